	.target	sm_90a

	.elftype	@"ET_EXEC"


//--------------------- .note.nv.tkinfo           --------------------------
	.section	.note.nv.tkinfo,"",@"SHT_NOTE"
	.sectionflags	@"SHF_NOTE_NV_TKINFO"
	.tkinfo
        /*0018*/ 	.word	0x00000002
        /*0030*/ 	.string	""
        /*0030*/ 	.string	"ptxas"
        /*0030*/ 	.string	"Cuda compilation tools, release 13.0, V13.0.88"
        /*0030*/ 	.string	"Build cuda_13.0.r13.0/compiler.36424714_0"
        /*0030*/ 	.string	"-arch sm_90a -m 64 "



//--------------------- .note.nv.cuinfo           --------------------------
	.section	.note.nv.cuinfo,"",@"SHT_NOTE"
	.sectionflags	@"SHF_NOTE_NV_CUINFO"
        /*0018*/ 	.short	0x0002
        /*001a*/ 	.short	0x005a
        /*001c*/ 	.short	0x0082
	.zero		2


//--------------------- .nv.info                  --------------------------
	.section	.nv.info,"",@"SHT_CUDA_INFO"
	.align	4


	//----- nvinfo : EIATTR_REGCOUNT
	.align		4
        /*0000*/ 	.byte	0x04, 0x2f
        /*0002*/ 	.short	(.L_1 - .L_0)
	.align		4
.L_0:
        /*0004*/ 	.word	index@(_ZN10layer_norm13ln_bwd_kernelINS_13Kernel_traitsIfffffjLj512ELj1ELj4ELj1ELj16ENS_18Kernel_traits_baseILj512EfffffjLj128EEEEELb1ELb1ELb1ELb1EEEvNS_9BwdParamsE)
        /*0008*/ 	.word	0x000000b0


	//----- nvinfo : EIATTR_FRAME_SIZE
	.align		4
.L_1:
        /*000c*/ 	.byte	0x04, 0x11
        /*000e*/ 	.short	(.L_3 - .L_2)
	.align		4
.L_2:
        /*0010*/ 	.word	index@(_ZN10layer_norm13ln_bwd_kernelINS_13Kernel_traitsIfffffjLj512ELj1ELj4ELj1ELj16ENS_18Kernel_traits_baseILj512EfffffjLj128EEEEELb1ELb1ELb1ELb1EEEvNS_9BwdParamsE)
        /*0014*/ 	.word	0x00000000


	//----- nvinfo : EIATTR_REGCOUNT
	.align		4
.L_3:
        /*0018*/ 	.byte	0x04, 0x2f
        /*001a*/ 	.short	(.L_5 - .L_4)
	.align		4
.L_4:
        /*001c*/ 	.word	index@(_ZN10layer_norm22ln_bwd_finalize_kernelINS_22Kernel_traits_finalizeILj512EfffffjLb1ELj1024ELj4ENS_18Kernel_traits_baseILj512EfffffjLj1024EEEEELb1ELb1EEEvNS_9BwdParamsE)
        /*0020*/ 	.word	0x00000020


	//----- nvinfo : EIATTR_FRAME_SIZE
	.align		4
.L_5:
        /*0024*/ 	.byte	0x04, 0x11
        /*0026*/ 	.short	(.L_7 - .L_6)
	.align		4
.L_6:
        /*0028*/ 	.word	index@(_ZN10layer_norm22ln_bwd_finalize_kernelINS_22Kernel_traits_finalizeILj512EfffffjLb1ELj1024ELj4ENS_18Kernel_traits_baseILj512EfffffjLj1024EEEEELb1ELb1EEEvNS_9BwdParamsE)
        /*002c*/ 	.word	0x00000000


	//----- nvinfo : EIATTR_REGCOUNT
	.align		4
.L_7:
        /*0030*/ 	.byte	0x04, 0x2f
        /*0032*/ 	.short	(.L_9 - .L_8)
	.align		4
.L_8:
        /*0034*/ 	.word	index@(_ZN10layer_norm13ln_bwd_kernelINS_13Kernel_traitsIfffffjLj512ELj1ELj4ELj1ELj16ENS_18Kernel_traits_baseILj512EfffffjLj128EEEEELb1ELb1ELb1ELb0EEEvNS_9BwdParamsE)
        /*0038*/ 	.word	0x000000ae


	//----- nvinfo : EIATTR_FRAME_SIZE
	.align		4
.L_9:
        /*003c*/ 	.byte	0x04, 0x11
        /*003e*/ 	.short	(.L_11 - .L_10)
	.align		4
.L_10:
        /*0040*/ 	.word	index@(_ZN10layer_norm13ln_bwd_kernelINS_13Kernel_traitsIfffffjLj512ELj1ELj4ELj1ELj16ENS_18Kernel_traits_baseILj512EfffffjLj128EEEEELb1ELb1ELb1ELb0EEEvNS_9BwdParamsE)
        /*0044*/ 	.word	0x00000000


	//----- nvinfo : EIATTR_REGCOUNT
	.align		4
.L_11:
        /*0048*/ 	.byte	0x04, 0x2f
        /*004a*/ 	.short	(.L_13 - .L_12)
	.align		4
.L_12:
        /*004c*/ 	.word	index@(_ZN10layer_norm22ln_bwd_finalize_kernelINS_22Kernel_traits_finalizeILj512EfffffjLb1ELj1024ELj4ENS_18Kernel_traits_baseILj512EfffffjLj1024EEEEELb1ELb0EEEvNS_9BwdParamsE)
        /*0050*/ 	.word	0x00000020


	//----- nvinfo : EIATTR_FRAME_SIZE
	.align		4
.L_13:
        /*0054*/ 	.byte	0x04, 0x11
        /*0056*/ 	.short	(.L_15 - .L_14)
	.align		4
.L_14:
        /*0058*/ 	.word	index@(_ZN10layer_norm22ln_bwd_finalize_kernelINS_22Kernel_traits_finalizeILj512EfffffjLb1ELj1024ELj4ENS_18Kernel_traits_baseILj512EfffffjLj1024EEEEELb1ELb0EEEvNS_9BwdParamsE)
        /*005c*/ 	.word	0x00000000


	//----- nvinfo : EIATTR_REGCOUNT
	.align		4
.L_15:
        /*0060*/ 	.byte	0x04, 0x2f
        /*0062*/ 	.short	(.L_17 - .L_16)
	.align		4
.L_16:
        /*0064*/ 	.word	index@(_ZN10layer_norm13ln_bwd_kernelINS_13Kernel_traitsIfffffjLj512ELj1ELj4ELj1ELj16ENS_18Kernel_traits_baseILj512EfffffjLj128EEEEELb1ELb1ELb0ELb1EEEvNS_9BwdParamsE)
        /*0068*/ 	.word	0x000000a8


	//----- nvinfo : EIATTR_FRAME_SIZE
	.align		4
.L_17:
        /*006c*/ 	.byte	0x04, 0x11
        /*006e*/ 	.short	(.L_19 - .L_18)
	.align		4
.L_18:
        /*0070*/ 	.word	index@(_ZN10layer_norm13ln_bwd_kernelINS_13Kernel_traitsIfffffjLj512ELj1ELj4ELj1ELj16ENS_18Kernel_traits_baseILj512EfffffjLj128EEEEELb1ELb1ELb0ELb1EEEvNS_9BwdParamsE)
        /*0074*/ 	.word	0x00000000


	//----- nvinfo : EIATTR_REGCOUNT
	.align		4
.L_19:
        /*0078*/ 	.byte	0x04, 0x2f
        /*007a*/ 	.short	(.L_21 - .L_20)
	.align		4
.L_20:
        /*007c*/ 	.word	index@(_ZN10layer_norm13ln_bwd_kernelINS_13Kernel_traitsIfffffjLj512ELj1ELj4ELj1ELj16ENS_18Kernel_traits_baseILj512EfffffjLj128EEEEELb1ELb1ELb0ELb0EEEvNS_9BwdParamsE)
        /*0080*/ 	.word	0x000000a7


	//----- nvinfo : EIATTR_FRAME_SIZE
	.align		4
.L_21:
        /*0084*/ 	.byte	0x04, 0x11
        /*0086*/ 	.short	(.L_23 - .L_22)
	.align		4
.L_22:
        /*0088*/ 	.word	index@(_ZN10layer_norm13ln_bwd_kernelINS_13Kernel_traitsIfffffjLj512ELj1ELj4ELj1ELj16ENS_18Kernel_traits_baseILj512EfffffjLj128EEEEELb1ELb1ELb0ELb0EEEvNS_9BwdParamsE)
        /*008c*/ 	.word	0x00000000


	//----- nvinfo : EIATTR_REGCOUNT
	.align		4
.L_23:
        /*0090*/ 	.byte	0x04, 0x2f
        /*0092*/ 	.short	(.L_25 - .L_24)
	.align		4
.L_24:
        /*0094*/ 	.word	index@(_ZN10layer_norm13ln_bwd_kernelINS_13Kernel_traitsIfffffjLj512ELj1ELj4ELj1ELj16ENS_18Kernel_traits_baseILj512EfffffjLj128EEEEELb1ELb0ELb1ELb1EEEvNS_9BwdParamsE)
        /*0098*/ 	.word	0x00000091


	//----- nvinfo : EIATTR_FRAME_SIZE
	.align		4
.L_25:
        /*009c*/ 	.byte	0x04, 0x11
        /*009e*/ 	.short	(.L_27 - .L_26)
	.align		4
.L_26:
        /*00a0*/ 	.word	index@(_ZN10layer_norm13ln_bwd_kernelINS_13Kernel_traitsIfffffjLj512ELj1ELj4ELj1ELj16ENS_18Kernel_traits_baseILj512EfffffjLj128EEEEELb1ELb0ELb1ELb1EEEvNS_9BwdParamsE)
        /*00a4*/ 	.word	0x00000000


	//----- nvinfo : EIATTR_REGCOUNT
	.align		4
.L_27:
        /*00a8*/ 	.byte	0x04, 0x2f
        /*00aa*/ 	.short	(.L_29 - .L_28)
	.align		4
.L_28:
        /*00ac*/ 	.word	index@(_ZN10layer_norm22ln_bwd_finalize_kernelINS_22Kernel_traits_finalizeILj512EfffffjLb0ELj1024ELj4ENS_18Kernel_traits_baseILj512EfffffjLj1024EEEEELb0ELb1EEEvNS_9BwdParamsE)
        /*00b0*/ 	.word	0x00000020


	//----- nvinfo : EIATTR_FRAME_SIZE
	.align		4
.L_29:
        /*00b4*/ 	.byte	0x04, 0x11
        /*00b6*/ 	.short	(.L_31 - .L_30)
	.align		4
.L_30:
        /*00b8*/ 	.word	index@(_ZN10layer_norm22ln_bwd_finalize_kernelINS_22Kernel_traits_finalizeILj512EfffffjLb0ELj1024ELj4ENS_18Kernel_traits_baseILj512EfffffjLj1024EEEEELb0ELb1EEEvNS_9BwdParamsE)
        /*00bc*/ 	.word	0x00000000


	//----- nvinfo : EIATTR_REGCOUNT
	.align		4
.L_31:
        /*00c0*/ 	.byte	0x04, 0x2f
        /*00c2*/ 	.short	(.L_33 - .L_32)
	.align		4
.L_32:
        /*00c4*/ 	.word	index@(_ZN10layer_norm13ln_bwd_kernelINS_13Kernel_traitsIfffffjLj512ELj1ELj4ELj1ELj16ENS_18Kernel_traits_baseILj512EfffffjLj128EEEEELb1ELb0ELb1ELb0EEEvNS_9BwdParamsE)
        /*00c8*/ 	.word	0x0000008b


	//----- nvinfo : EIATTR_FRAME_SIZE
	.align		4
.L_33:
        /*00cc*/ 	.byte	0x04, 0x11
        /*00ce*/ 	.short	(.L_35 - .L_34)
	.align		4
.L_34:
        /*00d0*/ 	.word	index@(_ZN10layer_norm13ln_bwd_kernelINS_13Kernel_traitsIfffffjLj512ELj1ELj4ELj1ELj16ENS_18Kernel_traits_baseILj512EfffffjLj128EEEEELb1ELb0ELb1ELb0EEEvNS_9BwdParamsE)
        /*00d4*/ 	.word	0x00000000


	//----- nvinfo : EIATTR_REGCOUNT
	.align		4
.L_35:
        /*00d8*/ 	.byte	0x04, 0x2f
        /*00da*/ 	.short	(.L_37 - .L_36)
	.align		4
.L_36:
        /*00dc*/ 	.word	index@(_ZN10layer_norm22ln_bwd_finalize_kernelINS_22Kernel_traits_finalizeILj512EfffffjLb0ELj1024ELj4ENS_18Kernel_traits_baseILj512EfffffjLj1024EEEEELb0ELb0EEEvNS_9BwdParamsE)
        /*00e0*/ 	.word	0x00000020


	//----- nvinfo : EIATTR_FRAME_SIZE
	.align		4
.L_37:
        /*00e4*/ 	.byte	0x04, 0x11
        /*00e6*/ 	.short	(.L_39 - .L_38)
	.align		4
.L_38:
        /*00e8*/ 	.word	index@(_ZN10layer_norm22ln_bwd_finalize_kernelINS_22Kernel_traits_finalizeILj512EfffffjLb0ELj1024ELj4ENS_18Kernel_traits_baseILj512EfffffjLj1024EEEEELb0ELb0EEEvNS_9BwdParamsE)
        /*00ec*/ 	.word	0x00000000


	//----- nvinfo : EIATTR_REGCOUNT
	.align		4
.L_39:
        /*00f0*/ 	.byte	0x04, 0x2f
        /*00f2*/ 	.short	(.L_41 - .L_40)
	.align		4
.L_40:
        /*00f4*/ 	.word	index@(_ZN10layer_norm13ln_bwd_kernelINS_13Kernel_traitsIfffffjLj512ELj1ELj4ELj1ELj16ENS_18Kernel_traits_baseILj512EfffffjLj128EEEEELb1ELb0ELb0ELb1EEEvNS_9BwdParamsE)
        /*00f8*/ 	.word	0x00000080


	//----- nvinfo : EIATTR_FRAME_SIZE
	.align		4
.L_41:
        /*00fc*/ 	.byte	0x04, 0x11
        /*00fe*/ 	.short	(.L_43 - .L_42)
	.align		4
.L_42:
        /*0100*/ 	.word	index@(_ZN10layer_norm13ln_bwd_kernelINS_13Kernel_traitsIfffffjLj512ELj1ELj4ELj1ELj16ENS_18Kernel_traits_baseILj512EfffffjLj128EEEEELb1ELb0ELb0ELb1EEEvNS_9BwdParamsE)
        /*0104*/ 	.word	0x00000000


	//----- nvinfo : EIATTR_REGCOUNT
	.align		4
.L_43:
        /*0108*/ 	.byte	0x04, 0x2f
        /*010a*/ 	.short	(.L_45 - .L_44)
	.align		4
.L_44:
        /*010c*/ 	.word	index@(_ZN10layer_norm13ln_bwd_kernelINS_13Kernel_traitsIfffffjLj512ELj1ELj4ELj1ELj16ENS_18Kernel_traits_baseILj512EfffffjLj128EEEEELb1ELb0ELb0ELb0EEEvNS_9BwdParamsE)
        /*0110*/ 	.word	0x00000080


	//----- nvinfo : EIATTR_FRAME_SIZE
	.align		4
.L_45:
        /*0114*/ 	.byte	0x04, 0x11
        /*0116*/ 	.short	(.L_47 - .L_46)
	.align		4
.L_46:
        /*0118*/ 	.word	index@(_ZN10layer_norm13ln_bwd_kernelINS_13Kernel_traitsIfffffjLj512ELj1ELj4ELj1ELj16ENS_18Kernel_traits_baseILj512EfffffjLj128EEEEELb1ELb0ELb0ELb0EEEvNS_9BwdParamsE)
        /*011c*/ 	.word	0x00000000


	//----- nvinfo : EIATTR_REGCOUNT
	.align		4
.L_47:
        /*0120*/ 	.byte	0x04, 0x2f
        /*0122*/ 	.short	(.L_49 - .L_48)
	.align		4
.L_48:
        /*0124*/ 	.word	index@(_ZN10layer_norm13ln_bwd_kernelINS_13Kernel_traitsIfffffjLj512ELj1ELj4ELj1ELj16ENS_18Kernel_traits_baseILj512EfffffjLj128EEEEELb0ELb1ELb1ELb1EEEvNS_9BwdParamsE)
        /*0128*/ 	.word	0x000000a8


	//----- nvinfo : EIATTR_FRAME_SIZE
	.align		4
.L_49:
        /*012c*/ 	.byte	0x04, 0x11
        /*012e*/ 	.short	(.L_51 - .L_50)
	.align		4
.L_50:
        /*0130*/ 	.word	index@(_ZN10layer_norm13ln_bwd_kernelINS_13Kernel_traitsIfffffjLj512ELj1ELj4ELj1ELj16ENS_18Kernel_traits_baseILj512EfffffjLj128EEEEELb0ELb1ELb1ELb1EEEvNS_9BwdParamsE)
        /*0134*/ 	.word	0x00000000


	//----- nvinfo : EIATTR_REGCOUNT
	.align		4
.L_51:
        /*0138*/ 	.byte	0x04, 0x2f
        /*013a*/ 	.short	(.L_53 - .L_52)
	.align		4
.L_52:
        /*013c*/ 	.word	index@(_ZN10layer_norm13ln_bwd_kernelINS_13Kernel_traitsIfffffjLj512ELj1ELj4ELj1ELj16ENS_18Kernel_traits_baseILj512EfffffjLj128EEEEELb0ELb1ELb1ELb0EEEvNS_9BwdParamsE)
        /*0140*/ 	.word	0x000000a8


	//----- nvinfo : EIATTR_FRAME_SIZE
	.align		4
.L_53:
        /*0144*/ 	.byte	0x04, 0x11
        /*0146*/ 	.short	(.L_55 - .L_54)
	.align		4
.L_54:
        /*0148*/ 	.word	index@(_ZN10layer_norm13ln_bwd_kernelINS_13Kernel_traitsIfffffjLj512ELj1ELj4ELj1ELj16ENS_18Kernel_traits_baseILj512EfffffjLj128EEEEELb0ELb1ELb1ELb0EEEvNS_9BwdParamsE)
        /*014c*/ 	.word	0x00000000


	//----- nvinfo : EIATTR_REGCOUNT
	.align		4
.L_55:
        /*0150*/ 	.byte	0x04, 0x2f
        /*0152*/ 	.short	(.L_57 - .L_56)
	.align		4
.L_56:
        /*0154*/ 	.word	index@(_ZN10layer_norm13ln_bwd_kernelINS_13Kernel_traitsIfffffjLj512ELj1ELj4ELj1ELj16ENS_18Kernel_traits_baseILj512EfffffjLj128EEEEELb0ELb1ELb0ELb1EEEvNS_9BwdParamsE)
        /*0158*/ 	.word	0x000000a5


	//----- nvinfo : EIATTR_FRAME_SIZE
	.align		4
.L_57:
        /*015c*/ 	.byte	0x04, 0x11
        /*015e*/ 	.short	(.L_59 - .L_58)
	.align		4
.L_58:
        /*0160*/ 	.word	index@(_ZN10layer_norm13ln_bwd_kernelINS_13Kernel_traitsIfffffjLj512ELj1ELj4ELj1ELj16ENS_18Kernel_traits_baseILj512EfffffjLj128EEEEELb0ELb1ELb0ELb1EEEvNS_9BwdParamsE)
        /*0164*/ 	.word	0x00000000


	//----- nvinfo : EIATTR_REGCOUNT
	.align		4
.L_59:
        /*0168*/ 	.byte	0x04, 0x2f
        /*016a*/ 	.short	(.L_61 - .L_60)
	.align		4
.L_60:
        /*016c*/ 	.word	index@(_ZN10layer_norm13ln_bwd_kernelINS_13Kernel_traitsIfffffjLj512ELj1ELj4ELj1ELj16ENS_18Kernel_traits_baseILj512EfffffjLj128EEEEELb0ELb1ELb0ELb0EEEvNS_9BwdParamsE)
        /*0170*/ 	.word	0x000000a1


	//----- nvinfo : EIATTR_FRAME_SIZE
	.align		4
.L_61:
        /*0174*/ 	.byte	0x04, 0x11
        /*0176*/ 	.short	(.L_63 - .L_62)
	.align		4
.L_62:
        /*0178*/ 	.word	index@(_ZN10layer_norm13ln_bwd_kernelINS_13Kernel_traitsIfffffjLj512ELj1ELj4ELj1ELj16ENS_18Kernel_traits_baseILj512EfffffjLj128EEEEELb0ELb1ELb0ELb0EEEvNS_9BwdParamsE)
        /*017c*/ 	.word	0x00000000


	//----- nvinfo : EIATTR_REGCOUNT
	.align		4
.L_63:
        /*0180*/ 	.byte	0x04, 0x2f
        /*0182*/ 	.short	(.L_65 - .L_64)
	.align		4
.L_64:
        /*0184*/ 	.word	index@(_ZN10layer_norm13ln_bwd_kernelINS_13Kernel_traitsIfffffjLj512ELj1ELj4ELj1ELj16ENS_18Kernel_traits_baseILj512EfffffjLj128EEEEELb0ELb0ELb1ELb1EEEvNS_9BwdParamsE)
        /*0188*/ 	.word	0x00000092


	//----- nvinfo : EIATTR_FRAME_SIZE
	.align		4
.L_65:
        /*018c*/ 	.byte	0x04, 0x11
        /*018e*/ 	.short	(.L_67 - .L_66)
	.align		4
.L_66:
        /*0190*/ 	.word	index@(_ZN10layer_norm13ln_bwd_kernelINS_13Kernel_traitsIfffffjLj512ELj1ELj4ELj1ELj16ENS_18Kernel_traits_baseILj512EfffffjLj128EEEEELb0ELb0ELb1ELb1EEEvNS_9BwdParamsE)
        /*0194*/ 	.word	0x00000000


	//----- nvinfo : EIATTR_REGCOUNT
	.align		4
.L_67:
        /*0198*/ 	.byte	0x04, 0x2f
        /*019a*/ 	.short	(.L_69 - .L_68)
	.align		4
.L_68:
        /*019c*/ 	.word	index@(_ZN10layer_norm13ln_bwd_kernelINS_13Kernel_traitsIfffffjLj512ELj1ELj4ELj1ELj16ENS_18Kernel_traits_baseILj512EfffffjLj128EEEEELb0ELb0ELb1ELb0EEEvNS_9BwdParamsE)
        /*01a0*/ 	.word	0x00000088


	//----- nvinfo : EIATTR_FRAME_SIZE
	.align		4
.L_69:
        /*01a4*/ 	.byte	0x04, 0x11
        /*01a6*/ 	.short	(.L_71 - .L_70)
	.align		4
.L_70:
        /*01a8*/ 	.word	index@(_ZN10layer_norm13ln_bwd_kernelINS_13Kernel_traitsIfffffjLj512ELj1ELj4ELj1ELj16ENS_18Kernel_traits_baseILj512EfffffjLj128EEEEELb0ELb0ELb1ELb0EEEvNS_9BwdParamsE)
        /*01ac*/ 	.word	0x00000000


	//----- nvinfo : EIATTR_REGCOUNT
	.align		4
.L_71:
        /*01b0*/ 	.byte	0x04, 0x2f
        /*01b2*/ 	.short	(.L_73 - .L_72)
	.align		4
.L_72:
        /*01b4*/ 	.word	index@(_ZN10layer_norm13ln_bwd_kernelINS_13Kernel_traitsIfffffjLj512ELj1ELj4ELj1ELj16ENS_18Kernel_traits_baseILj512EfffffjLj128EEEEELb0ELb0ELb0ELb1EEEvNS_9BwdParamsE)
        /*01b8*/ 	.word	0x0000007f


	//----- nvinfo : EIATTR_FRAME_SIZE
	.align		4
.L_73:
        /*01bc*/ 	.byte	0x04, 0x11
        /*01be*/ 	.short	(.L_75 - .L_74)
	.align		4
.L_74:
        /*01c0*/ 	.word	index@(_ZN10layer_norm13ln_bwd_kernelINS_13Kernel_traitsIfffffjLj512ELj1ELj4ELj1ELj16ENS_18Kernel_traits_baseILj512EfffffjLj128EEEEELb0ELb0ELb0ELb1EEEvNS_9BwdParamsE)
        /*01c4*/ 	.word	0x00000000


	//----- nvinfo : EIATTR_REGCOUNT
	.align		4
.L_75:
        /*01c8*/ 	.byte	0x04, 0x2f
        /*01ca*/ 	.short	(.L_77 - .L_76)
	.align		4
.L_76:
        /*01cc*/ 	.word	index@(_ZN10layer_norm13ln_bwd_kernelINS_13Kernel_traitsIfffffjLj512ELj1ELj4ELj1ELj16ENS_18Kernel_traits_baseILj512EfffffjLj128EEEEELb0ELb0ELb0ELb0EEEvNS_9BwdParamsE)
        /*01d0*/ 	.word	0x0000007d


	//----- nvinfo : EIATTR_FRAME_SIZE
	.align		4
.L_77:
        /*01d4*/ 	.byte	0x04, 0x11
        /*01d6*/ 	.short	(.L_79 - .L_78)
	.align		4
.L_78:
        /*01d8*/ 	.word	index@(_ZN10layer_norm13ln_bwd_kernelINS_13Kernel_traitsIfffffjLj512ELj1ELj4ELj1ELj16ENS_18Kernel_traits_baseILj512EfffffjLj128EEEEELb0ELb0ELb0ELb0EEEvNS_9BwdParamsE)
        /*01dc*/ 	.word	0x00000000


	//----- nvinfo : EIATTR_REGCOUNT
	.align		4
.L_79:
        /*01e0*/ 	.byte	0x04, 0x2f
        /*01e2*/ 	.short	(.L_81 - .L_80)
	.align		4
.L_80:
        /*01e4*/ 	.word	index@(_ZN10layer_norm13ln_bwd_kernelINS_13Kernel_traitsI6__halfffffjLj512ELj1ELj4ELj1ELj16ENS_18Kernel_traits_baseILj512ES2_ffffjLj128EEEEELb1ELb1ELb1ELb1EEEvNS_9BwdParamsE)
        /*01e8*/ 	.word	0x000000b0


	//----- nvinfo : EIATTR_FRAME_SIZE
	.align		4
.L_81:
        /*01ec*/ 	.byte	0x04, 0x11
        /*01ee*/ 	.short	(.L_83 - .L_82)
	.align		4
.L_82:
        /*01f0*/ 	.word	index@(_ZN10layer_norm13ln_bwd_kernelINS_13Kernel_traitsI6__halfffffjLj512ELj1ELj4ELj1ELj16ENS_18Kernel_traits_baseILj512ES2_ffffjLj128EEEEELb1ELb1ELb1ELb1EEEvNS_9BwdParamsE)
        /*01f4*/ 	.word	0x00000000


	//----- nvinfo : EIATTR_REGCOUNT
	.align		4
.L_83:
        /*01f8*/ 	.byte	0x04, 0x2f
        /*01fa*/ 	.short	(.L_85 - .L_84)
	.align		4
.L_84:
        /*01fc*/ 	.word	index@(_ZN10layer_norm22ln_bwd_finalize_kernelINS_22Kernel_traits_finalizeILj512E6__halfffffjLb1ELj1024ELj4ENS_18Kernel_traits_baseILj512ES2_ffffjLj1024EEEEELb1ELb1EEEvNS_9BwdParamsE)
        /*0200*/ 	.word	0x00000020


	//----- nvinfo : EIATTR_FRAME_SIZE
	.align		4
.L_85:
        /*0204*/ 	.byte	0x04, 0x11
        /*0206*/ 	.short	(.L_87 - .L_86)
	.align		4
.L_86:
        /*0208*/ 	.word	index@(_ZN10layer_norm22ln_bwd_finalize_kernelINS_22Kernel_traits_finalizeILj512E6__halfffffjLb1ELj1024ELj4ENS_18Kernel_traits_baseILj512ES2_ffffjLj1024EEEEELb1ELb1EEEvNS_9BwdParamsE)
        /*020c*/ 	.word	0x00000000


	//----- nvinfo : EIATTR_REGCOUNT
	.align		4
.L_87:
        /*0210*/ 	.byte	0x04, 0x2f
        /*0212*/ 	.short	(.L_89 - .L_88)
	.align		4
.L_88:
        /*0214*/ 	.word	index@(_ZN10layer_norm13ln_bwd_kernelINS_13Kernel_traitsI6__halfffffjLj512ELj1ELj4ELj1ELj16ENS_18Kernel_traits_baseILj512ES2_ffffjLj128EEEEELb1ELb1ELb1ELb0EEEvNS_9BwdParamsE)
        /*0218*/ 	.word	0x000000ae


	//----- nvinfo : EIATTR_FRAME_SIZE
	.align		4
.L_89:
        /*021c*/ 	.byte	0x04, 0x11
        /*021e*/ 	.short	(.L_91 - .L_90)
	.align		4
.L_90:
        /*0220*/ 	.word	index@(_ZN10layer_norm13ln_bwd_kernelINS_13Kernel_traitsI6__halfffffjLj512ELj1ELj4ELj1ELj16ENS_18Kernel_traits_baseILj512ES2_ffffjLj128EEEEELb1ELb1ELb1ELb0EEEvNS_9BwdParamsE)
        /*0224*/ 	.word	0x00000000


	//----- nvinfo : EIATTR_REGCOUNT
	.align		4
.L_91:
        /*0228*/ 	.byte	0x04, 0x2f
        /*022a*/ 	.short	(.L_93 - .L_92)
	.align		4
.L_92:
        /*022c*/ 	.word	index@(_ZN10layer_norm22ln_bwd_finalize_kernelINS_22Kernel_traits_finalizeILj512E6__halfffffjLb1ELj1024ELj4ENS_18Kernel_traits_baseILj512ES2_ffffjLj1024EEEEELb1ELb0EEEvNS_9BwdParamsE)
        /*0230*/ 	.word	0x00000020


	//----- nvinfo : EIATTR_FRAME_SIZE
	.align		4
.L_93:
        /*0234*/ 	.byte	0x04, 0x11
        /*0236*/ 	.short	(.L_95 - .L_94)
	.align		4
.L_94:
        /*0238*/ 	.word	index@(_ZN10layer_norm22ln_bwd_finalize_kernelINS_22Kernel_traits_finalizeILj512E6__halfffffjLb1ELj1024ELj4ENS_18Kernel_traits_baseILj512ES2_ffffjLj1024EEEEELb1ELb0EEEvNS_9BwdParamsE)
        /*023c*/ 	.word	0x00000000


	//----- nvinfo : EIATTR_REGCOUNT
	.align		4
.L_95:
        /*0240*/ 	.byte	0x04, 0x2f
        /*0242*/ 	.short	(.L_97 - .L_96)
	.align		4
.L_96:
        /*0244*/ 	.word	index@(_ZN10layer_norm13ln_bwd_kernelINS_13Kernel_traitsI6__halfffffjLj512ELj1ELj4ELj1ELj16ENS_18Kernel_traits_baseILj512ES2_ffffjLj128EEEEELb1ELb1ELb0ELb1EEEvNS_9BwdParamsE)
        /*0248*/ 	.word	0x000000a8


	//----- nvinfo : EIATTR_FRAME_SIZE
	.align		4
.L_97:
        /*024c*/ 	.byte	0x04, 0x11
        /*024e*/ 	.short	(.L_99 - .L_98)
	.align		4
.L_98:
        /*0250*/ 	.word	index@(_ZN10layer_norm13ln_bwd_kernelINS_13Kernel_traitsI6__halfffffjLj512ELj1ELj4ELj1ELj16ENS_18Kernel_traits_baseILj512ES2_ffffjLj128EEEEELb1ELb1ELb0ELb1EEEvNS_9BwdParamsE)
        /*0254*/ 	.word	0x00000000


	//----- nvinfo : EIATTR_REGCOUNT
	.align		4
.L_99:
        /*0258*/ 	.byte	0x04, 0x2f
        /*025a*/ 	.short	(.L_101 - .L_100)
	.align		4
.L_100:
        /*025c*/ 	.word	index@(_ZN10layer_norm13ln_bwd_kernelINS_13Kernel_traitsI6__halfffffjLj512ELj1ELj4ELj1ELj16ENS_18Kernel_traits_baseILj512ES2_ffffjLj128EEEEELb1ELb1ELb0ELb0EEEvNS_9BwdParamsE)
        /*0260*/ 	.word	0x000000a6


	//----- nvinfo : EIATTR_FRAME_SIZE
	.align		4
.L_101:
        /*0264*/ 	.byte	0x04, 0x11
        /*0266*/ 	.short	(.L_103 - .L_102)
	.align		4
.L_102:
        /*0268*/ 	.word	index@(_ZN10layer_norm13ln_bwd_kernelINS_13Kernel_traitsI6__halfffffjLj512ELj1ELj4ELj1ELj16ENS_18Kernel_traits_baseILj512ES2_ffffjLj128EEEEELb1ELb1ELb0ELb0EEEvNS_9BwdParamsE)
        /*026c*/ 	.word	0x00000000


	//----- nvinfo : EIATTR_REGCOUNT
	.align		4
.L_103:
        /*0270*/ 	.byte	0x04, 0x2f
        /*0272*/ 	.short	(.L_105 - .L_104)
	.align		4
.L_104:
        /*0274*/ 	.word	index@(_ZN10layer_norm13ln_bwd_kernelINS_13Kernel_traitsI6__halfffffjLj512ELj1ELj4ELj1ELj16ENS_18Kernel_traits_baseILj512ES2_ffffjLj128EEEEELb1ELb0ELb1ELb1EEEvNS_9BwdParamsE)
        /*0278*/ 	.word	0x00000092


	//----- nvinfo : EIATTR_FRAME_SIZE
	.align		4
.L_105:
        /*027c*/ 	.byte	0x04, 0x11
        /*027e*/ 	.short	(.L_107 - .L_106)
	.align		4
.L_106:
        /*0280*/ 	.word	index@(_ZN10layer_norm13ln_bwd_kernelINS_13Kernel_traitsI6__halfffffjLj512ELj1ELj4ELj1ELj16ENS_18Kernel_traits_baseILj512ES2_ffffjLj128EEEEELb1ELb0ELb1ELb1EEEvNS_9BwdParamsE)
        /*0284*/ 	.word	0x00000000


	//----- nvinfo : EIATTR_REGCOUNT
	.align		4
.L_107:
        /*0288*/ 	.byte	0x04, 0x2f
        /*028a*/ 	.short	(.L_109 - .L_108)
	.align		4
.L_108:
        /*028c*/ 	.word	index@(_ZN10layer_norm22ln_bwd_finalize_kernelINS_22Kernel_traits_finalizeILj512E6__halfffffjLb0ELj1024ELj4ENS_18Kernel_traits_baseILj512ES2_ffffjLj1024EEEEELb0ELb1EEEvNS_9BwdParamsE)
        /*0290*/ 	.word	0x00000020


	//----- nvinfo : EIATTR_FRAME_SIZE
	.align		4
.L_109:
        /*0294*/ 	.byte	0x04, 0x11
        /*0296*/ 	.short	(.L_111 - .L_110)
	.align		4
.L_110:
        /*0298*/ 	.word	index@(_ZN10layer_norm22ln_bwd_finalize_kernelINS_22Kernel_traits_finalizeILj512E6__halfffffjLb0ELj1024ELj4ENS_18Kernel_traits_baseILj512ES2_ffffjLj1024EEEEELb0ELb1EEEvNS_9BwdParamsE)
        /*029c*/ 	.word	0x00000000


	//----- nvinfo : EIATTR_REGCOUNT
	.align		4
.L_111:
        /*02a0*/ 	.byte	0x04, 0x2f
        /*02a2*/ 	.short	(.L_113 - .L_112)
	.align		4
.L_112:
        /*02a4*/ 	.word	index@(_ZN10layer_norm13ln_bwd_kernelINS_13Kernel_traitsI6__halfffffjLj512ELj1ELj4ELj1ELj16ENS_18Kernel_traits_baseILj512ES2_ffffjLj128EEEEELb1ELb0ELb1ELb0EEEvNS_9BwdParamsE)
        /*02a8*/ 	.word	0x0000008c


	//----- nvinfo : EIATTR_FRAME_SIZE
	.align		4
.L_113:
        /*02ac*/ 	.byte	0x04, 0x11
        /*02ae*/ 	.short	(.L_115 - .L_114)
	.align		4
.L_114:
        /*02b0*/ 	.word	index@(_ZN10layer_norm13ln_bwd_kernelINS_13Kernel_traitsI6__halfffffjLj512ELj1ELj4ELj1ELj16ENS_18Kernel_traits_baseILj512ES2_ffffjLj128EEEEELb1ELb0ELb1ELb0EEEvNS_9BwdParamsE)
        /*02b4*/ 	.word	0x00000000


	//----- nvinfo : EIATTR_REGCOUNT
	.align		4
.L_115:
        /*02b8*/ 	.byte	0x04, 0x2f
        /*02ba*/ 	.short	(.L_117 - .L_116)
	.align		4
.L_116:
        /*02bc*/ 	.word	index@(_ZN10layer_norm22ln_bwd_finalize_kernelINS_22Kernel_traits_finalizeILj512E6__halfffffjLb0ELj1024ELj4ENS_18Kernel_traits_baseILj512ES2_ffffjLj1024EEEEELb0ELb0EEEvNS_9BwdParamsE)
        /*02c0*/ 	.word	0x00000020


	//----- nvinfo : EIATTR_FRAME_SIZE
	.align		4
.L_117:
        /*02c4*/ 	.byte	0x04, 0x11
        /*02c6*/ 	.short	(.L_119 - .L_118)
	.align		4
.L_118:
        /*02c8*/ 	.word	index@(_ZN10layer_norm22ln_bwd_finalize_kernelINS_22Kernel_traits_finalizeILj512E6__halfffffjLb0ELj1024ELj4ENS_18Kernel_traits_baseILj512ES2_ffffjLj1024EEEEELb0ELb0EEEvNS_9BwdParamsE)
        /*02cc*/ 	.word	0x00000000


	//----- nvinfo : EIATTR_REGCOUNT
	.align		4
.L_119:
        /*02d0*/ 	.byte	0x04, 0x2f
        /*02d2*/ 	.short	(.L_121 - .L_120)
	.align		4
.L_120:
        /*02d4*/ 	.word	index@(_ZN10layer_norm13ln_bwd_kernelINS_13Kernel_traitsI6__halfffffjLj512ELj1ELj4ELj1ELj16ENS_18Kernel_traits_baseILj512ES2_ffffjLj128EEEEELb1ELb0ELb0ELb1EEEvNS_9BwdParamsE)
        /*02d8*/ 	.word	0x00000080


	//----- nvinfo : EIATTR_FRAME_SIZE
	.align		4
.L_121:
        /*02dc*/ 	.byte	0x04, 0x11
        /*02de*/ 	.short	(.L_123 - .L_122)
	.align		4
.L_122:
        /*02e0*/ 	.word	index@(_ZN10layer_norm13ln_bwd_kernelINS_13Kernel_traitsI6__halfffffjLj512ELj1ELj4ELj1ELj16ENS_18Kernel_traits_baseILj512ES2_ffffjLj128EEEEELb1ELb0ELb0ELb1EEEvNS_9BwdParamsE)
        /*02e4*/ 	.word	0x00000000


	//----- nvinfo : EIATTR_REGCOUNT
	.align		4
.L_123:
        /*02e8*/ 	.byte	0x04, 0x2f
        /*02ea*/ 	.short	(.L_125 - .L_124)
	.align		4
.L_124:
        /*02ec*/ 	.word	index@(_ZN10layer_norm13ln_bwd_kernelINS_13Kernel_traitsI6__halfffffjLj512ELj1ELj4ELj1ELj16ENS_18Kernel_traits_baseILj512ES2_ffffjLj128EEEEELb1ELb0ELb0ELb0EEEvNS_9BwdParamsE)
        /*02f0*/ 	.word	0x00000080


	//----- nvinfo : EIATTR_FRAME_SIZE
	.align		4
.L_125:
        /*02f4*/ 	.byte	0x04, 0x11
        /*02f6*/ 	.short	(.L_127 - .L_126)
	.align		4
.L_126:
        /*02f8*/ 	.word	index@(_ZN10layer_norm13ln_bwd_kernelINS_13Kernel_traitsI6__halfffffjLj512ELj1ELj4ELj1ELj16ENS_18Kernel_traits_baseILj512ES2_ffffjLj128EEEEELb1ELb0ELb0ELb0EEEvNS_9BwdParamsE)
        /*02fc*/ 	.word	0x00000000


	//----- nvinfo : EIATTR_REGCOUNT
	.align		4
.L_127:
        /*0300*/ 	.byte	0x04, 0x2f
        /*0302*/ 	.short	(.L_129 - .L_128)
	.align		4
.L_128:
        /*0304*/ 	.word	index@(_ZN10layer_norm13ln_bwd_kernelINS_13Kernel_traitsI6__halfffffjLj512ELj1ELj4ELj1ELj16ENS_18Kernel_traits_baseILj512ES2_ffffjLj128EEEEELb0ELb1ELb1ELb1EEEvNS_9BwdParamsE)
        /*0308*/ 	.word	0x000000a8


	//----- nvinfo : EIATTR_FRAME_SIZE
	.align		4
.L_129:
        /*030c*/ 	.byte	0x04, 0x11
        /*030e*/ 	.short	(.L_131 - .L_130)
	.align		4
.L_130:
        /*0310*/ 	.word	index@(_ZN10layer_norm13ln_bwd_kernelINS_13Kernel_traitsI6__halfffffjLj512ELj1ELj4ELj1ELj16ENS_18Kernel_traits_baseILj512ES2_ffffjLj128EEEEELb0ELb1ELb1ELb1EEEvNS_9BwdParamsE)
        /*0314*/ 	.word	0x00000000


	//----- nvinfo : EIATTR_REGCOUNT
	.align		4
.L_131:
        /*0318*/ 	.byte	0x04, 0x2f
        /*031a*/ 	.short	(.L_133 - .L_132)
	.align		4
.L_132:
        /*031c*/ 	.word	index@(_ZN10layer_norm13ln_bwd_kernelINS_13Kernel_traitsI6__halfffffjLj512ELj1ELj4ELj1ELj16ENS_18Kernel_traits_baseILj512ES2_ffffjLj128EEEEELb0ELb1ELb1ELb0EEEvNS_9BwdParamsE)
        /*0320*/ 	.word	0x000000a8


	//----- nvinfo : EIATTR_FRAME_SIZE
	.align		4
.L_133:
        /*0324*/ 	.byte	0x04, 0x11
        /*0326*/ 	.short	(.L_135 - .L_134)
	.align		4
.L_134:
        /*0328*/ 	.word	index@(_ZN10layer_norm13ln_bwd_kernelINS_13Kernel_traitsI6__halfffffjLj512ELj1ELj4ELj1ELj16ENS_18Kernel_traits_baseILj512ES2_ffffjLj128EEEEELb0ELb1ELb1ELb0EEEvNS_9BwdParamsE)
        /*032c*/ 	.word	0x00000000


	//----- nvinfo : EIATTR_REGCOUNT
	.align		4
.L_135:
        /*0330*/ 	.byte	0x04, 0x2f
        /*0332*/ 	.short	(.L_137 - .L_136)
	.align		4
.L_136:
        /*0334*/ 	.word	index@(_ZN10layer_norm13ln_bwd_kernelINS_13Kernel_traitsI6__halfffffjLj512ELj1ELj4ELj1ELj16ENS_18Kernel_traits_baseILj512ES2_ffffjLj128EEEEELb0ELb1ELb0ELb1EEEvNS_9BwdParamsE)
        /*0338*/ 	.word	0x000000a3


	//----- nvinfo : EIATTR_FRAME_SIZE
	.align		4
.L_137:
        /*033c*/ 	.byte	0x04, 0x11
        /*033e*/ 	.short	(.L_139 - .L_138)
	.align		4
.L_138:
        /*0340*/ 	.word	index@(_ZN10layer_norm13ln_bwd_kernelINS_13Kernel_traitsI6__halfffffjLj512ELj1ELj4ELj1ELj16ENS_18Kernel_traits_baseILj512ES2_ffffjLj128EEEEELb0ELb1ELb0ELb1EEEvNS_9BwdParamsE)
        /*0344*/ 	.word	0x00000000


	//----- nvinfo : EIATTR_REGCOUNT
	.align		4
.L_139:
        /*0348*/ 	.byte	0x04, 0x2f
        /*034a*/ 	.short	(.L_141 - .L_140)
	.align		4
.L_140:
        /*034c*/ 	.word	index@(_ZN10layer_norm13ln_bwd_kernelINS_13Kernel_traitsI6__halfffffjLj512ELj1ELj4ELj1ELj16ENS_18Kernel_traits_baseILj512ES2_ffffjLj128EEEEELb0ELb1ELb0ELb0EEEvNS_9BwdParamsE)
        /*0350*/ 	.word	0x000000a1


	//----- nvinfo : EIATTR_FRAME_SIZE
	.align		4
.L_141:
        /*0354*/ 	.byte	0x04, 0x11
        /*0356*/ 	.short	(.L_143 - .L_142)
	.align		4
.L_142:
        /*0358*/ 	.word	index@(_ZN10layer_norm13ln_bwd_kernelINS_13Kernel_traitsI6__halfffffjLj512ELj1ELj4ELj1ELj16ENS_18Kernel_traits_baseILj512ES2_ffffjLj128EEEEELb0ELb1ELb0ELb0EEEvNS_9BwdParamsE)
        /*035c*/ 	.word	0x00000000


	//----- nvinfo : EIATTR_REGCOUNT
	.align		4
.L_143:
        /*0360*/ 	.byte	0x04, 0x2f
        /*0362*/ 	.short	(.L_145 - .L_144)
	.align		4
.L_144:
        /*0364*/ 	.word	index@(_ZN10layer_norm13ln_bwd_kernelINS_13Kernel_traitsI6__halfffffjLj512ELj1ELj4ELj1ELj16ENS_18Kernel_traits_baseILj512ES2_ffffjLj128EEEEELb0ELb0ELb1ELb1EEEvNS_9BwdParamsE)
        /*0368*/ 	.word	0x00000094


	//----- nvinfo : EIATTR_FRAME_SIZE
	.align		4
.L_145:
        /*036c*/ 	.byte	0x04, 0x11
        /*036e*/ 	.short	(.L_147 - .L_146)
	.align		4
.L_146:
        /*0370*/ 	.word	index@(_ZN10layer_norm13ln_bwd_kernelINS_13Kernel_traitsI6__halfffffjLj512ELj1ELj4ELj1ELj16ENS_18Kernel_traits_baseILj512ES2_ffffjLj128EEEEELb0ELb0ELb1ELb1EEEvNS_9BwdParamsE)
        /*0374*/ 	.word	0x00000000


	//----- nvinfo : EIATTR_REGCOUNT
	.align		4
.L_147:
        /*0378*/ 	.byte	0x04, 0x2f
        /*037a*/ 	.short	(.L_149 - .L_148)
	.align		4
.L_148:
        /*037c*/ 	.word	index@(_ZN10layer_norm13ln_bwd_kernelINS_13Kernel_traitsI6__halfffffjLj512ELj1ELj4ELj1ELj16ENS_18Kernel_traits_baseILj512ES2_ffffjLj128EEEEELb0ELb0ELb1ELb0EEEvNS_9BwdParamsE)
        /*0380*/ 	.word	0x00000088


	//----- nvinfo : EIATTR_FRAME_SIZE
	.align		4
.L_149:
        /*0384*/ 	.byte	0x04, 0x11
        /*0386*/ 	.short	(.L_151 - .L_150)
	.align		4
.L_150:
        /*0388*/ 	.word	index@(_ZN10layer_norm13ln_bwd_kernelINS_13Kernel_traitsI6__halfffffjLj512ELj1ELj4ELj1ELj16ENS_18Kernel_traits_baseILj512ES2_ffffjLj128EEEEELb0ELb0ELb1ELb0EEEvNS_9BwdParamsE)
        /*038c*/ 	.word	0x00000000


	//----- nvinfo : EIATTR_REGCOUNT
	.align		4
.L_151:
        /*0390*/ 	.byte	0x04, 0x2f
        /*0392*/ 	.short	(.L_153 - .L_152)
	.align		4
.L_152:
        /*0394*/ 	.word	index@(_ZN10layer_norm13ln_bwd_kernelINS_13Kernel_traitsI6__halfffffjLj512ELj1ELj4ELj1ELj16ENS_18Kernel_traits_baseILj512ES2_ffffjLj128EEEEELb0ELb0ELb0ELb1EEEvNS_9BwdParamsE)
        /*0398*/ 	.word	0x0000007f


	//----- nvinfo : EIATTR_FRAME_SIZE
	.align		4
.L_153:
        /*039c*/ 	.byte	0x04, 0x11
        /*039e*/ 	.short	(.L_155 - .L_154)
	.align		4
.L_154:
        /*03a0*/ 	.word	index@(_ZN10layer_norm13ln_bwd_kernelINS_13Kernel_traitsI6__halfffffjLj512ELj1ELj4ELj1ELj16ENS_18Kernel_traits_baseILj512ES2_ffffjLj128EEEEELb0ELb0ELb0ELb1EEEvNS_9BwdParamsE)
        /*03a4*/ 	.word	0x00000000


	//----- nvinfo : EIATTR_REGCOUNT
	.align		4
.L_155:
        /*03a8*/ 	.byte	0x04, 0x2f
        /*03aa*/ 	.short	(.L_157 - .L_156)
	.align		4
.L_156:
        /*03ac*/ 	.word	index@(_ZN10layer_norm13ln_bwd_kernelINS_13Kernel_traitsI6__halfffffjLj512ELj1ELj4ELj1ELj16ENS_18Kernel_traits_baseILj512ES2_ffffjLj128EEEEELb0ELb0ELb0ELb0EEEvNS_9BwdParamsE)
        /*03b0*/ 	.word	0x0000007d


	//----- nvinfo : EIATTR_FRAME_SIZE
	.align		4
.L_157:
        /*03b4*/ 	.byte	0x04, 0x11
        /*03b6*/ 	.short	(.L_159 - .L_158)
	.align		4
.L_158:
        /*03b8*/ 	.word	index@(_ZN10layer_norm13ln_bwd_kernelINS_13Kernel_traitsI6__halfffffjLj512ELj1ELj4ELj1ELj16ENS_18Kernel_traits_baseILj512ES2_ffffjLj128EEEEELb0ELb0ELb0ELb0EEEvNS_9BwdParamsE)
        /*03bc*/ 	.word	0x00000000


	//----- nvinfo : EIATTR_REGCOUNT
	.align		4
.L_159:
        /*03c0*/ 	.byte	0x04, 0x2f
        /*03c2*/ 	.short	(.L_161 - .L_160)
	.align		4
.L_160:
        /*03c4*/ 	.word	index@(_ZN10layer_norm13ln_bwd_kernelINS_13Kernel_traitsIf6__halffS2_fjLj512ELj1ELj4ELj1ELj16ENS_18Kernel_traits_baseILj512EfS2_fS2_fjLj128EEEEELb1ELb1ELb1ELb1EEEvNS_9BwdParamsE)
        /*03c8*/ 	.word	0x000000b7


	//----- nvinfo : EIATTR_FRAME_SIZE
	.align		4
.L_161:
        /*03cc*/ 	.byte	0x04, 0x11
        /*03ce*/ 	.short	(.L_163 - .L_162)
	.align		4
.L_162:
        /*03d0*/ 	.word	index@(_ZN10layer_norm13ln_bwd_kernelINS_13Kernel_traitsIf6__halffS2_fjLj512ELj1ELj4ELj1ELj16ENS_18Kernel_traits_baseILj512EfS2_fS2_fjLj128EEEEELb1ELb1ELb1ELb1EEEvNS_9BwdParamsE)
        /*03d4*/ 	.word	0x00000000


	//----- nvinfo : EIATTR_REGCOUNT
	.align		4
.L_163:
        /*03d8*/ 	.byte	0x04, 0x2f
        /*03da*/ 	.short	(.L_165 - .L_164)
	.align		4
.L_164:
        /*03dc*/ 	.word	index@(_ZN10layer_norm22ln_bwd_finalize_kernelINS_22Kernel_traits_finalizeILj512Ef6__halffS2_fjLb1ELj1024ELj4ENS_18Kernel_traits_baseILj512EfS2_fS2_fjLj1024EEEEELb1ELb1EEEvNS_9BwdParamsE)
        /*03e0*/ 	.word	0x00000020


	//----- nvinfo : EIATTR_FRAME_SIZE
	.align		4
.L_165:
        /*03e4*/ 	.byte	0x04, 0x11
        /*03e6*/ 	.short	(.L_167 - .L_166)
	.align		4
.L_166:
        /*03e8*/ 	.word	index@(_ZN10layer_norm22ln_bwd_finalize_kernelINS_22Kernel_traits_finalizeILj512Ef6__halffS2_fjLb1ELj1024ELj4ENS_18Kernel_traits_baseILj512EfS2_fS2_fjLj1024EEEEELb1ELb1EEEvNS_9BwdParamsE)
        /*03ec*/ 	.word	0x00000000


	//----- nvinfo : EIATTR_REGCOUNT
	.align		4
.L_167:
        /*03f0*/ 	.byte	0x04, 0x2f
        /*03f2*/ 	.short	(.L_169 - .L_168)
	.align		4
.L_168:
        /*03f4*/ 	.word	index@(_ZN10layer_norm13ln_bwd_kernelINS_13Kernel_traitsIf6__halffS2_fjLj512ELj1ELj4ELj1ELj16ENS_18Kernel_traits_baseILj512EfS2_fS2_fjLj128EEEEELb1ELb1ELb1ELb0EEEvNS_9BwdParamsE)
        /*03f8*/ 	.word	0x000000b8


	//----- nvinfo : EIATTR_FRAME_SIZE
	.align		4
.L_169:
        /*03fc*/ 	.byte	0x04, 0x11
        /*03fe*/ 	.short	(.L_171 - .L_170)
	.align		4
.L_170:
        /*0400*/ 	.word	index@(_ZN10layer_norm13ln_bwd_kernelINS_13Kernel_traitsIf6__halffS2_fjLj512ELj1ELj4ELj1ELj16ENS_18Kernel_traits_baseILj512EfS2_fS2_fjLj128EEEEELb1ELb1ELb1ELb0EEEvNS_9BwdParamsE)
        /*0404*/ 	.word	0x00000000


	//----- nvinfo : EIATTR_REGCOUNT
	.align		4
.L_171:
        /*0408*/ 	.byte	0x04, 0x2f
        /*040a*/ 	.short	(.L_173 - .L_172)
	.align		4
.L_172:
        /*040c*/ 	.word	index@(_ZN10layer_norm22ln_bwd_finalize_kernelINS_22Kernel_traits_finalizeILj512Ef6__halffS2_fjLb1ELj1024ELj4ENS_18Kernel_traits_baseILj512EfS2_fS2_fjLj1024EEEEELb1ELb0EEEvNS_9BwdParamsE)
        /*0410*/ 	.word	0x00000020


	//----- nvinfo : EIATTR_FRAME_SIZE
	.align		4
.L_173:
        /*0414*/ 	.byte	0x04, 0x11
        /*0416*/ 	.short	(.L_175 - .L_174)
	.align		4
.L_174:
        /*0418*/ 	.word	index@(_ZN10layer_norm22ln_bwd_finalize_kernelINS_22Kernel_traits_finalizeILj512Ef6__halffS2_fjLb1ELj1024ELj4ENS_18Kernel_traits_baseILj512EfS2_fS2_fjLj1024EEEEELb1ELb0EEEvNS_9BwdParamsE)
        /*041c*/ 	.word	0x00000000


	//----- nvinfo : EIATTR_REGCOUNT
	.align		4
.L_175:
        /*0420*/ 	.byte	0x04, 0x2f
        /*0422*/ 	.short	(.L_177 - .L_176)
	.align		4
.L_176:
        /*0424*/ 	.word	index@(_ZN10layer_norm13ln_bwd_kernelINS_13Kernel_traitsIf6__halffS2_fjLj512ELj1ELj4ELj1ELj16ENS_18Kernel_traits_baseILj512EfS2_fS2_fjLj128EEEEELb1ELb1ELb0ELb1EEEvNS_9BwdParamsE)
        /*0428*/ 	.word	0x000000a8


	//----- nvinfo : EIATTR_FRAME_SIZE
	.align		4
.L_177:
        /*042c*/ 	.byte	0x04, 0x11
        /*042e*/ 	.short	(.L_179 - .L_178)
	.align		4
.L_178:
        /*0430*/ 	.word	index@(_ZN10layer_norm13ln_bwd_kernelINS_13Kernel_traitsIf6__halffS2_fjLj512ELj1ELj4ELj1ELj16ENS_18Kernel_traits_baseILj512EfS2_fS2_fjLj128EEEEELb1ELb1ELb0ELb1EEEvNS_9BwdParamsE)
        /*0434*/ 	.word	0x00000000


	//----- nvinfo : EIATTR_REGCOUNT
	.align		4
.L_179:
        /*0438*/ 	.byte	0x04, 0x2f
        /*043a*/ 	.short	(.L_181 - .L_180)
	.align		4
.L_180:
        /*043c*/ 	.word	index@(_ZN10layer_norm13ln_bwd_kernelINS_13Kernel_traitsIf6__halffS2_fjLj512ELj1ELj4ELj1ELj16ENS_18Kernel_traits_baseILj512EfS2_fS2_fjLj128EEEEELb1ELb1ELb0ELb0EEEvNS_9BwdParamsE)
        /*0440*/ 	.word	0x000000a8


	//----- nvinfo : EIATTR_FRAME_SIZE
	.align		4
.L_181:
        /*0444*/ 	.byte	0x04, 0x11
        /*0446*/ 	.short	(.L_183 - .L_182)
	.align		4
.L_182:
        /*0448*/ 	.word	index@(_ZN10layer_norm13ln_bwd_kernelINS_13Kernel_traitsIf6__halffS2_fjLj512ELj1ELj4ELj1ELj16ENS_18Kernel_traits_baseILj512EfS2_fS2_fjLj128EEEEELb1ELb1ELb0ELb0EEEvNS_9BwdParamsE)
        /*044c*/ 	.word	0x00000000


	//----- nvinfo : EIATTR_REGCOUNT
	.align		4
.L_183:
        /*0450*/ 	.byte	0x04, 0x2f
        /*0452*/ 	.short	(.L_185 - .L_184)
	.align		4
.L_184:
        /*0454*/ 	.word	index@(_ZN10layer_norm13ln_bwd_kernelINS_13Kernel_traitsIf6__halffS2_fjLj512ELj1ELj4ELj1ELj16ENS_18Kernel_traits_baseILj512EfS2_fS2_fjLj128EEEEELb1ELb0ELb1ELb1EEEvNS_9BwdParamsE)
        /*0458*/ 	.word	0x00000097


	//----- nvinfo : EIATTR_FRAME_SIZE
	.align		4
.L_185:
        /*045c*/ 	.byte	0x04, 0x11
        /*045e*/ 	.short	(.L_187 - .L_186)
	.align		4
.L_186:
        /*0460*/ 	.word	index@(_ZN10layer_norm13ln_bwd_kernelINS_13Kernel_traitsIf6__halffS2_fjLj512ELj1ELj4ELj1ELj16ENS_18Kernel_traits_baseILj512EfS2_fS2_fjLj128EEEEELb1ELb0ELb1ELb1EEEvNS_9BwdParamsE)
        /*0464*/ 	.word	0x00000000


	//----- nvinfo : EIATTR_REGCOUNT
	.align		4
.L_187:
        /*0468*/ 	.byte	0x04, 0x2f
        /*046a*/ 	.short	(.L_189 - .L_188)
	.align		4
.L_188:
        /*046c*/ 	.word	index@(_ZN10layer_norm22ln_bwd_finalize_kernelINS_22Kernel_traits_finalizeILj512Ef6__halffS2_fjLb0ELj1024ELj4ENS_18Kernel_traits_baseILj512EfS2_fS2_fjLj1024EEEEELb0ELb1EEEvNS_9BwdParamsE)
        /*0470*/ 	.word	0x00000020


	//----- nvinfo : EIATTR_FRAME_SIZE
	.align		4
.L_189:
        /*0474*/ 	.byte	0x04, 0x11
        /*0476*/ 	.short	(.L_191 - .L_190)
	.align		4
.L_190:
        /*0478*/ 	.word	index@(_ZN10layer_norm22ln_bwd_finalize_kernelINS_22Kernel_traits_finalizeILj512Ef6__halffS2_fjLb0ELj1024ELj4ENS_18Kernel_traits_baseILj512EfS2_fS2_fjLj1024EEEEELb0ELb1EEEvNS_9BwdParamsE)
        /*047c*/ 	.word	0x00000000


	//----- nvinfo : EIATTR_REGCOUNT
	.align		4
.L_191:
        /*0480*/ 	.byte	0x04, 0x2f
        /*0482*/ 	.short	(.L_193 - .L_192)
	.align		4
.L_192:
        /*0484*/ 	.word	index@(_ZN10layer_norm13ln_bwd_kernelINS_13Kernel_traitsIf6__halffS2_fjLj512ELj1ELj4ELj1ELj16ENS_18Kernel_traits_baseILj512EfS2_fS2_fjLj128EEEEELb1ELb0ELb1ELb0EEEvNS_9BwdParamsE)
        /*0488*/ 	.word	0x00000099


	//----- nvinfo : EIATTR_FRAME_SIZE
	.align		4
.L_193:
        /*048c*/ 	.byte	0x04, 0x11
        /*048e*/ 	.short	(.L_195 - .L_194)
	.align		4
.L_194:
        /*0490*/ 	.word	index@(_ZN10layer_norm13ln_bwd_kernelINS_13Kernel_traitsIf6__halffS2_fjLj512ELj1ELj4ELj1ELj16ENS_18Kernel_traits_baseILj512EfS2_fS2_fjLj128EEEEELb1ELb0ELb1ELb0EEEvNS_9BwdParamsE)
        /*0494*/ 	.word	0x00000000


	//----- nvinfo : EIATTR_REGCOUNT
	.align		4
.L_195:
        /*0498*/ 	.byte	0x04, 0x2f
        /*049a*/ 	.short	(.L_197 - .L_196)
	.align		4
.L_196:
        /*049c*/ 	.word	index@(_ZN10layer_norm22ln_bwd_finalize_kernelINS_22Kernel_traits_finalizeILj512Ef6__halffS2_fjLb0ELj1024ELj4ENS_18Kernel_traits_baseILj512EfS2_fS2_fjLj1024EEEEELb0ELb0EEEvNS_9BwdParamsE)
        /*04a0*/ 	.word	0x00000020


	//----- nvinfo : EIATTR_FRAME_SIZE
	.align		4
.L_197:
        /*04a4*/ 	.byte	0x04, 0x11
        /*04a6*/ 	.short	(.L_199 - .L_198)
	.align		4
.L_198:
        /*04a8*/ 	.word	index@(_ZN10layer_norm22ln_bwd_finalize_kernelINS_22Kernel_traits_finalizeILj512Ef6__halffS2_fjLb0ELj1024ELj4ENS_18Kernel_traits_baseILj512EfS2_fS2_fjLj1024EEEEELb0ELb0EEEvNS_9BwdParamsE)
        /*04ac*/ 	.word	0x00000000


	//----- nvinfo : EIATTR_REGCOUNT
	.align		4
.L_199:
        /*04b0*/ 	.byte	0x04, 0x2f
        /*04b2*/ 	.short	(.L_201 - .L_200)
	.align		4
.L_200:
        /*04b4*/ 	.word	index@(_ZN10layer_norm13ln_bwd_kernelINS_13Kernel_traitsIf6__halffS2_fjLj512ELj1ELj4ELj1ELj16ENS_18Kernel_traits_baseILj512EfS2_fS2_fjLj128EEEEELb1ELb0ELb0ELb1EEEvNS_9BwdParamsE)
        /*04b8*/ 	.word	0x00000080


	//----- nvinfo : EIATTR_FRAME_SIZE
	.align		4
.L_201:
        /*04bc*/ 	.byte	0x04, 0x11
        /*04be*/ 	.short	(.L_203 - .L_202)
	.align		4
.L_202:
        /*04c0*/ 	.word	index@(_ZN10layer_norm13ln_bwd_kernelINS_13Kernel_traitsIf6__halffS2_fjLj512ELj1ELj4ELj1ELj16ENS_18Kernel_traits_baseILj512EfS2_fS2_fjLj128EEEEELb1ELb0ELb0ELb1EEEvNS_9BwdParamsE)
        /*04c4*/ 	.word	0x00000000


	//----- nvinfo : EIATTR_REGCOUNT
	.align		4
.L_203:
        /*04c8*/ 	.byte	0x04, 0x2f
        /*04ca*/ 	.short	(.L_205 - .L_204)
	.align		4
.L_204:
        /*04cc*/ 	.word	index@(_ZN10layer_norm13ln_bwd_kernelINS_13Kernel_traitsIf6__halffS2_fjLj512ELj1ELj4ELj1ELj16ENS_18Kernel_traits_baseILj512EfS2_fS2_fjLj128EEEEELb1ELb0ELb0ELb0EEEvNS_9BwdParamsE)
        /*04d0*/ 	.word	0x00000080


	//----- nvinfo : EIATTR_FRAME_SIZE
	.align		4
.L_205:
        /*04d4*/ 	.byte	0x04, 0x11
        /*04d6*/ 	.short	(.L_207 - .L_206)
	.align		4
.L_206:
        /*04d8*/ 	.word	index@(_ZN10layer_norm13ln_bwd_kernelINS_13Kernel_traitsIf6__halffS2_fjLj512ELj1ELj4ELj1ELj16ENS_18Kernel_traits_baseILj512EfS2_fS2_fjLj128EEEEELb1ELb0ELb0ELb0EEEvNS_9BwdParamsE)
        /*04dc*/ 	.word	0x00000000


	//----- nvinfo : EIATTR_REGCOUNT
	.align		4
.L_207:
        /*04e0*/ 	.byte	0x04, 0x2f
        /*04e2*/ 	.short	(.L_209 - .L_208)
	.align		4
.L_208:
        /*04e4*/ 	.word	index@(_ZN10layer_norm13ln_bwd_kernelINS_13Kernel_traitsIf6__halffS2_fjLj512ELj1ELj4ELj1ELj16ENS_18Kernel_traits_baseILj512EfS2_fS2_fjLj128EEEEELb0ELb1ELb1ELb1EEEvNS_9BwdParamsE)
        /*04e8*/ 	.word	0x000000c2


	//----- nvinfo : EIATTR_FRAME_SIZE
	.align		4
.L_209:
        /*04ec*/ 	.byte	0x04, 0x11
        /*04ee*/ 	.short	(.L_211 - .L_210)
	.align		4
.L_210:
        /*04f0*/ 	.word	index@(_ZN10layer_norm13ln_bwd_kernelINS_13Kernel_traitsIf6__halffS2_fjLj512ELj1ELj4ELj1ELj16ENS_18Kernel_traits_baseILj512EfS2_fS2_fjLj128EEEEELb0ELb1ELb1ELb1EEEvNS_9BwdParamsE)
        /*04f4*/ 	.word	0x00000000


	//----- nvinfo : EIATTR_REGCOUNT
	.align		4
.L_211:
        /*04f8*/ 	.byte	0x04, 0x2f
        /*04fa*/ 	.short	(.L_213 - .L_212)
	.align		4
.L_212:
        /*04fc*/ 	.word	index@(_ZN10layer_norm13ln_bwd_kernelINS_13Kernel_traitsIf6__halffS2_fjLj512ELj1ELj4ELj1ELj16ENS_18Kernel_traits_baseILj512EfS2_fS2_fjLj128EEEEELb0ELb1ELb1ELb0EEEvNS_9BwdParamsE)
        /*0500*/ 	.word	0x000000a8


	//----- nvinfo : EIATTR_FRAME_SIZE
	.align		4
.L_213:
        /*0504*/ 	.byte	0x04, 0x11
        /*0506*/ 	.short	(.L_215 - .L_214)
	.align		4
.L_214:
        /*0508*/ 	.word	index@(_ZN10layer_norm13ln_bwd_kernelINS_13Kernel_traitsIf6__halffS2_fjLj512ELj1ELj4ELj1ELj16ENS_18Kernel_traits_baseILj512EfS2_fS2_fjLj128EEEEELb0ELb1ELb1ELb0EEEvNS_9BwdParamsE)
        /*050c*/ 	.word	0x00000000


	//----- nvinfo : EIATTR_REGCOUNT
	.align		4
.L_215:
        /*0510*/ 	.byte	0x04, 0x2f
        /*0512*/ 	.short	(.L_217 - .L_216)
	.align		4
.L_216:
        /*0514*/ 	.word	index@(_ZN10layer_norm13ln_bwd_kernelINS_13Kernel_traitsIf6__halffS2_fjLj512ELj1ELj4ELj1ELj16ENS_18Kernel_traits_baseILj512EfS2_fS2_fjLj128EEEEELb0ELb1ELb0ELb1EEEvNS_9BwdParamsE)
        /*0518*/ 	.word	0x000000a6


	//----- nvinfo : EIATTR_FRAME_SIZE
	.align		4
.L_217:
        /*051c*/ 	.byte	0x04, 0x11
        /*051e*/ 	.short	(.L_219 - .L_218)
	.align		4
.L_218:
        /*0520*/ 	.word	index@(_ZN10layer_norm13ln_bwd_kernelINS_13Kernel_traitsIf6__halffS2_fjLj512ELj1ELj4ELj1ELj16ENS_18Kernel_traits_baseILj512EfS2_fS2_fjLj128EEEEELb0ELb1ELb0ELb1EEEvNS_9BwdParamsE)
        /*0524*/ 	.word	0x00000000


	//----- nvinfo : EIATTR_REGCOUNT
	.align		4
.L_219:
        /*0528*/ 	.byte	0x04, 0x2f
        /*052a*/ 	.short	(.L_221 - .L_220)
	.align		4
.L_220:
        /*052c*/ 	.word	index@(_ZN10layer_norm13ln_bwd_kernelINS_13Kernel_traitsIf6__halffS2_fjLj512ELj1ELj4ELj1ELj16ENS_18Kernel_traits_baseILj512EfS2_fS2_fjLj128EEEEELb0ELb1ELb0ELb0EEEvNS_9BwdParamsE)
        /*0530*/ 	.word	0x000000a8


	//----- nvinfo : EIATTR_FRAME_SIZE
	.align		4
.L_221:
        /*0534*/ 	.byte	0x04, 0x11
        /*0536*/ 	.short	(.L_223 - .L_222)
	.align		4
.L_222:
        /*0538*/ 	.word	index@(_ZN10layer_norm13ln_bwd_kernelINS_13Kernel_traitsIf6__halffS2_fjLj512ELj1ELj4ELj1ELj16ENS_18Kernel_traits_baseILj512EfS2_fS2_fjLj128EEEEELb0ELb1ELb0ELb0EEEvNS_9BwdParamsE)
        /*053c*/ 	.word	0x00000000


	//----- nvinfo : EIATTR_REGCOUNT
	.align		4
.L_223:
        /*0540*/ 	.byte	0x04, 0x2f
        /*0542*/ 	.short	(.L_225 - .L_224)
	.align		4
.L_224:
        /*0544*/ 	.word	index@(_ZN10layer_norm13ln_bwd_kernelINS_13Kernel_traitsIf6__halffS2_fjLj512ELj1ELj4ELj1ELj16ENS_18Kernel_traits_baseILj512EfS2_fS2_fjLj128EEEEELb0ELb0ELb1ELb1EEEvNS_9BwdParamsE)
        /*0548*/ 	.word	0x0000008f


	//----- nvinfo : EIATTR_FRAME_SIZE
	.align		4
.L_225:
        /*054c*/ 	.byte	0x04, 0x11
        /*054e*/ 	.short	(.L_227 - .L_226)
	.align		4
.L_226:
        /*0550*/ 	.word	index@(_ZN10layer_norm13ln_bwd_kernelINS_13Kernel_traitsIf6__halffS2_fjLj512ELj1ELj4ELj1ELj16ENS_18Kernel_traits_baseILj512EfS2_fS2_fjLj128EEEEELb0ELb0ELb1ELb1EEEvNS_9BwdParamsE)
        /*0554*/ 	.word	0x00000000


	//----- nvinfo : EIATTR_REGCOUNT
	.align		4
.L_227:
        /*0558*/ 	.byte	0x04, 0x2f
        /*055a*/ 	.short	(.L_229 - .L_228)
	.align		4
.L_228:
        /*055c*/ 	.word	index@(_ZN10layer_norm13ln_bwd_kernelINS_13Kernel_traitsIf6__halffS2_fjLj512ELj1ELj4ELj1ELj16ENS_18Kernel_traits_baseILj512EfS2_fS2_fjLj128EEEEELb0ELb0ELb1ELb0EEEvNS_9BwdParamsE)
        /*0560*/ 	.word	0x00000091


	//----- nvinfo : EIATTR_FRAME_SIZE
	.align		4
.L_229:
        /*0564*/ 	.byte	0x04, 0x11
        /*0566*/ 	.short	(.L_231 - .L_230)
	.align		4
.L_230:
        /*0568*/ 	.word	index@(_ZN10layer_norm13ln_bwd_kernelINS_13Kernel_traitsIf6__halffS2_fjLj512ELj1ELj4ELj1ELj16ENS_18Kernel_traits_baseILj512EfS2_fS2_fjLj128EEEEELb0ELb0ELb1ELb0EEEvNS_9BwdParamsE)
        /*056c*/ 	.word	0x00000000


	//----- nvinfo : EIATTR_REGCOUNT
	.align		4
.L_231:
        /*0570*/ 	.byte	0x04, 0x2f
        /*0572*/ 	.short	(.L_233 - .L_232)
	.align		4
.L_232:
        /*0574*/ 	.word	index@(_ZN10layer_norm13ln_bwd_kernelINS_13Kernel_traitsIf6__halffS2_fjLj512ELj1ELj4ELj1ELj16ENS_18Kernel_traits_baseILj512EfS2_fS2_fjLj128EEEEELb0ELb0ELb0ELb1EEEvNS_9BwdParamsE)
        /*0578*/ 	.word	0x00000080


	//----- nvinfo : EIATTR_FRAME_SIZE
	.align		4
.L_233:
        /*057c*/ 	.byte	0x04, 0x11
        /*057e*/ 	.short	(.L_235 - .L_234)
	.align		4
.L_234:
        /*0580*/ 	.word	index@(_ZN10layer_norm13ln_bwd_kernelINS_13Kernel_traitsIf6__halffS2_fjLj512ELj1ELj4ELj1ELj16ENS_18Kernel_traits_baseILj512EfS2_fS2_fjLj128EEEEELb0ELb0ELb0ELb1EEEvNS_9BwdParamsE)
        /*0584*/ 	.word	0x00000000


	//----- nvinfo : EIATTR_REGCOUNT
	.align		4
.L_235:
        /*0588*/ 	.byte	0x04, 0x2f
        /*058a*/ 	.short	(.L_237 - .L_236)
	.align		4
.L_236:
        /*058c*/ 	.word	index@(_ZN10layer_norm13ln_bwd_kernelINS_13Kernel_traitsIf6__halffS2_fjLj512ELj1ELj4ELj1ELj16ENS_18Kernel_traits_baseILj512EfS2_fS2_fjLj128EEEEELb0ELb0ELb0ELb0EEEvNS_9BwdParamsE)
        /*0590*/ 	.word	0x00000080


	//----- nvinfo : EIATTR_FRAME_SIZE
	.align		4
.L_237:
        /*0594*/ 	.byte	0x04, 0x11
        /*0596*/ 	.short	(.L_239 - .L_238)
	.align		4
.L_238:
        /*0598*/ 	.word	index@(_ZN10layer_norm13ln_bwd_kernelINS_13Kernel_traitsIf6__halffS2_fjLj512ELj1ELj4ELj1ELj16ENS_18Kernel_traits_baseILj512EfS2_fS2_fjLj128EEEEELb0ELb0ELb0ELb0EEEvNS_9BwdParamsE)
        /*059c*/ 	.word	0x00000000


	//----- nvinfo : EIATTR_REGCOUNT
	.align		4
.L_239:
        /*05a0*/ 	.byte	0x04, 0x2f
        /*05a2*/ 	.short	(.L_241 - .L_240)
	.align		4
.L_240:
        /*05a4*/ 	.word	index@(_ZN10layer_norm13ln_bwd_kernelINS_13Kernel_traitsI6__halfS2_fS2_fjLj512ELj1ELj4ELj1ELj16ENS_18Kernel_traits_baseILj512ES2_S2_fS2_fjLj128EEEEELb1ELb1ELb1ELb1EEEvNS_9BwdParamsE)
        /*05a8*/ 	.word	0x000000a8


	//----- nvinfo : EIATTR_FRAME_SIZE
	.align		4
.L_241:
        /*05ac*/ 	.byte	0x04, 0x11
        /*05ae*/ 	.short	(.L_243 - .L_242)
	.align		4
.L_242:
        /*05b0*/ 	.word	index@(_ZN10layer_norm13ln_bwd_kernelINS_13Kernel_traitsI6__halfS2_fS2_fjLj512ELj1ELj4ELj1ELj16ENS_18Kernel_traits_baseILj512ES2_S2_fS2_fjLj128EEEEELb1ELb1ELb1ELb1EEEvNS_9BwdParamsE)
        /*05b4*/ 	.word	0x00000000


	//----- nvinfo : EIATTR_REGCOUNT
	.align		4
.L_243:
        /*05b8*/ 	.byte	0x04, 0x2f
        /*05ba*/ 	.short	(.L_245 - .L_244)
	.align		4
.L_244:
        /*05bc*/ 	.word	index@(_ZN10layer_norm22ln_bwd_finalize_kernelINS_22Kernel_traits_finalizeILj512E6__halfS2_fS2_fjLb1ELj1024ELj4ENS_18Kernel_traits_baseILj512ES2_S2_fS2_fjLj1024EEEEELb1ELb1EEEvNS_9BwdParamsE)
        /*05c0*/ 	.word	0x00000020


	//----- nvinfo : EIATTR_FRAME_SIZE
	.align		4
.L_245:
        /*05c4*/ 	.byte	0x04, 0x11
        /*05c6*/ 	.short	(.L_247 - .L_246)
	.align		4
.L_246:
        /*05c8*/ 	.word	index@(_ZN10layer_norm22ln_bwd_finalize_kernelINS_22Kernel_traits_finalizeILj512E6__halfS2_fS2_fjLb1ELj1024ELj4ENS_18Kernel_traits_baseILj512ES2_S2_fS2_fjLj1024EEEEELb1ELb1EEEvNS_9BwdParamsE)
        /*05cc*/ 	.word	0x00000000


	//----- nvinfo : EIATTR_REGCOUNT
	.align		4
.L_247:
        /*05d0*/ 	.byte	0x04, 0x2f
        /*05d2*/ 	.short	(.L_249 - .L_248)
	.align		4
.L_248:
        /*05d4*/ 	.word	index@(_ZN10layer_norm13ln_bwd_kernelINS_13Kernel_traitsI6__halfS2_fS2_fjLj512ELj1ELj4ELj1ELj16ENS_18Kernel_traits_baseILj512ES2_S2_fS2_fjLj128EEEEELb1ELb1ELb1ELb0EEEvNS_9BwdParamsE)
        /*05d8*/ 	.word	0x000000b8


	//----- nvinfo : EIATTR_FRAME_SIZE
	.align		4
.L_249:
        /*05dc*/ 	.byte	0x04, 0x11
        /*05de*/ 	.short	(.L_251 - .L_250)
	.align		4
.L_250:
        /*05e0*/ 	.word	index@(_ZN10layer_norm13ln_bwd_kernelINS_13Kernel_traitsI6__halfS2_fS2_fjLj512ELj1ELj4ELj1ELj16ENS_18Kernel_traits_baseILj512ES2_S2_fS2_fjLj128EEEEELb1ELb1ELb1ELb0EEEvNS_9BwdParamsE)
        /*05e4*/ 	.word	0x00000000


	//----- nvinfo : EIATTR_REGCOUNT
	.align		4
.L_251:
        /*05e8*/ 	.byte	0x04, 0x2f
        /*05ea*/ 	.short	(.L_253 - .L_252)
	.align		4
.L_252:
        /*05ec*/ 	.word	index@(_ZN10layer_norm22ln_bwd_finalize_kernelINS_22Kernel_traits_finalizeILj512E6__halfS2_fS2_fjLb1ELj1024ELj4ENS_18Kernel_traits_baseILj512ES2_S2_fS2_fjLj1024EEEEELb1ELb0EEEvNS_9BwdParamsE)
        /*05f0*/ 	.word	0x00000020


	//----- nvinfo : EIATTR_FRAME_SIZE
	.align		4
.L_253:
        /*05f4*/ 	.byte	0x04, 0x11
        /*05f6*/ 	.short	(.L_255 - .L_254)
	.align		4
.L_254:
        /*05f8*/ 	.word	index@(_ZN10layer_norm22ln_bwd_finalize_kernelINS_22Kernel_traits_finalizeILj512E6__halfS2_fS2_fjLb1ELj1024ELj4ENS_18Kernel_traits_baseILj512ES2_S2_fS2_fjLj1024EEEEELb1ELb0EEEvNS_9BwdParamsE)
        /*05fc*/ 	.word	0x00000000


	//----- nvinfo : EIATTR_REGCOUNT
	.align		4
.L_255:
        /*0600*/ 	.byte	0x04, 0x2f
        /*0602*/ 	.short	(.L_257 - .L_256)
	.align		4
.L_256:
        /*0604*/ 	.word	index@(_ZN10layer_norm13ln_bwd_kernelINS_13Kernel_traitsI6__halfS2_fS2_fjLj512ELj1ELj4ELj1ELj16ENS_18Kernel_traits_baseILj512ES2_S2_fS2_fjLj128EEEEELb1ELb1ELb0ELb1EEEvNS_9BwdParamsE)
        /*0608*/ 	.word	0x000000a7


	//----- nvinfo : EIATTR_FRAME_SIZE
	.align		4
.L_257:
        /*060c*/ 	.byte	0x04, 0x11
        /*060e*/ 	.short	(.L_259 - .L_258)
	.align		4
.L_258:
        /*0610*/ 	.word	index@(_ZN10layer_norm13ln_bwd_kernelINS_13Kernel_traitsI6__halfS2_fS2_fjLj512ELj1ELj4ELj1ELj16ENS_18Kernel_traits_baseILj512ES2_S2_fS2_fjLj128EEEEELb1ELb1ELb0ELb1EEEvNS_9BwdParamsE)
        /*0614*/ 	.word	0x00000000


	//----- nvinfo : EIATTR_REGCOUNT
	.align		4
.L_259:
        /*0618*/ 	.byte	0x04, 0x2f
        /*061a*/ 	.short	(.L_261 - .L_260)
	.align		4
.L_260:
        /*061c*/ 	.word	index@(_ZN10layer_norm13ln_bwd_kernelINS_13Kernel_traitsI6__halfS2_fS2_fjLj512ELj1ELj4ELj1ELj16ENS_18Kernel_traits_baseILj512ES2_S2_fS2_fjLj128EEEEELb1ELb1ELb0ELb0EEEvNS_9BwdParamsE)
        /*0620*/ 	.word	0x000000a7


	//----- nvinfo : EIATTR_FRAME_SIZE
	.align		4
.L_261:
        /*0624*/ 	.byte	0x04, 0x11
        /*0626*/ 	.short	(.L_263 - .L_262)
	.align		4
.L_262:
        /*0628*/ 	.word	index@(_ZN10layer_norm13ln_bwd_kernelINS_13Kernel_traitsI6__halfS2_fS2_fjLj512ELj1ELj4ELj1ELj16ENS_18Kernel_traits_baseILj512ES2_S2_fS2_fjLj128EEEEELb1ELb1ELb0ELb0EEEvNS_9BwdParamsE)
        /*062c*/ 	.word	0x00000000


	//----- nvinfo : EIATTR_REGCOUNT
	.align		4
.L_263:
        /*0630*/ 	.byte	0x04, 0x2f
        /*0632*/ 	.short	(.L_265 - .L_264)
	.align		4
.L_264:
        /*0634*/ 	.word	index@(_ZN10layer_norm13ln_bwd_kernelINS_13Kernel_traitsI6__halfS2_fS2_fjLj512ELj1ELj4ELj1ELj16ENS_18Kernel_traits_baseILj512ES2_S2_fS2_fjLj128EEEEELb1ELb0ELb1ELb1EEEvNS_9BwdParamsE)
        /*0638*/ 	.word	0x00000096


	//----- nvinfo : EIATTR_FRAME_SIZE
	.align		4
.L_265:
        /*063c*/ 	.byte	0x04, 0x11
        /*063e*/ 	.short	(.L_267 - .L_266)
	.align		4
.L_266:
        /*0640*/ 	.word	index@(_ZN10layer_norm13ln_bwd_kernelINS_13Kernel_traitsI6__halfS2_fS2_fjLj512ELj1ELj4ELj1ELj16ENS_18Kernel_traits_baseILj512ES2_S2_fS2_fjLj128EEEEELb1ELb0ELb1ELb1EEEvNS_9BwdParamsE)
        /*0644*/ 	.word	0x00000000


	//----- nvinfo : EIATTR_REGCOUNT
	.align		4
.L_267:
        /*0648*/ 	.byte	0x04, 0x2f
        /*064a*/ 	.short	(.L_269 - .L_268)
	.align		4
.L_268:
        /*064c*/ 	.word	index@(_ZN10layer_norm22ln_bwd_finalize_kernelINS_22Kernel_traits_finalizeILj512E6__halfS2_fS2_fjLb0ELj1024ELj4ENS_18Kernel_traits_baseILj512ES2_S2_fS2_fjLj1024EEEEELb0ELb1EEEvNS_9BwdParamsE)
        /*0650*/ 	.word	0x00000020


	//----- nvinfo : EIATTR_FRAME_SIZE
	.align		4
.L_269:
        /*0654*/ 	.byte	0x04, 0x11
        /*0656*/ 	.short	(.L_271 - .L_270)
	.align		4
.L_270:
        /*0658*/ 	.word	index@(_ZN10layer_norm22ln_bwd_finalize_kernelINS_22Kernel_traits_finalizeILj512E6__halfS2_fS2_fjLb0ELj1024ELj4ENS_18Kernel_traits_baseILj512ES2_S2_fS2_fjLj1024EEEEELb0ELb1EEEvNS_9BwdParamsE)
        /*065c*/ 	.word	0x00000000


	//----- nvinfo : EIATTR_REGCOUNT
	.align		4
.L_271:
        /*0660*/ 	.byte	0x04, 0x2f
        /*0662*/ 	.short	(.L_273 - .L_272)
	.align		4
.L_272:
        /*0664*/ 	.word	index@(_ZN10layer_norm13ln_bwd_kernelINS_13Kernel_traitsI6__halfS2_fS2_fjLj512ELj1ELj4ELj1ELj16ENS_18Kernel_traits_baseILj512ES2_S2_fS2_fjLj128EEEEELb1ELb0ELb1ELb0EEEvNS_9BwdParamsE)
        /*0668*/ 	.word	0x00000099


	//----- nvinfo : EIATTR_FRAME_SIZE
	.align		4
.L_273:
        /*066c*/ 	.byte	0x04, 0x11
        /*066e*/ 	.short	(.L_275 - .L_274)
	.align		4
.L_274:
        /*0670*/ 	.word	index@(_ZN10layer_norm13ln_bwd_kernelINS_13Kernel_traitsI6__halfS2_fS2_fjLj512ELj1ELj4ELj1ELj16ENS_18Kernel_traits_baseILj512ES2_S2_fS2_fjLj128EEEEELb1ELb0ELb1ELb0EEEvNS_9BwdParamsE)
        /*0674*/ 	.word	0x00000000


	//----- nvinfo : EIATTR_REGCOUNT
	.align		4
.L_275:
        /*0678*/ 	.byte	0x04, 0x2f
        /*067a*/ 	.short	(.L_277 - .L_276)
	.align		4
.L_276:
        /*067c*/ 	.word	index@(_ZN10layer_norm22ln_bwd_finalize_kernelINS_22Kernel_traits_finalizeILj512E6__halfS2_fS2_fjLb0ELj1024ELj4ENS_18Kernel_traits_baseILj512ES2_S2_fS2_fjLj1024EEEEELb0ELb0EEEvNS_9BwdParamsE)
        /*0680*/ 	.word	0x00000020


	//----- nvinfo : EIATTR_FRAME_SIZE
	.align		4
.L_277:
        /*0684*/ 	.byte	0x04, 0x11
        /*0686*/ 	.short	(.L_279 - .L_278)
	.align		4
.L_278:
        /*0688*/ 	.word	index@(_ZN10layer_norm22ln_bwd_finalize_kernelINS_22Kernel_traits_finalizeILj512E6__halfS2_fS2_fjLb0ELj1024ELj4ENS_18Kernel_traits_baseILj512ES2_S2_fS2_fjLj1024EEEEELb0ELb0EEEvNS_9BwdParamsE)
        /*068c*/ 	.word	0x00000000


	//----- nvinfo : EIATTR_REGCOUNT
	.align		4
.L_279:
        /*0690*/ 	.byte	0x04, 0x2f
        /*0692*/ 	.short	(.L_281 - .L_280)
	.align		4
.L_280:
        /*0694*/ 	.word	index@(_ZN10layer_norm13ln_bwd_kernelINS_13Kernel_traitsI6__halfS2_fS2_fjLj512ELj1ELj4ELj1ELj16ENS_18Kernel_traits_baseILj512ES2_S2_fS2_fjLj128EEEEELb1ELb0ELb0ELb1EEEvNS_9BwdParamsE)
        /*0698*/ 	.word	0x00000080


	//----- nvinfo : EIATTR_FRAME_SIZE
	.align		4
.L_281:
        /*069c*/ 	.byte	0x04, 0x11
        /*069e*/ 	.short	(.L_283 - .L_282)
	.align		4
.L_282:
        /*06a0*/ 	.word	index@(_ZN10layer_norm13ln_bwd_kernelINS_13Kernel_traitsI6__halfS2_fS2_fjLj512ELj1ELj4ELj1ELj16ENS_18Kernel_traits_baseILj512ES2_S2_fS2_fjLj128EEEEELb1ELb0ELb0ELb1EEEvNS_9BwdParamsE)
        /*06a4*/ 	.word	0x00000000


	//----- nvinfo : EIATTR_REGCOUNT
	.align		4
.L_283:
        /*06a8*/ 	.byte	0x04, 0x2f
        /*06aa*/ 	.short	(.L_285 - .L_284)
	.align		4
.L_284:
        /*06ac*/ 	.word	index@(_ZN10layer_norm13ln_bwd_kernelINS_13Kernel_traitsI6__halfS2_fS2_fjLj512ELj1ELj4ELj1ELj16ENS_18Kernel_traits_baseILj512ES2_S2_fS2_fjLj128EEEEELb1ELb0ELb0ELb0EEEvNS_9BwdParamsE)
        /*06b0*/ 	.word	0x00000080


	//----- nvinfo : EIATTR_FRAME_SIZE
	.align		4
.L_285:
        /*06b4*/ 	.byte	0x04, 0x11
        /*06b6*/ 	.short	(.L_287 - .L_286)
	.align		4
.L_286:
        /*06b8*/ 	.word	index@(_ZN10layer_norm13ln_bwd_kernelINS_13Kernel_traitsI6__halfS2_fS2_fjLj512ELj1ELj4ELj1ELj16ENS_18Kernel_traits_baseILj512ES2_S2_fS2_fjLj128EEEEELb1ELb0ELb0ELb0EEEvNS_9BwdParamsE)
        /*06bc*/ 	.word	0x00000000


	//----- nvinfo : EIATTR_REGCOUNT
	.align		4
.L_287:
        /*06c0*/ 	.byte	0x04, 0x2f
        /*06c2*/ 	.short	(.L_289 - .L_288)
	.align		4
.L_288:
        /*06c4*/ 	.word	index@(_ZN10layer_norm13ln_bwd_kernelINS_13Kernel_traitsI6__halfS2_fS2_fjLj512ELj1ELj4ELj1ELj16ENS_18Kernel_traits_baseILj512ES2_S2_fS2_fjLj128EEEEELb0ELb1ELb1ELb1EEEvNS_9BwdParamsE)
        /*06c8*/ 	.word	0x000000c1


	//----- nvinfo : EIATTR_FRAME_SIZE
	.align		4
.L_289:
        /*06cc*/ 	.byte	0x04, 0x11
        /*06ce*/ 	.short	(.L_291 - .L_290)
	.align		4
.L_290:
        /*06d0*/ 	.word	index@(_ZN10layer_norm13ln_bwd_kernelINS_13Kernel_traitsI6__halfS2_fS2_fjLj512ELj1ELj4ELj1ELj16ENS_18Kernel_traits_baseILj512ES2_S2_fS2_fjLj128EEEEELb0ELb1ELb1ELb1EEEvNS_9BwdParamsE)
        /*06d4*/ 	.word	0x00000000


	//----- nvinfo : EIATTR_REGCOUNT
	.align		4
.L_291:
        /*06d8*/ 	.byte	0x04, 0x2f
        /*06da*/ 	.short	(.L_293 - .L_292)
	.align		4
.L_292:
        /*06dc*/ 	.word	index@(_ZN10layer_norm13ln_bwd_kernelINS_13Kernel_traitsI6__halfS2_fS2_fjLj512ELj1ELj4ELj1ELj16ENS_18Kernel_traits_baseILj512ES2_S2_fS2_fjLj128EEEEELb0ELb1ELb1ELb0EEEvNS_9BwdParamsE)
        /*06e0*/ 	.word	0x000000a8


	//----- nvinfo : EIATTR_FRAME_SIZE
	.align		4
.L_293:
        /*06e4*/ 	.byte	0x04, 0x11
        /*06e6*/ 	.short	(.L_295 - .L_294)
	.align		4
.L_294:
        /*06e8*/ 	.word	index@(_ZN10layer_norm13ln_bwd_kernelINS_13Kernel_traitsI6__halfS2_fS2_fjLj512ELj1ELj4ELj1ELj16ENS_18Kernel_traits_baseILj512ES2_S2_fS2_fjLj128EEEEELb0ELb1ELb1ELb0EEEvNS_9BwdParamsE)
        /*06ec*/ 	.word	0x00000000


	//----- nvinfo : EIATTR_REGCOUNT
	.align		4
.L_295:
        /*06f0*/ 	.byte	0x04, 0x2f
        /*06f2*/ 	.short	(.L_297 - .L_296)
	.align		4
.L_296:
        /*06f4*/ 	.word	index@(_ZN10layer_norm13ln_bwd_kernelINS_13Kernel_traitsI6__halfS2_fS2_fjLj512ELj1ELj4ELj1ELj16ENS_18Kernel_traits_baseILj512ES2_S2_fS2_fjLj128EEEEELb0ELb1ELb0ELb1EEEvNS_9BwdParamsE)
        /*06f8*/ 	.word	0x000000a6


	//----- nvinfo : EIATTR_FRAME_SIZE
	.align		4
.L_297:
        /*06fc*/ 	.byte	0x04, 0x11
        /*06fe*/ 	.short	(.L_299 - .L_298)
	.align		4
.L_298:
        /*0700*/ 	.word	index@(_ZN10layer_norm13ln_bwd_kernelINS_13Kernel_traitsI6__halfS2_fS2_fjLj512ELj1ELj4ELj1ELj16ENS_18Kernel_traits_baseILj512ES2_S2_fS2_fjLj128EEEEELb0ELb1ELb0ELb1EEEvNS_9BwdParamsE)
        /*0704*/ 	.word	0x00000000


	//----- nvinfo : EIATTR_REGCOUNT
	.align		4
.L_299:
        /*0708*/ 	.byte	0x04, 0x2f
        /*070a*/ 	.short	(.L_301 - .L_300)
	.align		4
.L_300:
        /*070c*/ 	.word	index@(_ZN10layer_norm13ln_bwd_kernelINS_13Kernel_traitsI6__halfS2_fS2_fjLj512ELj1ELj4ELj1ELj16ENS_18Kernel_traits_baseILj512ES2_S2_fS2_fjLj128EEEEELb0ELb1ELb0ELb0EEEvNS_9BwdParamsE)
        /*0710*/ 	.word	0x000000a8


	//----- nvinfo : EIATTR_FRAME_SIZE
	.align		4
.L_301:
        /*0714*/ 	.byte	0x04, 0x11
        /*0716*/ 	.short	(.L_303 - .L_302)
	.align		4
.L_302:
        /*0718*/ 	.word	index@(_ZN10layer_norm13ln_bwd_kernelINS_13Kernel_traitsI6__halfS2_fS2_fjLj512ELj1ELj4ELj1ELj16ENS_18Kernel_traits_baseILj512ES2_S2_fS2_fjLj128EEEEELb0ELb1ELb0ELb0EEEvNS_9BwdParamsE)
        /*071c*/ 	.word	0x00000000


	//----- nvinfo : EIATTR_REGCOUNT
	.align		4
.L_303:
        /*0720*/ 	.byte	0x04, 0x2f
        /*0722*/ 	.short	(.L_305 - .L_304)
	.align		4
.L_304:
        /*0724*/ 	.word	index@(_ZN10layer_norm13ln_bwd_kernelINS_13Kernel_traitsI6__halfS2_fS2_fjLj512ELj1ELj4ELj1ELj16ENS_18Kernel_traits_baseILj512ES2_S2_fS2_fjLj128EEEEELb0ELb0ELb1ELb1EEEvNS_9BwdParamsE)
        /*0728*/ 	.word	0x0000008f


	//----- nvinfo : EIATTR_FRAME_SIZE
	.align		4
.L_305:
        /*072c*/ 	.byte	0x04, 0x11
        /*072e*/ 	.short	(.L_307 - .L_306)
	.align		4
.L_306:
        /*0730*/ 	.word	index@(_ZN10layer_norm13ln_bwd_kernelINS_13Kernel_traitsI6__halfS2_fS2_fjLj512ELj1ELj4ELj1ELj16ENS_18Kernel_traits_baseILj512ES2_S2_fS2_fjLj128EEEEELb0ELb0ELb1ELb1EEEvNS_9BwdParamsE)
        /*0734*/ 	.word	0x00000000


	//----- nvinfo : EIATTR_REGCOUNT
	.align		4
.L_307:
        /*0738*/ 	.byte	0x04, 0x2f
        /*073a*/ 	.short	(.L_309 - .L_308)
	.align		4
.L_308:
        /*073c*/ 	.word	index@(_ZN10layer_norm13ln_bwd_kernelINS_13Kernel_traitsI6__halfS2_fS2_fjLj512ELj1ELj4ELj1ELj16ENS_18Kernel_traits_baseILj512ES2_S2_fS2_fjLj128EEEEELb0ELb0ELb1ELb0EEEvNS_9BwdParamsE)
        /*0740*/ 	.word	0x00000091


	//----- nvinfo : EIATTR_FRAME_SIZE
	.align		4
.L_309:
        /*0744*/ 	.byte	0x04, 0x11
        /*0746*/ 	.short	(.L_311 - .L_310)
	.align		4
.L_310:
        /*0748*/ 	.word	index@(_ZN10layer_norm13ln_bwd_kernelINS_13Kernel_traitsI6__halfS2_fS2_fjLj512ELj1ELj4ELj1ELj16ENS_18Kernel_traits_baseILj512ES2_S2_fS2_fjLj128EEEEELb0ELb0ELb1ELb0EEEvNS_9BwdParamsE)
        /*074c*/ 	.word	0x00000000


	//----- nvinfo : EIATTR_REGCOUNT
	.align		4
.L_311:
        /*0750*/ 	.byte	0x04, 0x2f
        /*0752*/ 	.short	(.L_313 - .L_312)
	.align		4
.L_312:
        /*0754*/ 	.word	index@(_ZN10layer_norm13ln_bwd_kernelINS_13Kernel_traitsI6__halfS2_fS2_fjLj512ELj1ELj4ELj1ELj16ENS_18Kernel_traits_baseILj512ES2_S2_fS2_fjLj128EEEEELb0ELb0ELb0ELb1EEEvNS_9BwdParamsE)
        /*0758*/ 	.word	0x00000080


	//----- nvinfo : EIATTR_FRAME_SIZE
	.align		4
.L_313:
        /*075c*/ 	.byte	0x04, 0x11
        /*075e*/ 	.short	(.L_315 - .L_314)
	.align		4
.L_314:
        /*0760*/ 	.word	index@(_ZN10layer_norm13ln_bwd_kernelINS_13Kernel_traitsI6__halfS2_fS2_fjLj512ELj1ELj4ELj1ELj16ENS_18Kernel_traits_baseILj512ES2_S2_fS2_fjLj128EEEEELb0ELb0ELb0ELb1EEEvNS_9BwdParamsE)
        /*0764*/ 	.word	0x00000000


	//----- nvinfo : EIATTR_REGCOUNT
	.align		4
.L_315:
        /*0768*/ 	.byte	0x04, 0x2f
        /*076a*/ 	.short	(.L_317 - .L_316)
	.align		4
.L_316:
        /*076c*/ 	.word	index@(_ZN10layer_norm13ln_bwd_kernelINS_13Kernel_traitsI6__halfS2_fS2_fjLj512ELj1ELj4ELj1ELj16ENS_18Kernel_traits_baseILj512ES2_S2_fS2_fjLj128EEEEELb0ELb0ELb0ELb0EEEvNS_9BwdParamsE)
        /*0770*/ 	.word	0x00000080


	//----- nvinfo : EIATTR_FRAME_SIZE
	.align		4
.L_317:
        /*0774*/ 	.byte	0x04, 0x11
        /*0776*/ 	.short	(.L_319 - .L_318)
	.align		4
.L_318:
        /*0778*/ 	.word	index@(_ZN10layer_norm13ln_bwd_kernelINS_13Kernel_traitsI6__halfS2_fS2_fjLj512ELj1ELj4ELj1ELj16ENS_18Kernel_traits_baseILj512ES2_S2_fS2_fjLj128EEEEELb0ELb0ELb0ELb0EEEvNS_9BwdParamsE)
        /*077c*/ 	.word	0x00000000


	//----- nvinfo : EIATTR_REGCOUNT
	.align		4
.L_319:
        /*0780*/ 	.byte	0x04, 0x2f
        /*0782*/ 	.short	(.L_321 - .L_320)
	.align		4
.L_320:
        /*0784*/ 	.word	index@(_ZN10layer_norm13ln_bwd_kernelINS_13Kernel_traitsIf6__halfS2_S2_fjLj512ELj1ELj4ELj1ELj16ENS_18Kernel_traits_baseILj512EfS2_S2_S2_fjLj128EEEEELb1ELb1ELb1ELb1EEEvNS_9BwdParamsE)
        /*0788*/ 	.word	0x000000a8


	//----- nvinfo : EIATTR_FRAME_SIZE
	.align		4
.L_321:
        /*078c*/ 	.byte	0x04, 0x11
        /*078e*/ 	.short	(.L_323 - .L_322)
	.align		4
.L_322:
        /*0790*/ 	.word	index@(_ZN10layer_norm13ln_bwd_kernelINS_13Kernel_traitsIf6__halfS2_S2_fjLj512ELj1ELj4ELj1ELj16ENS_18Kernel_traits_baseILj512EfS2_S2_S2_fjLj128EEEEELb1ELb1ELb1ELb1EEEvNS_9BwdParamsE)
        /*0794*/ 	.word	0x00000000


	//----- nvinfo : EIATTR_REGCOUNT
	.align		4
.L_323:
        /*0798*/ 	.byte	0x04, 0x2f
        /*079a*/ 	.short	(.L_325 - .L_324)
	.align		4
.L_324:
        /*079c*/ 	.word	index@(_ZN10layer_norm22ln_bwd_finalize_kernelINS_22Kernel_traits_finalizeILj512Ef6__halfS2_S2_fjLb1ELj1024ELj4ENS_18Kernel_traits_baseILj512EfS2_S2_S2_fjLj1024EEEEELb1ELb1EEEvNS_9BwdParamsE)
        /*07a0*/ 	.word	0x00000020


	//----- nvinfo : EIATTR_FRAME_SIZE
	.align		4
.L_325:
        /*07a4*/ 	.byte	0x04, 0x11
        /*07a6*/ 	.short	(.L_327 - .L_326)
	.align		4
.L_326:
        /*07a8*/ 	.word	index@(_ZN10layer_norm22ln_bwd_finalize_kernelINS_22Kernel_traits_finalizeILj512Ef6__halfS2_S2_fjLb1ELj1024ELj4ENS_18Kernel_traits_baseILj512EfS2_S2_S2_fjLj1024EEEEELb1ELb1EEEvNS_9BwdParamsE)
        /*07ac*/ 	.word	0x00000000


	//----- nvinfo : EIATTR_REGCOUNT
	.align		4
.L_327:
        /*07b0*/ 	.byte	0x04, 0x2f
        /*07b2*/ 	.short	(.L_329 - .L_328)
	.align		4
.L_328:
        /*07b4*/ 	.word	index@(_ZN10layer_norm13ln_bwd_kernelINS_13Kernel_traitsIf6__halfS2_S2_fjLj512ELj1ELj4ELj1ELj16ENS_18Kernel_traits_baseILj512EfS2_S2_S2_fjLj128EEEEELb1ELb1ELb1ELb0EEEvNS_9BwdParamsE)
        /*07b8*/ 	.word	0x000000a4


	//----- nvinfo : EIATTR_FRAME_SIZE
	.align		4
.L_329:
        /*07bc*/ 	.byte	0x04, 0x11
        /*07be*/ 	.short	(.L_331 - .L_330)
	.align		4
.L_330:
        /*07c0*/ 	.word	index@(_ZN10layer_norm13ln_bwd_kernelINS_13Kernel_traitsIf6__halfS2_S2_fjLj512ELj1ELj4ELj1ELj16ENS_18Kernel_traits_baseILj512EfS2_S2_S2_fjLj128EEEEELb1ELb1ELb1ELb0EEEvNS_9BwdParamsE)
        /*07c4*/ 	.word	0x00000000


	//----- nvinfo : EIATTR_REGCOUNT
	.align		4
.L_331:
        /*07c8*/ 	.byte	0x04, 0x2f
        /*07ca*/ 	.short	(.L_333 - .L_332)
	.align		4
.L_332:
        /*07cc*/ 	.word	index@(_ZN10layer_norm22ln_bwd_finalize_kernelINS_22Kernel_traits_finalizeILj512Ef6__halfS2_S2_fjLb1ELj1024ELj4ENS_18Kernel_traits_baseILj512EfS2_S2_S2_fjLj1024EEEEELb1ELb0EEEvNS_9BwdParamsE)
        /*07d0*/ 	.word	0x00000020


	//----- nvinfo : EIATTR_FRAME_SIZE
	.align		4
.L_333:
        /*07d4*/ 	.byte	0x04, 0x11
        /*07d6*/ 	.short	(.L_335 - .L_334)
	.align		4
.L_334:
        /*07d8*/ 	.word	index@(_ZN10layer_norm22ln_bwd_finalize_kernelINS_22Kernel_traits_finalizeILj512Ef6__halfS2_S2_fjLb1ELj1024ELj4ENS_18Kernel_traits_baseILj512EfS2_S2_S2_fjLj1024EEEEELb1ELb0EEEvNS_9BwdParamsE)
        /*07dc*/ 	.word	0x00000000


	//----- nvinfo : EIATTR_REGCOUNT
	.align		4
.L_335:
        /*07e0*/ 	.byte	0x04, 0x2f
        /*07e2*/ 	.short	(.L_337 - .L_336)
	.align		4
.L_336:
        /*07e4*/ 	.word	index@(_ZN10layer_norm13ln_bwd_kernelINS_13Kernel_traitsIf6__halfS2_S2_fjLj512ELj1ELj4ELj1ELj16ENS_18Kernel_traits_baseILj512EfS2_S2_S2_fjLj128EEEEELb1ELb1ELb0ELb1EEEvNS_9BwdParamsE)
        /*07e8*/ 	.word	0x000000a0


	//----- nvinfo : EIATTR_FRAME_SIZE
	.align		4
.L_337:
        /*07ec*/ 	.byte	0x04, 0x11
        /*07ee*/ 	.short	(.L_339 - .L_338)
	.align		4
.L_338:
        /*07f0*/ 	.word	index@(_ZN10layer_norm13ln_bwd_kernelINS_13Kernel_traitsIf6__halfS2_S2_fjLj512ELj1ELj4ELj1ELj16ENS_18Kernel_traits_baseILj512EfS2_S2_S2_fjLj128EEEEELb1ELb1ELb0ELb1EEEvNS_9BwdParamsE)
        /*07f4*/ 	.word	0x00000000


	//----- nvinfo : EIATTR_REGCOUNT
	.align		4
.L_339:
        /*07f8*/ 	.byte	0x04, 0x2f
        /*07fa*/ 	.short	(.L_341 - .L_340)
	.align		4
.L_340:
        /*07fc*/ 	.word	index@(_ZN10layer_norm13ln_bwd_kernelINS_13Kernel_traitsIf6__halfS2_S2_fjLj512ELj1ELj4ELj1ELj16ENS_18Kernel_traits_baseILj512EfS2_S2_S2_fjLj128EEEEELb1ELb1ELb0ELb0EEEvNS_9BwdParamsE)
        /*0800*/ 	.word	0x000000a1


	//----- nvinfo : EIATTR_FRAME_SIZE
	.align		4
.L_341:
        /*0804*/ 	.byte	0x04, 0x11
        /*0806*/ 	.short	(.L_343 - .L_342)
	.align		4
.L_342:
        /*0808*/ 	.word	index@(_ZN10layer_norm13ln_bwd_kernelINS_13Kernel_traitsIf6__halfS2_S2_fjLj512ELj1ELj4ELj1ELj16ENS_18Kernel_traits_baseILj512EfS2_S2_S2_fjLj128EEEEELb1ELb1ELb0ELb0EEEvNS_9BwdParamsE)
        /*080c*/ 	.word	0x00000000


	//----- nvinfo : EIATTR_REGCOUNT
	.align		4
.L_343:
        /*0810*/ 	.byte	0x04, 0x2f
        /*0812*/ 	.short	(.L_345 - .L_344)
	.align		4
.L_344:
        /*0814*/ 	.word	index@(_ZN10layer_norm13ln_bwd_kernelINS_13Kernel_traitsIf6__halfS2_S2_fjLj512ELj1ELj4ELj1ELj16ENS_18Kernel_traits_baseILj512EfS2_S2_S2_fjLj128EEEEELb1ELb0ELb1ELb1EEEvNS_9BwdParamsE)
        /*0818*/ 	.word	0x00000080


	//----- nvinfo : EIATTR_FRAME_SIZE
	.align		4
.L_345:
        /*081c*/ 	.byte	0x04, 0x11
        /*081e*/ 	.short	(.L_347 - .L_346)
	.align		4
.L_346:
        /*0820*/ 	.word	index@(_ZN10layer_norm13ln_bwd_kernelINS_13Kernel_traitsIf6__halfS2_S2_fjLj512ELj1ELj4ELj1ELj16ENS_18Kernel_traits_baseILj512EfS2_S2_S2_fjLj128EEEEELb1ELb0ELb1ELb1EEEvNS_9BwdParamsE)
        /*0824*/ 	.word	0x00000000


	//----- nvinfo : EIATTR_REGCOUNT
	.align		4
.L_347:
        /*0828*/ 	.byte	0x04, 0x2f
        /*082a*/ 	.short	(.L_349 - .L_348)
	.align		4
.L_348:
        /*082c*/ 	.word	index@(_ZN10layer_norm22ln_bwd_finalize_kernelINS_22Kernel_traits_finalizeILj512Ef6__halfS2_S2_fjLb0ELj1024ELj4ENS_18Kernel_traits_baseILj512EfS2_S2_S2_fjLj1024EEEEELb0ELb1EEEvNS_9BwdParamsE)
        /*0830*/ 	.word	0x00000020


	//----- nvinfo : EIATTR_FRAME_SIZE
	.align		4
.L_349:
        /*0834*/ 	.byte	0x04, 0x11
        /*0836*/ 	.short	(.L_351 - .L_350)
	.align		4
.L_350:
        /*0838*/ 	.word	index@(_ZN10layer_norm22ln_bwd_finalize_kernelINS_22Kernel_traits_finalizeILj512Ef6__halfS2_S2_fjLb0ELj1024ELj4ENS_18Kernel_traits_baseILj512EfS2_S2_S2_fjLj1024EEEEELb0ELb1EEEvNS_9BwdParamsE)
        /*083c*/ 	.word	0x00000000


	//----- nvinfo : EIATTR_REGCOUNT
	.align		4
.L_351:
        /*0840*/ 	.byte	0x04, 0x2f
        /*0842*/ 	.short	(.L_353 - .L_352)
	.align		4
.L_352:
        /*0844*/ 	.word	index@(_ZN10layer_norm13ln_bwd_kernelINS_13Kernel_traitsIf6__halfS2_S2_fjLj512ELj1ELj4ELj1ELj16ENS_18Kernel_traits_baseILj512EfS2_S2_S2_fjLj128EEEEELb1ELb0ELb1ELb0EEEvNS_9BwdParamsE)
        /*0848*/ 	.word	0x00000080


	//----- nvinfo : EIATTR_FRAME_SIZE
	.align		4
.L_353:
        /*084c*/ 	.byte	0x04, 0x11
        /*084e*/ 	.short	(.L_355 - .L_354)
	.align		4
.L_354:
        /*0850*/ 	.word	index@(_ZN10layer_norm13ln_bwd_kernelINS_13Kernel_traitsIf6__halfS2_S2_fjLj512ELj1ELj4ELj1ELj16ENS_18Kernel_traits_baseILj512EfS2_S2_S2_fjLj128EEEEELb1ELb0ELb1ELb0EEEvNS_9BwdParamsE)
        /*0854*/ 	.word	0x00000000


	//----- nvinfo : EIATTR_REGCOUNT
	.align		4
.L_355:
        /*0858*/ 	.byte	0x04, 0x2f
        /*085a*/ 	.short	(.L_357 - .L_356)
	.align		4
.L_356:
        /*085c*/ 	.word	index@(_ZN10layer_norm22ln_bwd_finalize_kernelINS_22Kernel_traits_finalizeILj512Ef6__halfS2_S2_fjLb0ELj1024ELj4ENS_18Kernel_traits_baseILj512EfS2_S2_S2_fjLj1024EEEEELb0ELb0EEEvNS_9BwdParamsE)
        /*0860*/ 	.word	0x00000020


	//----- nvinfo : EIATTR_FRAME_SIZE
	.align		4
.L_357:
        /*0864*/ 	.byte	0x04, 0x11
        /*0866*/ 	.short	(.L_359 - .L_358)
	.align		4
.L_358:
        /*0868*/ 	.word	index@(_ZN10layer_norm22ln_bwd_finalize_kernelINS_22Kernel_traits_finalizeILj512Ef6__halfS2_S2_fjLb0ELj1024ELj4ENS_18Kernel_traits_baseILj512EfS2_S2_S2_fjLj1024EEEEELb0ELb0EEEvNS_9BwdParamsE)
        /*086c*/ 	.word	0x00000000


	//----- nvinfo : EIATTR_REGCOUNT
	.align		4
.L_359:
        /*0870*/ 	.byte	0x04, 0x2f
        /*0872*/ 	.short	(.L_361 - .L_360)
	.align		4
.L_360:
        /*0874*/ 	.word	index@(_ZN10layer_norm13ln_bwd_kernelINS_13Kernel_traitsIf6__halfS2_S2_fjLj512ELj1ELj4ELj1ELj16ENS_18Kernel_traits_baseILj512EfS2_S2_S2_fjLj128EEEEELb1ELb0ELb0ELb1EEEvNS_9BwdParamsE)
        /*0878*/ 	.word	0x0000007c


	//----- nvinfo : EIATTR_FRAME_SIZE
	.align		4
.L_361:
        /*087c*/ 	.byte	0x04, 0x11
        /*087e*/ 	.short	(.L_363 - .L_362)
	.align		4
.L_362:
        /*0880*/ 	.word	index@(_ZN10layer_norm13ln_bwd_kernelINS_13Kernel_traitsIf6__halfS2_S2_fjLj512ELj1ELj4ELj1ELj16ENS_18Kernel_traits_baseILj512EfS2_S2_S2_fjLj128EEEEELb1ELb0ELb0ELb1EEEvNS_9BwdParamsE)
        /*0884*/ 	.word	0x00000000


	//----- nvinfo : EIATTR_REGCOUNT
	.align		4
.L_363:
        /*0888*/ 	.byte	0x04, 0x2f
        /*088a*/ 	.short	(.L_365 - .L_364)
	.align		4
.L_364:
        /*088c*/ 	.word	index@(_ZN10layer_norm13ln_bwd_kernelINS_13Kernel_traitsIf6__halfS2_S2_fjLj512ELj1ELj4ELj1ELj16ENS_18Kernel_traits_baseILj512EfS2_S2_S2_fjLj128EEEEELb1ELb0ELb0ELb0EEEvNS_9BwdParamsE)
        /*0890*/ 	.word	0x0000007d


	//----- nvinfo : EIATTR_FRAME_SIZE
	.align		4
.L_365:
        /*0894*/ 	.byte	0x04, 0x11
        /*0896*/ 	.short	(.L_367 - .L_366)
	.align		4
.L_366:
        /*0898*/ 	.word	index@(_ZN10layer_norm13ln_bwd_kernelINS_13Kernel_traitsIf6__halfS2_S2_fjLj512ELj1ELj4ELj1ELj16ENS_18Kernel_traits_baseILj512EfS2_S2_S2_fjLj128EEEEELb1ELb0ELb0ELb0EEEvNS_9BwdParamsE)
        /*089c*/ 	.word	0x00000000


	//----- nvinfo : EIATTR_REGCOUNT
	.align		4
.L_367:
        /*08a0*/ 	.byte	0x04, 0x2f
        /*08a2*/ 	.short	(.L_369 - .L_368)
	.align		4
.L_368:
        /*08a4*/ 	.word	index@(_ZN10layer_norm13ln_bwd_kernelINS_13Kernel_traitsIf6__halfS2_S2_fjLj512ELj1ELj4ELj1ELj16ENS_18Kernel_traits_baseILj512EfS2_S2_S2_fjLj128EEEEELb0ELb1ELb1ELb1EEEvNS_9BwdParamsE)
        /*08a8*/ 	.word	0x000000a6


	//----- nvinfo : EIATTR_FRAME_SIZE
	.align		4
.L_369:
        /*08ac*/ 	.byte	0x04, 0x11
        /*08ae*/ 	.short	(.L_371 - .L_370)
	.align		4
.L_370:
        /*08b0*/ 	.word	index@(_ZN10layer_norm13ln_bwd_kernelINS_13Kernel_traitsIf6__halfS2_S2_fjLj512ELj1ELj4ELj1ELj16ENS_18Kernel_traits_baseILj512EfS2_S2_S2_fjLj128EEEEELb0ELb1ELb1ELb1EEEvNS_9BwdParamsE)
        /*08b4*/ 	.word	0x00000000


	//----- nvinfo : EIATTR_REGCOUNT
	.align		4
.L_371:
        /*08b8*/ 	.byte	0x04, 0x2f
        /*08ba*/ 	.short	(.L_373 - .L_372)
	.align		4
.L_372:
        /*08bc*/ 	.word	index@(_ZN10layer_norm13ln_bwd_kernelINS_13Kernel_traitsIf6__halfS2_S2_fjLj512ELj1ELj4ELj1ELj16ENS_18Kernel_traits_baseILj512EfS2_S2_S2_fjLj128EEEEELb0ELb1ELb1ELb0EEEvNS_9BwdParamsE)
        /*08c0*/ 	.word	0x000000a1


	//----- nvinfo : EIATTR_FRAME_SIZE
	.align		4
.L_373:
        /*08c4*/ 	.byte	0x04, 0x11
        /*08c6*/ 	.short	(.L_375 - .L_374)
	.align		4
.L_374:
        /*08c8*/ 	.word	index@(_ZN10layer_norm13ln_bwd_kernelINS_13Kernel_traitsIf6__halfS2_S2_fjLj512ELj1ELj4ELj1ELj16ENS_18Kernel_traits_baseILj512EfS2_S2_S2_fjLj128EEEEELb0ELb1ELb1ELb0EEEvNS_9BwdParamsE)
        /*08cc*/ 	.word	0x00000000


	//----- nvinfo : EIATTR_REGCOUNT
	.align		4
.L_375:
        /*08d0*/ 	.byte	0x04, 0x2f
        /*08d2*/ 	.short	(.L_377 - .L_376)
	.align		4
.L_376:
        /*08d4*/ 	.word	index@(_ZN10layer_norm13ln_bwd_kernelINS_13Kernel_traitsIf6__halfS2_S2_fjLj512ELj1ELj4ELj1ELj16ENS_18Kernel_traits_baseILj512EfS2_S2_S2_fjLj128EEEEELb0ELb1ELb0ELb1EEEvNS_9BwdParamsE)
        /*08d8*/ 	.word	0x0000009a


	//----- nvinfo : EIATTR_FRAME_SIZE
	.align		4
.L_377:
        /*08dc*/ 	.byte	0x04, 0x11
        /*08de*/ 	.short	(.L_379 - .L_378)
	.align		4
.L_378:
        /*08e0*/ 	.word	index@(_ZN10layer_norm13ln_bwd_kernelINS_13Kernel_traitsIf6__halfS2_S2_fjLj512ELj1ELj4ELj1ELj16ENS_18Kernel_traits_baseILj512EfS2_S2_S2_fjLj128EEEEELb0ELb1ELb0ELb1EEEvNS_9BwdParamsE)
        /*08e4*/ 	.word	0x00000000


	//----- nvinfo : EIATTR_REGCOUNT
	.align		4
.L_379:
        /*08e8*/ 	.byte	0x04, 0x2f
        /*08ea*/ 	.short	(.L_381 - .L_380)
	.align		4
.L_380:
        /*08ec*/ 	.word	index@(_ZN10layer_norm13ln_bwd_kernelINS_13Kernel_traitsIf6__halfS2_S2_fjLj512ELj1ELj4ELj1ELj16ENS_18Kernel_traits_baseILj512EfS2_S2_S2_fjLj128EEEEELb0ELb1ELb0ELb0EEEvNS_9BwdParamsE)
        /*08f0*/ 	.word	0x000000a0


	//----- nvinfo : EIATTR_FRAME_SIZE
	.align		4
.L_381:
        /*08f4*/ 	.byte	0x04, 0x11
        /*08f6*/ 	.short	(.L_383 - .L_382)
	.align		4
.L_382:
        /*08f8*/ 	.word	index@(_ZN10layer_norm13ln_bwd_kernelINS_13Kernel_traitsIf6__halfS2_S2_fjLj512ELj1ELj4ELj1ELj16ENS_18Kernel_traits_baseILj512EfS2_S2_S2_fjLj128EEEEELb0ELb1ELb0ELb0EEEvNS_9BwdParamsE)
        /*08fc*/ 	.word	0x00000000


	//----- nvinfo : EIATTR_REGCOUNT
	.align		4
.L_383:
        /*0900*/ 	.byte	0x04, 0x2f
        /*0902*/ 	.short	(.L_385 - .L_384)
	.align		4
.L_384:
        /*0904*/ 	.word	index@(_ZN10layer_norm13ln_bwd_kernelINS_13Kernel_traitsIf6__halfS2_S2_fjLj512ELj1ELj4ELj1ELj16ENS_18Kernel_traits_baseILj512EfS2_S2_S2_fjLj128EEEEELb0ELb0ELb1ELb1EEEvNS_9BwdParamsE)
        /*0908*/ 	.word	0x0000007f


	//----- nvinfo : EIATTR_FRAME_SIZE
	.align		4
.L_385:
        /*090c*/ 	.byte	0x04, 0x11
        /*090e*/ 	.short	(.L_387 - .L_386)
	.align		4
.L_386:
        /*0910*/ 	.word	index@(_ZN10layer_norm13ln_bwd_kernelINS_13Kernel_traitsIf6__halfS2_S2_fjLj512ELj1ELj4ELj1ELj16ENS_18Kernel_traits_baseILj512EfS2_S2_S2_fjLj128EEEEELb0ELb0ELb1ELb1EEEvNS_9BwdParamsE)
        /*0914*/ 	.word	0x00000000


	//----- nvinfo : EIATTR_REGCOUNT
	.align		4
.L_387:
        /*0918*/ 	.byte	0x04, 0x2f
        /*091a*/ 	.short	(.L_389 - .L_388)
	.align		4
.L_388:
        /*091c*/ 	.word	index@(_ZN10layer_norm13ln_bwd_kernelINS_13Kernel_traitsIf6__halfS2_S2_fjLj512ELj1ELj4ELj1ELj16ENS_18Kernel_traits_baseILj512EfS2_S2_S2_fjLj128EEEEELb0ELb0ELb1ELb0EEEvNS_9BwdParamsE)
        /*0920*/ 	.word	0x00000079


	//----- nvinfo : EIATTR_FRAME_SIZE
	.align		4
.L_389:
        /*0924*/ 	.byte	0x04, 0x11
        /*0926*/ 	.short	(.L_391 - .L_390)
	.align		4
.L_390:
        /*0928*/ 	.word	index@(_ZN10layer_norm13ln_bwd_kernelINS_13Kernel_traitsIf6__halfS2_S2_fjLj512ELj1ELj4ELj1ELj16ENS_18Kernel_traits_baseILj512EfS2_S2_S2_fjLj128EEEEELb0ELb0ELb1ELb0EEEvNS_9BwdParamsE)
        /*092c*/ 	.word	0x00000000


	//----- nvinfo : EIATTR_REGCOUNT
	.align		4
.L_391:
        /*0930*/ 	.byte	0x04, 0x2f
        /*0932*/ 	.short	(.L_393 - .L_392)
	.align		4
.L_392:
        /*0934*/ 	.word	index@(_ZN10layer_norm13ln_bwd_kernelINS_13Kernel_traitsIf6__halfS2_S2_fjLj512ELj1ELj4ELj1ELj16ENS_18Kernel_traits_baseILj512EfS2_S2_S2_fjLj128EEEEELb0ELb0ELb0ELb1EEEvNS_9BwdParamsE)
        /*0938*/ 	.word	0x00000075


	//----- nvinfo : EIATTR_FRAME_SIZE
	.align		4
.L_393:
        /*093c*/ 	.byte	0x04, 0x11
        /*093e*/ 	.short	(.L_395 - .L_394)
	.align		4
.L_394:
        /*0940*/ 	.word	index@(_ZN10layer_norm13ln_bwd_kernelINS_13Kernel_traitsIf6__halfS2_S2_fjLj512ELj1ELj4ELj1ELj16ENS_18Kernel_traits_baseILj512EfS2_S2_S2_fjLj128EEEEELb0ELb0ELb0ELb1EEEvNS_9BwdParamsE)
        /*0944*/ 	.word	0x00000000


	//----- nvinfo : EIATTR_REGCOUNT
	.align		4
.L_395:
        /*0948*/ 	.byte	0x04, 0x2f
        /*094a*/ 	.short	(.L_397 - .L_396)
	.align		4
.L_396:
        /*094c*/ 	.word	index@(_ZN10layer_norm13ln_bwd_kernelINS_13Kernel_traitsIf6__halfS2_S2_fjLj512ELj1ELj4ELj1ELj16ENS_18Kernel_traits_baseILj512EfS2_S2_S2_fjLj128EEEEELb0ELb0ELb0ELb0EEEvNS_9BwdParamsE)
        /*0950*/ 	.word	0x0000007f


	//----- nvinfo : EIATTR_FRAME_SIZE
	.align		4
.L_397:
        /*0954*/ 	.byte	0x04, 0x11
        /*0956*/ 	.short	(.L_399 - .L_398)
	.align		4
.L_398:
        /*0958*/ 	.word	index@(_ZN10layer_norm13ln_bwd_kernelINS_13Kernel_traitsIf6__halfS2_S2_fjLj512ELj1ELj4ELj1ELj16ENS_18Kernel_traits_baseILj512EfS2_S2_S2_fjLj128EEEEELb0ELb0ELb0ELb0EEEvNS_9BwdParamsE)
        /*095c*/ 	.word	0x00000000


	//----- nvinfo : EIATTR_REGCOUNT
	.align		4
.L_399:
        /*0960*/ 	.byte	0x04, 0x2f
        /*0962*/ 	.short	(.L_401 - .L_400)
	.align		4
.L_400:
        /*0964*/ 	.word	index@(_ZN10layer_norm13ln_bwd_kernelINS_13Kernel_traitsIf13__nv_bfloat16fS2_fjLj512ELj1ELj4ELj1ELj16ENS_18Kernel_traits_baseILj512EfS2_fS2_fjLj128EEEEELb1ELb1ELb1ELb1EEEvNS_9BwdParamsE)
        /*0968*/ 	.word	0x000000b2


	//----- nvinfo : EIATTR_FRAME_SIZE
	.align		4
.L_401:
        /*096c*/ 	.byte	0x04, 0x11
        /*096e*/ 	.short	(.L_403 - .L_402)
	.align		4
.L_402:
        /*0970*/ 	.word	index@(_ZN10layer_norm13ln_bwd_kernelINS_13Kernel_traitsIf13__nv_bfloat16fS2_fjLj512ELj1ELj4ELj1ELj16ENS_18Kernel_traits_baseILj512EfS2_fS2_fjLj128EEEEELb1ELb1ELb1ELb1EEEvNS_9BwdParamsE)
        /*0974*/ 	.word	0x00000000


	//----- nvinfo : EIATTR_REGCOUNT
	.align		4
.L_403:
        /*0978*/ 	.byte	0x04, 0x2f
        /*097a*/ 	.short	(.L_405 - .L_404)
	.align		4
.L_404:
        /*097c*/ 	.word	index@(_ZN10layer_norm22ln_bwd_finalize_kernelINS_22Kernel_traits_finalizeILj512Ef13__nv_bfloat16fS2_fjLb1ELj1024ELj4ENS_18Kernel_traits_baseILj512EfS2_fS2_fjLj1024EEEEELb1ELb1EEEvNS_9BwdParamsE)
        /*0980*/ 	.word	0x00000020


	//----- nvinfo : EIATTR_FRAME_SIZE
	.align		4
.L_405:
        /*0984*/ 	.byte	0x04, 0x11
        /*0986*/ 	.short	(.L_407 - .L_406)
	.align		4
.L_406:
        /*0988*/ 	.word	index@(_ZN10layer_norm22ln_bwd_finalize_kernelINS_22Kernel_traits_finalizeILj512Ef13__nv_bfloat16fS2_fjLb1ELj1024ELj4ENS_18Kernel_traits_baseILj512EfS2_fS2_fjLj1024EEEEELb1ELb1EEEvNS_9BwdParamsE)
        /*098c*/ 	.word	0x00000000


	//----- nvinfo : EIATTR_REGCOUNT
	.align		4
.L_407:
        /*0990*/ 	.byte	0x04, 0x2f
        /*0992*/ 	.short	(.L_409 - .L_408)
	.align		4
.L_408:
        /*0994*/ 	.word	index@(_ZN10layer_norm13ln_bwd_kernelINS_13Kernel_traitsIf13__nv_bfloat16fS2_fjLj512ELj1ELj4ELj1ELj16ENS_18Kernel_traits_baseILj512EfS2_fS2_fjLj128EEEEELb1ELb1ELb1ELb0EEEvNS_9BwdParamsE)
        /*0998*/ 	.word	0x000000b6


	//----- nvinfo : EIATTR_FRAME_SIZE
	.align		4
.L_409:
        /*099c*/ 	.byte	0x04, 0x11
        /*099e*/ 	.short	(.L_411 - .L_410)
	.align		4
.L_410:
        /*09a0*/ 	.word	index@(_ZN10layer_norm13ln_bwd_kernelINS_13Kernel_traitsIf13__nv_bfloat16fS2_fjLj512ELj1ELj4ELj1ELj16ENS_18Kernel_traits_baseILj512EfS2_fS2_fjLj128EEEEELb1ELb1ELb1ELb0EEEvNS_9BwdParamsE)
        /*09a4*/ 	.word	0x00000000


	//----- nvinfo : EIATTR_REGCOUNT
	.align		4
.L_411:
        /*09a8*/ 	.byte	0x04, 0x2f
        /*09aa*/ 	.short	(.L_413 - .L_412)
	.align		4
.L_412:
        /*09ac*/ 	.word	index@(_ZN10layer_norm22ln_bwd_finalize_kernelINS_22Kernel_traits_finalizeILj512Ef13__nv_bfloat16fS2_fjLb1ELj1024ELj4ENS_18Kernel_traits_baseILj512EfS2_fS2_fjLj1024EEEEELb1ELb0EEEvNS_9BwdParamsE)
        /*09b0*/ 	.word	0x00000020


	//----- nvinfo : EIATTR_FRAME_SIZE
	.align		4
.L_413:
        /*09b4*/ 	.byte	0x04, 0x11
        /*09b6*/ 	.short	(.L_415 - .L_414)
	.align		4
.L_414:
        /*09b8*/ 	.word	index@(_ZN10layer_norm22ln_bwd_finalize_kernelINS_22Kernel_traits_finalizeILj512Ef13__nv_bfloat16fS2_fjLb1ELj1024ELj4ENS_18Kernel_traits_baseILj512EfS2_fS2_fjLj1024EEEEELb1ELb0EEEvNS_9BwdParamsE)
        /*09bc*/ 	.word	0x00000000


	//----- nvinfo : EIATTR_REGCOUNT
	.align		4
.L_415:
        /*09c0*/ 	.byte	0x04, 0x2f
        /*09c2*/ 	.short	(.L_417 - .L_416)
	.align		4
.L_416:
        /*09c4*/ 	.word	index@(_ZN10layer_norm13ln_bwd_kernelINS_13Kernel_traitsIf13__nv_bfloat16fS2_fjLj512ELj1ELj4ELj1ELj16ENS_18Kernel_traits_baseILj512EfS2_fS2_fjLj128EEEEELb1ELb1ELb0ELb1EEEvNS_9BwdParamsE)
        /*09c8*/ 	.word	0x000000a8


	//----- nvinfo : EIATTR_FRAME_SIZE
	.align		4
.L_417:
        /*09cc*/ 	.byte	0x04, 0x11
        /*09ce*/ 	.short	(.L_419 - .L_418)
	.align		4
.L_418:
        /*09d0*/ 	.word	index@(_ZN10layer_norm13ln_bwd_kernelINS_13Kernel_traitsIf13__nv_bfloat16fS2_fjLj512ELj1ELj4ELj1ELj16ENS_18Kernel_traits_baseILj512EfS2_fS2_fjLj128EEEEELb1ELb1ELb0ELb1EEEvNS_9BwdParamsE)
        /*09d4*/ 	.word	0x00000000


	//----- nvinfo : EIATTR_REGCOUNT
	.align		4
.L_419:
        /*09d8*/ 	.byte	0x04, 0x2f
        /*09da*/ 	.short	(.L_421 - .L_420)
	.align		4
.L_420:
        /*09dc*/ 	.word	index@(_ZN10layer_norm13ln_bwd_kernelINS_13Kernel_traitsIf13__nv_bfloat16fS2_fjLj512ELj1ELj4ELj1ELj16ENS_18Kernel_traits_baseILj512EfS2_fS2_fjLj128EEEEELb1ELb1ELb0ELb0EEEvNS_9BwdParamsE)
        /*09e0*/ 	.word	0x000000a8


	//----- nvinfo : EIATTR_FRAME_SIZE
	.align		4
.L_421:
        /*09e4*/ 	.byte	0x04, 0x11
        /*09e6*/ 	.short	(.L_423 - .L_422)
	.align		4
.L_422:
        /*09e8*/ 	.word	index@(_ZN10layer_norm13ln_bwd_kernelINS_13Kernel_traitsIf13__nv_bfloat16fS2_fjLj512ELj1ELj4ELj1ELj16ENS_18Kernel_traits_baseILj512EfS2_fS2_fjLj128EEEEELb1ELb1ELb0ELb0EEEvNS_9BwdParamsE)
        /*09ec*/ 	.word	0x00000000


	//----- nvinfo : EIATTR_REGCOUNT
	.align		4
.L_423:
        /*09f0*/ 	.byte	0x04, 0x2f
        /*09f2*/ 	.short	(.L_425 - .L_424)
	.align		4
.L_424:
        /*09f4*/ 	.word	index@(_ZN10layer_norm13ln_bwd_kernelINS_13Kernel_traitsIf13__nv_bfloat16fS2_fjLj512ELj1ELj4ELj1ELj16ENS_18Kernel_traits_baseILj512EfS2_fS2_fjLj128EEEEELb1ELb0ELb1ELb1EEEvNS_9BwdParamsE)
        /*09f8*/ 	.word	0x00000098


	//----- nvinfo : EIATTR_FRAME_SIZE
	.align		4
.L_425:
        /*09fc*/ 	.byte	0x04, 0x11
        /*09fe*/ 	.short	(.L_427 - .L_426)
	.align		4
.L_426:
        /*0a00*/ 	.word	index@(_ZN10layer_norm13ln_bwd_kernelINS_13Kernel_traitsIf13__nv_bfloat16fS2_fjLj512ELj1ELj4ELj1ELj16ENS_18Kernel_traits_baseILj512EfS2_fS2_fjLj128EEEEELb1ELb0ELb1ELb1EEEvNS_9BwdParamsE)
        /*0a04*/ 	.word	0x00000000


	//----- nvinfo : EIATTR_REGCOUNT
	.align		4
.L_427:
        /*0a08*/ 	.byte	0x04, 0x2f
        /*0a0a*/ 	.short	(.L_429 - .L_428)
	.align		4
.L_428:
        /*0a0c*/ 	.word	index@(_ZN10layer_norm22ln_bwd_finalize_kernelINS_22Kernel_traits_finalizeILj512Ef13__nv_bfloat16fS2_fjLb0ELj1024ELj4ENS_18Kernel_traits_baseILj512EfS2_fS2_fjLj1024EEEEELb0ELb1EEEvNS_9BwdParamsE)
        /*0a10*/ 	.word	0x00000020


	//----- nvinfo : EIATTR_FRAME_SIZE
	.align		4
.L_429:
        /*0a14*/ 	.byte	0x04, 0x11
        /*0a16*/ 	.short	(.L_431 - .L_430)
	.align		4
.L_430:
        /*0a18*/ 	.word	index@(_ZN10layer_norm22ln_bwd_finalize_kernelINS_22Kernel_traits_finalizeILj512Ef13__nv_bfloat16fS2_fjLb0ELj1024ELj4ENS_18Kernel_traits_baseILj512EfS2_fS2_fjLj1024EEEEELb0ELb1EEEvNS_9BwdParamsE)
        /*0a1c*/ 	.word	0x00000000


	//----- nvinfo : EIATTR_REGCOUNT
	.align		4
.L_431:
        /*0a20*/ 	.byte	0x04, 0x2f
        /*0a22*/ 	.short	(.L_433 - .L_432)
	.align		4
.L_432:
        /*0a24*/ 	.word	index@(_ZN10layer_norm13ln_bwd_kernelINS_13Kernel_traitsIf13__nv_bfloat16fS2_fjLj512ELj1ELj4ELj1ELj16ENS_18Kernel_traits_baseILj512EfS2_fS2_fjLj128EEEEELb1ELb0ELb1ELb0EEEvNS_9BwdParamsE)
        /*0a28*/ 	.word	0x00000099


	//----- nvinfo : EIATTR_FRAME_SIZE
	.align		4
.L_433:
        /*0a2c*/ 	.byte	0x04, 0x11
        /*0a2e*/ 	.short	(.L_435 - .L_434)
	.align		4
.L_434:
        /*0a30*/ 	.word	index@(_ZN10layer_norm13ln_bwd_kernelINS_13Kernel_traitsIf13__nv_bfloat16fS2_fjLj512ELj1ELj4ELj1ELj16ENS_18Kernel_traits_baseILj512EfS2_fS2_fjLj128EEEEELb1ELb0ELb1ELb0EEEvNS_9BwdParamsE)
        /*0a34*/ 	.word	0x00000000


	//----- nvinfo : EIATTR_REGCOUNT
	.align		4
.L_435:
        /*0a38*/ 	.byte	0x04, 0x2f
        /*0a3a*/ 	.short	(.L_437 - .L_436)
	.align		4
.L_436:
        /*0a3c*/ 	.word	index@(_ZN10layer_norm22ln_bwd_finalize_kernelINS_22Kernel_traits_finalizeILj512Ef13__nv_bfloat16fS2_fjLb0ELj1024ELj4ENS_18Kernel_traits_baseILj512EfS2_fS2_fjLj1024EEEEELb0ELb0EEEvNS_9BwdParamsE)
        /*0a40*/ 	.word	0x00000020


	//----- nvinfo : EIATTR_FRAME_SIZE
	.align		4
.L_437:
        /*0a44*/ 	.byte	0x04, 0x11
        /*0a46*/ 	.short	(.L_439 - .L_438)
	.align		4
.L_438:
        /*0a48*/ 	.word	index@(_ZN10layer_norm22ln_bwd_finalize_kernelINS_22Kernel_traits_finalizeILj512Ef13__nv_bfloat16fS2_fjLb0ELj1024ELj4ENS_18Kernel_traits_baseILj512EfS2_fS2_fjLj1024EEEEELb0ELb0EEEvNS_9BwdParamsE)
        /*0a4c*/ 	.word	0x00000000


	//----- nvinfo : EIATTR_REGCOUNT
	.align		4
.L_439:
        /*0a50*/ 	.byte	0x04, 0x2f
        /*0a52*/ 	.short	(.L_441 - .L_440)
	.align		4
.L_440:
        /*0a54*/ 	.word	index@(_ZN10layer_norm13ln_bwd_kernelINS_13Kernel_traitsIf13__nv_bfloat16fS2_fjLj512ELj1ELj4ELj1ELj16ENS_18Kernel_traits_baseILj512EfS2_fS2_fjLj128EEEEELb1ELb0ELb0ELb1EEEvNS_9BwdParamsE)
        /*0a58*/ 	.word	0x00000080


	//----- nvinfo : EIATTR_FRAME_SIZE
	.align		4
.L_441:
        /*0a5c*/ 	.byte	0x04, 0x11
        /*0a5e*/ 	.short	(.L_443 - .L_442)
	.align		4
.L_442:
        /*0a60*/ 	.word	index@(_ZN10layer_norm13ln_bwd_kernelINS_13Kernel_traitsIf13__nv_bfloat16fS2_fjLj512ELj1ELj4ELj1ELj16ENS_18Kernel_traits_baseILj512EfS2_fS2_fjLj128EEEEELb1ELb0ELb0ELb1EEEvNS_9BwdParamsE)
        /*0a64*/ 	.word	0x00000000


	//----- nvinfo : EIATTR_REGCOUNT
	.align		4
.L_443:
        /*0a68*/ 	.byte	0x04, 0x2f
        /*0a6a*/ 	.short	(.L_445 - .L_444)
	.align		4
.L_444:
        /*0a6c*/ 	.word	index@(_ZN10layer_norm13ln_bwd_kernelINS_13Kernel_traitsIf13__nv_bfloat16fS2_fjLj512ELj1ELj4ELj1ELj16ENS_18Kernel_traits_baseILj512EfS2_fS2_fjLj128EEEEELb1ELb0ELb0ELb0EEEvNS_9BwdParamsE)
        /*0a70*/ 	.word	0x00000080


	//----- nvinfo : EIATTR_FRAME_SIZE
	.align		4
.L_445:
        /*0a74*/ 	.byte	0x04, 0x11
        /*0a76*/ 	.short	(.L_447 - .L_446)
	.align		4
.L_446:
        /*0a78*/ 	.word	index@(_ZN10layer_norm13ln_bwd_kernelINS_13Kernel_traitsIf13__nv_bfloat16fS2_fjLj512ELj1ELj4ELj1ELj16ENS_18Kernel_traits_baseILj512EfS2_fS2_fjLj128EEEEELb1ELb0ELb0ELb0EEEvNS_9BwdParamsE)
        /*0a7c*/ 	.word	0x00000000


	//----- nvinfo : EIATTR_REGCOUNT
	.align		4
.L_447:
        /*0a80*/ 	.byte	0x04, 0x2f
        /*0a82*/ 	.short	(.L_449 - .L_448)
	.align		4
.L_448:
        /*0a84*/ 	.word	index@(_ZN10layer_norm13ln_bwd_kernelINS_13Kernel_traitsIf13__nv_bfloat16fS2_fjLj512ELj1ELj4ELj1ELj16ENS_18Kernel_traits_baseILj512EfS2_fS2_fjLj128EEEEELb0ELb1ELb1ELb1EEEvNS_9BwdParamsE)
        /*0a88*/ 	.word	0x000000c2


	//----- nvinfo : EIATTR_FRAME_SIZE
	.align		4
.L_449:
        /*0a8c*/ 	.byte	0x04, 0x11
        /*0a8e*/ 	.short	(.L_451 - .L_450)
	.align		4
.L_450:
        /*0a90*/ 	.word	index@(_ZN10layer_norm13ln_bwd_kernelINS_13Kernel_traitsIf13__nv_bfloat16fS2_fjLj512ELj1ELj4ELj1ELj16ENS_18Kernel_traits_baseILj512EfS2_fS2_fjLj128EEEEELb0ELb1ELb1ELb1EEEvNS_9BwdParamsE)
        /*0a94*/ 	.word	0x00000000


	//----- nvinfo : EIATTR_REGCOUNT
	.align		4
.L_451:
        /*0a98*/ 	.byte	0x04, 0x2f
        /*0a9a*/ 	.short	(.L_453 - .L_452)
	.align		4
.L_452:
        /*0a9c*/ 	.word	index@(_ZN10layer_norm13ln_bwd_kernelINS_13Kernel_traitsIf13__nv_bfloat16fS2_fjLj512ELj1ELj4ELj1ELj16ENS_18Kernel_traits_baseILj512EfS2_fS2_fjLj128EEEEELb0ELb1ELb1ELb0EEEvNS_9BwdParamsE)
        /*0aa0*/ 	.word	0x000000a8


	//----- nvinfo : EIATTR_FRAME_SIZE
	.align		4
.L_453:
        /*0aa4*/ 	.byte	0x04, 0x11
        /*0aa6*/ 	.short	(.L_455 - .L_454)
	.align		4
.L_454:
        /*0aa8*/ 	.word	index@(_ZN10layer_norm13ln_bwd_kernelINS_13Kernel_traitsIf13__nv_bfloat16fS2_fjLj512ELj1ELj4ELj1ELj16ENS_18Kernel_traits_baseILj512EfS2_fS2_fjLj128EEEEELb0ELb1ELb1ELb0EEEvNS_9BwdParamsE)
        /*0aac*/ 	.word	0x00000000


	//----- nvinfo : EIATTR_REGCOUNT
	.align		4
.L_455:
        /*0ab0*/ 	.byte	0x04, 0x2f
        /*0ab2*/ 	.short	(.L_457 - .L_456)
	.align		4
.L_456:
        /*0ab4*/ 	.word	index@(_ZN10layer_norm13ln_bwd_kernelINS_13Kernel_traitsIf13__nv_bfloat16fS2_fjLj512ELj1ELj4ELj1ELj16ENS_18Kernel_traits_baseILj512EfS2_fS2_fjLj128EEEEELb0ELb1ELb0ELb1EEEvNS_9BwdParamsE)
        /*0ab8*/ 	.word	0x000000a8


	//----- nvinfo : EIATTR_FRAME_SIZE
	.align		4
.L_457:
        /*0abc*/ 	.byte	0x04, 0x11
        /*0abe*/ 	.short	(.L_459 - .L_458)
	.align		4
.L_458:
        /*0ac0*/ 	.word	index@(_ZN10layer_norm13ln_bwd_kernelINS_13Kernel_traitsIf13__nv_bfloat16fS2_fjLj512ELj1ELj4ELj1ELj16ENS_18Kernel_traits_baseILj512EfS2_fS2_fjLj128EEEEELb0ELb1ELb0ELb1EEEvNS_9BwdParamsE)
        /*0ac4*/ 	.word	0x00000000


	//----- nvinfo : EIATTR_REGCOUNT
	.align		4
.L_459:
        /*0ac8*/ 	.byte	0x04, 0x2f
        /*0aca*/ 	.short	(.L_461 - .L_460)
	.align		4
.L_460:
        /*0acc*/ 	.word	index@(_ZN10layer_norm13ln_bwd_kernelINS_13Kernel_traitsIf13__nv_bfloat16fS2_fjLj512ELj1ELj4ELj1ELj16ENS_18Kernel_traits_baseILj512EfS2_fS2_fjLj128EEEEELb0ELb1ELb0ELb0EEEvNS_9BwdParamsE)
        /*0ad0*/ 	.word	0x000000a8


	//----- nvinfo : EIATTR_FRAME_SIZE
	.align		4
.L_461:
        /*0ad4*/ 	.byte	0x04, 0x11
        /*0ad6*/ 	.short	(.L_463 - .L_462)
	.align		4
.L_462:
        /*0ad8*/ 	.word	index@(_ZN10layer_norm13ln_bwd_kernelINS_13Kernel_traitsIf13__nv_bfloat16fS2_fjLj512ELj1ELj4ELj1ELj16ENS_18Kernel_traits_baseILj512EfS2_fS2_fjLj128EEEEELb0ELb1ELb0ELb0EEEvNS_9BwdParamsE)
        /*0adc*/ 	.word	0x00000000


	//----- nvinfo : EIATTR_REGCOUNT
	.align		4
.L_463:
        /*0ae0*/ 	.byte	0x04, 0x2f
        /*0ae2*/ 	.short	(.L_465 - .L_464)
	.align		4
.L_464:
        /*0ae4*/ 	.word	index@(_ZN10layer_norm13ln_bwd_kernelINS_13Kernel_traitsIf13__nv_bfloat16fS2_fjLj512ELj1ELj4ELj1ELj16ENS_18Kernel_traits_baseILj512EfS2_fS2_fjLj128EEEEELb0ELb0ELb1ELb1EEEvNS_9BwdParamsE)
        /*0ae8*/ 	.word	0x0000008f


	//----- nvinfo : EIATTR_FRAME_SIZE
	.align		4
.L_465:
        /*0aec*/ 	.byte	0x04, 0x11
        /*0aee*/ 	.short	(.L_467 - .L_466)
	.align		4
.L_466:
        /*0af0*/ 	.word	index@(_ZN10layer_norm13ln_bwd_kernelINS_13Kernel_traitsIf13__nv_bfloat16fS2_fjLj512ELj1ELj4ELj1ELj16ENS_18Kernel_traits_baseILj512EfS2_fS2_fjLj128EEEEELb0ELb0ELb1ELb1EEEvNS_9BwdParamsE)
        /*0af4*/ 	.word	0x00000000


	//----- nvinfo : EIATTR_REGCOUNT
	.align		4
.L_467:
        /*0af8*/ 	.byte	0x04, 0x2f
        /*0afa*/ 	.short	(.L_469 - .L_468)
	.align		4
.L_468:
        /*0afc*/ 	.word	index@(_ZN10layer_norm13ln_bwd_kernelINS_13Kernel_traitsIf13__nv_bfloat16fS2_fjLj512ELj1ELj4ELj1ELj16ENS_18Kernel_traits_baseILj512EfS2_fS2_fjLj128EEEEELb0ELb0ELb1ELb0EEEvNS_9BwdParamsE)
        /*0b00*/ 	.word	0x00000093


	//----- nvinfo : EIATTR_FRAME_SIZE
	.align		4
.L_469:
        /*0b04*/ 	.byte	0x04, 0x11
        /*0b06*/ 	.short	(.L_471 - .L_470)
	.align		4
.L_470:
        /*0b08*/ 	.word	index@(_ZN10layer_norm13ln_bwd_kernelINS_13Kernel_traitsIf13__nv_bfloat16fS2_fjLj512ELj1ELj4ELj1ELj16ENS_18Kernel_traits_baseILj512EfS2_fS2_fjLj128EEEEELb0ELb0ELb1ELb0EEEvNS_9BwdParamsE)
        /*0b0c*/ 	.word	0x00000000


	//----- nvinfo : EIATTR_REGCOUNT
	.align		4
.L_471:
        /*0b10*/ 	.byte	0x04, 0x2f
        /*0b12*/ 	.short	(.L_473 - .L_472)
	.align		4
.L_472:
        /*0b14*/ 	.word	index@(_ZN10layer_norm13ln_bwd_kernelINS_13Kernel_traitsIf13__nv_bfloat16fS2_fjLj512ELj1ELj4ELj1ELj16ENS_18Kernel_traits_baseILj512EfS2_fS2_fjLj128EEEEELb0ELb0ELb0ELb1EEEvNS_9BwdParamsE)
        /*0b18*/ 	.word	0x00000080


	//----- nvinfo : EIATTR_FRAME_SIZE
	.align		4
.L_473:
        /*0b1c*/ 	.byte	0x04, 0x11
        /*0b1e*/ 	.short	(.L_475 - .L_474)
	.align		4
.L_474:
        /*0b20*/ 	.word	index@(_ZN10layer_norm13ln_bwd_kernelINS_13Kernel_traitsIf13__nv_bfloat16fS2_fjLj512ELj1ELj4ELj1ELj16ENS_18Kernel_traits_baseILj512EfS2_fS2_fjLj128EEEEELb0ELb0ELb0ELb1EEEvNS_9BwdParamsE)
        /*0b24*/ 	.word	0x00000000


	//----- nvinfo : EIATTR_REGCOUNT
	.align		4
.L_475:
        /*0b28*/ 	.byte	0x04, 0x2f
        /*0b2a*/ 	.short	(.L_477 - .L_476)
	.align		4
.L_476:
        /*0b2c*/ 	.word	index@(_ZN10layer_norm13ln_bwd_kernelINS_13Kernel_traitsIf13__nv_bfloat16fS2_fjLj512ELj1ELj4ELj1ELj16ENS_18Kernel_traits_baseILj512EfS2_fS2_fjLj128EEEEELb0ELb0ELb0ELb0EEEvNS_9BwdParamsE)
        /*0b30*/ 	.word	0x00000080


	//----- nvinfo : EIATTR_FRAME_SIZE
	.align		4
.L_477:
        /*0b34*/ 	.byte	0x04, 0x11
        /*0b36*/ 	.short	(.L_479 - .L_478)
	.align		4
.L_478:
        /*0b38*/ 	.word	index@(_ZN10layer_norm13ln_bwd_kernelINS_13Kernel_traitsIf13__nv_bfloat16fS2_fjLj512ELj1ELj4ELj1ELj16ENS_18Kernel_traits_baseILj512EfS2_fS2_fjLj128EEEEELb0ELb0ELb0ELb0EEEvNS_9BwdParamsE)
        /*0b3c*/ 	.word	0x00000000


	//----- nvinfo : EIATTR_REGCOUNT
	.align		4
.L_479:
        /*0b40*/ 	.byte	0x04, 0x2f
        /*0b42*/ 	.short	(.L_481 - .L_480)
	.align		4
.L_480:
        /*0b44*/ 	.word	index@(_ZN10layer_norm13ln_bwd_kernelINS_13Kernel_traitsI13__nv_bfloat16S2_fS2_fjLj512ELj1ELj4ELj1ELj16ENS_18Kernel_traits_baseILj512ES2_S2_fS2_fjLj128EEEEELb1ELb1ELb1ELb1EEEvNS_9BwdParamsE)
        /*0b48*/ 	.word	0x000000a8


	//----- nvinfo : EIATTR_FRAME_SIZE
	.align		4
.L_481:
        /*0b4c*/ 	.byte	0x04, 0x11
        /*0b4e*/ 	.short	(.L_483 - .L_482)
	.align		4
.L_482:
        /*0b50*/ 	.word	index@(_ZN10layer_norm13ln_bwd_kernelINS_13Kernel_traitsI13__nv_bfloat16S2_fS2_fjLj512ELj1ELj4ELj1ELj16ENS_18Kernel_traits_baseILj512ES2_S2_fS2_fjLj128EEEEELb1ELb1ELb1ELb1EEEvNS_9BwdParamsE)
        /*0b54*/ 	.word	0x00000000


	//----- nvinfo : EIATTR_REGCOUNT
	.align		4
.L_483:
        /*0b58*/ 	.byte	0x04, 0x2f
        /*0b5a*/ 	.short	(.L_485 - .L_484)
	.align		4
.L_484:
        /*0b5c*/ 	.word	index@(_ZN10layer_norm22ln_bwd_finalize_kernelINS_22Kernel_traits_finalizeILj512E13__nv_bfloat16S2_fS2_fjLb1ELj1024ELj4ENS_18Kernel_traits_baseILj512ES2_S2_fS2_fjLj1024EEEEELb1ELb1EEEvNS_9BwdParamsE)
        /*0b60*/ 	.word	0x00000020


	//----- nvinfo : EIATTR_FRAME_SIZE
	.align		4
.L_485:
        /*0b64*/ 	.byte	0x04, 0x11
        /*0b66*/ 	.short	(.L_487 - .L_486)
	.align		4
.L_486:
        /*0b68*/ 	.word	index@(_ZN10layer_norm22ln_bwd_finalize_kernelINS_22Kernel_traits_finalizeILj512E13__nv_bfloat16S2_fS2_fjLb1ELj1024ELj4ENS_18Kernel_traits_baseILj512ES2_S2_fS2_fjLj1024EEEEELb1ELb1EEEvNS_9BwdParamsE)
        /*0b6c*/ 	.word	0x00000000


	//----- nvinfo : EIATTR_REGCOUNT
	.align		4
.L_487:
        /*0b70*/ 	.byte	0x04, 0x2f
        /*0b72*/ 	.short	(.L_489 - .L_488)
	.align		4
.L_488:
        /*0b74*/ 	.word	index@(_ZN10layer_norm13ln_bwd_kernelINS_13Kernel_traitsI13__nv_bfloat16S2_fS2_fjLj512ELj1ELj4ELj1ELj16ENS_18Kernel_traits_baseILj512ES2_S2_fS2_fjLj128EEEEELb1ELb1ELb1ELb0EEEvNS_9BwdParamsE)
        /*0b78*/ 	.word	0x000000b6


	//----- nvinfo : EIATTR_FRAME_SIZE
	.align		4
.L_489:
        /*0b7c*/ 	.byte	0x04, 0x11
        /*0b7e*/ 	.short	(.L_491 - .L_490)
	.align		4
.L_490:
        /*0b80*/ 	.word	index@(_ZN10layer_norm13ln_bwd_kernelINS_13Kernel_traitsI13__nv_bfloat16S2_fS2_fjLj512ELj1ELj4ELj1ELj16ENS_18Kernel_traits_baseILj512ES2_S2_fS2_fjLj128EEEEELb1ELb1ELb1ELb0EEEvNS_9BwdParamsE)
        /*0b84*/ 	.word	0x00000000


	//----- nvinfo : EIATTR_REGCOUNT
	.align		4
.L_491:
        /*0b88*/ 	.byte	0x04, 0x2f
        /*0b8a*/ 	.short	(.L_493 - .L_492)
	.align		4
.L_492:
        /*0b8c*/ 	.word	index@(_ZN10layer_norm22ln_bwd_finalize_kernelINS_22Kernel_traits_finalizeILj512E13__nv_bfloat16S2_fS2_fjLb1ELj1024ELj4ENS_18Kernel_traits_baseILj512ES2_S2_fS2_fjLj1024EEEEELb1ELb0EEEvNS_9BwdParamsE)
        /*0b90*/ 	.word	0x00000020


	//----- nvinfo : EIATTR_FRAME_SIZE
	.align		4
.L_493:
        /*0b94*/ 	.byte	0x04, 0x11
        /*0b96*/ 	.short	(.L_495 - .L_494)
	.align		4
.L_494:
        /*0b98*/ 	.word	index@(_ZN10layer_norm22ln_bwd_finalize_kernelINS_22Kernel_traits_finalizeILj512E13__nv_bfloat16S2_fS2_fjLb1ELj1024ELj4ENS_18Kernel_traits_baseILj512ES2_S2_fS2_fjLj1024EEEEELb1ELb0EEEvNS_9BwdParamsE)
        /*0b9c*/ 	.word	0x00000000


	//----- nvinfo : EIATTR_REGCOUNT
	.align		4
.L_495:
        /*0ba0*/ 	.byte	0x04, 0x2f
        /*0ba2*/ 	.short	(.L_497 - .L_496)
	.align		4
.L_496:
        /*0ba4*/ 	.word	index@(_ZN10layer_norm13ln_bwd_kernelINS_13Kernel_traitsI13__nv_bfloat16S2_fS2_fjLj512ELj1ELj4ELj1ELj16ENS_18Kernel_traits_baseILj512ES2_S2_fS2_fjLj128EEEEELb1ELb1ELb0ELb1EEEvNS_9BwdParamsE)
        /*0ba8*/ 	.word	0x000000a6


	//----- nvinfo : EIATTR_FRAME_SIZE
	.align		4
.L_497:
        /*0bac*/ 	.byte	0x04, 0x11
        /*0bae*/ 	.short	(.L_499 - .L_498)
	.align		4
.L_498:
        /*0bb0*/ 	.word	index@(_ZN10layer_norm13ln_bwd_kernelINS_13Kernel_traitsI13__nv_bfloat16S2_fS2_fjLj512ELj1ELj4ELj1ELj16ENS_18Kernel_traits_baseILj512ES2_S2_fS2_fjLj128EEEEELb1ELb1ELb0ELb1EEEvNS_9BwdParamsE)
        /*0bb4*/ 	.word	0x00000000


	//----- nvinfo : EIATTR_REGCOUNT
	.align		4
.L_499:
        /*0bb8*/ 	.byte	0x04, 0x2f
        /*0bba*/ 	.short	(.L_501 - .L_500)
	.align		4
.L_500:
        /*0bbc*/ 	.word	index@(_ZN10layer_norm13ln_bwd_kernelINS_13Kernel_traitsI13__nv_bfloat16S2_fS2_fjLj512ELj1ELj4ELj1ELj16ENS_18Kernel_traits_baseILj512ES2_S2_fS2_fjLj128EEEEELb1ELb1ELb0ELb0EEEvNS_9BwdParamsE)
        /*0bc0*/ 	.word	0x000000a7


	//----- nvinfo : EIATTR_FRAME_SIZE
	.align		4
.L_501:
        /*0bc4*/ 	.byte	0x04, 0x11
        /*0bc6*/ 	.short	(.L_503 - .L_502)
	.align		4
.L_502:
        /*0bc8*/ 	.word	index@(_ZN10layer_norm13ln_bwd_kernelINS_13Kernel_traitsI13__nv_bfloat16S2_fS2_fjLj512ELj1ELj4ELj1ELj16ENS_18Kernel_traits_baseILj512ES2_S2_fS2_fjLj128EEEEELb1ELb1ELb0ELb0EEEvNS_9BwdParamsE)
        /*0bcc*/ 	.word	0x00000000


	//----- nvinfo : EIATTR_REGCOUNT
	.align		4
.L_503:
        /*0bd0*/ 	.byte	0x04, 0x2f
        /*0bd2*/ 	.short	(.L_505 - .L_504)
	.align		4
.L_504:
        /*0bd4*/ 	.word	index@(_ZN10layer_norm13ln_bwd_kernelINS_13Kernel_traitsI13__nv_bfloat16S2_fS2_fjLj512ELj1ELj4ELj1ELj16ENS_18Kernel_traits_baseILj512ES2_S2_fS2_fjLj128EEEEELb1ELb0ELb1ELb1EEEvNS_9BwdParamsE)
        /*0bd8*/ 	.word	0x00000096


	//----- nvinfo : EIATTR_FRAME_SIZE
	.align		4
.L_505:
        /*0bdc*/ 	.byte	0x04, 0x11
        /*0bde*/ 	.short	(.L_507 - .L_506)
	.align		4
.L_506:
        /*0be0*/ 	.word	index@(_ZN10layer_norm13ln_bwd_kernelINS_13Kernel_traitsI13__nv_bfloat16S2_fS2_fjLj512ELj1ELj4ELj1ELj16ENS_18Kernel_traits_baseILj512ES2_S2_fS2_fjLj128EEEEELb1ELb0ELb1ELb1EEEvNS_9BwdParamsE)
        /*0be4*/ 	.word	0x00000000


	//----- nvinfo : EIATTR_REGCOUNT
	.align		4
.L_507:
        /*0be8*/ 	.byte	0x04, 0x2f
        /*0bea*/ 	.short	(.L_509 - .L_508)
	.align		4
.L_508:
        /*0bec*/ 	.word	index@(_ZN10layer_norm22ln_bwd_finalize_kernelINS_22Kernel_traits_finalizeILj512E13__nv_bfloat16S2_fS2_fjLb0ELj1024ELj4ENS_18Kernel_traits_baseILj512ES2_S2_fS2_fjLj1024EEEEELb0ELb1EEEvNS_9BwdParamsE)
        /*0bf0*/ 	.word	0x00000020


	//----- nvinfo : EIATTR_FRAME_SIZE
	.align		4
.L_509:
        /*0bf4*/ 	.byte	0x04, 0x11
        /*0bf6*/ 	.short	(.L_511 - .L_510)
	.align		4
.L_510:
        /*0bf8*/ 	.word	index@(_ZN10layer_norm22ln_bwd_finalize_kernelINS_22Kernel_traits_finalizeILj512E13__nv_bfloat16S2_fS2_fjLb0ELj1024ELj4ENS_18Kernel_traits_baseILj512ES2_S2_fS2_fjLj1024EEEEELb0ELb1EEEvNS_9BwdParamsE)
        /*0bfc*/ 	.word	0x00000000


	//----- nvinfo : EIATTR_REGCOUNT
	.align		4
.L_511:
        /*0c00*/ 	.byte	0x04, 0x2f
        /*0c02*/ 	.short	(.L_513 - .L_512)
	.align		4
.L_512:
        /*0c04*/ 	.word	index@(_ZN10layer_norm13ln_bwd_kernelINS_13Kernel_traitsI13__nv_bfloat16S2_fS2_fjLj512ELj1ELj4ELj1ELj16ENS_18Kernel_traits_baseILj512ES2_S2_fS2_fjLj128EEEEELb1ELb0ELb1ELb0EEEvNS_9BwdParamsE)
        /*0c08*/ 	.word	0x00000099


	//----- nvinfo : EIATTR_FRAME_SIZE
	.align		4
.L_513:
        /*0c0c*/ 	.byte	0x04, 0x11
        /*0c0e*/ 	.short	(.L_515 - .L_514)
	.align		4
.L_514:
        /*0c10*/ 	.word	index@(_ZN10layer_norm13ln_bwd_kernelINS_13Kernel_traitsI13__nv_bfloat16S2_fS2_fjLj512ELj1ELj4ELj1ELj16ENS_18Kernel_traits_baseILj512ES2_S2_fS2_fjLj128EEEEELb1ELb0ELb1ELb0EEEvNS_9BwdParamsE)
        /*0c14*/ 	.word	0x00000000


	//----- nvinfo : EIATTR_REGCOUNT
	.align		4
.L_515:
        /*0c18*/ 	.byte	0x04, 0x2f
        /*0c1a*/ 	.short	(.L_517 - .L_516)
	.align		4
.L_516:
        /*0c1c*/ 	.word	index@(_ZN10layer_norm22ln_bwd_finalize_kernelINS_22Kernel_traits_finalizeILj512E13__nv_bfloat16S2_fS2_fjLb0ELj1024ELj4ENS_18Kernel_traits_baseILj512ES2_S2_fS2_fjLj1024EEEEELb0ELb0EEEvNS_9BwdParamsE)
        /*0c20*/ 	.word	0x00000020


	//----- nvinfo : EIATTR_FRAME_SIZE
	.align		4
.L_517:
        /*0c24*/ 	.byte	0x04, 0x11
        /*0c26*/ 	.short	(.L_519 - .L_518)
	.align		4
.L_518:
        /*0c28*/ 	.word	index@(_ZN10layer_norm22ln_bwd_finalize_kernelINS_22Kernel_traits_finalizeILj512E13__nv_bfloat16S2_fS2_fjLb0ELj1024ELj4ENS_18Kernel_traits_baseILj512ES2_S2_fS2_fjLj1024EEEEELb0ELb0EEEvNS_9BwdParamsE)
        /*0c2c*/ 	.word	0x00000000


	//----- nvinfo : EIATTR_REGCOUNT
	.align		4
.L_519:
        /*0c30*/ 	.byte	0x04, 0x2f
        /*0c32*/ 	.short	(.L_521 - .L_520)
	.align		4
.L_520:
        /*0c34*/ 	.word	index@(_ZN10layer_norm13ln_bwd_kernelINS_13Kernel_traitsI13__nv_bfloat16S2_fS2_fjLj512ELj1ELj4ELj1ELj16ENS_18Kernel_traits_baseILj512ES2_S2_fS2_fjLj128EEEEELb1ELb0ELb0ELb1EEEvNS_9BwdParamsE)
        /*0c38*/ 	.word	0x00000080


	//----- nvinfo : EIATTR_FRAME_SIZE
	.align		4
.L_521:
        /*0c3c*/ 	.byte	0x04, 0x11
        /*0c3e*/ 	.short	(.L_523 - .L_522)
	.align		4
.L_522:
        /*0c40*/ 	.word	index@(_ZN10layer_norm13ln_bwd_kernelINS_13Kernel_traitsI13__nv_bfloat16S2_fS2_fjLj512ELj1ELj4ELj1ELj16ENS_18Kernel_traits_baseILj512ES2_S2_fS2_fjLj128EEEEELb1ELb0ELb0ELb1EEEvNS_9BwdParamsE)
        /*0c44*/ 	.word	0x00000000


	//----- nvinfo : EIATTR_REGCOUNT
	.align		4
.L_523:
        /*0c48*/ 	.byte	0x04, 0x2f
        /*0c4a*/ 	.short	(.L_525 - .L_524)
	.align		4
.L_524:
        /*0c4c*/ 	.word	index@(_ZN10layer_norm13ln_bwd_kernelINS_13Kernel_traitsI13__nv_bfloat16S2_fS2_fjLj512ELj1ELj4ELj1ELj16ENS_18Kernel_traits_baseILj512ES2_S2_fS2_fjLj128EEEEELb1ELb0ELb0ELb0EEEvNS_9BwdParamsE)
        /*0c50*/ 	.word	0x00000080


	//----- nvinfo : EIATTR_FRAME_SIZE
	.align		4
.L_525:
        /*0c54*/ 	.byte	0x04, 0x11
        /*0c56*/ 	.short	(.L_527 - .L_526)
	.align		4
.L_526:
        /*0c58*/ 	.word	index@(_ZN10layer_norm13ln_bwd_kernelINS_13Kernel_traitsI13__nv_bfloat16S2_fS2_fjLj512ELj1ELj4ELj1ELj16ENS_18Kernel_traits_baseILj512ES2_S2_fS2_fjLj128EEEEELb1ELb0ELb0ELb0EEEvNS_9BwdParamsE)
        /*0c5c*/ 	.word	0x00000000


	//----- nvinfo : EIATTR_REGCOUNT
	.align		4
.L_527:
        /*0c60*/ 	.byte	0x04, 0x2f
        /*0c62*/ 	.short	(.L_529 - .L_528)
	.align		4
.L_528:
        /*0c64*/ 	.word	index@(_ZN10layer_norm13ln_bwd_kernelINS_13Kernel_traitsI13__nv_bfloat16S2_fS2_fjLj512ELj1ELj4ELj1ELj16ENS_18Kernel_traits_baseILj512ES2_S2_fS2_fjLj128EEEEELb0ELb1ELb1ELb1EEEvNS_9BwdParamsE)
        /*0c68*/ 	.word	0x000000c1


	//----- nvinfo : EIATTR_FRAME_SIZE
	.align		4
.L_529:
        /*0c6c*/ 	.byte	0x04, 0x11
        /*0c6e*/ 	.short	(.L_531 - .L_530)
	.align		4
.L_530:
        /*0c70*/ 	.word	index@(_ZN10layer_norm13ln_bwd_kernelINS_13Kernel_traitsI13__nv_bfloat16S2_fS2_fjLj512ELj1ELj4ELj1ELj16ENS_18Kernel_traits_baseILj512ES2_S2_fS2_fjLj128EEEEELb0ELb1ELb1ELb1EEEvNS_9BwdParamsE)
        /*0c74*/ 	.word	0x00000000


	//----- nvinfo : EIATTR_REGCOUNT
	.align		4
.L_531:
        /*0c78*/ 	.byte	0x04, 0x2f
        /*0c7a*/ 	.short	(.L_533 - .L_532)
	.align		4
.L_532:
        /*0c7c*/ 	.word	index@(_ZN10layer_norm13ln_bwd_kernelINS_13Kernel_traitsI13__nv_bfloat16S2_fS2_fjLj512ELj1ELj4ELj1ELj16ENS_18Kernel_traits_baseILj512ES2_S2_fS2_fjLj128EEEEELb0ELb1ELb1ELb0EEEvNS_9BwdParamsE)
        /*0c80*/ 	.word	0x000000a8


	//----- nvinfo : EIATTR_FRAME_SIZE
	.align		4
.L_533:
        /*0c84*/ 	.byte	0x04, 0x11
        /*0c86*/ 	.short	(.L_535 - .L_534)
	.align		4
.L_534:
        /*0c88*/ 	.word	index@(_ZN10layer_norm13ln_bwd_kernelINS_13Kernel_traitsI13__nv_bfloat16S2_fS2_fjLj512ELj1ELj4ELj1ELj16ENS_18Kernel_traits_baseILj512ES2_S2_fS2_fjLj128EEEEELb0ELb1ELb1ELb0EEEvNS_9BwdParamsE)
        /*0c8c*/ 	.word	0x00000000


	//----- nvinfo : EIATTR_REGCOUNT
	.align		4
.L_535:
        /*0c90*/ 	.byte	0x04, 0x2f
        /*0c92*/ 	.short	(.L_537 - .L_536)
	.align		4
.L_536:
        /*0c94*/ 	.word	index@(_ZN10layer_norm13ln_bwd_kernelINS_13Kernel_traitsI13__nv_bfloat16S2_fS2_fjLj512ELj1ELj4ELj1ELj16ENS_18Kernel_traits_baseILj512ES2_S2_fS2_fjLj128EEEEELb0ELb1ELb0ELb1EEEvNS_9BwdParamsE)
        /*0c98*/ 	.word	0x000000a6


	//----- nvinfo : EIATTR_FRAME_SIZE
	.align		4
.L_537:
        /*0c9c*/ 	.byte	0x04, 0x11
        /*0c9e*/ 	.short	(.L_539 - .L_538)
	.align		4
.L_538:
        /*0ca0*/ 	.word	index@(_ZN10layer_norm13ln_bwd_kernelINS_13Kernel_traitsI13__nv_bfloat16S2_fS2_fjLj512ELj1ELj4ELj1ELj16ENS_18Kernel_traits_baseILj512ES2_S2_fS2_fjLj128EEEEELb0ELb1ELb0ELb1EEEvNS_9BwdParamsE)
        /*0ca4*/ 	.word	0x00000000


	//----- nvinfo : EIATTR_REGCOUNT
	.align		4
.L_539:
        /*0ca8*/ 	.byte	0x04, 0x2f
        /*0caa*/ 	.short	(.L_541 - .L_540)
	.align		4
.L_540:
        /*0cac*/ 	.word	index@(_ZN10layer_norm13ln_bwd_kernelINS_13Kernel_traitsI13__nv_bfloat16S2_fS2_fjLj512ELj1ELj4ELj1ELj16ENS_18Kernel_traits_baseILj512ES2_S2_fS2_fjLj128EEEEELb0ELb1ELb0ELb0EEEvNS_9BwdParamsE)
        /*0cb0*/ 	.word	0x000000a8


	//----- nvinfo : EIATTR_FRAME_SIZE
	.align		4
.L_541:
        /*0cb4*/ 	.byte	0x04, 0x11
        /*0cb6*/ 	.short	(.L_543 - .L_542)
	.align		4
.L_542:
        /*0cb8*/ 	.word	index@(_ZN10layer_norm13ln_bwd_kernelINS_13Kernel_traitsI13__nv_bfloat16S2_fS2_fjLj512ELj1ELj4ELj1ELj16ENS_18Kernel_traits_baseILj512ES2_S2_fS2_fjLj128EEEEELb0ELb1ELb0ELb0EEEvNS_9BwdParamsE)
        /*0cbc*/ 	.word	0x00000000


	//----- nvinfo : EIATTR_REGCOUNT
	.align		4
.L_543:
        /*0cc0*/ 	.byte	0x04, 0x2f
        /*0cc2*/ 	.short	(.L_545 - .L_544)
	.align		4
.L_544:
        /*0cc4*/ 	.word	index@(_ZN10layer_norm13ln_bwd_kernelINS_13Kernel_traitsI13__nv_bfloat16S2_fS2_fjLj512ELj1ELj4ELj1ELj16ENS_18Kernel_traits_baseILj512ES2_S2_fS2_fjLj128EEEEELb0ELb0ELb1ELb1EEEvNS_9BwdParamsE)
        /*0cc8*/ 	.word	0x0000008f


	//----- nvinfo : EIATTR_FRAME_SIZE
	.align		4
.L_545:
        /*0ccc*/ 	.byte	0x04, 0x11
        /*0cce*/ 	.short	(.L_547 - .L_546)
	.align		4
.L_546:
        /*0cd0*/ 	.word	index@(_ZN10layer_norm13ln_bwd_kernelINS_13Kernel_traitsI13__nv_bfloat16S2_fS2_fjLj512ELj1ELj4ELj1ELj16ENS_18Kernel_traits_baseILj512ES2_S2_fS2_fjLj128EEEEELb0ELb0ELb1ELb1EEEvNS_9BwdParamsE)
        /*0cd4*/ 	.word	0x00000000


	//----- nvinfo : EIATTR_REGCOUNT
	.align		4
.L_547:
        /*0cd8*/ 	.byte	0x04, 0x2f
        /*0cda*/ 	.short	(.L_549 - .L_548)
	.align		4
.L_548:
        /*0cdc*/ 	.word	index@(_ZN10layer_norm13ln_bwd_kernelINS_13Kernel_traitsI13__nv_bfloat16S2_fS2_fjLj512ELj1ELj4ELj1ELj16ENS_18Kernel_traits_baseILj512ES2_S2_fS2_fjLj128EEEEELb0ELb0ELb1ELb0EEEvNS_9BwdParamsE)
        /*0ce0*/ 	.word	0x00000091


	//----- nvinfo : EIATTR_FRAME_SIZE
	.align		4
.L_549:
        /*0ce4*/ 	.byte	0x04, 0x11
        /*0ce6*/ 	.short	(.L_551 - .L_550)
	.align		4
.L_550:
        /*0ce8*/ 	.word	index@(_ZN10layer_norm13ln_bwd_kernelINS_13Kernel_traitsI13__nv_bfloat16S2_fS2_fjLj512ELj1ELj4ELj1ELj16ENS_18Kernel_traits_baseILj512ES2_S2_fS2_fjLj128EEEEELb0ELb0ELb1ELb0EEEvNS_9BwdParamsE)
        /*0cec*/ 	.word	0x00000000


	//----- nvinfo : EIATTR_REGCOUNT
	.align		4
.L_551:
        /*0cf0*/ 	.byte	0x04, 0x2f
        /*0cf2*/ 	.short	(.L_553 - .L_552)
	.align		4
.L_552:
        /*0cf4*/ 	.word	index@(_ZN10layer_norm13ln_bwd_kernelINS_13Kernel_traitsI13__nv_bfloat16S2_fS2_fjLj512ELj1ELj4ELj1ELj16ENS_18Kernel_traits_baseILj512ES2_S2_fS2_fjLj128EEEEELb0ELb0ELb0ELb1EEEvNS_9BwdParamsE)
        /*0cf8*/ 	.word	0x00000080


	//----- nvinfo : EIATTR_FRAME_SIZE
	.align		4
.L_553:
        /*0cfc*/ 	.byte	0x04, 0x11
        /*0cfe*/ 	.short	(.L_555 - .L_554)
	.align		4
.L_554:
        /*0d00*/ 	.word	index@(_ZN10layer_norm13ln_bwd_kernelINS_13Kernel_traitsI13__nv_bfloat16S2_fS2_fjLj512ELj1ELj4ELj1ELj16ENS_18Kernel_traits_baseILj512ES2_S2_fS2_fjLj128EEEEELb0ELb0ELb0ELb1EEEvNS_9BwdParamsE)
        /*0d04*/ 	.word	0x00000000


	//----- nvinfo : EIATTR_REGCOUNT
	.align		4
.L_555:
        /*0d08*/ 	.byte	0x04, 0x2f
        /*0d0a*/ 	.short	(.L_557 - .L_556)
	.align		4
.L_556:
        /*0d0c*/ 	.word	index@(_ZN10layer_norm13ln_bwd_kernelINS_13Kernel_traitsI13__nv_bfloat16S2_fS2_fjLj512ELj1ELj4ELj1ELj16ENS_18Kernel_traits_baseILj512ES2_S2_fS2_fjLj128EEEEELb0ELb0ELb0ELb0EEEvNS_9BwdParamsE)
        /*0d10*/ 	.word	0x00000080


	//----- nvinfo : EIATTR_FRAME_SIZE
	.align		4
.L_557:
        /*0d14*/ 	.byte	0x04, 0x11
        /*0d16*/ 	.short	(.L_559 - .L_558)
	.align		4
.L_558:
        /*0d18*/ 	.word	index@(_ZN10layer_norm13ln_bwd_kernelINS_13Kernel_traitsI13__nv_bfloat16S2_fS2_fjLj512ELj1ELj4ELj1ELj16ENS_18Kernel_traits_baseILj512ES2_S2_fS2_fjLj128EEEEELb0ELb0ELb0ELb0EEEvNS_9BwdParamsE)
        /*0d1c*/ 	.word	0x00000000


	//----- nvinfo : EIATTR_REGCOUNT
	.align		4
.L_559:
        /*0d20*/ 	.byte	0x04, 0x2f
        /*0d22*/ 	.short	(.L_561 - .L_560)
	.align		4
.L_560:
        /*0d24*/ 	.word	index@(_ZN10layer_norm13ln_bwd_kernelINS_13Kernel_traitsIf13__nv_bfloat16S2_S2_fjLj512ELj1ELj4ELj1ELj16ENS_18Kernel_traits_baseILj512EfS2_S2_S2_fjLj128EEEEELb1ELb1ELb1ELb1EEEvNS_9BwdParamsE)
        /*0d28*/ 	.word	0x000000a8


	//----- nvinfo : EIATTR_FRAME_SIZE
	.align		4
.L_561:
        /*0d2c*/ 	.byte	0x04, 0x11
        /*0d2e*/ 	.short	(.L_563 - .L_562)
	.align		4
.L_562:
        /*0d30*/ 	.word	index@(_ZN10layer_norm13ln_bwd_kernelINS_13Kernel_traitsIf13__nv_bfloat16S2_S2_fjLj512ELj1ELj4ELj1ELj16ENS_18Kernel_traits_baseILj512EfS2_S2_S2_fjLj128EEEEELb1ELb1ELb1ELb1EEEvNS_9BwdParamsE)
        /*0d34*/ 	.word	0x00000000


	//----- nvinfo : EIATTR_REGCOUNT
	.align		4
.L_563:
        /*0d38*/ 	.byte	0x04, 0x2f
        /*0d3a*/ 	.short	(.L_565 - .L_564)
	.align		4
.L_564:
        /*0d3c*/ 	.word	index@(_ZN10layer_norm22ln_bwd_finalize_kernelINS_22Kernel_traits_finalizeILj512Ef13__nv_bfloat16S2_S2_fjLb1ELj1024ELj4ENS_18Kernel_traits_baseILj512EfS2_S2_S2_fjLj1024EEEEELb1ELb1EEEvNS_9BwdParamsE)
        /*0d40*/ 	.word	0x00000020


	//----- nvinfo : EIATTR_FRAME_SIZE
	.align		4
.L_565:
        /*0d44*/ 	.byte	0x04, 0x11
        /*0d46*/ 	.short	(.L_567 - .L_566)
	.align		4
.L_566:
        /*0d48*/ 	.word	index@(_ZN10layer_norm22ln_bwd_finalize_kernelINS_22Kernel_traits_finalizeILj512Ef13__nv_bfloat16S2_S2_fjLb1ELj1024ELj4ENS_18Kernel_traits_baseILj512EfS2_S2_S2_fjLj1024EEEEELb1ELb1EEEvNS_9BwdParamsE)
        /*0d4c*/ 	.word	0x00000000


	//----- nvinfo : EIATTR_REGCOUNT
	.align		4
.L_567:
        /*0d50*/ 	.byte	0x04, 0x2f
        /*0d52*/ 	.short	(.L_569 - .L_568)
	.align		4
.L_568:
        /*0d54*/ 	.word	index@(_ZN10layer_norm13ln_bwd_kernelINS_13Kernel_traitsIf13__nv_bfloat16S2_S2_fjLj512ELj1ELj4ELj1ELj16ENS_18Kernel_traits_baseILj512EfS2_S2_S2_fjLj128EEEEELb1ELb1ELb1ELb0EEEvNS_9BwdParamsE)
        /*0d58*/ 	.word	0x000000a1


	//----- nvinfo : EIATTR_FRAME_SIZE
	.align		4
.L_569:
        /*0d5c*/ 	.byte	0x04, 0x11
        /*0d5e*/ 	.short	(.L_571 - .L_570)
	.align		4
.L_570:
        /*0d60*/ 	.word	index@(_ZN10layer_norm13ln_bwd_kernelINS_13Kernel_traitsIf13__nv_bfloat16S2_S2_fjLj512ELj1ELj4ELj1ELj16ENS_18Kernel_traits_baseILj512EfS2_S2_S2_fjLj128EEEEELb1ELb1ELb1ELb0EEEvNS_9BwdParamsE)
        /*0d64*/ 	.word	0x00000000


	//----- nvinfo : EIATTR_REGCOUNT
	.align		4
.L_571:
        /*0d68*/ 	.byte	0x04, 0x2f
        /*0d6a*/ 	.short	(.L_573 - .L_572)
	.align		4
.L_572:
        /*0d6c*/ 	.word	index@(_ZN10layer_norm22ln_bwd_finalize_kernelINS_22Kernel_traits_finalizeILj512Ef13__nv_bfloat16S2_S2_fjLb1ELj1024ELj4ENS_18Kernel_traits_baseILj512EfS2_S2_S2_fjLj1024EEEEELb1ELb0EEEvNS_9BwdParamsE)
        /*0d70*/ 	.word	0x00000020


	//----- nvinfo : EIATTR_FRAME_SIZE
	.align		4
.L_573:
        /*0d74*/ 	.byte	0x04, 0x11
        /*0d76*/ 	.short	(.L_575 - .L_574)
	.align		4
.L_574:
        /*0d78*/ 	.word	index@(_ZN10layer_norm22ln_bwd_finalize_kernelINS_22Kernel_traits_finalizeILj512Ef13__nv_bfloat16S2_S2_fjLb1ELj1024ELj4ENS_18Kernel_traits_baseILj512EfS2_S2_S2_fjLj1024EEEEELb1ELb0EEEvNS_9BwdParamsE)
        /*0d7c*/ 	.word	0x00000000


	//----- nvinfo : EIATTR_REGCOUNT
	.align		4
.L_575:
        /*0d80*/ 	.byte	0x04, 0x2f
        /*0d82*/ 	.short	(.L_577 - .L_576)
	.align		4
.L_576:
        /*0d84*/ 	.word	index@(_ZN10layer_norm13ln_bwd_kernelINS_13Kernel_traitsIf13__nv_bfloat16S2_S2_fjLj512ELj1ELj4ELj1ELj16ENS_18Kernel_traits_baseILj512EfS2_S2_S2_fjLj128EEEEELb1ELb1ELb0ELb1EEEvNS_9BwdParamsE)
        /*0d88*/ 	.word	0x0000009c


	//----- nvinfo : EIATTR_FRAME_SIZE
	.align		4
.L_577:
        /*0d8c*/ 	.byte	0x04, 0x11
        /*0d8e*/ 	.short	(.L_579 - .L_578)
	.align		4
.L_578:
        /*0d90*/ 	.word	index@(_ZN10layer_norm13ln_bwd_kernelINS_13Kernel_traitsIf13__nv_bfloat16S2_S2_fjLj512ELj1ELj4ELj1ELj16ENS_18Kernel_traits_baseILj512EfS2_S2_S2_fjLj128EEEEELb1ELb1ELb0ELb1EEEvNS_9BwdParamsE)
        /*0d94*/ 	.word	0x00000000


	//----- nvinfo : EIATTR_REGCOUNT
	.align		4
.L_579:
        /*0d98*/ 	.byte	0x04, 0x2f
        /*0d9a*/ 	.short	(.L_581 - .L_580)
	.align		4
.L_580:
        /*0d9c*/ 	.word	index@(_ZN10layer_norm13ln_bwd_kernelINS_13Kernel_traitsIf13__nv_bfloat16S2_S2_fjLj512ELj1ELj4ELj1ELj16ENS_18Kernel_traits_baseILj512EfS2_S2_S2_fjLj128EEEEELb1ELb1ELb0ELb0EEEvNS_9BwdParamsE)
        /*0da0*/ 	.word	0x000000a1


	//----- nvinfo : EIATTR_FRAME_SIZE
	.align		4
.L_581:
        /*0da4*/ 	.byte	0x04, 0x11
        /*0da6*/ 	.short	(.L_583 - .L_582)
	.align		4
.L_582:
        /*0da8*/ 	.word	index@(_ZN10layer_norm13ln_bwd_kernelINS_13Kernel_traitsIf13__nv_bfloat16S2_S2_fjLj512ELj1ELj4ELj1ELj16ENS_18Kernel_traits_baseILj512EfS2_S2_S2_fjLj128EEEEELb1ELb1ELb0ELb0EEEvNS_9BwdParamsE)
        /*0dac*/ 	.word	0x00000000


	//----- nvinfo : EIATTR_REGCOUNT
	.align		4
.L_583:
        /*0db0*/ 	.byte	0x04, 0x2f
        /*0db2*/ 	.short	(.L_585 - .L_584)
	.align		4
.L_584:
        /*0db4*/ 	.word	index@(_ZN10layer_norm13ln_bwd_kernelINS_13Kernel_traitsIf13__nv_bfloat16S2_S2_fjLj512ELj1ELj4ELj1ELj16ENS_18Kernel_traits_baseILj512EfS2_S2_S2_fjLj128EEEEELb1ELb0ELb1ELb1EEEvNS_9BwdParamsE)
        /*0db8*/ 	.word	0x00000080


	//----- nvinfo : EIATTR_FRAME_SIZE
	.align		4
.L_585:
        /*0dbc*/ 	.byte	0x04, 0x11
        /*0dbe*/ 	.short	(.L_587 - .L_586)
	.align		4
.L_586:
        /*0dc0*/ 	.word	index@(_ZN10layer_norm13ln_bwd_kernelINS_13Kernel_traitsIf13__nv_bfloat16S2_S2_fjLj512ELj1ELj4ELj1ELj16ENS_18Kernel_traits_baseILj512EfS2_S2_S2_fjLj128EEEEELb1ELb0ELb1ELb1EEEvNS_9BwdParamsE)
        /*0dc4*/ 	.word	0x00000000


	//----- nvinfo : EIATTR_REGCOUNT
	.align		4
.L_587:
        /*0dc8*/ 	.byte	0x04, 0x2f
        /*0dca*/ 	.short	(.L_589 - .L_588)
	.align		4
.L_588:
        /*0dcc*/ 	.word	index@(_ZN10layer_norm22ln_bwd_finalize_kernelINS_22Kernel_traits_finalizeILj512Ef13__nv_bfloat16S2_S2_fjLb0ELj1024ELj4ENS_18Kernel_traits_baseILj512EfS2_S2_S2_fjLj1024EEEEELb0ELb1EEEvNS_9BwdParamsE)
        /*0dd0*/ 	.word	0x00000020


	//----- nvinfo : EIATTR_FRAME_SIZE
	.align		4
.L_589:
        /*0dd4*/ 	.byte	0x04, 0x11
        /*0dd6*/ 	.short	(.L_591 - .L_590)
	.align		4
.L_590:
        /*0dd8*/ 	.word	index@(_ZN10layer_norm22ln_bwd_finalize_kernelINS_22Kernel_traits_finalizeILj512Ef13__nv_bfloat16S2_S2_fjLb0ELj1024ELj4ENS_18Kernel_traits_baseILj512EfS2_S2_S2_fjLj1024EEEEELb0ELb1EEEvNS_9BwdParamsE)
        /*0ddc*/ 	.word	0x00000000


	//----- nvinfo : EIATTR_REGCOUNT
	.align		4
.L_591:
        /*0de0*/ 	.byte	0x04, 0x2f
        /*0de2*/ 	.short	(.L_593 - .L_592)
	.align		4
.L_592:
        /*0de4*/ 	.word	index@(_ZN10layer_norm13ln_bwd_kernelINS_13Kernel_traitsIf13__nv_bfloat16S2_S2_fjLj512ELj1ELj4ELj1ELj16ENS_18Kernel_traits_baseILj512EfS2_S2_S2_fjLj128EEEEELb1ELb0ELb1ELb0EEEvNS_9BwdParamsE)
        /*0de8*/ 	.word	0x00000080


	//----- nvinfo : EIATTR_FRAME_SIZE
	.align		4
.L_593:
        /*0dec*/ 	.byte	0x04, 0x11
        /*0dee*/ 	.short	(.L_595 - .L_594)
	.align		4
.L_594:
        /*0df0*/ 	.word	index@(_ZN10layer_norm13ln_bwd_kernelINS_13Kernel_traitsIf13__nv_bfloat16S2_S2_fjLj512ELj1ELj4ELj1ELj16ENS_18Kernel_traits_baseILj512EfS2_S2_S2_fjLj128EEEEELb1ELb0ELb1ELb0EEEvNS_9BwdParamsE)
        /*0df4*/ 	.word	0x00000000


	//----- nvinfo : EIATTR_REGCOUNT
	.align		4
.L_595:
        /*0df8*/ 	.byte	0x04, 0x2f
        /*0dfa*/ 	.short	(.L_597 - .L_596)
	.align		4
.L_596:
        /*0dfc*/ 	.word	index@(_ZN10layer_norm22ln_bwd_finalize_kernelINS_22Kernel_traits_finalizeILj512Ef13__nv_bfloat16S2_S2_fjLb0ELj1024ELj4ENS_18Kernel_traits_baseILj512EfS2_S2_S2_fjLj1024EEEEELb0ELb0EEEvNS_9BwdParamsE)
        /*0e00*/ 	.word	0x00000020


	//----- nvinfo : EIATTR_FRAME_SIZE
	.align		4
.L_597:
        /*0e04*/ 	.byte	0x04, 0x11
        /*0e06*/ 	.short	(.L_599 - .L_598)
	.align		4
.L_598:
        /*0e08*/ 	.word	index@(_ZN10layer_norm22ln_bwd_finalize_kernelINS_22Kernel_traits_finalizeILj512Ef13__nv_bfloat16S2_S2_fjLb0ELj1024ELj4ENS_18Kernel_traits_baseILj512EfS2_S2_S2_fjLj1024EEEEELb0ELb0EEEvNS_9BwdParamsE)
        /*0e0c*/ 	.word	0x00000000


	//----- nvinfo : EIATTR_REGCOUNT
	.align		4
.L_599:
        /*0e10*/ 	.byte	0x04, 0x2f
        /*0e12*/ 	.short	(.L_601 - .L_600)
	.align		4
.L_600:
        /*0e14*/ 	.word	index@(_ZN10layer_norm13ln_bwd_kernelINS_13Kernel_traitsIf13__nv_bfloat16S2_S2_fjLj512ELj1ELj4ELj1ELj16ENS_18Kernel_traits_baseILj512EfS2_S2_S2_fjLj128EEEEELb1ELb0ELb0ELb1EEEvNS_9BwdParamsE)
        /*0e18*/ 	.word	0x00000078


	//----- nvinfo : EIATTR_FRAME_SIZE
	.align		4
.L_601:
        /*0e1c*/ 	.byte	0x04, 0x11
        /*0e1e*/ 	.short	(.L_603 - .L_602)
	.align		4
.L_602:
        /*0e20*/ 	.word	index@(_ZN10layer_norm13ln_bwd_kernelINS_13Kernel_traitsIf13__nv_bfloat16S2_S2_fjLj512ELj1ELj4ELj1ELj16ENS_18Kernel_traits_baseILj512EfS2_S2_S2_fjLj128EEEEELb1ELb0ELb0ELb1EEEvNS_9BwdParamsE)
        /*0e24*/ 	.word	0x00000000


	//----- nvinfo : EIATTR_REGCOUNT
	.align		4
.L_603:
        /*0e28*/ 	.byte	0x04, 0x2f
        /*0e2a*/ 	.short	(.L_605 - .L_604)
	.align		4
.L_604:
        /*0e2c*/ 	.word	index@(_ZN10layer_norm13ln_bwd_kernelINS_13Kernel_traitsIf13__nv_bfloat16S2_S2_fjLj512ELj1ELj4ELj1ELj16ENS_18Kernel_traits_baseILj512EfS2_S2_S2_fjLj128EEEEELb1ELb0ELb0ELb0EEEvNS_9BwdParamsE)
        /*0e30*/ 	.word	0x0000007d


	//----- nvinfo : EIATTR_FRAME_SIZE
	.align		4
.L_605:
        /*0e34*/ 	.byte	0x04, 0x11
        /*0e36*/ 	.short	(.L_607 - .L_606)
	.align		4
.L_606:
        /*0e38*/ 	.word	index@(_ZN10layer_norm13ln_bwd_kernelINS_13Kernel_traitsIf13__nv_bfloat16S2_S2_fjLj512ELj1ELj4ELj1ELj16ENS_18Kernel_traits_baseILj512EfS2_S2_S2_fjLj128EEEEELb1ELb0ELb0ELb0EEEvNS_9BwdParamsE)
        /*0e3c*/ 	.word	0x00000000


	//----- nvinfo : EIATTR_REGCOUNT
	.align		4
.L_607:
        /*0e40*/ 	.byte	0x04, 0x2f
        /*0e42*/ 	.short	(.L_609 - .L_608)
	.align		4
.L_608:
        /*0e44*/ 	.word	index@(_ZN10layer_norm13ln_bwd_kernelINS_13Kernel_traitsIf13__nv_bfloat16S2_S2_fjLj512ELj1ELj4ELj1ELj16ENS_18Kernel_traits_baseILj512EfS2_S2_S2_fjLj128EEEEELb0ELb1ELb1ELb1EEEvNS_9BwdParamsE)
        /*0e48*/ 	.word	0x000000a8


	//----- nvinfo : EIATTR_FRAME_SIZE
	.align		4
.L_609:
        /*0e4c*/ 	.byte	0x04, 0x11
        /*0e4e*/ 	.short	(.L_611 - .L_610)
	.align		4
.L_610:
        /*0e50*/ 	.word	index@(_ZN10layer_norm13ln_bwd_kernelINS_13Kernel_traitsIf13__nv_bfloat16S2_S2_fjLj512ELj1ELj4ELj1ELj16ENS_18Kernel_traits_baseILj512EfS2_S2_S2_fjLj128EEEEELb0ELb1ELb1ELb1EEEvNS_9BwdParamsE)
        /*0e54*/ 	.word	0x00000000


	//----- nvinfo : EIATTR_REGCOUNT
	.align		4
.L_611:
        /*0e58*/ 	.byte	0x04, 0x2f
        /*0e5a*/ 	.short	(.L_613 - .L_612)
	.align		4
.L_612:
        /*0e5c*/ 	.word	index@(_ZN10layer_norm13ln_bwd_kernelINS_13Kernel_traitsIf13__nv_bfloat16S2_S2_fjLj512ELj1ELj4ELj1ELj16ENS_18Kernel_traits_baseILj512EfS2_S2_S2_fjLj128EEEEELb0ELb1ELb1ELb0EEEvNS_9BwdParamsE)
        /*0e60*/ 	.word	0x0000009f


	//----- nvinfo : EIATTR_FRAME_SIZE
	.align		4
.L_613:
        /*0e64*/ 	.byte	0x04, 0x11
        /*0e66*/ 	.short	(.L_615 - .L_614)
	.align		4
.L_614:
        /*0e68*/ 	.word	index@(_ZN10layer_norm13ln_bwd_kernelINS_13Kernel_traitsIf13__nv_bfloat16S2_S2_fjLj512ELj1ELj4ELj1ELj16ENS_18Kernel_traits_baseILj512EfS2_S2_S2_fjLj128EEEEELb0ELb1ELb1ELb0EEEvNS_9BwdParamsE)
        /*0e6c*/ 	.word	0x00000000


	//----- nvinfo : EIATTR_REGCOUNT
	.align		4
.L_615:
        /*0e70*/ 	.byte	0x04, 0x2f
        /*0e72*/ 	.short	(.L_617 - .L_616)
	.align		4
.L_616:
        /*0e74*/ 	.word	index@(_ZN10layer_norm13ln_bwd_kernelINS_13Kernel_traitsIf13__nv_bfloat16S2_S2_fjLj512ELj1ELj4ELj1ELj16ENS_18Kernel_traits_baseILj512EfS2_S2_S2_fjLj128EEEEELb0ELb1ELb0ELb1EEEvNS_9BwdParamsE)
        /*0e78*/ 	.word	0x00000099


	//----- nvinfo : EIATTR_FRAME_SIZE
	.align		4
.L_617:
        /*0e7c*/ 	.byte	0x04, 0x11
        /*0e7e*/ 	.short	(.L_619 - .L_618)
	.align		4
.L_618:
        /*0e80*/ 	.word	index@(_ZN10layer_norm13ln_bwd_kernelINS_13Kernel_traitsIf13__nv_bfloat16S2_S2_fjLj512ELj1ELj4ELj1ELj16ENS_18Kernel_traits_baseILj512EfS2_S2_S2_fjLj128EEEEELb0ELb1ELb0ELb1EEEvNS_9BwdParamsE)
        /*0e84*/ 	.word	0x00000000


	//----- nvinfo : EIATTR_REGCOUNT
	.align		4
.L_619:
        /*0e88*/ 	.byte	0x04, 0x2f
        /*0e8a*/ 	.short	(.L_621 - .L_620)
	.align		4
.L_620:
        /*0e8c*/ 	.word	index@(_ZN10layer_norm13ln_bwd_kernelINS_13Kernel_traitsIf13__nv_bfloat16S2_S2_fjLj512ELj1ELj4ELj1ELj16ENS_18Kernel_traits_baseILj512EfS2_S2_S2_fjLj128EEEEELb0ELb1ELb0ELb0EEEvNS_9BwdParamsE)
        /*0e90*/ 	.word	0x000000a2


	//----- nvinfo : EIATTR_FRAME_SIZE
	.align		4
.L_621:
        /*0e94*/ 	.byte	0x04, 0x11
        /*0e96*/ 	.short	(.L_623 - .L_622)
	.align		4
.L_622:
        /*0e98*/ 	.word	index@(_ZN10layer_norm13ln_bwd_kernelINS_13Kernel_traitsIf13__nv_bfloat16S2_S2_fjLj512ELj1ELj4ELj1ELj16ENS_18Kernel_traits_baseILj512EfS2_S2_S2_fjLj128EEEEELb0ELb1ELb0ELb0EEEvNS_9BwdParamsE)
        /*0e9c*/ 	.word	0x00000000


	//----- nvinfo : EIATTR_REGCOUNT
	.align		4
.L_623:
        /*0ea0*/ 	.byte	0x04, 0x2f
        /*0ea2*/ 	.short	(.L_625 - .L_624)
	.align		4
.L_624:
        /*0ea4*/ 	.word	index@(_ZN10layer_norm13ln_bwd_kernelINS_13Kernel_traitsIf13__nv_bfloat16S2_S2_fjLj512ELj1ELj4ELj1ELj16ENS_18Kernel_traits_baseILj512EfS2_S2_S2_fjLj128EEEEELb0ELb0ELb1ELb1EEEvNS_9BwdParamsE)
        /*0ea8*/ 	.word	0x0000007b


	//----- nvinfo : EIATTR_FRAME_SIZE
	.align		4
.L_625:
        /*0eac*/ 	.byte	0x04, 0x11
        /*0eae*/ 	.short	(.L_627 - .L_626)
	.align		4
.L_626:
        /*0eb0*/ 	.word	index@(_ZN10layer_norm13ln_bwd_kernelINS_13Kernel_traitsIf13__nv_bfloat16S2_S2_fjLj512ELj1ELj4ELj1ELj16ENS_18Kernel_traits_baseILj512EfS2_S2_S2_fjLj128EEEEELb0ELb0ELb1ELb1EEEvNS_9BwdParamsE)
        /*0eb4*/ 	.word	0x00000000


	//----- nvinfo : EIATTR_REGCOUNT
	.align		4
.L_627:
        /*0eb8*/ 	.byte	0x04, 0x2f
        /*0eba*/ 	.short	(.L_629 - .L_628)
	.align		4
.L_628:
        /*0ebc*/ 	.word	index@(_ZN10layer_norm13ln_bwd_kernelINS_13Kernel_traitsIf13__nv_bfloat16S2_S2_fjLj512ELj1ELj4ELj1ELj16ENS_18Kernel_traits_baseILj512EfS2_S2_S2_fjLj128EEEEELb0ELb0ELb1ELb0EEEvNS_9BwdParamsE)
        /*0ec0*/ 	.word	0x00000079


	//----- nvinfo : EIATTR_FRAME_SIZE
	.align		4
.L_629:
        /*0ec4*/ 	.byte	0x04, 0x11
        /*0ec6*/ 	.short	(.L_631 - .L_630)
	.align		4
.L_630:
        /*0ec8*/ 	.word	index@(_ZN10layer_norm13ln_bwd_kernelINS_13Kernel_traitsIf13__nv_bfloat16S2_S2_fjLj512ELj1ELj4ELj1ELj16ENS_18Kernel_traits_baseILj512EfS2_S2_S2_fjLj128EEEEELb0ELb0ELb1ELb0EEEvNS_9BwdParamsE)
        /*0ecc*/ 	.word	0x00000000


	//----- nvinfo : EIATTR_REGCOUNT
	.align		4
.L_631:
        /*0ed0*/ 	.byte	0x04, 0x2f
        /*0ed2*/ 	.short	(.L_633 - .L_632)
	.align		4
.L_632:
        /*0ed4*/ 	.word	index@(_ZN10layer_norm13ln_bwd_kernelINS_13Kernel_traitsIf13__nv_bfloat16S2_S2_fjLj512ELj1ELj4ELj1ELj16ENS_18Kernel_traits_baseILj512EfS2_S2_S2_fjLj128EEEEELb0ELb0ELb0ELb1EEEvNS_9BwdParamsE)
        /*0ed8*/ 	.word	0x00000075


	//----- nvinfo : EIATTR_FRAME_SIZE
	.align		4
.L_633:
        /*0edc*/ 	.byte	0x04, 0x11
        /*0ede*/ 	.short	(.L_635 - .L_634)
	.align		4
.L_634:
        /*0ee0*/ 	.word	index@(_ZN10layer_norm13ln_bwd_kernelINS_13Kernel_traitsIf13__nv_bfloat16S2_S2_fjLj512ELj1ELj4ELj1ELj16ENS_18Kernel_traits_baseILj512EfS2_S2_S2_fjLj128EEEEELb0ELb0ELb0ELb1EEEvNS_9BwdParamsE)
        /*0ee4*/ 	.word	0x00000000


	//----- nvinfo : EIATTR_REGCOUNT
	.align		4
.L_635:
        /*0ee8*/ 	.byte	0x04, 0x2f
        /*0eea*/ 	.short	(.L_637 - .L_636)
	.align		4
.L_636:
        /*0eec*/ 	.word	index@(_ZN10layer_norm13ln_bwd_kernelINS_13Kernel_traitsIf13__nv_bfloat16S2_S2_fjLj512ELj1ELj4ELj1ELj16ENS_18Kernel_traits_baseILj512EfS2_S2_S2_fjLj128EEEEELb0ELb0ELb0ELb0EEEvNS_9BwdParamsE)
        /*0ef0*/ 	.word	0x0000007a


	//----- nvinfo : EIATTR_FRAME_SIZE
	.align		4
.L_637:
        /*0ef4*/ 	.byte	0x04, 0x11
        /*0ef6*/ 	.short	(.L_639 - .L_638)
	.align		4
.L_638:
        /*0ef8*/ 	.word	index@(_ZN10layer_norm13ln_bwd_kernelINS_13Kernel_traitsIf13__nv_bfloat16S2_S2_fjLj512ELj1ELj4ELj1ELj16ENS_18Kernel_traits_baseILj512EfS2_S2_S2_fjLj128EEEEELb0ELb0ELb0ELb0EEEvNS_9BwdParamsE)
        /*0efc*/ 	.word	0x00000000


	//----- nvinfo : EIATTR_REGCOUNT
	.align		4
.L_639:
        /*0f00*/ 	.byte	0x04, 0x2f
        /*0f02*/ 	.short	(.L_641 - .L_640)
	.align		4
.L_640:
        /*0f04*/ 	.word	index@(_ZN10layer_norm13ln_bwd_kernelINS_13Kernel_traitsI6__halfS2_S2_S2_fjLj512ELj1ELj4ELj1ELj16ENS_18Kernel_traits_baseILj512ES2_S2_S2_S2_fjLj128EEEEELb1ELb1ELb1ELb1EEEvNS_9BwdParamsE)
        /*0f08*/ 	.word	0x000000a0


	//----- nvinfo : EIATTR_FRAME_SIZE
	.align		4
.L_641:
        /*0f0c*/ 	.byte	0x04, 0x11
        /*0f0e*/ 	.short	(.L_643 - .L_642)
	.align		4
.L_642:
        /*0f10*/ 	.word	index@(_ZN10layer_norm13ln_bwd_kernelINS_13Kernel_traitsI6__halfS2_S2_S2_fjLj512ELj1ELj4ELj1ELj16ENS_18Kernel_traits_baseILj512ES2_S2_S2_S2_fjLj128EEEEELb1ELb1ELb1ELb1EEEvNS_9BwdParamsE)
        /*0f14*/ 	.word	0x00000000


	//----- nvinfo : EIATTR_REGCOUNT
	.align		4
.L_643:
        /*0f18*/ 	.byte	0x04, 0x2f
        /*0f1a*/ 	.short	(.L_645 - .L_644)
	.align		4
.L_644:
        /*0f1c*/ 	.word	index@(_ZN10layer_norm22ln_bwd_finalize_kernelINS_22Kernel_traits_finalizeILj512E6__halfS2_S2_S2_fjLb1ELj1024ELj4ENS_18Kernel_traits_baseILj512ES2_S2_S2_S2_fjLj1024EEEEELb1ELb1EEEvNS_9BwdParamsE)
        /*0f20*/ 	.word	0x00000020


	//----- nvinfo : EIATTR_FRAME_SIZE
	.align		4
.L_645:
        /*0f24*/ 	.byte	0x04, 0x11
        /*0f26*/ 	.short	(.L_647 - .L_646)
	.align		4
.L_646:
        /*0f28*/ 	.word	index@(_ZN10layer_norm22ln_bwd_finalize_kernelINS_22Kernel_traits_finalizeILj512E6__halfS2_S2_S2_fjLb1ELj1024ELj4ENS_18Kernel_traits_baseILj512ES2_S2_S2_S2_fjLj1024EEEEELb1ELb1EEEvNS_9BwdParamsE)
        /*0f2c*/ 	.word	0x00000000


	//----- nvinfo : EIATTR_REGCOUNT
	.align		4
.L_647:
        /*0f30*/ 	.byte	0x04, 0x2f
        /*0f32*/ 	.short	(.L_649 - .L_648)
	.align		4
.L_648:
        /*0f34*/ 	.word	index@(_ZN10layer_norm13ln_bwd_kernelINS_13Kernel_traitsI6__halfS2_S2_S2_fjLj512ELj1ELj4ELj1ELj16ENS_18Kernel_traits_baseILj512ES2_S2_S2_S2_fjLj128EEEEELb1ELb1ELb1ELb0EEEvNS_9BwdParamsE)
        /*0f38*/ 	.word	0x000000a5


	//----- nvinfo : EIATTR_FRAME_SIZE
	.align		4
.L_649:
        /*0f3c*/ 	.byte	0x04, 0x11
        /*0f3e*/ 	.short	(.L_651 - .L_650)
	.align		4
.L_650:
        /*0f40*/ 	.word	index@(_ZN10layer_norm13ln_bwd_kernelINS_13Kernel_traitsI6__halfS2_S2_S2_fjLj512ELj1ELj4ELj1ELj16ENS_18Kernel_traits_baseILj512ES2_S2_S2_S2_fjLj128EEEEELb1ELb1ELb1ELb0EEEvNS_9BwdParamsE)
        /*0f44*/ 	.word	0x00000000


	//----- nvinfo : EIATTR_REGCOUNT
	.align		4
.L_651:
        /*0f48*/ 	.byte	0x04, 0x2f
        /*0f4a*/ 	.short	(.L_653 - .L_652)
	.align		4
.L_652:
        /*0f4c*/ 	.word	index@(_ZN10layer_norm22ln_bwd_finalize_kernelINS_22Kernel_traits_finalizeILj512E6__halfS2_S2_S2_fjLb1ELj1024ELj4ENS_18Kernel_traits_baseILj512ES2_S2_S2_S2_fjLj1024EEEEELb1ELb0EEEvNS_9BwdParamsE)
        /*0f50*/ 	.word	0x00000020


	//----- nvinfo : EIATTR_FRAME_SIZE
	.align		4
.L_653:
        /*0f54*/ 	.byte	0x04, 0x11
        /*0f56*/ 	.short	(.L_655 - .L_654)
	.align		4
.L_654:
        /*0f58*/ 	.word	index@(_ZN10layer_norm22ln_bwd_finalize_kernelINS_22Kernel_traits_finalizeILj512E6__halfS2_S2_S2_fjLb1ELj1024ELj4ENS_18Kernel_traits_baseILj512ES2_S2_S2_S2_fjLj1024EEEEELb1ELb0EEEvNS_9BwdParamsE)
        /*0f5c*/ 	.word	0x00000000


	//----- nvinfo : EIATTR_REGCOUNT
	.align		4
.L_655:
        /*0f60*/ 	.byte	0x04, 0x2f
        /*0f62*/ 	.short	(.L_657 - .L_656)
	.align		4
.L_656:
        /*0f64*/ 	.word	index@(_ZN10layer_norm13ln_bwd_kernelINS_13Kernel_traitsI6__halfS2_S2_S2_fjLj512ELj1ELj4ELj1ELj16ENS_18Kernel_traits_baseILj512ES2_S2_S2_S2_fjLj128EEEEELb1ELb1ELb0ELb1EEEvNS_9BwdParamsE)
        /*0f68*/ 	.word	0x0000009f


	//----- nvinfo : EIATTR_FRAME_SIZE
	.align		4
.L_657:
        /*0f6c*/ 	.byte	0x04, 0x11
        /*0f6e*/ 	.short	(.L_659 - .L_658)
	.align		4
.L_658:
        /*0f70*/ 	.word	index@(_ZN10layer_norm13ln_bwd_kernelINS_13Kernel_traitsI6__halfS2_S2_S2_fjLj512ELj1ELj4ELj1ELj16ENS_18Kernel_traits_baseILj512ES2_S2_S2_S2_fjLj128EEEEELb1ELb1ELb0ELb1EEEvNS_9BwdParamsE)
        /*0f74*/ 	.word	0x00000000


	//----- nvinfo : EIATTR_REGCOUNT
	.align		4
.L_659:
        /*0f78*/ 	.byte	0x04, 0x2f
        /*0f7a*/ 	.short	(.L_661 - .L_660)
	.align		4
.L_660:
        /*0f7c*/ 	.word	index@(_ZN10layer_norm13ln_bwd_kernelINS_13Kernel_traitsI6__halfS2_S2_S2_fjLj512ELj1ELj4ELj1ELj16ENS_18Kernel_traits_baseILj512ES2_S2_S2_S2_fjLj128EEEEELb1ELb1ELb0ELb0EEEvNS_9BwdParamsE)
        /*0f80*/ 	.word	0x000000a4


	//----- nvinfo : EIATTR_FRAME_SIZE
	.align		4
.L_661:
        /*0f84*/ 	.byte	0x04, 0x11
        /*0f86*/ 	.short	(.L_663 - .L_662)
	.align		4
.L_662:
        /*0f88*/ 	.word	index@(_ZN10layer_norm13ln_bwd_kernelINS_13Kernel_traitsI6__halfS2_S2_S2_fjLj512ELj1ELj4ELj1ELj16ENS_18Kernel_traits_baseILj512ES2_S2_S2_S2_fjLj128EEEEELb1ELb1ELb0ELb0EEEvNS_9BwdParamsE)
        /*0f8c*/ 	.word	0x00000000


	//----- nvinfo : EIATTR_REGCOUNT
	.align		4
.L_663:
        /*0f90*/ 	.byte	0x04, 0x2f
        /*0f92*/ 	.short	(.L_665 - .L_664)
	.align		4
.L_664:
        /*0f94*/ 	.word	index@(_ZN10layer_norm13ln_bwd_kernelINS_13Kernel_traitsI6__halfS2_S2_S2_fjLj512ELj1ELj4ELj1ELj16ENS_18Kernel_traits_baseILj512ES2_S2_S2_S2_fjLj128EEEEELb1ELb0ELb1ELb1EEEvNS_9BwdParamsE)
        /*0f98*/ 	.word	0x00000080


	//----- nvinfo : EIATTR_FRAME_SIZE
	.align		4
.L_665:
        /*0f9c*/ 	.byte	0x04, 0x11
        /*0f9e*/ 	.short	(.L_667 - .L_666)
	.align		4
.L_666:
        /*0fa0*/ 	.word	index@(_ZN10layer_norm13ln_bwd_kernelINS_13Kernel_traitsI6__halfS2_S2_S2_fjLj512ELj1ELj4ELj1ELj16ENS_18Kernel_traits_baseILj512ES2_S2_S2_S2_fjLj128EEEEELb1ELb0ELb1ELb1EEEvNS_9BwdParamsE)
        /*0fa4*/ 	.word	0x00000000


	//----- nvinfo : EIATTR_REGCOUNT
	.align		4
.L_667:
        /*0fa8*/ 	.byte	0x04, 0x2f
        /*0faa*/ 	.short	(.L_669 - .L_668)
	.align		4
.L_668:
        /*0fac*/ 	.word	index@(_ZN10layer_norm22ln_bwd_finalize_kernelINS_22Kernel_traits_finalizeILj512E6__halfS2_S2_S2_fjLb0ELj1024ELj4ENS_18Kernel_traits_baseILj512ES2_S2_S2_S2_fjLj1024EEEEELb0ELb1EEEvNS_9BwdParamsE)
        /*0fb0*/ 	.word	0x00000020


	//----- nvinfo : EIATTR_FRAME_SIZE
	.align		4
.L_669:
        /*0fb4*/ 	.byte	0x04, 0x11
        /*0fb6*/ 	.short	(.L_671 - .L_670)
	.align		4
.L_670:
        /*0fb8*/ 	.word	index@(_ZN10layer_norm22ln_bwd_finalize_kernelINS_22Kernel_traits_finalizeILj512E6__halfS2_S2_S2_fjLb0ELj1024ELj4ENS_18Kernel_traits_baseILj512ES2_S2_S2_S2_fjLj1024EEEEELb0ELb1EEEvNS_9BwdParamsE)
        /*0fbc*/ 	.word	0x00000000


	//----- nvinfo : EIATTR_REGCOUNT
	.align		4
.L_671:
        /*0fc0*/ 	.byte	0x04, 0x2f
        /*0fc2*/ 	.short	(.L_673 - .L_672)
	.align		4
.L_672:
        /*0fc4*/ 	.word	index@(_ZN10layer_norm13ln_bwd_kernelINS_13Kernel_traitsI6__halfS2_S2_S2_fjLj512ELj1ELj4ELj1ELj16ENS_18Kernel_traits_baseILj512ES2_S2_S2_S2_fjLj128EEEEELb1ELb0ELb1ELb0EEEvNS_9BwdParamsE)
        /*0fc8*/ 	.word	0x0000007e


	//----- nvinfo : EIATTR_FRAME_SIZE
	.align		4
.L_673:
        /*0fcc*/ 	.byte	0x04, 0x11
        /*0fce*/ 	.short	(.L_675 - .L_674)
	.align		4
.L_674:
        /*0fd0*/ 	.word	index@(_ZN10layer_norm13ln_bwd_kernelINS_13Kernel_traitsI6__halfS2_S2_S2_fjLj512ELj1ELj4ELj1ELj16ENS_18Kernel_traits_baseILj512ES2_S2_S2_S2_fjLj128EEEEELb1ELb0ELb1ELb0EEEvNS_9BwdParamsE)
        /*0fd4*/ 	.word	0x00000000


	//----- nvinfo : EIATTR_REGCOUNT
	.align		4
.L_675:
        /*0fd8*/ 	.byte	0x04, 0x2f
        /*0fda*/ 	.short	(.L_677 - .L_676)
	.align		4
.L_676:
        /*0fdc*/ 	.word	index@(_ZN10layer_norm22ln_bwd_finalize_kernelINS_22Kernel_traits_finalizeILj512E6__halfS2_S2_S2_fjLb0ELj1024ELj4ENS_18Kernel_traits_baseILj512ES2_S2_S2_S2_fjLj1024EEEEELb0ELb0EEEvNS_9BwdParamsE)
        /*0fe0*/ 	.word	0x00000020


	//----- nvinfo : EIATTR_FRAME_SIZE
	.align		4
.L_677:
        /*0fe4*/ 	.byte	0x04, 0x11
        /*0fe6*/ 	.short	(.L_679 - .L_678)
	.align		4
.L_678:
        /*0fe8*/ 	.word	index@(_ZN10layer_norm22ln_bwd_finalize_kernelINS_22Kernel_traits_finalizeILj512E6__halfS2_S2_S2_fjLb0ELj1024ELj4ENS_18Kernel_traits_baseILj512ES2_S2_S2_S2_fjLj1024EEEEELb0ELb0EEEvNS_9BwdParamsE)
        /*0fec*/ 	.word	0x00000000


	//----- nvinfo : EIATTR_REGCOUNT
	.align		4
.L_679:
        /*0ff0*/ 	.byte	0x04, 0x2f
        /*0ff2*/ 	.short	(.L_681 - .L_680)
	.align		4
.L_680:
        /*0ff4*/ 	.word	index@(_ZN10layer_norm13ln_bwd_kernelINS_13Kernel_traitsI6__halfS2_S2_S2_fjLj512ELj1ELj4ELj1ELj16ENS_18Kernel_traits_baseILj512ES2_S2_S2_S2_fjLj128EEEEELb1ELb0ELb0ELb1EEEvNS_9BwdParamsE)
        /*0ff8*/ 	.word	0x0000007f


	//----- nvinfo : EIATTR_FRAME_SIZE
	.align		4
.L_681:
        /*0ffc*/ 	.byte	0x04, 0x11
        /*0ffe*/ 	.short	(.L_683 - .L_682)
	.align		4
.L_682:
        /*1000*/ 	.word	index@(_ZN10layer_norm13ln_bwd_kernelINS_13Kernel_traitsI6__halfS2_S2_S2_fjLj512ELj1ELj4ELj1ELj16ENS_18Kernel_traits_baseILj512ES2_S2_S2_S2_fjLj128EEEEELb1ELb0ELb0ELb1EEEvNS_9BwdParamsE)
        /*1004*/ 	.word	0x00000000


	//----- nvinfo : EIATTR_REGCOUNT
	.align		4
.L_683:
        /*1008*/ 	.byte	0x04, 0x2f
        /*100a*/ 	.short	(.L_685 - .L_684)
	.align		4
.L_684:
        /*100c*/ 	.word	index@(_ZN10layer_norm13ln_bwd_kernelINS_13Kernel_traitsI6__halfS2_S2_S2_fjLj512ELj1ELj4ELj1ELj16ENS_18Kernel_traits_baseILj512ES2_S2_S2_S2_fjLj128EEEEELb1ELb0ELb0ELb0EEEvNS_9BwdParamsE)
        /*1010*/ 	.word	0x00000080


	//----- nvinfo : EIATTR_FRAME_SIZE
	.align		4
.L_685:
        /*1014*/ 	.byte	0x04, 0x11
        /*1016*/ 	.short	(.L_687 - .L_686)
	.align		4
.L_686:
        /*1018*/ 	.word	index@(_ZN10layer_norm13ln_bwd_kernelINS_13Kernel_traitsI6__halfS2_S2_S2_fjLj512ELj1ELj4ELj1ELj16ENS_18Kernel_traits_baseILj512ES2_S2_S2_S2_fjLj128EEEEELb1ELb0ELb0ELb0EEEvNS_9BwdParamsE)
        /*101c*/ 	.word	0x00000000


	//----- nvinfo : EIATTR_REGCOUNT
	.align		4
.L_687:
        /*1020*/ 	.byte	0x04, 0x2f
        /*1022*/ 	.short	(.L_689 - .L_688)
	.align		4
.L_688:
        /*1024*/ 	.word	index@(_ZN10layer_norm13ln_bwd_kernelINS_13Kernel_traitsI6__halfS2_S2_S2_fjLj512ELj1ELj4ELj1ELj16ENS_18Kernel_traits_baseILj512ES2_S2_S2_S2_fjLj128EEEEELb0ELb1ELb1ELb1EEEvNS_9BwdParamsE)
        /*1028*/ 	.word	0x0000009c


	//----- nvinfo : EIATTR_FRAME_SIZE
	.align		4
.L_689:
        /*102c*/ 	.byte	0x04, 0x11
        /*102e*/ 	.short	(.L_691 - .L_690)
	.align		4
.L_690:
        /*1030*/ 	.word	index@(_ZN10layer_norm13ln_bwd_kernelINS_13Kernel_traitsI6__halfS2_S2_S2_fjLj512ELj1ELj4ELj1ELj16ENS_18Kernel_traits_baseILj512ES2_S2_S2_S2_fjLj128EEEEELb0ELb1ELb1ELb1EEEvNS_9BwdParamsE)
        /*1034*/ 	.word	0x00000000


	//----- nvinfo : EIATTR_REGCOUNT
	.align		4
.L_691:
        /*1038*/ 	.byte	0x04, 0x2f
        /*103a*/ 	.short	(.L_693 - .L_692)
	.align		4
.L_692:
        /*103c*/ 	.word	index@(_ZN10layer_norm13ln_bwd_kernelINS_13Kernel_traitsI6__halfS2_S2_S2_fjLj512ELj1ELj4ELj1ELj16ENS_18Kernel_traits_baseILj512ES2_S2_S2_S2_fjLj128EEEEELb0ELb1ELb1ELb0EEEvNS_9BwdParamsE)
        /*1040*/ 	.word	0x000000a2


	//----- nvinfo : EIATTR_FRAME_SIZE
	.align		4
.L_693:
        /*1044*/ 	.byte	0x04, 0x11
        /*1046*/ 	.short	(.L_695 - .L_694)
	.align		4
.L_694:
        /*1048*/ 	.word	index@(_ZN10layer_norm13ln_bwd_kernelINS_13Kernel_traitsI6__halfS2_S2_S2_fjLj512ELj1ELj4ELj1ELj16ENS_18Kernel_traits_baseILj512ES2_S2_S2_S2_fjLj128EEEEELb0ELb1ELb1ELb0EEEvNS_9BwdParamsE)
        /*104c*/ 	.word	0x00000000


	//----- nvinfo : EIATTR_REGCOUNT
	.align		4
.L_695:
        /*1050*/ 	.byte	0x04, 0x2f
        /*1052*/ 	.short	(.L_697 - .L_696)
	.align		4
.L_696:
        /*1054*/ 	.word	index@(_ZN10layer_norm13ln_bwd_kernelINS_13Kernel_traitsI6__halfS2_S2_S2_fjLj512ELj1ELj4ELj1ELj16ENS_18Kernel_traits_baseILj512ES2_S2_S2_S2_fjLj128EEEEELb0ELb1ELb0ELb1EEEvNS_9BwdParamsE)
        /*1058*/ 	.word	0x0000009e


	//----- nvinfo : EIATTR_FRAME_SIZE
	.align		4
.L_697:
        /*105c*/ 	.byte	0x04, 0x11
        /*105e*/ 	.short	(.L_699 - .L_698)
	.align		4
.L_698:
        /*1060*/ 	.word	index@(_ZN10layer_norm13ln_bwd_kernelINS_13Kernel_traitsI6__halfS2_S2_S2_fjLj512ELj1ELj4ELj1ELj16ENS_18Kernel_traits_baseILj512ES2_S2_S2_S2_fjLj128EEEEELb0ELb1ELb0ELb1EEEvNS_9BwdParamsE)
        /*1064*/ 	.word	0x00000000


	//----- nvinfo : EIATTR_REGCOUNT
	.align		4
.L_699:
        /*1068*/ 	.byte	0x04, 0x2f
        /*106a*/ 	.short	(.L_701 - .L_700)
	.align		4
.L_700:
        /*106c*/ 	.word	index@(_ZN10layer_norm13ln_bwd_kernelINS_13Kernel_traitsI6__halfS2_S2_S2_fjLj512ELj1ELj4ELj1ELj16ENS_18Kernel_traits_baseILj512ES2_S2_S2_S2_fjLj128EEEEELb0ELb1ELb0ELb0EEEvNS_9BwdParamsE)
        /*1070*/ 	.word	0x000000a1


	//----- nvinfo : EIATTR_FRAME_SIZE
	.align		4
.L_701:
        /*1074*/ 	.byte	0x04, 0x11
        /*1076*/ 	.short	(.L_703 - .L_702)
	.align		4
.L_702:
        /*1078*/ 	.word	index@(_ZN10layer_norm13ln_bwd_kernelINS_13Kernel_traitsI6__halfS2_S2_S2_fjLj512ELj1ELj4ELj1ELj16ENS_18Kernel_traits_baseILj512ES2_S2_S2_S2_fjLj128EEEEELb0ELb1ELb0ELb0EEEvNS_9BwdParamsE)
        /*107c*/ 	.word	0x00000000


	//----- nvinfo : EIATTR_REGCOUNT
	.align		4
.L_703:
        /*1080*/ 	.byte	0x04, 0x2f
        /*1082*/ 	.short	(.L_705 - .L_704)
	.align		4
.L_704:
        /*1084*/ 	.word	index@(_ZN10layer_norm13ln_bwd_kernelINS_13Kernel_traitsI6__halfS2_S2_S2_fjLj512ELj1ELj4ELj1ELj16ENS_18Kernel_traits_baseILj512ES2_S2_S2_S2_fjLj128EEEEELb0ELb0ELb1ELb1EEEvNS_9BwdParamsE)
        /*1088*/ 	.word	0x0000007f


	//----- nvinfo : EIATTR_FRAME_SIZE
	.align		4
.L_705:
        /*108c*/ 	.byte	0x04, 0x11
        /*108e*/ 	.short	(.L_707 - .L_706)
	.align		4
.L_706:
        /*1090*/ 	.word	index@(_ZN10layer_norm13ln_bwd_kernelINS_13Kernel_traitsI6__halfS2_S2_S2_fjLj512ELj1ELj4ELj1ELj16ENS_18Kernel_traits_baseILj512ES2_S2_S2_S2_fjLj128EEEEELb0ELb0ELb1ELb1EEEvNS_9BwdParamsE)
        /*1094*/ 	.word	0x00000000


	//----- nvinfo : EIATTR_REGCOUNT
	.align		4
.L_707:
        /*1098*/ 	.byte	0x04, 0x2f
        /*109a*/ 	.short	(.L_709 - .L_708)
	.align		4
.L_708:
        /*109c*/ 	.word	index@(_ZN10layer_norm13ln_bwd_kernelINS_13Kernel_traitsI6__halfS2_S2_S2_fjLj512ELj1ELj4ELj1ELj16ENS_18Kernel_traits_baseILj512ES2_S2_S2_S2_fjLj128EEEEELb0ELb0ELb1ELb0EEEvNS_9BwdParamsE)
        /*10a0*/ 	.word	0x0000007c


	//----- nvinfo : EIATTR_FRAME_SIZE
	.align		4
.L_709:
        /*10a4*/ 	.byte	0x04, 0x11
        /*10a6*/ 	.short	(.L_711 - .L_710)
	.align		4
.L_710:
        /*10a8*/ 	.word	index@(_ZN10layer_norm13ln_bwd_kernelINS_13Kernel_traitsI6__halfS2_S2_S2_fjLj512ELj1ELj4ELj1ELj16ENS_18Kernel_traits_baseILj512ES2_S2_S2_S2_fjLj128EEEEELb0ELb0ELb1ELb0EEEvNS_9BwdParamsE)
        /*10ac*/ 	.word	0x00000000


	//----- nvinfo : EIATTR_REGCOUNT
	.align		4
.L_711:
        /*10b0*/ 	.byte	0x04, 0x2f
        /*10b2*/ 	.short	(.L_713 - .L_712)
	.align		4
.L_712:
        /*10b4*/ 	.word	index@(_ZN10layer_norm13ln_bwd_kernelINS_13Kernel_traitsI6__halfS2_S2_S2_fjLj512ELj1ELj4ELj1ELj16ENS_18Kernel_traits_baseILj512ES2_S2_S2_S2_fjLj128EEEEELb0ELb0ELb0ELb1EEEvNS_9BwdParamsE)
        /*10b8*/ 	.word	0x00000078


	//----- nvinfo : EIATTR_FRAME_SIZE
	.align		4
.L_713:
        /*10bc*/ 	.byte	0x04, 0x11
        /*10be*/ 	.short	(.L_715 - .L_714)
	.align		4
.L_714:
        /*10c0*/ 	.word	index@(_ZN10layer_norm13ln_bwd_kernelINS_13Kernel_traitsI6__halfS2_S2_S2_fjLj512ELj1ELj4ELj1ELj16ENS_18Kernel_traits_baseILj512ES2_S2_S2_S2_fjLj128EEEEELb0ELb0ELb0ELb1EEEvNS_9BwdParamsE)
        /*10c4*/ 	.word	0x00000000


	//----- nvinfo : EIATTR_REGCOUNT
	.align		4
.L_715:
        /*10c8*/ 	.byte	0x04, 0x2f
        /*10ca*/ 	.short	(.L_717 - .L_716)
	.align		4
.L_716:
        /*10cc*/ 	.word	index@(_ZN10layer_norm13ln_bwd_kernelINS_13Kernel_traitsI6__halfS2_S2_S2_fjLj512ELj1ELj4ELj1ELj16ENS_18Kernel_traits_baseILj512ES2_S2_S2_S2_fjLj128EEEEELb0ELb0ELb0ELb0EEEvNS_9BwdParamsE)
        /*10d0*/ 	.word	0x0000007e


	//----- nvinfo : EIATTR_FRAME_SIZE
	.align		4
.L_717:
        /*10d4*/ 	.byte	0x04, 0x11
        /*10d6*/ 	.short	(.L_719 - .L_718)
	.align		4
.L_718:
        /*10d8*/ 	.word	index@(_ZN10layer_norm13ln_bwd_kernelINS_13Kernel_traitsI6__halfS2_S2_S2_fjLj512ELj1ELj4ELj1ELj16ENS_18Kernel_traits_baseILj512ES2_S2_S2_S2_fjLj128EEEEELb0ELb0ELb0ELb0EEEvNS_9BwdParamsE)
        /*10dc*/ 	.word	0x00000000


	//----- nvinfo : EIATTR_REGCOUNT
	.align		4
.L_719:
        /*10e0*/ 	.byte	0x04, 0x2f
        /*10e2*/ 	.short	(.L_721 - .L_720)
	.align		4
.L_720:
        /*10e4*/ 	.word	index@(_ZN10layer_norm13ln_bwd_kernelINS_13Kernel_traitsI13__nv_bfloat16S2_S2_S2_fjLj512ELj1ELj4ELj1ELj16ENS_18Kernel_traits_baseILj512ES2_S2_S2_S2_fjLj128EEEEELb1ELb1ELb1ELb1EEEvNS_9BwdParamsE)
        /*10e8*/ 	.word	0x000000a2


	//----- nvinfo : EIATTR_FRAME_SIZE
	.align		4
.L_721:
        /*10ec*/ 	.byte	0x04, 0x11
        /*10ee*/ 	.short	(.L_723 - .L_722)
	.align		4
.L_722:
        /*10f0*/ 	.word	index@(_ZN10layer_norm13ln_bwd_kernelINS_13Kernel_traitsI13__nv_bfloat16S2_S2_S2_fjLj512ELj1ELj4ELj1ELj16ENS_18Kernel_traits_baseILj512ES2_S2_S2_S2_fjLj128EEEEELb1ELb1ELb1ELb1EEEvNS_9BwdParamsE)
        /*10f4*/ 	.word	0x00000000


	//----- nvinfo : EIATTR_REGCOUNT
	.align		4
.L_723:
        /*10f8*/ 	.byte	0x04, 0x2f
        /*10fa*/ 	.short	(.L_725 - .L_724)
	.align		4
.L_724:
        /*10fc*/ 	.word	index@(_ZN10layer_norm22ln_bwd_finalize_kernelINS_22Kernel_traits_finalizeILj512E13__nv_bfloat16S2_S2_S2_fjLb1ELj1024ELj4ENS_18Kernel_traits_baseILj512ES2_S2_S2_S2_fjLj1024EEEEELb1ELb1EEEvNS_9BwdParamsE)
        /*1100*/ 	.word	0x00000020


	//----- nvinfo : EIATTR_FRAME_SIZE
	.align		4
.L_725:
        /*1104*/ 	.byte	0x04, 0x11
        /*1106*/ 	.short	(.L_727 - .L_726)
	.align		4
.L_726:
        /*1108*/ 	.word	index@(_ZN10layer_norm22ln_bwd_finalize_kernelINS_22Kernel_traits_finalizeILj512E13__nv_bfloat16S2_S2_S2_fjLb1ELj1024ELj4ENS_18Kernel_traits_baseILj512ES2_S2_S2_S2_fjLj1024EEEEELb1ELb1EEEvNS_9BwdParamsE)
        /*110c*/ 	.word	0x00000000


	//----- nvinfo : EIATTR_REGCOUNT
	.align		4
.L_727:
        /*1110*/ 	.byte	0x04, 0x2f
        /*1112*/ 	.short	(.L_729 - .L_728)
	.align		4
.L_728:
        /*1114*/ 	.word	index@(_ZN10layer_norm13ln_bwd_kernelINS_13Kernel_traitsI13__nv_bfloat16S2_S2_S2_fjLj512ELj1ELj4ELj1ELj16ENS_18Kernel_traits_baseILj512ES2_S2_S2_S2_fjLj128EEEEELb1ELb1ELb1ELb0EEEvNS_9BwdParamsE)
        /*1118*/ 	.word	0x000000a5


	//----- nvinfo : EIATTR_FRAME_SIZE
	.align		4
.L_729:
        /*111c*/ 	.byte	0x04, 0x11
        /*111e*/ 	.short	(.L_731 - .L_730)
	.align		4
.L_730:
        /*1120*/ 	.word	index@(_ZN10layer_norm13ln_bwd_kernelINS_13Kernel_traitsI13__nv_bfloat16S2_S2_S2_fjLj512ELj1ELj4ELj1ELj16ENS_18Kernel_traits_baseILj512ES2_S2_S2_S2_fjLj128EEEEELb1ELb1ELb1ELb0EEEvNS_9BwdParamsE)
        /*1124*/ 	.word	0x00000000


	//----- nvinfo : EIATTR_REGCOUNT
	.align		4
.L_731:
        /*1128*/ 	.byte	0x04, 0x2f
        /*112a*/ 	.short	(.L_733 - .L_732)
	.align		4
.L_732:
        /*112c*/ 	.word	index@(_ZN10layer_norm22ln_bwd_finalize_kernelINS_22Kernel_traits_finalizeILj512E13__nv_bfloat16S2_S2_S2_fjLb1ELj1024ELj4ENS_18Kernel_traits_baseILj512ES2_S2_S2_S2_fjLj1024EEEEELb1ELb0EEEvNS_9BwdParamsE)
        /*1130*/ 	.word	0x00000020


	//----- nvinfo : EIATTR_FRAME_SIZE
	.align		4
.L_733:
        /*1134*/ 	.byte	0x04, 0x11
        /*1136*/ 	.short	(.L_735 - .L_734)
	.align		4
.L_734:
        /*1138*/ 	.word	index@(_ZN10layer_norm22ln_bwd_finalize_kernelINS_22Kernel_traits_finalizeILj512E13__nv_bfloat16S2_S2_S2_fjLb1ELj1024ELj4ENS_18Kernel_traits_baseILj512ES2_S2_S2_S2_fjLj1024EEEEELb1ELb0EEEvNS_9BwdParamsE)
        /*113c*/ 	.word	0x00000000


	//----- nvinfo : EIATTR_REGCOUNT
	.align		4
.L_735:
        /*1140*/ 	.byte	0x04, 0x2f
        /*1142*/ 	.short	(.L_737 - .L_736)
	.align		4
.L_736:
        /*1144*/ 	.word	index@(_ZN10layer_norm13ln_bwd_kernelINS_13Kernel_traitsI13__nv_bfloat16S2_S2_S2_fjLj512ELj1ELj4ELj1ELj16ENS_18Kernel_traits_baseILj512ES2_S2_S2_S2_fjLj128EEEEELb1ELb1ELb0ELb1EEEvNS_9BwdParamsE)
        /*1148*/ 	.word	0x0000009d


	//----- nvinfo : EIATTR_FRAME_SIZE
	.align		4
.L_737:
        /*114c*/ 	.byte	0x04, 0x11
        /*114e*/ 	.short	(.L_739 - .L_738)
	.align		4
.L_738:
        /*1150*/ 	.word	index@(_ZN10layer_norm13ln_bwd_kernelINS_13Kernel_traitsI13__nv_bfloat16S2_S2_S2_fjLj512ELj1ELj4ELj1ELj16ENS_18Kernel_traits_baseILj512ES2_S2_S2_S2_fjLj128EEEEELb1ELb1ELb0ELb1EEEvNS_9BwdParamsE)
        /*1154*/ 	.word	0x00000000


	//----- nvinfo : EIATTR_REGCOUNT
	.align		4
.L_739:
        /*1158*/ 	.byte	0x04, 0x2f
        /*115a*/ 	.short	(.L_741 - .L_740)
	.align		4
.L_740:
        /*115c*/ 	.word	index@(_ZN10layer_norm13ln_bwd_kernelINS_13Kernel_traitsI13__nv_bfloat16S2_S2_S2_fjLj512ELj1ELj4ELj1ELj16ENS_18Kernel_traits_baseILj512ES2_S2_S2_S2_fjLj128EEEEELb1ELb1ELb0ELb0EEEvNS_9BwdParamsE)
        /*1160*/ 	.word	0x000000a4


	//----- nvinfo : EIATTR_FRAME_SIZE
	.align		4
.L_741:
        /*1164*/ 	.byte	0x04, 0x11
        /*1166*/ 	.short	(.L_743 - .L_742)
	.align		4
.L_742:
        /*1168*/ 	.word	index@(_ZN10layer_norm13ln_bwd_kernelINS_13Kernel_traitsI13__nv_bfloat16S2_S2_S2_fjLj512ELj1ELj4ELj1ELj16ENS_18Kernel_traits_baseILj512ES2_S2_S2_S2_fjLj128EEEEELb1ELb1ELb0ELb0EEEvNS_9BwdParamsE)
        /*116c*/ 	.word	0x00000000


	//----- nvinfo : EIATTR_REGCOUNT
	.align		4
.L_743:
        /*1170*/ 	.byte	0x04, 0x2f
        /*1172*/ 	.short	(.L_745 - .L_744)
	.align		4
.L_744:
        /*1174*/ 	.word	index@(_ZN10layer_norm13ln_bwd_kernelINS_13Kernel_traitsI13__nv_bfloat16S2_S2_S2_fjLj512ELj1ELj4ELj1ELj16ENS_18Kernel_traits_baseILj512ES2_S2_S2_S2_fjLj128EEEEELb1ELb0ELb1ELb1EEEvNS_9BwdParamsE)
        /*1178*/ 	.word	0x00000080


	//----- nvinfo : EIATTR_FRAME_SIZE
	.align		4
.L_745:
        /*117c*/ 	.byte	0x04, 0x11
        /*117e*/ 	.short	(.L_747 - .L_746)
	.align		4
.L_746:
        /*1180*/ 	.word	index@(_ZN10layer_norm13ln_bwd_kernelINS_13Kernel_traitsI13__nv_bfloat16S2_S2_S2_fjLj512ELj1ELj4ELj1ELj16ENS_18Kernel_traits_baseILj512ES2_S2_S2_S2_fjLj128EEEEELb1ELb0ELb1ELb1EEEvNS_9BwdParamsE)
        /*1184*/ 	.word	0x00000000


	//----- nvinfo : EIATTR_REGCOUNT
	.align		4
.L_747:
        /*1188*/ 	.byte	0x04, 0x2f
        /*118a*/ 	.short	(.L_749 - .L_748)
	.align		4
.L_748:
        /*118c*/ 	.word	index@(_ZN10layer_norm22ln_bwd_finalize_kernelINS_22Kernel_traits_finalizeILj512E13__nv_bfloat16S2_S2_S2_fjLb0ELj1024ELj4ENS_18Kernel_traits_baseILj512ES2_S2_S2_S2_fjLj1024EEEEELb0ELb1EEEvNS_9BwdParamsE)
        /*1190*/ 	.word	0x00000020


	//----- nvinfo : EIATTR_FRAME_SIZE
	.align		4
.L_749:
        /*1194*/ 	.byte	0x04, 0x11
        /*1196*/ 	.short	(.L_751 - .L_750)
	.align		4
.L_750:
        /*1198*/ 	.word	index@(_ZN10layer_norm22ln_bwd_finalize_kernelINS_22Kernel_traits_finalizeILj512E13__nv_bfloat16S2_S2_S2_fjLb0ELj1024ELj4ENS_18Kernel_traits_baseILj512ES2_S2_S2_S2_fjLj1024EEEEELb0ELb1EEEvNS_9BwdParamsE)
        /*119c*/ 	.word	0x00000000


	//----- nvinfo : EIATTR_REGCOUNT
	.align		4
.L_751:
        /*11a0*/ 	.byte	0x04, 0x2f
        /*11a2*/ 	.short	(.L_753 - .L_752)
	.align		4
.L_752:
        /*11a4*/ 	.word	index@(_ZN10layer_norm13ln_bwd_kernelINS_13Kernel_traitsI13__nv_bfloat16S2_S2_S2_fjLj512ELj1ELj4ELj1ELj16ENS_18Kernel_traits_baseILj512ES2_S2_S2_S2_fjLj128EEEEELb1ELb0ELb1ELb0EEEvNS_9BwdParamsE)
        /*11a8*/ 	.word	0x0000007d


	//----- nvinfo : EIATTR_FRAME_SIZE
	.align		4
.L_753:
        /*11ac*/ 	.byte	0x04, 0x11
        /*11ae*/ 	.short	(.L_755 - .L_754)
	.align		4
.L_754:
        /*11b0*/ 	.word	index@(_ZN10layer_norm13ln_bwd_kernelINS_13Kernel_traitsI13__nv_bfloat16S2_S2_S2_fjLj512ELj1ELj4ELj1ELj16ENS_18Kernel_traits_baseILj512ES2_S2_S2_S2_fjLj128EEEEELb1ELb0ELb1ELb0EEEvNS_9BwdParamsE)
        /*11b4*/ 	.word	0x00000000


	//----- nvinfo : EIATTR_REGCOUNT
	.align		4
.L_755:
        /*11b8*/ 	.byte	0x04, 0x2f
        /*11ba*/ 	.short	(.L_757 - .L_756)
	.align		4
.L_756:
        /*11bc*/ 	.word	index@(_ZN10layer_norm22ln_bwd_finalize_kernelINS_22Kernel_traits_finalizeILj512E13__nv_bfloat16S2_S2_S2_fjLb0ELj1024ELj4ENS_18Kernel_traits_baseILj512ES2_S2_S2_S2_fjLj1024EEEEELb0ELb0EEEvNS_9BwdParamsE)
        /*11c0*/ 	.word	0x00000020


	//----- nvinfo : EIATTR_FRAME_SIZE
	.align		4
.L_757:
        /*11c4*/ 	.byte	0x04, 0x11
        /*11c6*/ 	.short	(.L_759 - .L_758)
	.align		4
.L_758:
        /*11c8*/ 	.word	index@(_ZN10layer_norm22ln_bwd_finalize_kernelINS_22Kernel_traits_finalizeILj512E13__nv_bfloat16S2_S2_S2_fjLb0ELj1024ELj4ENS_18Kernel_traits_baseILj512ES2_S2_S2_S2_fjLj1024EEEEELb0ELb0EEEvNS_9BwdParamsE)
        /*11cc*/ 	.word	0x00000000


	//----- nvinfo : EIATTR_REGCOUNT
	.align		4
.L_759:
        /*11d0*/ 	.byte	0x04, 0x2f
        /*11d2*/ 	.short	(.L_761 - .L_760)
	.align		4
.L_760:
        /*11d4*/ 	.word	index@(_ZN10layer_norm13ln_bwd_kernelINS_13Kernel_traitsI13__nv_bfloat16S2_S2_S2_fjLj512ELj1ELj4ELj1ELj16ENS_18Kernel_traits_baseILj512ES2_S2_S2_S2_fjLj128EEEEELb1ELb0ELb0ELb1EEEvNS_9BwdParamsE)
        /*11d8*/ 	.word	0x0000007a


	//----- nvinfo : EIATTR_FRAME_SIZE
	.align		4
.L_761:
        /*11dc*/ 	.byte	0x04, 0x11
        /*11de*/ 	.short	(.L_763 - .L_762)
	.align		4
.L_762:
        /*11e0*/ 	.word	index@(_ZN10layer_norm13ln_bwd_kernelINS_13Kernel_traitsI13__nv_bfloat16S2_S2_S2_fjLj512ELj1ELj4ELj1ELj16ENS_18Kernel_traits_baseILj512ES2_S2_S2_S2_fjLj128EEEEELb1ELb0ELb0ELb1EEEvNS_9BwdParamsE)
        /*11e4*/ 	.word	0x00000000


	//----- nvinfo : EIATTR_REGCOUNT
	.align		4
.L_763:
        /*11e8*/ 	.byte	0x04, 0x2f
        /*11ea*/ 	.short	(.L_765 - .L_764)
	.align		4
.L_764:
        /*11ec*/ 	.word	index@(_ZN10layer_norm13ln_bwd_kernelINS_13Kernel_traitsI13__nv_bfloat16S2_S2_S2_fjLj512ELj1ELj4ELj1ELj16ENS_18Kernel_traits_baseILj512ES2_S2_S2_S2_fjLj128EEEEELb1ELb0ELb0ELb0EEEvNS_9BwdParamsE)
        /*11f0*/ 	.word	0x0000007b


	//----- nvinfo : EIATTR_FRAME_SIZE
	.align		4
.L_765:
        /*11f4*/ 	.byte	0x04, 0x11
        /*11f6*/ 	.short	(.L_767 - .L_766)
	.align		4
.L_766:
        /*11f8*/ 	.word	index@(_ZN10layer_norm13ln_bwd_kernelINS_13Kernel_traitsI13__nv_bfloat16S2_S2_S2_fjLj512ELj1ELj4ELj1ELj16ENS_18Kernel_traits_baseILj512ES2_S2_S2_S2_fjLj128EEEEELb1ELb0ELb0ELb0EEEvNS_9BwdParamsE)
        /*11fc*/ 	.word	0x00000000


	//----- nvinfo : EIATTR_REGCOUNT
	.align		4
.L_767:
        /*1200*/ 	.byte	0x04, 0x2f
        /*1202*/ 	.short	(.L_769 - .L_768)
	.align		4
.L_768:
        /*1204*/ 	.word	index@(_ZN10layer_norm13ln_bwd_kernelINS_13Kernel_traitsI13__nv_bfloat16S2_S2_S2_fjLj512ELj1ELj4ELj1ELj16ENS_18Kernel_traits_baseILj512ES2_S2_S2_S2_fjLj128EEEEELb0ELb1ELb1ELb1EEEvNS_9BwdParamsE)
        /*1208*/ 	.word	0x0000009c


	//----- nvinfo : EIATTR_FRAME_SIZE
	.align		4
.L_769:
        /*120c*/ 	.byte	0x04, 0x11
        /*120e*/ 	.short	(.L_771 - .L_770)
	.align		4
.L_770:
        /*1210*/ 	.word	index@(_ZN10layer_norm13ln_bwd_kernelINS_13Kernel_traitsI13__nv_bfloat16S2_S2_S2_fjLj512ELj1ELj4ELj1ELj16ENS_18Kernel_traits_baseILj512ES2_S2_S2_S2_fjLj128EEEEELb0ELb1ELb1ELb1EEEvNS_9BwdParamsE)
        /*1214*/ 	.word	0x00000000


	//----- nvinfo : EIATTR_REGCOUNT
	.align		4
.L_771:
        /*1218*/ 	.byte	0x04, 0x2f
        /*121a*/ 	.short	(.L_773 - .L_772)
	.align		4
.L_772:
        /*121c*/ 	.word	index@(_ZN10layer_norm13ln_bwd_kernelINS_13Kernel_traitsI13__nv_bfloat16S2_S2_S2_fjLj512ELj1ELj4ELj1ELj16ENS_18Kernel_traits_baseILj512ES2_S2_S2_S2_fjLj128EEEEELb0ELb1ELb1ELb0EEEvNS_9BwdParamsE)
        /*1220*/ 	.word	0x000000a2


	//----- nvinfo : EIATTR_FRAME_SIZE
	.align		4
.L_773:
        /*1224*/ 	.byte	0x04, 0x11
        /*1226*/ 	.short	(.L_775 - .L_774)
	.align		4
.L_774:
        /*1228*/ 	.word	index@(_ZN10layer_norm13ln_bwd_kernelINS_13Kernel_traitsI13__nv_bfloat16S2_S2_S2_fjLj512ELj1ELj4ELj1ELj16ENS_18Kernel_traits_baseILj512ES2_S2_S2_S2_fjLj128EEEEELb0ELb1ELb1ELb0EEEvNS_9BwdParamsE)
        /*122c*/ 	.word	0x00000000


	//----- nvinfo : EIATTR_REGCOUNT
	.align		4
.L_775:
        /*1230*/ 	.byte	0x04, 0x2f
        /*1232*/ 	.short	(.L_777 - .L_776)
	.align		4
.L_776:
        /*1234*/ 	.word	index@(_ZN10layer_norm13ln_bwd_kernelINS_13Kernel_traitsI13__nv_bfloat16S2_S2_S2_fjLj512ELj1ELj4ELj1ELj16ENS_18Kernel_traits_baseILj512ES2_S2_S2_S2_fjLj128EEEEELb0ELb1ELb0ELb1EEEvNS_9BwdParamsE)
        /*1238*/ 	.word	0x00000099


	//----- nvinfo : EIATTR_FRAME_SIZE
	.align		4
.L_777:
        /*123c*/ 	.byte	0x04, 0x11
        /*123e*/ 	.short	(.L_779 - .L_778)
	.align		4
.L_778:
        /*1240*/ 	.word	index@(_ZN10layer_norm13ln_bwd_kernelINS_13Kernel_traitsI13__nv_bfloat16S2_S2_S2_fjLj512ELj1ELj4ELj1ELj16ENS_18Kernel_traits_baseILj512ES2_S2_S2_S2_fjLj128EEEEELb0ELb1ELb0ELb1EEEvNS_9BwdParamsE)
        /*1244*/ 	.word	0x00000000


	//----- nvinfo : EIATTR_REGCOUNT
	.align		4
.L_779:
        /*1248*/ 	.byte	0x04, 0x2f
        /*124a*/ 	.short	(.L_781 - .L_780)
	.align		4
.L_780:
        /*124c*/ 	.word	index@(_ZN10layer_norm13ln_bwd_kernelINS_13Kernel_traitsI13__nv_bfloat16S2_S2_S2_fjLj512ELj1ELj4ELj1ELj16ENS_18Kernel_traits_baseILj512ES2_S2_S2_S2_fjLj128EEEEELb0ELb1ELb0ELb0EEEvNS_9BwdParamsE)
        /*1250*/ 	.word	0x000000a2


	//----- nvinfo : EIATTR_FRAME_SIZE
	.align		4
.L_781:
        /*1254*/ 	.byte	0x04, 0x11
        /*1256*/ 	.short	(.L_783 - .L_782)
	.align		4
.L_782:
        /*1258*/ 	.word	index@(_ZN10layer_norm13ln_bwd_kernelINS_13Kernel_traitsI13__nv_bfloat16S2_S2_S2_fjLj512ELj1ELj4ELj1ELj16ENS_18Kernel_traits_baseILj512ES2_S2_S2_S2_fjLj128EEEEELb0ELb1ELb0ELb0EEEvNS_9BwdParamsE)
        /*125c*/ 	.word	0x00000000


	//----- nvinfo : EIATTR_REGCOUNT
	.align		4
.L_783:
        /*1260*/ 	.byte	0x04, 0x2f
        /*1262*/ 	.short	(.L_785 - .L_784)
	.align		4
.L_784:
        /*1264*/ 	.word	index@(_ZN10layer_norm13ln_bwd_kernelINS_13Kernel_traitsI13__nv_bfloat16S2_S2_S2_fjLj512ELj1ELj4ELj1ELj16ENS_18Kernel_traits_baseILj512ES2_S2_S2_S2_fjLj128EEEEELb0ELb0ELb1ELb1EEEvNS_9BwdParamsE)
        /*1268*/ 	.word	0x0000007d


	//----- nvinfo : EIATTR_FRAME_SIZE
	.align		4
.L_785:
        /*126c*/ 	.byte	0x04, 0x11
        /*126e*/ 	.short	(.L_787 - .L_786)
	.align		4
.L_786:
        /*1270*/ 	.word	index@(_ZN10layer_norm13ln_bwd_kernelINS_13Kernel_traitsI13__nv_bfloat16S2_S2_S2_fjLj512ELj1ELj4ELj1ELj16ENS_18Kernel_traits_baseILj512ES2_S2_S2_S2_fjLj128EEEEELb0ELb0ELb1ELb1EEEvNS_9BwdParamsE)
        /*1274*/ 	.word	0x00000000


	//----- nvinfo : EIATTR_REGCOUNT
	.align		4
.L_787:
        /*1278*/ 	.byte	0x04, 0x2f
        /*127a*/ 	.short	(.L_789 - .L_788)
	.align		4
.L_788:
        /*127c*/ 	.word	index@(_ZN10layer_norm13ln_bwd_kernelINS_13Kernel_traitsI13__nv_bfloat16S2_S2_S2_fjLj512ELj1ELj4ELj1ELj16ENS_18Kernel_traits_baseILj512ES2_S2_S2_S2_fjLj128EEEEELb0ELb0ELb1ELb0EEEvNS_9BwdParamsE)
        /*1280*/ 	.word	0x0000007c


	//----- nvinfo : EIATTR_FRAME_SIZE
	.align		4
.L_789:
        /*1284*/ 	.byte	0x04, 0x11
        /*1286*/ 	.short	(.L_791 - .L_790)
	.align		4
.L_790:
        /*1288*/ 	.word	index@(_ZN10layer_norm13ln_bwd_kernelINS_13Kernel_traitsI13__nv_bfloat16S2_S2_S2_fjLj512ELj1ELj4ELj1ELj16ENS_18Kernel_traits_baseILj512ES2_S2_S2_S2_fjLj128EEEEELb0ELb0ELb1ELb0EEEvNS_9BwdParamsE)
        /*128c*/ 	.word	0x00000000


	//----- nvinfo : EIATTR_REGCOUNT
	.align		4
.L_791:
        /*1290*/ 	.byte	0x04, 0x2f
        /*1292*/ 	.short	(.L_793 - .L_792)
	.align		4
.L_792:
        /*1294*/ 	.word	index@(_ZN10layer_norm13ln_bwd_kernelINS_13Kernel_traitsI13__nv_bfloat16S2_S2_S2_fjLj512ELj1ELj4ELj1ELj16ENS_18Kernel_traits_baseILj512ES2_S2_S2_S2_fjLj128EEEEELb0ELb0ELb0ELb1EEEvNS_9BwdParamsE)
        /*1298*/ 	.word	0x00000075


	//----- nvinfo : EIATTR_FRAME_SIZE
	.align		4
.L_793:
        /*129c*/ 	.byte	0x04, 0x11
        /*129e*/ 	.short	(.L_795 - .L_794)
	.align		4
.L_794:
        /*12a0*/ 	.word	index@(_ZN10layer_norm13ln_bwd_kernelINS_13Kernel_traitsI13__nv_bfloat16S2_S2_S2_fjLj512ELj1ELj4ELj1ELj16ENS_18Kernel_traits_baseILj512ES2_S2_S2_S2_fjLj128EEEEELb0ELb0ELb0ELb1EEEvNS_9BwdParamsE)
        /*12a4*/ 	.word	0x00000000


	//----- nvinfo : EIATTR_REGCOUNT
	.align		4
.L_795:
        /*12a8*/ 	.byte	0x04, 0x2f
        /*12aa*/ 	.short	(.L_797 - .L_796)
	.align		4
.L_796:
        /*12ac*/ 	.word	index@(_ZN10layer_norm13ln_bwd_kernelINS_13Kernel_traitsI13__nv_bfloat16S2_S2_S2_fjLj512ELj1ELj4ELj1ELj16ENS_18Kernel_traits_baseILj512ES2_S2_S2_S2_fjLj128EEEEELb0ELb0ELb0ELb0EEEvNS_9BwdParamsE)
        /*12b0*/ 	.word	0x0000007b


	//----- nvinfo : EIATTR_FRAME_SIZE
	.align		4
.L_797:
        /*12b4*/ 	.byte	0x04, 0x11
        /*12b6*/ 	.short	(.L_799 - .L_798)
	.align		4
.L_798:
        /*12b8*/ 	.word	index@(_ZN10layer_norm13ln_bwd_kernelINS_13Kernel_traitsI13__nv_bfloat16S2_S2_S2_fjLj512ELj1ELj4ELj1ELj16ENS_18Kernel_traits_baseILj512ES2_S2_S2_S2_fjLj128EEEEELb0ELb0ELb0ELb0EEEvNS_9BwdParamsE)
        /*12bc*/ 	.word	0x00000000


	//----- nvinfo : EIATTR_MIN_STACK_SIZE
	.align		4
.L_799:
        /*12c0*/ 	.byte	0x04, 0x12
        /*12c2*/ 	.short	(.L_801 - .L_800)
	.align		4
.L_800:
        /*12c4*/ 	.word	index@(_ZN10layer_norm13ln_bwd_kernelINS_13Kernel_traitsI13__nv_bfloat16S2_S2_S2_fjLj512ELj1ELj4ELj1ELj16ENS_18Kernel_traits_baseILj512ES2_S2_S2_S2_fjLj128EEEEELb0ELb0ELb0ELb0EEEvNS_9BwdParamsE)
        /*12c8*/ 	.word	0x00000000


	//----- nvinfo : EIATTR_MIN_STACK_SIZE
	.align		4
.L_801:
        /*12cc*/ 	.byte	0x04, 0x12
        /*12ce*/ 	.short	(.L_803 - .L_802)
	.align		4
.L_802:
        /*12d0*/ 	.word	index@(_ZN10layer_norm13ln_bwd_kernelINS_13Kernel_traitsI13__nv_bfloat16S2_S2_S2_fjLj512ELj1ELj4ELj1ELj16ENS_18Kernel_traits_baseILj512ES2_S2_S2_S2_fjLj128EEEEELb0ELb0ELb0ELb1EEEvNS_9BwdParamsE)
        /*12d4*/ 	.word	0x00000000


	//----- nvinfo : EIATTR_MIN_STACK_SIZE
	.align		4
.L_803:
        /*12d8*/ 	.byte	0x04, 0x12
        /*12da*/ 	.short	(.L_805 - .L_804)
	.align		4
.L_804:
        /*12dc*/ 	.word	index@(_ZN10layer_norm13ln_bwd_kernelINS_13Kernel_traitsI13__nv_bfloat16S2_S2_S2_fjLj512ELj1ELj4ELj1ELj16ENS_18Kernel_traits_baseILj512ES2_S2_S2_S2_fjLj128EEEEELb0ELb0ELb1ELb0EEEvNS_9BwdParamsE)
        /*12e0*/ 	.word	0x00000000


	//----- nvinfo : EIATTR_MIN_STACK_SIZE
	.align		4
.L_805:
        /*12e4*/ 	.byte	0x04, 0x12
        /*12e6*/ 	.short	(.L_807 - .L_806)
	.align		4
.L_806:
        /*12e8*/ 	.word	index@(_ZN10layer_norm13ln_bwd_kernelINS_13Kernel_traitsI13__nv_bfloat16S2_S2_S2_fjLj512ELj1ELj4ELj1ELj16ENS_18Kernel_traits_baseILj512ES2_S2_S2_S2_fjLj128EEEEELb0ELb0ELb1ELb1EEEvNS_9BwdParamsE)
        /*12ec*/ 	.word	0x00000000


	//----- nvinfo : EIATTR_MIN_STACK_SIZE
	.align		4
.L_807:
        /*12f0*/ 	.byte	0x04, 0x12
        /*12f2*/ 	.short	(.L_809 - .L_808)
	.align		4
.L_808:
        /*12f4*/ 	.word	index@(_ZN10layer_norm13ln_bwd_kernelINS_13Kernel_traitsI13__nv_bfloat16S2_S2_S2_fjLj512ELj1ELj4ELj1ELj16ENS_18Kernel_traits_baseILj512ES2_S2_S2_S2_fjLj128EEEEELb0ELb1ELb0ELb0EEEvNS_9BwdParamsE)
        /*12f8*/ 	.word	0x00000000


	//----- nvinfo : EIATTR_MIN_STACK_SIZE
	.align		4
.L_809:
        /*12fc*/ 	.byte	0x04, 0x12
        /*12fe*/ 	.short	(.L_811 - .L_810)
	.align		4
.L_810:
        /*1300*/ 	.word	index@(_ZN10layer_norm13ln_bwd_kernelINS_13Kernel_traitsI13__nv_bfloat16S2_S2_S2_fjLj512ELj1ELj4ELj1ELj16ENS_18Kernel_traits_baseILj512ES2_S2_S2_S2_fjLj128EEEEELb0ELb1ELb0ELb1EEEvNS_9BwdParamsE)
        /*1304*/ 	.word	0x00000000


	//----- nvinfo : EIATTR_MIN_STACK_SIZE
	.align		4
.L_811:
        /*1308*/ 	.byte	0x04, 0x12
        /*130a*/ 	.short	(.L_813 - .L_812)
	.align		4
.L_812:
        /*130c*/ 	.word	index@(_ZN10layer_norm13ln_bwd_kernelINS_13Kernel_traitsI13__nv_bfloat16S2_S2_S2_fjLj512ELj1ELj4ELj1ELj16ENS_18Kernel_traits_baseILj512ES2_S2_S2_S2_fjLj128EEEEELb0ELb1ELb1ELb0EEEvNS_9BwdParamsE)
        /*1310*/ 	.word	0x00000000


	//----- nvinfo : EIATTR_MIN_STACK_SIZE
	.align		4
.L_813:
        /*1314*/ 	.byte	0x04, 0x12
        /*1316*/ 	.short	(.L_815 - .L_814)
	.align		4
.L_814:
        /*1318*/ 	.word	index@(_ZN10layer_norm13ln_bwd_kernelINS_13Kernel_traitsI13__nv_bfloat16S2_S2_S2_fjLj512ELj1ELj4ELj1ELj16ENS_18Kernel_traits_baseILj512ES2_S2_S2_S2_fjLj128EEEEELb0ELb1ELb1ELb1EEEvNS_9BwdParamsE)
        /*131c*/ 	.word	0x00000000


	//----- nvinfo : EIATTR_MIN_STACK_SIZE
	.align		4
.L_815:
        /*1320*/ 	.byte	0x04, 0x12
        /*1322*/ 	.short	(.L_817 - .L_816)
	.align		4
.L_816:
        /*1324*/ 	.word	index@(_ZN10layer_norm13ln_bwd_kernelINS_13Kernel_traitsI13__nv_bfloat16S2_S2_S2_fjLj512ELj1ELj4ELj1ELj16ENS_18Kernel_traits_baseILj512ES2_S2_S2_S2_fjLj128EEEEELb1ELb0ELb0ELb0EEEvNS_9BwdParamsE)
        /*1328*/ 	.word	0x00000000


	//----- nvinfo : EIATTR_MIN_STACK_SIZE
	.align		4
.L_817:
        /*132c*/ 	.byte	0x04, 0x12
        /*132e*/ 	.short	(.L_819 - .L_818)
	.align		4
.L_818:
        /*1330*/ 	.word	index@(_ZN10layer_norm13ln_bwd_kernelINS_13Kernel_traitsI13__nv_bfloat16S2_S2_S2_fjLj512ELj1ELj4ELj1ELj16ENS_18Kernel_traits_baseILj512ES2_S2_S2_S2_fjLj128EEEEELb1ELb0ELb0ELb1EEEvNS_9BwdParamsE)
        /*1334*/ 	.word	0x00000000


	//----- nvinfo : EIATTR_MIN_STACK_SIZE
	.align		4
.L_819:
        /*1338*/ 	.byte	0x04, 0x12
        /*133a*/ 	.short	(.L_821 - .L_820)
	.align		4
.L_820:
        /*133c*/ 	.word	index@(_ZN10layer_norm22ln_bwd_finalize_kernelINS_22Kernel_traits_finalizeILj512E13__nv_bfloat16S2_S2_S2_fjLb0ELj1024ELj4ENS_18Kernel_traits_baseILj512ES2_S2_S2_S2_fjLj1024EEEEELb0ELb0EEEvNS_9BwdParamsE)
        /*1340*/ 	.word	0x00000000


	//----- nvinfo : EIATTR_MIN_STACK_SIZE
	.align		4
.L_821:
        /*1344*/ 	.byte	0x04, 0x12
        /*1346*/ 	.short	(.L_823 - .L_822)
	.align		4
.L_822:
        /*1348*/ 	.word	index@(_ZN10layer_norm13ln_bwd_kernelINS_13Kernel_traitsI13__nv_bfloat16S2_S2_S2_fjLj512ELj1ELj4ELj1ELj16ENS_18Kernel_traits_baseILj512ES2_S2_S2_S2_fjLj128EEEEELb1ELb0ELb1ELb0EEEvNS_9BwdParamsE)
        /*134c*/ 	.word	0x00000000


	//----- nvinfo : EIATTR_MIN_STACK_SIZE
	.align		4
.L_823:
        /*1350*/ 	.byte	0x04, 0x12
        /*1352*/ 	.short	(.L_825 - .L_824)
	.align		4
.L_824:
        /*1354*/ 	.word	index@(_ZN10layer_norm22ln_bwd_finalize_kernelINS_22Kernel_traits_finalizeILj512E13__nv_bfloat16S2_S2_S2_fjLb0ELj1024ELj4ENS_18Kernel_traits_baseILj512ES2_S2_S2_S2_fjLj1024EEEEELb0ELb1EEEvNS_9BwdParamsE)
        /*1358*/ 	.word	0x00000000


	//----- nvinfo : EIATTR_MIN_STACK_SIZE
	.align		4
.L_825:
        /*135c*/ 	.byte	0x04, 0x12
        /*135e*/ 	.short	(.L_827 - .L_826)
	.align		4
.L_826:
        /*1360*/ 	.word	index@(_ZN10layer_norm13ln_bwd_kernelINS_13Kernel_traitsI13__nv_bfloat16S2_S2_S2_fjLj512ELj1ELj4ELj1ELj16ENS_18Kernel_traits_baseILj512ES2_S2_S2_S2_fjLj128EEEEELb1ELb0ELb1ELb1EEEvNS_9BwdParamsE)
        /*1364*/ 	.word	0x00000000


	//----- nvinfo : EIATTR_MIN_STACK_SIZE
	.align		4
.L_827:
        /*1368*/ 	.byte	0x04, 0x12
        /*136a*/ 	.short	(.L_829 - .L_828)
	.align		4
.L_828:
        /*136c*/ 	.word	index@(_ZN10layer_norm13ln_bwd_kernelINS_13Kernel_traitsI13__nv_bfloat16S2_S2_S2_fjLj512ELj1ELj4ELj1ELj16ENS_18Kernel_traits_baseILj512ES2_S2_S2_S2_fjLj128EEEEELb1ELb1ELb0ELb0EEEvNS_9BwdParamsE)
        /*1370*/ 	.word	0x00000000


	//----- nvinfo : EIATTR_MIN_STACK_SIZE
	.align		4
.L_829:
        /*1374*/ 	.byte	0x04, 0x12
        /*1376*/ 	.short	(.L_831 - .L_830)
	.align		4
.L_830:
        /*1378*/ 	.word	index@(_ZN10layer_norm13ln_bwd_kernelINS_13Kernel_traitsI13__nv_bfloat16S2_S2_S2_fjLj512ELj1ELj4ELj1ELj16ENS_18Kernel_traits_baseILj512ES2_S2_S2_S2_fjLj128EEEEELb1ELb1ELb0ELb1EEEvNS_9BwdParamsE)
        /*137c*/ 	.word	0x00000000


	//----- nvinfo : EIATTR_MIN_STACK_SIZE
	.align		4
.L_831:
        /*1380*/ 	.byte	0x04, 0x12
        /*1382*/ 	.short	(.L_833 - .L_832)
	.align		4
.L_832:
        /*1384*/ 	.word	index@(_ZN10layer_norm22ln_bwd_finalize_kernelINS_22Kernel_traits_finalizeILj512E13__nv_bfloat16S2_S2_S2_fjLb1ELj1024ELj4ENS_18Kernel_traits_baseILj512ES2_S2_S2_S2_fjLj1024EEEEELb1ELb0EEEvNS_9BwdParamsE)
        /*1388*/ 	.word	0x00000000


	//----- nvinfo : EIATTR_MIN_STACK_SIZE
	.align		4
.L_833:
        /*138c*/ 	.byte	0x04, 0x12
        /*138e*/ 	.short	(.L_835 - .L_834)
	.align		4
.L_834:
        /*1390*/ 	.word	index@(_ZN10layer_norm13ln_bwd_kernelINS_13Kernel_traitsI13__nv_bfloat16S2_S2_S2_fjLj512ELj1ELj4ELj1ELj16ENS_18Kernel_traits_baseILj512ES2_S2_S2_S2_fjLj128EEEEELb1ELb1ELb1ELb0EEEvNS_9BwdParamsE)
        /*1394*/ 	.word	0x00000000


	//----- nvinfo : EIATTR_MIN_STACK_SIZE
	.align		4
.L_835:
        /*1398*/ 	.byte	0x04, 0x12
        /*139a*/ 	.short	(.L_837 - .L_836)
	.align		4
.L_836:
        /*139c*/ 	.word	index@(_ZN10layer_norm22ln_bwd_finalize_kernelINS_22Kernel_traits_finalizeILj512E13__nv_bfloat16S2_S2_S2_fjLb1ELj1024ELj4ENS_18Kernel_traits_baseILj512ES2_S2_S2_S2_fjLj1024EEEEELb1ELb1EEEvNS_9BwdParamsE)
        /*13a0*/ 	.word	0x00000000


	//----- nvinfo : EIATTR_MIN_STACK_SIZE
	.align		4
.L_837:
        /*13a4*/ 	.byte	0x04, 0x12
        /*13a6*/ 	.short	(.L_839 - .L_838)
	.align		4
.L_838:
        /*13a8*/ 	.word	index@(_ZN10layer_norm13ln_bwd_kernelINS_13Kernel_traitsI13__nv_bfloat16S2_S2_S2_fjLj512ELj1ELj4ELj1ELj16ENS_18Kernel_traits_baseILj512ES2_S2_S2_S2_fjLj128EEEEELb1ELb1ELb1ELb1EEEvNS_9BwdParamsE)
        /*13ac*/ 	.word	0x00000000


	//----- nvinfo : EIATTR_MIN_STACK_SIZE
	.align		4
.L_839:
        /*13b0*/ 	.byte	0x04, 0x12
        /*13b2*/ 	.short	(.L_841 - .L_840)
	.align		4
.L_840:
        /*13b4*/ 	.word	index@(_ZN10layer_norm13ln_bwd_kernelINS_13Kernel_traitsI6__halfS2_S2_S2_fjLj512ELj1ELj4ELj1ELj16ENS_18Kernel_traits_baseILj512ES2_S2_S2_S2_fjLj128EEEEELb0ELb0ELb0ELb0EEEvNS_9BwdParamsE)
        /*13b8*/ 	.word	0x00000000


	//----- nvinfo : EIATTR_MIN_STACK_SIZE
	.align		4
.L_841:
        /*13bc*/ 	.byte	0x04, 0x12
        /*13be*/ 	.short	(.L_843 - .L_842)
	.align		4
.L_842:
        /*13c0*/ 	.word	index@(_ZN10layer_norm13ln_bwd_kernelINS_13Kernel_traitsI6__halfS2_S2_S2_fjLj512ELj1ELj4ELj1ELj16ENS_18Kernel_traits_baseILj512ES2_S2_S2_S2_fjLj128EEEEELb0ELb0ELb0ELb1EEEvNS_9BwdParamsE)
        /*13c4*/ 	.word	0x00000000


	//----- nvinfo : EIATTR_MIN_STACK_SIZE
	.align		4
.L_843:
        /*13c8*/ 	.byte	0x04, 0x12
        /*13ca*/ 	.short	(.L_845 - .L_844)
	.align		4
.L_844:
        /*13cc*/ 	.word	index@(_ZN10layer_norm13ln_bwd_kernelINS_13Kernel_traitsI6__halfS2_S2_S2_fjLj512ELj1ELj4ELj1ELj16ENS_18Kernel_traits_baseILj512ES2_S2_S2_S2_fjLj128EEEEELb0ELb0ELb1ELb0EEEvNS_9BwdParamsE)
        /*13d0*/ 	.word	0x00000000


	//----- nvinfo : EIATTR_MIN_STACK_SIZE
	.align		4
.L_845:
        /*13d4*/ 	.byte	0x04, 0x12
        /*13d6*/ 	.short	(.L_847 - .L_846)
	.align		4
.L_846:
        /*13d8*/ 	.word	index@(_ZN10layer_norm13ln_bwd_kernelINS_13Kernel_traitsI6__halfS2_S2_S2_fjLj512ELj1ELj4ELj1ELj16ENS_18Kernel_traits_baseILj512ES2_S2_S2_S2_fjLj128EEEEELb0ELb0ELb1ELb1EEEvNS_9BwdParamsE)
        /*13dc*/ 	.word	0x00000000


	//----- nvinfo : EIATTR_MIN_STACK_SIZE
	.align		4
.L_847:
        /*13e0*/ 	.byte	0x04, 0x12
        /*13e2*/ 	.short	(.L_849 - .L_848)
	.align		4
.L_848:
        /*13e4*/ 	.word	index@(_ZN10layer_norm13ln_bwd_kernelINS_13Kernel_traitsI6__halfS2_S2_S2_fjLj512ELj1ELj4ELj1ELj16ENS_18Kernel_traits_baseILj512ES2_S2_S2_S2_fjLj128EEEEELb0ELb1ELb0ELb0EEEvNS_9BwdParamsE)
        /*13e8*/ 	.word	0x00000000


	//----- nvinfo : EIATTR_MIN_STACK_SIZE
	.align		4
.L_849:
        /*13ec*/ 	.byte	0x04, 0x12
        /*13ee*/ 	.short	(.L_851 - .L_850)
	.align		4
.L_850:
        /*13f0*/ 	.word	index@(_ZN10layer_norm13ln_bwd_kernelINS_13Kernel_traitsI6__halfS2_S2_S2_fjLj512ELj1ELj4ELj1ELj16ENS_18Kernel_traits_baseILj512ES2_S2_S2_S2_fjLj128EEEEELb0ELb1ELb0ELb1EEEvNS_9BwdParamsE)
        /*13f4*/ 	.word	0x00000000


	//----- nvinfo : EIATTR_MIN_STACK_SIZE
	.align		4
.L_851:
        /*13f8*/ 	.byte	0x04, 0x12
        /*13fa*/ 	.short	(.L_853 - .L_852)
	.align		4
.L_852:
        /*13fc*/ 	.word	index@(_ZN10layer_norm13ln_bwd_kernelINS_13Kernel_traitsI6__halfS2_S2_S2_fjLj512ELj1ELj4ELj1ELj16ENS_18Kernel_traits_baseILj512ES2_S2_S2_S2_fjLj128EEEEELb0ELb1ELb1ELb0EEEvNS_9BwdParamsE)
        /*1400*/ 	.word	0x00000000


	//----- nvinfo : EIATTR_MIN_STACK_SIZE
	.align		4
.L_853:
        /*1404*/ 	.byte	0x04, 0x12
        /*1406*/ 	.short	(.L_855 - .L_854)
	.align		4
.L_854:
        /*1408*/ 	.word	index@(_ZN10layer_norm13ln_bwd_kernelINS_13Kernel_traitsI6__halfS2_S2_S2_fjLj512ELj1ELj4ELj1ELj16ENS_18Kernel_traits_baseILj512ES2_S2_S2_S2_fjLj128EEEEELb0ELb1ELb1ELb1EEEvNS_9BwdParamsE)
        /*140c*/ 	.word	0x00000000


	//----- nvinfo : EIATTR_MIN_STACK_SIZE
	.align		4
.L_855:
        /*1410*/ 	.byte	0x04, 0x12
        /*1412*/ 	.short	(.L_857 - .L_856)
	.align		4
.L_856:
        /*1414*/ 	.word	index@(_ZN10layer_norm13ln_bwd_kernelINS_13Kernel_traitsI6__halfS2_S2_S2_fjLj512ELj1ELj4ELj1ELj16ENS_18Kernel_traits_baseILj512ES2_S2_S2_S2_fjLj128EEEEELb1ELb0ELb0ELb0EEEvNS_9BwdParamsE)
        /*1418*/ 	.word	0x00000000


	//----- nvinfo : EIATTR_MIN_STACK_SIZE
	.align		4
.L_857:
        /*141c*/ 	.byte	0x04, 0x12
        /*141e*/ 	.short	(.L_859 - .L_858)
	.align		4
.L_858:
        /*1420*/ 	.word	index@(_ZN10layer_norm13ln_bwd_kernelINS_13Kernel_traitsI6__halfS2_S2_S2_fjLj512ELj1ELj4ELj1ELj16ENS_18Kernel_traits_baseILj512ES2_S2_S2_S2_fjLj128EEEEELb1ELb0ELb0ELb1EEEvNS_9BwdParamsE)
        /*1424*/ 	.word	0x00000000


	//----- nvinfo : EIATTR_MIN_STACK_SIZE
	.align		4
.L_859:
        /*1428*/ 	.byte	0x04, 0x12
        /*142a*/ 	.short	(.L_861 - .L_860)
	.align		4
.L_860:
        /*142c*/ 	.word	index@(_ZN10layer_norm22ln_bwd_finalize_kernelINS_22Kernel_traits_finalizeILj512E6__halfS2_S2_S2_fjLb0ELj1024ELj4ENS_18Kernel_traits_baseILj512ES2_S2_S2_S2_fjLj1024EEEEELb0ELb0EEEvNS_9BwdParamsE)
        /*1430*/ 	.word	0x00000000


	//----- nvinfo : EIATTR_MIN_STACK_SIZE
	.align		4
.L_861:
        /*1434*/ 	.byte	0x04, 0x12
        /*1436*/ 	.short	(.L_863 - .L_862)
	.align		4
.L_862:
        /*1438*/ 	.word	index@(_ZN10layer_norm13ln_bwd_kernelINS_13Kernel_traitsI6__halfS2_S2_S2_fjLj512ELj1ELj4ELj1ELj16ENS_18Kernel_traits_baseILj512ES2_S2_S2_S2_fjLj128EEEEELb1ELb0ELb1ELb0EEEvNS_9BwdParamsE)
        /*143c*/ 	.word	0x00000000


	//----- nvinfo : EIATTR_MIN_STACK_SIZE
	.align		4
.L_863:
        /*1440*/ 	.byte	0x04, 0x12
        /*1442*/ 	.short	(.L_865 - .L_864)
	.align		4
.L_864:
        /*1444*/ 	.word	index@(_ZN10layer_norm22ln_bwd_finalize_kernelINS_22Kernel_traits_finalizeILj512E6__halfS2_S2_S2_fjLb0ELj1024ELj4ENS_18Kernel_traits_baseILj512ES2_S2_S2_S2_fjLj1024EEEEELb0ELb1EEEvNS_9BwdParamsE)
        /*1448*/ 	.word	0x00000000


	//----- nvinfo : EIATTR_MIN_STACK_SIZE
	.align		4
.L_865:
        /*144c*/ 	.byte	0x04, 0x12
        /*144e*/ 	.short	(.L_867 - .L_866)
	.align		4
.L_866:
        /*1450*/ 	.word	index@(_ZN10layer_norm13ln_bwd_kernelINS_13Kernel_traitsI6__halfS2_S2_S2_fjLj512ELj1ELj4ELj1ELj16ENS_18Kernel_traits_baseILj512ES2_S2_S2_S2_fjLj128EEEEELb1ELb0ELb1ELb1EEEvNS_9BwdParamsE)
        /*1454*/ 	.word	0x00000000


	//----- nvinfo : EIATTR_MIN_STACK_SIZE
	.align		4
.L_867:
        /*1458*/ 	.byte	0x04, 0x12
        /*145a*/ 	.short	(.L_869 - .L_868)
	.align		4
.L_868:
        /*145c*/ 	.word	index@(_ZN10layer_norm13ln_bwd_kernelINS_13Kernel_traitsI6__halfS2_S2_S2_fjLj512ELj1ELj4ELj1ELj16ENS_18Kernel_traits_baseILj512ES2_S2_S2_S2_fjLj128EEEEELb1ELb1ELb0ELb0EEEvNS_9BwdParamsE)
        /*1460*/ 	.word	0x00000000


	//----- nvinfo : EIATTR_MIN_STACK_SIZE
	.align		4
.L_869:
        /*1464*/ 	.byte	0x04, 0x12
        /*1466*/ 	.short	(.L_871 - .L_870)
	.align		4
.L_870:
        /*1468*/ 	.word	index@(_ZN10layer_norm13ln_bwd_kernelINS_13Kernel_traitsI6__halfS2_S2_S2_fjLj512ELj1ELj4ELj1ELj16ENS_18Kernel_traits_baseILj512ES2_S2_S2_S2_fjLj128EEEEELb1ELb1ELb0ELb1EEEvNS_9BwdParamsE)
        /*146c*/ 	.word	0x00000000


	//----- nvinfo : EIATTR_MIN_STACK_SIZE
	.align		4
.L_871:
        /*1470*/ 	.byte	0x04, 0x12
        /*1472*/ 	.short	(.L_873 - .L_872)
	.align		4
.L_872:
        /*1474*/ 	.word	index@(_ZN10layer_norm22ln_bwd_finalize_kernelINS_22Kernel_traits_finalizeILj512E6__halfS2_S2_S2_fjLb1ELj1024ELj4ENS_18Kernel_traits_baseILj512ES2_S2_S2_S2_fjLj1024EEEEELb1ELb0EEEvNS_9BwdParamsE)
        /*1478*/ 	.word	0x00000000


	//----- nvinfo : EIATTR_MIN_STACK_SIZE
	.align		4
.L_873:
        /*147c*/ 	.byte	0x04, 0x12
        /*147e*/ 	.short	(.L_875 - .L_874)
	.align		4
.L_874:
        /*1480*/ 	.word	index@(_ZN10layer_norm13ln_bwd_kernelINS_13Kernel_traitsI6__halfS2_S2_S2_fjLj512ELj1ELj4ELj1ELj16ENS_18Kernel_traits_baseILj512ES2_S2_S2_S2_fjLj128EEEEELb1ELb1ELb1ELb0EEEvNS_9BwdParamsE)
        /*1484*/ 	.word	0x00000000


	//----- nvinfo : EIATTR_MIN_STACK_SIZE
	.align		4
.L_875:
        /*1488*/ 	.byte	0x04, 0x12
        /*148a*/ 	.short	(.L_877 - .L_876)
	.align		4
.L_876:
        /*148c*/ 	.word	index@(_ZN10layer_norm22ln_bwd_finalize_kernelINS_22Kernel_traits_finalizeILj512E6__halfS2_S2_S2_fjLb1ELj1024ELj4ENS_18Kernel_traits_baseILj512ES2_S2_S2_S2_fjLj1024EEEEELb1ELb1EEEvNS_9BwdParamsE)
        /*1490*/ 	.word	0x00000000


	//----- nvinfo : EIATTR_MIN_STACK_SIZE
	.align		4
.L_877:
        /*1494*/ 	.byte	0x04, 0x12
        /*1496*/ 	.short	(.L_879 - .L_878)
	.align		4
.L_878:
        /*1498*/ 	.word	index@(_ZN10layer_norm13ln_bwd_kernelINS_13Kernel_traitsI6__halfS2_S2_S2_fjLj512ELj1ELj4ELj1ELj16ENS_18Kernel_traits_baseILj512ES2_S2_S2_S2_fjLj128EEEEELb1ELb1ELb1ELb1EEEvNS_9BwdParamsE)
        /*149c*/ 	.word	0x00000000


	//----- nvinfo : EIATTR_MIN_STACK_SIZE
	.align		4
.L_879:
        /*14a0*/ 	.byte	0x04, 0x12
        /*14a2*/ 	.short	(.L_881 - .L_880)
	.align		4
.L_880:
        /*14a4*/ 	.word	index@(_ZN10layer_norm13ln_bwd_kernelINS_13Kernel_traitsIf13__nv_bfloat16S2_S2_fjLj512ELj1ELj4ELj1ELj16ENS_18Kernel_traits_baseILj512EfS2_S2_S2_fjLj128EEEEELb0ELb0ELb0ELb0EEEvNS_9BwdParamsE)
        /*14a8*/ 	.word	0x00000000


	//----- nvinfo : EIATTR_MIN_STACK_SIZE
	.align		4
.L_881:
        /*14ac*/ 	.byte	0x04, 0x12
        /*14ae*/ 	.short	(.L_883 - .L_882)
	.align		4
.L_882:
        /*14b0*/ 	.word	index@(_ZN10layer_norm13ln_bwd_kernelINS_13Kernel_traitsIf13__nv_bfloat16S2_S2_fjLj512ELj1ELj4ELj1ELj16ENS_18Kernel_traits_baseILj512EfS2_S2_S2_fjLj128EEEEELb0ELb0ELb0ELb1EEEvNS_9BwdParamsE)
        /*14b4*/ 	.word	0x00000000


	//----- nvinfo : EIATTR_MIN_STACK_SIZE
	.align		4
.L_883:
        /*14b8*/ 	.byte	0x04, 0x12
        /*14ba*/ 	.short	(.L_885 - .L_884)
	.align		4
.L_884:
        /*14bc*/ 	.word	index@(_ZN10layer_norm13ln_bwd_kernelINS_13Kernel_traitsIf13__nv_bfloat16S2_S2_fjLj512ELj1ELj4ELj1ELj16ENS_18Kernel_traits_baseILj512EfS2_S2_S2_fjLj128EEEEELb0ELb0ELb1ELb0EEEvNS_9BwdParamsE)
        /*14c0*/ 	.word	0x00000000


	//----- nvinfo : EIATTR_MIN_STACK_SIZE
	.align		4
.L_885:
        /*14c4*/ 	.byte	0x04, 0x12
        /*14c6*/ 	.short	(.L_887 - .L_886)
	.align		4
.L_886:
        /*14c8*/ 	.word	index@(_ZN10layer_norm13ln_bwd_kernelINS_13Kernel_traitsIf13__nv_bfloat16S2_S2_fjLj512ELj1ELj4ELj1ELj16ENS_18Kernel_traits_baseILj512EfS2_S2_S2_fjLj128EEEEELb0ELb0ELb1ELb1EEEvNS_9BwdParamsE)
        /*14cc*/ 	.word	0x00000000


	//----- nvinfo : EIATTR_MIN_STACK_SIZE
	.align		4
.L_887:
        /*14d0*/ 	.byte	0x04, 0x12
        /*14d2*/ 	.short	(.L_889 - .L_888)
	.align		4
.L_888:
        /*14d4*/ 	.word	index@(_ZN10layer_norm13ln_bwd_kernelINS_13Kernel_traitsIf13__nv_bfloat16S2_S2_fjLj512ELj1ELj4ELj1ELj16ENS_18Kernel_traits_baseILj512EfS2_S2_S2_fjLj128EEEEELb0ELb1ELb0ELb0EEEvNS_9BwdParamsE)
        /*14d8*/ 	.word	0x00000000


	//----- nvinfo : EIATTR_MIN_STACK_SIZE
	.align		4
.L_889:
        /*14dc*/ 	.byte	0x04, 0x12
        /*14de*/ 	.short	(.L_891 - .L_890)
	.align		4
.L_890:
        /*14e0*/ 	.word	index@(_ZN10layer_norm13ln_bwd_kernelINS_13Kernel_traitsIf13__nv_bfloat16S2_S2_fjLj512ELj1ELj4ELj1ELj16ENS_18Kernel_traits_baseILj512EfS2_S2_S2_fjLj128EEEEELb0ELb1ELb0ELb1EEEvNS_9BwdParamsE)
        /*14e4*/ 	.word	0x00000000


	//----- nvinfo : EIATTR_MIN_STACK_SIZE
	.align		4
.L_891:
        /*14e8*/ 	.byte	0x04, 0x12
        /*14ea*/ 	.short	(.L_893 - .L_892)
	.align		4
.L_892:
        /*14ec*/ 	.word	index@(_ZN10layer_norm13ln_bwd_kernelINS_13Kernel_traitsIf13__nv_bfloat16S2_S2_fjLj512ELj1ELj4ELj1ELj16ENS_18Kernel_traits_baseILj512EfS2_S2_S2_fjLj128EEEEELb0ELb1ELb1ELb0EEEvNS_9BwdParamsE)
        /*14f0*/ 	.word	0x00000000


	//----- nvinfo : EIATTR_MIN_STACK_SIZE
	.align		4
.L_893:
        /*14f4*/ 	.byte	0x04, 0x12
        /*14f6*/ 	.short	(.L_895 - .L_894)
	.align		4
.L_894:
        /*14f8*/ 	.word	index@(_ZN10layer_norm13ln_bwd_kernelINS_13Kernel_traitsIf13__nv_bfloat16S2_S2_fjLj512ELj1ELj4ELj1ELj16ENS_18Kernel_traits_baseILj512EfS2_S2_S2_fjLj128EEEEELb0ELb1ELb1ELb1EEEvNS_9BwdParamsE)
        /*14fc*/ 	.word	0x00000000


	//----- nvinfo : EIATTR_MIN_STACK_SIZE
	.align		4
.L_895:
        /*1500*/ 	.byte	0x04, 0x12
        /*1502*/ 	.short	(.L_897 - .L_896)
	.align		4
.L_896:
        /*1504*/ 	.word	index@(_ZN10layer_norm13ln_bwd_kernelINS_13Kernel_traitsIf13__nv_bfloat16S2_S2_fjLj512ELj1ELj4ELj1ELj16ENS_18Kernel_traits_baseILj512EfS2_S2_S2_fjLj128EEEEELb1ELb0ELb0ELb0EEEvNS_9BwdParamsE)
        /*1508*/ 	.word	0x00000000


	//----- nvinfo : EIATTR_MIN_STACK_SIZE
	.align		4
.L_897:
        /*150c*/ 	.byte	0x04, 0x12
        /*150e*/ 	.short	(.L_899 - .L_898)
	.align		4
.L_898:
        /*1510*/ 	.word	index@(_ZN10layer_norm13ln_bwd_kernelINS_13Kernel_traitsIf13__nv_bfloat16S2_S2_fjLj512ELj1ELj4ELj1ELj16ENS_18Kernel_traits_baseILj512EfS2_S2_S2_fjLj128EEEEELb1ELb0ELb0ELb1EEEvNS_9BwdParamsE)
        /*1514*/ 	.word	0x00000000


	//----- nvinfo : EIATTR_MIN_STACK_SIZE
	.align		4
.L_899:
        /*1518*/ 	.byte	0x04, 0x12
        /*151a*/ 	.short	(.L_901 - .L_900)
	.align		4
.L_900:
        /*151c*/ 	.word	index@(_ZN10layer_norm22ln_bwd_finalize_kernelINS_22Kernel_traits_finalizeILj512Ef13__nv_bfloat16S2_S2_fjLb0ELj1024ELj4ENS_18Kernel_traits_baseILj512EfS2_S2_S2_fjLj1024EEEEELb0ELb0EEEvNS_9BwdParamsE)
        /*1520*/ 	.word	0x00000000


	//----- nvinfo : EIATTR_MIN_STACK_SIZE
	.align		4
.L_901:
        /*1524*/ 	.byte	0x04, 0x12
        /*1526*/ 	.short	(.L_903 - .L_902)
	.align		4
.L_902:
        /*1528*/ 	.word	index@(_ZN10layer_norm13ln_bwd_kernelINS_13Kernel_traitsIf13__nv_bfloat16S2_S2_fjLj512ELj1ELj4ELj1ELj16ENS_18Kernel_traits_baseILj512EfS2_S2_S2_fjLj128EEEEELb1ELb0ELb1ELb0EEEvNS_9BwdParamsE)
        /*152c*/ 	.word	0x00000000


	//----- nvinfo : EIATTR_MIN_STACK_SIZE
	.align		4
.L_903:
        /*1530*/ 	.byte	0x04, 0x12
        /*1532*/ 	.short	(.L_905 - .L_904)
	.align		4
.L_904:
        /*1534*/ 	.word	index@(_ZN10layer_norm22ln_bwd_finalize_kernelINS_22Kernel_traits_finalizeILj512Ef13__nv_bfloat16S2_S2_fjLb0ELj1024ELj4ENS_18Kernel_traits_baseILj512EfS2_S2_S2_fjLj1024EEEEELb0ELb1EEEvNS_9BwdParamsE)
        /*1538*/ 	.word	0x00000000


	//----- nvinfo : EIATTR_MIN_STACK_SIZE
	.align		4
.L_905:
        /*153c*/ 	.byte	0x04, 0x12
        /*153e*/ 	.short	(.L_907 - .L_906)
	.align		4
.L_906:
        /*1540*/ 	.word	index@(_ZN10layer_norm13ln_bwd_kernelINS_13Kernel_traitsIf13__nv_bfloat16S2_S2_fjLj512ELj1ELj4ELj1ELj16ENS_18Kernel_traits_baseILj512EfS2_S2_S2_fjLj128EEEEELb1ELb0ELb1ELb1EEEvNS_9BwdParamsE)
        /*1544*/ 	.word	0x00000000


	//----- nvinfo : EIATTR_MIN_STACK_SIZE
	.align		4
.L_907:
        /*1548*/ 	.byte	0x04, 0x12
        /*154a*/ 	.short	(.L_909 - .L_908)
	.align		4
.L_908:
        /*154c*/ 	.word	index@(_ZN10layer_norm13ln_bwd_kernelINS_13Kernel_traitsIf13__nv_bfloat16S2_S2_fjLj512ELj1ELj4ELj1ELj16ENS_18Kernel_traits_baseILj512EfS2_S2_S2_fjLj128EEEEELb1ELb1ELb0ELb0EEEvNS_9BwdParamsE)
        /*1550*/ 	.word	0x00000000


	//----- nvinfo : EIATTR_MIN_STACK_SIZE
	.align		4
.L_909:
        /*1554*/ 	.byte	0x04, 0x12
        /*1556*/ 	.short	(.L_911 - .L_910)
	.align		4
.L_910:
        /*1558*/ 	.word	index@(_ZN10layer_norm13ln_bwd_kernelINS_13Kernel_traitsIf13__nv_bfloat16S2_S2_fjLj512ELj1ELj4ELj1ELj16ENS_18Kernel_traits_baseILj512EfS2_S2_S2_fjLj128EEEEELb1ELb1ELb0ELb1EEEvNS_9BwdParamsE)
        /*155c*/ 	.word	0x00000000


	//----- nvinfo : EIATTR_MIN_STACK_SIZE
	.align		4
.L_911:
        /*1560*/ 	.byte	0x04, 0x12
        /*1562*/ 	.short	(.L_913 - .L_912)
	.align		4
.L_912:
        /*1564*/ 	.word	index@(_ZN10layer_norm22ln_bwd_finalize_kernelINS_22Kernel_traits_finalizeILj512Ef13__nv_bfloat16S2_S2_fjLb1ELj1024ELj4ENS_18Kernel_traits_baseILj512EfS2_S2_S2_fjLj1024EEEEELb1ELb0EEEvNS_9BwdParamsE)
        /*1568*/ 	.word	0x00000000


	//----- nvinfo : EIATTR_MIN_STACK_SIZE
	.align		4
.L_913:
        /*156c*/ 	.byte	0x04, 0x12
        /*156e*/ 	.short	(.L_915 - .L_914)
	.align		4
.L_914:
        /*1570*/ 	.word	index@(_ZN10layer_norm13ln_bwd_kernelINS_13Kernel_traitsIf13__nv_bfloat16S2_S2_fjLj512ELj1ELj4ELj1ELj16ENS_18Kernel_traits_baseILj512EfS2_S2_S2_fjLj128EEEEELb1ELb1ELb1ELb0EEEvNS_9BwdParamsE)
        /*1574*/ 	.word	0x00000000


	//----- nvinfo : EIATTR_MIN_STACK_SIZE
	.align		4
.L_915:
        /*1578*/ 	.byte	0x04, 0x12
        /*157a*/ 	.short	(.L_917 - .L_916)
	.align		4
.L_916:
        /*157c*/ 	.word	index@(_ZN10layer_norm22ln_bwd_finalize_kernelINS_22Kernel_traits_finalizeILj512Ef13__nv_bfloat16S2_S2_fjLb1ELj1024ELj4ENS_18Kernel_traits_baseILj512EfS2_S2_S2_fjLj1024EEEEELb1ELb1EEEvNS_9BwdParamsE)
        /*1580*/ 	.word	0x00000000


	//----- nvinfo : EIATTR_MIN_STACK_SIZE
	.align		4
.L_917:
        /*1584*/ 	.byte	0x04, 0x12
        /*1586*/ 	.short	(.L_919 - .L_918)
	.align		4
.L_918:
        /*1588*/ 	.word	index@(_ZN10layer_norm13ln_bwd_kernelINS_13Kernel_traitsIf13__nv_bfloat16S2_S2_fjLj512ELj1ELj4ELj1ELj16ENS_18Kernel_traits_baseILj512EfS2_S2_S2_fjLj128EEEEELb1ELb1ELb1ELb1EEEvNS_9BwdParamsE)
        /*158c*/ 	.word	0x00000000


	//----- nvinfo : EIATTR_MIN_STACK_SIZE
	.align		4
.L_919:
        /*1590*/ 	.byte	0x04, 0x12
        /*1592*/ 	.short	(.L_921 - .L_920)
	.align		4
.L_920:
        /*1594*/ 	.word	index@(_ZN10layer_norm13ln_bwd_kernelINS_13Kernel_traitsI13__nv_bfloat16S2_fS2_fjLj512ELj1ELj4ELj1ELj16ENS_18Kernel_traits_baseILj512ES2_S2_fS2_fjLj128EEEEELb0ELb0ELb0ELb0EEEvNS_9BwdParamsE)
        /*1598*/ 	.word	0x00000000


	//----- nvinfo : EIATTR_MIN_STACK_SIZE
	.align		4
.L_921:
        /*159c*/ 	.byte	0x04, 0x12
        /*159e*/ 	.short	(.L_923 - .L_922)
	.align		4
.L_922:
        /*15a0*/ 	.word	index@(_ZN10layer_norm13ln_bwd_kernelINS_13Kernel_traitsI13__nv_bfloat16S2_fS2_fjLj512ELj1ELj4ELj1ELj16ENS_18Kernel_traits_baseILj512ES2_S2_fS2_fjLj128EEEEELb0ELb0ELb0ELb1EEEvNS_9BwdParamsE)
        /*15a4*/ 	.word	0x00000000


	//----- nvinfo : EIATTR_MIN_STACK_SIZE
	.align		4
.L_923:
        /*15a8*/ 	.byte	0x04, 0x12
        /*15aa*/ 	.short	(.L_925 - .L_924)
	.align		4
.L_924:
        /*15ac*/ 	.word	index@(_ZN10layer_norm13ln_bwd_kernelINS_13Kernel_traitsI13__nv_bfloat16S2_fS2_fjLj512ELj1ELj4ELj1ELj16ENS_18Kernel_traits_baseILj512ES2_S2_fS2_fjLj128EEEEELb0ELb0ELb1ELb0EEEvNS_9BwdParamsE)
        /*15b0*/ 	.word	0x00000000


	//----- nvinfo : EIATTR_MIN_STACK_SIZE
	.align		4
.L_925:
        /*15b4*/ 	.byte	0x04, 0x12
        /*15b6*/ 	.short	(.L_927 - .L_926)
	.align		4
.L_926:
        /*15b8*/ 	.word	index@(_ZN10layer_norm13ln_bwd_kernelINS_13Kernel_traitsI13__nv_bfloat16S2_fS2_fjLj512ELj1ELj4ELj1ELj16ENS_18Kernel_traits_baseILj512ES2_S2_fS2_fjLj128EEEEELb0ELb0ELb1ELb1EEEvNS_9BwdParamsE)
        /*15bc*/ 	.word	0x00000000


	//----- nvinfo : EIATTR_MIN_STACK_SIZE
	.align		4
.L_927:
        /*15c0*/ 	.byte	0x04, 0x12
        /*15c2*/ 	.short	(.L_929 - .L_928)
	.align		4
.L_928:
        /*15c4*/ 	.word	index@(_ZN10layer_norm13ln_bwd_kernelINS_13Kernel_traitsI13__nv_bfloat16S2_fS2_fjLj512ELj1ELj4ELj1ELj16ENS_18Kernel_traits_baseILj512ES2_S2_fS2_fjLj128EEEEELb0ELb1ELb0ELb0EEEvNS_9BwdParamsE)
        /*15c8*/ 	.word	0x00000000


	//----- nvinfo : EIATTR_MIN_STACK_SIZE
	.align		4
.L_929:
        /*15cc*/ 	.byte	0x04, 0x12
        /*15ce*/ 	.short	(.L_931 - .L_930)
	.align		4
.L_930:
        /*15d0*/ 	.word	index@(_ZN10layer_norm13ln_bwd_kernelINS_13Kernel_traitsI13__nv_bfloat16S2_fS2_fjLj512ELj1ELj4ELj1ELj16ENS_18Kernel_traits_baseILj512ES2_S2_fS2_fjLj128EEEEELb0ELb1ELb0ELb1EEEvNS_9BwdParamsE)
        /*15d4*/ 	.word	0x00000000


	//----- nvinfo : EIATTR_MIN_STACK_SIZE
	.align		4
.L_931:
        /*15d8*/ 	.byte	0x04, 0x12
        /*15da*/ 	.short	(.L_933 - .L_932)
	.align		4
.L_932:
        /*15dc*/ 	.word	index@(_ZN10layer_norm13ln_bwd_kernelINS_13Kernel_traitsI13__nv_bfloat16S2_fS2_fjLj512ELj1ELj4ELj1ELj16ENS_18Kernel_traits_baseILj512ES2_S2_fS2_fjLj128EEEEELb0ELb1ELb1ELb0EEEvNS_9BwdParamsE)
        /*15e0*/ 	.word	0x00000000


	//----- nvinfo : EIATTR_MIN_STACK_SIZE
	.align		4
.L_933:
        /*15e4*/ 	.byte	0x04, 0x12
        /*15e6*/ 	.short	(.L_935 - .L_934)
	.align		4
.L_934:
        /*15e8*/ 	.word	index@(_ZN10layer_norm13ln_bwd_kernelINS_13Kernel_traitsI13__nv_bfloat16S2_fS2_fjLj512ELj1ELj4ELj1ELj16ENS_18Kernel_traits_baseILj512ES2_S2_fS2_fjLj128EEEEELb0ELb1ELb1ELb1EEEvNS_9BwdParamsE)
        /*15ec*/ 	.word	0x00000000


	//----- nvinfo : EIATTR_MIN_STACK_SIZE
	.align		4
.L_935:
        /*15f0*/ 	.byte	0x04, 0x12
        /*15f2*/ 	.short	(.L_937 - .L_936)
	.align		4
.L_936:
        /*15f4*/ 	.word	index@(_ZN10layer_norm13ln_bwd_kernelINS_13Kernel_traitsI13__nv_bfloat16S2_fS2_fjLj512ELj1ELj4ELj1ELj16ENS_18Kernel_traits_baseILj512ES2_S2_fS2_fjLj128EEEEELb1ELb0ELb0ELb0EEEvNS_9BwdParamsE)
        /*15f8*/ 	.word	0x00000000


	//----- nvinfo : EIATTR_MIN_STACK_SIZE
	.align		4
.L_937:
        /*15fc*/ 	.byte	0x04, 0x12
        /*15fe*/ 	.short	(.L_939 - .L_938)
	.align		4
.L_938:
        /*1600*/ 	.word	index@(_ZN10layer_norm13ln_bwd_kernelINS_13Kernel_traitsI13__nv_bfloat16S2_fS2_fjLj512ELj1ELj4ELj1ELj16ENS_18Kernel_traits_baseILj512ES2_S2_fS2_fjLj128EEEEELb1ELb0ELb0ELb1EEEvNS_9BwdParamsE)
        /*1604*/ 	.word	0x00000000


	//----- nvinfo : EIATTR_MIN_STACK_SIZE
	.align		4
.L_939:
        /*1608*/ 	.byte	0x04, 0x12
        /*160a*/ 	.short	(.L_941 - .L_940)
	.align		4
.L_940:
        /*160c*/ 	.word	index@(_ZN10layer_norm22ln_bwd_finalize_kernelINS_22Kernel_traits_finalizeILj512E13__nv_bfloat16S2_fS2_fjLb0ELj1024ELj4ENS_18Kernel_traits_baseILj512ES2_S2_fS2_fjLj1024EEEEELb0ELb0EEEvNS_9BwdParamsE)
        /*1610*/ 	.word	0x00000000


	//----- nvinfo : EIATTR_MIN_STACK_SIZE
	.align		4
.L_941:
        /*1614*/ 	.byte	0x04, 0x12
        /*1616*/ 	.short	(.L_943 - .L_942)
	.align		4
.L_942:
        /*1618*/ 	.word	index@(_ZN10layer_norm13ln_bwd_kernelINS_13Kernel_traitsI13__nv_bfloat16S2_fS2_fjLj512ELj1ELj4ELj1ELj16ENS_18Kernel_traits_baseILj512ES2_S2_fS2_fjLj128EEEEELb1ELb0ELb1ELb0EEEvNS_9BwdParamsE)
        /*161c*/ 	.word	0x00000000


	//----- nvinfo : EIATTR_MIN_STACK_SIZE
	.align		4
.L_943:
        /*1620*/ 	.byte	0x04, 0x12
        /*1622*/ 	.short	(.L_945 - .L_944)
	.align		4
.L_944:
        /*1624*/ 	.word	index@(_ZN10layer_norm22ln_bwd_finalize_kernelINS_22Kernel_traits_finalizeILj512E13__nv_bfloat16S2_fS2_fjLb0ELj1024ELj4ENS_18Kernel_traits_baseILj512ES2_S2_fS2_fjLj1024EEEEELb0ELb1EEEvNS_9BwdParamsE)
        /*1628*/ 	.word	0x00000000


	//----- nvinfo : EIATTR_MIN_STACK_SIZE
	.align		4
.L_945:
        /*162c*/ 	.byte	0x04, 0x12
        /*162e*/ 	.short	(.L_947 - .L_946)
	.align		4
.L_946:
        /*1630*/ 	.word	index@(_ZN10layer_norm13ln_bwd_kernelINS_13Kernel_traitsI13__nv_bfloat16S2_fS2_fjLj512ELj1ELj4ELj1ELj16ENS_18Kernel_traits_baseILj512ES2_S2_fS2_fjLj128EEEEELb1ELb0ELb1ELb1EEEvNS_9BwdParamsE)
        /*1634*/ 	.word	0x00000000


	//----- nvinfo : EIATTR_MIN_STACK_SIZE
	.align		4
.L_947:
        /*1638*/ 	.byte	0x04, 0x12
        /*163a*/ 	.short	(.L_949 - .L_948)
	.align		4
.L_948:
        /*163c*/ 	.word	index@(_ZN10layer_norm13ln_bwd_kernelINS_13Kernel_traitsI13__nv_bfloat16S2_fS2_fjLj512ELj1ELj4ELj1ELj16ENS_18Kernel_traits_baseILj512ES2_S2_fS2_fjLj128EEEEELb1ELb1ELb0ELb0EEEvNS_9BwdParamsE)
        /*1640*/ 	.word	0x00000000


	//----- nvinfo : EIATTR_MIN_STACK_SIZE
	.align		4
.L_949:
        /*1644*/ 	.byte	0x04, 0x12
        /*1646*/ 	.short	(.L_951 - .L_950)
	.align		4
.L_950:
        /*1648*/ 	.word	index@(_ZN10layer_norm13ln_bwd_kernelINS_13Kernel_traitsI13__nv_bfloat16S2_fS2_fjLj512ELj1ELj4ELj1ELj16ENS_18Kernel_traits_baseILj512ES2_S2_fS2_fjLj128EEEEELb1ELb1ELb0ELb1EEEvNS_9BwdParamsE)
        /*164c*/ 	.word	0x00000000


	//----- nvinfo : EIATTR_MIN_STACK_SIZE
	.align		4
.L_951:
        /*1650*/ 	.byte	0x04, 0x12
        /*1652*/ 	.short	(.L_953 - .L_952)
	.align		4
.L_952:
        /*1654*/ 	.word	index@(_ZN10layer_norm22ln_bwd_finalize_kernelINS_22Kernel_traits_finalizeILj512E13__nv_bfloat16S2_fS2_fjLb1ELj1024ELj4ENS_18Kernel_traits_baseILj512ES2_S2_fS2_fjLj1024EEEEELb1ELb0EEEvNS_9BwdParamsE)
        /*1658*/ 	.word	0x00000000


	//----- nvinfo : EIATTR_MIN_STACK_SIZE
	.align		4
.L_953:
        /*165c*/ 	.byte	0x04, 0x12
        /*165e*/ 	.short	(.L_955 - .L_954)
	.align		4
.L_954:
        /*1660*/ 	.word	index@(_ZN10layer_norm13ln_bwd_kernelINS_13Kernel_traitsI13__nv_bfloat16S2_fS2_fjLj512ELj1ELj4ELj1ELj16ENS_18Kernel_traits_baseILj512ES2_S2_fS2_fjLj128EEEEELb1ELb1ELb1ELb0EEEvNS_9BwdParamsE)
        /*1664*/ 	.word	0x00000000


	//----- nvinfo : EIATTR_MIN_STACK_SIZE
	.align		4
.L_955:
        /*1668*/ 	.byte	0x04, 0x12
        /*166a*/ 	.short	(.L_957 - .L_956)
	.align		4
.L_956:
        /*166c*/ 	.word	index@(_ZN10layer_norm22ln_bwd_finalize_kernelINS_22Kernel_traits_finalizeILj512E13__nv_bfloat16S2_fS2_fjLb1ELj1024ELj4ENS_18Kernel_traits_baseILj512ES2_S2_fS2_fjLj1024EEEEELb1ELb1EEEvNS_9BwdParamsE)
        /*1670*/ 	.word	0x00000000


	//----- nvinfo : EIATTR_MIN_STACK_SIZE
	.align		4
.L_957:
        /*1674*/ 	.byte	0x04, 0x12
        /*1676*/ 	.short	(.L_959 - .L_958)
	.align		4
.L_958:
        /*1678*/ 	.word	index@(_ZN10layer_norm13ln_bwd_kernelINS_13Kernel_traitsI13__nv_bfloat16S2_fS2_fjLj512ELj1ELj4ELj1ELj16ENS_18Kernel_traits_baseILj512ES2_S2_fS2_fjLj128EEEEELb1ELb1ELb1ELb1EEEvNS_9BwdParamsE)
        /*167c*/ 	.word	0x00000000


	//----- nvinfo : EIATTR_MIN_STACK_SIZE
	.align		4
.L_959:
        /*1680*/ 	.byte	0x04, 0x12
        /*1682*/ 	.short	(.L_961 - .L_960)
	.align		4
.L_960:
        /*1684*/ 	.word	index@(_ZN10layer_norm13ln_bwd_kernelINS_13Kernel_traitsIf13__nv_bfloat16fS2_fjLj512ELj1ELj4ELj1ELj16ENS_18Kernel_traits_baseILj512EfS2_fS2_fjLj128EEEEELb0ELb0ELb0ELb0EEEvNS_9BwdParamsE)
        /*1688*/ 	.word	0x00000000


	//----- nvinfo : EIATTR_MIN_STACK_SIZE
	.align		4
.L_961:
        /*168c*/ 	.byte	0x04, 0x12
        /*168e*/ 	.short	(.L_963 - .L_962)
	.align		4
.L_962:
        /*1690*/ 	.word	index@(_ZN10layer_norm13ln_bwd_kernelINS_13Kernel_traitsIf13__nv_bfloat16fS2_fjLj512ELj1ELj4ELj1ELj16ENS_18Kernel_traits_baseILj512EfS2_fS2_fjLj128EEEEELb0ELb0ELb0ELb1EEEvNS_9BwdParamsE)
        /*1694*/ 	.word	0x00000000


	//----- nvinfo : EIATTR_MIN_STACK_SIZE
	.align		4
.L_963:
        /*1698*/ 	.byte	0x04, 0x12
        /*169a*/ 	.short	(.L_965 - .L_964)
	.align		4
.L_964:
        /*169c*/ 	.word	index@(_ZN10layer_norm13ln_bwd_kernelINS_13Kernel_traitsIf13__nv_bfloat16fS2_fjLj512ELj1ELj4ELj1ELj16ENS_18Kernel_traits_baseILj512EfS2_fS2_fjLj128EEEEELb0ELb0ELb1ELb0EEEvNS_9BwdParamsE)
        /*16a0*/ 	.word	0x00000000


	//----- nvinfo : EIATTR_MIN_STACK_SIZE
	.align		4
.L_965:
        /*16a4*/ 	.byte	0x04, 0x12
        /*16a6*/ 	.short	(.L_967 - .L_966)
	.align		4
.L_966:
        /*16a8*/ 	.word	index@(_ZN10layer_norm13ln_bwd_kernelINS_13Kernel_traitsIf13__nv_bfloat16fS2_fjLj512ELj1ELj4ELj1ELj16ENS_18Kernel_traits_baseILj512EfS2_fS2_fjLj128EEEEELb0ELb0ELb1ELb1EEEvNS_9BwdParamsE)
        /*16ac*/ 	.word	0x00000000


	//----- nvinfo : EIATTR_MIN_STACK_SIZE
	.align		4
.L_967:
        /*16b0*/ 	.byte	0x04, 0x12
        /*16b2*/ 	.short	(.L_969 - .L_968)
	.align		4
.L_968:
        /*16b4*/ 	.word	index@(_ZN10layer_norm13ln_bwd_kernelINS_13Kernel_traitsIf13__nv_bfloat16fS2_fjLj512ELj1ELj4ELj1ELj16ENS_18Kernel_traits_baseILj512EfS2_fS2_fjLj128EEEEELb0ELb1ELb0ELb0EEEvNS_9BwdParamsE)
        /*16b8*/ 	.word	0x00000000


	//----- nvinfo : EIATTR_MIN_STACK_SIZE
	.align		4
.L_969:
        /*16bc*/ 	.byte	0x04, 0x12
        /*16be*/ 	.short	(.L_971 - .L_970)
	.align		4
.L_970:
        /*16c0*/ 	.word	index@(_ZN10layer_norm13ln_bwd_kernelINS_13Kernel_traitsIf13__nv_bfloat16fS2_fjLj512ELj1ELj4ELj1ELj16ENS_18Kernel_traits_baseILj512EfS2_fS2_fjLj128EEEEELb0ELb1ELb0ELb1EEEvNS_9BwdParamsE)
        /*16c4*/ 	.word	0x00000000


	//----- nvinfo : EIATTR_MIN_STACK_SIZE
	.align		4
.L_971:
        /*16c8*/ 	.byte	0x04, 0x12
        /*16ca*/ 	.short	(.L_973 - .L_972)
	.align		4
.L_972:
        /*16cc*/ 	.word	index@(_ZN10layer_norm13ln_bwd_kernelINS_13Kernel_traitsIf13__nv_bfloat16fS2_fjLj512ELj1ELj4ELj1ELj16ENS_18Kernel_traits_baseILj512EfS2_fS2_fjLj128EEEEELb0ELb1ELb1ELb0EEEvNS_9BwdParamsE)
        /*16d0*/ 	.word	0x00000000


	//----- nvinfo : EIATTR_MIN_STACK_SIZE
	.align		4
.L_973:
        /*16d4*/ 	.byte	0x04, 0x12
        /*16d6*/ 	.short	(.L_975 - .L_974)
	.align		4
.L_974:
        /*16d8*/ 	.word	index@(_ZN10layer_norm13ln_bwd_kernelINS_13Kernel_traitsIf13__nv_bfloat16fS2_fjLj512ELj1ELj4ELj1ELj16ENS_18Kernel_traits_baseILj512EfS2_fS2_fjLj128EEEEELb0ELb1ELb1ELb1EEEvNS_9BwdParamsE)
        /*16dc*/ 	.word	0x00000000


	//----- nvinfo : EIATTR_MIN_STACK_SIZE
	.align		4
.L_975:
        /*16e0*/ 	.byte	0x04, 0x12
        /*16e2*/ 	.short	(.L_977 - .L_976)
	.align		4
.L_976:
        /*16e4*/ 	.word	index@(_ZN10layer_norm13ln_bwd_kernelINS_13Kernel_traitsIf13__nv_bfloat16fS2_fjLj512ELj1ELj4ELj1ELj16ENS_18Kernel_traits_baseILj512EfS2_fS2_fjLj128EEEEELb1ELb0ELb0ELb0EEEvNS_9BwdParamsE)
        /*16e8*/ 	.word	0x00000000


	//----- nvinfo : EIATTR_MIN_STACK_SIZE
	.align		4
.L_977:
        /*16ec*/ 	.byte	0x04, 0x12
        /*16ee*/ 	.short	(.L_979 - .L_978)
	.align		4
.L_978:
        /*16f0*/ 	.word	index@(_ZN10layer_norm13ln_bwd_kernelINS_13Kernel_traitsIf13__nv_bfloat16fS2_fjLj512ELj1ELj4ELj1ELj16ENS_18Kernel_traits_baseILj512EfS2_fS2_fjLj128EEEEELb1ELb0ELb0ELb1EEEvNS_9BwdParamsE)
        /*16f4*/ 	.word	0x00000000


	//----- nvinfo : EIATTR_MIN_STACK_SIZE
	.align		4
.L_979:
        /*16f8*/ 	.byte	0x04, 0x12
        /*16fa*/ 	.short	(.L_981 - .L_980)
	.align		4
.L_980:
        /*16fc*/ 	.word	index@(_ZN10layer_norm22ln_bwd_finalize_kernelINS_22Kernel_traits_finalizeILj512Ef13__nv_bfloat16fS2_fjLb0ELj1024ELj4ENS_18Kernel_traits_baseILj512EfS2_fS2_fjLj1024EEEEELb0ELb0EEEvNS_9BwdParamsE)
        /*1700*/ 	.word	0x00000000


	//----- nvinfo : EIATTR_MIN_STACK_SIZE
	.align		4
.L_981:
        /*1704*/ 	.byte	0x04, 0x12
        /*1706*/ 	.short	(.L_983 - .L_982)
	.align		4
.L_982:
        /*1708*/ 	.word	index@(_ZN10layer_norm13ln_bwd_kernelINS_13Kernel_traitsIf13__nv_bfloat16fS2_fjLj512ELj1ELj4ELj1ELj16ENS_18Kernel_traits_baseILj512EfS2_fS2_fjLj128EEEEELb1ELb0ELb1ELb0EEEvNS_9BwdParamsE)
        /*170c*/ 	.word	0x00000000


	//----- nvinfo : EIATTR_MIN_STACK_SIZE
	.align		4
.L_983:
        /*1710*/ 	.byte	0x04, 0x12
        /*1712*/ 	.short	(.L_985 - .L_984)
	.align		4
.L_984:
        /*1714*/ 	.word	index@(_ZN10layer_norm22ln_bwd_finalize_kernelINS_22Kernel_traits_finalizeILj512Ef13__nv_bfloat16fS2_fjLb0ELj1024ELj4ENS_18Kernel_traits_baseILj512EfS2_fS2_fjLj1024EEEEELb0ELb1EEEvNS_9BwdParamsE)
        /*1718*/ 	.word	0x00000000


	//----- nvinfo : EIATTR_MIN_STACK_SIZE
	.align		4
.L_985:
        /*171c*/ 	.byte	0x04, 0x12
        /*171e*/ 	.short	(.L_987 - .L_986)
	.align		4
.L_986:
        /*1720*/ 	.word	index@(_ZN10layer_norm13ln_bwd_kernelINS_13Kernel_traitsIf13__nv_bfloat16fS2_fjLj512ELj1ELj4ELj1ELj16ENS_18Kernel_traits_baseILj512EfS2_fS2_fjLj128EEEEELb1ELb0ELb1ELb1EEEvNS_9BwdParamsE)
        /*1724*/ 	.word	0x00000000


	//----- nvinfo : EIATTR_MIN_STACK_SIZE
	.align		4
.L_987:
        /*1728*/ 	.byte	0x04, 0x12
        /*172a*/ 	.short	(.L_989 - .L_988)
	.align		4
.L_988:
        /*172c*/ 	.word	index@(_ZN10layer_norm13ln_bwd_kernelINS_13Kernel_traitsIf13__nv_bfloat16fS2_fjLj512ELj1ELj4ELj1ELj16ENS_18Kernel_traits_baseILj512EfS2_fS2_fjLj128EEEEELb1ELb1ELb0ELb0EEEvNS_9BwdParamsE)
        /*1730*/ 	.word	0x00000000


	//----- nvinfo : EIATTR_MIN_STACK_SIZE
	.align		4
.L_989:
        /*1734*/ 	.byte	0x04, 0x12
        /*1736*/ 	.short	(.L_991 - .L_990)
	.align		4
.L_990:
        /*1738*/ 	.word	index@(_ZN10layer_norm13ln_bwd_kernelINS_13Kernel_traitsIf13__nv_bfloat16fS2_fjLj512ELj1ELj4ELj1ELj16ENS_18Kernel_traits_baseILj512EfS2_fS2_fjLj128EEEEELb1ELb1ELb0ELb1EEEvNS_9BwdParamsE)
        /*173c*/ 	.word	0x00000000


	//----- nvinfo : EIATTR_MIN_STACK_SIZE
	.align		4
.L_991:
        /*1740*/ 	.byte	0x04, 0x12
        /*1742*/ 	.short	(.L_993 - .L_992)
	.align		4
.L_992:
        /*1744*/ 	.word	index@(_ZN10layer_norm22ln_bwd_finalize_kernelINS_22Kernel_traits_finalizeILj512Ef13__nv_bfloat16fS2_fjLb1ELj1024ELj4ENS_18Kernel_traits_baseILj512EfS2_fS2_fjLj1024EEEEELb1ELb0EEEvNS_9BwdParamsE)
        /*1748*/ 	.word	0x00000000


	//----- nvinfo : EIATTR_MIN_STACK_SIZE
	.align		4
.L_993:
        /*174c*/ 	.byte	0x04, 0x12
        /*174e*/ 	.short	(.L_995 - .L_994)
	.align		4
.L_994:
        /*1750*/ 	.word	index@(_ZN10layer_norm13ln_bwd_kernelINS_13Kernel_traitsIf13__nv_bfloat16fS2_fjLj512ELj1ELj4ELj1ELj16ENS_18Kernel_traits_baseILj512EfS2_fS2_fjLj128EEEEELb1ELb1ELb1ELb0EEEvNS_9BwdParamsE)
        /*1754*/ 	.word	0x00000000


	//----- nvinfo : EIATTR_MIN_STACK_SIZE
	.align		4
.L_995:
        /*1758*/ 	.byte	0x04, 0x12
        /*175a*/ 	.short	(.L_997 - .L_996)
	.align		4
.L_996:
        /*175c*/ 	.word	index@(_ZN10layer_norm22ln_bwd_finalize_kernelINS_22Kernel_traits_finalizeILj512Ef13__nv_bfloat16fS2_fjLb1ELj1024ELj4ENS_18Kernel_traits_baseILj512EfS2_fS2_fjLj1024EEEEELb1ELb1EEEvNS_9BwdParamsE)
        /*1760*/ 	.word	0x00000000


	//----- nvinfo : EIATTR_MIN_STACK_SIZE
	.align		4
.L_997:
        /*1764*/ 	.byte	0x04, 0x12
        /*1766*/ 	.short	(.L_999 - .L_998)
	.align		4
.L_998:
        /*1768*/ 	.word	index@(_ZN10layer_norm13ln_bwd_kernelINS_13Kernel_traitsIf13__nv_bfloat16fS2_fjLj512ELj1ELj4ELj1ELj16ENS_18Kernel_traits_baseILj512EfS2_fS2_fjLj128EEEEELb1ELb1ELb1ELb1EEEvNS_9BwdParamsE)
        /*176c*/ 	.word	0x00000000


	//----- nvinfo : EIATTR_MIN_STACK_SIZE
	.align		4
.L_999:
        /*1770*/ 	.byte	0x04, 0x12
        /*1772*/ 	.short	(.L_1001 - .L_1000)
	.align		4
.L_1000:
        /*1774*/ 	.word	index@(_ZN10layer_norm13ln_bwd_kernelINS_13Kernel_traitsIf6__halfS2_S2_fjLj512ELj1ELj4ELj1ELj16ENS_18Kernel_traits_baseILj512EfS2_S2_S2_fjLj128EEEEELb0ELb0ELb0ELb0EEEvNS_9BwdParamsE)
        /*1778*/ 	.word	0x00000000


	//----- nvinfo : EIATTR_MIN_STACK_SIZE
	.align		4
.L_1001:
        /*177c*/ 	.byte	0x04, 0x12
        /*177e*/ 	.short	(.L_1003 - .L_1002)
	.align		4
.L_1002:
        /*1780*/ 	.word	index@(_ZN10layer_norm13ln_bwd_kernelINS_13Kernel_traitsIf6__halfS2_S2_fjLj512ELj1ELj4ELj1ELj16ENS_18Kernel_traits_baseILj512EfS2_S2_S2_fjLj128EEEEELb0ELb0ELb0ELb1EEEvNS_9BwdParamsE)
        /*1784*/ 	.word	0x00000000


	//----- nvinfo : EIATTR_MIN_STACK_SIZE
	.align		4
.L_1003:
        /*1788*/ 	.byte	0x04, 0x12
        /*178a*/ 	.short	(.L_1005 - .L_1004)
	.align		4
.L_1004:
        /*178c*/ 	.word	index@(_ZN10layer_norm13ln_bwd_kernelINS_13Kernel_traitsIf6__halfS2_S2_fjLj512ELj1ELj4ELj1ELj16ENS_18Kernel_traits_baseILj512EfS2_S2_S2_fjLj128EEEEELb0ELb0ELb1ELb0EEEvNS_9BwdParamsE)
        /*1790*/ 	.word	0x00000000


	//----- nvinfo : EIATTR_MIN_STACK_SIZE
	.align		4
.L_1005:
        /*1794*/ 	.byte	0x04, 0x12
        /*1796*/ 	.short	(.L_1007 - .L_1006)
	.align		4
.L_1006:
        /*1798*/ 	.word	index@(_ZN10layer_norm13ln_bwd_kernelINS_13Kernel_traitsIf6__halfS2_S2_fjLj512ELj1ELj4ELj1ELj16ENS_18Kernel_traits_baseILj512EfS2_S2_S2_fjLj128EEEEELb0ELb0ELb1ELb1EEEvNS_9BwdParamsE)
        /*179c*/ 	.word	0x00000000


	//----- nvinfo : EIATTR_MIN_STACK_SIZE
	.align		4
.L_1007:
        /*17a0*/ 	.byte	0x04, 0x12
        /*17a2*/ 	.short	(.L_1009 - .L_1008)
	.align		4
.L_1008:
        /*17a4*/ 	.word	index@(_ZN10layer_norm13ln_bwd_kernelINS_13Kernel_traitsIf6__halfS2_S2_fjLj512ELj1ELj4ELj1ELj16ENS_18Kernel_traits_baseILj512EfS2_S2_S2_fjLj128EEEEELb0ELb1ELb0ELb0EEEvNS_9BwdParamsE)
        /*17a8*/ 	.word	0x00000000


	//----- nvinfo : EIATTR_MIN_STACK_SIZE
	.align		4
.L_1009:
        /*17ac*/ 	.byte	0x04, 0x12
        /*17ae*/ 	.short	(.L_1011 - .L_1010)
	.align		4
.L_1010:
        /*17b0*/ 	.word	index@(_ZN10layer_norm13ln_bwd_kernelINS_13Kernel_traitsIf6__halfS2_S2_fjLj512ELj1ELj4ELj1ELj16ENS_18Kernel_traits_baseILj512EfS2_S2_S2_fjLj128EEEEELb0ELb1ELb0ELb1EEEvNS_9BwdParamsE)
        /*17b4*/ 	.word	0x00000000


	//----- nvinfo : EIATTR_MIN_STACK_SIZE
	.align		4
.L_1011:
        /*17b8*/ 	.byte	0x04, 0x12
        /*17ba*/ 	.short	(.L_1013 - .L_1012)
	.align		4
.L_1012:
        /*17bc*/ 	.word	index@(_ZN10layer_norm13ln_bwd_kernelINS_13Kernel_traitsIf6__halfS2_S2_fjLj512ELj1ELj4ELj1ELj16ENS_18Kernel_traits_baseILj512EfS2_S2_S2_fjLj128EEEEELb0ELb1ELb1ELb0EEEvNS_9BwdParamsE)
        /*17c0*/ 	.word	0x00000000


	//----- nvinfo : EIATTR_MIN_STACK_SIZE
	.align		4
.L_1013:
        /*17c4*/ 	.byte	0x04, 0x12
        /*17c6*/ 	.short	(.L_1015 - .L_1014)
	.align		4
.L_1014:
        /*17c8*/ 	.word	index@(_ZN10layer_norm13ln_bwd_kernelINS_13Kernel_traitsIf6__halfS2_S2_fjLj512ELj1ELj4ELj1ELj16ENS_18Kernel_traits_baseILj512EfS2_S2_S2_fjLj128EEEEELb0ELb1ELb1ELb1EEEvNS_9BwdParamsE)
        /*17cc*/ 	.word	0x00000000


	//----- nvinfo : EIATTR_MIN_STACK_SIZE
	.align		4
.L_1015:
        /*17d0*/ 	.byte	0x04, 0x12
        /*17d2*/ 	.short	(.L_1017 - .L_1016)
	.align		4
.L_1016:
        /*17d4*/ 	.word	index@(_ZN10layer_norm13ln_bwd_kernelINS_13Kernel_traitsIf6__halfS2_S2_fjLj512ELj1ELj4ELj1ELj16ENS_18Kernel_traits_baseILj512EfS2_S2_S2_fjLj128EEEEELb1ELb0ELb0ELb0EEEvNS_9BwdParamsE)
        /*17d8*/ 	.word	0x00000000


	//----- nvinfo : EIATTR_MIN_STACK_SIZE
	.align		4
.L_1017:
        /*17dc*/ 	.byte	0x04, 0x12
        /*17de*/ 	.short	(.L_1019 - .L_1018)
	.align		4
.L_1018:
        /*17e0*/ 	.word	index@(_ZN10layer_norm13ln_bwd_kernelINS_13Kernel_traitsIf6__halfS2_S2_fjLj512ELj1ELj4ELj1ELj16ENS_18Kernel_traits_baseILj512EfS2_S2_S2_fjLj128EEEEELb1ELb0ELb0ELb1EEEvNS_9BwdParamsE)
        /*17e4*/ 	.word	0x00000000


	//----- nvinfo : EIATTR_MIN_STACK_SIZE
	.align		4
.L_1019:
        /*17e8*/ 	.byte	0x04, 0x12
        /*17ea*/ 	.short	(.L_1021 - .L_1020)
	.align		4
.L_1020:
        /*17ec*/ 	.word	index@(_ZN10layer_norm22ln_bwd_finalize_kernelINS_22Kernel_traits_finalizeILj512Ef6__halfS2_S2_fjLb0ELj1024ELj4ENS_18Kernel_traits_baseILj512EfS2_S2_S2_fjLj1024EEEEELb0ELb0EEEvNS_9BwdParamsE)
        /*17f0*/ 	.word	0x00000000


	//----- nvinfo : EIATTR_MIN_STACK_SIZE
	.align		4
.L_1021:
        /*17f4*/ 	.byte	0x04, 0x12
        /*17f6*/ 	.short	(.L_1023 - .L_1022)
	.align		4
.L_1022:
        /*17f8*/ 	.word	index@(_ZN10layer_norm13ln_bwd_kernelINS_13Kernel_traitsIf6__halfS2_S2_fjLj512ELj1ELj4ELj1ELj16ENS_18Kernel_traits_baseILj512EfS2_S2_S2_fjLj128EEEEELb1ELb0ELb1ELb0EEEvNS_9BwdParamsE)
        /*17fc*/ 	.word	0x00000000


	//----- nvinfo : EIATTR_MIN_STACK_SIZE
	.align		4
.L_1023:
        /*1800*/ 	.byte	0x04, 0x12
        /*1802*/ 	.short	(.L_1025 - .L_1024)
	.align		4
.L_1024:
        /*1804*/ 	.word	index@(_ZN10layer_norm22ln_bwd_finalize_kernelINS_22Kernel_traits_finalizeILj512Ef6__halfS2_S2_fjLb0ELj1024ELj4ENS_18Kernel_traits_baseILj512EfS2_S2_S2_fjLj1024EEEEELb0ELb1EEEvNS_9BwdParamsE)
        /*1808*/ 	.word	0x00000000


	//----- nvinfo : EIATTR_MIN_STACK_SIZE
	.align		4
.L_1025:
        /*180c*/ 	.byte	0x04, 0x12
        /*180e*/ 	.short	(.L_1027 - .L_1026)
	.align		4
.L_1026:
        /*1810*/ 	.word	index@(_ZN10layer_norm13ln_bwd_kernelINS_13Kernel_traitsIf6__halfS2_S2_fjLj512ELj1ELj4ELj1ELj16ENS_18Kernel_traits_baseILj512EfS2_S2_S2_fjLj128EEEEELb1ELb0ELb1ELb1EEEvNS_9BwdParamsE)
        /*1814*/ 	.word	0x00000000


	//----- nvinfo : EIATTR_MIN_STACK_SIZE
	.align		4
.L_1027:
        /*1818*/ 	.byte	0x04, 0x12
        /*181a*/ 	.short	(.L_1029 - .L_1028)
	.align		4
.L_1028:
        /*181c*/ 	.word	index@(_ZN10layer_norm13ln_bwd_kernelINS_13Kernel_traitsIf6__halfS2_S2_fjLj512ELj1ELj4ELj1ELj16ENS_18Kernel_traits_baseILj512EfS2_S2_S2_fjLj128EEEEELb1ELb1ELb0ELb0EEEvNS_9BwdParamsE)
        /*1820*/ 	.word	0x00000000


	//----- nvinfo : EIATTR_MIN_STACK_SIZE
	.align		4
.L_1029:
        /*1824*/ 	.byte	0x04, 0x12
        /*1826*/ 	.short	(.L_1031 - .L_1030)
	.align		4
.L_1030:
        /*1828*/ 	.word	index@(_ZN10layer_norm13ln_bwd_kernelINS_13Kernel_traitsIf6__halfS2_S2_fjLj512ELj1ELj4ELj1ELj16ENS_18Kernel_traits_baseILj512EfS2_S2_S2_fjLj128EEEEELb1ELb1ELb0ELb1EEEvNS_9BwdParamsE)
        /*182c*/ 	.word	0x00000000


	//----- nvinfo : EIATTR_MIN_STACK_SIZE
	.align		4
.L_1031:
        /*1830*/ 	.byte	0x04, 0x12
        /*1832*/ 	.short	(.L_1033 - .L_1032)
	.align		4
.L_1032:
        /*1834*/ 	.word	index@(_ZN10layer_norm22ln_bwd_finalize_kernelINS_22Kernel_traits_finalizeILj512Ef6__halfS2_S2_fjLb1ELj1024ELj4ENS_18Kernel_traits_baseILj512EfS2_S2_S2_fjLj1024EEEEELb1ELb0EEEvNS_9BwdParamsE)
        /*1838*/ 	.word	0x00000000


	//----- nvinfo : EIATTR_MIN_STACK_SIZE
	.align		4
.L_1033:
        /*183c*/ 	.byte	0x04, 0x12
        /*183e*/ 	.short	(.L_1035 - .L_1034)
	.align		4
.L_1034:
        /*1840*/ 	.word	index@(_ZN10layer_norm13ln_bwd_kernelINS_13Kernel_traitsIf6__halfS2_S2_fjLj512ELj1ELj4ELj1ELj16ENS_18Kernel_traits_baseILj512EfS2_S2_S2_fjLj128EEEEELb1ELb1ELb1ELb0EEEvNS_9BwdParamsE)
        /*1844*/ 	.word	0x00000000


	//----- nvinfo : EIATTR_MIN_STACK_SIZE
	.align		4
.L_1035:
        /*1848*/ 	.byte	0x04, 0x12
        /*184a*/ 	.short	(.L_1037 - .L_1036)
	.align		4
.L_1036:
        /*184c*/ 	.word	index@(_ZN10layer_norm22ln_bwd_finalize_kernelINS_22Kernel_traits_finalizeILj512Ef6__halfS2_S2_fjLb1ELj1024ELj4ENS_18Kernel_traits_baseILj512EfS2_S2_S2_fjLj1024EEEEELb1ELb1EEEvNS_9BwdParamsE)
        /*1850*/ 	.word	0x00000000


	//----- nvinfo : EIATTR_MIN_STACK_SIZE
	.align		4
.L_1037:
        /*1854*/ 	.byte	0x04, 0x12
        /*1856*/ 	.short	(.L_1039 - .L_1038)
	.align		4
.L_1038:
        /*1858*/ 	.word	index@(_ZN10layer_norm13ln_bwd_kernelINS_13Kernel_traitsIf6__halfS2_S2_fjLj512ELj1ELj4ELj1ELj16ENS_18Kernel_traits_baseILj512EfS2_S2_S2_fjLj128EEEEELb1ELb1ELb1ELb1EEEvNS_9BwdParamsE)
        /*185c*/ 	.word	0x00000000


	//----- nvinfo : EIATTR_MIN_STACK_SIZE
	.align		4
.L_1039:
        /*1860*/ 	.byte	0x04, 0x12
        /*1862*/ 	.short	(.L_1041 - .L_1040)
	.align		4
.L_1040:
        /*1864*/ 	.word	index@(_ZN10layer_norm13ln_bwd_kernelINS_13Kernel_traitsI6__halfS2_fS2_fjLj512ELj1ELj4ELj1ELj16ENS_18Kernel_traits_baseILj512ES2_S2_fS2_fjLj128EEEEELb0ELb0ELb0ELb0EEEvNS_9BwdParamsE)
        /*1868*/ 	.word	0x00000000


	//----- nvinfo : EIATTR_MIN_STACK_SIZE
	.align		4
.L_1041:
        /*186c*/ 	.byte	0x04, 0x12
        /*186e*/ 	.short	(.L_1043 - .L_1042)
	.align		4
.L_1042:
        /*1870*/ 	.word	index@(_ZN10layer_norm13ln_bwd_kernelINS_13Kernel_traitsI6__halfS2_fS2_fjLj512ELj1ELj4ELj1ELj16ENS_18Kernel_traits_baseILj512ES2_S2_fS2_fjLj128EEEEELb0ELb0ELb0ELb1EEEvNS_9BwdParamsE)
        /*1874*/ 	.word	0x00000000


	//----- nvinfo : EIATTR_MIN_STACK_SIZE
	.align		4
.L_1043:
        /*1878*/ 	.byte	0x04, 0x12
        /*187a*/ 	.short	(.L_1045 - .L_1044)
	.align		4
.L_1044:
        /*187c*/ 	.word	index@(_ZN10layer_norm13ln_bwd_kernelINS_13Kernel_traitsI6__halfS2_fS2_fjLj512ELj1ELj4ELj1ELj16ENS_18Kernel_traits_baseILj512ES2_S2_fS2_fjLj128EEEEELb0ELb0ELb1ELb0EEEvNS_9BwdParamsE)
        /*1880*/ 	.word	0x00000000


	//----- nvinfo : EIATTR_MIN_STACK_SIZE
	.align		4
.L_1045:
        /*1884*/ 	.byte	0x04, 0x12
        /*1886*/ 	.short	(.L_1047 - .L_1046)
	.align		4
.L_1046:
        /*1888*/ 	.word	index@(_ZN10layer_norm13ln_bwd_kernelINS_13Kernel_traitsI6__halfS2_fS2_fjLj512ELj1ELj4ELj1ELj16ENS_18Kernel_traits_baseILj512ES2_S2_fS2_fjLj128EEEEELb0ELb0ELb1ELb1EEEvNS_9BwdParamsE)
        /*188c*/ 	.word	0x00000000


	//----- nvinfo : EIATTR_MIN_STACK_SIZE
	.align		4
.L_1047:
        /*1890*/ 	.byte	0x04, 0x12
        /*1892*/ 	.short	(.L_1049 - .L_1048)
	.align		4
.L_1048:
        /*1894*/ 	.word	index@(_ZN10layer_norm13ln_bwd_kernelINS_13Kernel_traitsI6__halfS2_fS2_fjLj512ELj1ELj4ELj1ELj16ENS_18Kernel_traits_baseILj512ES2_S2_fS2_fjLj128EEEEELb0ELb1ELb0ELb0EEEvNS_9BwdParamsE)
        /*1898*/ 	.word	0x00000000


	//----- nvinfo : EIATTR_MIN_STACK_SIZE
	.align		4
.L_1049:
        /*189c*/ 	.byte	0x04, 0x12
        /*189e*/ 	.short	(.L_1051 - .L_1050)
	.align		4
.L_1050:
        /*18a0*/ 	.word	index@(_ZN10layer_norm13ln_bwd_kernelINS_13Kernel_traitsI6__halfS2_fS2_fjLj512ELj1ELj4ELj1ELj16ENS_18Kernel_traits_baseILj512ES2_S2_fS2_fjLj128EEEEELb0ELb1ELb0ELb1EEEvNS_9BwdParamsE)
        /*18a4*/ 	.word	0x00000000


	//----- nvinfo : EIATTR_MIN_STACK_SIZE
	.align		4
.L_1051:
        /*18a8*/ 	.byte	0x04, 0x12
        /*18aa*/ 	.short	(.L_1053 - .L_1052)
	.align		4
.L_1052:
        /*18ac*/ 	.word	index@(_ZN10layer_norm13ln_bwd_kernelINS_13Kernel_traitsI6__halfS2_fS2_fjLj512ELj1ELj4ELj1ELj16ENS_18Kernel_traits_baseILj512ES2_S2_fS2_fjLj128EEEEELb0ELb1ELb1ELb0EEEvNS_9BwdParamsE)
        /*18b0*/ 	.word	0x00000000


	//----- nvinfo : EIATTR_MIN_STACK_SIZE
	.align		4
.L_1053:
        /*18b4*/ 	.byte	0x04, 0x12
        /*18b6*/ 	.short	(.L_1055 - .L_1054)
	.align		4
.L_1054:
        /*18b8*/ 	.word	index@(_ZN10layer_norm13ln_bwd_kernelINS_13Kernel_traitsI6__halfS2_fS2_fjLj512ELj1ELj4ELj1ELj16ENS_18Kernel_traits_baseILj512ES2_S2_fS2_fjLj128EEEEELb0ELb1ELb1ELb1EEEvNS_9BwdParamsE)
        /*18bc*/ 	.word	0x00000000


	//----- nvinfo : EIATTR_MIN_STACK_SIZE
	.align		4
.L_1055:
        /*18c0*/ 	.byte	0x04, 0x12
        /*18c2*/ 	.short	(.L_1057 - .L_1056)
	.align		4
.L_1056:
        /*18c4*/ 	.word	index@(_ZN10layer_norm13ln_bwd_kernelINS_13Kernel_traitsI6__halfS2_fS2_fjLj512ELj1ELj4ELj1ELj16ENS_18Kernel_traits_baseILj512ES2_S2_fS2_fjLj128EEEEELb1ELb0ELb0ELb0EEEvNS_9BwdParamsE)
        /*18c8*/ 	.word	0x00000000


	//----- nvinfo : EIATTR_MIN_STACK_SIZE
	.align		4
.L_1057:
        /*18cc*/ 	.byte	0x04, 0x12
        /*18ce*/ 	.short	(.L_1059 - .L_1058)
	.align		4
.L_1058:
        /*18d0*/ 	.word	index@(_ZN10layer_norm13ln_bwd_kernelINS_13Kernel_traitsI6__halfS2_fS2_fjLj512ELj1ELj4ELj1ELj16ENS_18Kernel_traits_baseILj512ES2_S2_fS2_fjLj128EEEEELb1ELb0ELb0ELb1EEEvNS_9BwdParamsE)
        /*18d4*/ 	.word	0x00000000


	//----- nvinfo : EIATTR_MIN_STACK_SIZE
	.align		4
.L_1059:
        /*18d8*/ 	.byte	0x04, 0x12
        /*18da*/ 	.short	(.L_1061 - .L_1060)
	.align		4
.L_1060:
        /*18dc*/ 	.word	index@(_ZN10layer_norm22ln_bwd_finalize_kernelINS_22Kernel_traits_finalizeILj512E6__halfS2_fS2_fjLb0ELj1024ELj4ENS_18Kernel_traits_baseILj512ES2_S2_fS2_fjLj1024EEEEELb0ELb0EEEvNS_9BwdParamsE)
        /*18e0*/ 	.word	0x00000000


	//----- nvinfo : EIATTR_MIN_STACK_SIZE
	.align		4
.L_1061:
        /*18e4*/ 	.byte	0x04, 0x12
        /*18e6*/ 	.short	(.L_1063 - .L_1062)
	.align		4
.L_1062:
        /*18e8*/ 	.word	index@(_ZN10layer_norm13ln_bwd_kernelINS_13Kernel_traitsI6__halfS2_fS2_fjLj512ELj1ELj4ELj1ELj16ENS_18Kernel_traits_baseILj512ES2_S2_fS2_fjLj128EEEEELb1ELb0ELb1ELb0EEEvNS_9BwdParamsE)
        /*18ec*/ 	.word	0x00000000


	//----- nvinfo : EIATTR_MIN_STACK_SIZE
	.align		4
.L_1063:
        /*18f0*/ 	.byte	0x04, 0x12
        /*18f2*/ 	.short	(.L_1065 - .L_1064)
	.align		4
.L_1064:
        /*18f4*/ 	.word	index@(_ZN10layer_norm22ln_bwd_finalize_kernelINS_22Kernel_traits_finalizeILj512E6__halfS2_fS2_fjLb0ELj1024ELj4ENS_18Kernel_traits_baseILj512ES2_S2_fS2_fjLj1024EEEEELb0ELb1EEEvNS_9BwdParamsE)
        /*18f8*/ 	.word	0x00000000


	//----- nvinfo : EIATTR_MIN_STACK_SIZE
	.align		4
.L_1065:
        /*18fc*/ 	.byte	0x04, 0x12
        /*18fe*/ 	.short	(.L_1067 - .L_1066)
	.align		4
.L_1066:
        /*1900*/ 	.word	index@(_ZN10layer_norm13ln_bwd_kernelINS_13Kernel_traitsI6__halfS2_fS2_fjLj512ELj1ELj4ELj1ELj16ENS_18Kernel_traits_baseILj512ES2_S2_fS2_fjLj128EEEEELb1ELb0ELb1ELb1EEEvNS_9BwdParamsE)
        /*1904*/ 	.word	0x00000000


	//----- nvinfo : EIATTR_MIN_STACK_SIZE
	.align		4
.L_1067:
        /*1908*/ 	.byte	0x04, 0x12
        /*190a*/ 	.short	(.L_1069 - .L_1068)
	.align		4
.L_1068:
        /*190c*/ 	.word	index@(_ZN10layer_norm13ln_bwd_kernelINS_13Kernel_traitsI6__halfS2_fS2_fjLj512ELj1ELj4ELj1ELj16ENS_18Kernel_traits_baseILj512ES2_S2_fS2_fjLj128EEEEELb1ELb1ELb0ELb0EEEvNS_9BwdParamsE)
        /*1910*/ 	.word	0x00000000


	//----- nvinfo : EIATTR_MIN_STACK_SIZE
	.align		4
.L_1069:
        /*1914*/ 	.byte	0x04, 0x12
        /*1916*/ 	.short	(.L_1071 - .L_1070)
	.align		4
.L_1070:
        /*1918*/ 	.word	index@(_ZN10layer_norm13ln_bwd_kernelINS_13Kernel_traitsI6__halfS2_fS2_fjLj512ELj1ELj4ELj1ELj16ENS_18Kernel_traits_baseILj512ES2_S2_fS2_fjLj128EEEEELb1ELb1ELb0ELb1EEEvNS_9BwdParamsE)
        /*191c*/ 	.word	0x00000000


	//----- nvinfo : EIATTR_MIN_STACK_SIZE
	.align		4
.L_1071:
        /*1920*/ 	.byte	0x04, 0x12
        /*1922*/ 	.short	(.L_1073 - .L_1072)
	.align		4
.L_1072:
        /*1924*/ 	.word	index@(_ZN10layer_norm22ln_bwd_finalize_kernelINS_22Kernel_traits_finalizeILj512E6__halfS2_fS2_fjLb1ELj1024ELj4ENS_18Kernel_traits_baseILj512ES2_S2_fS2_fjLj1024EEEEELb1ELb0EEEvNS_9BwdParamsE)
        /*1928*/ 	.word	0x00000000


	//----- nvinfo : EIATTR_MIN_STACK_SIZE
	.align		4
.L_1073:
        /*192c*/ 	.byte	0x04, 0x12
        /*192e*/ 	.short	(.L_1075 - .L_1074)
	.align		4
.L_1074:
        /*1930*/ 	.word	index@(_ZN10layer_norm13ln_bwd_kernelINS_13Kernel_traitsI6__halfS2_fS2_fjLj512ELj1ELj4ELj1ELj16ENS_18Kernel_traits_baseILj512ES2_S2_fS2_fjLj128EEEEELb1ELb1ELb1ELb0EEEvNS_9BwdParamsE)
        /*1934*/ 	.word	0x00000000


	//----- nvinfo : EIATTR_MIN_STACK_SIZE
	.align		4
.L_1075:
        /*1938*/ 	.byte	0x04, 0x12
        /*193a*/ 	.short	(.L_1077 - .L_1076)
	.align		4
.L_1076:
        /*193c*/ 	.word	index@(_ZN10layer_norm22ln_bwd_finalize_kernelINS_22Kernel_traits_finalizeILj512E6__halfS2_fS2_fjLb1ELj1024ELj4ENS_18Kernel_traits_baseILj512ES2_S2_fS2_fjLj1024EEEEELb1ELb1EEEvNS_9BwdParamsE)
        /*1940*/ 	.word	0x00000000


	//----- nvinfo : EIATTR_MIN_STACK_SIZE
	.align		4
.L_1077:
        /*1944*/ 	.byte	0x04, 0x12
        /*1946*/ 	.short	(.L_1079 - .L_1078)
	.align		4
.L_1078:
        /*1948*/ 	.word	index@(_ZN10layer_norm13ln_bwd_kernelINS_13Kernel_traitsI6__halfS2_fS2_fjLj512ELj1ELj4ELj1ELj16ENS_18Kernel_traits_baseILj512ES2_S2_fS2_fjLj128EEEEELb1ELb1ELb1ELb1EEEvNS_9BwdParamsE)
        /*194c*/ 	.word	0x00000000


	//----- nvinfo : EIATTR_MIN_STACK_SIZE
	.align		4
.L_1079:
        /*1950*/ 	.byte	0x04, 0x12
        /*1952*/ 	.short	(.L_1081 - .L_1080)
	.align		4
.L_1080:
        /*1954*/ 	.word	index@(_ZN10layer_norm13ln_bwd_kernelINS_13Kernel_traitsIf6__halffS2_fjLj512ELj1ELj4ELj1ELj16ENS_18Kernel_traits_baseILj512EfS2_fS2_fjLj128EEEEELb0ELb0ELb0ELb0EEEvNS_9BwdParamsE)
        /*1958*/ 	.word	0x00000000


	//----- nvinfo : EIATTR_MIN_STACK_SIZE
	.align		4
.L_1081:
        /*195c*/ 	.byte	0x04, 0x12
        /*195e*/ 	.short	(.L_1083 - .L_1082)
	.align		4
.L_1082:
        /*1960*/ 	.word	index@(_ZN10layer_norm13ln_bwd_kernelINS_13Kernel_traitsIf6__halffS2_fjLj512ELj1ELj4ELj1ELj16ENS_18Kernel_traits_baseILj512EfS2_fS2_fjLj128EEEEELb0ELb0ELb0ELb1EEEvNS_9BwdParamsE)
        /*1964*/ 	.word	0x00000000


	//----- nvinfo : EIATTR_MIN_STACK_SIZE
	.align		4
.L_1083:
        /*1968*/ 	.byte	0x04, 0x12
        /*196a*/ 	.short	(.L_1085 - .L_1084)
	.align		4
.L_1084:
        /*196c*/ 	.word	index@(_ZN10layer_norm13ln_bwd_kernelINS_13Kernel_traitsIf6__halffS2_fjLj512ELj1ELj4ELj1ELj16ENS_18Kernel_traits_baseILj512EfS2_fS2_fjLj128EEEEELb0ELb0ELb1ELb0EEEvNS_9BwdParamsE)
        /*1970*/ 	.word	0x00000000


	//----- nvinfo : EIATTR_MIN_STACK_SIZE
	.align		4
.L_1085:
        /*1974*/ 	.byte	0x04, 0x12
        /*1976*/ 	.short	(.L_1087 - .L_1086)
	.align		4
.L_1086:
        /*1978*/ 	.word	index@(_ZN10layer_norm13ln_bwd_kernelINS_13Kernel_traitsIf6__halffS2_fjLj512ELj1ELj4ELj1ELj16ENS_18Kernel_traits_baseILj512EfS2_fS2_fjLj128EEEEELb0ELb0ELb1ELb1EEEvNS_9BwdParamsE)
        /*197c*/ 	.word	0x00000000


	//----- nvinfo : EIATTR_MIN_STACK_SIZE
	.align		4
.L_1087:
        /*1980*/ 	.byte	0x04, 0x12
        /*1982*/ 	.short	(.L_1089 - .L_1088)
	.align		4
.L_1088:
        /*1984*/ 	.word	index@(_ZN10layer_norm13ln_bwd_kernelINS_13Kernel_traitsIf6__halffS2_fjLj512ELj1ELj4ELj1ELj16ENS_18Kernel_traits_baseILj512EfS2_fS2_fjLj128EEEEELb0ELb1ELb0ELb0EEEvNS_9BwdParamsE)
        /*1988*/ 	.word	0x00000000


	//----- nvinfo : EIATTR_MIN_STACK_SIZE
	.align		4
.L_1089:
        /*198c*/ 	.byte	0x04, 0x12
        /*198e*/ 	.short	(.L_1091 - .L_1090)
	.align		4
.L_1090:
        /*1990*/ 	.word	index@(_ZN10layer_norm13ln_bwd_kernelINS_13Kernel_traitsIf6__halffS2_fjLj512ELj1ELj4ELj1ELj16ENS_18Kernel_traits_baseILj512EfS2_fS2_fjLj128EEEEELb0ELb1ELb0ELb1EEEvNS_9BwdParamsE)
        /*1994*/ 	.word	0x00000000


	//----- nvinfo : EIATTR_MIN_STACK_SIZE
	.align		4
.L_1091:
        /*1998*/ 	.byte	0x04, 0x12
        /*199a*/ 	.short	(.L_1093 - .L_1092)
	.align		4
.L_1092:
        /*199c*/ 	.word	index@(_ZN10layer_norm13ln_bwd_kernelINS_13Kernel_traitsIf6__halffS2_fjLj512ELj1ELj4ELj1ELj16ENS_18Kernel_traits_baseILj512EfS2_fS2_fjLj128EEEEELb0ELb1ELb1ELb0EEEvNS_9BwdParamsE)
        /*19a0*/ 	.word	0x00000000


	//----- nvinfo : EIATTR_MIN_STACK_SIZE
	.align		4
.L_1093:
        /*19a4*/ 	.byte	0x04, 0x12
        /*19a6*/ 	.short	(.L_1095 - .L_1094)
	.align		4
.L_1094:
        /*19a8*/ 	.word	index@(_ZN10layer_norm13ln_bwd_kernelINS_13Kernel_traitsIf6__halffS2_fjLj512ELj1ELj4ELj1ELj16ENS_18Kernel_traits_baseILj512EfS2_fS2_fjLj128EEEEELb0ELb1ELb1ELb1EEEvNS_9BwdParamsE)
        /*19ac*/ 	.word	0x00000000


	//----- nvinfo : EIATTR_MIN_STACK_SIZE
	.align		4
.L_1095:
        /*19b0*/ 	.byte	0x04, 0x12
        /*19b2*/ 	.short	(.L_1097 - .L_1096)
	.align		4
.L_1096:
        /*19b4*/ 	.word	index@(_ZN10layer_norm13ln_bwd_kernelINS_13Kernel_traitsIf6__halffS2_fjLj512ELj1ELj4ELj1ELj16ENS_18Kernel_traits_baseILj512EfS2_fS2_fjLj128EEEEELb1ELb0ELb0ELb0EEEvNS_9BwdParamsE)
        /*19b8*/ 	.word	0x00000000


	//----- nvinfo : EIATTR_MIN_STACK_SIZE
	.align		4
.L_1097:
        /*19bc*/ 	.byte	0x04, 0x12
        /*19be*/ 	.short	(.L_1099 - .L_1098)
	.align		4
.L_1098:
        /*19c0*/ 	.word	index@(_ZN10layer_norm13ln_bwd_kernelINS_13Kernel_traitsIf6__halffS2_fjLj512ELj1ELj4ELj1ELj16ENS_18Kernel_traits_baseILj512EfS2_fS2_fjLj128EEEEELb1ELb0ELb0ELb1EEEvNS_9BwdParamsE)
        /*19c4*/ 	.word	0x00000000


	//----- nvinfo : EIATTR_MIN_STACK_SIZE
	.align		4
.L_1099:
        /*19c8*/ 	.byte	0x04, 0x12
        /*19ca*/ 	.short	(.L_1101 - .L_1100)
	.align		4
.L_1100:
        /*19cc*/ 	.word	index@(_ZN10layer_norm22ln_bwd_finalize_kernelINS_22Kernel_traits_finalizeILj512Ef6__halffS2_fjLb0ELj1024ELj4ENS_18Kernel_traits_baseILj512EfS2_fS2_fjLj1024EEEEELb0ELb0EEEvNS_9BwdParamsE)
        /*19d0*/ 	.word	0x00000000


	//----- nvinfo : EIATTR_MIN_STACK_SIZE
	.align		4
.L_1101:
        /*19d4*/ 	.byte	0x04, 0x12
        /*19d6*/ 	.short	(.L_1103 - .L_1102)
	.align		4
.L_1102:
        /*19d8*/ 	.word	index@(_ZN10layer_norm13ln_bwd_kernelINS_13Kernel_traitsIf6__halffS2_fjLj512ELj1ELj4ELj1ELj16ENS_18Kernel_traits_baseILj512EfS2_fS2_fjLj128EEEEELb1ELb0ELb1ELb0EEEvNS_9BwdParamsE)
        /*19dc*/ 	.word	0x00000000


	//----- nvinfo : EIATTR_MIN_STACK_SIZE
	.align		4
.L_1103:
        /*19e0*/ 	.byte	0x04, 0x12
        /*19e2*/ 	.short	(.L_1105 - .L_1104)
	.align		4
.L_1104:
        /*19e4*/ 	.word	index@(_ZN10layer_norm22ln_bwd_finalize_kernelINS_22Kernel_traits_finalizeILj512Ef6__halffS2_fjLb0ELj1024ELj4ENS_18Kernel_traits_baseILj512EfS2_fS2_fjLj1024EEEEELb0ELb1EEEvNS_9BwdParamsE)
        /*19e8*/ 	.word	0x00000000


	//----- nvinfo : EIATTR_MIN_STACK_SIZE
	.align		4
.L_1105:
        /*19ec*/ 	.byte	0x04, 0x12
        /*19ee*/ 	.short	(.L_1107 - .L_1106)
	.align		4
.L_1106:
        /*19f0*/ 	.word	index@(_ZN10layer_norm13ln_bwd_kernelINS_13Kernel_traitsIf6__halffS2_fjLj512ELj1ELj4ELj1ELj16ENS_18Kernel_traits_baseILj512EfS2_fS2_fjLj128EEEEELb1ELb0ELb1ELb1EEEvNS_9BwdParamsE)
        /*19f4*/ 	.word	0x00000000


	//----- nvinfo : EIATTR_MIN_STACK_SIZE
	.align		4
.L_1107:
        /*19f8*/ 	.byte	0x04, 0x12
        /*19fa*/ 	.short	(.L_1109 - .L_1108)
	.align		4
.L_1108:
        /*19fc*/ 	.word	index@(_ZN10layer_norm13ln_bwd_kernelINS_13Kernel_traitsIf6__halffS2_fjLj512ELj1ELj4ELj1ELj16ENS_18Kernel_traits_baseILj512EfS2_fS2_fjLj128EEEEELb1ELb1ELb0ELb0EEEvNS_9BwdParamsE)
        /*1a00*/ 	.word	0x00000000


	//----- nvinfo : EIATTR_MIN_STACK_SIZE
	.align		4
.L_1109:
        /*1a04*/ 	.byte	0x04, 0x12
        /*1a06*/ 	.short	(.L_1111 - .L_1110)
	.align		4
.L_1110:
        /*1a08*/ 	.word	index@(_ZN10layer_norm13ln_bwd_kernelINS_13Kernel_traitsIf6__halffS2_fjLj512ELj1ELj4ELj1ELj16ENS_18Kernel_traits_baseILj512EfS2_fS2_fjLj128EEEEELb1ELb1ELb0ELb1EEEvNS_9BwdParamsE)
        /*1a0c*/ 	.word	0x00000000


	//----- nvinfo : EIATTR_MIN_STACK_SIZE
	.align		4
.L_1111:
        /*1a10*/ 	.byte	0x04, 0x12
        /*1a12*/ 	.short	(.L_1113 - .L_1112)
	.align		4
.L_1112:
        /*1a14*/ 	.word	index@(_ZN10layer_norm22ln_bwd_finalize_kernelINS_22Kernel_traits_finalizeILj512Ef6__halffS2_fjLb1ELj1024ELj4ENS_18Kernel_traits_baseILj512EfS2_fS2_fjLj1024EEEEELb1ELb0EEEvNS_9BwdParamsE)
        /*1a18*/ 	.word	0x00000000


	//----- nvinfo : EIATTR_MIN_STACK_SIZE
	.align		4
.L_1113:
        /*1a1c*/ 	.byte	0x04, 0x12
        /*1a1e*/ 	.short	(.L_1115 - .L_1114)
	.align		4
.L_1114:
        /*1a20*/ 	.word	index@(_ZN10layer_norm13ln_bwd_kernelINS_13Kernel_traitsIf6__halffS2_fjLj512ELj1ELj4ELj1ELj16ENS_18Kernel_traits_baseILj512EfS2_fS2_fjLj128EEEEELb1ELb1ELb1ELb0EEEvNS_9BwdParamsE)
        /*1a24*/ 	.word	0x00000000


	//----- nvinfo : EIATTR_MIN_STACK_SIZE
	.align		4
.L_1115:
        /*1a28*/ 	.byte	0x04, 0x12
        /*1a2a*/ 	.short	(.L_1117 - .L_1116)
	.align		4
.L_1116:
        /*1a2c*/ 	.word	index@(_ZN10layer_norm22ln_bwd_finalize_kernelINS_22Kernel_traits_finalizeILj512Ef6__halffS2_fjLb1ELj1024ELj4ENS_18Kernel_traits_baseILj512EfS2_fS2_fjLj1024EEEEELb1ELb1EEEvNS_9BwdParamsE)
        /*1a30*/ 	.word	0x00000000


	//----- nvinfo : EIATTR_MIN_STACK_SIZE
	.align		4
.L_1117:
        /*1a34*/ 	.byte	0x04, 0x12
        /*1a36*/ 	.short	(.L_1119 - .L_1118)
	.align		4
.L_1118:
        /*1a38*/ 	.word	index@(_ZN10layer_norm13ln_bwd_kernelINS_13Kernel_traitsIf6__halffS2_fjLj512ELj1ELj4ELj1ELj16ENS_18Kernel_traits_baseILj512EfS2_fS2_fjLj128EEEEELb1ELb1ELb1ELb1EEEvNS_9BwdParamsE)
        /*1a3c*/ 	.word	0x00000000


	//----- nvinfo : EIATTR_MIN_STACK_SIZE
	.align		4
.L_1119:
        /*1a40*/ 	.byte	0x04, 0x12
        /*1a42*/ 	.short	(.L_1121 - .L_1120)
	.align		4
.L_1120:
        /*1a44*/ 	.word	index@(_ZN10layer_norm13ln_bwd_kernelINS_13Kernel_traitsI6__halfffffjLj512ELj1ELj4ELj1ELj16ENS_18Kernel_traits_baseILj512ES2_ffffjLj128EEEEELb0ELb0ELb0ELb0EEEvNS_9BwdParamsE)
        /*1a48*/ 	.word	0x00000000


	//----- nvinfo : EIATTR_MIN_STACK_SIZE
	.align		4
.L_1121:
        /*1a4c*/ 	.byte	0x04, 0x12
        /*1a4e*/ 	.short	(.L_1123 - .L_1122)
	.align		4
.L_1122:
        /*1a50*/ 	.word	index@(_ZN10layer_norm13ln_bwd_kernelINS_13Kernel_traitsI6__halfffffjLj512ELj1ELj4ELj1ELj16ENS_18Kernel_traits_baseILj512ES2_ffffjLj128EEEEELb0ELb0ELb0ELb1EEEvNS_9BwdParamsE)
        /*1a54*/ 	.word	0x00000000


	//----- nvinfo : EIATTR_MIN_STACK_SIZE
	.align		4
.L_1123:
        /*1a58*/ 	.byte	0x04, 0x12
        /*1a5a*/ 	.short	(.L_1125 - .L_1124)
	.align		4
.L_1124:
        /*1a5c*/ 	.word	index@(_ZN10layer_norm13ln_bwd_kernelINS_13Kernel_traitsI6__halfffffjLj512ELj1ELj4ELj1ELj16ENS_18Kernel_traits_baseILj512ES2_ffffjLj128EEEEELb0ELb0ELb1ELb0EEEvNS_9BwdParamsE)
        /*1a60*/ 	.word	0x00000000


	//----- nvinfo : EIATTR_MIN_STACK_SIZE
	.align		4
.L_1125:
        /*1a64*/ 	.byte	0x04, 0x12
        /*1a66*/ 	.short	(.L_1127 - .L_1126)
	.align		4
.L_1126:
        /*1a68*/ 	.word	index@(_ZN10layer_norm13ln_bwd_kernelINS_13Kernel_traitsI6__halfffffjLj512ELj1ELj4ELj1ELj16ENS_18Kernel_traits_baseILj512ES2_ffffjLj128EEEEELb0ELb0ELb1ELb1EEEvNS_9BwdParamsE)
        /*1a6c*/ 	.word	0x00000000


	//----- nvinfo : EIATTR_MIN_STACK_SIZE
	.align		4
.L_1127:
        /*1a70*/ 	.byte	0x04, 0x12
        /*1a72*/ 	.short	(.L_1129 - .L_1128)
	.align		4
.L_1128:
        /*1a74*/ 	.word	index@(_ZN10layer_norm13ln_bwd_kernelINS_13Kernel_traitsI6__halfffffjLj512ELj1ELj4ELj1ELj16ENS_18Kernel_traits_baseILj512ES2_ffffjLj128EEEEELb0ELb1ELb0ELb0EEEvNS_9BwdParamsE)
        /*1a78*/ 	.word	0x00000000


	//----- nvinfo : EIATTR_MIN_STACK_SIZE
	.align		4
.L_1129:
        /*1a7c*/ 	.byte	0x04, 0x12
        /*1a7e*/ 	.short	(.L_1131 - .L_1130)
	.align		4
.L_1130:
        /*1a80*/ 	.word	index@(_ZN10layer_norm13ln_bwd_kernelINS_13Kernel_traitsI6__halfffffjLj512ELj1ELj4ELj1ELj16ENS_18Kernel_traits_baseILj512ES2_ffffjLj128EEEEELb0ELb1ELb0ELb1EEEvNS_9BwdParamsE)
        /*1a84*/ 	.word	0x00000000


	//----- nvinfo : EIATTR_MIN_STACK_SIZE
	.align		4
.L_1131:
        /*1a88*/ 	.byte	0x04, 0x12
        /*1a8a*/ 	.short	(.L_1133 - .L_1132)
	.align		4
.L_1132:
        /*1a8c*/ 	.word	index@(_ZN10layer_norm13ln_bwd_kernelINS_13Kernel_traitsI6__halfffffjLj512ELj1ELj4ELj1ELj16ENS_18Kernel_traits_baseILj512ES2_ffffjLj128EEEEELb0ELb1ELb1ELb0EEEvNS_9BwdParamsE)
        /*1a90*/ 	.word	0x00000000


	//----- nvinfo : EIATTR_MIN_STACK_SIZE
	.align		4
.L_1133:
        /*1a94*/ 	.byte	0x04, 0x12
        /*1a96*/ 	.short	(.L_1135 - .L_1134)
	.align		4
.L_1134:
        /*1a98*/ 	.word	index@(_ZN10layer_norm13ln_bwd_kernelINS_13Kernel_traitsI6__halfffffjLj512ELj1ELj4ELj1ELj16ENS_18Kernel_traits_baseILj512ES2_ffffjLj128EEEEELb0ELb1ELb1ELb1EEEvNS_9BwdParamsE)
        /*1a9c*/ 	.word	0x00000000


	//----- nvinfo : EIATTR_MIN_STACK_SIZE
	.align		4
.L_1135:
        /*1aa0*/ 	.byte	0x04, 0x12
        /*1aa2*/ 	.short	(.L_1137 - .L_1136)
	.align		4
.L_1136:
        /*1aa4*/ 	.word	index@(_ZN10layer_norm13ln_bwd_kernelINS_13Kernel_traitsI6__halfffffjLj512ELj1ELj4ELj1ELj16ENS_18Kernel_traits_baseILj512ES2_ffffjLj128EEEEELb1ELb0ELb0ELb0EEEvNS_9BwdParamsE)
        /*1aa8*/ 	.word	0x00000000


	//----- nvinfo : EIATTR_MIN_STACK_SIZE
	.align		4
.L_1137:
        /*1aac*/ 	.byte	0x04, 0x12
        /*1aae*/ 	.short	(.L_1139 - .L_1138)
	.align		4
.L_1138:
        /*1ab0*/ 	.word	index@(_ZN10layer_norm13ln_bwd_kernelINS_13Kernel_traitsI6__halfffffjLj512ELj1ELj4ELj1ELj16ENS_18Kernel_traits_baseILj512ES2_ffffjLj128EEEEELb1ELb0ELb0ELb1EEEvNS_9BwdParamsE)
        /*1ab4*/ 	.word	0x00000000


	//----- nvinfo : EIATTR_MIN_STACK_SIZE
	.align		4
.L_1139:
        /*1ab8*/ 	.byte	0x04, 0x12
        /*1aba*/ 	.short	(.L_1141 - .L_1140)
	.align		4
.L_1140:
        /*1abc*/ 	.word	index@(_ZN10layer_norm22ln_bwd_finalize_kernelINS_22Kernel_traits_finalizeILj512E6__halfffffjLb0ELj1024ELj4ENS_18Kernel_traits_baseILj512ES2_ffffjLj1024EEEEELb0ELb0EEEvNS_9BwdParamsE)
        /*1ac0*/ 	.word	0x00000000


	//----- nvinfo : EIATTR_MIN_STACK_SIZE
	.align		4
.L_1141:
        /*1ac4*/ 	.byte	0x04, 0x12
        /*1ac6*/ 	.short	(.L_1143 - .L_1142)
	.align		4
.L_1142:
        /*1ac8*/ 	.word	index@(_ZN10layer_norm13ln_bwd_kernelINS_13Kernel_traitsI6__halfffffjLj512ELj1ELj4ELj1ELj16ENS_18Kernel_traits_baseILj512ES2_ffffjLj128EEEEELb1ELb0ELb1ELb0EEEvNS_9BwdParamsE)
        /*1acc*/ 	.word	0x00000000


	//----- nvinfo : EIATTR_MIN_STACK_SIZE
	.align		4
.L_1143:
        /*1ad0*/ 	.byte	0x04, 0x12
        /*1ad2*/ 	.short	(.L_1145 - .L_1144)
	.align		4
.L_1144:
        /*1ad4*/ 	.word	index@(_ZN10layer_norm22ln_bwd_finalize_kernelINS_22Kernel_traits_finalizeILj512E6__halfffffjLb0ELj1024ELj4ENS_18Kernel_traits_baseILj512ES2_ffffjLj1024EEEEELb0ELb1EEEvNS_9BwdParamsE)
        /*1ad8*/ 	.word	0x00000000


	//----- nvinfo : EIATTR_MIN_STACK_SIZE
	.align		4
.L_1145:
        /*1adc*/ 	.byte	0x04, 0x12
        /*1ade*/ 	.short	(.L_1147 - .L_1146)
	.align		4
.L_1146:
        /*1ae0*/ 	.word	index@(_ZN10layer_norm13ln_bwd_kernelINS_13Kernel_traitsI6__halfffffjLj512ELj1ELj4ELj1ELj16ENS_18Kernel_traits_baseILj512ES2_ffffjLj128EEEEELb1ELb0ELb1ELb1EEEvNS_9BwdParamsE)
        /*1ae4*/ 	.word	0x00000000


	//----- nvinfo : EIATTR_MIN_STACK_SIZE
	.align		4
.L_1147:
        /*1ae8*/ 	.byte	0x04, 0x12
        /*1aea*/ 	.short	(.L_1149 - .L_1148)
	.align		4
.L_1148:
        /*1aec*/ 	.word	index@(_ZN10layer_norm13ln_bwd_kernelINS_13Kernel_traitsI6__halfffffjLj512ELj1ELj4ELj1ELj16ENS_18Kernel_traits_baseILj512ES2_ffffjLj128EEEEELb1ELb1ELb0ELb0EEEvNS_9BwdParamsE)
        /*1af0*/ 	.word	0x00000000


	//----- nvinfo : EIATTR_MIN_STACK_SIZE
	.align		4
.L_1149:
        /*1af4*/ 	.byte	0x04, 0x12
        /*1af6*/ 	.short	(.L_1151 - .L_1150)
	.align		4
.L_1150:
        /*1af8*/ 	.word	index@(_ZN10layer_norm13ln_bwd_kernelINS_13Kernel_traitsI6__halfffffjLj512ELj1ELj4ELj1ELj16ENS_18Kernel_traits_baseILj512ES2_ffffjLj128EEEEELb1ELb1ELb0ELb1EEEvNS_9BwdParamsE)
        /*1afc*/ 	.word	0x00000000


	//----- nvinfo : EIATTR_MIN_STACK_SIZE
	.align		4
.L_1151:
        /*1b00*/ 	.byte	0x04, 0x12
        /*1b02*/ 	.short	(.L_1153 - .L_1152)
	.align		4
.L_1152:
        /*1b04*/ 	.word	index@(_ZN10layer_norm22ln_bwd_finalize_kernelINS_22Kernel_traits_finalizeILj512E6__halfffffjLb1ELj1024ELj4ENS_18Kernel_traits_baseILj512ES2_ffffjLj1024EEEEELb1ELb0EEEvNS_9BwdParamsE)
        /*1b08*/ 	.word	0x00000000


	//----- nvinfo : EIATTR_MIN_STACK_SIZE
	.align		4
.L_1153:
        /*1b0c*/ 	.byte	0x04, 0x12
        /*1b0e*/ 	.short	(.L_1155 - .L_1154)
	.align		4
.L_1154:
        /*1b10*/ 	.word	index@(_ZN10layer_norm13ln_bwd_kernelINS_13Kernel_traitsI6__halfffffjLj512ELj1ELj4ELj1ELj16ENS_18Kernel_traits_baseILj512ES2_ffffjLj128EEEEELb1ELb1ELb1ELb0EEEvNS_9BwdParamsE)
        /*1b14*/ 	.word	0x00000000


	//----- nvinfo : EIATTR_MIN_STACK_SIZE
	.align		4
.L_1155:
        /*1b18*/ 	.byte	0x04, 0x12
        /*1b1a*/ 	.short	(.L_1157 - .L_1156)
	.align		4
.L_1156:
        /*1b1c*/ 	.word	index@(_ZN10layer_norm22ln_bwd_finalize_kernelINS_22Kernel_traits_finalizeILj512E6__halfffffjLb1ELj1024ELj4ENS_18Kernel_traits_baseILj512ES2_ffffjLj1024EEEEELb1ELb1EEEvNS_9BwdParamsE)
        /*1b20*/ 	.word	0x00000000


	//----- nvinfo : EIATTR_MIN_STACK_SIZE
	.align		4
.L_1157:
        /*1b24*/ 	.byte	0x04, 0x12
        /*1b26*/ 	.short	(.L_1159 - .L_1158)
	.align		4
.L_1158:
        /*1b28*/ 	.word	index@(_ZN10layer_norm13ln_bwd_kernelINS_13Kernel_traitsI6__halfffffjLj512ELj1ELj4ELj1ELj16ENS_18Kernel_traits_baseILj512ES2_ffffjLj128EEEEELb1ELb1ELb1ELb1EEEvNS_9BwdParamsE)
        /*1b2c*/ 	.word	0x00000000


	//----- nvinfo : EIATTR_MIN_STACK_SIZE
	.align		4
.L_1159:
        /*1b30*/ 	.byte	0x04, 0x12
        /*1b32*/ 	.short	(.L_1161 - .L_1160)
	.align		4
.L_1160:
        /*1b34*/ 	.word	index@(_ZN10layer_norm13ln_bwd_kernelINS_13Kernel_traitsIfffffjLj512ELj1ELj4ELj1ELj16ENS_18Kernel_traits_baseILj512EfffffjLj128EEEEELb0ELb0ELb0ELb0EEEvNS_9BwdParamsE)
        /*1b38*/ 	.word	0x00000000


	//----- nvinfo : EIATTR_MIN_STACK_SIZE
	.align		4
.L_1161:
        /*1b3c*/ 	.byte	0x04, 0x12
        /*1b3e*/ 	.short	(.L_1163 - .L_1162)
	.align		4
.L_1162:
        /*1b40*/ 	.word	index@(_ZN10layer_norm13ln_bwd_kernelINS_13Kernel_traitsIfffffjLj512ELj1ELj4ELj1ELj16ENS_18Kernel_traits_baseILj512EfffffjLj128EEEEELb0ELb0ELb0ELb1EEEvNS_9BwdParamsE)
        /*1b44*/ 	.word	0x00000000


	//----- nvinfo : EIATTR_MIN_STACK_SIZE
	.align		4
.L_1163:
        /*1b48*/ 	.byte	0x04, 0x12
        /*1b4a*/ 	.short	(.L_1165 - .L_1164)
	.align		4
.L_1164:
        /*1b4c*/ 	.word	index@(_ZN10layer_norm13ln_bwd_kernelINS_13Kernel_traitsIfffffjLj512ELj1ELj4ELj1ELj16ENS_18Kernel_traits_baseILj512EfffffjLj128EEEEELb0ELb0ELb1ELb0EEEvNS_9BwdParamsE)
        /*1b50*/ 	.word	0x00000000


	//----- nvinfo : EIATTR_MIN_STACK_SIZE
	.align		4
.L_1165:
        /*1b54*/ 	.byte	0x04, 0x12
        /*1b56*/ 	.short	(.L_1167 - .L_1166)
	.align		4
.L_1166:
        /*1b58*/ 	.word	index@(_ZN10layer_norm13ln_bwd_kernelINS_13Kernel_traitsIfffffjLj512ELj1ELj4ELj1ELj16ENS_18Kernel_traits_baseILj512EfffffjLj128EEEEELb0ELb0ELb1ELb1EEEvNS_9BwdParamsE)
        /*1b5c*/ 	.word	0x00000000


	//----- nvinfo : EIATTR_MIN_STACK_SIZE
	.align		4
.L_1167:
        /*1b60*/ 	.byte	0x04, 0x12
        /*1b62*/ 	.short	(.L_1169 - .L_1168)
	.align		4
.L_1168:
        /*1b64*/ 	.word	index@(_ZN10layer_norm13ln_bwd_kernelINS_13Kernel_traitsIfffffjLj512ELj1ELj4ELj1ELj16ENS_18Kernel_traits_baseILj512EfffffjLj128EEEEELb0ELb1ELb0ELb0EEEvNS_9BwdParamsE)
        /*1b68*/ 	.word	0x00000000


	//----- nvinfo : EIATTR_MIN_STACK_SIZE
	.align		4
.L_1169:
        /*1b6c*/ 	.byte	0x04, 0x12
        /*1b6e*/ 	.short	(.L_1171 - .L_1170)
	.align		4
.L_1170:
        /*1b70*/ 	.word	index@(_ZN10layer_norm13ln_bwd_kernelINS_13Kernel_traitsIfffffjLj512ELj1ELj4ELj1ELj16ENS_18Kernel_traits_baseILj512EfffffjLj128EEEEELb0ELb1ELb0ELb1EEEvNS_9BwdParamsE)
        /*1b74*/ 	.word	0x00000000


	//----- nvinfo : EIATTR_MIN_STACK_SIZE
	.align		4
.L_1171:
        /*1b78*/ 	.byte	0x04, 0x12
        /*1b7a*/ 	.short	(.L_1173 - .L_1172)
	.align		4
.L_1172:
        /*1b7c*/ 	.word	index@(_ZN10layer_norm13ln_bwd_kernelINS_13Kernel_traitsIfffffjLj512ELj1ELj4ELj1ELj16ENS_18Kernel_traits_baseILj512EfffffjLj128EEEEELb0ELb1ELb1ELb0EEEvNS_9BwdParamsE)
        /*1b80*/ 	.word	0x00000000


	//----- nvinfo : EIATTR_MIN_STACK_SIZE
	.align		4
.L_1173:
        /*1b84*/ 	.byte	0x04, 0x12
        /*1b86*/ 	.short	(.L_1175 - .L_1174)
	.align		4
.L_1174:
        /*1b88*/ 	.word	index@(_ZN10layer_norm13ln_bwd_kernelINS_13Kernel_traitsIfffffjLj512ELj1ELj4ELj1ELj16ENS_18Kernel_traits_baseILj512EfffffjLj128EEEEELb0ELb1ELb1ELb1EEEvNS_9BwdParamsE)
        /*1b8c*/ 	.word	0x00000000


	//----- nvinfo : EIATTR_MIN_STACK_SIZE
	.align		4
.L_1175:
        /*1b90*/ 	.byte	0x04, 0x12
        /*1b92*/ 	.short	(.L_1177 - .L_1176)
	.align		4
.L_1176:
        /*1b94*/ 	.word	index@(_ZN10layer_norm13ln_bwd_kernelINS_13Kernel_traitsIfffffjLj512ELj1ELj4ELj1ELj16ENS_18Kernel_traits_baseILj512EfffffjLj128EEEEELb1ELb0ELb0ELb0EEEvNS_9BwdParamsE)
        /*1b98*/ 	.word	0x00000000


	//----- nvinfo : EIATTR_MIN_STACK_SIZE
	.align		4
.L_1177:
        /*1b9c*/ 	.byte	0x04, 0x12
        /*1b9e*/ 	.short	(.L_1179 - .L_1178)
	.align		4
.L_1178:
        /*1ba0*/ 	.word	index@(_ZN10layer_norm13ln_bwd_kernelINS_13Kernel_traitsIfffffjLj512ELj1ELj4ELj1ELj16ENS_18Kernel_traits_baseILj512EfffffjLj128EEEEELb1ELb0ELb0ELb1EEEvNS_9BwdParamsE)
        /*1ba4*/ 	.word	0x00000000


	//----- nvinfo : EIATTR_MIN_STACK_SIZE
	.align		4
.L_1179:
        /*1ba8*/ 	.byte	0x04, 0x12
        /*1baa*/ 	.short	(.L_1181 - .L_1180)
	.align		4
.L_1180:
        /*1bac*/ 	.word	index@(_ZN10layer_norm22ln_bwd_finalize_kernelINS_22Kernel_traits_finalizeILj512EfffffjLb0ELj1024ELj4ENS_18Kernel_traits_baseILj512EfffffjLj1024EEEEELb0ELb0EEEvNS_9BwdParamsE)
        /*1bb0*/ 	.word	0x00000000


	//----- nvinfo : EIATTR_MIN_STACK_SIZE
	.align		4
.L_1181:
        /*1bb4*/ 	.byte	0x04, 0x12
        /*1bb6*/ 	.short	(.L_1183 - .L_1182)
	.align		4
.L_1182:
        /*1bb8*/ 	.word	index@(_ZN10layer_norm13ln_bwd_kernelINS_13Kernel_traitsIfffffjLj512ELj1ELj4ELj1ELj16ENS_18Kernel_traits_baseILj512EfffffjLj128EEEEELb1ELb0ELb1ELb0EEEvNS_9BwdParamsE)
        /*1bbc*/ 	.word	0x00000000


	//----- nvinfo : EIATTR_MIN_STACK_SIZE
	.align		4
.L_1183:
        /*1bc0*/ 	.byte	0x04, 0x12
        /*1bc2*/ 	.short	(.L_1185 - .L_1184)
	.align		4
.L_1184:
        /*1bc4*/ 	.word	index@(_ZN10layer_norm22ln_bwd_finalize_kernelINS_22Kernel_traits_finalizeILj512EfffffjLb0ELj1024ELj4ENS_18Kernel_traits_baseILj512EfffffjLj1024EEEEELb0ELb1EEEvNS_9BwdParamsE)
        /*1bc8*/ 	.word	0x00000000


	//----- nvinfo : EIATTR_MIN_STACK_SIZE
	.align		4
.L_1185:
        /*1bcc*/ 	.byte	0x04, 0x12
        /*1bce*/ 	.short	(.L_1187 - .L_1186)
	.align		4
.L_1186:
        /*1bd0*/ 	.word	index@(_ZN10layer_norm13ln_bwd_kernelINS_13Kernel_traitsIfffffjLj512ELj1ELj4ELj1ELj16ENS_18Kernel_traits_baseILj512EfffffjLj128EEEEELb1ELb0ELb1ELb1EEEvNS_9BwdParamsE)
        /*1bd4*/ 	.word	0x00000000


	//----- nvinfo : EIATTR_MIN_STACK_SIZE
	.align		4
.L_1187:
        /*1bd8*/ 	.byte	0x04, 0x12
        /*1bda*/ 	.short	(.L_1189 - .L_1188)
	.align		4
.L_1188:
        /*1bdc*/ 	.word	index@(_ZN10layer_norm13ln_bwd_kernelINS_13Kernel_traitsIfffffjLj512ELj1ELj4ELj1ELj16ENS_18Kernel_traits_baseILj512EfffffjLj128EEEEELb1ELb1ELb0ELb0EEEvNS_9BwdParamsE)
        /*1be0*/ 	.word	0x00000000


	//----- nvinfo : EIATTR_MIN_STACK_SIZE
	.align		4
.L_1189:
        /*1be4*/ 	.byte	0x04, 0x12
        /*1be6*/ 	.short	(.L_1191 - .L_1190)
	.align		4
.L_1190:
        /*1be8*/ 	.word	index@(_ZN10layer_norm13ln_bwd_kernelINS_13Kernel_traitsIfffffjLj512ELj1ELj4ELj1ELj16ENS_18Kernel_traits_baseILj512EfffffjLj128EEEEELb1ELb1ELb0ELb1EEEvNS_9BwdParamsE)
        /*1bec*/ 	.word	0x00000000


	//----- nvinfo : EIATTR_MIN_STACK_SIZE
	.align		4
.L_1191:
        /*1bf0*/ 	.byte	0x04, 0x12
        /*1bf2*/ 	.short	(.L_1193 - .L_1192)
	.align		4
.L_1192:
        /*1bf4*/ 	.word	index@(_ZN10layer_norm22ln_bwd_finalize_kernelINS_22Kernel_traits_finalizeILj512EfffffjLb1ELj1024ELj4ENS_18Kernel_traits_baseILj512EfffffjLj1024EEEEELb1ELb0EEEvNS_9BwdParamsE)
        /*1bf8*/ 	.word	0x00000000


	//----- nvinfo : EIATTR_MIN_STACK_SIZE
	.align		4
.L_1193:
        /*1bfc*/ 	.byte	0x04, 0x12
        /*1bfe*/ 	.short	(.L_1195 - .L_1194)
	.align		4
.L_1194:
        /*1c00*/ 	.word	index@(_ZN10layer_norm13ln_bwd_kernelINS_13Kernel_traitsIfffffjLj512ELj1ELj4ELj1ELj16ENS_18Kernel_traits_baseILj512EfffffjLj128EEEEELb1ELb1ELb1ELb0EEEvNS_9BwdParamsE)
        /*1c04*/ 	.word	0x00000000


	//----- nvinfo : EIATTR_MIN_STACK_SIZE
	.align		4
.L_1195:
        /*1c08*/ 	.byte	0x04, 0x12
        /*1c0a*/ 	.short	(.L_1197 - .L_1196)
	.align		4
.L_1196:
        /*1c0c*/ 	.word	index@(_ZN10layer_norm22ln_bwd_finalize_kernelINS_22Kernel_traits_finalizeILj512EfffffjLb1ELj1024ELj4ENS_18Kernel_traits_baseILj512EfffffjLj1024EEEEELb1ELb1EEEvNS_9BwdParamsE)
        /*1c10*/ 	.word	0x00000000


	//----- nvinfo : EIATTR_MIN_STACK_SIZE
	.align		4
.L_1197:
        /*1c14*/ 	.byte	0x04, 0x12
        /*1c16*/ 	.short	(.L_1199 - .L_1198)
	.align		4
.L_1198:
        /*1c18*/ 	.word	index@(_ZN10layer_norm13ln_bwd_kernelINS_13Kernel_traitsIfffffjLj512ELj1ELj4ELj1ELj16ENS_18Kernel_traits_baseILj512EfffffjLj128EEEEELb1ELb1ELb1ELb1EEEvNS_9BwdParamsE)
        /*1c1c*/ 	.word	0x00000000
.L_1199:


//--------------------- .nv.compat                --------------------------
	.section	.nv.compat,"",@"SHT_CUDA_COMPAT_INFO"
	.align	4
        /*0000*/ 	.byte	0x02, 0x09, 0x01, 0x00, 0x02, 0x02, 0x01, 0x00, 0x02, 0x05, 0x05, 0x00, 0x03, 0x07, 0x01, 0x01
        /*0010*/ 	.byte	0x02, 0x03, 0x00, 0x00, 0x02, 0x06, 0x01, 0x00, 0x04, 0x0b, 0x08, 0x00, 0x00, 0x00, 0x00, 0x00
        /*0020*/ 	.byte	0x00, 0x00, 0x00, 0x00


//--------------------- .nv.info._ZN10layer_norm13ln_bwd_kernelINS_13Kernel_traitsI13__nv_bfloat16S2_S2_S2_fjLj512ELj1ELj4ELj1ELj16ENS_18Kernel_traits_baseILj512ES2_S2_S2_S2_fjLj128EEEEELb0ELb0ELb0ELb0EEEvNS_9BwdParamsE --------------------------
	.section	.nv.info._ZN10layer_norm13ln_bwd_kernelINS_13Kernel_traitsI13__nv_bfloat16S2_S2_S2_fjLj512ELj1ELj4ELj1ELj16ENS_18Kernel_traits_baseILj512ES2_S2_S2_S2_fjLj128EEEEELb0ELb0ELb0ELb0EEEvNS_9BwdParamsE,"",@"SHT_CUDA_INFO"
	.sectionflags	@""
	.align	4


	//----- nvinfo : EIATTR_CUDA_API_VERSION
	.align		4
        /*0000*/ 	.byte	0x04, 0x37
        /*0002*/ 	.short	(.L_1201 - .L_1200)
.L_1200:
        /*0004*/ 	.word	0x00000082


	//----- nvinfo : EIATTR_KPARAM_INFO
	.align		4
.L_1201:
        /*0008*/ 	.byte	0x04, 0x17
        /*000a*/ 	.short	(.L_1203 - .L_1202)
.L_1202:
        /*000c*/ 	.word	0x00000000
        /*0010*/ 	.short	0x0000
        /*0012*/ 	.short	0x0000
        /*0014*/ 	.byte	0x00, 0xf0, 0xa1, 0x04


	//----- nvinfo : EIATTR_SPARSE_MMA_MASK
	.align		4
.L_1203:
        /*0018*/ 	.byte	0x03, 0x50
        /*001a*/ 	.short	0x0000


	//----- nvinfo : EIATTR_MAXREG_COUNT
	.align		4
        /*001c*/ 	.byte	0x03, 0x1b
        /*001e*/ 	.short	0x00ff


	//----- nvinfo : EIATTR_NUM_BARRIERS
	.align		4
        /*0020*/ 	.byte	0x02, 0x4c
        /*0022*/ 	.byte	0x01
	.zero		1


	//----- nvinfo : EIATTR_MERCURY_ISA_VERSION
	.align		4
        /*0024*/ 	.byte	0x03, 0x5f
        /*0026*/ 	.short	0x0101


	//----- nvinfo : EIATTR_COOP_GROUP_MASK_REGIDS
	.align		4
        /*0028*/ 	.byte	0x04, 0x29
        /*002a*/ 	.short	(.L_1205 - .L_1204)


	//   ....[0]....
.L_1204:
        /*002c*/ 	.word	0xffffffff


	//   ....[1]....
        /*0030*/ 	.word	0xffffffff


	//   ....[2]....
        /*0034*/ 	.word	0xffffffff


	//   ....[3]....
        /*0038*/ 	.word	0xffffffff


	//   ....[4]....
        /*003c*/ 	.word	0xffffffff


	//   ....[5]....
        /*0040*/ 	.word	0xffffffff


	//   ....[6]....
        /*0044*/ 	.word	0xffffffff


	//   ....[7]....
        /*0048*/ 	.word	0xffffffff


	//   ....[8]....
        /*004c*/ 	.word	0xffffffff


	//   ....[9]....
        /*0050*/ 	.word	0xffffffff


	//   ....[10]....
        /*0054*/ 	.word	0x0500006b


	//   ....[11]....
        /*0058*/ 	.word	0x0500006b


	//   ....[12]....
        /*005c*/ 	.word	0x0500006b


	//   ....[13]....
        /*0060*/ 	.word	0x0500006b


	//   ....[14]....
        /*0064*/ 	.word	0x0500006b


	//   ....[15]....
        /*0068*/ 	.word	0x0500006b


	//   ....[16]....
        /*006c*/ 	.word	0x0500006b


	//   ....[17]....
        /*0070*/ 	.word	0x0500006b


	//   ....[18]....
        /*0074*/ 	.word	0x0500006b


	//   ....[19]....
        /*0078*/ 	.word	0x0500006b


	//----- nvinfo : EIATTR_COOP_GROUP_INSTR_OFFSETS
	.align		4
.L_1205:
        /*007c*/ 	.byte	0x04, 0x28
        /*007e*/ 	.short	(.L_1207 - .L_1206)


	//   ....[0]....
.L_1206:
        /*0080*/ 	.word	0x00001230


	//   ....[1]....
        /*0084*/ 	.word	0x00001240


	//   ....[2]....
        /*0088*/ 	.word	0x00001270


	//   ....[3]....
        /*008c*/ 	.word	0x00001280


	//   ....[4]....
        /*0090*/ 	.word	0x000012b0


	//   ....[5]....
        /*0094*/ 	.word	0x000012c0


	//   ....[6]....
        /*0098*/ 	.word	0x000012f0


	//   ....[7]....
        /*009c*/ 	.word	0x00001300


	//   ....[8]....
        /*00a0*/ 	.word	0x00001330


	//   ....[9]....
        /*00a4*/ 	.word	0x00001340


	//   ....[10]....
        /*00a8*/ 	.word	0x000027f0


	//   ....[11]....
        /*00ac*/ 	.word	0x00002880


	//   ....[12]....
        /*00b0*/ 	.word	0x000028f0


	//   ....[13]....
        /*00b4*/ 	.word	0x00002950


	//   ....[14]....
        /*00b8*/ 	.word	0x000029c0


	//   ....[15]....
        /*00bc*/ 	.word	0x00002a20


	//   ....[16]....
        /*00c0*/ 	.word	0x00002a90


	//   ....[17]....
        /*00c4*/ 	.word	0x00002af0


	//   ....[18]....
        /*00c8*/ 	.word	0x00002b60


	//   ....[19]....
        /*00cc*/ 	.word	0x00002bc0


	//----- nvinfo : EIATTR_EXIT_INSTR_OFFSETS
	.align		4
.L_1207:
        /*00d0*/ 	.byte	0x04, 0x1c
        /*00d2*/ 	.short	(.L_1209 - .L_1208)


	//   ....[0]....
.L_1208:
        /*00d4*/ 	.word	0x00002750


	//   ....[1]....
        /*00d8*/ 	.word	0x00002780


	//----- nvinfo : EIATTR_MAX_THREADS
	.align		4
.L_1209:
        /*00dc*/ 	.byte	0x04, 0x05
        /*00de*/ 	.short	(.L_1211 - .L_1210)
.L_1210:
        /*00e0*/ 	.word	0x00000080
        /*00e4*/ 	.word	0x00000001
        /*00e8*/ 	.word	0x00000001


	//----- nvinfo : EIATTR_CRS_STACK_SIZE
	.align		4
.L_1211:
        /*00ec*/ 	.byte	0x04, 0x1e
        /*00ee*/ 	.short	(.L_1213 - .L_1212)
.L_1212:
        /*00f0*/ 	.word	0x00000000


	//----- nvinfo : EIATTR_CBANK_PARAM_SIZE
	.align		4
.L_1213:
        /*00f4*/ 	.byte	0x03, 0x19
        /*00f6*/ 	.short	0x0128


	//----- nvinfo : EIATTR_PARAM_CBANK
	.align		4
        /*00f8*/ 	.byte	0x04, 0x0a
        /*00fa*/ 	.short	(.L_1215 - .L_1214)
	.align		4
.L_1214:
        /*00fc*/ 	.word	index@(.nv.constant0._ZN10layer_norm13ln_bwd_kernelINS_13Kernel_traitsI13__nv_bfloat16S2_S2_S2_fjLj512ELj1ELj4ELj1ELj16ENS_18Kernel_traits_baseILj512ES2_S2_S2_S2_fjLj128EEEEELb0ELb0ELb0ELb0EEEvNS_9BwdParamsE)
        /*0100*/ 	.short	0x0210
        /*0102*/ 	.short	0x0128


	//----- nvinfo : EIATTR_SW_WAR
	.align		4
.L_1215:
        /*0104*/ 	.byte	0x04, 0x36
        /*0106*/ 	.short	(.L_1217 - .L_1216)
.L_1216:
        /*0108*/ 	.word	0x00000008
.L_1217:


//--------------------- .nv.info._ZN10layer_norm13ln_bwd_kernelINS_13Kernel_traitsI13__nv_bfloat16S2_S2_S2_fjLj512ELj1ELj4ELj1ELj16ENS_18Kernel_traits_baseILj512ES2_S2_S2_S2_fjLj128EEEEELb0ELb0ELb0ELb1EEEvNS_9BwdParamsE --------------------------
	.section	.nv.info._ZN10layer_norm13ln_bwd_kernelINS_13Kernel_traitsI13__nv_bfloat16S2_S2_S2_fjLj512ELj1ELj4ELj1ELj16ENS_18Kernel_traits_baseILj512ES2_S2_S2_S2_fjLj128EEEEELb0ELb0ELb0ELb1EEEvNS_9BwdParamsE,"",@"SHT_CUDA_INFO"
	.sectionflags	@""
	.align	4


	//----- nvinfo : EIATTR_CUDA_API_VERSION
	.align		4
        /*0000*/ 	.byte	0x04, 0x37
        /*0002*/ 	.short	(.L_1219 - .L_1218)
.L_1218:
        /*0004*/ 	.word	0x00000082


	//----- nvinfo : EIATTR_KPARAM_INFO
	.align		4
.L_1219:
        /*0008*/ 	.byte	0x04, 0x17
        /*000a*/ 	.short	(.L_1221 - .L_1220)
.L_1220:
        /*000c*/ 	.word	0x00000000
        /*0010*/ 	.short	0x0000
        /*0012*/ 	.short	0x0000
        /*0014*/ 	.byte	0x00, 0xf0, 0xa1, 0x04


	//----- nvinfo : EIATTR_SPARSE_MMA_MASK
	.align		4
.L_1221:
        /*0018*/ 	.byte	0x03, 0x50
        /*001a*/ 	.short	0x0000


	//----- nvinfo : EIATTR_MAXREG_COUNT
	.align		4
        /*001c*/ 	.byte	0x03, 0x1b
        /*001e*/ 	.short	0x00ff


	//----- nvinfo : EIATTR_NUM_BARRIERS
	.align		4
        /*0020*/ 	.byte	0x02, 0x4c
        /*0022*/ 	.byte	0x01
	.zero		1


	//----- nvinfo : EIATTR_MERCURY_ISA_VERSION
	.align		4
        /*0024*/ 	.byte	0x03, 0x5f
        /*0026*/ 	.short	0x0101


	//----- nvinfo : EIATTR_COOP_GROUP_MASK_REGIDS
	.align		4
        /*0028*/ 	.byte	0x04, 0x29
        /*002a*/ 	.short	(.L_1223 - .L_1222)


	//   ....[0]....
.L_1222:
        /*002c*/ 	.word	0xffffffff


	//   ....[1]....
        /*0030*/ 	.word	0xffffffff


	//   ....[2]....
        /*0034*/ 	.word	0xffffffff


	//   ....[3]....
        /*0038*/ 	.word	0xffffffff


	//   ....[4]....
        /*003c*/ 	.word	0xffffffff


	//   ....[5]....
        /*0040*/ 	.word	0xffffffff


	//   ....[6]....
        /*0044*/ 	.word	0xffffffff


	//   ....[7]....
        /*0048*/ 	.word	0xffffffff


	//   ....[8]....
        /*004c*/ 	.word	0xffffffff


	//   ....[9]....
        /*0050*/ 	.word	0xffffffff


	//   ....[10]....
        /*0054*/ 	.word	0x0500006d


	//   ....[11]....
        /*0058*/ 	.word	0x0500006d


	//   ....[12]....
        /*005c*/ 	.word	0x0500006d


	//   ....[13]....
        /*0060*/ 	.word	0x0500006d


	//   ....[14]....
        /*0064*/ 	.word	0x0500006d


	//   ....[15]....
        /*0068*/ 	.word	0x0500006d


	//   ....[16]....
        /*006c*/ 	.word	0x0500006d


	//   ....[17]....
        /*0070*/ 	.word	0x0500006d


	//   ....[18]....
        /*0074*/ 	.word	0x0500006d


	//   ....[19]....
        /*0078*/ 	.word	0x0500006d


	//----- nvinfo : EIATTR_COOP_GROUP_INSTR_OFFSETS
	.align		4
.L_1223:
        /*007c*/ 	.byte	0x04, 0x28
        /*007e*/ 	.short	(.L_1225 - .L_1224)


	//   ....[0]....
.L_1224:
        /*0080*/ 	.word	0x000011d0


	//   ....[1]....
        /*0084*/ 	.word	0x000011e0


	//   ....[2]....
        /*0088*/ 	.word	0x00001210


	//   ....[3]....
        /*008c*/ 	.word	0x00001220


	//   ....[4]....
        /*0090*/ 	.word	0x00001250


	//   ....[5]....
        /*0094*/ 	.word	0x00001260


	//   ....[6]....
        /*0098*/ 	.word	0x00001290


	//   ....[7]....
        /*009c*/ 	.word	0x000012a0


	//   ....[8]....
        /*00a0*/ 	.word	0x000012d0


	//   ....[9]....
        /*00a4*/ 	.word	0x000012e0


	//   ....[10]....
        /*00a8*/ 	.word	0x00002690


	//   ....[11]....
        /*00ac*/ 	.word	0x00002720


	//   ....[12]....
        /*00b0*/ 	.word	0x00002790


	//   ....[13]....
        /*00b4*/ 	.word	0x000027f0


	//   ....[14]....
        /*00b8*/ 	.word	0x00002860


	//   ....[15]....
        /*00bc*/ 	.word	0x000028c0


	//   ....[16]....
        /*00c0*/ 	.word	0x00002930


	//   ....[17]....
        /*00c4*/ 	.word	0x00002990


	//   ....[18]....
        /*00c8*/ 	.word	0x00002a00


	//   ....[19]....
        /*00cc*/ 	.word	0x00002a60


	//----- nvinfo : EIATTR_EXIT_INSTR_OFFSETS
	.align		4
.L_1225:
        /*00d0*/ 	.byte	0x04, 0x1c
        /*00d2*/ 	.short	(.L_1227 - .L_1226)


	//   ....[0]....
.L_1226:
        /*00d4*/ 	.word	0x00002620


	//----- nvinfo : EIATTR_MAX_THREADS
	.align		4
.L_1227:
        /*00d8*/ 	.byte	0x04, 0x05
        /*00da*/ 	.short	(.L_1229 - .L_1228)
.L_1228:
        /*00dc*/ 	.word	0x00000080
        /*00e0*/ 	.word	0x00000001
        /*00e4*/ 	.word	0x00000001


	//----- nvinfo : EIATTR_CRS_STACK_SIZE
	.align		4
.L_1229:
        /*00e8*/ 	.byte	0x04, 0x1e
        /*00ea*/ 	.short	(.L_1231 - .L_1230)
.L_1230:
        /*00ec*/ 	.word	0x00000000


	//----- nvinfo : EIATTR_CBANK_PARAM_SIZE
	.align		4
.L_1231:
        /*00f0*/ 	.byte	0x03, 0x19
        /*00f2*/ 	.short	0x0128


	//----- nvinfo : EIATTR_PARAM_CBANK
	.align		4
        /*00f4*/ 	.byte	0x04, 0x0a
        /*00f6*/ 	.short	(.L_1233 - .L_1232)
	.align		4
.L_1232:
        /*00f8*/ 	.word	index@(.nv.constant0._ZN10layer_norm13ln_bwd_kernelINS_13Kernel_traitsI13__nv_bfloat16S2_S2_S2_fjLj512ELj1ELj4ELj1ELj16ENS_18Kernel_traits_baseILj512ES2_S2_S2_S2_fjLj128EEEEELb0ELb0ELb0ELb1EEEvNS_9BwdParamsE)
        /*00fc*/ 	.short	0x0210
        /*00fe*/ 	.short	0x0128


	//----- nvinfo : EIATTR_SW_WAR
	.align		4
.L_1233:
        /*0100*/ 	.byte	0x04, 0x36
        /*0102*/ 	.short	(.L_1235 - .L_1234)
.L_1234:
        /*0104*/ 	.word	0x00000008
.L_1235:


//--------------------- .nv.info._ZN10layer_norm13ln_bwd_kernelINS_13Kernel_traitsI13__nv_bfloat16S2_S2_S2_fjLj512ELj1ELj4ELj1ELj16ENS_18Kernel_traits_baseILj512ES2_S2_S2_S2_fjLj128EEEEELb0ELb0ELb1ELb0EEEvNS_9BwdParamsE --------------------------
	.section	.nv.info._ZN10layer_norm13ln_bwd_kernelINS_13Kernel_traitsI13__nv_bfloat16S2_S2_S2_fjLj512ELj1ELj4ELj1ELj16ENS_18Kernel_traits_baseILj512ES2_S2_S2_S2_fjLj128EEEEELb0ELb0ELb1ELb0EEEvNS_9BwdParamsE,"",@"SHT_CUDA_INFO"
	.sectionflags	@""
	.align	4


	//----- nvinfo : EIATTR_CUDA_API_VERSION
	.align		4
        /*0000*/ 	.byte	0x04, 0x37
        /*0002*/ 	.short	(.L_1237 - .L_1236)
.L_1236:
        /*0004*/ 	.word	0x00000082


	//----- nvinfo : EIATTR_KPARAM_INFO
	.align		4
.L_1237:
        /*0008*/ 	.byte	0x04, 0x17
        /*000a*/ 	.short	(.L_1239 - .L_1238)
.L_1238:
        /*000c*/ 	.word	0x00000000
        /*0010*/ 	.short	0x0000
        /*0012*/ 	.short	0x0000
        /*0014*/ 	.byte	0x00, 0xf0, 0xa1, 0x04


	//----- nvinfo : EIATTR_SPARSE_MMA_MASK
	.align		4
.L_1239:
        /*0018*/ 	.byte	0x03, 0x50
        /*001a*/ 	.short	0x0000


	//----- nvinfo : EIATTR_MAXREG_COUNT
	.align		4
        /*001c*/ 	.byte	0x03, 0x1b
        /*001e*/ 	.short	0x00ff


	//----- nvinfo : EIATTR_NUM_BARRIERS
	.align		4
        /*0020*/ 	.byte	0x02, 0x4c
        /*0022*/ 	.byte	0x01
	.zero		1


	//----- nvinfo : EIATTR_MERCURY_ISA_VERSION
	.align		4
        /*0024*/ 	.byte	0x03, 0x5f
        /*0026*/ 	.short	0x0101


	//----- nvinfo : EIATTR_COOP_GROUP_MASK_REGIDS
	.align		4
        /*0028*/ 	.byte	0x04, 0x29
        /*002a*/ 	.short	(.L_1241 - .L_1240)


	//   ....[0]....
.L_1240:
        /*002c*/ 	.word	0xffffffff


	//   ....[1]....
        /*0030*/ 	.word	0xffffffff


	//   ....[2]....
        /*0034*/ 	.word	0xffffffff


	//   ....[3]....
        /*0038*/ 	.word	0xffffffff


	//   ....[4]....
        /*003c*/ 	.word	0xffffffff


	//   ....[5]....
        /*0040*/ 	.word	0xffffffff


	//   ....[6]....
        /*0044*/ 	.word	0xffffffff


	//   ....[7]....
        /*0048*/ 	.word	0xffffffff


	//   ....[8]....
        /*004c*/ 	.word	0xffffffff


	//   ....[9]....
        /*0050*/ 	.word	0xffffffff


	//   ....[10]....
        /*0054*/ 	.word	0x05000052


	//   ....[11]....
        /*0058*/ 	.word	0x05000052


	//   ....[12]....
        /*005c*/ 	.word	0x05000052


	//   ....[13]....
        /*0060*/ 	.word	0x05000052


	//   ....[14]....
        /*0064*/ 	.word	0x05000052


	//   ....[15]....
        /*0068*/ 	.word	0x05000052


	//   ....[16]....
        /*006c*/ 	.word	0x05000052


	//   ....[17]....
        /*0070*/ 	.word	0x05000052


	//   ....[18]....
        /*0074*/ 	.word	0x05000052


	//   ....[19]....
        /*0078*/ 	.word	0x05000052


	//----- nvinfo : EIATTR_COOP_GROUP_INSTR_OFFSETS
	.align		4
.L_1241:
        /*007c*/ 	.byte	0x04, 0x28
        /*007e*/ 	.short	(.L_1243 - .L_1242)


	//   ....[0]....
.L_1242:
        /*0080*/ 	.word	0x00001390


	//   ....[1]....
        /*0084*/ 	.word	0x000013a0


	//   ....[2]....
        /*0088*/ 	.word	0x000013d0


	//   ....[3]....
        /*008c*/ 	.word	0x000013e0


	//   ....[4]....
        /*0090*/ 	.word	0x00001410


	//   ....[5]....
        /*0094*/ 	.word	0x00001420


	//   ....[6]....
        /*0098*/ 	.word	0x00001450


	//   ....[7]....
        /*009c*/ 	.word	0x00001460


	//   ....[8]....
        /*00a0*/ 	.word	0x00001490


	//   ....[9]....
        /*00a4*/ 	.word	0x000014a0


	//   ....[10]....
        /*00a8*/ 	.word	0x00003430


	//   ....[11]....
        /*00ac*/ 	.word	0x000034d0


	//   ....[12]....
        /*00b0*/ 	.word	0x00003530


	//   ....[13]....
        /*00b4*/ 	.word	0x00003590


	//   ....[14]....
        /*00b8*/ 	.word	0x00003600


	//   ....[15]....
        /*00bc*/ 	.word	0x00003660


	//   ....[16]....
        /*00c0*/ 	.word	0x000036d0


	//   ....[17]....
        /*00c4*/ 	.word	0x00003730


	//   ....[18]....
        /*00c8*/ 	.word	0x000037a0


	//   ....[19]....
        /*00cc*/ 	.word	0x00003800


	//----- nvinfo : EIATTR_EXIT_INSTR_OFFSETS
	.align		4
.L_1243:
        /*00d0*/ 	.byte	0x04, 0x1c
        /*00d2*/ 	.short	(.L_1245 - .L_1244)


	//   ....[0]....
.L_1244:
        /*00d4*/ 	.word	0x000033a0


	//   ....[1]....
        /*00d8*/ 	.word	0x000033d0


	//----- nvinfo : EIATTR_MAX_THREADS
	.align		4
.L_1245:
        /*00dc*/ 	.byte	0x04, 0x05
        /*00de*/ 	.short	(.L_1247 - .L_1246)
.L_1246:
        /*00e0*/ 	.word	0x00000080
        /*00e4*/ 	.word	0x00000001
        /*00e8*/ 	.word	0x00000001


	//----- nvinfo : EIATTR_CRS_STACK_SIZE
	.align		4
.L_1247:
        /*00ec*/ 	.byte	0x04, 0x1e
        /*00ee*/ 	.short	(.L_1249 - .L_1248)
.L_1248:
        /*00f0*/ 	.word	0x00000000


	//----- nvinfo : EIATTR_CBANK_PARAM_SIZE
	.align		4
.L_1249:
        /*00f4*/ 	.byte	0x03, 0x19
        /*00f6*/ 	.short	0x0128


	//----- nvinfo : EIATTR_PARAM_CBANK
	.align		4
        /*00f8*/ 	.byte	0x04, 0x0a
        /*00fa*/ 	.short	(.L_1251 - .L_1250)
	.align		4
.L_1250:
        /*00fc*/ 	.word	index@(.nv.constant0._ZN10layer_norm13ln_bwd_kernelINS_13Kernel_traitsI13__nv_bfloat16S2_S2_S2_fjLj512ELj1ELj4ELj1ELj16ENS_18Kernel_traits_baseILj512ES2_S2_S2_S2_fjLj128EEEEELb0ELb0ELb1ELb0EEEvNS_9BwdParamsE)
        /*0100*/ 	.short	0x0210
        /*0102*/ 	.short	0x0128


	//----- nvinfo : EIATTR_SW_WAR
	.align		4
.L_1251:
        /*0104*/ 	.byte	0x04, 0x36
        /*0106*/ 	.short	(.L_1253 - .L_1252)
.L_1252:
        /*0108*/ 	.word	0x00000008
.L_1253:


//--------------------- .nv.info._ZN10layer_norm13ln_bwd_kernelINS_13Kernel_traitsI13__nv_bfloat16S2_S2_S2_fjLj512ELj1ELj4ELj1ELj16ENS_18Kernel_traits_baseILj512ES2_S2_S2_S2_fjLj128EEEEELb0ELb0ELb1ELb1EEEvNS_9BwdParamsE --------------------------
	.section	.nv.info._ZN10layer_norm13ln_bwd_kernelINS_13Kernel_traitsI13__nv_bfloat16S2_S2_S2_fjLj512ELj1ELj4ELj1ELj16ENS_18Kernel_traits_baseILj512ES2_S2_S2_S2_fjLj128EEEEELb0ELb0ELb1ELb1EEEvNS_9BwdParamsE,"",@"SHT_CUDA_INFO"
	.sectionflags	@""
	.align	4


	//----- nvinfo : EIATTR_CUDA_API_VERSION
	.align		4
        /*0000*/ 	.byte	0x04, 0x37
        /*0002*/ 	.short	(.L_1255 - .L_1254)
.L_1254:
        /*0004*/ 	.word	0x00000082


	//----- nvinfo : EIATTR_KPARAM_INFO
	.align		4
.L_1255:
        /*0008*/ 	.byte	0x04, 0x17
        /*000a*/ 	.short	(.L_1257 - .L_1256)
.L_1256:
        /*000c*/ 	.word	0x00000000
        /*0010*/ 	.short	0x0000
        /*0012*/ 	.short	0x0000
        /*0014*/ 	.byte	0x00, 0xf0, 0xa1, 0x04


	//----- nvinfo : EIATTR_SPARSE_MMA_MASK
	.align		4
.L_1257:
        /*0018*/ 	.byte	0x03, 0x50
        /*001a*/ 	.short	0x0000


	//----- nvinfo : EIATTR_MAXREG_COUNT
	.align		4
        /*001c*/ 	.byte	0x03, 0x1b
        /*001e*/ 	.short	0x00ff


	//----- nvinfo : EIATTR_NUM_BARRIERS
	.align		4
        /*0020*/ 	.byte	0x02, 0x4c
        /*0022*/ 	.byte	0x01
	.zero		1


	//----- nvinfo : EIATTR_MERCURY_ISA_VERSION
	.align		4
        /*0024*/ 	.byte	0x03, 0x5f
        /*0026*/ 	.short	0x0101


	//----- nvinfo : EIATTR_COOP_GROUP_MASK_REGIDS
	.align		4
        /*0028*/ 	.byte	0x04, 0x29
        /*002a*/ 	.short	(.L_1259 - .L_1258)


	//   ....[0]....
.L_1258:
        /*002c*/ 	.word	0xffffffff


	//   ....[1]....
        /*0030*/ 	.word	0xffffffff


	//   ....[2]....
        /*0034*/ 	.word	0xffffffff


	//   ....[3]....
        /*0038*/ 	.word	0xffffffff


	//   ....[4]....
        /*003c*/ 	.word	0xffffffff


	//   ....[5]....
        /*0040*/ 	.word	0xffffffff


	//   ....[6]....
        /*0044*/ 	.word	0xffffffff


	//   ....[7]....
        /*0048*/ 	.word	0xffffffff


	//   ....[8]....
        /*004c*/ 	.word	0xffffffff


	//   ....[9]....
        /*0050*/ 	.word	0xffffffff


	//   ....[10]....
        /*0054*/ 	.word	0x05000073


	//   ....[11]....
        /*0058*/ 	.word	0x05000073


	//   ....[12]....
        /*005c*/ 	.word	0x05000073


	//   ....[13]....
        /*0060*/ 	.word	0x05000073


	//   ....[14]....
        /*0064*/ 	.word	0x05000073


	//   ....[15]....
        /*0068*/ 	.word	0x05000073


	//   ....[16]....
        /*006c*/ 	.word	0x05000073


	//   ....[17]....
        /*0070*/ 	.word	0x05000073


	//   ....[18]....
        /*0074*/ 	.word	0x05000073


	//   ....[19]....
        /*0078*/ 	.word	0x05000073


	//----- nvinfo : EIATTR_COOP_GROUP_INSTR_OFFSETS
	.align		4
.L_1259:
        /*007c*/ 	.byte	0x04, 0x28
        /*007e*/ 	.short	(.L_1261 - .L_1260)


	//   ....[0]....
.L_1260:
        /*0080*/ 	.word	0x000012d0


	//   ....[1]....
        /*0084*/ 	.word	0x000012e0


	//   ....[2]....
        /*0088*/ 	.word	0x00001310


	//   ....[3]....
        /*008c*/ 	.word	0x00001320


	//   ....[4]....
        /*0090*/ 	.word	0x00001350


	//   ....[5]....
        /*0094*/ 	.word	0x00001360


	//   ....[6]....
        /*0098*/ 	.word	0x00001390


	//   ....[7]....
        /*009c*/ 	.word	0x000013a0


	//   ....[8]....
        /*00a0*/ 	.word	0x000013d0


	//   ....[9]....
        /*00a4*/ 	.word	0x000013e0


	//   ....[10]....
        /*00a8*/ 	.word	0x00003060


	//   ....[11]....
        /*00ac*/ 	.word	0x000030f0


	//   ....[12]....
        /*00b0*/ 	.word	0x00003160


	//   ....[13]....
        /*00b4*/ 	.word	0x000031c0


	//   ....[14]....
        /*00b8*/ 	.word	0x00003230


	//   ....[15]....
        /*00bc*/ 	.word	0x00003290


	//   ....[16]....
        /*00c0*/ 	.word	0x00003300


	//   ....[17]....
        /*00c4*/ 	.word	0x00003360


	//   ....[18]....
        /*00c8*/ 	.word	0x000033d0


	//   ....[19]....
        /*00cc*/ 	.word	0x00003430


	//----- nvinfo : EIATTR_EXIT_INSTR_OFFSETS
	.align		4
.L_1261:
        /*00d0*/ 	.byte	0x04, 0x1c
        /*00d2*/ 	.short	(.L_1263 - .L_1262)


	//   ....[0]....
.L_1262:
        /*00d4*/ 	.word	0x00002ff0


	//----- nvinfo : EIATTR_MAX_THREADS
	.align		4
.L_1263:
        /*00d8*/ 	.byte	0x04, 0x05
        /*00da*/ 	.short	(.L_1265 - .L_1264)
.L_1264:
        /*00dc*/ 	.word	0x00000080
        /*00e0*/ 	.word	0x00000001
        /*00e4*/ 	.word	0x00000001


	//----- nvinfo : EIATTR_CRS_STACK_SIZE
	.align		4
.L_1265:
        /*00e8*/ 	.byte	0x04, 0x1e
        /*00ea*/ 	.short	(.L_1267 - .L_1266)
.L_1266:
        /*00ec*/ 	.word	0x00000000


	//----- nvinfo : EIATTR_CBANK_PARAM_SIZE
	.align		4
.L_1267:
        /*00f0*/ 	.byte	0x03, 0x19
        /*00f2*/ 	.short	0x0128


	//----- nvinfo : EIATTR_PARAM_CBANK
	.align		4
        /*00f4*/ 	.byte	0x04, 0x0a
        /*00f6*/ 	.short	(.L_1269 - .L_1268)
	.align		4
.L_1268:
        /*00f8*/ 	.word	index@(.nv.constant0._ZN10layer_norm13ln_bwd_kernelINS_13Kernel_traitsI13__nv_bfloat16S2_S2_S2_fjLj512ELj1ELj4ELj1ELj16ENS_18Kernel_traits_baseILj512ES2_S2_S2_S2_fjLj128EEEEELb0ELb0ELb1ELb1EEEvNS_9BwdParamsE)
        /*00fc*/ 	.short	0x0210
        /*00fe*/ 	.short	0x0128


	//----- nvinfo : EIATTR_SW_WAR
	.align		4
.L_1269:
        /*0100*/ 	.byte	0x04, 0x36
        /*0102*/ 	.short	(.L_1271 - .L_1270)
.L_1270:
        /*0104*/ 	.word	0x00000008
.L_1271:


//--------------------- .nv.info._ZN10layer_norm13ln_bwd_kernelINS_13Kernel_traitsI13__nv_bfloat16S2_S2_S2_fjLj512ELj1ELj4ELj1ELj16ENS_18Kernel_traits_baseILj512ES2_S2_S2_S2_fjLj128EEEEELb0ELb1ELb0ELb0EEEvNS_9BwdParamsE --------------------------
	.section	.nv.info._ZN10layer_norm13ln_bwd_kernelINS_13Kernel_traitsI13__nv_bfloat16S2_S2_S2_fjLj512ELj1ELj4ELj1ELj16ENS_18Kernel_traits_baseILj512ES2_S2_S2_S2_fjLj128EEEEELb0ELb1ELb0ELb0EEEvNS_9BwdParamsE,"",@"SHT_CUDA_INFO"
	.sectionflags	@""
	.align	4


	//----- nvinfo : EIATTR_CUDA_API_VERSION
	.align		4
        /*0000*/ 	.byte	0x04, 0x37
        /*0002*/ 	.short	(.L_1273 - .L_1272)
.L_1272:
        /*0004*/ 	.word	0x00000082


	//----- nvinfo : EIATTR_KPARAM_INFO
	.align		4
.L_1273:
        /*0008*/ 	.byte	0x04, 0x17
        /*000a*/ 	.short	(.L_1275 - .L_1274)
.L_1274:
        /*000c*/ 	.word	0x00000000
        /*0010*/ 	.short	0x0000
        /*0012*/ 	.short	0x0000
        /*0014*/ 	.byte	0x00, 0xf0, 0xa1, 0x04


	//----- nvinfo : EIATTR_SPARSE_MMA_MASK
	.align		4
.L_1275:
        /*0018*/ 	.byte	0x03, 0x50
        /*001a*/ 	.short	0x0000


	//----- nvinfo : EIATTR_MAXREG_COUNT
	.align		4
        /*001c*/ 	.byte	0x03, 0x1b
        /*001e*/ 	.short	0x00ff


	//----- nvinfo : EIATTR_NUM_BARRIERS
	.align		4
        /*0020*/ 	.byte	0x02, 0x4c
        /*0022*/ 	.byte	0x01
	.zero		1


	//----- nvinfo : EIATTR_MERCURY_ISA_VERSION
	.align		4
        /*0024*/ 	.byte	0x03, 0x5f
        /*0026*/ 	.short	0x0101


	//----- nvinfo : EIATTR_COOP_GROUP_MASK_REGIDS
	.align		4
        /*0028*/ 	.byte	0x04, 0x29
        /*002a*/ 	.short	(.L_1277 - .L_1276)


	//   ....[0]....
.L_1276:
        /*002c*/ 	.word	0xffffffff


	//   ....[1]....
        /*0030*/ 	.word	0xffffffff


	//   ....[2]....
        /*0034*/ 	.word	0xffffffff


	//   ....[3]....
        /*0038*/ 	.word	0xffffffff


	//   ....[4]....
        /*003c*/ 	.word	0xffffffff


	//   ....[5]....
        /*0040*/ 	.word	0xffffffff


	//   ....[6]....
        /*0044*/ 	.word	0xffffffff


	//   ....[7]....
        /*0048*/ 	.word	0xffffffff


	//   ....[8]....
        /*004c*/ 	.word	0xffffffff


	//   ....[9]....
        /*0050*/ 	.word	0xffffffff


	//   ....[10]....
        /*0054*/ 	.word	0x05000074


	//   ....[11]....
        /*0058*/ 	.word	0x05000074


	//   ....[12]....
        /*005c*/ 	.word	0x05000074


	//   ....[13]....
        /*0060*/ 	.word	0x05000074


	//   ....[14]....
        /*0064*/ 	.word	0x05000074


	//   ....[15]....
        /*0068*/ 	.word	0x05000074


	//   ....[16]....
        /*006c*/ 	.word	0x05000074


	//   ....[17]....
        /*0070*/ 	.word	0x05000074


	//   ....[18]....
        /*0074*/ 	.word	0x05000074


	//   ....[19]....
        /*0078*/ 	.word	0x05000074


	//----- nvinfo : EIATTR_COOP_GROUP_INSTR_OFFSETS
	.align		4
.L_1277:
        /*007c*/ 	.byte	0x04, 0x28
        /*007e*/ 	.short	(.L_1279 - .L_1278)


	//   ....[0]....
.L_1278:
        /*0080*/ 	.word	0x000014a0


	//   ....[1]....
        /*0084*/ 	.word	0x000014b0


	//   ....[2]....
        /*0088*/ 	.word	0x000014e0


	//   ....[3]....
        /*008c*/ 	.word	0x000014f0


	//   ....[4]....
        /*0090*/ 	.word	0x00001520


	//   ....[5]....
        /*0094*/ 	.word	0x00001530


	//   ....[6]....
        /*0098*/ 	.word	0x00001560


	//   ....[7]....
        /*009c*/ 	.word	0x00001570


	//   ....[8]....
        /*00a0*/ 	.word	0x000015a0


	//   ....[9]....
        /*00a4*/ 	.word	0x000015b0


	//   ....[10]....
        /*00a8*/ 	.word	0x000031c0


	//   ....[11]....
        /*00ac*/ 	.word	0x00003250


	//   ....[12]....
        /*00b0*/ 	.word	0x000032c0


	//   ....[13]....
        /*00b4*/ 	.word	0x00003320


	//   ....[14]....
        /*00b8*/ 	.word	0x00003390


	//   ....[15]....
        /*00bc*/ 	.word	0x000033f0


	//   ....[16]....
        /*00c0*/ 	.word	0x00003460


	//   ....[17]....
        /*00c4*/ 	.word	0x000034c0


	//   ....[18]....
        /*00c8*/ 	.word	0x00003530


	//   ....[19]....
        /*00cc*/ 	.word	0x00003590


	//----- nvinfo : EIATTR_EXIT_INSTR_OFFSETS
	.align		4
.L_1279:
        /*00d0*/ 	.byte	0x04, 0x1c
        /*00d2*/ 	.short	(.L_1281 - .L_1280)


	//   ....[0]....
.L_1280:
        /*00d4*/ 	.word	0x000030d0


	//   ....[1]....
        /*00d8*/ 	.word	0x00003150


	//----- nvinfo : EIATTR_MAX_THREADS
	.align		4
.L_1281:
        /*00dc*/ 	.byte	0x04, 0x05
        /*00de*/ 	.short	(.L_1283 - .L_1282)
.L_1282:
        /*00e0*/ 	.word	0x00000080
        /*00e4*/ 	.word	0x00000001
        /*00e8*/ 	.word	0x00000001


	//----- nvinfo : EIATTR_CRS_STACK_SIZE
	.align		4
.L_1283:
        /*00ec*/ 	.byte	0x04, 0x1e
        /*00ee*/ 	.short	(.L_1285 - .L_1284)
.L_1284:
        /*00f0*/ 	.word	0x00000000


	//----- nvinfo : EIATTR_CBANK_PARAM_SIZE
	.align		4
.L_1285:
        /*00f4*/ 	.byte	0x03, 0x19
        /*00f6*/ 	.short	0x0128


	//----- nvinfo : EIATTR_PARAM_CBANK
	.align		4
        /*00f8*/ 	.byte	0x04, 0x0a
        /*00fa*/ 	.short	(.L_1287 - .L_1286)
	.align		4
.L_1286:
        /*00fc*/ 	.word	index@(.nv.constant0._ZN10layer_norm13ln_bwd_kernelINS_13Kernel_traitsI13__nv_bfloat16S2_S2_S2_fjLj512ELj1ELj4ELj1ELj16ENS_18Kernel_traits_baseILj512ES2_S2_S2_S2_fjLj128EEEEELb0ELb1ELb0ELb0EEEvNS_9BwdParamsE)
        /*0100*/ 	.short	0x0210
        /*0102*/ 	.short	0x0128


	//----- nvinfo : EIATTR_SW_WAR
	.align		4
.L_1287:
        /*0104*/ 	.byte	0x04, 0x36
        /*0106*/ 	.short	(.L_1289 - .L_1288)
.L_1288:
        /*0108*/ 	.word	0x00000008
.L_1289:


//--------------------- .nv.info._ZN10layer_norm13ln_bwd_kernelINS_13Kernel_traitsI13__nv_bfloat16S2_S2_S2_fjLj512ELj1ELj4ELj1ELj16ENS_18Kernel_traits_baseILj512ES2_S2_S2_S2_fjLj128EEEEELb0ELb1ELb0ELb1EEEvNS_9BwdParamsE --------------------------
	.section	.nv.info._ZN10layer_norm13ln_bwd_kernelINS_13Kernel_traitsI13__nv_bfloat16S2_S2_S2_fjLj512ELj1ELj4ELj1ELj16ENS_18Kernel_traits_baseILj512ES2_S2_S2_S2_fjLj128EEEEELb0ELb1ELb0ELb1EEEvNS_9BwdParamsE,"",@"SHT_CUDA_INFO"
	.sectionflags	@""
	.align	4


	//----- nvinfo : EIATTR_CUDA_API_VERSION
	.align		4
        /*0000*/ 	.byte	0x04, 0x37
        /*0002*/ 	.short	(.L_1291 - .L_1290)
.L_1290:
        /*0004*/ 	.word	0x00000082


	//----- nvinfo : EIATTR_KPARAM_INFO
	.align		4
.L_1291:
        /*0008*/ 	.byte	0x04, 0x17
        /*000a*/ 	.short	(.L_1293 - .L_1292)
.L_1292:
        /*000c*/ 	.word	0x00000000
        /*0010*/ 	.short	0x0000
        /*0012*/ 	.short	0x0000
        /*0014*/ 	.byte	0x00, 0xf0, 0xa1, 0x04


	//----- nvinfo : EIATTR_SPARSE_MMA_MASK
	.align		4
.L_1293:
        /*0018*/ 	.byte	0x03, 0x50
        /*001a*/ 	.short	0x0000


	//----- nvinfo : EIATTR_MAXREG_COUNT
	.align		4
        /*001c*/ 	.byte	0x03, 0x1b
        /*001e*/ 	.short	0x00ff


	//----- nvinfo : EIATTR_NUM_BARRIERS
	.align		4
        /*0020*/ 	.byte	0x02, 0x4c
        /*0022*/ 	.byte	0x01
	.zero		1


	//----- nvinfo : EIATTR_MERCURY_ISA_VERSION
	.align		4
        /*0024*/ 	.byte	0x03, 0x5f
        /*0026*/ 	.short	0x0101


	//----- nvinfo : EIATTR_COOP_GROUP_MASK_REGIDS
	.align		4
        /*0028*/ 	.byte	0x04, 0x29
        /*002a*/ 	.short	(.L_1295 - .L_1294)


	//   ....[0]....
.L_1294:
        /*002c*/ 	.word	0xffffffff


	//   ....[1]....
        /*0030*/ 	.word	0xffffffff


	//   ....[2]....
        /*0034*/ 	.word	0xffffffff


	//   ....[3]....
        /*0038*/ 	.word	0xffffffff


	//   ....[4]....
        /*003c*/ 	.word	0xffffffff


	//   ....[5]....
        /*0040*/ 	.word	0xffffffff


	//   ....[6]....
        /*0044*/ 	.word	0xffffffff


	//   ....[7]....
        /*0048*/ 	.word	0xffffffff


	//   ....[8]....
        /*004c*/ 	.word	0xffffffff


	//   ....[9]....
        /*0050*/ 	.word	0xffffffff


	//   ....[10]....
        /*0054*/ 	.word	0x05000089


	//   ....[11]....
        /*0058*/ 	.word	0x05000089


	//   ....[12]....
        /*005c*/ 	.word	0x05000089


	//   ....[13]....
        /*0060*/ 	.word	0x05000089


	//   ....[14]....
        /*0064*/ 	.word	0x05000089


	//   ....[15]....
        /*0068*/ 	.word	0x05000089


	//   ....[16]....
        /*006c*/ 	.word	0x05000089


	//   ....[17]....
        /*0070*/ 	.word	0x05000089


	//   ....[18]....
        /*0074*/ 	.word	0x05000089


	//   ....[19]....
        /*0078*/ 	.word	0x05000089


	//----- nvinfo : EIATTR_COOP_GROUP_INSTR_OFFSETS
	.align		4
.L_1295:
        /*007c*/ 	.byte	0x04, 0x28
        /*007e*/ 	.short	(.L_1297 - .L_1296)


	//   ....[0]....
.L_1296:
        /*0080*/ 	.word	0x000014b0


	//   ....[1]....
        /*0084*/ 	.word	0x000014c0


	//   ....[2]....
        /*0088*/ 	.word	0x000014f0


	//   ....[3]....
        /*008c*/ 	.word	0x00001500


	//   ....[4]....
        /*0090*/ 	.word	0x00001530


	//   ....[5]....
        /*0094*/ 	.word	0x00001540


	//   ....[6]....
        /*0098*/ 	.word	0x00001570


	//   ....[7]....
        /*009c*/ 	.word	0x00001580


	//   ....[8]....
        /*00a0*/ 	.word	0x000015b0


	//   ....[9]....
        /*00a4*/ 	.word	0x000015c0


	//   ....[10]....
        /*00a8*/ 	.word	0x00003030


	//   ....[11]....
        /*00ac*/ 	.word	0x000030c0


	//   ....[12]....
        /*00b0*/ 	.word	0x00003130


	//   ....[13]....
        /*00b4*/ 	.word	0x00003190


	//   ....[14]....
        /*00b8*/ 	.word	0x00003200


	//   ....[15]....
        /*00bc*/ 	.word	0x00003260


	//   ....[16]....
        /*00c0*/ 	.word	0x000032d0


	//   ....[17]....
        /*00c4*/ 	.word	0x00003330


	//   ....[18]....
        /*00c8*/ 	.word	0x000033a0


	//   ....[19]....
        /*00cc*/ 	.word	0x00003400


	//----- nvinfo : EIATTR_EXIT_INSTR_OFFSETS
	.align		4
.L_1297:
        /*00d0*/ 	.byte	0x04, 0x1c
        /*00d2*/ 	.short	(.L_1299 - .L_1298)


	//   ....[0]....
.L_1298:
        /*00d4*/ 	.word	0x00002fc0


	//----- nvinfo : EIATTR_MAX_THREADS
	.align		4
.L_1299:
        /*00d8*/ 	.byte	0x04, 0x05
        /*00da*/ 	.short	(.L_1301 - .L_1300)
.L_1300:
        /*00dc*/ 	.word	0x00000080
        /*00e0*/ 	.word	0x00000001
        /*00e4*/ 	.word	0x00000001


	//----- nvinfo : EIATTR_CRS_STACK_SIZE
	.align		4
.L_1301:
        /*00e8*/ 	.byte	0x04, 0x1e
        /*00ea*/ 	.short	(.L_1303 - .L_1302)
.L_1302:
        /*00ec*/ 	.word	0x00000000


	//----- nvinfo : EIATTR_CBANK_PARAM_SIZE
	.align		4
.L_1303:
        /*00f0*/ 	.byte	0x03, 0x19
        /*00f2*/ 	.short	0x0128


	//----- nvinfo : EIATTR_PARAM_CBANK
	.align		4
        /*00f4*/ 	.byte	0x04, 0x0a
        /*00f6*/ 	.short	(.L_1305 - .L_1304)
	.align		4
.L_1304:
        /*00f8*/ 	.word	index@(.nv.constant0._ZN10layer_norm13ln_bwd_kernelINS_13Kernel_traitsI13__nv_bfloat16S2_S2_S2_fjLj512ELj1ELj4ELj1ELj16ENS_18Kernel_traits_baseILj512ES2_S2_S2_S2_fjLj128EEEEELb0ELb1ELb0ELb1EEEvNS_9BwdParamsE)
        /*00fc*/ 	.short	0x0210
        /*00fe*/ 	.short	0x0128


	//----- nvinfo : EIATTR_SW_WAR
	.align		4
.L_1305:
        /*0100*/ 	.byte	0x04, 0x36
        /*0102*/ 	.short	(.L_1307 - .L_1306)
.L_1306:
        /*0104*/ 	.word	0x00000008
.L_1307:


//--------------------- .nv.info._ZN10layer_norm13ln_bwd_kernelINS_13Kernel_traitsI13__nv_bfloat16S2_S2_S2_fjLj512ELj1ELj4ELj1ELj16ENS_18Kernel_traits_baseILj512ES2_S2_S2_S2_fjLj128EEEEELb0ELb1ELb1ELb0EEEvNS_9BwdParamsE --------------------------
	.section	.nv.info._ZN10layer_norm13ln_bwd_kernelINS_13Kernel_traitsI13__nv_bfloat16S2_S2_S2_fjLj512ELj1ELj4ELj1ELj16ENS_18Kernel_traits_baseILj512ES2_S2_S2_S2_fjLj128EEEEELb0ELb1ELb1ELb0EEEvNS_9BwdParamsE,"",@"SHT_CUDA_INFO"
	.sectionflags	@""
	.align	4


	//----- nvinfo : EIATTR_CUDA_API_VERSION
	.align		4
        /*0000*/ 	.byte	0x04, 0x37
        /*0002*/ 	.short	(.L_1309 - .L_1308)
.L_1308:
        /*0004*/ 	.word	0x00000082


	//----- nvinfo : EIATTR_KPARAM_INFO
	.align		4
.L_1309:
        /*0008*/ 	.byte	0x04, 0x17
        /*000a*/ 	.short	(.L_1311 - .L_1310)
.L_1310:
        /*000c*/ 	.word	0x00000000
        /*0010*/ 	.short	0x0000
        /*0012*/ 	.short	0x0000
        /*0014*/ 	.byte	0x00, 0xf0, 0xa1, 0x04


	//----- nvinfo : EIATTR_SPARSE_MMA_MASK
	.align		4
.L_1311:
        /*0018*/ 	.byte	0x03, 0x50
        /*001a*/ 	.short	0x0000


	//----- nvinfo : EIATTR_MAXREG_COUNT
	.align		4
        /*001c*/ 	.byte	0x03, 0x1b
        /*001e*/ 	.short	0x00ff


	//----- nvinfo : EIATTR_NUM_BARRIERS
	.align		4
        /*0020*/ 	.byte	0x02, 0x4c
        /*0022*/ 	.byte	0x01
	.zero		1


	//----- nvinfo : EIATTR_MERCURY_ISA_VERSION
	.align		4
        /*0024*/ 	.byte	0x03, 0x5f
        /*0026*/ 	.short	0x0101


	//----- nvinfo : EIATTR_COOP_GROUP_MASK_REGIDS
	.align		4
        /*0028*/ 	.byte	0x04, 0x29
        /*002a*/ 	.short	(.L_1313 - .L_1312)


	//   ....[0]....
.L_1312:
        /*002c*/ 	.word	0xffffffff


	//   ....[1]....
        /*0030*/ 	.word	0xffffffff


	//   ....[2]....
        /*0034*/ 	.word	0xffffffff


	//   ....[3]....
        /*0038*/ 	.word	0xffffffff


	//   ....[4]....
        /*003c*/ 	.word	0xffffffff


	//   ....[5]....
        /*0040*/ 	.word	0xffffffff


	//   ....[6]....
        /*0044*/ 	.word	0xffffffff


	//   ....[7]....
        /*0048*/ 	.word	0xffffffff


	//   ....[8]....
        /*004c*/ 	.word	0xffffffff


	//   ....[9]....
        /*0050*/ 	.word	0xffffffff


	//   ....[10]....
        /*0054*/ 	.word	0x05000074


	//   ....[11]....
        /*0058*/ 	.word	0x05000074


	//   ....[12]....
        /*005c*/ 	.word	0x05000074


	//   ....[13]....
        /*0060*/ 	.word	0x05000074


	//   ....[14]....
        /*0064*/ 	.word	0x05000074


	//   ....[15]....
        /*0068*/ 	.word	0x05000074


	//   ....[16]....
        /*006c*/ 	.word	0x05000074


	//   ....[17]....
        /*0070*/ 	.word	0x05000074


	//   ....[18]....
        /*0074*/ 	.word	0x05000074


	//   ....[19]....
        /*0078*/ 	.word	0x05000074


	//----- nvinfo : EIATTR_COOP_GROUP_INSTR_OFFSETS
	.align		4
.L_1313:
        /*007c*/ 	.byte	0x04, 0x28
        /*007e*/ 	.short	(.L_1315 - .L_1314)


	//   ....[0]....
.L_1314:
        /*0080*/ 	.word	0x000015f0


	//   ....[1]....
        /*0084*/ 	.word	0x00001600


	//   ....[2]....
        /*0088*/ 	.word	0x00001630


	//   ....[3]....
        /*008c*/ 	.word	0x00001640


	//   ....[4]....
        /*0090*/ 	.word	0x00001670


	//   ....[5]....
        /*0094*/ 	.word	0x00001680


	//   ....[6]....
        /*0098*/ 	.word	0x000016b0


	//   ....[7]....
        /*009c*/ 	.word	0x000016c0


	//   ....[8]....
        /*00a0*/ 	.word	0x000016f0


	//   ....[9]....
        /*00a4*/ 	.word	0x00001700


	//   ....[10]....
        /*00a8*/ 	.word	0x00004070


	//   ....[11]....
        /*00ac*/ 	.word	0x00004110


	//   ....[12]....
        /*00b0*/ 	.word	0x00004170


	//   ....[13]....
        /*00b4*/ 	.word	0x000041d0


	//   ....[14]....
        /*00b8*/ 	.word	0x00004240


	//   ....[15]....
        /*00bc*/ 	.word	0x000042a0


	//   ....[16]....
        /*00c0*/ 	.word	0x00004310


	//   ....[17]....
        /*00c4*/ 	.word	0x00004370


	//   ....[18]....
        /*00c8*/ 	.word	0x000043e0


	//   ....[19]....
        /*00cc*/ 	.word	0x00004440


	//----- nvinfo : EIATTR_EXIT_INSTR_OFFSETS
	.align		4
.L_1315:
        /*00d0*/ 	.byte	0x04, 0x1c
        /*00d2*/ 	.short	(.L_1317 - .L_1316)


	//   ....[0]....
.L_1316:
        /*00d4*/ 	.word	0x00003f90


	//   ....[1]....
        /*00d8*/ 	.word	0x00004010


	//----- nvinfo : EIATTR_MAX_THREADS
	.align		4
.L_1317:
        /*00dc*/ 	.byte	0x04, 0x05
        /*00de*/ 	.short	(.L_1319 - .L_1318)
.L_1318:
        /*00e0*/ 	.word	0x00000080
        /*00e4*/ 	.word	0x00000001
        /*00e8*/ 	.word	0x00000001


	//----- nvinfo : EIATTR_CRS_STACK_SIZE
	.align		4
.L_1319:
        /*00ec*/ 	.byte	0x04, 0x1e
        /*00ee*/ 	.short	(.L_1321 - .L_1320)
.L_1320:
        /*00f0*/ 	.word	0x00000000


	//----- nvinfo : EIATTR_CBANK_PARAM_SIZE
	.align		4
.L_1321:
        /*00f4*/ 	.byte	0x03, 0x19
        /*00f6*/ 	.short	0x0128


	//----- nvinfo : EIATTR_PARAM_CBANK
	.align		4
        /*00f8*/ 	.byte	0x04, 0x0a
        /*00fa*/ 	.short	(.L_1323 - .L_1322)
	.align		4
.L_1322:
        /*00fc*/ 	.word	index@(.nv.constant0._ZN10layer_norm13ln_bwd_kernelINS_13Kernel_traitsI13__nv_bfloat16S2_S2_S2_fjLj512ELj1ELj4ELj1ELj16ENS_18Kernel_traits_baseILj512ES2_S2_S2_S2_fjLj128EEEEELb0ELb1ELb1ELb0EEEvNS_9BwdParamsE)
        /*0100*/ 	.short	0x0210
        /*0102*/ 	.short	0x0128


	//----- nvinfo : EIATTR_SW_WAR
	.align		4
.L_1323:
        /*0104*/ 	.byte	0x04, 0x36
        /*0106*/ 	.short	(.L_1325 - .L_1324)
.L_1324:
        /*0108*/ 	.word	0x00000008
.L_1325:


//--------------------- .nv.info._ZN10layer_norm13ln_bwd_kernelINS_13Kernel_traitsI13__nv_bfloat16S2_S2_S2_fjLj512ELj1ELj4ELj1ELj16ENS_18Kernel_traits_baseILj512ES2_S2_S2_S2_fjLj128EEEEELb0ELb1ELb1ELb1EEEvNS_9BwdParamsE --------------------------
	.section	.nv.info._ZN10layer_norm13ln_bwd_kernelINS_13Kernel_traitsI13__nv_bfloat16S2_S2_S2_fjLj512ELj1ELj4ELj1ELj16ENS_18Kernel_traits_baseILj512ES2_S2_S2_S2_fjLj128EEEEELb0ELb1ELb1ELb1EEEvNS_9BwdParamsE,"",@"SHT_CUDA_INFO"
	.sectionflags	@""
	.align	4


	//----- nvinfo : EIATTR_CUDA_API_VERSION
	.align		4
        /*0000*/ 	.byte	0x04, 0x37
        /*0002*/ 	.short	(.L_1327 - .L_1326)
.L_1326:
        /*0004*/ 	.word	0x00000082


	//----- nvinfo : EIATTR_KPARAM_INFO
	.align		4
.L_1327:
        /*0008*/ 	.byte	0x04, 0x17
        /*000a*/ 	.short	(.L_1329 - .L_1328)
.L_1328:
        /*000c*/ 	.word	0x00000000
        /*0010*/ 	.short	0x0000
        /*0012*/ 	.short	0x0000
        /*0014*/ 	.byte	0x00, 0xf0, 0xa1, 0x04


	//----- nvinfo : EIATTR_SPARSE_MMA_MASK
	.align		4
.L_1329:
        /*0018*/ 	.byte	0x03, 0x50
        /*001a*/ 	.short	0x0000


	//----- nvinfo : EIATTR_MAXREG_COUNT
	.align		4
        /*001c*/ 	.byte	0x03, 0x1b
        /*001e*/ 	.short	0x00ff


	//----- nvinfo : EIATTR_NUM_BARRIERS
	.align		4
        /*0020*/ 	.byte	0x02, 0x4c
        /*0022*/ 	.byte	0x01
	.zero		1


	//----- nvinfo : EIATTR_MERCURY_ISA_VERSION
	.align		4
        /*0024*/ 	.byte	0x03, 0x5f
        /*0026*/ 	.short	0x0101


	//----- nvinfo : EIATTR_COOP_GROUP_MASK_REGIDS
	.align		4
        /*0028*/ 	.byte	0x04, 0x29
        /*002a*/ 	.short	(.L_1331 - .L_1330)


	//   ....[0]....
.L_1330:
        /*002c*/ 	.word	0xffffffff


	//   ....[1]....
        /*0030*/ 	.word	0xffffffff


	//   ....[2]....
        /*0034*/ 	.word	0xffffffff


	//   ....[3]....
        /*0038*/ 	.word	0xffffffff


	//   ....[4]....
        /*003c*/ 	.word	0xffffffff


	//   ....[5]....
        /*0040*/ 	.word	0xffffffff


	//   ....[6]....
        /*0044*/ 	.word	0xffffffff


	//   ....[7]....
        /*0048*/ 	.word	0xffffffff


	//   ....[8]....
        /*004c*/ 	.word	0xffffffff


	//   ....[9]....
        /*0050*/ 	.word	0xffffffff


	//   ....[10]....
        /*0054*/ 	.word	0x05000091


	//   ....[11]....
        /*0058*/ 	.word	0x05000091


	//   ....[12]....
        /*005c*/ 	.word	0x05000091


	//   ....[13]....
        /*0060*/ 	.word	0x05000091


	//   ....[14]....
        /*0064*/ 	.word	0x05000091


	//   ....[15]....
        /*0068*/ 	.word	0x05000091


	//   ....[16]....
        /*006c*/ 	.word	0x05000091


	//   ....[17]....
        /*0070*/ 	.word	0x05000091


	//   ....[18]....
        /*0074*/ 	.word	0x05000091


	//   ....[19]....
        /*0078*/ 	.word	0x05000091


	//----- nvinfo : EIATTR_COOP_GROUP_INSTR_OFFSETS
	.align		4
.L_1331:
        /*007c*/ 	.byte	0x04, 0x28
        /*007e*/ 	.short	(.L_1333 - .L_1332)


	//   ....[0]....
.L_1332:
        /*0080*/ 	.word	0x00001430


	//   ....[1]....
        /*0084*/ 	.word	0x00001440


	//   ....[2]....
        /*0088*/ 	.word	0x00001470


	//   ....[3]....
        /*008c*/ 	.word	0x00001480


	//   ....[4]....
        /*0090*/ 	.word	0x000014b0


	//   ....[5]....
        /*0094*/ 	.word	0x000014c0


	//   ....[6]....
        /*0098*/ 	.word	0x000014f0


	//   ....[7]....
        /*009c*/ 	.word	0x00001500


	//   ....[8]....
        /*00a0*/ 	.word	0x00001530


	//   ....[9]....
        /*00a4*/ 	.word	0x00001540


	//   ....[10]....
        /*00a8*/ 	.word	0x00003bc0


	//   ....[11]....
        /*00ac*/ 	.word	0x00003c50


	//   ....[12]....
        /*00b0*/ 	.word	0x00003cc0


	//   ....[13]....
        /*00b4*/ 	.word	0x00003d20


	//   ....[14]....
        /*00b8*/ 	.word	0x00003d90


	//   ....[15]....
        /*00bc*/ 	.word	0x00003df0


	//   ....[16]....
        /*00c0*/ 	.word	0x00003e60


	//   ....[17]....
        /*00c4*/ 	.word	0x00003ec0


	//   ....[18]....
        /*00c8*/ 	.word	0x00003f30


	//   ....[19]....
        /*00cc*/ 	.word	0x00003f90


	//----- nvinfo : EIATTR_EXIT_INSTR_OFFSETS
	.align		4
.L_1333:
        /*00d0*/ 	.byte	0x04, 0x1c
        /*00d2*/ 	.short	(.L_1335 - .L_1334)


	//   ....[0]....
.L_1334:
        /*00d4*/ 	.word	0x00003b50


	//----- nvinfo : EIATTR_MAX_THREADS
	.align		4
.L_1335:
        /*00d8*/ 	.byte	0x04, 0x05
        /*00da*/ 	.short	(.L_1337 - .L_1336)
.L_1336:
        /*00dc*/ 	.word	0x00000080
        /*00e0*/ 	.word	0x00000001
        /*00e4*/ 	.word	0x00000001


	//----- nvinfo : EIATTR_CRS_STACK_SIZE
	.align		4
.L_1337:
        /*00e8*/ 	.byte	0x04, 0x1e
        /*00ea*/ 	.short	(.L_1339 - .L_1338)
.L_1338:
        /*00ec*/ 	.word	0x00000000


	//----- nvinfo : EIATTR_CBANK_PARAM_SIZE
	.align		4
.L_1339:
        /*00f0*/ 	.byte	0x03, 0x19
        /*00f2*/ 	.short	0x0128


	//----- nvinfo : EIATTR_PARAM_CBANK
	.align		4
        /*00f4*/ 	.byte	0x04, 0x0a
        /*00f6*/ 	.short	(.L_1341 - .L_1340)
	.align		4
.L_1340:
        /*00f8*/ 	.word	index@(.nv.constant0._ZN10layer_norm13ln_bwd_kernelINS_13Kernel_traitsI13__nv_bfloat16S2_S2_S2_fjLj512ELj1ELj4ELj1ELj16ENS_18Kernel_traits_baseILj512ES2_S2_S2_S2_fjLj128EEEEELb0ELb1ELb1ELb1EEEvNS_9BwdParamsE)
        /*00fc*/ 	.short	0x0210
        /*00fe*/ 	.short	0x0128


	//----- nvinfo : EIATTR_SW_WAR
	.align		4
.L_1341:
        /*0100*/ 	.byte	0x04, 0x36
        /*0102*/ 	.short	(.L_1343 - .L_1342)
.L_1342:
        /*0104*/ 	.word	0x00000008
.L_1343:


//--------------------- .nv.info._ZN10layer_norm13ln_bwd_kernelINS_13Kernel_traitsI13__nv_bfloat16S2_S2_S2_fjLj512ELj1ELj4ELj1ELj16ENS_18Kernel_traits_baseILj512ES2_S2_S2_S2_fjLj128EEEEELb1ELb0ELb0ELb0EEEvNS_9BwdParamsE --------------------------
	.section	.nv.info._ZN10layer_norm13ln_bwd_kernelINS_13Kernel_traitsI13__nv_bfloat16S2_S2_S2_fjLj512ELj1ELj4ELj1ELj16ENS_18Kernel_traits_baseILj512ES2_S2_S2_S2_fjLj128EEEEELb1ELb0ELb0ELb0EEEvNS_9BwdParamsE,"",@"SHT_CUDA_INFO"
	.sectionflags	@""
	.align	4


	//----- nvinfo : EIATTR_CUDA_API_VERSION
	.align		4
        /*0000*/ 	.byte	0x04, 0x37
        /*0002*/ 	.short	(.L_1345 - .L_1344)
.L_1344:
        /*0004*/ 	.word	0x00000082


	//----- nvinfo : EIATTR_KPARAM_INFO
	.align		4
.L_1345:
        /*0008*/ 	.byte	0x04, 0x17
        /*000a*/ 	.short	(.L_1347 - .L_1346)
.L_1346:
        /*000c*/ 	.word	0x00000000
        /*0010*/ 	.short	0x0000
        /*0012*/ 	.short	0x0000
        /*0014*/ 	.byte	0x00, 0xf0, 0xa1, 0x04


	//----- nvinfo : EIATTR_SPARSE_MMA_MASK
	.align		4
.L_1347:
        /*0018*/ 	.byte	0x03, 0x50
        /*001a*/ 	.short	0x0000


	//----- nvinfo : EIATTR_MAXREG_COUNT
	.align		4
        /*001c*/ 	.byte	0x03, 0x1b
        /*001e*/ 	.short	0x00ff


	//----- nvinfo : EIATTR_NUM_BARRIERS
	.align		4
        /*0020*/ 	.byte	0x02, 0x4c
        /*0022*/ 	.byte	0x01
	.zero		1


	//----- nvinfo : EIATTR_MERCURY_ISA_VERSION
	.align		4
        /*0024*/ 	.byte	0x03, 0x5f
        /*0026*/ 	.short	0x0101


	//----- nvinfo : EIATTR_COOP_GROUP_MASK_REGIDS
	.align		4
        /*0028*/ 	.byte	0x04, 0x29
        /*002a*/ 	.short	(.L_1349 - .L_1348)


	//   ....[0]....
.L_1348:
        /*002c*/ 	.word	0xffffffff


	//   ....[1]....
        /*0030*/ 	.word	0xffffffff


	//   ....[2]....
        /*0034*/ 	.word	0xffffffff


	//   ....[3]....
        /*0038*/ 	.word	0xffffffff


	//   ....[4]....
        /*003c*/ 	.word	0xffffffff


	//   ....[5]....
        /*0040*/ 	.word	0xffffffff


	//   ....[6]....
        /*0044*/ 	.word	0xffffffff


	//   ....[7]....
        /*0048*/ 	.word	0xffffffff


	//   ....[8]....
        /*004c*/ 	.word	0xffffffff


	//   ....[9]....
        /*0050*/ 	.word	0xffffffff


	//   ....[10]....
        /*0054*/ 	.word	0x0500006f


	//   ....[11]....
        /*0058*/ 	.word	0x0500006f


	//   ....[12]....
        /*005c*/ 	.word	0x0500006f


	//   ....[13]....
        /*0060*/ 	.word	0x0500006f


	//   ....[14]....
        /*0064*/ 	.word	0x0500006f


	//   ....[15]....
        /*0068*/ 	.word	0x0500006f


	//   ....[16]....
        /*006c*/ 	.word	0x0500006f


	//   ....[17]....
        /*0070*/ 	.word	0x0500006f


	//   ....[18]....
        /*0074*/ 	.word	0x0500006f


	//   ....[19]....
        /*0078*/ 	.word	0x0500006f


	//----- nvinfo : EIATTR_COOP_GROUP_INSTR_OFFSETS
	.align		4
.L_1349:
        /*007c*/ 	.byte	0x04, 0x28
        /*007e*/ 	.short	(.L_1351 - .L_1350)


	//   ....[0]....
.L_1350:
        /*0080*/ 	.word	0x000012c0


	//   ....[1]....
        /*0084*/ 	.word	0x000012d0


	//   ....[2]....
        /*0088*/ 	.word	0x00001300


	//   ....[3]....
        /*008c*/ 	.word	0x00001310


	//   ....[4]....
        /*0090*/ 	.word	0x00001340


	//   ....[5]....
        /*0094*/ 	.word	0x00001350


	//   ....[6]....
        /*0098*/ 	.word	0x00001380


	//   ....[7]....
        /*009c*/ 	.word	0x00001390


	//   ....[8]....
        /*00a0*/ 	.word	0x000013c0


	//   ....[9]....
        /*00a4*/ 	.word	0x000013d0


	//   ....[10]....
        /*00a8*/ 	.word	0x00002ba0


	//   ....[11]....
        /*00ac*/ 	.word	0x00002c30


	//   ....[12]....
        /*00b0*/ 	.word	0x00002ca0


	//   ....[13]....
        /*00b4*/ 	.word	0x00002d00


	//   ....[14]....
        /*00b8*/ 	.word	0x00002d70


	//   ....[15]....
        /*00bc*/ 	.word	0x00002dd0


	//   ....[16]....
        /*00c0*/ 	.word	0x00002e40


	//   ....[17]....
        /*00c4*/ 	.word	0x00002ea0


	//   ....[18]....
        /*00c8*/ 	.word	0x00002f10


	//   ....[19]....
        /*00cc*/ 	.word	0x00002f70


	//----- nvinfo : EIATTR_EXIT_INSTR_OFFSETS
	.align		4
.L_1351:
        /*00d0*/ 	.byte	0x04, 0x1c
        /*00d2*/ 	.short	(.L_1353 - .L_1352)


	//   ....[0]....
.L_1352:
        /*00d4*/ 	.word	0x00002b00


	//   ....[1]....
        /*00d8*/ 	.word	0x00002b30


	//----- nvinfo : EIATTR_MAX_THREADS
	.align		4
.L_1353:
        /*00dc*/ 	.byte	0x04, 0x05
        /*00de*/ 	.short	(.L_1355 - .L_1354)
.L_1354:
        /*00e0*/ 	.word	0x00000080
        /*00e4*/ 	.word	0x00000001
        /*00e8*/ 	.word	0x00000001


	//----- nvinfo : EIATTR_CRS_STACK_SIZE
	.align		4
.L_1355:
        /*00ec*/ 	.byte	0x04, 0x1e
        /*00ee*/ 	.short	(.L_1357 - .L_1356)
.L_1356:
        /*00f0*/ 	.word	0x00000000


	//----- nvinfo : EIATTR_CBANK_PARAM_SIZE
	.align		4
.L_1357:
        /*00f4*/ 	.byte	0x03, 0x19
        /*00f6*/ 	.short	0x0128


	//----- nvinfo : EIATTR_PARAM_CBANK
	.align		4
        /*00f8*/ 	.byte	0x04, 0x0a
        /*00fa*/ 	.short	(.L_1359 - .L_1358)
	.align		4
.L_1358:
        /*00fc*/ 	.word	index@(.nv.constant0._ZN10layer_norm13ln_bwd_kernelINS_13Kernel_traitsI13__nv_bfloat16S2_S2_S2_fjLj512ELj1ELj4ELj1ELj16ENS_18Kernel_traits_baseILj512ES2_S2_S2_S2_fjLj128EEEEELb1ELb0ELb0ELb0EEEvNS_9BwdParamsE)
        /*0100*/ 	.short	0x0210
        /*0102*/ 	.short	0x0128


	//----- nvinfo : EIATTR_SW_WAR
	.align		4
.L_1359:
        /*0104*/ 	.byte	0x04, 0x36
        /*0106*/ 	.short	(.L_1361 - .L_1360)
.L_1360:
        /*0108*/ 	.word	0x00000008
.L_1361:


//--------------------- .nv.info._ZN10layer_norm13ln_bwd_kernelINS_13Kernel_traitsI13__nv_bfloat16S2_S2_S2_fjLj512ELj1ELj4ELj1ELj16ENS_18Kernel_traits_baseILj512ES2_S2_S2_S2_fjLj128EEEEELb1ELb0ELb0ELb1EEEvNS_9BwdParamsE --------------------------
	.section	.nv.info._ZN10layer_norm13ln_bwd_kernelINS_13Kernel_traitsI13__nv_bfloat16S2_S2_S2_fjLj512ELj1ELj4ELj1ELj16ENS_18Kernel_traits_baseILj512ES2_S2_S2_S2_fjLj128EEEEELb1ELb0ELb0ELb1EEEvNS_9BwdParamsE,"",@"SHT_CUDA_INFO"
	.sectionflags	@""
	.align	4


	//----- nvinfo : EIATTR_CUDA_API_VERSION
	.align		4
        /*0000*/ 	.byte	0x04, 0x37
        /*0002*/ 	.short	(.L_1363 - .L_1362)
.L_1362:
        /*0004*/ 	.word	0x00000082


	//----- nvinfo : EIATTR_KPARAM_INFO
	.align		4
.L_1363:
        /*0008*/ 	.byte	0x04, 0x17
        /*000a*/ 	.short	(.L_1365 - .L_1364)
.L_1364:
        /*000c*/ 	.word	0x00000000
        /*0010*/ 	.short	0x0000
        /*0012*/ 	.short	0x0000
        /*0014*/ 	.byte	0x00, 0xf0, 0xa1, 0x04


	//----- nvinfo : EIATTR_SPARSE_MMA_MASK
	.align		4
.L_1365:
        /*0018*/ 	.byte	0x03, 0x50
        /*001a*/ 	.short	0x0000


	//----- nvinfo : EIATTR_MAXREG_COUNT
	.align		4
        /*001c*/ 	.byte	0x03, 0x1b
        /*001e*/ 	.short	0x00ff


	//----- nvinfo : EIATTR_NUM_BARRIERS
	.align		4
        /*0020*/ 	.byte	0x02, 0x4c
        /*0022*/ 	.byte	0x01
	.zero		1


	//----- nvinfo : EIATTR_MERCURY_ISA_VERSION
	.align		4
        /*0024*/ 	.byte	0x03, 0x5f
        /*0026*/ 	.short	0x0101


	//----- nvinfo : EIATTR_COOP_GROUP_MASK_REGIDS
	.align		4
        /*0028*/ 	.byte	0x04, 0x29
        /*002a*/ 	.short	(.L_1367 - .L_1366)


	//   ....[0]....
.L_1366:
        /*002c*/ 	.word	0xffffffff


	//   ....[1]....
        /*0030*/ 	.word	0xffffffff


	//   ....[2]....
        /*0034*/ 	.word	0xffffffff


	//   ....[3]....
        /*0038*/ 	.word	0xffffffff


	//   ....[4]....
        /*003c*/ 	.word	0xffffffff


	//   ....[5]....
        /*0040*/ 	.word	0xffffffff


	//   ....[6]....
        /*0044*/ 	.word	0xffffffff


	//   ....[7]....
        /*0048*/ 	.word	0xffffffff


	//   ....[8]....
        /*004c*/ 	.word	0xffffffff


	//   ....[9]....
        /*0050*/ 	.word	0xffffffff


	//   ....[10]....
        /*0054*/ 	.word	0x05000070


	//   ....[11]....
        /*0058*/ 	.word	0x05000070


	//   ....[12]....
        /*005c*/ 	.word	0x05000070


	//   ....[13]....
        /*0060*/ 	.word	0x05000070


	//   ....[14]....
        /*0064*/ 	.word	0x05000070


	//   ....[15]....
        /*0068*/ 	.word	0x05000070


	//   ....[16]....
        /*006c*/ 	.word	0x05000070


	//   ....[17]....
        /*0070*/ 	.word	0x05000070


	//   ....[18]....
        /*0074*/ 	.word	0x05000070


	//   ....[19]....
        /*0078*/ 	.word	0x05000070


	//----- nvinfo : EIATTR_COOP_GROUP_INSTR_OFFSETS
	.align		4
.L_1367:
        /*007c*/ 	.byte	0x04, 0x28
        /*007e*/ 	.short	(.L_1369 - .L_1368)


	//   ....[0]....
.L_1368:
        /*0080*/ 	.word	0x00001230


	//   ....[1]....
        /*0084*/ 	.word	0x00001240


	//   ....[2]....
        /*0088*/ 	.word	0x00001270


	//   ....[3]....
        /*008c*/ 	.word	0x00001280


	//   ....[4]....
        /*0090*/ 	.word	0x000012b0


	//   ....[5]....
        /*0094*/ 	.word	0x000012c0


	//   ....[6]....
        /*0098*/ 	.word	0x000012f0


	//   ....[7]....
        /*009c*/ 	.word	0x00001300


	//   ....[8]....
        /*00a0*/ 	.word	0x00001330


	//   ....[9]....
        /*00a4*/ 	.word	0x00001340


	//   ....[10]....
        /*00a8*/ 	.word	0x00002960


	//   ....[11]....
        /*00ac*/ 	.word	0x000029f0


	//   ....[12]....
        /*00b0*/ 	.word	0x00002a60


	//   ....[13]....
        /*00b4*/ 	.word	0x00002ac0


	//   ....[14]....
        /*00b8*/ 	.word	0x00002b30


	//   ....[15]....
        /*00bc*/ 	.word	0x00002b90


	//   ....[16]....
        /*00c0*/ 	.word	0x00002c00


	//   ....[17]....
        /*00c4*/ 	.word	0x00002c60


	//   ....[18]....
        /*00c8*/ 	.word	0x00002cd0


	//   ....[19]....
        /*00cc*/ 	.word	0x00002d30


	//----- nvinfo : EIATTR_EXIT_INSTR_OFFSETS
	.align		4
.L_1369:
        /*00d0*/ 	.byte	0x04, 0x1c
        /*00d2*/ 	.short	(.L_1371 - .L_1370)


	//   ....[0]....
.L_1370:
        /*00d4*/ 	.word	0x000028f0


	//----- nvinfo : EIATTR_MAX_THREADS
	.align		4
.L_1371:
        /*00d8*/ 	.byte	0x04, 0x05
        /*00da*/ 	.short	(.L_1373 - .L_1372)
.L_1372:
        /*00dc*/ 	.word	0x00000080
        /*00e0*/ 	.word	0x00000001
        /*00e4*/ 	.word	0x00000001


	//----- nvinfo : EIATTR_CRS_STACK_SIZE
	.align		4
.L_1373:
        /*00e8*/ 	.byte	0x04, 0x1e
        /*00ea*/ 	.short	(.L_1375 - .L_1374)
.L_1374:
        /*00ec*/ 	.word	0x00000000


	//----- nvinfo : EIATTR_CBANK_PARAM_SIZE
	.align		4
.L_1375:
        /*00f0*/ 	.byte	0x03, 0x19
        /*00f2*/ 	.short	0x0128


	//----- nvinfo : EIATTR_PARAM_CBANK
	.align		4
        /*00f4*/ 	.byte	0x04, 0x0a
        /*00f6*/ 	.short	(.L_1377 - .L_1376)
	.align		4
.L_1376:
        /*00f8*/ 	.word	index@(.nv.constant0._ZN10layer_norm13ln_bwd_kernelINS_13Kernel_traitsI13__nv_bfloat16S2_S2_S2_fjLj512ELj1ELj4ELj1ELj16ENS_18Kernel_traits_baseILj512ES2_S2_S2_S2_fjLj128EEEEELb1ELb0ELb0ELb1EEEvNS_9BwdParamsE)
        /*00fc*/ 	.short	0x0210
        /*00fe*/ 	.short	0x0128


	//----- nvinfo : EIATTR_SW_WAR
	.align		4
.L_1377:
        /*0100*/ 	.byte	0x04, 0x36
        /*0102*/ 	.short	(.L_1379 - .L_1378)
.L_1378:
        /*0104*/ 	.word	0x00000008
.L_1379:


//--------------------- .nv.info._ZN10layer_norm22ln_bwd_finalize_kernelINS_22Kernel_traits_finalizeILj512E13__nv_bfloat16S2_S2_S2_fjLb0ELj1024ELj4ENS_18Kernel_traits_baseILj512ES2_S2_S2_S2_fjLj1024EEEEELb0ELb0EEEvNS_9BwdParamsE --------------------------
	.section	.nv.info._ZN10layer_norm22ln_bwd_finalize_kernelINS_22Kernel_traits_finalizeILj512E13__nv_bfloat16S2_S2_S2_fjLb0ELj1024ELj4ENS_18Kernel_traits_baseILj512ES2_S2_S2_S2_fjLj1024EEEEELb0ELb0EEEvNS_9BwdParamsE,"",@"SHT_CUDA_INFO"
	.sectionflags	@""
	.align	4


	//----- nvinfo : EIATTR_CUDA_API_VERSION
	.align		4
        /*0000*/ 	.byte	0x04, 0x37
        /*0002*/ 	.short	(.L_1381 - .L_1380)
.L_1380:
        /*0004*/ 	.word	0x00000082


	//----- nvinfo : EIATTR_KPARAM_INFO
	.align		4
.L_1381:
        /*0008*/ 	.byte	0x04, 0x17
        /*000a*/ 	.short	(.L_1383 - .L_1382)
.L_1382:
        /*000c*/ 	.word	0x00000000
        /*0010*/ 	.short	0x0000
        /*0012*/ 	.short	0x0000
        /*0014*/ 	.byte	0x00, 0xf0, 0xa1, 0x04


	//----- nvinfo : EIATTR_SPARSE_MMA_MASK
	.align		4
.L_1383:
        /*0018*/ 	.byte	0x03, 0x50
        /*001a*/ 	.short	0x0000


	//----- nvinfo : EIATTR_MAXREG_COUNT
	.align		4
        /*001c*/ 	.byte	0x03, 0x1b
        /*001e*/ 	.short	0x0040


	//----- nvinfo : EIATTR_NUM_BARRIERS
	.align		4
        /*0020*/ 	.byte	0x02, 0x4c
        /*0022*/ 	.byte	0x01
	.zero		1


	//----- nvinfo : EIATTR_MERCURY_ISA_VERSION
	.align		4
        /*0024*/ 	.byte	0x03, 0x5f
        /*0026*/ 	.short	0x0101


	//----- nvinfo : EIATTR_COOP_GROUP_MASK_REGIDS
	.align		4
        /*0028*/ 	.byte	0x04, 0x29
        /*002a*/ 	.short	(.L_1385 - .L_1384)


	//   ....[0]....
.L_1384:
        /*002c*/ 	.word	0xffffffff


	//   ....[1]....
        /*0030*/ 	.word	0xffffffff


	//   ....[2]....
        /*0034*/ 	.word	0xffffffff


	//   ....[3]....
        /*0038*/ 	.word	0xffffffff


	//   ....[4]....
        /*003c*/ 	.word	0xffffffff


	//   ....[5]....
        /*0040*/ 	.word	0xffffffff


	//   ....[6]....
        /*0044*/ 	.word	0xffffffff


	//   ....[7]....
        /*0048*/ 	.word	0xffffffff


	//   ....[8]....
        /*004c*/ 	.word	0xffffffff


	//   ....[9]....
        /*0050*/ 	.word	0xffffffff


	//   ....[10]....
        /*0054*/ 	.word	0x05000013


	//   ....[11]....
        /*0058*/ 	.word	0x05000013


	//   ....[12]....
        /*005c*/ 	.word	0x05000013


	//   ....[13]....
        /*0060*/ 	.word	0x05000013


	//   ....[14]....
        /*0064*/ 	.word	0x05000013


	//   ....[15]....
        /*0068*/ 	.word	0x05000013


	//   ....[16]....
        /*006c*/ 	.word	0x05000013


	//   ....[17]....
        /*0070*/ 	.word	0x05000013


	//   ....[18]....
        /*0074*/ 	.word	0x05000013


	//   ....[19]....
        /*0078*/ 	.word	0x05000013


	//----- nvinfo : EIATTR_COOP_GROUP_INSTR_OFFSETS
	.align		4
.L_1385:
        /*007c*/ 	.byte	0x04, 0x28
        /*007e*/ 	.short	(.L_1387 - .L_1386)


	//   ....[0]....
.L_1386:
        /*0080*/ 	.word	0x000008e0


	//   ....[1]....
        /*0084*/ 	.word	0x000008f0


	//   ....[2]....
        /*0088*/ 	.word	0x00000920


	//   ....[3]....
        /*008c*/ 	.word	0x00000930


	//   ....[4]....
        /*0090*/ 	.word	0x00000960


	//   ....[5]....
        /*0094*/ 	.word	0x00000970


	//   ....[6]....
        /*0098*/ 	.word	0x000009a0


	//   ....[7]....
        /*009c*/ 	.word	0x000009b0


	//   ....[8]....
        /*00a0*/ 	.word	0x000009e0


	//   ....[9]....
        /*00a4*/ 	.word	0x000009f0


	//   ....[10]....
        /*00a8*/ 	.word	0x00000c10


	//   ....[11]....
        /*00ac*/ 	.word	0x00000c80


	//   ....[12]....
        /*00b0*/ 	.word	0x00000cf0


	//   ....[13]....
        /*00b4*/ 	.word	0x00000d60


	//   ....[14]....
        /*00b8*/ 	.word	0x00000dd0


	//   ....[15]....
        /*00bc*/ 	.word	0x00000e30


	//   ....[16]....
        /*00c0*/ 	.word	0x00000ea0


	//   ....[17]....
        /*00c4*/ 	.word	0x00000f10


	//   ....[18]....
        /*00c8*/ 	.word	0x00000f80


	//   ....[19]....
        /*00cc*/ 	.word	0x00000ff0


	//----- nvinfo : EIATTR_EXIT_INSTR_OFFSETS
	.align		4
.L_1387:
        /*00d0*/ 	.byte	0x04, 0x1c
        /*00d2*/ 	.short	(.L_1389 - .L_1388)


	//   ....[0]....
.L_1388:
        /*00d4*/ 	.word	0x00000070


	//   ....[1]....
        /*00d8*/ 	.word	0x00000bb0


	//----- nvinfo : EIATTR_MAX_THREADS
	.align		4
.L_1389:
        /*00dc*/ 	.byte	0x04, 0x05
        /*00de*/ 	.short	(.L_1391 - .L_1390)
.L_1390:
        /*00e0*/ 	.word	0x00000400
        /*00e4*/ 	.word	0x00000001
        /*00e8*/ 	.word	0x00000001


	//----- nvinfo : EIATTR_CRS_STACK_SIZE
	.align		4
.L_1391:
        /*00ec*/ 	.byte	0x04, 0x1e
        /*00ee*/ 	.short	(.L_1393 - .L_1392)
.L_1392:
        /*00f0*/ 	.word	0x00000000


	//----- nvinfo : EIATTR_CBANK_PARAM_SIZE
	.align		4
.L_1393:
        /*00f4*/ 	.byte	0x03, 0x19
        /*00f6*/ 	.short	0x0128


	//----- nvinfo : EIATTR_PARAM_CBANK
	.align		4
        /*00f8*/ 	.byte	0x04, 0x0a
        /*00fa*/ 	.short	(.L_1395 - .L_1394)
	.align		4
.L_1394:
        /*00fc*/ 	.word	index@(.nv.constant0._ZN10layer_norm22ln_bwd_finalize_kernelINS_22Kernel_traits_finalizeILj512E13__nv_bfloat16S2_S2_S2_fjLb0ELj1024ELj4ENS_18Kernel_traits_baseILj512ES2_S2_S2_S2_fjLj1024EEEEELb0ELb0EEEvNS_9BwdParamsE)
        /*0100*/ 	.short	0x0210
        /*0102*/ 	.short	0x0128


	//----- nvinfo : EIATTR_SW_WAR
	.align		4
.L_1395:
        /*0104*/ 	.byte	0x04, 0x36
        /*0106*/ 	.short	(.L_1397 - .L_1396)
.L_1396:
        /*0108*/ 	.word	0x00000008
.L_1397:


//--------------------- .nv.info._ZN10layer_norm13ln_bwd_kernelINS_13Kernel_traitsI13__nv_bfloat16S2_S2_S2_fjLj512ELj1ELj4ELj1ELj16ENS_18Kernel_traits_baseILj512ES2_S2_S2_S2_fjLj128EEEEELb1ELb0ELb1ELb0EEEvNS_9BwdParamsE --------------------------
	.section	.nv.info._ZN10layer_norm13ln_bwd_kernelINS_13Kernel_traitsI13__nv_bfloat16S2_S2_S2_fjLj512ELj1ELj4ELj1ELj16ENS_18Kernel_traits_baseILj512ES2_S2_S2_S2_fjLj128EEEEELb1ELb0ELb1ELb0EEEvNS_9BwdParamsE,"",@"SHT_CUDA_INFO"
	.sectionflags	@""
	.align	4


	//----- nvinfo : EIATTR_CUDA_API_VERSION
	.align		4
        /*0000*/ 	.byte	0x04, 0x37
        /*0002*/ 	.short	(.L_1399 - .L_1398)
.L_1398:
        /*0004*/ 	.word	0x00000082


	//----- nvinfo : EIATTR_KPARAM_INFO
	.align		4
.L_1399:
        /*0008*/ 	.byte	0x04, 0x17
        /*000a*/ 	.short	(.L_1401 - .L_1400)
.L_1400:
        /*000c*/ 	.word	0x00000000
        /*0010*/ 	.short	0x0000
        /*0012*/ 	.short	0x0000
        /*0014*/ 	.byte	0x00, 0xf0, 0xa1, 0x04


	//----- nvinfo : EIATTR_SPARSE_MMA_MASK
	.align		4
.L_1401:
        /*0018*/ 	.byte	0x03, 0x50
        /*001a*/ 	.short	0x0000


	//----- nvinfo : EIATTR_MAXREG_COUNT
	.align		4
        /*001c*/ 	.byte	0x03, 0x1b
        /*001e*/ 	.short	0x00ff


	//----- nvinfo : EIATTR_NUM_BARRIERS
	.align		4
        /*0020*/ 	.byte	0x02, 0x4c
        /*0022*/ 	.byte	0x01
	.zero		1


	//----- nvinfo : EIATTR_MERCURY_ISA_VERSION
	.align		4
        /*0024*/ 	.byte	0x03, 0x5f
        /*0026*/ 	.short	0x0101


	//----- nvinfo : EIATTR_COOP_GROUP_MASK_REGIDS
	.align		4
        /*0028*/ 	.byte	0x04, 0x29
        /*002a*/ 	.short	(.L_1403 - .L_1402)


	//   ....[0]....
.L_1402:
        /*002c*/ 	.word	0xffffffff


	//   ....[1]....
        /*0030*/ 	.word	0xffffffff


	//   ....[2]....
        /*0034*/ 	.word	0xffffffff


	//   ....[3]....
        /*0038*/ 	.word	0xffffffff


	//   ....[4]....
        /*003c*/ 	.word	0xffffffff


	//   ....[5]....
        /*0040*/ 	.word	0xffffffff


	//   ....[6]....
        /*0044*/ 	.word	0xffffffff


	//   ....[7]....
        /*0048*/ 	.word	0xffffffff


	//   ....[8]....
        /*004c*/ 	.word	0xffffffff


	//   ....[9]....
        /*0050*/ 	.word	0xffffffff


	//   ....[10]....
        /*0054*/ 	.word	0x0500005f


	//   ....[11]....
        /*0058*/ 	.word	0x0500005f


	//   ....[12]....
        /*005c*/ 	.word	0x0500005f


	//   ....[13]....
        /*0060*/ 	.word	0x0500005f


	//   ....[14]....
        /*0064*/ 	.word	0x0500005f


	//   ....[15]....
        /*0068*/ 	.word	0x0500005f


	//   ....[16]....
        /*006c*/ 	.word	0x0500005f


	//   ....[17]....
        /*0070*/ 	.word	0x0500005f


	//   ....[18]....
        /*0074*/ 	.word	0x0500005f


	//   ....[19]....
        /*0078*/ 	.word	0x0500005f


	//----- nvinfo : EIATTR_COOP_GROUP_INSTR_OFFSETS
	.align		4
.L_1403:
        /*007c*/ 	.byte	0x04, 0x28
        /*007e*/ 	.short	(.L_1405 - .L_1404)


	//   ....[0]....
.L_1404:
        /*0080*/ 	.word	0x00001540


	//   ....[1]....
        /*0084*/ 	.word	0x00001550


	//   ....[2]....
        /*0088*/ 	.word	0x00001580


	//   ....[3]....
        /*008c*/ 	.word	0x00001590


	//   ....[4]....
        /*0090*/ 	.word	0x000015c0


	//   ....[5]....
        /*0094*/ 	.word	0x000015d0


	//   ....[6]....
        /*0098*/ 	.word	0x00001600


	//   ....[7]....
        /*009c*/ 	.word	0x00001610


	//   ....[8]....
        /*00a0*/ 	.word	0x00001640


	//   ....[9]....
        /*00a4*/ 	.word	0x00001650


	//   ....[10]....
        /*00a8*/ 	.word	0x00003ac0


	//   ....[11]....
        /*00ac*/ 	.word	0x00003b50


	//   ....[12]....
        /*00b0*/ 	.word	0x00003bc0


	//   ....[13]....
        /*00b4*/ 	.word	0x00003c20


	//   ....[14]....
        /*00b8*/ 	.word	0x00003c90


	//   ....[15]....
        /*00bc*/ 	.word	0x00003cf0


	//   ....[16]....
        /*00c0*/ 	.word	0x00003d60


	//   ....[17]....
        /*00c4*/ 	.word	0x00003dc0


	//   ....[18]....
        /*00c8*/ 	.word	0x00003e30


	//   ....[19]....
        /*00cc*/ 	.word	0x00003e90


	//----- nvinfo : EIATTR_EXIT_INSTR_OFFSETS
	.align		4
.L_1405:
        /*00d0*/ 	.byte	0x04, 0x1c
        /*00d2*/ 	.short	(.L_1407 - .L_1406)


	//   ....[0]....
.L_1406:
        /*00d4*/ 	.word	0x00003a20


	//   ....[1]....
        /*00d8*/ 	.word	0x00003a50


	//----- nvinfo : EIATTR_MAX_THREADS
	.align		4
.L_1407:
        /*00dc*/ 	.byte	0x04, 0x05
        /*00de*/ 	.short	(.L_1409 - .L_1408)
.L_1408:
        /*00e0*/ 	.word	0x00000080
        /*00e4*/ 	.word	0x00000001
        /*00e8*/ 	.word	0x00000001


	//----- nvinfo : EIATTR_CRS_STACK_SIZE
	.align		4
.L_1409:
        /*00ec*/ 	.byte	0x04, 0x1e
        /*00ee*/ 	.short	(.L_1411 - .L_1410)
.L_1410:
        /*00f0*/ 	.word	0x00000000


	//----- nvinfo : EIATTR_CBANK_PARAM_SIZE
	.align		4
.L_1411:
        /*00f4*/ 	.byte	0x03, 0x19
        /*00f6*/ 	.short	0x0128


	//----- nvinfo : EIATTR_PARAM_CBANK
	.align		4
        /*00f8*/ 	.byte	0x04, 0x0a
        /*00fa*/ 	.short	(.L_1413 - .L_1412)
	.align		4
.L_1412:
        /*00fc*/ 	.word	index@(.nv.constant0._ZN10layer_norm13ln_bwd_kernelINS_13Kernel_traitsI13__nv_bfloat16S2_S2_S2_fjLj512ELj1ELj4ELj1ELj16ENS_18Kernel_traits_baseILj512ES2_S2_S2_S2_fjLj128EEEEELb1ELb0ELb1ELb0EEEvNS_9BwdParamsE)
        /*0100*/ 	.short	0x0210
        /*0102*/ 	.short	0x0128


	//----- nvinfo : EIATTR_SW_WAR
	.align		4
.L_1413:
        /*0104*/ 	.byte	0x04, 0x36
        /*0106*/ 	.short	(.L_1415 - .L_1414)
.L_1414:
        /*0108*/ 	.word	0x00000008
.L_1415:


//--------------------- .nv.info._ZN10layer_norm22ln_bwd_finalize_kernelINS_22Kernel_traits_finalizeILj512E13__nv_bfloat16S2_S2_S2_fjLb0ELj1024ELj4ENS_18Kernel_traits_baseILj512ES2_S2_S2_S2_fjLj1024EEEEELb0ELb1EEEvNS_9BwdParamsE --------------------------
	.section	.nv.info._ZN10layer_norm22ln_bwd_finalize_kernelINS_22Kernel_traits_finalizeILj512E13__nv_bfloat16S2_S2_S2_fjLb0ELj1024ELj4ENS_18Kernel_traits_baseILj512ES2_S2_S2_S2_fjLj1024EEEEELb0ELb1EEEvNS_9BwdParamsE,"",@"SHT_CUDA_INFO"
	.sectionflags	@""
	.align	4


	//----- nvinfo : EIATTR_CUDA_API_VERSION
	.align		4
        /*0000*/ 	.byte	0x04, 0x37
        /*0002*/ 	.short	(.L_1417 - .L_1416)
.L_1416:
        /*0004*/ 	.word	0x00000082


	//----- nvinfo : EIATTR_KPARAM_INFO
	.align		4
.L_1417:
        /*0008*/ 	.byte	0x04, 0x17
        /*000a*/ 	.short	(.L_1419 - .L_1418)
.L_1418:
        /*000c*/ 	.word	0x00000000
        /*0010*/ 	.short	0x0000
        /*0012*/ 	.short	0x0000
        /*0014*/ 	.byte	0x00, 0xf0, 0xa1, 0x04


	//----- nvinfo : EIATTR_SPARSE_MMA_MASK
	.align		4
.L_1419:
        /*0018*/ 	.byte	0x03, 0x50
        /*001a*/ 	.short	0x0000


	//----- nvinfo : EIATTR_MAXREG_COUNT
	.align		4
        /*001c*/ 	.byte	0x03, 0x1b
        /*001e*/ 	.short	0x0040


	//----- nvinfo : EIATTR_NUM_BARRIERS
	.align		4
        /*0020*/ 	.byte	0x02, 0x4c
        /*0022*/ 	.byte	0x01
	.zero		1


	//----- nvinfo : EIATTR_MERCURY_ISA_VERSION
	.align		4
        /*0024*/ 	.byte	0x03, 0x5f
        /*0026*/ 	.short	0x0101


	//----- nvinfo : EIATTR_COOP_GROUP_MASK_REGIDS
	.align		4
        /*0028*/ 	.byte	0x04, 0x29
        /*002a*/ 	.short	(.L_1421 - .L_1420)


	//   ....[0]....
.L_1420:
        /*002c*/ 	.word	0xffffffff


	//   ....[1]....
        /*0030*/ 	.word	0xffffffff


	//   ....[2]....
        /*0034*/ 	.word	0xffffffff


	//   ....[3]....
        /*0038*/ 	.word	0xffffffff


	//   ....[4]....
        /*003c*/ 	.word	0xffffffff


	//   ....[5]....
        /*0040*/ 	.word	0xffffffff


	//   ....[6]....
        /*0044*/ 	.word	0xffffffff


	//   ....[7]....
        /*0048*/ 	.word	0xffffffff


	//   ....[8]....
        /*004c*/ 	.word	0xffffffff


	//   ....[9]....
        /*0050*/ 	.word	0xffffffff


	//   ....[10]....
        /*0054*/ 	.word	0x05000011


	//   ....[11]....
        /*0058*/ 	.word	0x05000011


	//   ....[12]....
        /*005c*/ 	.word	0x05000011


	//   ....[13]....
        /*0060*/ 	.word	0x05000011


	//   ....[14]....
        /*0064*/ 	.word	0x05000011


	//   ....[15]....
        /*0068*/ 	.word	0x05000011


	//   ....[16]....
        /*006c*/ 	.word	0x05000011


	//   ....[17]....
        /*0070*/ 	.word	0x05000011


	//   ....[18]....
        /*0074*/ 	.word	0x05000011


	//   ....[19]....
        /*0078*/ 	.word	0x05000011


	//----- nvinfo : EIATTR_COOP_GROUP_INSTR_OFFSETS
	.align		4
.L_1421:
        /*007c*/ 	.byte	0x04, 0x28
        /*007e*/ 	.short	(.L_1423 - .L_1422)


	//   ....[0]....
.L_1422:
        /*0080*/ 	.word	0x000008e0


	//   ....[1]....
        /*0084*/ 	.word	0x000008f0


	//   ....[2]....
        /*0088*/ 	.word	0x00000920


	//   ....[3]....
        /*008c*/ 	.word	0x00000930


	//   ....[4]....
        /*0090*/ 	.word	0x00000960


	//   ....[5]....
        /*0094*/ 	.word	0x00000970


	//   ....[6]....
        /*0098*/ 	.word	0x000009a0


	//   ....[7]....
        /*009c*/ 	.word	0x000009b0


	//   ....[8]....
        /*00a0*/ 	.word	0x000009e0


	//   ....[9]....
        /*00a4*/ 	.word	0x000009f0


	//   ....[10]....
        /*00a8*/ 	.word	0x00000bf0


	//   ....[11]....
        /*00ac*/ 	.word	0x00000c60


	//   ....[12]....
        /*00b0*/ 	.word	0x00000cd0


	//   ....[13]....
        /*00b4*/ 	.word	0x00000d40


	//   ....[14]....
        /*00b8*/ 	.word	0x00000db0


	//   ....[15]....
        /*00bc*/ 	.word	0x00000e10


	//   ....[16]....
        /*00c0*/ 	.word	0x00000e80


	//   ....[17]....
        /*00c4*/ 	.word	0x00000ef0


	//   ....[18]....
        /*00c8*/ 	.word	0x00000f60


	//   ....[19]....
        /*00cc*/ 	.word	0x00000fd0


	//----- nvinfo : EIATTR_EXIT_INSTR_OFFSETS
	.align		4
.L_1423:
        /*00d0*/ 	.byte	0x04, 0x1c
        /*00d2*/ 	.short	(.L_1425 - .L_1424)


	//   ....[0]....
.L_1424:
        /*00d4*/ 	.word	0x00000070


	//   ....[1]....
        /*00d8*/ 	.word	0x00000b90


	//----- nvinfo : EIATTR_MAX_THREADS
	.align		4
.L_1425:
        /*00dc*/ 	.byte	0x04, 0x05
        /*00de*/ 	.short	(.L_1427 - .L_1426)
.L_1426:
        /*00e0*/ 	.word	0x00000400
        /*00e4*/ 	.word	0x00000001
        /*00e8*/ 	.word	0x00000001


	//----- nvinfo : EIATTR_CRS_STACK_SIZE
	.align		4
.L_1427:
        /*00ec*/ 	.byte	0x04, 0x1e
        /*00ee*/ 	.short	(.L_1429 - .L_1428)
.L_1428:
        /*00f0*/ 	.word	0x00000000


	//----- nvinfo : EIATTR_CBANK_PARAM_SIZE
	.align		4
.L_1429:
        /*00f4*/ 	.byte	0x03, 0x19
        /*00f6*/ 	.short	0x0128


	//----- nvinfo : EIATTR_PARAM_CBANK
	.align		4
        /*00f8*/ 	.byte	0x04, 0x0a
        /*00fa*/ 	.short	(.L_1431 - .L_1430)
	.align		4
.L_1430:
        /*00fc*/ 	.word	index@(.nv.constant0._ZN10layer_norm22ln_bwd_finalize_kernelINS_22Kernel_traits_finalizeILj512E13__nv_bfloat16S2_S2_S2_fjLb0ELj1024ELj4ENS_18Kernel_traits_baseILj512ES2_S2_S2_S2_fjLj1024EEEEELb0ELb1EEEvNS_9BwdParamsE)
        /*0100*/ 	.short	0x0210
        /*0102*/ 	.short	0x0128


	//----- nvinfo : EIATTR_SW_WAR
	.align		4
.L_1431:
        /*0104*/ 	.byte	0x04, 0x36
        /*0106*/ 	.short	(.L_1433 - .L_1432)
.L_1432:
        /*0108*/ 	.word	0x00000008
.L_1433:


//--------------------- .nv.info._ZN10layer_norm13ln_bwd_kernelINS_13Kernel_traitsI13__nv_bfloat16S2_S2_S2_fjLj512ELj1ELj4ELj1ELj16ENS_18Kernel_traits_baseILj512ES2_S2_S2_S2_fjLj128EEEEELb1ELb0ELb1ELb1EEEvNS_9BwdParamsE --------------------------
	.section	.nv.info._ZN10layer_norm13ln_bwd_kernelINS_13Kernel_traitsI13__nv_bfloat16S2_S2_S2_fjLj512ELj1ELj4ELj1ELj16ENS_18Kernel_traits_baseILj512ES2_S2_S2_S2_fjLj128EEEEELb1ELb0ELb1ELb1EEEvNS_9BwdParamsE,"",@"SHT_CUDA_INFO"
	.sectionflags	@""
	.align	4


	//----- nvinfo : EIATTR_CUDA_API_VERSION
	.align		4
        /*0000*/ 	.byte	0x04, 0x37
        /*0002*/ 	.short	(.L_1435 - .L_1434)
.L_1434:
        /*0004*/ 	.word	0x00000082


	//----- nvinfo : EIATTR_KPARAM_INFO
	.align		4
.L_1435:
        /*0008*/ 	.byte	0x04, 0x17
        /*000a*/ 	.short	(.L_1437 - .L_1436)
.L_1436:
        /*000c*/ 	.word	0x00000000
        /*0010*/ 	.short	0x0000
        /*0012*/ 	.short	0x0000
        /*0014*/ 	.byte	0x00, 0xf0, 0xa1, 0x04


	//----- nvinfo : EIATTR_SPARSE_MMA_MASK
	.align		4
.L_1437:
        /*0018*/ 	.byte	0x03, 0x50
        /*001a*/ 	.short	0x0000


	//----- nvinfo : EIATTR_MAXREG_COUNT
	.align		4
        /*001c*/ 	.byte	0x03, 0x1b
        /*001e*/ 	.short	0x00ff


	//----- nvinfo : EIATTR_NUM_BARRIERS
	.align		4
        /*0020*/ 	.byte	0x02, 0x4c
        /*0022*/ 	.byte	0x01
	.zero		1


	//----- nvinfo : EIATTR_MERCURY_ISA_VERSION
	.align		4
        /*0024*/ 	.byte	0x03, 0x5f
        /*0026*/ 	.short	0x0101


	//----- nvinfo : EIATTR_COOP_GROUP_MASK_REGIDS
	.align		4
        /*0028*/ 	.byte	0x04, 0x29
        /*002a*/ 	.short	(.L_1439 - .L_1438)


	//   ....[0]....
.L_1438:
        /*002c*/ 	.word	0xffffffff


	//   ....[1]....
        /*0030*/ 	.word	0xffffffff


	//   ....[2]....
        /*0034*/ 	.word	0xffffffff


	//   ....[3]....
        /*0038*/ 	.word	0xffffffff


	//   ....[4]....
        /*003c*/ 	.word	0xffffffff


	//   ....[5]....
        /*0040*/ 	.word	0xffffffff


	//   ....[6]....
        /*0044*/ 	.word	0xffffffff


	//   ....[7]....
        /*0048*/ 	.word	0xffffffff


	//   ....[8]....
        /*004c*/ 	.word	0xffffffff


	//   ....[9]....
        /*0050*/ 	.word	0xffffffff


	//   ....[10]....
        /*0054*/ 	.word	0x0500006c


	//   ....[11]....
        /*0058*/ 	.word	0x0500006c


	//   ....[12]....
        /*005c*/ 	.word	0x0500006c


	//   ....[13]....
        /*0060*/ 	.word	0x0500006c


	//   ....[14]....
        /*0064*/ 	.word	0x0500006c


	//   ....[15]....
        /*0068*/ 	.word	0x0500006c


	//   ....[16]....
        /*006c*/ 	.word	0x0500006c


	//   ....[17]....
        /*0070*/ 	.word	0x0500006c


	//   ....[18]....
        /*0074*/ 	.word	0x0500006c


	//   ....[19]....
        /*0078*/ 	.word	0x0500006c


	//----- nvinfo : EIATTR_COOP_GROUP_INSTR_OFFSETS
	.align		4
.L_1439:
        /*007c*/ 	.byte	0x04, 0x28
        /*007e*/ 	.short	(.L_1441 - .L_1440)


	//   ....[0]....
.L_1440:
        /*0080*/ 	.word	0x00001490


	//   ....[1]....
        /*0084*/ 	.word	0x000014a0


	//   ....[2]....
        /*0088*/ 	.word	0x000014d0


	//   ....[3]....
        /*008c*/ 	.word	0x000014e0


	//   ....[4]....
        /*0090*/ 	.word	0x00001510


	//   ....[5]....
        /*0094*/ 	.word	0x00001520


	//   ....[6]....
        /*0098*/ 	.word	0x00001550


	//   ....[7]....
        /*009c*/ 	.word	0x00001560


	//   ....[8]....
        /*00a0*/ 	.word	0x00001590


	//   ....[9]....
        /*00a4*/ 	.word	0x000015a0


	//   ....[10]....
        /*00a8*/ 	.word	0x000036e0


	//   ....[11]....
        /*00ac*/ 	.word	0x00003780


	//   ....[12]....
        /*00b0*/ 	.word	0x000037e0


	//   ....[13]....
        /*00b4*/ 	.word	0x00003840


	//   ....[14]....
        /*00b8*/ 	.word	0x000038b0


	//   ....[15]....
        /*00bc*/ 	.word	0x00003910


	//   ....[16]....
        /*00c0*/ 	.word	0x00003980


	//   ....[17]....
        /*00c4*/ 	.word	0x000039e0


	//   ....[18]....
        /*00c8*/ 	.word	0x00003a40


	//   ....[19]....
        /*00cc*/ 	.word	0x00003aa0


	//----- nvinfo : EIATTR_EXIT_INSTR_OFFSETS
	.align		4
.L_1441:
        /*00d0*/ 	.byte	0x04, 0x1c
        /*00d2*/ 	.short	(.L_1443 - .L_1442)


	//   ....[0]....
.L_1442:
        /*00d4*/ 	.word	0x00003680


	//----- nvinfo : EIATTR_MAX_THREADS
	.align		4
.L_1443:
        /*00d8*/ 	.byte	0x04, 0x05
        /*00da*/ 	.short	(.L_1445 - .L_1444)
.L_1444:
        /*00dc*/ 	.word	0x00000080
        /*00e0*/ 	.word	0x00000001
        /*00e4*/ 	.word	0x00000001


	//----- nvinfo : EIATTR_CRS_STACK_SIZE
	.align		4
.L_1445:
        /*00e8*/ 	.byte	0x04, 0x1e
        /*00ea*/ 	.short	(.L_1447 - .L_1446)
.L_1446:
        /*00ec*/ 	.word	0x00000000


	//----- nvinfo : EIATTR_CBANK_PARAM_SIZE
	.align		4
.L_1447:
        /*00f0*/ 	.byte	0x03, 0x19
        /*00f2*/ 	.short	0x0128


	//----- nvinfo : EIATTR_PARAM_CBANK
	.align		4
        /*00f4*/ 	.byte	0x04, 0x0a
        /*00f6*/ 	.short	(.L_1449 - .L_1448)
	.align		4
.L_1448:
        /*00f8*/ 	.word	index@(.nv.constant0._ZN10layer_norm13ln_bwd_kernelINS_13Kernel_traitsI13__nv_bfloat16S2_S2_S2_fjLj512ELj1ELj4ELj1ELj16ENS_18Kernel_traits_baseILj512ES2_S2_S2_S2_fjLj128EEEEELb1ELb0ELb1ELb1EEEvNS_9BwdParamsE)
        /*00fc*/ 	.short	0x0210
        /*00fe*/ 	.short	0x0128


	//----- nvinfo : EIATTR_SW_WAR
	.align		4
.L_1449:
        /*0100*/ 	.byte	0x04, 0x36
        /*0102*/ 	.short	(.L_1451 - .L_1450)
.L_1450:
        /*0104*/ 	.word	0x00000008
.L_1451:


//--------------------- .nv.info._ZN10layer_norm13ln_bwd_kernelINS_13Kernel_traitsI13__nv_bfloat16S2_S2_S2_fjLj512ELj1ELj4ELj1ELj16ENS_18Kernel_traits_baseILj512ES2_S2_S2_S2_fjLj128EEEEELb1ELb1ELb0ELb0EEEvNS_9BwdParamsE --------------------------
	.section	.nv.info._ZN10layer_norm13ln_bwd_kernelINS_13Kernel_traitsI13__nv_bfloat16S2_S2_S2_fjLj512ELj1ELj4ELj1ELj16ENS_18Kernel_traits_baseILj512ES2_S2_S2_S2_fjLj128EEEEELb1ELb1ELb0ELb0EEEvNS_9BwdParamsE,"",@"SHT_CUDA_INFO"
	.sectionflags	@""
	.align	4


	//----- nvinfo : EIATTR_CUDA_API_VERSION
	.align		4
        /*0000*/ 	.byte	0x04, 0x37
        /*0002*/ 	.short	(.L_1453 - .L_1452)
.L_1452:
        /*0004*/ 	.word	0x00000082


	//----- nvinfo : EIATTR_KPARAM_INFO
	.align		4
.L_1453:
        /*0008*/ 	.byte	0x04, 0x17
        /*000a*/ 	.short	(.L_1455 - .L_1454)
.L_1454:
        /*000c*/ 	.word	0x00000000
        /*0010*/ 	.short	0x0000
        /*0012*/ 	.short	0x0000
        /*0014*/ 	.byte	0x00, 0xf0, 0xa1, 0x04


	//----- nvinfo : EIATTR_SPARSE_MMA_MASK
	.align		4
.L_1455:
        /*0018*/ 	.byte	0x03, 0x50
        /*001a*/ 	.short	0x0000


	//----- nvinfo : EIATTR_MAXREG_COUNT
	.align		4
        /*001c*/ 	.byte	0x03, 0x1b
        /*001e*/ 	.short	0x00ff


	//----- nvinfo : EIATTR_NUM_BARRIERS
	.align		4
        /*0020*/ 	.byte	0x02, 0x4c
        /*0022*/ 	.byte	0x01
	.zero		1


	//----- nvinfo : EIATTR_MERCURY_ISA_VERSION
	.align		4
        /*0024*/ 	.byte	0x03, 0x5f
        /*0026*/ 	.short	0x0101


	//----- nvinfo : EIATTR_COOP_GROUP_MASK_REGIDS
	.align		4
        /*0028*/ 	.byte	0x04, 0x29
        /*002a*/ 	.short	(.L_1457 - .L_1456)


	//   ....[0]....
.L_1456:
        /*002c*/ 	.word	0xffffffff


	//   ....[1]....
        /*0030*/ 	.word	0xffffffff


	//   ....[2]....
        /*0034*/ 	.word	0xffffffff


	//   ....[3]....
        /*0038*/ 	.word	0xffffffff


	//   ....[4]....
        /*003c*/ 	.word	0xffffffff


	//   ....[5]....
        /*0040*/ 	.word	0xffffffff


	//   ....[6]....
        /*0044*/ 	.word	0xffffffff


	//   ....[7]....
        /*0048*/ 	.word	0xffffffff


	//   ....[8]....
        /*004c*/ 	.word	0xffffffff


	//   ....[9]....
        /*0050*/ 	.word	0xffffffff


	//   ....[10]....
        /*0054*/ 	.word	0x0500008f


	//   ....[11]....
        /*0058*/ 	.word	0x0500008f


	//   ....[12]....
        /*005c*/ 	.word	0x0500008f


	//   ....[13]....
        /*0060*/ 	.word	0x0500008f


	//   ....[14]....
        /*0064*/ 	.word	0x0500008f


	//   ....[15]....
        /*0068*/ 	.word	0x0500008f


	//   ....[16]....
        /*006c*/ 	.word	0x0500008f


	//   ....[17]....
        /*0070*/ 	.word	0x0500008f


	//   ....[18]....
        /*0074*/ 	.word	0x0500008f


	//   ....[19]....
        /*0078*/ 	.word	0x0500008f


	//----- nvinfo : EIATTR_COOP_GROUP_INSTR_OFFSETS
	.align		4
.L_1457:
        /*007c*/ 	.byte	0x04, 0x28
        /*007e*/ 	.short	(.L_1459 - .L_1458)


	//   ....[0]....
.L_1458:
        /*0080*/ 	.word	0x00001520


	//   ....[1]....
        /*0084*/ 	.word	0x00001530


	//   ....[2]....
        /*0088*/ 	.word	0x00001560


	//   ....[3]....
        /*008c*/ 	.word	0x00001570


	//   ....[4]....
        /*0090*/ 	.word	0x000015a0


	//   ....[5]....
        /*0094*/ 	.word	0x000015b0


	//   ....[6]....
        /*0098*/ 	.word	0x000015e0


	//   ....[7]....
        /*009c*/ 	.word	0x000015f0


	//   ....[8]....
        /*00a0*/ 	.word	0x00001620


	//   ....[9]....
        /*00a4*/ 	.word	0x00001630


	//   ....[10]....
        /*00a8*/ 	.word	0x00003720


	//   ....[11]....
        /*00ac*/ 	.word	0x000037b0


	//   ....[12]....
        /*00b0*/ 	.word	0x00003820


	//   ....[13]....
        /*00b4*/ 	.word	0x00003880


	//   ....[14]....
        /*00b8*/ 	.word	0x000038f0


	//   ....[15]....
        /*00bc*/ 	.word	0x00003950


	//   ....[16]....
        /*00c0*/ 	.word	0x000039c0


	//   ....[17]....
        /*00c4*/ 	.word	0x00003a20


	//   ....[18]....
        /*00c8*/ 	.word	0x00003a90


	//   ....[19]....
        /*00cc*/ 	.word	0x00003af0


	//----- nvinfo : EIATTR_EXIT_INSTR_OFFSETS
	.align		4
.L_1459:
        /*00d0*/ 	.byte	0x04, 0x1c
        /*00d2*/ 	.short	(.L_1461 - .L_1460)


	//   ....[0]....
.L_1460:
        /*00d4*/ 	.word	0x00003630


	//   ....[1]....
        /*00d8*/ 	.word	0x000036b0


	//----- nvinfo : EIATTR_MAX_THREADS
	.align		4
.L_1461:
        /*00dc*/ 	.byte	0x04, 0x05
        /*00de*/ 	.short	(.L_1463 - .L_1462)
.L_1462:
        /*00e0*/ 	.word	0x00000080
        /*00e4*/ 	.word	0x00000001
        /*00e8*/ 	.word	0x00000001


	//----- nvinfo : EIATTR_CRS_STACK_SIZE
	.align		4
.L_1463:
        /*00ec*/ 	.byte	0x04, 0x1e
        /*00ee*/ 	.short	(.L_1465 - .L_1464)
.L_1464:
        /*00f0*/ 	.word	0x00000000


	//----- nvinfo : EIATTR_CBANK_PARAM_SIZE
	.align		4
.L_1465:
        /*00f4*/ 	.byte	0x03, 0x19
        /*00f6*/ 	.short	0x0128


	//----- nvinfo : EIATTR_PARAM_CBANK
	.align		4
        /*00f8*/ 	.byte	0x04, 0x0a
        /*00fa*/ 	.short	(.L_1467 - .L_1466)
	.align		4
.L_1466:
        /*00fc*/ 	.word	index@(.nv.constant0._ZN10layer_norm13ln_bwd_kernelINS_13Kernel_traitsI13__nv_bfloat16S2_S2_S2_fjLj512ELj1ELj4ELj1ELj16ENS_18Kernel_traits_baseILj512ES2_S2_S2_S2_fjLj128EEEEELb1ELb1ELb0ELb0EEEvNS_9BwdParamsE)
        /*0100*/ 	.short	0x0210
        /*0102*/ 	.short	0x0128


	//----- nvinfo : EIATTR_SW_WAR
	.align		4
.L_1467:
        /*0104*/ 	.byte	0x04, 0x36
        /*0106*/ 	.short	(.L_1469 - .L_1468)
.L_1468:
        /*0108*/ 	.word	0x00000008
.L_1469:


//--------------------- .nv.info._ZN10layer_norm13ln_bwd_kernelINS_13Kernel_traitsI13__nv_bfloat16S2_S2_S2_fjLj512ELj1ELj4ELj1ELj16ENS_18Kernel_traits_baseILj512ES2_S2_S2_S2_fjLj128EEEEELb1ELb1ELb0ELb1EEEvNS_9BwdParamsE --------------------------
	.section	.nv.info._ZN10layer_norm13ln_bwd_kernelINS_13Kernel_traitsI13__nv_bfloat16S2_S2_S2_fjLj512ELj1ELj4ELj1ELj16ENS_18Kernel_traits_baseILj512ES2_S2_S2_S2_fjLj128EEEEELb1ELb1ELb0ELb1EEEvNS_9BwdParamsE,"",@"SHT_CUDA_INFO"
	.sectionflags	@""
	.align	4


	//----- nvinfo : EIATTR_CUDA_API_VERSION
	.align		4
        /*0000*/ 	.byte	0x04, 0x37
        /*0002*/ 	.short	(.L_1471 - .L_1470)
.L_1470:
        /*0004*/ 	.word	0x00000082


	//----- nvinfo : EIATTR_KPARAM_INFO
	.align		4
.L_1471:
        /*0008*/ 	.byte	0x04, 0x17
        /*000a*/ 	.short	(.L_1473 - .L_1472)
.L_1472:
        /*000c*/ 	.word	0x00000000
        /*0010*/ 	.short	0x0000
        /*0012*/ 	.short	0x0000
        /*0014*/ 	.byte	0x00, 0xf0, 0xa1, 0x04


	//----- nvinfo : EIATTR_SPARSE_MMA_MASK
	.align		4
.L_1473:
        /*0018*/ 	.byte	0x03, 0x50
        /*001a*/ 	.short	0x0000


	//----- nvinfo : EIATTR_MAXREG_COUNT
	.align		4
        /*001c*/ 	.byte	0x03, 0x1b
        /*001e*/ 	.short	0x00ff


	//----- nvinfo : EIATTR_NUM_BARRIERS
	.align		4
        /*0020*/ 	.byte	0x02, 0x4c
        /*0022*/ 	.byte	0x01
	.zero		1


	//----- nvinfo : EIATTR_MERCURY_ISA_VERSION
	.align		4
        /*0024*/ 	.byte	0x03, 0x5f
        /*0026*/ 	.short	0x0101


	//----- nvinfo : EIATTR_COOP_GROUP_MASK_REGIDS
	.align		4
        /*0028*/ 	.byte	0x04, 0x29
        /*002a*/ 	.short	(.L_1475 - .L_1474)


	//   ....[0]....
.L_1474:
        /*002c*/ 	.word	0xffffffff


	//   ....[1]....
        /*0030*/ 	.word	0xffffffff


	//   ....[2]....
        /*0034*/ 	.word	0xffffffff


	//   ....[3]....
        /*0038*/ 	.word	0xffffffff


	//   ....[4]....
        /*003c*/ 	.word	0xffffffff


	//   ....[5]....
        /*0040*/ 	.word	0xffffffff


	//   ....[6]....
        /*0044*/ 	.word	0xffffffff


	//   ....[7]....
        /*0048*/ 	.word	0xffffffff


	//   ....[8]....
        /*004c*/ 	.word	0xffffffff


	//   ....[9]....
        /*0050*/ 	.word	0xffffffff


	//   ....[10]....
        /*0054*/ 	.word	0x0500008a


	//   ....[11]....
        /*0058*/ 	.word	0x0500008a


	//   ....[12]....
        /*005c*/ 	.word	0x0500008a


	//   ....[13]....
        /*0060*/ 	.word	0x0500008a


	//   ....[14]....
        /*0064*/ 	.word	0x0500008a


	//   ....[15]....
        /*0068*/ 	.word	0x0500008a


	//   ....[16]....
        /*006c*/ 	.word	0x0500008a


	//   ....[17]....
        /*0070*/ 	.word	0x0500008a


	//   ....[18]....
        /*0074*/ 	.word	0x0500008a


	//   ....[19]....
        /*0078*/ 	.word	0x0500008a


	//----- nvinfo : EIATTR_COOP_GROUP_INSTR_OFFSETS
	.align		4
.L_1475:
        /*007c*/ 	.byte	0x04, 0x28
        /*007e*/ 	.short	(.L_1477 - .L_1476)


	//   ....[0]....
.L_1476:
        /*0080*/ 	.word	0x00001390


	//   ....[1]....
        /*0084*/ 	.word	0x000013a0


	//   ....[2]....
        /*0088*/ 	.word	0x000013d0


	//   ....[3]....
        /*008c*/ 	.word	0x000013e0


	//   ....[4]....
        /*0090*/ 	.word	0x00001410


	//   ....[5]....
        /*0094*/ 	.word	0x00001420


	//   ....[6]....
        /*0098*/ 	.word	0x00001450


	//   ....[7]....
        /*009c*/ 	.word	0x00001460


	//   ....[8]....
        /*00a0*/ 	.word	0x00001490


	//   ....[9]....
        /*00a4*/ 	.word	0x000014a0


	//   ....[10]....
        /*00a8*/ 	.word	0x00003670


	//   ....[11]....
        /*00ac*/ 	.word	0x00003700


	//   ....[12]....
        /*00b0*/ 	.word	0x00003770


	//   ....[13]....
        /*00b4*/ 	.word	0x000037d0


	//   ....[14]....
        /*00b8*/ 	.word	0x00003840


	//   ....[15]....
        /*00bc*/ 	.word	0x000038a0


	//   ....[16]....
        /*00c0*/ 	.word	0x00003910


	//   ....[17]....
        /*00c4*/ 	.word	0x00003970


	//   ....[18]....
        /*00c8*/ 	.word	0x000039e0


	//   ....[19]....
        /*00cc*/ 	.word	0x00003a40


	//----- nvinfo : EIATTR_EXIT_INSTR_OFFSETS
	.align		4
.L_1477:
        /*00d0*/ 	.byte	0x04, 0x1c
        /*00d2*/ 	.short	(.L_1479 - .L_1478)


	//   ....[0]....
.L_1478:
        /*00d4*/ 	.word	0x00003600


	//----- nvinfo : EIATTR_MAX_THREADS
	.align		4
.L_1479:
        /*00d8*/ 	.byte	0x04, 0x05
        /*00da*/ 	.short	(.L_1481 - .L_1480)
.L_1480:
        /*00dc*/ 	.word	0x00000080
        /*00e0*/ 	.word	0x00000001
        /*00e4*/ 	.word	0x00000001


	//----- nvinfo : EIATTR_CRS_STACK_SIZE
	.align		4
.L_1481:
        /*00e8*/ 	.byte	0x04, 0x1e
        /*00ea*/ 	.short	(.L_1483 - .L_1482)
.L_1482:
        /*00ec*/ 	.word	0x00000000


	//----- nvinfo : EIATTR_CBANK_PARAM_SIZE
	.align		4
.L_1483:
        /*00f0*/ 	.byte	0x03, 0x19
        /*00f2*/ 	.short	0x0128


	//----- nvinfo : EIATTR_PARAM_CBANK
	.align		4
        /*00f4*/ 	.byte	0x04, 0x0a
        /*00f6*/ 	.short	(.L_1485 - .L_1484)
	.align		4
.L_1484:
        /*00f8*/ 	.word	index@(.nv.constant0._ZN10layer_norm13ln_bwd_kernelINS_13Kernel_traitsI13__nv_bfloat16S2_S2_S2_fjLj512ELj1ELj4ELj1ELj16ENS_18Kernel_traits_baseILj512ES2_S2_S2_S2_fjLj128EEEEELb1ELb1ELb0ELb1EEEvNS_9BwdParamsE)
        /*00fc*/ 	.short	0x0210
        /*00fe*/ 	.short	0x0128


	//----- nvinfo : EIATTR_SW_WAR
	.align		4
.L_1485:
        /*0100*/ 	.byte	0x04, 0x36
        /*0102*/ 	.short	(.L_1487 - .L_1486)
.L_1486:
        /*0104*/ 	.word	0x00000008
.L_1487:


//--------------------- .nv.info._ZN10layer_norm22ln_bwd_finalize_kernelINS_22Kernel_traits_finalizeILj512E13__nv_bfloat16S2_S2_S2_fjLb1ELj1024ELj4ENS_18Kernel_traits_baseILj512ES2_S2_S2_S2_fjLj1024EEEEELb1ELb0EEEvNS_9BwdParamsE --------------------------
	.section	.nv.info._ZN10layer_norm22ln_bwd_finalize_kernelINS_22Kernel_traits_finalizeILj512E13__nv_bfloat16S2_S2_S2_fjLb1ELj1024ELj4ENS_18Kernel_traits_baseILj512ES2_S2_S2_S2_fjLj1024EEEEELb1ELb0EEEvNS_9BwdParamsE,"",@"SHT_CUDA_INFO"
	.sectionflags	@""
	.align	4


	//----- nvinfo : EIATTR_CUDA_API_VERSION
	.align		4
        /*0000*/ 	.byte	0x04, 0x37
        /*0002*/ 	.short	(.L_1489 - .L_1488)
.L_1488:
        /*0004*/ 	.word	0x00000082


	//----- nvinfo : EIATTR_KPARAM_INFO
	.align		4
.L_1489:
        /*0008*/ 	.byte	0x04, 0x17
        /*000a*/ 	.short	(.L_1491 - .L_1490)
.L_1490:
        /*000c*/ 	.word	0x00000000
        /*0010*/ 	.short	0x0000
        /*0012*/ 	.short	0x0000
        /*0014*/ 	.byte	0x00, 0xf0, 0xa1, 0x04


	//----- nvinfo : EIATTR_SPARSE_MMA_MASK
	.align		4
.L_1491:
        /*0018*/ 	.byte	0x03, 0x50
        /*001a*/ 	.short	0x0000


	//----- nvinfo : EIATTR_MAXREG_COUNT
	.align		4
        /*001c*/ 	.byte	0x03, 0x1b
        /*001e*/ 	.short	0x0040


	//----- nvinfo : EIATTR_NUM_BARRIERS
	.align		4
        /*0020*/ 	.byte	0x02, 0x4c
        /*0022*/ 	.byte	0x01
	.zero		1


	//----- nvinfo : EIATTR_MERCURY_ISA_VERSION
	.align		4
        /*0024*/ 	.byte	0x03, 0x5f
        /*0026*/ 	.short	0x0101


	//----- nvinfo : EIATTR_COOP_GROUP_MASK_REGIDS
	.align		4
        /*0028*/ 	.byte	0x04, 0x29
        /*002a*/ 	.short	(.L_1493 - .L_1492)


	//   ....[0]....
.L_1492:
        /*002c*/ 	.word	0xffffffff


	//   ....[1]....
        /*0030*/ 	.word	0xffffffff


	//   ....[2]....
        /*0034*/ 	.word	0xffffffff


	//   ....[3]....
        /*0038*/ 	.word	0xffffffff


	//   ....[4]....
        /*003c*/ 	.word	0xffffffff


	//   ....[5]....
        /*0040*/ 	.word	0xffffffff


	//   ....[6]....
        /*0044*/ 	.word	0xffffffff


	//   ....[7]....
        /*0048*/ 	.word	0xffffffff


	//   ....[8]....
        /*004c*/ 	.word	0xffffffff


	//   ....[9]....
        /*0050*/ 	.word	0xffffffff


	//   ....[10]....
        /*0054*/ 	.word	0xffffffff


	//   ....[11]....
        /*0058*/ 	.word	0xffffffff


	//   ....[12]....
        /*005c*/ 	.word	0xffffffff


	//   ....[13]....
        /*0060*/ 	.word	0xffffffff


	//   ....[14]....
        /*0064*/ 	.word	0xffffffff


	//   ....[15]....
        /*0068*/ 	.word	0x05000014


	//   ....[16]....
        /*006c*/ 	.word	0x05000014


	//   ....[17]....
        /*0070*/ 	.word	0x05000014


	//   ....[18]....
        /*0074*/ 	.word	0x05000014


	//   ....[19]....
        /*0078*/ 	.word	0x05000014


	//   ....[20]....
        /*007c*/ 	.word	0x05000014


	//   ....[21]....
        /*0080*/ 	.word	0x05000014


	//   ....[22]....
        /*0084*/ 	.word	0x05000014


	//   ....[23]....
        /*0088*/ 	.word	0x05000014


	//   ....[24]....
        /*008c*/ 	.word	0x05000014


	//   ....[25]....
        /*0090*/ 	.word	0x05000014


	//   ....[26]....
        /*0094*/ 	.word	0x05000014


	//   ....[27]....
        /*0098*/ 	.word	0x05000014


	//   ....[28]....
        /*009c*/ 	.word	0x05000014


	//   ....[29]....
        /*00a0*/ 	.word	0x05000014


	//----- nvinfo : EIATTR_COOP_GROUP_INSTR_OFFSETS
	.align		4
.L_1493:
        /*00a4*/ 	.byte	0x04, 0x28
        /*00a6*/ 	.short	(.L_1495 - .L_1494)


	//   ....[0]....
.L_1494:
        /*00a8*/ 	.word	0x00000ad0


	//   ....[1]....
        /*00ac*/ 	.word	0x00000ae0


	//   ....[2]....
        /*00b0*/ 	.word	0x00000af0


	//   ....[3]....
        /*00b4*/ 	.word	0x00000b20


	//   ....[4]....
        /*00b8*/ 	.word	0x00000b40


	//   ....[5]....
        /*00bc*/ 	.word	0x00000b50


	//   ....[6]....
        /*00c0*/ 	.word	0x00000b90


	//   ....[7]....
        /*00c4*/ 	.word	0x00000ba0


	//   ....[8]....
        /*00c8*/ 	.word	0x00000bb0


	//   ....[9]....
        /*00cc*/ 	.word	0x00000be0


	//   ....[10]....
        /*00d0*/ 	.word	0x00000c00


	//   ....[11]....
        /*00d4*/ 	.word	0x00000c10


	//   ....[12]....
        /*00d8*/ 	.word	0x00000c40


	//   ....[13]....
        /*00dc*/ 	.word	0x00000c60


	//   ....[14]....
        /*00e0*/ 	.word	0x00000c70


	//   ....[15]....
        /*00e4*/ 	.word	0x00000f20


	//   ....[16]....
        /*00e8*/ 	.word	0x00000f90


	//   ....[17]....
        /*00ec*/ 	.word	0x00001000


	//   ....[18]....
        /*00f0*/ 	.word	0x00001070


	//   ....[19]....
        /*00f4*/ 	.word	0x000010e0


	//   ....[20]....
        /*00f8*/ 	.word	0x00001140


	//   ....[21]....
        /*00fc*/ 	.word	0x000011b0


	//   ....[22]....
        /*0100*/ 	.word	0x00001220


	//   ....[23]....
        /*0104*/ 	.word	0x00001290


	//   ....[24]....
        /*0108*/ 	.word	0x00001300


	//   ....[25]....
        /*010c*/ 	.word	0x00001360


	//   ....[26]....
        /*0110*/ 	.word	0x000013d0


	//   ....[27]....
        /*0114*/ 	.word	0x00001440


	//   ....[28]....
        /*0118*/ 	.word	0x000014b0


	//   ....[29]....
        /*011c*/ 	.word	0x00001520


	//----- nvinfo : EIATTR_EXIT_INSTR_OFFSETS
	.align		4
.L_1495:
        /*0120*/ 	.byte	0x04, 0x1c
        /*0122*/ 	.short	(.L_1497 - .L_1496)


	//   ....[0]....
.L_1496:
        /*0124*/ 	.word	0x00000070


	//   ....[1]....
        /*0128*/ 	.word	0x00000ec0


	//----- nvinfo : EIATTR_MAX_THREADS
	.align		4
.L_1497:
        /*012c*/ 	.byte	0x04, 0x05
        /*012e*/ 	.short	(.L_1499 - .L_1498)
.L_1498:
        /*0130*/ 	.word	0x00000400
        /*0134*/ 	.word	0x00000001
        /*0138*/ 	.word	0x00000001


	//----- nvinfo : EIATTR_CRS_STACK_SIZE
	.align		4
.L_1499:
        /*013c*/ 	.byte	0x04, 0x1e
        /*013e*/ 	.short	(.L_1501 - .L_1500)
.L_1500:
        /*0140*/ 	.word	0x00000000


	//----- nvinfo : EIATTR_CBANK_PARAM_SIZE
	.align		4
.L_1501:
        /*0144*/ 	.byte	0x03, 0x19
        /*0146*/ 	.short	0x0128


	//----- nvinfo : EIATTR_PARAM_CBANK
	.align		4
        /*0148*/ 	.byte	0x04, 0x0a
        /*014a*/ 	.short	(.L_1503 - .L_1502)
	.align		4
.L_1502:
        /*014c*/ 	.word	index@(.nv.constant0._ZN10layer_norm22ln_bwd_finalize_kernelINS_22Kernel_traits_finalizeILj512E13__nv_bfloat16S2_S2_S2_fjLb1ELj1024ELj4ENS_18Kernel_traits_baseILj512ES2_S2_S2_S2_fjLj1024EEEEELb1ELb0EEEvNS_9BwdParamsE)
        /*0150*/ 	.short	0x0210
        /*0152*/ 	.short	0x0128


	//----- nvinfo : EIATTR_SW_WAR
	.align		4
.L_1503:
        /*0154*/ 	.byte	0x04, 0x36
        /*0156*/ 	.short	(.L_1505 - .L_1504)
.L_1504:
        /*0158*/ 	.word	0x00000008
.L_1505:


//--------------------- .nv.info._ZN10layer_norm13ln_bwd_kernelINS_13Kernel_traitsI13__nv_bfloat16S2_S2_S2_fjLj512ELj1ELj4ELj1ELj16ENS_18Kernel_traits_baseILj512ES2_S2_S2_S2_fjLj128EEEEELb1ELb1ELb1ELb0EEEvNS_9BwdParamsE --------------------------
	.section	.nv.info._ZN10layer_norm13ln_bwd_kernelINS_13Kernel_traitsI13__nv_bfloat16S2_S2_S2_fjLj512ELj1ELj4ELj1ELj16ENS_18Kernel_traits_baseILj512ES2_S2_S2_S2_fjLj128EEEEELb1ELb1ELb1ELb0EEEvNS_9BwdParamsE,"",@"SHT_CUDA_INFO"
	.sectionflags	@""
	.align	4


	//----- nvinfo : EIATTR_CUDA_API_VERSION
	.align		4
        /*0000*/ 	.byte	0x04, 0x37
        /*0002*/ 	.short	(.L_1507 - .L_1506)
.L_1506:
        /*0004*/ 	.word	0x00000082


	//----- nvinfo : EIATTR_KPARAM_INFO
	.align		4
.L_1507:
        /*0008*/ 	.byte	0x04, 0x17
        /*000a*/ 	.short	(.L_1509 - .L_1508)
.L_1508:
        /*000c*/ 	.word	0x00000000
        /*0010*/ 	.short	0x0000
        /*0012*/ 	.short	0x0000
        /*0014*/ 	.byte	0x00, 0xf0, 0xa1, 0x04


	//----- nvinfo : EIATTR_SPARSE_MMA_MASK
	.align		4
.L_1509:
        /*0018*/ 	.byte	0x03, 0x50
        /*001a*/ 	.short	0x0000


	//----- nvinfo : EIATTR_MAXREG_COUNT
	.align		4
        /*001c*/ 	.byte	0x03, 0x1b
        /*001e*/ 	.short	0x00ff


	//----- nvinfo : EIATTR_NUM_BARRIERS
	.align		4
        /*0020*/ 	.byte	0x02, 0x4c
        /*0022*/ 	.byte	0x01
	.zero		1


	//----- nvinfo : EIATTR_MERCURY_ISA_VERSION
	.align		4
        /*0024*/ 	.byte	0x03, 0x5f
        /*0026*/ 	.short	0x0101


	//----- nvinfo : EIATTR_COOP_GROUP_MASK_REGIDS
	.align		4
        /*0028*/ 	.byte	0x04, 0x29
        /*002a*/ 	.short	(.L_1511 - .L_1510)


	//   ....[0]....
.L_1510:
        /*002c*/ 	.word	0xffffffff


	//   ....[1]....
        /*0030*/ 	.word	0xffffffff


	//   ....[2]....
        /*0034*/ 	.word	0xffffffff


	//   ....[3]....
        /*0038*/ 	.word	0xffffffff


	//   ....[4]....
        /*003c*/ 	.word	0xffffffff


	//   ....[5]....
        /*0040*/ 	.word	0xffffffff


	//   ....[6]....
        /*0044*/ 	.word	0xffffffff


	//   ....[7]....
        /*0048*/ 	.word	0xffffffff


	//   ....[8]....
        /*004c*/ 	.word	0xffffffff


	//   ....[9]....
        /*0050*/ 	.word	0xffffffff


	//   ....[10]....
        /*0054*/ 	.word	0x05000074


	//   ....[11]....
        /*0058*/ 	.word	0x05000074


	//   ....[12]....
        /*005c*/ 	.word	0x05000074


	//   ....[13]....
        /*0060*/ 	.word	0x05000074


	//   ....[14]....
        /*0064*/ 	.word	0x05000074


	//   ....[15]....
        /*0068*/ 	.word	0x05000074


	//   ....[16]....
        /*006c*/ 	.word	0x05000074


	//   ....[17]....
        /*0070*/ 	.word	0x05000074


	//   ....[18]....
        /*0074*/ 	.word	0x05000074


	//   ....[19]....
        /*0078*/ 	.word	0x05000074


	//----- nvinfo : EIATTR_COOP_GROUP_INSTR_OFFSETS
	.align		4
.L_1511:
        /*007c*/ 	.byte	0x04, 0x28
        /*007e*/ 	.short	(.L_1513 - .L_1512)


	//   ....[0]....
.L_1512:
        /*0080*/ 	.word	0x000017b0


	//   ....[1]....
        /*0084*/ 	.word	0x000017c0


	//   ....[2]....
        /*0088*/ 	.word	0x000017f0


	//   ....[3]....
        /*008c*/ 	.word	0x00001800


	//   ....[4]....
        /*0090*/ 	.word	0x00001830


	//   ....[5]....
        /*0094*/ 	.word	0x00001840


	//   ....[6]....
        /*0098*/ 	.word	0x00001870


	//   ....[7]....
        /*009c*/ 	.word	0x00001880


	//   ....[8]....
        /*00a0*/ 	.word	0x000018b0


	//   ....[9]....
        /*00a4*/ 	.word	0x000018c0


	//   ....[10]....
        /*00a8*/ 	.word	0x00004920


	//   ....[11]....
        /*00ac*/ 	.word	0x000049c0


	//   ....[12]....
        /*00b0*/ 	.word	0x00004a20


	//   ....[13]....
        /*00b4*/ 	.word	0x00004a80


	//   ....[14]....
        /*00b8*/ 	.word	0x00004af0


	//   ....[15]....
        /*00bc*/ 	.word	0x00004b50


	//   ....[16]....
        /*00c0*/ 	.word	0x00004bc0


	//   ....[17]....
        /*00c4*/ 	.word	0x00004c20


	//   ....[18]....
        /*00c8*/ 	.word	0x00004c90


	//   ....[19]....
        /*00cc*/ 	.word	0x00004cf0


	//----- nvinfo : EIATTR_EXIT_INSTR_OFFSETS
	.align		4
.L_1513:
        /*00d0*/ 	.byte	0x04, 0x1c
        /*00d2*/ 	.short	(.L_1515 - .L_1514)


	//   ....[0]....
.L_1514:
        /*00d4*/ 	.word	0x00004840


	//   ....[1]....
        /*00d8*/ 	.word	0x000048c0


	//----- nvinfo : EIATTR_MAX_THREADS
	.align		4
.L_1515:
        /*00dc*/ 	.byte	0x04, 0x05
        /*00de*/ 	.short	(.L_1517 - .L_1516)
.L_1516:
        /*00e0*/ 	.word	0x00000080
        /*00e4*/ 	.word	0x00000001
        /*00e8*/ 	.word	0x00000001


	//----- nvinfo : EIATTR_CRS_STACK_SIZE
	.align		4
.L_1517:
        /*00ec*/ 	.byte	0x04, 0x1e
        /*00ee*/ 	.short	(.L_1519 - .L_1518)
.L_1518:
        /*00f0*/ 	.word	0x00000000


	//----- nvinfo : EIATTR_CBANK_PARAM_SIZE
	.align		4
.L_1519:
        /*00f4*/ 	.byte	0x03, 0x19
        /*00f6*/ 	.short	0x0128


	//----- nvinfo : EIATTR_PARAM_CBANK
	.align		4
        /*00f8*/ 	.byte	0x04, 0x0a
        /*00fa*/ 	.short	(.L_1521 - .L_1520)
	.align		4
.L_1520:
        /*00fc*/ 	.word	index@(.nv.constant0._ZN10layer_norm13ln_bwd_kernelINS_13Kernel_traitsI13__nv_bfloat16S2_S2_S2_fjLj512ELj1ELj4ELj1ELj16ENS_18Kernel_traits_baseILj512ES2_S2_S2_S2_fjLj128EEEEELb1ELb1ELb1ELb0EEEvNS_9BwdParamsE)
        /*0100*/ 	.short	0x0210
        /*0102*/ 	.short	0x0128


	//----- nvinfo : EIATTR_SW_WAR
	.align		4
.L_1521:
        /*0104*/ 	.byte	0x04, 0x36
        /*0106*/ 	.short	(.L_1523 - .L_1522)
.L_1522:
        /*0108*/ 	.word	0x00000008
.L_1523:


//--------------------- .nv.info._ZN10layer_norm22ln_bwd_finalize_kernelINS_22Kernel_traits_finalizeILj512E13__nv_bfloat16S2_S2_S2_fjLb1ELj1024ELj4ENS_18Kernel_traits_baseILj512ES2_S2_S2_S2_fjLj1024EEEEELb1ELb1EEEvNS_9BwdParamsE --------------------------
	.section	.nv.info._ZN10layer_norm22ln_bwd_finalize_kernelINS_22Kernel_traits_finalizeILj512E13__nv_bfloat16S2_S2_S2_fjLb1ELj1024ELj4ENS_18Kernel_traits_baseILj512ES2_S2_S2_S2_fjLj1024EEEEELb1ELb1EEEvNS_9BwdParamsE,"",@"SHT_CUDA_INFO"
	.sectionflags	@""
	.align	4


	//----- nvinfo : EIATTR_CUDA_API_VERSION
	.align		4
        /*0000*/ 	.byte	0x04, 0x37
        /*0002*/ 	.short	(.L_1525 - .L_1524)
.L_1524:
        /*0004*/ 	.word	0x00000082


	//----- nvinfo : EIATTR_KPARAM_INFO
	.align		4
.L_1525:
        /*0008*/ 	.byte	0x04, 0x17
        /*000a*/ 	.short	(.L_1527 - .L_1526)
.L_1526:
        /*000c*/ 	.word	0x00000000
        /*0010*/ 	.short	0x0000
        /*0012*/ 	.short	0x0000
        /*0014*/ 	.byte	0x00, 0xf0, 0xa1, 0x04


	//----- nvinfo : EIATTR_SPARSE_MMA_MASK
	.align		4
.L_1527:
        /*0018*/ 	.byte	0x03, 0x50
        /*001a*/ 	.short	0x0000


	//----- nvinfo : EIATTR_MAXREG_COUNT
	.align		4
        /*001c*/ 	.byte	0x03, 0x1b
        /*001e*/ 	.short	0x0040


	//----- nvinfo : EIATTR_NUM_BARRIERS
	.align		4
        /*0020*/ 	.byte	0x02, 0x4c
        /*0022*/ 	.byte	0x01
	.zero		1


	//----- nvinfo : EIATTR_MERCURY_ISA_VERSION
	.align		4
        /*0024*/ 	.byte	0x03, 0x5f
        /*0026*/ 	.short	0x0101


	//----- nvinfo : EIATTR_COOP_GROUP_MASK_REGIDS
	.align		4
        /*0028*/ 	.byte	0x04, 0x29
        /*002a*/ 	.short	(.L_1529 - .L_1528)


	//   ....[0]....
.L_1528:
        /*002c*/ 	.word	0xffffffff


	//   ....[1]....
        /*0030*/ 	.word	0xffffffff


	//   ....[2]....
        /*0034*/ 	.word	0xffffffff


	//   ....[3]....
        /*0038*/ 	.word	0xffffffff


	//   ....[4]....
        /*003c*/ 	.word	0xffffffff


	//   ....[5]....
        /*0040*/ 	.word	0xffffffff


	//   ....[6]....
        /*0044*/ 	.word	0xffffffff


	//   ....[7]....
        /*0048*/ 	.word	0xffffffff


	//   ....[8]....
        /*004c*/ 	.word	0xffffffff


	//   ....[9]....
        /*0050*/ 	.word	0xffffffff


	//   ....[10]....
        /*0054*/ 	.word	0xffffffff


	//   ....[11]....
        /*0058*/ 	.word	0xffffffff


	//   ....[12]....
        /*005c*/ 	.word	0xffffffff


	//   ....[13]....
        /*0060*/ 	.word	0xffffffff


	//   ....[14]....
        /*0064*/ 	.word	0xffffffff


	//   ....[15]....
        /*0068*/ 	.word	0x05000014


	//   ....[16]....
        /*006c*/ 	.word	0x05000014


	//   ....[17]....
        /*0070*/ 	.word	0x05000014


	//   ....[18]....
        /*0074*/ 	.word	0x05000014


	//   ....[19]....
        /*0078*/ 	.word	0x05000014


	//   ....[20]....
        /*007c*/ 	.word	0x05000014


	//   ....[21]....
        /*0080*/ 	.word	0x05000014


	//   ....[22]....
        /*0084*/ 	.word	0x05000014


	//   ....[23]....
        /*0088*/ 	.word	0x05000014


	//   ....[24]....
        /*008c*/ 	.word	0x05000014


	//   ....[25]....
        /*0090*/ 	.word	0x05000014


	//   ....[26]....
        /*0094*/ 	.word	0x05000014


	//   ....[27]....
        /*0098*/ 	.word	0x05000014


	//   ....[28]....
        /*009c*/ 	.word	0x05000014


	//   ....[29]....
        /*00a0*/ 	.word	0x05000014


	//----- nvinfo : EIATTR_COOP_GROUP_INSTR_OFFSETS
	.align		4
.L_1529:
        /*00a4*/ 	.byte	0x04, 0x28
        /*00a6*/ 	.short	(.L_1531 - .L_1530)


	//   ....[0]....
.L_1530:
        /*00a8*/ 	.word	0x00000ab0


	//   ....[1]....
        /*00ac*/ 	.word	0x00000ac0


	//   ....[2]....
        /*00b0*/ 	.word	0x00000ad0


	//   ....[3]....
        /*00b4*/ 	.word	0x00000b00


	//   ....[4]....
        /*00b8*/ 	.word	0x00000b20


	//   ....[5]....
        /*00bc*/ 	.word	0x00000b30


	//   ....[6]....
        /*00c0*/ 	.word	0x00000b60


	//   ....[7]....
        /*00c4*/ 	.word	0x00000b80


	//   ....[8]....
        /*00c8*/ 	.word	0x00000b90


	//   ....[9]....
        /*00cc*/ 	.word	0x00000bc0


	//   ....[10]....
        /*00d0*/ 	.word	0x00000be0


	//   ....[11]....
        /*00d4*/ 	.word	0x00000bf0


	//   ....[12]....
        /*00d8*/ 	.word	0x00000c20


	//   ....[13]....
        /*00dc*/ 	.word	0x00000c40


	//   ....[14]....
        /*00e0*/ 	.word	0x00000c50


	//   ....[15]....
        /*00e4*/ 	.word	0x00000ee0


	//   ....[16]....
        /*00e8*/ 	.word	0x00000f50


	//   ....[17]....
        /*00ec*/ 	.word	0x00000fc0


	//   ....[18]....
        /*00f0*/ 	.word	0x00001030


	//   ....[19]....
        /*00f4*/ 	.word	0x000010a0


	//   ....[20]....
        /*00f8*/ 	.word	0x00001100


	//   ....[21]....
        /*00fc*/ 	.word	0x00001170


	//   ....[22]....
        /*0100*/ 	.word	0x000011e0


	//   ....[23]....
        /*0104*/ 	.word	0x00001250


	//   ....[24]....
        /*0108*/ 	.word	0x000012c0


	//   ....[25]....
        /*010c*/ 	.word	0x00001320


	//   ....[26]....
        /*0110*/ 	.word	0x00001390


	//   ....[27]....
        /*0114*/ 	.word	0x00001400


	//   ....[28]....
        /*0118*/ 	.word	0x00001470


	//   ....[29]....
        /*011c*/ 	.word	0x000014e0


	//----- nvinfo : EIATTR_EXIT_INSTR_OFFSETS
	.align		4
.L_1531:
        /*0120*/ 	.byte	0x04, 0x1c
        /*0122*/ 	.short	(.L_1533 - .L_1532)


	//   ....[0]....
.L_1532:
        /*0124*/ 	.word	0x00000070


	//   ....[1]....
        /*0128*/ 	.word	0x00000e80


	//----- nvinfo : EIATTR_MAX_THREADS
	.align		4
.L_1533:
        /*012c*/ 	.byte	0x04, 0x05
        /*012e*/ 	.short	(.L_1535 - .L_1534)
.L_1534:
        /*0130*/ 	.word	0x00000400
        /*0134*/ 	.word	0x00000001
        /*0138*/ 	.word	0x00000001


	//----- nvinfo : EIATTR_CRS_STACK_SIZE
	.align		4
.L_1535:
        /*013c*/ 	.byte	0x04, 0x1e
        /*013e*/ 	.short	(.L_1537 - .L_1536)
.L_1536:
        /*0140*/ 	.word	0x00000000


	//----- nvinfo : EIATTR_CBANK_PARAM_SIZE
	.align		4
.L_1537:
        /*0144*/ 	.byte	0x03, 0x19
        /*0146*/ 	.short	0x0128


	//----- nvinfo : EIATTR_PARAM_CBANK
	.align		4
        /*0148*/ 	.byte	0x04, 0x0a
        /*014a*/ 	.short	(.L_1539 - .L_1538)
	.align		4
.L_1538:
        /*014c*/ 	.word	index@(.nv.constant0._ZN10layer_norm22ln_bwd_finalize_kernelINS_22Kernel_traits_finalizeILj512E13__nv_bfloat16S2_S2_S2_fjLb1ELj1024ELj4ENS_18Kernel_traits_baseILj512ES2_S2_S2_S2_fjLj1024EEEEELb1ELb1EEEvNS_9BwdParamsE)
        /*0150*/ 	.short	0x0210
        /*0152*/ 	.short	0x0128


	//----- nvinfo : EIATTR_SW_WAR
	.align		4
.L_1539:
        /*0154*/ 	.byte	0x04, 0x36
        /*0156*/ 	.short	(.L_1541 - .L_1540)
.L_1540:
        /*0158*/ 	.word	0x00000008
.L_1541:


//--------------------- .nv.info._ZN10layer_norm13ln_bwd_kernelINS_13Kernel_traitsI13__nv_bfloat16S2_S2_S2_fjLj512ELj1ELj4ELj1ELj16ENS_18Kernel_traits_baseILj512ES2_S2_S2_S2_fjLj128EEEEELb1ELb1ELb1ELb1EEEvNS_9BwdParamsE --------------------------
	.section	.nv.info._ZN10layer_norm13ln_bwd_kernelINS_13Kernel_traitsI13__nv_bfloat16S2_S2_S2_fjLj512ELj1ELj4ELj1ELj16ENS_18Kernel_traits_baseILj512ES2_S2_S2_S2_fjLj128EEEEELb1ELb1ELb1ELb1EEEvNS_9BwdParamsE,"",@"SHT_CUDA_INFO"
	.sectionflags	@""
	.align	4


	//----- nvinfo : EIATTR_CUDA_API_VERSION
	.align		4
        /*0000*/ 	.byte	0x04, 0x37
        /*0002*/ 	.short	(.L_1543 - .L_1542)
.L_1542:
        /*0004*/ 	.word	0x00000082


	//----- nvinfo : EIATTR_KPARAM_INFO
	.align		4
.L_1543:
        /*0008*/ 	.byte	0x04, 0x17
        /*000a*/ 	.short	(.L_1545 - .L_1544)
.L_1544:
        /*000c*/ 	.word	0x00000000
        /*0010*/ 	.short	0x0000
        /*0012*/ 	.short	0x0000
        /*0014*/ 	.byte	0x00, 0xf0, 0xa1, 0x04


	//----- nvinfo : EIATTR_SPARSE_MMA_MASK
	.align		4
.L_1545:
        /*0018*/ 	.byte	0x03, 0x50
        /*001a*/ 	.short	0x0000


	//----- nvinfo : EIATTR_MAXREG_COUNT
	.align		4
        /*001c*/ 	.byte	0x03, 0x1b
        /*001e*/ 	.short	0x00ff


	//----- nvinfo : EIATTR_NUM_BARRIERS
	.align		4
        /*0020*/ 	.byte	0x02, 0x4c
        /*0022*/ 	.byte	0x01
	.zero		1


	//----- nvinfo : EIATTR_MERCURY_ISA_VERSION
	.align		4
        /*0024*/ 	.byte	0x03, 0x5f
        /*0026*/ 	.short	0x0101


	//----- nvinfo : EIATTR_COOP_GROUP_MASK_REGIDS
	.align		4
        /*0028*/ 	.byte	0x04, 0x29
        /*002a*/ 	.short	(.L_1547 - .L_1546)


	//   ....[0]....
.L_1546:
        /*002c*/ 	.word	0xffffffff


	//   ....[1]....
        /*0030*/ 	.word	0xffffffff


	//   ....[2]....
        /*0034*/ 	.word	0xffffffff


	//   ....[3]....
        /*0038*/ 	.word	0xffffffff


	//   ....[4]....
        /*003c*/ 	.word	0xffffffff


	//   ....[5]....
        /*0040*/ 	.word	0xffffffff


	//   ....[6]....
        /*0044*/ 	.word	0xffffffff


	//   ....[7]....
        /*0048*/ 	.word	0xffffffff


	//   ....[8]....
        /*004c*/ 	.word	0xffffffff


	//   ....[9]....
        /*0050*/ 	.word	0xffffffff


	//   ....[10]....
        /*0054*/ 	.word	0x05000096


	//   ....[11]....
        /*0058*/ 	.word	0x05000096


	//   ....[12]....
        /*005c*/ 	.word	0x05000096


	//   ....[13]....
        /*0060*/ 	.word	0x05000096


	//   ....[14]....
        /*0064*/ 	.word	0x05000096


	//   ....[15]....
        /*0068*/ 	.word	0x05000096


	//   ....[16]....
        /*006c*/ 	.word	0x05000096


	//   ....[17]....
        /*0070*/ 	.word	0x05000096


	//   ....[18]....
        /*0074*/ 	.word	0x05000096


	//   ....[19]....
        /*0078*/ 	.word	0x05000096


	//----- nvinfo : EIATTR_COOP_GROUP_INSTR_OFFSETS
	.align		4
.L_1547:
        /*007c*/ 	.byte	0x04, 0x28
        /*007e*/ 	.short	(.L_1549 - .L_1548)


	//   ....[0]....
.L_1548:
        /*0080*/ 	.word	0x000015e0


	//   ....[1]....
        /*0084*/ 	.word	0x000015f0


	//   ....[2]....
        /*0088*/ 	.word	0x00001620


	//   ....[3]....
        /*008c*/ 	.word	0x00001630


	//   ....[4]....
        /*0090*/ 	.word	0x00001660


	//   ....[5]....
        /*0094*/ 	.word	0x00001670


	//   ....[6]....
        /*0098*/ 	.word	0x000016a0


	//   ....[7]....
        /*009c*/ 	.word	0x000016b0


	//   ....[8]....
        /*00a0*/ 	.word	0x000016e0


	//   ....[9]....
        /*00a4*/ 	.word	0x000016f0


	//   ....[10]....
        /*00a8*/ 	.word	0x00004450


	//   ....[11]....
        /*00ac*/ 	.word	0x000044e0


	//   ....[12]....
        /*00b0*/ 	.word	0x00004550


	//   ....[13]....
        /*00b4*/ 	.word	0x000045b0


	//   ....[14]....
        /*00b8*/ 	.word	0x00004620


	//   ....[15]....
        /*00bc*/ 	.word	0x00004680


	//   ....[16]....
        /*00c0*/ 	.word	0x000046f0


	//   ....[17]....
        /*00c4*/ 	.word	0x00004750


	//   ....[18]....
        /*00c8*/ 	.word	0x000047c0


	//   ....[19]....
        /*00cc*/ 	.word	0x00004820


	//----- nvinfo : EIATTR_EXIT_INSTR_OFFSETS
	.align		4
.L_1549:
        /*00d0*/ 	.byte	0x04, 0x1c
        /*00d2*/ 	.short	(.L_1551 - .L_1550)


	//   ....[0]....
.L_1550:
        /*00d4*/ 	.word	0x000043e0


	//----- nvinfo : EIATTR_MAX_THREADS
	.align		4
.L_1551:
        /*00d8*/ 	.byte	0x04, 0x05
        /*00da*/ 	.short	(.L_1553 - .L_1552)
.L_1552:
        /*00dc*/ 	.word	0x00000080
        /*00e0*/ 	.word	0x00000001
        /*00e4*/ 	.word	0x00000001


	//----- nvinfo : EIATTR_CRS_STACK_SIZE
	.align		4
.L_1553:
        /*00e8*/ 	.byte	0x04, 0x1e
        /*00ea*/ 	.short	(.L_1555 - .L_1554)
.L_1554:
        /*00ec*/ 	.word	0x00000000


	//----- nvinfo : EIATTR_CBANK_PARAM_SIZE
	.align		4
.L_1555:
        /*00f0*/ 	.byte	0x03, 0x19
        /*00f2*/ 	.short	0x0128


	//----- nvinfo : EIATTR_PARAM_CBANK
	.align		4
        /*00f4*/ 	.byte	0x04, 0x0a
        /*00f6*/ 	.short	(.L_1557 - .L_1556)
	.align		4
.L_1556:
        /*00f8*/ 	.word	index@(.nv.constant0._ZN10layer_norm13ln_bwd_kernelINS_13Kernel_traitsI13__nv_bfloat16S2_S2_S2_fjLj512ELj1ELj4ELj1ELj16ENS_18Kernel_traits_baseILj512ES2_S2_S2_S2_fjLj128EEEEELb1ELb1ELb1ELb1EEEvNS_9BwdParamsE)
        /*00fc*/ 	.short	0x0210
        /*00fe*/ 	.short	0x0128


	//----- nvinfo : EIATTR_SW_WAR
	.align		4
.L_1557:
        /*0100*/ 	.byte	0x04, 0x36
        /*0102*/ 	.short	(.L_1559 - .L_1558)
.L_1558:
        /*0104*/ 	.word	0x00000008
.L_1559:


//--------------------- .nv.info._ZN10layer_norm13ln_bwd_kernelINS_13Kernel_traitsI6__halfS2_S2_S2_fjLj512ELj1ELj4ELj1ELj16ENS_18Kernel_traits_baseILj512ES2_S2_S2_S2_fjLj128EEEEELb0ELb0ELb0ELb0EEEvNS_9BwdParamsE --------------------------
	.section	.nv.info._ZN10layer_norm13ln_bwd_kernelINS_13Kernel_traitsI6__halfS2_S2_S2_fjLj512ELj1ELj4ELj1ELj16ENS_18Kernel_traits_baseILj512ES2_S2_S2_S2_fjLj128EEEEELb0ELb0ELb0ELb0EEEvNS_9BwdParamsE,"",@"SHT_CUDA_INFO"
	.sectionflags	@""
	.align	4


	//----- nvinfo : EIATTR_CUDA_API_VERSION
	.align		4
        /*0000*/ 	.byte	0x04, 0x37
        /*0002*/ 	.short	(.L_1561 - .L_1560)
.L_1560:
        /*0004*/ 	.word	0x00000082


	//----- nvinfo : EIATTR_KPARAM_INFO
	.align		4
.L_1561:
        /*0008*/ 	.byte	0x04, 0x17
        /*000a*/ 	.short	(.L_1563 - .L_1562)
.L_1562:
        /*000c*/ 	.word	0x00000000
        /*0010*/ 	.short	0x0000
        /*0012*/ 	.short	0x0000
        /*0014*/ 	.byte	0x00, 0xf0, 0xa1, 0x04


	//----- nvinfo : EIATTR_SPARSE_MMA_MASK
	.align		4
.L_1563:
        /*0018*/ 	.byte	0x03, 0x50
        /*001a*/ 	.short	0x0000


	//----- nvinfo : EIATTR_MAXREG_COUNT
	.align		4
        /*001c*/ 	.byte	0x03, 0x1b
        /*001e*/ 	.short	0x00ff


	//----- nvinfo : EIATTR_NUM_BARRIERS
	.align		4
        /*0020*/ 	.byte	0x02, 0x4c
        /*0022*/ 	.byte	0x01
	.zero		1


	//----- nvinfo : EIATTR_MERCURY_ISA_VERSION
	.align		4
        /*0024*/ 	.byte	0x03, 0x5f
        /*0026*/ 	.short	0x0101


	//----- nvinfo : EIATTR_COOP_GROUP_MASK_REGIDS
	.align		4
        /*0028*/ 	.byte	0x04, 0x29
        /*002a*/ 	.short	(.L_1565 - .L_1564)


	//   ....[0]....
.L_1564:
        /*002c*/ 	.word	0xffffffff


	//   ....[1]....
        /*0030*/ 	.word	0xffffffff


	//   ....[2]....
        /*0034*/ 	.word	0xffffffff


	//   ....[3]....
        /*0038*/ 	.word	0xffffffff


	//   ....[4]....
        /*003c*/ 	.word	0xffffffff


	//   ....[5]....
        /*0040*/ 	.word	0xffffffff


	//   ....[6]....
        /*0044*/ 	.word	0xffffffff


	//   ....[7]....
        /*0048*/ 	.word	0xffffffff


	//   ....[8]....
        /*004c*/ 	.word	0xffffffff


	//   ....[9]....
        /*0050*/ 	.word	0xffffffff


	//   ....[10]....
        /*0054*/ 	.word	0x0500006b


	//   ....[11]....
        /*0058*/ 	.word	0x0500006b


	//   ....[12]....
        /*005c*/ 	.word	0x0500006b


	//   ....[13]....
        /*0060*/ 	.word	0x0500006b


	//   ....[14]....
        /*0064*/ 	.word	0x0500006b


	//   ....[15]....
        /*0068*/ 	.word	0x0500006b


	//   ....[16]....
        /*006c*/ 	.word	0x0500006b


	//   ....[17]....
        /*0070*/ 	.word	0x0500006b


	//   ....[18]....
        /*0074*/ 	.word	0x0500006b


	//   ....[19]....
        /*0078*/ 	.word	0x0500006b


	//----- nvinfo : EIATTR_COOP_GROUP_INSTR_OFFSETS
	.align		4
.L_1565:
        /*007c*/ 	.byte	0x04, 0x28
        /*007e*/ 	.short	(.L_1567 - .L_1566)


	//   ....[0]....
.L_1566:
        /*0080*/ 	.word	0x000010b0


	//   ....[1]....
        /*0084*/ 	.word	0x000010c0


	//   ....[2]....
        /*0088*/ 	.word	0x000010f0


	//   ....[3]....
        /*008c*/ 	.word	0x00001100


	//   ....[4]....
        /*0090*/ 	.word	0x00001130


	//   ....[5]....
        /*0094*/ 	.word	0x00001140


	//   ....[6]....
        /*0098*/ 	.word	0x00001170


	//   ....[7]....
        /*009c*/ 	.word	0x00001180


	//   ....[8]....
        /*00a0*/ 	.word	0x000011b0


	//   ....[9]....
        /*00a4*/ 	.word	0x000011c0


	//   ....[10]....
        /*00a8*/ 	.word	0x000025f0


	//   ....[11]....
        /*00ac*/ 	.word	0x00002680


	//   ....[12]....
        /*00b0*/ 	.word	0x000026f0


	//   ....[13]....
        /*00b4*/ 	.word	0x00002750


	//   ....[14]....
        /*00b8*/ 	.word	0x000027c0


	//   ....[15]....
        /*00bc*/ 	.word	0x00002820


	//   ....[16]....
        /*00c0*/ 	.word	0x00002890


	//   ....[17]....
        /*00c4*/ 	.word	0x000028f0


	//   ....[18]....
        /*00c8*/ 	.word	0x00002960


	//   ....[19]....
        /*00cc*/ 	.word	0x000029c0


	//----- nvinfo : EIATTR_EXIT_INSTR_OFFSETS
	.align		4
.L_1567:
        /*00d0*/ 	.byte	0x04, 0x1c
        /*00d2*/ 	.short	(.L_1569 - .L_1568)


	//   ....[0]....
.L_1568:
        /*00d4*/ 	.word	0x00002550


	//   ....[1]....
        /*00d8*/ 	.word	0x00002580


	//----- nvinfo : EIATTR_MAX_THREADS
	.align		4
.L_1569:
        /*00dc*/ 	.byte	0x04, 0x05
        /*00de*/ 	.short	(.L_1571 - .L_1570)
.L_1570:
        /*00e0*/ 	.word	0x00000080
        /*00e4*/ 	.word	0x00000001
        /*00e8*/ 	.word	0x00000001


	//----- nvinfo : EIATTR_CRS_STACK_SIZE
	.align		4
.L_1571:
        /*00ec*/ 	.byte	0x04, 0x1e
        /*00ee*/ 	.short	(.L_1573 - .L_1572)
.L_1572:
        /*00f0*/ 	.word	0x00000000


	//----- nvinfo : EIATTR_CBANK_PARAM_SIZE
	.align		4
.L_1573:
        /*00f4*/ 	.byte	0x03, 0x19
        /*00f6*/ 	.short	0x0128


	//----- nvinfo : EIATTR_PARAM_CBANK
	.align		4
        /*00f8*/ 	.byte	0x04, 0x0a
        /*00fa*/ 	.short	(.L_1575 - .L_1574)
	.align		4
.L_1574:
        /*00fc*/ 	.word	index@(.nv.constant0._ZN10layer_norm13ln_bwd_kernelINS_13Kernel_traitsI6__halfS2_S2_S2_fjLj512ELj1ELj4ELj1ELj16ENS_18Kernel_traits_baseILj512ES2_S2_S2_S2_fjLj128EEEEELb0ELb0ELb0ELb0EEEvNS_9BwdParamsE)
        /*0100*/ 	.short	0x0210
        /*0102*/ 	.short	0x0128


	//----- nvinfo : EIATTR_SW_WAR
	.align		4
.L_1575:
        /*0104*/ 	.byte	0x04, 0x36
        /*0106*/ 	.short	(.L_1577 - .L_1576)
.L_1576:
        /*0108*/ 	.word	0x00000008
.L_1577:


//--------------------- .nv.info._ZN10layer_norm13ln_bwd_kernelINS_13Kernel_traitsI6__halfS2_S2_S2_fjLj512ELj1ELj4ELj1ELj16ENS_18Kernel_traits_baseILj512ES2_S2_S2_S2_fjLj128EEEEELb0ELb0ELb0ELb1EEEvNS_9BwdParamsE --------------------------
	.section	.nv.info._ZN10layer_norm13ln_bwd_kernelINS_13Kernel_traitsI6__halfS2_S2_S2_fjLj512ELj1ELj4ELj1ELj16ENS_18Kernel_traits_baseILj512ES2_S2_S2_S2_fjLj128EEEEELb0ELb0ELb0ELb1EEEvNS_9BwdParamsE,"",@"SHT_CUDA_INFO"
	.sectionflags	@""
	.align	4


	//----- nvinfo : EIATTR_CUDA_API_VERSION
	.align		4
        /*0000*/ 	.byte	0x04, 0x37
        /*0002*/ 	.short	(.L_1579 - .L_1578)
.L_1578:
        /*0004*/ 	.word	0x00000082


	//----- nvinfo : EIATTR_KPARAM_INFO
	.align		4
.L_1579:
        /*0008*/ 	.byte	0x04, 0x17
        /*000a*/ 	.short	(.L_1581 - .L_1580)
.L_1580:
        /*000c*/ 	.word	0x00000000
        /*0010*/ 	.short	0x0000
        /*0012*/ 	.short	0x0000
        /*0014*/ 	.byte	0x00, 0xf0, 0xa1, 0x04


	//----- nvinfo : EIATTR_SPARSE_MMA_MASK
	.align		4
.L_1581:
        /*0018*/ 	.byte	0x03, 0x50
        /*001a*/ 	.short	0x0000


	//----- nvinfo : EIATTR_MAXREG_COUNT
	.align		4
        /*001c*/ 	.byte	0x03, 0x1b
        /*001e*/ 	.short	0x00ff


	//----- nvinfo : EIATTR_NUM_BARRIERS
	.align		4
        /*0020*/ 	.byte	0x02, 0x4c
        /*0022*/ 	.byte	0x01
	.zero		1


	//----- nvinfo : EIATTR_MERCURY_ISA_VERSION
	.align		4
        /*0024*/ 	.byte	0x03, 0x5f
        /*0026*/ 	.short	0x0101


	//----- nvinfo : EIATTR_COOP_GROUP_MASK_REGIDS
	.align		4
        /*0028*/ 	.byte	0x04, 0x29
        /*002a*/ 	.short	(.L_1583 - .L_1582)


	//   ....[0]....
.L_1582:
        /*002c*/ 	.word	0xffffffff


	//   ....[1]....
        /*0030*/ 	.word	0xffffffff


	//   ....[2]....
        /*0034*/ 	.word	0xffffffff


	//   ....[3]....
        /*0038*/ 	.word	0xffffffff


	//   ....[4]....
        /*003c*/ 	.word	0xffffffff


	//   ....[5]....
        /*0040*/ 	.word	0xffffffff


	//   ....[6]....
        /*0044*/ 	.word	0xffffffff


	//   ....[7]....
        /*0048*/ 	.word	0xffffffff


	//   ....[8]....
        /*004c*/ 	.word	0xffffffff


	//   ....[9]....
        /*0050*/ 	.word	0xffffffff


	//   ....[10]....
        /*0054*/ 	.word	0x0500006d


	//   ....[11]....
        /*0058*/ 	.word	0x0500006d


	//   ....[12]....
        /*005c*/ 	.word	0x0500006d


	//   ....[13]....
        /*0060*/ 	.word	0x0500006d


	//   ....[14]....
        /*0064*/ 	.word	0x0500006d


	//   ....[15]....
        /*0068*/ 	.word	0x0500006d


	//   ....[16]....
        /*006c*/ 	.word	0x0500006d


	//   ....[17]....
        /*0070*/ 	.word	0x0500006d


	//   ....[18]....
        /*0074*/ 	.word	0x0500006d


	//   ....[19]....
        /*0078*/ 	.word	0x0500006d


	//----- nvinfo : EIATTR_COOP_GROUP_INSTR_OFFSETS
	.align		4
.L_1583:
        /*007c*/ 	.byte	0x04, 0x28
        /*007e*/ 	.short	(.L_1585 - .L_1584)


	//   ....[0]....
.L_1584:
        /*0080*/ 	.word	0x00001050


	//   ....[1]....
        /*0084*/ 	.word	0x00001060


	//   ....[2]....
        /*0088*/ 	.word	0x00001090


	//   ....[3]....
        /*008c*/ 	.word	0x000010a0


	//   ....[4]....
        /*0090*/ 	.word	0x000010d0


	//   ....[5]....
        /*0094*/ 	.word	0x000010e0


	//   ....[6]....
        /*0098*/ 	.word	0x00001110


	//   ....[7]....
        /*009c*/ 	.word	0x00001120


	//   ....[8]....
        /*00a0*/ 	.word	0x00001150


	//   ....[9]....
        /*00a4*/ 	.word	0x00001160


	//   ....[10]....
        /*00a8*/ 	.word	0x00002490


	//   ....[11]....
        /*00ac*/ 	.word	0x00002520


	//   ....[12]....
        /*00b0*/ 	.word	0x00002590


	//   ....[13]....
        /*00b4*/ 	.word	0x000025f0


	//   ....[14]....
        /*00b8*/ 	.word	0x00002660


	//   ....[15]....
        /*00bc*/ 	.word	0x000026c0


	//   ....[16]....
        /*00c0*/ 	.word	0x00002730


	//   ....[17]....
        /*00c4*/ 	.word	0x00002790


	//   ....[18]....
        /*00c8*/ 	.word	0x000027f0


	//   ....[19]....
        /*00cc*/ 	.word	0x00002850


	//----- nvinfo : EIATTR_EXIT_INSTR_OFFSETS
	.align		4
.L_1585:
        /*00d0*/ 	.byte	0x04, 0x1c
        /*00d2*/ 	.short	(.L_1587 - .L_1586)


	//   ....[0]....
.L_1586:
        /*00d4*/ 	.word	0x00002420


	//----- nvinfo : EIATTR_MAX_THREADS
	.align		4
.L_1587:
        /*00d8*/ 	.byte	0x04, 0x05
        /*00da*/ 	.short	(.L_1589 - .L_1588)
.L_1588:
        /*00dc*/ 	.word	0x00000080
        /*00e0*/ 	.word	0x00000001
        /*00e4*/ 	.word	0x00000001


	//----- nvinfo : EIATTR_CRS_STACK_SIZE
	.align		4
.L_1589:
        /*00e8*/ 	.byte	0x04, 0x1e
        /*00ea*/ 	.short	(.L_1591 - .L_1590)
.L_1590:
        /*00ec*/ 	.word	0x00000000


	//----- nvinfo : EIATTR_CBANK_PARAM_SIZE
	.align		4
.L_1591:
        /*00f0*/ 	.byte	0x03, 0x19
        /*00f2*/ 	.short	0x0128


	//----- nvinfo : EIATTR_PARAM_CBANK
	.align		4
        /*00f4*/ 	.byte	0x04, 0x0a
        /*00f6*/ 	.short	(.L_1593 - .L_1592)
	.align		4
.L_1592:
        /*00f8*/ 	.word	index@(.nv.constant0._ZN10layer_norm13ln_bwd_kernelINS_13Kernel_traitsI6__halfS2_S2_S2_fjLj512ELj1ELj4ELj1ELj16ENS_18Kernel_traits_baseILj512ES2_S2_S2_S2_fjLj128EEEEELb0ELb0ELb0ELb1EEEvNS_9BwdParamsE)
        /*00fc*/ 	.short	0x0210
        /*00fe*/ 	.short	0x0128


	//----- nvinfo : EIATTR_SW_WAR
	.align		4
.L_1593:
        /*0100*/ 	.byte	0x04, 0x36
        /*0102*/ 	.short	(.L_1595 - .L_1594)
.L_1594:
        /*0104*/ 	.word	0x00000008
.L_1595:


//--------------------- .nv.info._ZN10layer_norm13ln_bwd_kernelINS_13Kernel_traitsI6__halfS2_S2_S2_fjLj512ELj1ELj4ELj1ELj16ENS_18Kernel_traits_baseILj512ES2_S2_S2_S2_fjLj128EEEEELb0ELb0ELb1ELb0EEEvNS_9BwdParamsE --------------------------
	.section	.nv.info._ZN10layer_norm13ln_bwd_kernelINS_13Kernel_traitsI6__halfS2_S2_S2_fjLj512ELj1ELj4ELj1ELj16ENS_18Kernel_traits_baseILj512ES2_S2_S2_S2_fjLj128EEEEELb0ELb0ELb1ELb0EEEvNS_9BwdParamsE,"",@"SHT_CUDA_INFO"
	.sectionflags	@""
	.align	4


	//----- nvinfo : EIATTR_CUDA_API_VERSION
	.align		4
        /*0000*/ 	.byte	0x04, 0x37
        /*0002*/ 	.short	(.L_1597 - .L_1596)
.L_1596:
        /*0004*/ 	.word	0x00000082


	//----- nvinfo : EIATTR_KPARAM_INFO
	.align		4
.L_1597:
        /*0008*/ 	.byte	0x04, 0x17
        /*000a*/ 	.short	(.L_1599 - .L_1598)
.L_1598:
        /*000c*/ 	.word	0x00000000
        /*0010*/ 	.short	0x0000
        /*0012*/ 	.short	0x0000
        /*0014*/ 	.byte	0x00, 0xf0, 0xa1, 0x04


	//----- nvinfo : EIATTR_SPARSE_MMA_MASK
	.align		4
.L_1599:
        /*0018*/ 	.byte	0x03, 0x50
        /*001a*/ 	.short	0x0000


	//----- nvinfo : EIATTR_MAXREG_COUNT
	.align		4
        /*001c*/ 	.byte	0x03, 0x1b
        /*001e*/ 	.short	0x00ff


	//----- nvinfo : EIATTR_NUM_BARRIERS
	.align		4
        /*0020*/ 	.byte	0x02, 0x4c
        /*0022*/ 	.byte	0x01
	.zero		1


	//----- nvinfo : EIATTR_MERCURY_ISA_VERSION
	.align		4
        /*0024*/ 	.byte	0x03, 0x5f
        /*0026*/ 	.short	0x0101


	//----- nvinfo : EIATTR_COOP_GROUP_MASK_REGIDS
	.align		4
        /*0028*/ 	.byte	0x04, 0x29
        /*002a*/ 	.short	(.L_1601 - .L_1600)


	//   ....[0]....
.L_1600:
        /*002c*/ 	.word	0xffffffff


	//   ....[1]....
        /*0030*/ 	.word	0xffffffff


	//   ....[2]....
        /*0034*/ 	.word	0xffffffff


	//   ....[3]....
        /*0038*/ 	.word	0xffffffff


	//   ....[4]....
        /*003c*/ 	.word	0xffffffff


	//   ....[5]....
        /*0040*/ 	.word	0xffffffff


	//   ....[6]....
        /*0044*/ 	.word	0xffffffff


	//   ....[7]....
        /*0048*/ 	.word	0xffffffff


	//   ....[8]....
        /*004c*/ 	.word	0xffffffff


	//   ....[9]....
        /*0050*/ 	.word	0xffffffff


	//   ....[10]....
        /*0054*/ 	.word	0x05000052


	//   ....[11]....
        /*0058*/ 	.word	0x05000052


	//   ....[12]....
        /*005c*/ 	.word	0x05000052


	//   ....[13]....
        /*0060*/ 	.word	0x05000052


	//   ....[14]....
        /*0064*/ 	.word	0x05000052


	//   ....[15]....
        /*0068*/ 	.word	0x05000052


	//   ....[16]....
        /*006c*/ 	.word	0x05000052


	//   ....[17]....
        /*0070*/ 	.word	0x05000052


	//   ....[18]....
        /*0074*/ 	.word	0x05000052


	//   ....[19]....
        /*0078*/ 	.word	0x05000052


	//----- nvinfo : EIATTR_COOP_GROUP_INSTR_OFFSETS
	.align		4
.L_1601:
        /*007c*/ 	.byte	0x04, 0x28
        /*007e*/ 	.short	(.L_1603 - .L_1602)


	//   ....[0]....
.L_1602:
        /*0080*/ 	.word	0x00001210


	//   ....[1]....
        /*0084*/ 	.word	0x00001220


	//   ....[2]....
        /*0088*/ 	.word	0x00001250


	//   ....[3]....
        /*008c*/ 	.word	0x00001260


	//   ....[4]....
        /*0090*/ 	.word	0x00001290


	//   ....[5]....
        /*0094*/ 	.word	0x000012a0


	//   ....[6]....
        /*0098*/ 	.word	0x000012d0


	//   ....[7]....
        /*009c*/ 	.word	0x000012e0


	//   ....[8]....
        /*00a0*/ 	.word	0x00001310


	//   ....[9]....
        /*00a4*/ 	.word	0x00001320


	//   ....[10]....
        /*00a8*/ 	.word	0x000031b0


	//   ....[11]....
        /*00ac*/ 	.word	0x00003250


	//   ....[12]....
        /*00b0*/ 	.word	0x000032b0


	//   ....[13]....
        /*00b4*/ 	.word	0x00003310


	//   ....[14]....
        /*00b8*/ 	.word	0x00003380


	//   ....[15]....
        /*00bc*/ 	.word	0x000033e0


	//   ....[16]....
        /*00c0*/ 	.word	0x00003450


	//   ....[17]....
        /*00c4*/ 	.word	0x000034b0


	//   ....[18]....
        /*00c8*/ 	.word	0x00003520


	//   ....[19]....
        /*00cc*/ 	.word	0x00003580


	//----- nvinfo : EIATTR_EXIT_INSTR_OFFSETS
	.align		4
.L_1603:
        /*00d0*/ 	.byte	0x04, 0x1c
        /*00d2*/ 	.short	(.L_1605 - .L_1604)


	//   ....[0]....
.L_1604:
        /*00d4*/ 	.word	0x00003120


	//   ....[1]....
        /*00d8*/ 	.word	0x00003150


	//----- nvinfo : EIATTR_MAX_THREADS
	.align		4
.L_1605:
        /*00dc*/ 	.byte	0x04, 0x05
        /*00de*/ 	.short	(.L_1607 - .L_1606)
.L_1606:
        /*00e0*/ 	.word	0x00000080
        /*00e4*/ 	.word	0x00000001
        /*00e8*/ 	.word	0x00000001


	//----- nvinfo : EIATTR_CRS_STACK_SIZE
	.align		4
.L_1607:
        /*00ec*/ 	.byte	0x04, 0x1e
        /*00ee*/ 	.short	(.L_1609 - .L_1608)
.L_1608:
        /*00f0*/ 	.word	0x00000000


	//----- nvinfo : EIATTR_CBANK_PARAM_SIZE
	.align		4
.L_1609:
        /*00f4*/ 	.byte	0x03, 0x19
        /*00f6*/ 	.short	0x0128


	//----- nvinfo : EIATTR_PARAM_CBANK
	.align		4
        /*00f8*/ 	.byte	0x04, 0x0a
        /*00fa*/ 	.short	(.L_1611 - .L_1610)
	.align		4
.L_1610:
        /*00fc*/ 	.word	index@(.nv.constant0._ZN10layer_norm13ln_bwd_kernelINS_13Kernel_traitsI6__halfS2_S2_S2_fjLj512ELj1ELj4ELj1ELj16ENS_18Kernel_traits_baseILj512ES2_S2_S2_S2_fjLj128EEEEELb0ELb0ELb1ELb0EEEvNS_9BwdParamsE)
        /*0100*/ 	.short	0x0210
        /*0102*/ 	.short	0x0128


	//----- nvinfo : EIATTR_SW_WAR
	.align		4
.L_1611:
        /*0104*/ 	.byte	0x04, 0x36
        /*0106*/ 	.short	(.L_1613 - .L_1612)
.L_1612:
        /*0108*/ 	.word	0x00000008
.L_1613:


//--------------------- .nv.info._ZN10layer_norm13ln_bwd_kernelINS_13Kernel_traitsI6__halfS2_S2_S2_fjLj512ELj1ELj4ELj1ELj16ENS_18Kernel_traits_baseILj512ES2_S2_S2_S2_fjLj128EEEEELb0ELb0ELb1ELb1EEEvNS_9BwdParamsE --------------------------
	.section	.nv.info._ZN10layer_norm13ln_bwd_kernelINS_13Kernel_traitsI6__halfS2_S2_S2_fjLj512ELj1ELj4ELj1ELj16ENS_18Kernel_traits_baseILj512ES2_S2_S2_S2_fjLj128EEEEELb0ELb0ELb1ELb1EEEvNS_9BwdParamsE,"",@"SHT_CUDA_INFO"
	.sectionflags	@""
	.align	4


	//----- nvinfo : EIATTR_CUDA_API_VERSION
	.align		4
        /*0000*/ 	.byte	0x04, 0x37
        /*0002*/ 	.short	(.L_1615 - .L_1614)
.L_1614:
        /*0004*/ 	.word	0x00000082


	//----- nvinfo : EIATTR_KPARAM_INFO
	.align		4
.L_1615:
        /*0008*/ 	.byte	0x04, 0x17
        /*000a*/ 	.short	(.L_1617 - .L_1616)
.L_1616:
        /*000c*/ 	.word	0x00000000
        /*0010*/ 	.short	0x0000
        /*0012*/ 	.short	0x0000
        /*0014*/ 	.byte	0x00, 0xf0, 0xa1, 0x04


	//----- nvinfo : EIATTR_SPARSE_MMA_MASK
	.align		4
.L_1617:
        /*0018*/ 	.byte	0x03, 0x50
        /*001a*/ 	.short	0x0000


	//----- nvinfo : EIATTR_MAXREG_COUNT
	.align		4
        /*001c*/ 	.byte	0x03, 0x1b
        /*001e*/ 	.short	0x00ff


	//----- nvinfo : EIATTR_NUM_BARRIERS
	.align		4
        /*0020*/ 	.byte	0x02, 0x4c
        /*0022*/ 	.byte	0x01
	.zero		1


	//----- nvinfo : EIATTR_MERCURY_ISA_VERSION
	.align		4
        /*0024*/ 	.byte	0x03, 0x5f
        /*0026*/ 	.short	0x0101


	//----- nvinfo : EIATTR_COOP_GROUP_MASK_REGIDS
	.align		4
        /*0028*/ 	.byte	0x04, 0x29
        /*002a*/ 	.short	(.L_1619 - .L_1618)


	//   ....[0]....
.L_1618:
        /*002c*/ 	.word	0xffffffff


	//   ....[1]....
        /*0030*/ 	.word	0xffffffff


	//   ....[2]....
        /*0034*/ 	.word	0xffffffff


	//   ....[3]....
        /*0038*/ 	.word	0xffffffff


	//   ....[4]....
        /*003c*/ 	.word	0xffffffff


	//   ....[5]....
        /*0040*/ 	.word	0xffffffff


	//   ....[6]....
        /*0044*/ 	.word	0xffffffff


	//   ....[7]....
        /*0048*/ 	.word	0xffffffff


	//   ....[8]....
        /*004c*/ 	.word	0xffffffff


	//   ....[9]....
        /*0050*/ 	.word	0xffffffff


	//   ....[10]....
        /*0054*/ 	.word	0x05000073


	//   ....[11]....
        /*0058*/ 	.word	0x05000073


	//   ....[12]....
        /*005c*/ 	.word	0x05000073


	//   ....[13]....
        /*0060*/ 	.word	0x05000073


	//   ....[14]....
        /*0064*/ 	.word	0x05000073


	//   ....[15]....
        /*0068*/ 	.word	0x05000073


	//   ....[16]....
        /*006c*/ 	.word	0x05000073


	//   ....[17]....
        /*0070*/ 	.word	0x05000073


	//   ....[18]....
        /*0074*/ 	.word	0x05000073


	//   ....[19]....
        /*0078*/ 	.word	0x05000073


	//----- nvinfo : EIATTR_COOP_GROUP_INSTR_OFFSETS
	.align		4
.L_1619:
        /*007c*/ 	.byte	0x04, 0x28
        /*007e*/ 	.short	(.L_1621 - .L_1620)


	//   ....[0]....
.L_1620:
        /*0080*/ 	.word	0x00001170


	//   ....[1]....
        /*0084*/ 	.word	0x00001180


	//   ....[2]....
        /*0088*/ 	.word	0x000011b0


	//   ....[3]....
        /*008c*/ 	.word	0x000011c0


	//   ....[4]....
        /*0090*/ 	.word	0x000011f0


	//   ....[5]....
        /*0094*/ 	.word	0x00001200


	//   ....[6]....
        /*0098*/ 	.word	0x00001230


	//   ....[7]....
        /*009c*/ 	.word	0x00001240


	//   ....[8]....
        /*00a0*/ 	.word	0x00001270


	//   ....[9]....
        /*00a4*/ 	.word	0x00001280


	//   ....[10]....
        /*00a8*/ 	.word	0x00002e00


	//   ....[11]....
        /*00ac*/ 	.word	0x00002e90


	//   ....[12]....
        /*00b0*/ 	.word	0x00002f00


	//   ....[13]....
        /*00b4*/ 	.word	0x00002f60


	//   ....[14]....
        /*00b8*/ 	.word	0x00002fd0


	//   ....[15]....
        /*00bc*/ 	.word	0x00003030


	//   ....[16]....
        /*00c0*/ 	.word	0x000030a0


	//   ....[17]....
        /*00c4*/ 	.word	0x00003100


	//   ....[18]....
        /*00c8*/ 	.word	0x00003170


	//   ....[19]....
        /*00cc*/ 	.word	0x000031d0


	//----- nvinfo : EIATTR_EXIT_INSTR_OFFSETS
	.align		4
.L_1621:
        /*00d0*/ 	.byte	0x04, 0x1c
        /*00d2*/ 	.short	(.L_1623 - .L_1622)


	//   ....[0]....
.L_1622:
        /*00d4*/ 	.word	0x00002d90


	//----- nvinfo : EIATTR_MAX_THREADS
	.align		4
.L_1623:
        /*00d8*/ 	.byte	0x04, 0x05
        /*00da*/ 	.short	(.L_1625 - .L_1624)
.L_1624:
        /*00dc*/ 	.word	0x00000080
        /*00e0*/ 	.word	0x00000001
        /*00e4*/ 	.word	0x00000001


	//----- nvinfo : EIATTR_CRS_STACK_SIZE
	.align		4
.L_1625:
        /*00e8*/ 	.byte	0x04, 0x1e
        /*00ea*/ 	.short	(.L_1627 - .L_1626)
.L_1626:
        /*00ec*/ 	.word	0x00000000


	//----- nvinfo : EIATTR_CBANK_PARAM_SIZE
	.align		4
.L_1627:
        /*00f0*/ 	.byte	0x03, 0x19
        /*00f2*/ 	.short	0x0128


	//----- nvinfo : EIATTR_PARAM_CBANK
	.align		4
        /*00f4*/ 	.byte	0x04, 0x0a
        /*00f6*/ 	.short	(.L_1629 - .L_1628)
	.align		4
.L_1628:
        /*00f8*/ 	.word	index@(.nv.constant0._ZN10layer_norm13ln_bwd_kernelINS_13Kernel_traitsI6__halfS2_S2_S2_fjLj512ELj1ELj4ELj1ELj16ENS_18Kernel_traits_baseILj512ES2_S2_S2_S2_fjLj128EEEEELb0ELb0ELb1ELb1EEEvNS_9BwdParamsE)
        /*00fc*/ 	.short	0x0210
        /*00fe*/ 	.short	0x0128


	//----- nvinfo : EIATTR_SW_WAR
	.align		4
.L_1629:
        /*0100*/ 	.byte	0x04, 0x36
        /*0102*/ 	.short	(.L_1631 - .L_1630)
.L_1630:
        /*0104*/ 	.word	0x00000008
.L_1631:


//--------------------- .nv.info._ZN10layer_norm13ln_bwd_kernelINS_13Kernel_traitsI6__halfS2_S2_S2_fjLj512ELj1ELj4ELj1ELj16ENS_18Kernel_traits_baseILj512ES2_S2_S2_S2_fjLj128EEEEELb0ELb1ELb0ELb0EEEvNS_9BwdParamsE --------------------------
	.section	.nv.info._ZN10layer_norm13ln_bwd_kernelINS_13Kernel_traitsI6__halfS2_S2_S2_fjLj512ELj1ELj4ELj1ELj16ENS_18Kernel_traits_baseILj512ES2_S2_S2_S2_fjLj128EEEEELb0ELb1ELb0ELb0EEEvNS_9BwdParamsE,"",@"SHT_CUDA_INFO"
	.sectionflags	@""
	.align	4


	//----- nvinfo : EIATTR_CUDA_API_VERSION
	.align		4
        /*0000*/ 	.byte	0x04, 0x37
        /*0002*/ 	.short	(.L_1633 - .L_1632)
.L_1632:
        /*0004*/ 	.word	0x00000082


	//----- nvinfo : EIATTR_KPARAM_INFO
	.align		4
.L_1633:
        /*0008*/ 	.byte	0x04, 0x17
        /*000a*/ 	.short	(.L_1635 - .L_1634)
.L_1634:
        /*000c*/ 	.word	0x00000000
        /*0010*/ 	.short	0x0000
        /*0012*/ 	.short	0x0000
        /*0014*/ 	.byte	0x00, 0xf0, 0xa1, 0x04


	//----- nvinfo : EIATTR_SPARSE_MMA_MASK
	.align		4
.L_1635:
        /*0018*/ 	.byte	0x03, 0x50
        /*001a*/ 	.short	0x0000


	//----- nvinfo : EIATTR_MAXREG_COUNT
	.align		4
        /*001c*/ 	.byte	0x03, 0x1b
        /*001e*/ 	.short	0x00ff


	//----- nvinfo : EIATTR_NUM_BARRIERS
	.align		4
        /*0020*/ 	.byte	0x02, 0x4c
        /*0022*/ 	.byte	0x01
	.zero		1


	//----- nvinfo : EIATTR_MERCURY_ISA_VERSION
	.align		4
        /*0024*/ 	.byte	0x03, 0x5f
        /*0026*/ 	.short	0x0101


	//----- nvinfo : EIATTR_COOP_GROUP_MASK_REGIDS
	.align		4
        /*0028*/ 	.byte	0x04, 0x29
        /*002a*/ 	.short	(.L_1637 - .L_1636)


	//   ....[0]....
.L_1636:
        /*002c*/ 	.word	0xffffffff


	//   ....[1]....
        /*0030*/ 	.word	0xffffffff


	//   ....[2]....
        /*0034*/ 	.word	0xffffffff


	//   ....[3]....
        /*0038*/ 	.word	0xffffffff


	//   ....[4]....
        /*003c*/ 	.word	0xffffffff


	//   ....[5]....
        /*0040*/ 	.word	0xffffffff


	//   ....[6]....
        /*0044*/ 	.word	0xffffffff


	//   ....[7]....
        /*0048*/ 	.word	0xffffffff


	//   ....[8]....
        /*004c*/ 	.word	0xffffffff


	//   ....[9]....
        /*0050*/ 	.word	0xffffffff


	//   ....[10]....
        /*0054*/ 	.word	0x05000074


	//   ....[11]....
        /*0058*/ 	.word	0x05000074


	//   ....[12]....
        /*005c*/ 	.word	0x05000074


	//   ....[13]....
        /*0060*/ 	.word	0x05000074


	//   ....[14]....
        /*0064*/ 	.word	0x05000074


	//   ....[15]....
        /*0068*/ 	.word	0x05000074


	//   ....[16]....
        /*006c*/ 	.word	0x05000074


	//   ....[17]....
        /*0070*/ 	.word	0x05000074


	//   ....[18]....
        /*0074*/ 	.word	0x05000074


	//   ....[19]....
        /*0078*/ 	.word	0x05000074


	//----- nvinfo : EIATTR_COOP_GROUP_INSTR_OFFSETS
	.align		4
.L_1637:
        /*007c*/ 	.byte	0x04, 0x28
        /*007e*/ 	.short	(.L_1639 - .L_1638)


	//   ....[0]....
.L_1638:
        /*0080*/ 	.word	0x000012a0


	//   ....[1]....
        /*0084*/ 	.word	0x000012b0


	//   ....[2]....
        /*0088*/ 	.word	0x000012e0


	//   ....[3]....
        /*008c*/ 	.word	0x000012f0


	//   ....[4]....
        /*0090*/ 	.word	0x00001320


	//   ....[5]....
        /*0094*/ 	.word	0x00001330


	//   ....[6]....
        /*0098*/ 	.word	0x00001360


	//   ....[7]....
        /*009c*/ 	.word	0x00001370


	//   ....[8]....
        /*00a0*/ 	.word	0x000013a0


	//   ....[9]....
        /*00a4*/ 	.word	0x000013b0


	//   ....[10]....
        /*00a8*/ 	.word	0x00002ec0


	//   ....[11]....
        /*00ac*/ 	.word	0x00002f50


	//   ....[12]....
        /*00b0*/ 	.word	0x00002fc0


	//   ....[13]....
        /*00b4*/ 	.word	0x00003020


	//   ....[14]....
        /*00b8*/ 	.word	0x00003090


	//   ....[15]....
        /*00bc*/ 	.word	0x000030f0


	//   ....[16]....
        /*00c0*/ 	.word	0x00003160


	//   ....[17]....
        /*00c4*/ 	.word	0x000031c0


	//   ....[18]....
        /*00c8*/ 	.word	0x00003230


	//   ....[19]....
        /*00cc*/ 	.word	0x00003290


	//----- nvinfo : EIATTR_EXIT_INSTR_OFFSETS
	.align		4
.L_1639:
        /*00d0*/ 	.byte	0x04, 0x1c
        /*00d2*/ 	.short	(.L_1641 - .L_1640)


	//   ....[0]....
.L_1640:
        /*00d4*/ 	.word	0x00002dd0


	//   ....[1]....
        /*00d8*/ 	.word	0x00002e50


	//----- nvinfo : EIATTR_MAX_THREADS
	.align		4
.L_1641:
        /*00dc*/ 	.byte	0x04, 0x05
        /*00de*/ 	.short	(.L_1643 - .L_1642)
.L_1642:
        /*00e0*/ 	.word	0x00000080
        /*00e4*/ 	.word	0x00000001
        /*00e8*/ 	.word	0x00000001


	//----- nvinfo : EIATTR_CRS_STACK_SIZE
	.align		4
.L_1643:
        /*00ec*/ 	.byte	0x04, 0x1e
        /*00ee*/ 	.short	(.L_1645 - .L_1644)
.L_1644:
        /*00f0*/ 	.word	0x00000000


	//----- nvinfo : EIATTR_CBANK_PARAM_SIZE
	.align		4
.L_1645:
        /*00f4*/ 	.byte	0x03, 0x19
        /*00f6*/ 	.short	0x0128


	//----- nvinfo : EIATTR_PARAM_CBANK
	.align		4
        /*00f8*/ 	.byte	0x04, 0x0a
        /*00fa*/ 	.short	(.L_1647 - .L_1646)
	.align		4
.L_1646:
        /*00fc*/ 	.word	index@(.nv.constant0._ZN10layer_norm13ln_bwd_kernelINS_13Kernel_traitsI6__halfS2_S2_S2_fjLj512ELj1ELj4ELj1ELj16ENS_18Kernel_traits_baseILj512ES2_S2_S2_S2_fjLj128EEEEELb0ELb1ELb0ELb0EEEvNS_9BwdParamsE)
        /*0100*/ 	.short	0x0210
        /*0102*/ 	.short	0x0128


	//----- nvinfo : EIATTR_SW_WAR
	.align		4
.L_1647:
        /*0104*/ 	.byte	0x04, 0x36
        /*0106*/ 	.short	(.L_1649 - .L_1648)
.L_1648:
        /*0108*/ 	.word	0x00000008
.L_1649:


//--------------------- .nv.info._ZN10layer_norm13ln_bwd_kernelINS_13Kernel_traitsI6__halfS2_S2_S2_fjLj512ELj1ELj4ELj1ELj16ENS_18Kernel_traits_baseILj512ES2_S2_S2_S2_fjLj128EEEEELb0ELb1ELb0ELb1EEEvNS_9BwdParamsE --------------------------
	.section	.nv.info._ZN10layer_norm13ln_bwd_kernelINS_13Kernel_traitsI6__halfS2_S2_S2_fjLj512ELj1ELj4ELj1ELj16ENS_18Kernel_traits_baseILj512ES2_S2_S2_S2_fjLj128EEEEELb0ELb1ELb0ELb1EEEvNS_9BwdParamsE,"",@"SHT_CUDA_INFO"
	.sectionflags	@""
	.align	4


	//----- nvinfo : EIATTR_CUDA_API_VERSION
	.align		4
        /*0000*/ 	.byte	0x04, 0x37
        /*0002*/ 	.short	(.L_1651 - .L_1650)
.L_1650:
        /*0004*/ 	.word	0x00000082


	//----- nvinfo : EIATTR_KPARAM_INFO
	.align		4
.L_1651:
        /*0008*/ 	.byte	0x04, 0x17
        /*000a*/ 	.short	(.L_1653 - .L_1652)
.L_1652:
        /*000c*/ 	.word	0x00000000
        /*0010*/ 	.short	0x0000
        /*0012*/ 	.short	0x0000
        /*0014*/ 	.byte	0x00, 0xf0, 0xa1, 0x04


	//----- nvinfo : EIATTR_SPARSE_MMA_MASK
	.align		4
.L_1653:
        /*0018*/ 	.byte	0x03, 0x50
        /*001a*/ 	.short	0x0000


	//----- nvinfo : EIATTR_MAXREG_COUNT
	.align		4
        /*001c*/ 	.byte	0x03, 0x1b
        /*001e*/ 	.short	0x00ff


	//----- nvinfo : EIATTR_NUM_BARRIERS
	.align		4
        /*0020*/ 	.byte	0x02, 0x4c
        /*0022*/ 	.byte	0x01
	.zero		1


	//----- nvinfo : EIATTR_MERCURY_ISA_VERSION
	.align		4
        /*0024*/ 	.byte	0x03, 0x5f
        /*0026*/ 	.short	0x0101


	//----- nvinfo : EIATTR_COOP_GROUP_MASK_REGIDS
	.align		4
        /*0028*/ 	.byte	0x04, 0x29
        /*002a*/ 	.short	(.L_1655 - .L_1654)


	//   ....[0]....
.L_1654:
        /*002c*/ 	.word	0xffffffff


	//   ....[1]....
        /*0030*/ 	.word	0xffffffff


	//   ....[2]....
        /*0034*/ 	.word	0xffffffff


	//   ....[3]....
        /*0038*/ 	.word	0xffffffff


	//   ....[4]....
        /*003c*/ 	.word	0xffffffff


	//   ....[5]....
        /*0040*/ 	.word	0xffffffff


	//   ....[6]....
        /*0044*/ 	.word	0xffffffff


	//   ....[7]....
        /*0048*/ 	.word	0xffffffff


	//   ....[8]....
        /*004c*/ 	.word	0xffffffff


	//   ....[9]....
        /*0050*/ 	.word	0xffffffff


	//   ....[10]....
        /*0054*/ 	.word	0x0500008b


	//   ....[11]....
        /*0058*/ 	.word	0x0500008b


	//   ....[12]....
        /*005c*/ 	.word	0x0500008b


	//   ....[13]....
        /*0060*/ 	.word	0x0500008b


	//   ....[14]....
        /*0064*/ 	.word	0x0500008b


	//   ....[15]....
        /*0068*/ 	.word	0x0500008b


	//   ....[16]....
        /*006c*/ 	.word	0x0500008b


	//   ....[17]....
        /*0070*/ 	.word	0x0500008b


	//   ....[18]....
        /*0074*/ 	.word	0x0500008b


	//   ....[19]....
        /*0078*/ 	.word	0x0500008b


	//----- nvinfo : EIATTR_COOP_GROUP_INSTR_OFFSETS
	.align		4
.L_1655:
        /*007c*/ 	.byte	0x04, 0x28
        /*007e*/ 	.short	(.L_1657 - .L_1656)


	//   ....[0]....
.L_1656:
        /*0080*/ 	.word	0x000012a0


	//   ....[1]....
        /*0084*/ 	.word	0x000012b0


	//   ....[2]....
        /*0088*/ 	.word	0x000012e0


	//   ....[3]....
        /*008c*/ 	.word	0x000012f0


	//   ....[4]....
        /*0090*/ 	.word	0x00001320


	//   ....[5]....
        /*0094*/ 	.word	0x00001330


	//   ....[6]....
        /*0098*/ 	.word	0x00001360


	//   ....[7]....
        /*009c*/ 	.word	0x00001370


	//   ....[8]....
        /*00a0*/ 	.word	0x000013a0


	//   ....[9]....
        /*00a4*/ 	.word	0x000013b0


	//   ....[10]....
        /*00a8*/ 	.word	0x00002d20


	//   ....[11]....
        /*00ac*/ 	.word	0x00002db0


	//   ....[12]....
        /*00b0*/ 	.word	0x00002e20


	//   ....[13]....
        /*00b4*/ 	.word	0x00002e80


	//   ....[14]....
        /*00b8*/ 	.word	0x00002ef0


	//   ....[15]....
        /*00bc*/ 	.word	0x00002f50


	//   ....[16]....
        /*00c0*/ 	.word	0x00002fc0


	//   ....[17]....
        /*00c4*/ 	.word	0x00003020


	//   ....[18]....
        /*00c8*/ 	.word	0x00003090


	//   ....[19]....
        /*00cc*/ 	.word	0x000030f0


	//----- nvinfo : EIATTR_EXIT_INSTR_OFFSETS
	.align		4
.L_1657:
        /*00d0*/ 	.byte	0x04, 0x1c
        /*00d2*/ 	.short	(.L_1659 - .L_1658)


	//   ....[0]....
.L_1658:
        /*00d4*/ 	.word	0x00002cb0


	//----- nvinfo : EIATTR_MAX_THREADS
	.align		4
.L_1659:
        /*00d8*/ 	.byte	0x04, 0x05
        /*00da*/ 	.short	(.L_1661 - .L_1660)
.L_1660:
        /*00dc*/ 	.word	0x00000080
        /*00e0*/ 	.word	0x00000001
        /*00e4*/ 	.word	0x00000001


	//----- nvinfo : EIATTR_CRS_STACK_SIZE
	.align		4
.L_1661:
        /*00e8*/ 	.byte	0x04, 0x1e
        /*00ea*/ 	.short	(.L_1663 - .L_1662)
.L_1662:
        /*00ec*/ 	.word	0x00000000


	//----- nvinfo : EIATTR_CBANK_PARAM_SIZE
	.align		4
.L_1663:
        /*00f0*/ 	.byte	0x03, 0x19
        /*00f2*/ 	.short	0x0128


	//----- nvinfo : EIATTR_PARAM_CBANK
	.align		4
        /*00f4*/ 	.byte	0x04, 0x0a
        /*00f6*/ 	.short	(.L_1665 - .L_1664)
	.align		4
.L_1664:
        /*00f8*/ 	.word	index@(.nv.constant0._ZN10layer_norm13ln_bwd_kernelINS_13Kernel_traitsI6__halfS2_S2_S2_fjLj512ELj1ELj4ELj1ELj16ENS_18Kernel_traits_baseILj512ES2_S2_S2_S2_fjLj128EEEEELb0ELb1ELb0ELb1EEEvNS_9BwdParamsE)
        /*00fc*/ 	.short	0x0210
        /*00fe*/ 	.short	0x0128


	//----- nvinfo : EIATTR_SW_WAR
	.align		4
.L_1665:
        /*0100*/ 	.byte	0x04, 0x36
        /*0102*/ 	.short	(.L_1667 - .L_1666)
.L_1666:
        /*0104*/ 	.word	0x00000008
.L_1667:


//--------------------- .nv.info._ZN10layer_norm13ln_bwd_kernelINS_13Kernel_traitsI6__halfS2_S2_S2_fjLj512ELj1ELj4ELj1ELj16ENS_18Kernel_traits_baseILj512ES2_S2_S2_S2_fjLj128EEEEELb0ELb1ELb1ELb0EEEvNS_9BwdParamsE --------------------------
	.section	.nv.info._ZN10layer_norm13ln_bwd_kernelINS_13Kernel_traitsI6__halfS2_S2_S2_fjLj512ELj1ELj4ELj1ELj16ENS_18Kernel_traits_baseILj512ES2_S2_S2_S2_fjLj128EEEEELb0ELb1ELb1ELb0EEEvNS_9BwdParamsE,"",@"SHT_CUDA_INFO"
	.sectionflags	@""
	.align	4


	//----- nvinfo : EIATTR_CUDA_API_VERSION
	.align		4
        /*0000*/ 	.byte	0x04, 0x37
        /*0002*/ 	.short	(.L_1669 - .L_1668)
.L_1668:
        /*0004*/ 	.word	0x00000082


	//----- nvinfo : EIATTR_KPARAM_INFO
	.align		4
.L_1669:
        /*0008*/ 	.byte	0x04, 0x17
        /*000a*/ 	.short	(.L_1671 - .L_1670)
.L_1670:
        /*000c*/ 	.word	0x00000000
        /*0010*/ 	.short	0x0000
        /*0012*/ 	.short	0x0000
        /*0014*/ 	.byte	0x00, 0xf0, 0xa1, 0x04


	//----- nvinfo : EIATTR_SPARSE_MMA_MASK
	.align		4
.L_1671:
        /*0018*/ 	.byte	0x03, 0x50
        /*001a*/ 	.short	0x0000


	//----- nvinfo : EIATTR_MAXREG_COUNT
	.align		4
        /*001c*/ 	.byte	0x03, 0x1b
        /*001e*/ 	.short	0x00ff


	//----- nvinfo : EIATTR_NUM_BARRIERS
	.align		4
        /*0020*/ 	.byte	0x02, 0x4c
        /*0022*/ 	.byte	0x01
	.zero		1


	//----- nvinfo : EIATTR_MERCURY_ISA_VERSION
	.align		4
        /*0024*/ 	.byte	0x03, 0x5f
        /*0026*/ 	.short	0x0101


	//----- nvinfo : EIATTR_COOP_GROUP_MASK_REGIDS
	.align		4
        /*0028*/ 	.byte	0x04, 0x29
        /*002a*/ 	.short	(.L_1673 - .L_1672)


	//   ....[0]....
.L_1672:
        /*002c*/ 	.word	0xffffffff


	//   ....[1]....
        /*0030*/ 	.word	0xffffffff


	//   ....[2]....
        /*0034*/ 	.word	0xffffffff


	//   ....[3]....
        /*0038*/ 	.word	0xffffffff


	//   ....[4]....
        /*003c*/ 	.word	0xffffffff


	//   ....[5]....
        /*0040*/ 	.word	0xffffffff


	//   ....[6]....
        /*0044*/ 	.word	0xffffffff


	//   ....[7]....
        /*0048*/ 	.word	0xffffffff


	//   ....[8]....
        /*004c*/ 	.word	0xffffffff


	//   ....[9]....
        /*0050*/ 	.word	0xffffffff


	//   ....[10]....
        /*0054*/ 	.word	0x05000074


	//   ....[11]....
        /*0058*/ 	.word	0x05000074


	//   ....[12]....
        /*005c*/ 	.word	0x05000074


	//   ....[13]....
        /*0060*/ 	.word	0x05000074


	//   ....[14]....
        /*0064*/ 	.word	0x05000074


	//   ....[15]....
        /*0068*/ 	.word	0x05000074


	//   ....[16]....
        /*006c*/ 	.word	0x05000074


	//   ....[17]....
        /*0070*/ 	.word	0x05000074


	//   ....[18]....
        /*0074*/ 	.word	0x05000074


	//   ....[19]....
        /*0078*/ 	.word	0x05000074


	//----- nvinfo : EIATTR_COOP_GROUP_INSTR_OFFSETS
	.align		4
.L_1673:
        /*007c*/ 	.byte	0x04, 0x28
        /*007e*/ 	.short	(.L_1675 - .L_1674)


	//   ....[0]....
.L_1674:
        /*0080*/ 	.word	0x000013f0


	//   ....[1]....
        /*0084*/ 	.word	0x00001400


	//   ....[2]....
        /*0088*/ 	.word	0x00001430


	//   ....[3]....
        /*008c*/ 	.word	0x00001440


	//   ....[4]....
        /*0090*/ 	.word	0x00001470


	//   ....[5]....
        /*0094*/ 	.word	0x00001480


	//   ....[6]....
        /*0098*/ 	.word	0x000014b0


	//   ....[7]....
        /*009c*/ 	.word	0x000014c0


	//   ....[8]....
        /*00a0*/ 	.word	0x000014f0


	//   ....[9]....
        /*00a4*/ 	.word	0x00001500


	//   ....[10]....
        /*00a8*/ 	.word	0x00003cf0


	//   ....[11]....
        /*00ac*/ 	.word	0x00003d90


	//   ....[12]....
        /*00b0*/ 	.word	0x00003df0


	//   ....[13]....
        /*00b4*/ 	.word	0x00003e50


	//   ....[14]....
        /*00b8*/ 	.word	0x00003ec0


	//   ....[15]....
        /*00bc*/ 	.word	0x00003f20


	//   ....[16]....
        /*00c0*/ 	.word	0x00003f90


	//   ....[17]....
        /*00c4*/ 	.word	0x00003ff0


	//   ....[18]....
        /*00c8*/ 	.word	0x00004060


	//   ....[19]....
        /*00cc*/ 	.word	0x000040c0


	//----- nvinfo : EIATTR_EXIT_INSTR_OFFSETS
	.align		4
.L_1675:
        /*00d0*/ 	.byte	0x04, 0x1c
        /*00d2*/ 	.short	(.L_1677 - .L_1676)


	//   ....[0]....
.L_1676:
        /*00d4*/ 	.word	0x00003c10


	//   ....[1]....
        /*00d8*/ 	.word	0x00003c90


	//----- nvinfo : EIATTR_MAX_THREADS
	.align		4
.L_1677:
        /*00dc*/ 	.byte	0x04, 0x05
        /*00de*/ 	.short	(.L_1679 - .L_1678)
.L_1678:
        /*00e0*/ 	.word	0x00000080
        /*00e4*/ 	.word	0x00000001
        /*00e8*/ 	.word	0x00000001


	//----- nvinfo : EIATTR_CRS_STACK_SIZE
	.align		4
.L_1679:
        /*00ec*/ 	.byte	0x04, 0x1e
        /*00ee*/ 	.short	(.L_1681 - .L_1680)
.L_1680:
        /*00f0*/ 	.word	0x00000000


	//----- nvinfo : EIATTR_CBANK_PARAM_SIZE
	.align		4
.L_1681:
        /*00f4*/ 	.byte	0x03, 0x19
        /*00f6*/ 	.short	0x0128


	//----- nvinfo : EIATTR_PARAM_CBANK
	.align		4
        /*00f8*/ 	.byte	0x04, 0x0a
        /*00fa*/ 	.short	(.L_1683 - .L_1682)
	.align		4
.L_1682:
        /*00fc*/ 	.word	index@(.nv.constant0._ZN10layer_norm13ln_bwd_kernelINS_13Kernel_traitsI6__halfS2_S2_S2_fjLj512ELj1ELj4ELj1ELj16ENS_18Kernel_traits_baseILj512ES2_S2_S2_S2_fjLj128EEEEELb0ELb1ELb1ELb0EEEvNS_9BwdParamsE)
        /*0100*/ 	.short	0x0210
        /*0102*/ 	.short	0x0128


	//----- nvinfo : EIATTR_SW_WAR
	.align		4
.L_1683:
        /*0104*/ 	.byte	0x04, 0x36
        /*0106*/ 	.short	(.L_1685 - .L_1684)
.L_1684:
        /*0108*/ 	.word	0x00000008
.L_1685:


//--------------------- .nv.info._ZN10layer_norm13ln_bwd_kernelINS_13Kernel_traitsI6__halfS2_S2_S2_fjLj512ELj1ELj4ELj1ELj16ENS_18Kernel_traits_baseILj512ES2_S2_S2_S2_fjLj128EEEEELb0ELb1ELb1ELb1EEEvNS_9BwdParamsE --------------------------
	.section	.nv.info._ZN10layer_norm13ln_bwd_kernelINS_13Kernel_traitsI6__halfS2_S2_S2_fjLj512ELj1ELj4ELj1ELj16ENS_18Kernel_traits_baseILj512ES2_S2_S2_S2_fjLj128EEEEELb0ELb1ELb1ELb1EEEvNS_9BwdParamsE,"",@"SHT_CUDA_INFO"
	.sectionflags	@""
	.align	4


	//----- nvinfo : EIATTR_CUDA_API_VERSION
	.align		4
        /*0000*/ 	.byte	0x04, 0x37
        /*0002*/ 	.short	(.L_1687 - .L_1686)
.L_1686:
        /*0004*/ 	.word	0x00000082


	//----- nvinfo : EIATTR_KPARAM_INFO
	.align		4
.L_1687:
        /*0008*/ 	.byte	0x04, 0x17
        /*000a*/ 	.short	(.L_1689 - .L_1688)
.L_1688:
        /*000c*/ 	.word	0x00000000
        /*0010*/ 	.short	0x0000
        /*0012*/ 	.short	0x0000
        /*0014*/ 	.byte	0x00, 0xf0, 0xa1, 0x04


	//----- nvinfo : EIATTR_SPARSE_MMA_MASK
	.align		4
.L_1689:
        /*0018*/ 	.byte	0x03, 0x50
        /*001a*/ 	.short	0x0000


	//----- nvinfo : EIATTR_MAXREG_COUNT
	.align		4
        /*001c*/ 	.byte	0x03, 0x1b
        /*001e*/ 	.short	0x00ff


	//----- nvinfo : EIATTR_NUM_BARRIERS
	.align		4
        /*0020*/ 	.byte	0x02, 0x4c
        /*0022*/ 	.byte	0x01
	.zero		1


	//----- nvinfo : EIATTR_MERCURY_ISA_VERSION
	.align		4
        /*0024*/ 	.byte	0x03, 0x5f
        /*0026*/ 	.short	0x0101


	//----- nvinfo : EIATTR_COOP_GROUP_MASK_REGIDS
	.align		4
        /*0028*/ 	.byte	0x04, 0x29
        /*002a*/ 	.short	(.L_1691 - .L_1690)


	//   ....[0]....
.L_1690:
        /*002c*/ 	.word	0xffffffff


	//   ....[1]....
        /*0030*/ 	.word	0xffffffff


	//   ....[2]....
        /*0034*/ 	.word	0xffffffff


	//   ....[3]....
        /*0038*/ 	.word	0xffffffff


	//   ....[4]....
        /*003c*/ 	.word	0xffffffff


	//   ....[5]....
        /*0040*/ 	.word	0xffffffff


	//   ....[6]....
        /*0044*/ 	.word	0xffffffff


	//   ....[7]....
        /*0048*/ 	.word	0xffffffff


	//   ....[8]....
        /*004c*/ 	.word	0xffffffff


	//   ....[9]....
        /*0050*/ 	.word	0xffffffff


	//   ....[10]....
        /*0054*/ 	.word	0x05000092


	//   ....[11]....
        /*0058*/ 	.word	0x05000092


	//   ....[12]....
        /*005c*/ 	.word	0x05000092


	//   ....[13]....
        /*0060*/ 	.word	0x05000092


	//   ....[14]....
        /*0064*/ 	.word	0x05000092


	//   ....[15]....
        /*0068*/ 	.word	0x05000092


	//   ....[16]....
        /*006c*/ 	.word	0x05000092


	//   ....[17]....
        /*0070*/ 	.word	0x05000092


	//   ....[18]....
        /*0074*/ 	.word	0x05000092


	//   ....[19]....
        /*0078*/ 	.word	0x05000092


	//----- nvinfo : EIATTR_COOP_GROUP_INSTR_OFFSETS
	.align		4
.L_1691:
        /*007c*/ 	.byte	0x04, 0x28
        /*007e*/ 	.short	(.L_1693 - .L_1692)


	//   ....[0]....
.L_1692:
        /*0080*/ 	.word	0x000012b0


	//   ....[1]....
        /*0084*/ 	.word	0x000012c0


	//   ....[2]....
        /*0088*/ 	.word	0x000012f0


	//   ....[3]....
        /*008c*/ 	.word	0x00001300


	//   ....[4]....
        /*0090*/ 	.word	0x00001330


	//   ....[5]....
        /*0094*/ 	.word	0x00001340


	//   ....[6]....
        /*0098*/ 	.word	0x00001370


	//   ....[7]....
        /*009c*/ 	.word	0x00001380


	//   ....[8]....
        /*00a0*/ 	.word	0x000013b0


	//   ....[9]....
        /*00a4*/ 	.word	0x000013c0


	//   ....[10]....
        /*00a8*/ 	.word	0x00003870


	//   ....[11]....
        /*00ac*/ 	.word	0x00003900


	//   ....[12]....
        /*00b0*/ 	.word	0x00003970


	//   ....[13]....
        /*00b4*/ 	.word	0x000039d0


	//   ....[14]....
        /*00b8*/ 	.word	0x00003a40


	//   ....[15]....
        /*00bc*/ 	.word	0x00003aa0


	//   ....[16]....
        /*00c0*/ 	.word	0x00003b10


	//   ....[17]....
        /*00c4*/ 	.word	0x00003b70


	//   ....[18]....
        /*00c8*/ 	.word	0x00003be0


	//   ....[19]....
        /*00cc*/ 	.word	0x00003c40


	//----- nvinfo : EIATTR_EXIT_INSTR_OFFSETS
	.align		4
.L_1693:
        /*00d0*/ 	.byte	0x04, 0x1c
        /*00d2*/ 	.short	(.L_1695 - .L_1694)


	//   ....[0]....
.L_1694:
        /*00d4*/ 	.word	0x00003800


	//----- nvinfo : EIATTR_MAX_THREADS
	.align		4
.L_1695:
        /*00d8*/ 	.byte	0x04, 0x05
        /*00da*/ 	.short	(.L_1697 - .L_1696)
.L_1696:
        /*00dc*/ 	.word	0x00000080
        /*00e0*/ 	.word	0x00000001
        /*00e4*/ 	.word	0x00000001


	//----- nvinfo : EIATTR_CRS_STACK_SIZE
	.align		4
.L_1697:
        /*00e8*/ 	.byte	0x04, 0x1e
        /*00ea*/ 	.short	(.L_1699 - .L_1698)
.L_1698:
        /*00ec*/ 	.word	0x00000000


	//----- nvinfo : EIATTR_CBANK_PARAM_SIZE
	.align		4
.L_1699:
        /*00f0*/ 	.byte	0x03, 0x19
        /*00f2*/ 	.short	0x0128


	//----- nvinfo : EIATTR_PARAM_CBANK
	.align		4
        /*00f4*/ 	.byte	0x04, 0x0a
        /*00f6*/ 	.short	(.L_1701 - .L_1700)
	.align		4
.L_1700:
        /*00f8*/ 	.word	index@(.nv.constant0._ZN10layer_norm13ln_bwd_kernelINS_13Kernel_traitsI6__halfS2_S2_S2_fjLj512ELj1ELj4ELj1ELj16ENS_18Kernel_traits_baseILj512ES2_S2_S2_S2_fjLj128EEEEELb0ELb1ELb1ELb1EEEvNS_9BwdParamsE)
        /*00fc*/ 	.short	0x0210
        /*00fe*/ 	.short	0x0128


	//----- nvinfo : EIATTR_SW_WAR
	.align		4
.L_1701:
        /*0100*/ 	.byte	0x04, 0x36
        /*0102*/ 	.short	(.L_1703 - .L_1702)
.L_1702:
        /*0104*/ 	.word	0x00000008
.L_1703:


//--------------------- .nv.info._ZN10layer_norm13ln_bwd_kernelINS_13Kernel_traitsI6__halfS2_S2_S2_fjLj512ELj1ELj4ELj1ELj16ENS_18Kernel_traits_baseILj512ES2_S2_S2_S2_fjLj128EEEEELb1ELb0ELb0ELb0EEEvNS_9BwdParamsE --------------------------
	.section	.nv.info._ZN10layer_norm13ln_bwd_kernelINS_13Kernel_traitsI6__halfS2_S2_S2_fjLj512ELj1ELj4ELj1ELj16ENS_18Kernel_traits_baseILj512ES2_S2_S2_S2_fjLj128EEEEELb1ELb0ELb0ELb0EEEvNS_9BwdParamsE,"",@"SHT_CUDA_INFO"
	.sectionflags	@""
	.align	4


	//----- nvinfo : EIATTR_CUDA_API_VERSION
	.align		4
        /*0000*/ 	.byte	0x04, 0x37
        /*0002*/ 	.short	(.L_1705 - .L_1704)
.L_1704:
        /*0004*/ 	.word	0x00000082


	//----- nvinfo : EIATTR_KPARAM_INFO
	.align		4
.L_1705:
        /*0008*/ 	.byte	0x04, 0x17
        /*000a*/ 	.short	(.L_1707 - .L_1706)
.L_1706:
        /*000c*/ 	.word	0x00000000
        /*0010*/ 	.short	0x0000
        /*0012*/ 	.short	0x0000
        /*0014*/ 	.byte	0x00, 0xf0, 0xa1, 0x04


	//----- nvinfo : EIATTR_SPARSE_MMA_MASK
	.align		4
.L_1707:
        /*0018*/ 	.byte	0x03, 0x50
        /*001a*/ 	.short	0x0000


	//----- nvinfo : EIATTR_MAXREG_COUNT
	.align		4
        /*001c*/ 	.byte	0x03, 0x1b
        /*001e*/ 	.short	0x00ff


	//----- nvinfo : EIATTR_NUM_BARRIERS
	.align		4
        /*0020*/ 	.byte	0x02, 0x4c
        /*0022*/ 	.byte	0x01
	.zero		1


	//----- nvinfo : EIATTR_MERCURY_ISA_VERSION
	.align		4
        /*0024*/ 	.byte	0x03, 0x5f
        /*0026*/ 	.short	0x0101


	//----- nvinfo : EIATTR_COOP_GROUP_MASK_REGIDS
	.align		4
        /*0028*/ 	.byte	0x04, 0x29
        /*002a*/ 	.short	(.L_1709 - .L_1708)


	//   ....[0]....
.L_1708:
        /*002c*/ 	.word	0xffffffff


	//   ....[1]....
        /*0030*/ 	.word	0xffffffff


	//   ....[2]....
        /*0034*/ 	.word	0xffffffff


	//   ....[3]....
        /*0038*/ 	.word	0xffffffff


	//   ....[4]....
        /*003c*/ 	.word	0xffffffff


	//   ....[5]....
        /*0040*/ 	.word	0xffffffff


	//   ....[6]....
        /*0044*/ 	.word	0xffffffff


	//   ....[7]....
        /*0048*/ 	.word	0xffffffff


	//   ....[8]....
        /*004c*/ 	.word	0xffffffff


	//   ....[9]....
        /*0050*/ 	.word	0xffffffff


	//   ....[10]....
        /*0054*/ 	.word	0x0500006f


	//   ....[11]....
        /*0058*/ 	.word	0x0500006f


	//   ....[12]....
        /*005c*/ 	.word	0x0500006f


	//   ....[13]....
        /*0060*/ 	.word	0x0500006f


	//   ....[14]....
        /*0064*/ 	.word	0x0500006f


	//   ....[15]....
        /*0068*/ 	.word	0x0500006f


	//   ....[16]....
        /*006c*/ 	.word	0x0500006f


	//   ....[17]....
        /*0070*/ 	.word	0x0500006f


	//   ....[18]....
        /*0074*/ 	.word	0x0500006f


	//   ....[19]....
        /*0078*/ 	.word	0x0500006f


	//----- nvinfo : EIATTR_COOP_GROUP_INSTR_OFFSETS
	.align		4
.L_1709:
        /*007c*/ 	.byte	0x04, 0x28
        /*007e*/ 	.short	(.L_1711 - .L_1710)


	//   ....[0]....
.L_1710:
        /*0080*/ 	.word	0x00001140


	//   ....[1]....
        /*0084*/ 	.word	0x00001150


	//   ....[2]....
        /*0088*/ 	.word	0x00001180


	//   ....[3]....
        /*008c*/ 	.word	0x00001190


	//   ....[4]....
        /*0090*/ 	.word	0x000011c0


	//   ....[5]....
        /*0094*/ 	.word	0x000011d0


	//   ....[6]....
        /*0098*/ 	.word	0x00001200


	//   ....[7]....
        /*009c*/ 	.word	0x00001210


	//   ....[8]....
        /*00a0*/ 	.word	0x00001240


	//   ....[9]....
        /*00a4*/ 	.word	0x00001250


	//   ....[10]....
        /*00a8*/ 	.word	0x000029a0


	//   ....[11]....
        /*00ac*/ 	.word	0x00002a30


	//   ....[12]....
        /*00b0*/ 	.word	0x00002aa0


	//   ....[13]....
        /*00b4*/ 	.word	0x00002b00


	//   ....[14]....
        /*00b8*/ 	.word	0x00002b70


	//   ....[15]....
        /*00bc*/ 	.word	0x00002bd0


	//   ....[16]....
        /*00c0*/ 	.word	0x00002c40


	//   ....[17]....
        /*00c4*/ 	.word	0x00002ca0


	//   ....[18]....
        /*00c8*/ 	.word	0x00002d10


	//   ....[19]....
        /*00cc*/ 	.word	0x00002d70


	//----- nvinfo : EIATTR_EXIT_INSTR_OFFSETS
	.align		4
.L_1711:
        /*00d0*/ 	.byte	0x04, 0x1c
        /*00d2*/ 	.short	(.L_1713 - .L_1712)


	//   ....[0]....
.L_1712:
        /*00d4*/ 	.word	0x00002900


	//   ....[1]....
        /*00d8*/ 	.word	0x00002930


	//----- nvinfo : EIATTR_MAX_THREADS
	.align		4
.L_1713:
        /*00dc*/ 	.byte	0x04, 0x05
        /*00de*/ 	.short	(.L_1715 - .L_1714)
.L_1714:
        /*00e0*/ 	.word	0x00000080
        /*00e4*/ 	.word	0x00000001
        /*00e8*/ 	.word	0x00000001


	//----- nvinfo : EIATTR_CRS_STACK_SIZE
	.align		4
.L_1715:
        /*00ec*/ 	.byte	0x04, 0x1e
        /*00ee*/ 	.short	(.L_1717 - .L_1716)
.L_1716:
        /*00f0*/ 	.word	0x00000000


	//----- nvinfo : EIATTR_CBANK_PARAM_SIZE
	.align		4
.L_1717:
        /*00f4*/ 	.byte	0x03, 0x19
        /*00f6*/ 	.short	0x0128


	//----- nvinfo : EIATTR_PARAM_CBANK
	.align		4
        /*00f8*/ 	.byte	0x04, 0x0a
        /*00fa*/ 	.short	(.L_1719 - .L_1718)
	.align		4
.L_1718:
        /*00fc*/ 	.word	index@(.nv.constant0._ZN10layer_norm13ln_bwd_kernelINS_13Kernel_traitsI6__halfS2_S2_S2_fjLj512ELj1ELj4ELj1ELj16ENS_18Kernel_traits_baseILj512ES2_S2_S2_S2_fjLj128EEEEELb1ELb0ELb0ELb0EEEvNS_9BwdParamsE)
        /*0100*/ 	.short	0x0210
        /*0102*/ 	.short	0x0128


	//----- nvinfo : EIATTR_SW_WAR
	.align		4
.L_1719:
        /*0104*/ 	.byte	0x04, 0x36
        /*0106*/ 	.short	(.L_1721 - .L_1720)
.L_1720:
        /*0108*/ 	.word	0x00000008
.L_1721:


//--------------------- .nv.info._ZN10layer_norm13ln_bwd_kernelINS_13Kernel_traitsI6__halfS2_S2_S2_fjLj512ELj1ELj4ELj1ELj16ENS_18Kernel_traits_baseILj512ES2_S2_S2_S2_fjLj128EEEEELb1ELb0ELb0ELb1EEEvNS_9BwdParamsE --------------------------
	.section	.nv.info._ZN10layer_norm13ln_bwd_kernelINS_13Kernel_traitsI6__halfS2_S2_S2_fjLj512ELj1ELj4ELj1ELj16ENS_18Kernel_traits_baseILj512ES2_S2_S2_S2_fjLj128EEEEELb1ELb0ELb0ELb1EEEvNS_9BwdParamsE,"",@"SHT_CUDA_INFO"
	.sectionflags	@""
	.align	4


	//----- nvinfo : EIATTR_CUDA_API_VERSION
	.align		4
        /*0000*/ 	.byte	0x04, 0x37
        /*0002*/ 	.short	(.L_1723 - .L_1722)
.L_1722:
        /*0004*/ 	.word	0x00000082


	//----- nvinfo : EIATTR_KPARAM_INFO
	.align		4
.L_1723:
        /*0008*/ 	.byte	0x04, 0x17
        /*000a*/ 	.short	(.L_1725 - .L_1724)
.L_1724:
        /*000c*/ 	.word	0x00000000
        /*0010*/ 	.short	0x0000
        /*0012*/ 	.short	0x0000
        /*0014*/ 	.byte	0x00, 0xf0, 0xa1, 0x04


	//----- nvinfo : EIATTR_SPARSE_MMA_MASK
	.align		4
.L_1725:
        /*0018*/ 	.byte	0x03, 0x50
        /*001a*/ 	.short	0x0000


	//----- nvinfo : EIATTR_MAXREG_COUNT
	.align		4
        /*001c*/ 	.byte	0x03, 0x1b
        /*001e*/ 	.short	0x00ff


	//----- nvinfo : EIATTR_NUM_BARRIERS
	.align		4
        /*0020*/ 	.byte	0x02, 0x4c
        /*0022*/ 	.byte	0x01
	.zero		1


	//----- nvinfo : EIATTR_MERCURY_ISA_VERSION
	.align		4
        /*0024*/ 	.byte	0x03, 0x5f
        /*0026*/ 	.short	0x0101


	//----- nvinfo : EIATTR_COOP_GROUP_MASK_REGIDS
	.align		4
        /*0028*/ 	.byte	0x04, 0x29
        /*002a*/ 	.short	(.L_1727 - .L_1726)


	//   ....[0]....
.L_1726:
        /*002c*/ 	.word	0xffffffff


	//   ....[1]....
        /*0030*/ 	.word	0xffffffff


	//   ....[2]....
        /*0034*/ 	.word	0xffffffff


	//   ....[3]....
        /*0038*/ 	.word	0xffffffff


	//   ....[4]....
        /*003c*/ 	.word	0xffffffff


	//   ....[5]....
        /*0040*/ 	.word	0xffffffff


	//   ....[6]....
        /*0044*/ 	.word	0xffffffff


	//   ....[7]....
        /*0048*/ 	.word	0xffffffff


	//   ....[8]....
        /*004c*/ 	.word	0xffffffff


	//   ....[9]....
        /*0050*/ 	.word	0xffffffff


	//   ....[10]....
        /*0054*/ 	.word	0x05000072


	//   ....[11]....
        /*0058*/ 	.word	0x05000072


	//   ....[12]....
        /*005c*/ 	.word	0x05000072


	//   ....[13]....
        /*0060*/ 	.word	0x05000072


	//   ....[14]....
        /*0064*/ 	.word	0x05000072


	//   ....[15]....
        /*0068*/ 	.word	0x05000072


	//   ....[16]....
        /*006c*/ 	.word	0x05000072


	//   ....[17]....
        /*0070*/ 	.word	0x05000072


	//   ....[18]....
        /*0074*/ 	.word	0x05000072


	//   ....[19]....
        /*0078*/ 	.word	0x05000072


	//----- nvinfo : EIATTR_COOP_GROUP_INSTR_OFFSETS
	.align		4
.L_1727:
        /*007c*/ 	.byte	0x04, 0x28
        /*007e*/ 	.short	(.L_1729 - .L_1728)


	//   ....[0]....
.L_1728:
        /*0080*/ 	.word	0x000010b0


	//   ....[1]....
        /*0084*/ 	.word	0x000010c0


	//   ....[2]....
        /*0088*/ 	.word	0x000010f0


	//   ....[3]....
        /*008c*/ 	.word	0x00001100


	//   ....[4]....
        /*0090*/ 	.word	0x00001130


	//   ....[5]....
        /*0094*/ 	.word	0x00001140


	//   ....[6]....
        /*0098*/ 	.word	0x00001170


	//   ....[7]....
        /*009c*/ 	.word	0x00001180


	//   ....[8]....
        /*00a0*/ 	.word	0x000011b0


	//   ....[9]....
        /*00a4*/ 	.word	0x000011c0


	//   ....[10]....
        /*00a8*/ 	.word	0x00002760


	//   ....[11]....
        /*00ac*/ 	.word	0x000027f0


	//   ....[12]....
        /*00b0*/ 	.word	0x00002860


	//   ....[13]....
        /*00b4*/ 	.word	0x000028c0


	//   ....[14]....
        /*00b8*/ 	.word	0x00002930


	//   ....[15]....
        /*00bc*/ 	.word	0x00002990


	//   ....[16]....
        /*00c0*/ 	.word	0x00002a00


	//   ....[17]....
        /*00c4*/ 	.word	0x00002a60


	//   ....[18]....
        /*00c8*/ 	.word	0x00002ac0


	//   ....[19]....
        /*00cc*/ 	.word	0x00002b20


	//----- nvinfo : EIATTR_EXIT_INSTR_OFFSETS
	.align		4
.L_1729:
        /*00d0*/ 	.byte	0x04, 0x1c
        /*00d2*/ 	.short	(.L_1731 - .L_1730)


	//   ....[0]....
.L_1730:
        /*00d4*/ 	.word	0x000026f0


	//----- nvinfo : EIATTR_MAX_THREADS
	.align		4
.L_1731:
        /*00d8*/ 	.byte	0x04, 0x05
        /*00da*/ 	.short	(.L_1733 - .L_1732)
.L_1732:
        /*00dc*/ 	.word	0x00000080
        /*00e0*/ 	.word	0x00000001
        /*00e4*/ 	.word	0x00000001


	//----- nvinfo : EIATTR_CRS_STACK_SIZE
	.align		4
.L_1733:
        /*00e8*/ 	.byte	0x04, 0x1e
        /*00ea*/ 	.short	(.L_1735 - .L_1734)
.L_1734:
        /*00ec*/ 	.word	0x00000000


	//----- nvinfo : EIATTR_CBANK_PARAM_SIZE
	.align		4
.L_1735:
        /*00f0*/ 	.byte	0x03, 0x19
        /*00f2*/ 	.short	0x0128


	//----- nvinfo : EIATTR_PARAM_CBANK
	.align		4
        /*00f4*/ 	.byte	0x04, 0x0a
        /*00f6*/ 	.short	(.L_1737 - .L_1736)
	.align		4
.L_1736:
        /*00f8*/ 	.word	index@(.nv.constant0._ZN10layer_norm13ln_bwd_kernelINS_13Kernel_traitsI6__halfS2_S2_S2_fjLj512ELj1ELj4ELj1ELj16ENS_18Kernel_traits_baseILj512ES2_S2_S2_S2_fjLj128EEEEELb1ELb0ELb0ELb1EEEvNS_9BwdParamsE)
        /*00fc*/ 	.short	0x0210
        /*00fe*/ 	.short	0x0128


	//----- nvinfo : EIATTR_SW_WAR
	.align		4
.L_1737:
        /*0100*/ 	.byte	0x04, 0x36
        /*0102*/ 	.short	(.L_1739 - .L_1738)
.L_1738:
        /*0104*/ 	.word	0x00000008
.L_1739:


//--------------------- .nv.info._ZN10layer_norm22ln_bwd_finalize_kernelINS_22Kernel_traits_finalizeILj512E6__halfS2_S2_S2_fjLb0ELj1024ELj4ENS_18Kernel_traits_baseILj512ES2_S2_S2_S2_fjLj1024EEEEELb0ELb0EEEvNS_9BwdParamsE --------------------------
	.section	.nv.info._ZN10layer_norm22ln_bwd_finalize_kernelINS_22Kernel_traits_finalizeILj512E6__halfS2_S2_S2_fjLb0ELj1024ELj4ENS_18Kernel_traits_baseILj512ES2_S2_S2_S2_fjLj1024EEEEELb0ELb0EEEvNS_9BwdParamsE,"",@"SHT_CUDA_INFO"
	.sectionflags	@""
	.align	4


	//----- nvinfo : EIATTR_CUDA_API_VERSION
	.align		4
        /*0000*/ 	.byte	0x04, 0x37
        /*0002*/ 	.short	(.L_1741 - .L_1740)
.L_1740:
        /*0004*/ 	.word	0x00000082


	//----- nvinfo : EIATTR_KPARAM_INFO
	.align		4
.L_1741:
        /*0008*/ 	.byte	0x04, 0x17
        /*000a*/ 	.short	(.L_1743 - .L_1742)
.L_1742:
        /*000c*/ 	.word	0x00000000
        /*0010*/ 	.short	0x0000
        /*0012*/ 	.short	0x0000
        /*0014*/ 	.byte	0x00, 0xf0, 0xa1, 0x04


	//----- nvinfo : EIATTR_SPARSE_MMA_MASK
	.align		4
.L_1743:
        /*0018*/ 	.byte	0x03, 0x50
        /*001a*/ 	.short	0x0000


	//----- nvinfo : EIATTR_MAXREG_COUNT
	.align		4
        /*001c*/ 	.byte	0x03, 0x1b
        /*001e*/ 	.short	0x0040


	//----- nvinfo : EIATTR_NUM_BARRIERS
	.align		4
        /*0020*/ 	.byte	0x02, 0x4c
        /*0022*/ 	.byte	0x01
	.zero		1


	//----- nvinfo : EIATTR_MERCURY_ISA_VERSION
	.align		4
        /*0024*/ 	.byte	0x03, 0x5f
        /*0026*/ 	.short	0x0101


	//----- nvinfo : EIATTR_COOP_GROUP_MASK_REGIDS
	.align		4
        /*0028*/ 	.byte	0x04, 0x29
        /*002a*/ 	.short	(.L_1745 - .L_1744)


	//   ....[0]....
.L_1744:
        /*002c*/ 	.word	0xffffffff


	//   ....[1]....
        /*0030*/ 	.word	0xffffffff


	//   ....[2]....
        /*0034*/ 	.word	0xffffffff


	//   ....[3]....
        /*0038*/ 	.word	0xffffffff


	//   ....[4]....
        /*003c*/ 	.word	0xffffffff


	//   ....[5]....
        /*0040*/ 	.word	0xffffffff


	//   ....[6]....
        /*0044*/ 	.word	0xffffffff


	//   ....[7]....
        /*0048*/ 	.word	0xffffffff


	//   ....[8]....
        /*004c*/ 	.word	0xffffffff


	//   ....[9]....
        /*0050*/ 	.word	0xffffffff


	//   ....[10]....
        /*0054*/ 	.word	0x05000013


	//   ....[11]....
        /*0058*/ 	.word	0x05000013


	//   ....[12]....
        /*005c*/ 	.word	0x05000013


	//   ....[13]....
        /*0060*/ 	.word	0x05000013


	//   ....[14]....
        /*0064*/ 	.word	0x05000013


	//   ....[15]....
        /*0068*/ 	.word	0x05000013


	//   ....[16]....
        /*006c*/ 	.word	0x05000013


	//   ....[17]....
        /*0070*/ 	.word	0x05000013


	//   ....[18]....
        /*0074*/ 	.word	0x05000013


	//   ....[19]....
        /*0078*/ 	.word	0x05000013


	//----- nvinfo : EIATTR_COOP_GROUP_INSTR_OFFSETS
	.align		4
.L_1745:
        /*007c*/ 	.byte	0x04, 0x28
        /*007e*/ 	.short	(.L_1747 - .L_1746)


	//   ....[0]....
.L_1746:
        /*0080*/ 	.word	0x000008e0


	//   ....[1]....
        /*0084*/ 	.word	0x000008f0


	//   ....[2]....
        /*0088*/ 	.word	0x00000920


	//   ....[3]....
        /*008c*/ 	.word	0x00000930


	//   ....[4]....
        /*0090*/ 	.word	0x00000960


	//   ....[5]....
        /*0094*/ 	.word	0x00000970


	//   ....[6]....
        /*0098*/ 	.word	0x000009a0


	//   ....[7]....
        /*009c*/ 	.word	0x000009b0


	//   ....[8]....
        /*00a0*/ 	.word	0x000009e0


	//   ....[9]....
        /*00a4*/ 	.word	0x000009f0


	//   ....[10]....
        /*00a8*/ 	.word	0x00000c10


	//   ....[11]....
        /*00ac*/ 	.word	0x00000c80


	//   ....[12]....
        /*00b0*/ 	.word	0x00000cf0


	//   ....[13]....
        /*00b4*/ 	.word	0x00000d60


	//   ....[14]....
        /*00b8*/ 	.word	0x00000dd0


	//   ....[15]....
        /*00bc*/ 	.word	0x00000e30


	//   ....[16]....
        /*00c0*/ 	.word	0x00000ea0


	//   ....[17]....
        /*00c4*/ 	.word	0x00000f10


	//   ....[18]....
        /*00c8*/ 	.word	0x00000f80


	//   ....[19]....
        /*00cc*/ 	.word	0x00000ff0


	//----- nvinfo : EIATTR_EXIT_INSTR_OFFSETS
	.align		4
.L_1747:
        /*00d0*/ 	.byte	0x04, 0x1c
        /*00d2*/ 	.short	(.L_1749 - .L_1748)


	//   ....[0]....
.L_1748:
        /*00d4*/ 	.word	0x00000070


	//   ....[1]....
        /*00d8*/ 	.word	0x00000bb0


	//----- nvinfo : EIATTR_MAX_THREADS
	.align		4
.L_1749:
        /*00dc*/ 	.byte	0x04, 0x05
        /*00de*/ 	.short	(.L_1751 - .L_1750)
.L_1750:
        /*00e0*/ 	.word	0x00000400
        /*00e4*/ 	.word	0x00000001
        /*00e8*/ 	.word	0x00000001


	//----- nvinfo : EIATTR_CRS_STACK_SIZE
	.align		4
.L_1751:
        /*00ec*/ 	.byte	0x04, 0x1e
        /*00ee*/ 	.short	(.L_1753 - .L_1752)
.L_1752:
        /*00f0*/ 	.word	0x00000000


	//----- nvinfo : EIATTR_CBANK_PARAM_SIZE
	.align		4
.L_1753:
        /*00f4*/ 	.byte	0x03, 0x19
        /*00f6*/ 	.short	0x0128


	//----- nvinfo : EIATTR_PARAM_CBANK
	.align		4
        /*00f8*/ 	.byte	0x04, 0x0a
        /*00fa*/ 	.short	(.L_1755 - .L_1754)
	.align		4
.L_1754:
        /*00fc*/ 	.word	index@(.nv.constant0._ZN10layer_norm22ln_bwd_finalize_kernelINS_22Kernel_traits_finalizeILj512E6__halfS2_S2_S2_fjLb0ELj1024ELj4ENS_18Kernel_traits_baseILj512ES2_S2_S2_S2_fjLj1024EEEEELb0ELb0EEEvNS_9BwdParamsE)
        /*0100*/ 	.short	0x0210
        /*0102*/ 	.short	0x0128


	//----- nvinfo : EIATTR_SW_WAR
	.align		4
.L_1755:
        /*0104*/ 	.byte	0x04, 0x36
        /*0106*/ 	.short	(.L_1757 - .L_1756)
.L_1756:
        /*0108*/ 	.word	0x00000008
.L_1757:


//--------------------- .nv.info._ZN10layer_norm13ln_bwd_kernelINS_13Kernel_traitsI6__halfS2_S2_S2_fjLj512ELj1ELj4ELj1ELj16ENS_18Kernel_traits_baseILj512ES2_S2_S2_S2_fjLj128EEEEELb1ELb0ELb1ELb0EEEvNS_9BwdParamsE --------------------------
	.section	.nv.info._ZN10layer_norm13ln_bwd_kernelINS_13Kernel_traitsI6__halfS2_S2_S2_fjLj512ELj1ELj4ELj1ELj16ENS_18Kernel_traits_baseILj512ES2_S2_S2_S2_fjLj128EEEEELb1ELb0ELb1ELb0EEEvNS_9BwdParamsE,"",@"SHT_CUDA_INFO"
	.sectionflags	@""
	.align	4


	//----- nvinfo : EIATTR_CUDA_API_VERSION
	.align		4
        /*0000*/ 	.byte	0x04, 0x37
        /*0002*/ 	.short	(.L_1759 - .L_1758)
.L_1758:
        /*0004*/ 	.word	0x00000082


	//----- nvinfo : EIATTR_KPARAM_INFO
	.align		4
.L_1759:
        /*0008*/ 	.byte	0x04, 0x17
        /*000a*/ 	.short	(.L_1761 - .L_1760)
.L_1760:
        /*000c*/ 	.word	0x00000000
        /*0010*/ 	.short	0x0000
        /*0012*/ 	.short	0x0000
        /*0014*/ 	.byte	0x00, 0xf0, 0xa1, 0x04


	//----- nvinfo : EIATTR_SPARSE_MMA_MASK
	.align		4
.L_1761:
        /*0018*/ 	.byte	0x03, 0x50
        /*001a*/ 	.short	0x0000


	//----- nvinfo : EIATTR_MAXREG_COUNT
	.align		4
        /*001c*/ 	.byte	0x03, 0x1b
        /*001e*/ 	.short	0x00ff


	//----- nvinfo : EIATTR_NUM_BARRIERS
	.align		4
        /*0020*/ 	.byte	0x02, 0x4c
        /*0022*/ 	.byte	0x01
	.zero		1


	//----- nvinfo : EIATTR_MERCURY_ISA_VERSION
	.align		4
        /*0024*/ 	.byte	0x03, 0x5f
        /*0026*/ 	.short	0x0101


	//----- nvinfo : EIATTR_COOP_GROUP_MASK_REGIDS
	.align		4
        /*0028*/ 	.byte	0x04, 0x29
        /*002a*/ 	.short	(.L_1763 - .L_1762)


	//   ....[0]....
.L_1762:
        /*002c*/ 	.word	0xffffffff


	//   ....[1]....
        /*0030*/ 	.word	0xffffffff


	//   ....[2]....
        /*0034*/ 	.word	0xffffffff


	//   ....[3]....
        /*0038*/ 	.word	0xffffffff


	//   ....[4]....
        /*003c*/ 	.word	0xffffffff


	//   ....[5]....
        /*0040*/ 	.word	0xffffffff


	//   ....[6]....
        /*0044*/ 	.word	0xffffffff


	//   ....[7]....
        /*0048*/ 	.word	0xffffffff


	//   ....[8]....
        /*004c*/ 	.word	0xffffffff


	//   ....[9]....
        /*0050*/ 	.word	0xffffffff


	//   ....[10]....
        /*0054*/ 	.word	0x0500005f


	//   ....[11]....
        /*0058*/ 	.word	0x0500005f


	//   ....[12]....
        /*005c*/ 	.word	0x0500005f


	//   ....[13]....
        /*0060*/ 	.word	0x0500005f


	//   ....[14]....
        /*0064*/ 	.word	0x0500005f


	//   ....[15]....
        /*0068*/ 	.word	0x0500005f


	//   ....[16]....
        /*006c*/ 	.word	0x0500005f


	//   ....[17]....
        /*0070*/ 	.word	0x0500005f


	//   ....[18]....
        /*0074*/ 	.word	0x0500005f


	//   ....[19]....
        /*0078*/ 	.word	0x0500005f


	//----- nvinfo : EIATTR_COOP_GROUP_INSTR_OFFSETS
	.align		4
.L_1763:
        /*007c*/ 	.byte	0x04, 0x28
        /*007e*/ 	.short	(.L_1765 - .L_1764)


	//   ....[0]....
.L_1764:
        /*0080*/ 	.word	0x000013c0


	//   ....[1]....
        /*0084*/ 	.word	0x000013d0


	//   ....[2]....
        /*0088*/ 	.word	0x00001400


	//   ....[3]....
        /*008c*/ 	.word	0x00001410


	//   ....[4]....
        /*0090*/ 	.word	0x00001440


	//   ....[5]....
        /*0094*/ 	.word	0x00001450


	//   ....[6]....
        /*0098*/ 	.word	0x00001480


	//   ....[7]....
        /*009c*/ 	.word	0x00001490


	//   ....[8]....
        /*00a0*/ 	.word	0x000014c0


	//   ....[9]....
        /*00a4*/ 	.word	0x000014d0


	//   ....[10]....
        /*00a8*/ 	.word	0x00003840


	//   ....[11]....
        /*00ac*/ 	.word	0x000038d0


	//   ....[12]....
        /*00b0*/ 	.word	0x00003940


	//   ....[13]....
        /*00b4*/ 	.word	0x000039a0


	//   ....[14]....
        /*00b8*/ 	.word	0x00003a10


	//   ....[15]....
        /*00bc*/ 	.word	0x00003a70


	//   ....[16]....
        /*00c0*/ 	.word	0x00003ae0


	//   ....[17]....
        /*00c4*/ 	.word	0x00003b40


	//   ....[18]....
        /*00c8*/ 	.word	0x00003bb0


	//   ....[19]....
        /*00cc*/ 	.word	0x00003c10


	//----- nvinfo : EIATTR_EXIT_INSTR_OFFSETS
	.align		4
.L_1765:
        /*00d0*/ 	.byte	0x04, 0x1c
        /*00d2*/ 	.short	(.L_1767 - .L_1766)


	//   ....[0]....
.L_1766:
        /*00d4*/ 	.word	0x000037a0


	//   ....[1]....
        /*00d8*/ 	.word	0x000037d0


	//----- nvinfo : EIATTR_MAX_THREADS
	.align		4
.L_1767:
        /*00dc*/ 	.byte	0x04, 0x05
        /*00de*/ 	.short	(.L_1769 - .L_1768)
.L_1768:
        /*00e0*/ 	.word	0x00000080
        /*00e4*/ 	.word	0x00000001
        /*00e8*/ 	.word	0x00000001


	//----- nvinfo : EIATTR_CRS_STACK_SIZE
	.align		4
.L_1769:
        /*00ec*/ 	.byte	0x04, 0x1e
        /*00ee*/ 	.short	(.L_1771 - .L_1770)
.L_1770:
        /*00f0*/ 	.word	0x00000000


	//----- nvinfo : EIATTR_CBANK_PARAM_SIZE
	.align		4
.L_1771:
        /*00f4*/ 	.byte	0x03, 0x19
        /*00f6*/ 	.short	0x0128


	//----- nvinfo : EIATTR_PARAM_CBANK
	.align		4
        /*00f8*/ 	.byte	0x04, 0x0a
        /*00fa*/ 	.short	(.L_1773 - .L_1772)
	.align		4
.L_1772:
        /*00fc*/ 	.word	index@(.nv.constant0._ZN10layer_norm13ln_bwd_kernelINS_13Kernel_traitsI6__halfS2_S2_S2_fjLj512ELj1ELj4ELj1ELj16ENS_18Kernel_traits_baseILj512ES2_S2_S2_S2_fjLj128EEEEELb1ELb0ELb1ELb0EEEvNS_9BwdParamsE)
        /*0100*/ 	.short	0x0210
        /*0102*/ 	.short	0x0128


	//----- nvinfo : EIATTR_SW_WAR
	.align		4
.L_1773:
        /*0104*/ 	.byte	0x04, 0x36
        /*0106*/ 	.short	(.L_1775 - .L_1774)
.L_1774:
        /*0108*/ 	.word	0x00000008
.L_1775:


//--------------------- .nv.info._ZN10layer_norm22ln_bwd_finalize_kernelINS_22Kernel_traits_finalizeILj512E6__halfS2_S2_S2_fjLb0ELj1024ELj4ENS_18Kernel_traits_baseILj512ES2_S2_S2_S2_fjLj1024EEEEELb0ELb1EEEvNS_9BwdParamsE --------------------------
	.section	.nv.info._ZN10layer_norm22ln_bwd_finalize_kernelINS_22Kernel_traits_finalizeILj512E6__halfS2_S2_S2_fjLb0ELj1024ELj4ENS_18Kernel_traits_baseILj512ES2_S2_S2_S2_fjLj1024EEEEELb0ELb1EEEvNS_9BwdParamsE,"",@"SHT_CUDA_INFO"
	.sectionflags	@""
	.align	4


	//----- nvinfo : EIATTR_CUDA_API_VERSION
	.align		4
        /*0000*/ 	.byte	0x04, 0x37
        /*0002*/ 	.short	(.L_1777 - .L_1776)
.L_1776:
        /*0004*/ 	.word	0x00000082


	//----- nvinfo : EIATTR_KPARAM_INFO
	.align		4
.L_1777:
        /*0008*/ 	.byte	0x04, 0x17
        /*000a*/ 	.short	(.L_1779 - .L_1778)
.L_1778:
        /*000c*/ 	.word	0x00000000
        /*0010*/ 	.short	0x0000
        /*0012*/ 	.short	0x0000
        /*0014*/ 	.byte	0x00, 0xf0, 0xa1, 0x04


	//----- nvinfo : EIATTR_SPARSE_MMA_MASK
	.align		4
.L_1779:
        /*0018*/ 	.byte	0x03, 0x50
        /*001a*/ 	.short	0x0000


	//----- nvinfo : EIATTR_MAXREG_COUNT
	.align		4
        /*001c*/ 	.byte	0x03, 0x1b
        /*001e*/ 	.short	0x0040


	//----- nvinfo : EIATTR_NUM_BARRIERS
	.align		4
        /*0020*/ 	.byte	0x02, 0x4c
        /*0022*/ 	.byte	0x01
	.zero		1


	//----- nvinfo : EIATTR_MERCURY_ISA_VERSION
	.align		4
        /*0024*/ 	.byte	0x03, 0x5f
        /*0026*/ 	.short	0x0101


	//----- nvinfo : EIATTR_COOP_GROUP_MASK_REGIDS
	.align		4
        /*0028*/ 	.byte	0x04, 0x29
        /*002a*/ 	.short	(.L_1781 - .L_1780)


	//   ....[0]....
.L_1780:
        /*002c*/ 	.word	0xffffffff


	//   ....[1]....
        /*0030*/ 	.word	0xffffffff


	//   ....[2]....
        /*0034*/ 	.word	0xffffffff


	//   ....[3]....
        /*0038*/ 	.word	0xffffffff


	//   ....[4]....
        /*003c*/ 	.word	0xffffffff


	//   ....[5]....
        /*0040*/ 	.word	0xffffffff


	//   ....[6]....
        /*0044*/ 	.word	0xffffffff


	//   ....[7]....
        /*0048*/ 	.word	0xffffffff


	//   ....[8]....
        /*004c*/ 	.word	0xffffffff


	//   ....[9]....
        /*0050*/ 	.word	0xffffffff


	//   ....[10]....
        /*0054*/ 	.word	0x05000011


	//   ....[11]....
        /*0058*/ 	.word	0x05000011


	//   ....[12]....
        /*005c*/ 	.word	0x05000011


	//   ....[13]....
        /*0060*/ 	.word	0x05000011


	//   ....[14]....
        /*0064*/ 	.word	0x05000011


	//   ....[15]....
        /*0068*/ 	.word	0x05000011


	//   ....[16]....
        /*006c*/ 	.word	0x05000011


	//   ....[17]....
        /*0070*/ 	.word	0x05000011


	//   ....[18]....
        /*0074*/ 	.word	0x05000011


	//   ....[19]....
        /*0078*/ 	.word	0x05000011


	//----- nvinfo : EIATTR_COOP_GROUP_INSTR_OFFSETS
	.align		4
.L_1781:
        /*007c*/ 	.byte	0x04, 0x28
        /*007e*/ 	.short	(.L_1783 - .L_1782)


	//   ....[0]....
.L_1782:
        /*0080*/ 	.word	0x000008e0


	//   ....[1]....
        /*0084*/ 	.word	0x000008f0


	//   ....[2]....
        /*0088*/ 	.word	0x00000920


	//   ....[3]....
        /*008c*/ 	.word	0x00000930


	//   ....[4]....
        /*0090*/ 	.word	0x00000960


	//   ....[5]....
        /*0094*/ 	.word	0x00000970


	//   ....[6]....
        /*0098*/ 	.word	0x000009a0


	//   ....[7]....
        /*009c*/ 	.word	0x000009b0


	//   ....[8]....
        /*00a0*/ 	.word	0x000009e0


	//   ....[9]....
        /*00a4*/ 	.word	0x000009f0


	//   ....[10]....
        /*00a8*/ 	.word	0x00000bf0


	//   ....[11]....
        /*00ac*/ 	.word	0x00000c60


	//   ....[12]....
        /*00b0*/ 	.word	0x00000cd0


	//   ....[13]....
        /*00b4*/ 	.word	0x00000d40


	//   ....[14]....
        /*00b8*/ 	.word	0x00000db0


	//   ....[15]....
        /*00bc*/ 	.word	0x00000e10


	//   ....[16]....
        /*00c0*/ 	.word	0x00000e80


	//   ....[17]....
        /*00c4*/ 	.word	0x00000ef0


	//   ....[18]....
        /*00c8*/ 	.word	0x00000f60


	//   ....[19]....
        /*00cc*/ 	.word	0x00000fd0


	//----- nvinfo : EIATTR_EXIT_INSTR_OFFSETS
	.align		4
.L_1783:
        /*00d0*/ 	.byte	0x04, 0x1c
        /*00d2*/ 	.short	(.L_1785 - .L_1784)


	//   ....[0]....
.L_1784:
        /*00d4*/ 	.word	0x00000070


	//   ....[1]....
        /*00d8*/ 	.word	0x00000b90


	//----- nvinfo : EIATTR_MAX_THREADS
	.align		4
.L_1785:
        /*00dc*/ 	.byte	0x04, 0x05
        /*00de*/ 	.short	(.L_1787 - .L_1786)
.L_1786:
        /*00e0*/ 	.word	0x00000400
        /*00e4*/ 	.word	0x00000001
        /*00e8*/ 	.word	0x00000001


	//----- nvinfo : EIATTR_CRS_STACK_SIZE
	.align		4
.L_1787:
        /*00ec*/ 	.byte	0x04, 0x1e
        /*00ee*/ 	.short	(.L_1789 - .L_1788)
.L_1788:
        /*00f0*/ 	.word	0x00000000


	//----- nvinfo : EIATTR_CBANK_PARAM_SIZE
	.align		4
.L_1789:
        /*00f4*/ 	.byte	0x03, 0x19
        /*00f6*/ 	.short	0x0128


	//----- nvinfo : EIATTR_PARAM_CBANK
	.align		4
        /*00f8*/ 	.byte	0x04, 0x0a
        /*00fa*/ 	.short	(.L_1791 - .L_1790)
	.align		4
.L_1790:
        /*00fc*/ 	.word	index@(.nv.constant0._ZN10layer_norm22ln_bwd_finalize_kernelINS_22Kernel_traits_finalizeILj512E6__halfS2_S2_S2_fjLb0ELj1024ELj4ENS_18Kernel_traits_baseILj512ES2_S2_S2_S2_fjLj1024EEEEELb0ELb1EEEvNS_9BwdParamsE)
        /*0100*/ 	.short	0x0210
        /*0102*/ 	.short	0x0128


	//----- nvinfo : EIATTR_SW_WAR
	.align		4
.L_1791:
        /*0104*/ 	.byte	0x04, 0x36
        /*0106*/ 	.short	(.L_1793 - .L_1792)
.L_1792:
        /*0108*/ 	.word	0x00000008
.L_1793:


//--------------------- .nv.info._ZN10layer_norm13ln_bwd_kernelINS_13Kernel_traitsI6__halfS2_S2_S2_fjLj512ELj1ELj4ELj1ELj16ENS_18Kernel_traits_baseILj512ES2_S2_S2_S2_fjLj128EEEEELb1ELb0ELb1ELb1EEEvNS_9BwdParamsE --------------------------
	.section	.nv.info._ZN10layer_norm13ln_bwd_kernelINS_13Kernel_traitsI6__halfS2_S2_S2_fjLj512ELj1ELj4ELj1ELj16ENS_18Kernel_traits_baseILj512ES2_S2_S2_S2_fjLj128EEEEELb1ELb0ELb1ELb1EEEvNS_9BwdParamsE,"",@"SHT_CUDA_INFO"
	.sectionflags	@""
	.align	4


	//----- nvinfo : EIATTR_CUDA_API_VERSION
	.align		4
        /*0000*/ 	.byte	0x04, 0x37
        /*0002*/ 	.short	(.L_1795 - .L_1794)
.L_1794:
        /*0004*/ 	.word	0x00000082


	//----- nvinfo : EIATTR_KPARAM_INFO
	.align		4
.L_1795:
        /*0008*/ 	.byte	0x04, 0x17
        /*000a*/ 	.short	(.L_1797 - .L_1796)
.L_1796:
        /*000c*/ 	.word	0x00000000
        /*0010*/ 	.short	0x0000
        /*0012*/ 	.short	0x0000
        /*0014*/ 	.byte	0x00, 0xf0, 0xa1, 0x04


	//----- nvinfo : EIATTR_SPARSE_MMA_MASK
	.align		4
.L_1797:
        /*0018*/ 	.byte	0x03, 0x50
        /*001a*/ 	.short	0x0000


	//----- nvinfo : EIATTR_MAXREG_COUNT
	.align		4
        /*001c*/ 	.byte	0x03, 0x1b
        /*001e*/ 	.short	0x00ff


	//----- nvinfo : EIATTR_NUM_BARRIERS
	.align		4
        /*0020*/ 	.byte	0x02, 0x4c
        /*0022*/ 	.byte	0x01
	.zero		1


	//----- nvinfo : EIATTR_MERCURY_ISA_VERSION
	.align		4
        /*0024*/ 	.byte	0x03, 0x5f
        /*0026*/ 	.short	0x0101


	//----- nvinfo : EIATTR_COOP_GROUP_MASK_REGIDS
	.align		4
        /*0028*/ 	.byte	0x04, 0x29
        /*002a*/ 	.short	(.L_1799 - .L_1798)


	//   ....[0]....
.L_1798:
        /*002c*/ 	.word	0xffffffff


	//   ....[1]....
        /*0030*/ 	.word	0xffffffff


	//   ....[2]....
        /*0034*/ 	.word	0xffffffff


	//   ....[3]....
        /*0038*/ 	.word	0xffffffff


	//   ....[4]....
        /*003c*/ 	.word	0xffffffff


	//   ....[5]....
        /*0040*/ 	.word	0xffffffff


	//   ....[6]....
        /*0044*/ 	.word	0xffffffff


	//   ....[7]....
        /*0048*/ 	.word	0xffffffff


	//   ....[8]....
        /*004c*/ 	.word	0xffffffff


	//   ....[9]....
        /*0050*/ 	.word	0xffffffff


	//   ....[10]....
        /*0054*/ 	.word	0x0500006c


	//   ....[11]....
        /*0058*/ 	.word	0x0500006c


	//   ....[12]....
        /*005c*/ 	.word	0x0500006c


	//   ....[13]....
        /*0060*/ 	.word	0x0500006c


	//   ....[14]....
        /*0064*/ 	.word	0x0500006c


	//   ....[15]....
        /*0068*/ 	.word	0x0500006c


	//   ....[16]....
        /*006c*/ 	.word	0x0500006c


	//   ....[17]....
        /*0070*/ 	.word	0x0500006c


	//   ....[18]....
        /*0074*/ 	.word	0x0500006c


	//   ....[19]....
        /*0078*/ 	.word	0x0500006c


	//----- nvinfo : EIATTR_COOP_GROUP_INSTR_OFFSETS
	.align		4
.L_1799:
        /*007c*/ 	.byte	0x04, 0x28
        /*007e*/ 	.short	(.L_1801 - .L_1800)


	//   ....[0]....
.L_1800:
        /*0080*/ 	.word	0x00001310


	//   ....[1]....
        /*0084*/ 	.word	0x00001320


	//   ....[2]....
        /*0088*/ 	.word	0x00001350


	//   ....[3]....
        /*008c*/ 	.word	0x00001360


	//   ....[4]....
        /*0090*/ 	.word	0x00001390


	//   ....[5]....
        /*0094*/ 	.word	0x000013a0


	//   ....[6]....
        /*0098*/ 	.word	0x000013d0


	//   ....[7]....
        /*009c*/ 	.word	0x000013e0


	//   ....[8]....
        /*00a0*/ 	.word	0x00001410


	//   ....[9]....
        /*00a4*/ 	.word	0x00001420


	//   ....[10]....
        /*00a8*/ 	.word	0x00003460


	//   ....[11]....
        /*00ac*/ 	.word	0x00003500


	//   ....[12]....
        /*00b0*/ 	.word	0x00003560


	//   ....[13]....
        /*00b4*/ 	.word	0x000035c0


	//   ....[14]....
        /*00b8*/ 	.word	0x00003630


	//   ....[15]....
        /*00bc*/ 	.word	0x00003690


	//   ....[16]....
        /*00c0*/ 	.word	0x00003700


	//   ....[17]....
        /*00c4*/ 	.word	0x00003760


	//   ....[18]....
        /*00c8*/ 	.word	0x000037c0


	//   ....[19]....
        /*00cc*/ 	.word	0x00003820


	//----- nvinfo : EIATTR_EXIT_INSTR_OFFSETS
	.align		4
.L_1801:
        /*00d0*/ 	.byte	0x04, 0x1c
        /*00d2*/ 	.short	(.L_1803 - .L_1802)


	//   ....[0]....
.L_1802:
        /*00d4*/ 	.word	0x00003400


	//----- nvinfo : EIATTR_MAX_THREADS
	.align		4
.L_1803:
        /*00d8*/ 	.byte	0x04, 0x05
        /*00da*/ 	.short	(.L_1805 - .L_1804)
.L_1804:
        /*00dc*/ 	.word	0x00000080
        /*00e0*/ 	.word	0x00000001
        /*00e4*/ 	.word	0x00000001


	//----- nvinfo : EIATTR_CRS_STACK_SIZE
	.align		4
.L_1805:
        /*00e8*/ 	.byte	0x04, 0x1e
        /*00ea*/ 	.short	(.L_1807 - .L_1806)
.L_1806:
        /*00ec*/ 	.word	0x00000000


	//----- nvinfo : EIATTR_CBANK_PARAM_SIZE
	.align		4
.L_1807:
        /*00f0*/ 	.byte	0x03, 0x19
        /*00f2*/ 	.short	0x0128


	//----- nvinfo : EIATTR_PARAM_CBANK
	.align		4
        /*00f4*/ 	.byte	0x04, 0x0a
        /*00f6*/ 	.short	(.L_1809 - .L_1808)
	.align		4
.L_1808:
        /*00f8*/ 	.word	index@(.nv.constant0._ZN10layer_norm13ln_bwd_kernelINS_13Kernel_traitsI6__halfS2_S2_S2_fjLj512ELj1ELj4ELj1ELj16ENS_18Kernel_traits_baseILj512ES2_S2_S2_S2_fjLj128EEEEELb1ELb0ELb1ELb1EEEvNS_9BwdParamsE)
        /*00fc*/ 	.short	0x0210
        /*00fe*/ 	.short	0x0128


	//----- nvinfo : EIATTR_SW_WAR
	.align		4
.L_1809:
        /*0100*/ 	.byte	0x04, 0x36
        /*0102*/ 	.short	(.L_1811 - .L_1810)
.L_1810:
        /*0104*/ 	.word	0x00000008
.L_1811:


//--------------------- .nv.info._ZN10layer_norm13ln_bwd_kernelINS_13Kernel_traitsI6__halfS2_S2_S2_fjLj512ELj1ELj4ELj1ELj16ENS_18Kernel_traits_baseILj512ES2_S2_S2_S2_fjLj128EEEEELb1ELb1ELb0ELb0EEEvNS_9BwdParamsE --------------------------
	.section	.nv.info._ZN10layer_norm13ln_bwd_kernelINS_13Kernel_traitsI6__halfS2_S2_S2_fjLj512ELj1ELj4ELj1ELj16ENS_18Kernel_traits_baseILj512ES2_S2_S2_S2_fjLj128EEEEELb1ELb1ELb0ELb0EEEvNS_9BwdParamsE,"",@"SHT_CUDA_INFO"
	.sectionflags	@""
	.align	4


	//----- nvinfo : EIATTR_CUDA_API_VERSION
	.align		4
        /*0000*/ 	.byte	0x04, 0x37
        /*0002*/ 	.short	(.L_1813 - .L_1812)
.L_1812:
        /*0004*/ 	.word	0x00000082


	//----- nvinfo : EIATTR_KPARAM_INFO
	.align		4
.L_1813:
        /*0008*/ 	.byte	0x04, 0x17
        /*000a*/ 	.short	(.L_1815 - .L_1814)
.L_1814:
        /*000c*/ 	.word	0x00000000
        /*0010*/ 	.short	0x0000
        /*0012*/ 	.short	0x0000
        /*0014*/ 	.byte	0x00, 0xf0, 0xa1, 0x04


	//----- nvinfo : EIATTR_SPARSE_MMA_MASK
	.align		4
.L_1815:
        /*0018*/ 	.byte	0x03, 0x50
        /*001a*/ 	.short	0x0000


	//----- nvinfo : EIATTR_MAXREG_COUNT
	.align		4
        /*001c*/ 	.byte	0x03, 0x1b
        /*001e*/ 	.short	0x00ff


	//----- nvinfo : EIATTR_NUM_BARRIERS
	.align		4
        /*0020*/ 	.byte	0x02, 0x4c
        /*0022*/ 	.byte	0x01
	.zero		1


	//----- nvinfo : EIATTR_MERCURY_ISA_VERSION
	.align		4
        /*0024*/ 	.byte	0x03, 0x5f
        /*0026*/ 	.short	0x0101


	//----- nvinfo : EIATTR_COOP_GROUP_MASK_REGIDS
	.align		4
        /*0028*/ 	.byte	0x04, 0x29
        /*002a*/ 	.short	(.L_1817 - .L_1816)


	//   ....[0]....
.L_1816:
        /*002c*/ 	.word	0xffffffff


	//   ....[1]....
        /*0030*/ 	.word	0xffffffff


	//   ....[2]....
        /*0034*/ 	.word	0xffffffff


	//   ....[3]....
        /*0038*/ 	.word	0xffffffff


	//   ....[4]....
        /*003c*/ 	.word	0xffffffff


	//   ....[5]....
        /*0040*/ 	.word	0xffffffff


	//   ....[6]....
        /*0044*/ 	.word	0xffffffff


	//   ....[7]....
        /*0048*/ 	.word	0xffffffff


	//   ....[8]....
        /*004c*/ 	.word	0xffffffff


	//   ....[9]....
        /*0050*/ 	.word	0xffffffff


	//   ....[10]....
        /*0054*/ 	.word	0x0500008f


	//   ....[11]....
        /*0058*/ 	.word	0x0500008f


	//   ....[12]....
        /*005c*/ 	.word	0x0500008f


	//   ....[13]....
        /*0060*/ 	.word	0x0500008f


	//   ....[14]....
        /*0064*/ 	.word	0x0500008f


	//   ....[15]....
        /*0068*/ 	.word	0x0500008f


	//   ....[16]....
        /*006c*/ 	.word	0x0500008f


	//   ....[17]....
        /*0070*/ 	.word	0x0500008f


	//   ....[18]....
        /*0074*/ 	.word	0x0500008f


	//   ....[19]....
        /*0078*/ 	.word	0x0500008f


	//----- nvinfo : EIATTR_COOP_GROUP_INSTR_OFFSETS
	.align		4
.L_1817:
        /*007c*/ 	.byte	0x04, 0x28
        /*007e*/ 	.short	(.L_1819 - .L_1818)


	//   ....[0]....
.L_1818:
        /*0080*/ 	.word	0x00001320


	//   ....[1]....
        /*0084*/ 	.word	0x00001330


	//   ....[2]....
        /*0088*/ 	.word	0x00001360


	//   ....[3]....
        /*008c*/ 	.word	0x00001370


	//   ....[4]....
        /*0090*/ 	.word	0x000013a0


	//   ....[5]....
        /*0094*/ 	.word	0x000013b0


	//   ....[6]....
        /*0098*/ 	.word	0x000013e0


	//   ....[7]....
        /*009c*/ 	.word	0x000013f0


	//   ....[8]....
        /*00a0*/ 	.word	0x00001420


	//   ....[9]....
        /*00a4*/ 	.word	0x00001430


	//   ....[10]....
        /*00a8*/ 	.word	0x00003410


	//   ....[11]....
        /*00ac*/ 	.word	0x000034a0


	//   ....[12]....
        /*00b0*/ 	.word	0x00003510


	//   ....[13]....
        /*00b4*/ 	.word	0x00003570


	//   ....[14]....
        /*00b8*/ 	.word	0x000035e0


	//   ....[15]....
        /*00bc*/ 	.word	0x00003640


	//   ....[16]....
        /*00c0*/ 	.word	0x000036b0


	//   ....[17]....
        /*00c4*/ 	.word	0x00003710


	//   ....[18]....
        /*00c8*/ 	.word	0x00003780


	//   ....[19]....
        /*00cc*/ 	.word	0x000037e0


	//----- nvinfo : EIATTR_EXIT_INSTR_OFFSETS
	.align		4
.L_1819:
        /*00d0*/ 	.byte	0x04, 0x1c
        /*00d2*/ 	.short	(.L_1821 - .L_1820)


	//   ....[0]....
.L_1820:
        /*00d4*/ 	.word	0x00003320


	//   ....[1]....
        /*00d8*/ 	.word	0x000033a0


	//----- nvinfo : EIATTR_MAX_THREADS
	.align		4
.L_1821:
        /*00dc*/ 	.byte	0x04, 0x05
        /*00de*/ 	.short	(.L_1823 - .L_1822)
.L_1822:
        /*00e0*/ 	.word	0x00000080
        /*00e4*/ 	.word	0x00000001
        /*00e8*/ 	.word	0x00000001


	//----- nvinfo : EIATTR_CRS_STACK_SIZE
	.align		4
.L_1823:
        /*00ec*/ 	.byte	0x04, 0x1e
        /*00ee*/ 	.short	(.L_1825 - .L_1824)
.L_1824:
        /*00f0*/ 	.word	0x00000000


	//----- nvinfo : EIATTR_CBANK_PARAM_SIZE
	.align		4
.L_1825:
        /*00f4*/ 	.byte	0x03, 0x19
        /*00f6*/ 	.short	0x0128


	//----- nvinfo : EIATTR_PARAM_CBANK
	.align		4
        /*00f8*/ 	.byte	0x04, 0x0a
        /*00fa*/ 	.short	(.L_1827 - .L_1826)
	.align		4
.L_1826:
        /*00fc*/ 	.word	index@(.nv.constant0._ZN10layer_norm13ln_bwd_kernelINS_13Kernel_traitsI6__halfS2_S2_S2_fjLj512ELj1ELj4ELj1ELj16ENS_18Kernel_traits_baseILj512ES2_S2_S2_S2_fjLj128EEEEELb1ELb1ELb0ELb0EEEvNS_9BwdParamsE)
        /*0100*/ 	.short	0x0210
        /*0102*/ 	.short	0x0128


	//----- nvinfo : EIATTR_SW_WAR
	.align		4
.L_1827:
        /*0104*/ 	.byte	0x04, 0x36
        /*0106*/ 	.short	(.L_1829 - .L_1828)
.L_1828:
        /*0108*/ 	.word	0x00000008
.L_1829:


//--------------------- .nv.info._ZN10layer_norm13ln_bwd_kernelINS_13Kernel_traitsI6__halfS2_S2_S2_fjLj512ELj1ELj4ELj1ELj16ENS_18Kernel_traits_baseILj512ES2_S2_S2_S2_fjLj128EEEEELb1ELb1ELb0ELb1EEEvNS_9BwdParamsE --------------------------
	.section	.nv.info._ZN10layer_norm13ln_bwd_kernelINS_13Kernel_traitsI6__halfS2_S2_S2_fjLj512ELj1ELj4ELj1ELj16ENS_18Kernel_traits_baseILj512ES2_S2_S2_S2_fjLj128EEEEELb1ELb1ELb0ELb1EEEvNS_9BwdParamsE,"",@"SHT_CUDA_INFO"
	.sectionflags	@""
	.align	4


	//----- nvinfo : EIATTR_CUDA_API_VERSION
	.align		4
        /*0000*/ 	.byte	0x04, 0x37
        /*0002*/ 	.short	(.L_1831 - .L_1830)
.L_1830:
        /*0004*/ 	.word	0x00000082


	//----- nvinfo : EIATTR_KPARAM_INFO
	.align		4
.L_1831:
        /*0008*/ 	.byte	0x04, 0x17
        /*000a*/ 	.short	(.L_1833 - .L_1832)
.L_1832:
        /*000c*/ 	.word	0x00000000
        /*0010*/ 	.short	0x0000
        /*0012*/ 	.short	0x0000
        /*0014*/ 	.byte	0x00, 0xf0, 0xa1, 0x04


	//----- nvinfo : EIATTR_SPARSE_MMA_MASK
	.align		4
.L_1833:
        /*0018*/ 	.byte	0x03, 0x50
        /*001a*/ 	.short	0x0000


	//----- nvinfo : EIATTR_MAXREG_COUNT
	.align		4
        /*001c*/ 	.byte	0x03, 0x1b
        /*001e*/ 	.short	0x00ff


	//----- nvinfo : EIATTR_NUM_BARRIERS
	.align		4
        /*0020*/ 	.byte	0x02, 0x4c
        /*0022*/ 	.byte	0x01
	.zero		1


	//----- nvinfo : EIATTR_MERCURY_ISA_VERSION
	.align		4
        /*0024*/ 	.byte	0x03, 0x5f
        /*0026*/ 	.short	0x0101


	//----- nvinfo : EIATTR_COOP_GROUP_MASK_REGIDS
	.align		4
        /*0028*/ 	.byte	0x04, 0x29
        /*002a*/ 	.short	(.L_1835 - .L_1834)


	//   ....[0]....
.L_1834:
        /*002c*/ 	.word	0xffffffff


	//   ....[1]....
        /*0030*/ 	.word	0xffffffff


	//   ....[2]....
        /*0034*/ 	.word	0xffffffff


	//   ....[3]....
        /*0038*/ 	.word	0xffffffff


	//   ....[4]....
        /*003c*/ 	.word	0xffffffff


	//   ....[5]....
        /*0040*/ 	.word	0xffffffff


	//   ....[6]....
        /*0044*/ 	.word	0xffffffff


	//   ....[7]....
        /*0048*/ 	.word	0xffffffff


	//   ....[8]....
        /*004c*/ 	.word	0xffffffff


	//   ....[9]....
        /*0050*/ 	.word	0xffffffff


	//   ....[10]....
        /*0054*/ 	.word	0x05000085


	//   ....[11]....
        /*0058*/ 	.word	0x05000085


	//   ....[12]....
        /*005c*/ 	.word	0x05000085


	//   ....[13]....
        /*0060*/ 	.word	0x05000085


	//   ....[14]....
        /*0064*/ 	.word	0x05000085


	//   ....[15]....
        /*0068*/ 	.word	0x05000085


	//   ....[16]....
        /*006c*/ 	.word	0x05000085


	//   ....[17]....
        /*0070*/ 	.word	0x05000085


	//   ....[18]....
        /*0074*/ 	.word	0x05000085


	//   ....[19]....
        /*0078*/ 	.word	0x05000085


	//----- nvinfo : EIATTR_COOP_GROUP_INSTR_OFFSETS
	.align		4
.L_1835:
        /*007c*/ 	.byte	0x04, 0x28
        /*007e*/ 	.short	(.L_1837 - .L_1836)


	//   ....[0]....
.L_1836:
        /*0080*/ 	.word	0x00001210


	//   ....[1]....
        /*0084*/ 	.word	0x00001220


	//   ....[2]....
        /*0088*/ 	.word	0x00001250


	//   ....[3]....
        /*008c*/ 	.word	0x00001260


	//   ....[4]....
        /*0090*/ 	.word	0x00001290


	//   ....[5]....
        /*0094*/ 	.word	0x000012a0


	//   ....[6]....
        /*0098*/ 	.word	0x000012d0


	//   ....[7]....
        /*009c*/ 	.word	0x000012e0


	//   ....[8]....
        /*00a0*/ 	.word	0x00001310


	//   ....[9]....
        /*00a4*/ 	.word	0x00001320


	//   ....[10]....
        /*00a8*/ 	.word	0x00003350


	//   ....[11]....
        /*00ac*/ 	.word	0x000033e0


	//   ....[12]....
        /*00b0*/ 	.word	0x00003450


	//   ....[13]....
        /*00b4*/ 	.word	0x000034b0


	//   ....[14]....
        /*00b8*/ 	.word	0x00003520


	//   ....[15]....
        /*00bc*/ 	.word	0x00003580


	//   ....[16]....
        /*00c0*/ 	.word	0x000035f0


	//   ....[17]....
        /*00c4*/ 	.word	0x00003650


	//   ....[18]....
        /*00c8*/ 	.word	0x000036c0


	//   ....[19]....
        /*00cc*/ 	.word	0x00003720


	//----- nvinfo : EIATTR_EXIT_INSTR_OFFSETS
	.align		4
.L_1837:
        /*00d0*/ 	.byte	0x04, 0x1c
        /*00d2*/ 	.short	(.L_1839 - .L_1838)


	//   ....[0]....
.L_1838:
        /*00d4*/ 	.word	0x000032e0


	//----- nvinfo : EIATTR_MAX_THREADS
	.align		4
.L_1839:
        /*00d8*/ 	.byte	0x04, 0x05
        /*00da*/ 	.short	(.L_1841 - .L_1840)
.L_1840:
        /*00dc*/ 	.word	0x00000080
        /*00e0*/ 	.word	0x00000001
        /*00e4*/ 	.word	0x00000001


	//----- nvinfo : EIATTR_CRS_STACK_SIZE
	.align		4
.L_1841:
        /*00e8*/ 	.byte	0x04, 0x1e
        /*00ea*/ 	.short	(.L_1843 - .L_1842)
.L_1842:
        /*00ec*/ 	.word	0x00000000


	//----- nvinfo : EIATTR_CBANK_PARAM_SIZE
	.align		4
.L_1843:
        /*00f0*/ 	.byte	0x03, 0x19
        /*00f2*/ 	.short	0x0128


	//----- nvinfo : EIATTR_PARAM_CBANK
	.align		4
        /*00f4*/ 	.byte	0x04, 0x0a
        /*00f6*/ 	.short	(.L_1845 - .L_1844)
	.align		4
.L_1844:
        /*00f8*/ 	.word	index@(.nv.constant0._ZN10layer_norm13ln_bwd_kernelINS_13Kernel_traitsI6__halfS2_S2_S2_fjLj512ELj1ELj4ELj1ELj16ENS_18Kernel_traits_baseILj512ES2_S2_S2_S2_fjLj128EEEEELb1ELb1ELb0ELb1EEEvNS_9BwdParamsE)
        /*00fc*/ 	.short	0x0210
        /*00fe*/ 	.short	0x0128


	//----- nvinfo : EIATTR_SW_WAR
	.align		4
.L_1845:
        /*0100*/ 	.byte	0x04, 0x36
        /*0102*/ 	.short	(.L_1847 - .L_1846)
.L_1846:
        /*0104*/ 	.word	0x00000008
.L_1847:


//--------------------- .nv.info._ZN10layer_norm22ln_bwd_finalize_kernelINS_22Kernel_traits_finalizeILj512E6__halfS2_S2_S2_fjLb1ELj1024ELj4ENS_18Kernel_traits_baseILj512ES2_S2_S2_S2_fjLj1024EEEEELb1ELb0EEEvNS_9BwdParamsE --------------------------
	.section	.nv.info._ZN10layer_norm22ln_bwd_finalize_kernelINS_22Kernel_traits_finalizeILj512E6__halfS2_S2_S2_fjLb1ELj1024ELj4ENS_18Kernel_traits_baseILj512ES2_S2_S2_S2_fjLj1024EEEEELb1ELb0EEEvNS_9BwdParamsE,"",@"SHT_CUDA_INFO"
	.sectionflags	@""
	.align	4


	//----- nvinfo : EIATTR_CUDA_API_VERSION
	.align		4
        /*0000*/ 	.byte	0x04, 0x37
        /*0002*/ 	.short	(.L_1849 - .L_1848)
.L_1848:
        /*0004*/ 	.word	0x00000082


	//----- nvinfo : EIATTR_KPARAM_INFO
	.align		4
.L_1849:
        /*0008*/ 	.byte	0x04, 0x17
        /*000a*/ 	.short	(.L_1851 - .L_1850)
.L_1850:
        /*000c*/ 	.word	0x00000000
        /*0010*/ 	.short	0x0000
        /*0012*/ 	.short	0x0000
        /*0014*/ 	.byte	0x00, 0xf0, 0xa1, 0x04


	//----- nvinfo : EIATTR_SPARSE_MMA_MASK
	.align		4
.L_1851:
        /*0018*/ 	.byte	0x03, 0x50
        /*001a*/ 	.short	0x0000


	//----- nvinfo : EIATTR_MAXREG_COUNT
	.align		4
        /*001c*/ 	.byte	0x03, 0x1b
        /*001e*/ 	.short	0x0040


	//----- nvinfo : EIATTR_NUM_BARRIERS
	.align		4
        /*0020*/ 	.byte	0x02, 0x4c
        /*0022*/ 	.byte	0x01
	.zero		1


	//----- nvinfo : EIATTR_MERCURY_ISA_VERSION
	.align		4
        /*0024*/ 	.byte	0x03, 0x5f
        /*0026*/ 	.short	0x0101


	//----- nvinfo : EIATTR_COOP_GROUP_MASK_REGIDS
	.align		4
        /*0028*/ 	.byte	0x04, 0x29
        /*002a*/ 	.short	(.L_1853 - .L_1852)


	//   ....[0]....
.L_1852:
        /*002c*/ 	.word	0xffffffff


	//   ....[1]....
        /*0030*/ 	.word	0xffffffff


	//   ....[2]....
        /*0034*/ 	.word	0xffffffff


	//   ....[3]....
        /*0038*/ 	.word	0xffffffff


	//   ....[4]....
        /*003c*/ 	.word	0xffffffff


	//   ....[5]....
        /*0040*/ 	.word	0xffffffff


	//   ....[6]....
        /*0044*/ 	.word	0xffffffff


	//   ....[7]....
        /*0048*/ 	.word	0xffffffff


	//   ....[8]....
        /*004c*/ 	.word	0xffffffff


	//   ....[9]....
        /*0050*/ 	.word	0xffffffff


	//   ....[10]....
        /*0054*/ 	.word	0xffffffff


	//   ....[11]....
        /*0058*/ 	.word	0xffffffff


	//   ....[12]....
        /*005c*/ 	.word	0xffffffff


	//   ....[13]....
        /*0060*/ 	.word	0xffffffff


	//   ....[14]....
        /*0064*/ 	.word	0xffffffff


	//   ....[15]....
        /*0068*/ 	.word	0x05000014


	//   ....[16]....
        /*006c*/ 	.word	0x05000014


	//   ....[17]....
        /*0070*/ 	.word	0x05000014


	//   ....[18]....
        /*0074*/ 	.word	0x05000014


	//   ....[19]....
        /*0078*/ 	.word	0x05000014


	//   ....[20]....
        /*007c*/ 	.word	0x05000014


	//   ....[21]....
        /*0080*/ 	.word	0x05000014


	//   ....[22]....
        /*0084*/ 	.word	0x05000014


	//   ....[23]....
        /*0088*/ 	.word	0x05000014


	//   ....[24]....
        /*008c*/ 	.word	0x05000014


	//   ....[25]....
        /*0090*/ 	.word	0x05000014


	//   ....[26]....
        /*0094*/ 	.word	0x05000014


	//   ....[27]....
        /*0098*/ 	.word	0x05000014


	//   ....[28]....
        /*009c*/ 	.word	0x05000014


	//   ....[29]....
        /*00a0*/ 	.word	0x05000014


	//----- nvinfo : EIATTR_COOP_GROUP_INSTR_OFFSETS
	.align		4
.L_1853:
        /*00a4*/ 	.byte	0x04, 0x28
        /*00a6*/ 	.short	(.L_1855 - .L_1854)


	//   ....[0]....
.L_1854:
        /*00a8*/ 	.word	0x00000ad0


	//   ....[1]....
        /*00ac*/ 	.word	0x00000ae0


	//   ....[2]....
        /*00b0*/ 	.word	0x00000af0


	//   ....[3]....
        /*00b4*/ 	.word	0x00000b20


	//   ....[4]....
        /*00b8*/ 	.word	0x00000b40


	//   ....[5]....
        /*00bc*/ 	.word	0x00000b50


	//   ....[6]....
        /*00c0*/ 	.word	0x00000b90


	//   ....[7]....
        /*00c4*/ 	.word	0x00000ba0


	//   ....[8]....
        /*00c8*/ 	.word	0x00000bb0


	//   ....[9]....
        /*00cc*/ 	.word	0x00000be0


	//   ....[10]....
        /*00d0*/ 	.word	0x00000c00


	//   ....[11]....
        /*00d4*/ 	.word	0x00000c10


	//   ....[12]....
        /*00d8*/ 	.word	0x00000c40


	//   ....[13]....
        /*00dc*/ 	.word	0x00000c60


	//   ....[14]....
        /*00e0*/ 	.word	0x00000c70


	//   ....[15]....
        /*00e4*/ 	.word	0x00000f20


	//   ....[16]....
        /*00e8*/ 	.word	0x00000f90


	//   ....[17]....
        /*00ec*/ 	.word	0x00001000


	//   ....[18]....
        /*00f0*/ 	.word	0x00001070


	//   ....[19]....
        /*00f4*/ 	.word	0x000010e0


	//   ....[20]....
        /*00f8*/ 	.word	0x00001140


	//   ....[21]....
        /*00fc*/ 	.word	0x000011b0


	//   ....[22]....
        /*0100*/ 	.word	0x00001220


	//   ....[23]....
        /*0104*/ 	.word	0x00001290


	//   ....[24]....
        /*0108*/ 	.word	0x00001300


	//   ....[25]....
        /*010c*/ 	.word	0x00001360


	//   ....[26]....
        /*0110*/ 	.word	0x000013d0


	//   ....[27]....
        /*0114*/ 	.word	0x00001440


	//   ....[28]....
        /*0118*/ 	.word	0x000014b0


	//   ....[29]....
        /*011c*/ 	.word	0x00001520


	//----- nvinfo : EIATTR_EXIT_INSTR_OFFSETS
	.align		4
.L_1855:
        /*0120*/ 	.byte	0x04, 0x1c
        /*0122*/ 	.short	(.L_1857 - .L_1856)


	//   ....[0]....
.L_1856:
        /*0124*/ 	.word	0x00000070


	//   ....[1]....
        /*0128*/ 	.word	0x00000ec0


	//----- nvinfo : EIATTR_MAX_THREADS
	.align		4
.L_1857:
        /*012c*/ 	.byte	0x04, 0x05
        /*012e*/ 	.short	(.L_1859 - .L_1858)
.L_1858:
        /*0130*/ 	.word	0x00000400
        /*0134*/ 	.word	0x00000001
        /*0138*/ 	.word	0x00000001


	//----- nvinfo : EIATTR_CRS_STACK_SIZE
	.align		4
.L_1859:
        /*013c*/ 	.byte	0x04, 0x1e
        /*013e*/ 	.short	(.L_1861 - .L_1860)
.L_1860:
        /*0140*/ 	.word	0x00000000


	//----- nvinfo : EIATTR_CBANK_PARAM_SIZE
	.align		4
.L_1861:
        /*0144*/ 	.byte	0x03, 0x19
        /*0146*/ 	.short	0x0128


	//----- nvinfo : EIATTR_PARAM_CBANK
	.align		4
        /*0148*/ 	.byte	0x04, 0x0a
        /*014a*/ 	.short	(.L_1863 - .L_1862)
	.align		4
.L_1862:
        /*014c*/ 	.word	index@(.nv.constant0._ZN10layer_norm22ln_bwd_finalize_kernelINS_22Kernel_traits_finalizeILj512E6__halfS2_S2_S2_fjLb1ELj1024ELj4ENS_18Kernel_traits_baseILj512ES2_S2_S2_S2_fjLj1024EEEEELb1ELb0EEEvNS_9BwdParamsE)
        /*0150*/ 	.short	0x0210
        /*0152*/ 	.short	0x0128


	//----- nvinfo : EIATTR_SW_WAR
	.align		4
.L_1863:
        /*0154*/ 	.byte	0x04, 0x36
        /*0156*/ 	.short	(.L_1865 - .L_1864)
.L_1864:
        /*0158*/ 	.word	0x00000008
.L_1865:


//--------------------- .nv.info._ZN10layer_norm13ln_bwd_kernelINS_13Kernel_traitsI6__halfS2_S2_S2_fjLj512ELj1ELj4ELj1ELj16ENS_18Kernel_traits_baseILj512ES2_S2_S2_S2_fjLj128EEEEELb1ELb1ELb1ELb0EEEvNS_9BwdParamsE --------------------------
	.section	.nv.info._ZN10layer_norm13ln_bwd_kernelINS_13Kernel_traitsI6__halfS2_S2_S2_fjLj512ELj1ELj4ELj1ELj16ENS_18Kernel_traits_baseILj512ES2_S2_S2_S2_fjLj128EEEEELb1ELb1ELb1ELb0EEEvNS_9BwdParamsE,"",@"SHT_CUDA_INFO"
	.sectionflags	@""
	.align	4


	//----- nvinfo : EIATTR_CUDA_API_VERSION
	.align		4
        /*0000*/ 	.byte	0x04, 0x37
        /*0002*/ 	.short	(.L_1867 - .L_1866)
.L_1866:
        /*0004*/ 	.word	0x00000082


	//----- nvinfo : EIATTR_KPARAM_INFO
	.align		4
.L_1867:
        /*0008*/ 	.byte	0x04, 0x17
        /*000a*/ 	.short	(.L_1869 - .L_1868)
.L_1868:
        /*000c*/ 	.word	0x00000000
        /*0010*/ 	.short	0x0000
        /*0012*/ 	.short	0x0000
        /*0014*/ 	.byte	0x00, 0xf0, 0xa1, 0x04


	//----- nvinfo : EIATTR_SPARSE_MMA_MASK
	.align		4
.L_1869:
        /*0018*/ 	.byte	0x03, 0x50
        /*001a*/ 	.short	0x0000


	//----- nvinfo : EIATTR_MAXREG_COUNT
	.align		4
        /*001c*/ 	.byte	0x03, 0x1b
        /*001e*/ 	.short	0x00ff


	//----- nvinfo : EIATTR_NUM_BARRIERS
	.align		4
        /*0020*/ 	.byte	0x02, 0x4c
        /*0022*/ 	.byte	0x01
	.zero		1


	//----- nvinfo : EIATTR_MERCURY_ISA_VERSION
	.align		4
        /*0024*/ 	.byte	0x03, 0x5f
        /*0026*/ 	.short	0x0101


	//----- nvinfo : EIATTR_COOP_GROUP_MASK_REGIDS
	.align		4
        /*0028*/ 	.byte	0x04, 0x29
        /*002a*/ 	.short	(.L_1871 - .L_1870)


	//   ....[0]....
.L_1870:
        /*002c*/ 	.word	0xffffffff


	//   ....[1]....
        /*0030*/ 	.word	0xffffffff


	//   ....[2]....
        /*0034*/ 	.word	0xffffffff


	//   ....[3]....
        /*0038*/ 	.word	0xffffffff


	//   ....[4]....
        /*003c*/ 	.word	0xffffffff


	//   ....[5]....
        /*0040*/ 	.word	0xffffffff


	//   ....[6]....
        /*0044*/ 	.word	0xffffffff


	//   ....[7]....
        /*0048*/ 	.word	0xffffffff


	//   ....[8]....
        /*004c*/ 	.word	0xffffffff


	//   ....[9]....
        /*0050*/ 	.word	0xffffffff


	//   ....[10]....
        /*0054*/ 	.word	0x05000072


	//   ....[11]....
        /*0058*/ 	.word	0x05000072


	//   ....[12]....
        /*005c*/ 	.word	0x05000072


	//   ....[13]....
        /*0060*/ 	.word	0x05000072


	//   ....[14]....
        /*0064*/ 	.word	0x05000072


	//   ....[15]....
        /*0068*/ 	.word	0x05000072


	//   ....[16]....
        /*006c*/ 	.word	0x05000072


	//   ....[17]....
        /*0070*/ 	.word	0x05000072


	//   ....[18]....
        /*0074*/ 	.word	0x05000072


	//   ....[19]....
        /*0078*/ 	.word	0x05000072


	//----- nvinfo : EIATTR_COOP_GROUP_INSTR_OFFSETS
	.align		4
.L_1871:
        /*007c*/ 	.byte	0x04, 0x28
        /*007e*/ 	.short	(.L_1873 - .L_1872)


	//   ....[0]....
.L_1872:
        /*0080*/ 	.word	0x000015b0


	//   ....[1]....
        /*0084*/ 	.word	0x000015c0


	//   ....[2]....
        /*0088*/ 	.word	0x000015f0


	//   ....[3]....
        /*008c*/ 	.word	0x00001600


	//   ....[4]....
        /*0090*/ 	.word	0x00001630


	//   ....[5]....
        /*0094*/ 	.word	0x00001640


	//   ....[6]....
        /*0098*/ 	.word	0x00001670


	//   ....[7]....
        /*009c*/ 	.word	0x00001680


	//   ....[8]....
        /*00a0*/ 	.word	0x000016b0


	//   ....[9]....
        /*00a4*/ 	.word	0x000016c0


	//   ....[10]....
        /*00a8*/ 	.word	0x000045a0


	//   ....[11]....
        /*00ac*/ 	.word	0x00004640


	//   ....[12]....
        /*00b0*/ 	.word	0x000046a0


	//   ....[13]....
        /*00b4*/ 	.word	0x00004700


	//   ....[14]....
        /*00b8*/ 	.word	0x00004770


	//   ....[15]....
        /*00bc*/ 	.word	0x000047d0


	//   ....[16]....
        /*00c0*/ 	.word	0x00004840


	//   ....[17]....
        /*00c4*/ 	.word	0x000048a0


	//   ....[18]....
        /*00c8*/ 	.word	0x00004910


	//   ....[19]....
        /*00cc*/ 	.word	0x00004970


	//----- nvinfo : EIATTR_EXIT_INSTR_OFFSETS
	.align		4
.L_1873:
        /*00d0*/ 	.byte	0x04, 0x1c
        /*00d2*/ 	.short	(.L_1875 - .L_1874)


	//   ....[0]....
.L_1874:
        /*00d4*/ 	.word	0x000044c0


	//   ....[1]....
        /*00d8*/ 	.word	0x00004540


	//----- nvinfo : EIATTR_MAX_THREADS
	.align		4
.L_1875:
        /*00dc*/ 	.byte	0x04, 0x05
        /*00de*/ 	.short	(.L_1877 - .L_1876)
.L_1876:
        /*00e0*/ 	.word	0x00000080
        /*00e4*/ 	.word	0x00000001
        /*00e8*/ 	.word	0x00000001


	//----- nvinfo : EIATTR_CRS_STACK_SIZE
	.align		4
.L_1877:
        /*00ec*/ 	.byte	0x04, 0x1e
        /*00ee*/ 	.short	(.L_1879 - .L_1878)
.L_1878:
        /*00f0*/ 	.word	0x00000000


	//----- nvinfo : EIATTR_CBANK_PARAM_SIZE
	.align		4
.L_1879:
        /*00f4*/ 	.byte	0x03, 0x19
        /*00f6*/ 	.short	0x0128


	//----- nvinfo : EIATTR_PARAM_CBANK
	.align		4
        /*00f8*/ 	.byte	0x04, 0x0a
        /*00fa*/ 	.short	(.L_1881 - .L_1880)
	.align		4
.L_1880:
        /*00fc*/ 	.word	index@(.nv.constant0._ZN10layer_norm13ln_bwd_kernelINS_13Kernel_traitsI6__halfS2_S2_S2_fjLj512ELj1ELj4ELj1ELj16ENS_18Kernel_traits_baseILj512ES2_S2_S2_S2_fjLj128EEEEELb1ELb1ELb1ELb0EEEvNS_9BwdParamsE)
        /*0100*/ 	.short	0x0210
        /*0102*/ 	.short	0x0128


	//----- nvinfo : EIATTR_SW_WAR
	.align		4
.L_1881:
        /*0104*/ 	.byte	0x04, 0x36
        /*0106*/ 	.short	(.L_1883 - .L_1882)
.L_1882:
        /*0108*/ 	.word	0x00000008
.L_1883:


//--------------------- .nv.info._ZN10layer_norm22ln_bwd_finalize_kernelINS_22Kernel_traits_finalizeILj512E6__halfS2_S2_S2_fjLb1ELj1024ELj4ENS_18Kernel_traits_baseILj512ES2_S2_S2_S2_fjLj1024EEEEELb1ELb1EEEvNS_9BwdParamsE --------------------------
	.section	.nv.info._ZN10layer_norm22ln_bwd_finalize_kernelINS_22Kernel_traits_finalizeILj512E6__halfS2_S2_S2_fjLb1ELj1024ELj4ENS_18Kernel_traits_baseILj512ES2_S2_S2_S2_fjLj1024EEEEELb1ELb1EEEvNS_9BwdParamsE,"",@"SHT_CUDA_INFO"
	.sectionflags	@""
	.align	4


	//----- nvinfo : EIATTR_CUDA_API_VERSION
	.align		4
        /*0000*/ 	.byte	0x04, 0x37
        /*0002*/ 	.short	(.L_1885 - .L_1884)
.L_1884:
        /*0004*/ 	.word	0x00000082


	//----- nvinfo : EIATTR_KPARAM_INFO
	.align		4
.L_1885:
        /*0008*/ 	.byte	0x04, 0x17
        /*000a*/ 	.short	(.L_1887 - .L_1886)
.L_1886:
        /*000c*/ 	.word	0x00000000
        /*0010*/ 	.short	0x0000
        /*0012*/ 	.short	0x0000
        /*0014*/ 	.byte	0x00, 0xf0, 0xa1, 0x04


	//----- nvinfo : EIATTR_SPARSE_MMA_MASK
	.align		4
.L_1887:
        /*0018*/ 	.byte	0x03, 0x50
        /*001a*/ 	.short	0x0000


	//----- nvinfo : EIATTR_MAXREG_COUNT
	.align		4
        /*001c*/ 	.byte	0x03, 0x1b
        /*001e*/ 	.short	0x0040


	//----- nvinfo : EIATTR_NUM_BARRIERS
	.align		4
        /*0020*/ 	.byte	0x02, 0x4c
        /*0022*/ 	.byte	0x01
	.zero		1


	//----- nvinfo : EIATTR_MERCURY_ISA_VERSION
	.align		4
        /*0024*/ 	.byte	0x03, 0x5f
        /*0026*/ 	.short	0x0101


	//----- nvinfo : EIATTR_COOP_GROUP_MASK_REGIDS
	.align		4
        /*0028*/ 	.byte	0x04, 0x29
        /*002a*/ 	.short	(.L_1889 - .L_1888)


	//   ....[0]....
.L_1888:
        /*002c*/ 	.word	0xffffffff


	//   ....[1]....
        /*0030*/ 	.word	0xffffffff


	//   ....[2]....
        /*0034*/ 	.word	0xffffffff


	//   ....[3]....
        /*0038*/ 	.word	0xffffffff


	//   ....[4]....
        /*003c*/ 	.word	0xffffffff


	//   ....[5]....
        /*0040*/ 	.word	0xffffffff


	//   ....[6]....
        /*0044*/ 	.word	0xffffffff


	//   ....[7]....
        /*0048*/ 	.word	0xffffffff


	//   ....[8]....
        /*004c*/ 	.word	0xffffffff


	//   ....[9]....
        /*0050*/ 	.word	0xffffffff


	//   ....[10]....
        /*0054*/ 	.word	0xffffffff


	//   ....[11]....
        /*0058*/ 	.word	0xffffffff


	//   ....[12]....
        /*005c*/ 	.word	0xffffffff


	//   ....[13]....
        /*0060*/ 	.word	0xffffffff


	//   ....[14]....
        /*0064*/ 	.word	0xffffffff


	//   ....[15]....
        /*0068*/ 	.word	0x05000014


	//   ....[16]....
        /*006c*/ 	.word	0x05000014


	//   ....[17]....
        /*0070*/ 	.word	0x05000014


	//   ....[18]....
        /*0074*/ 	.word	0x05000014


	//   ....[19]....
        /*0078*/ 	.word	0x05000014


	//   ....[20]....
        /*007c*/ 	.word	0x05000014


	//   ....[21]....
        /*0080*/ 	.word	0x05000014


	//   ....[22]....
        /*0084*/ 	.word	0x05000014


	//   ....[23]....
        /*0088*/ 	.word	0x05000014


	//   ....[24]....
        /*008c*/ 	.word	0x05000014


	//   ....[25]....
        /*0090*/ 	.word	0x05000014


	//   ....[26]....
        /*0094*/ 	.word	0x05000014


	//   ....[27]....
        /*0098*/ 	.word	0x05000014


	//   ....[28]....
        /*009c*/ 	.word	0x05000014


	//   ....[29]....
        /*00a0*/ 	.word	0x05000014


	//----- nvinfo : EIATTR_COOP_GROUP_INSTR_OFFSETS
	.align		4
.L_1889:
        /*00a4*/ 	.byte	0x04, 0x28
        /*00a6*/ 	.short	(.L_1891 - .L_1890)


	//   ....[0]....
.L_1890:
        /*00a8*/ 	.word	0x00000ab0


	//   ....[1]....
        /*00ac*/ 	.word	0x00000ac0


	//   ....[2]....
        /*00b0*/ 	.word	0x00000ad0


	//   ....[3]....
        /*00b4*/ 	.word	0x00000b00


	//   ....[4]....
        /*00b8*/ 	.word	0x00000b20


	//   ....[5]....
        /*00bc*/ 	.word	0x00000b30


	//   ....[6]....
        /*00c0*/ 	.word	0x00000b60


	//   ....[7]....
        /*00c4*/ 	.word	0x00000b80


	//   ....[8]....
        /*00c8*/ 	.word	0x00000b90


	//   ....[9]....
        /*00cc*/ 	.word	0x00000bc0


	//   ....[10]....
        /*00d0*/ 	.word	0x00000be0


	//   ....[11]....
        /*00d4*/ 	.word	0x00000bf0


	//   ....[12]....
        /*00d8*/ 	.word	0x00000c20


	//   ....[13]....
        /*00dc*/ 	.word	0x00000c40


	//   ....[14]....
        /*00e0*/ 	.word	0x00000c50


	//   ....[15]....
        /*00e4*/ 	.word	0x00000ee0


	//   ....[16]....
        /*00e8*/ 	.word	0x00000f50


	//   ....[17]....
        /*00ec*/ 	.word	0x00000fc0


	//   ....[18]....
        /*00f0*/ 	.word	0x00001030


	//   ....[19]....
        /*00f4*/ 	.word	0x000010a0


	//   ....[20]....
        /*00f8*/ 	.word	0x00001100


	//   ....[21]....
        /*00fc*/ 	.word	0x00001170


	//   ....[22]....
        /*0100*/ 	.word	0x000011e0


	//   ....[23]....
        /*0104*/ 	.word	0x00001250


	//   ....[24]....
        /*0108*/ 	.word	0x000012c0


	//   ....[25]....
        /*010c*/ 	.word	0x00001320


	//   ....[26]....
        /*0110*/ 	.word	0x00001390


	//   ....[27]....
        /*0114*/ 	.word	0x00001400


	//   ....[28]....
        /*0118*/ 	.word	0x00001470


	//   ....[29]....
        /*011c*/ 	.word	0x000014e0


	//----- nvinfo : EIATTR_EXIT_INSTR_OFFSETS
	.align		4
.L_1891:
        /*0120*/ 	.byte	0x04, 0x1c
        /*0122*/ 	.short	(.L_1893 - .L_1892)


	//   ....[0]....
.L_1892:
        /*0124*/ 	.word	0x00000070


	//   ....[1]....
        /*0128*/ 	.word	0x00000e80


	//----- nvinfo : EIATTR_MAX_THREADS
	.align		4
.L_1893:
        /*012c*/ 	.byte	0x04, 0x05
        /*012e*/ 	.short	(.L_1895 - .L_1894)
.L_1894:
        /*0130*/ 	.word	0x00000400
        /*0134*/ 	.word	0x00000001
        /*0138*/ 	.word	0x00000001


	//----- nvinfo : EIATTR_CRS_STACK_SIZE
	.align		4
.L_1895:
        /*013c*/ 	.byte	0x04, 0x1e
        /*013e*/ 	.short	(.L_1897 - .L_1896)
.L_1896:
        /*0140*/ 	.word	0x00000000


	//----- nvinfo : EIATTR_CBANK_PARAM_SIZE
	.align		4
.L_1897:
        /*0144*/ 	.byte	0x03, 0x19
        /*0146*/ 	.short	0x0128


	//----- nvinfo : EIATTR_PARAM_CBANK
	.align		4
        /*0148*/ 	.byte	0x04, 0x0a
        /*014a*/ 	.short	(.L_1899 - .L_1898)
	.align		4
.L_1898:
        /*014c*/ 	.word	index@(.nv.constant0._ZN10layer_norm22ln_bwd_finalize_kernelINS_22Kernel_traits_finalizeILj512E6__halfS2_S2_S2_fjLb1ELj1024ELj4ENS_18Kernel_traits_baseILj512ES2_S2_S2_S2_fjLj1024EEEEELb1ELb1EEEvNS_9BwdParamsE)
        /*0150*/ 	.short	0x0210
        /*0152*/ 	.short	0x0128


	//----- nvinfo : EIATTR_SW_WAR
	.align		4
.L_1899:
        /*0154*/ 	.byte	0x04, 0x36
        /*0156*/ 	.short	(.L_1901 - .L_1900)
.L_1900:
        /*0158*/ 	.word	0x00000008
.L_1901:


//--------------------- .nv.info._ZN10layer_norm13ln_bwd_kernelINS_13Kernel_traitsI6__halfS2_S2_S2_fjLj512ELj1ELj4ELj1ELj16ENS_18Kernel_traits_baseILj512ES2_S2_S2_S2_fjLj128EEEEELb1ELb1ELb1ELb1EEEvNS_9BwdParamsE --------------------------
	.section	.nv.info._ZN10layer_norm13ln_bwd_kernelINS_13Kernel_traitsI6__halfS2_S2_S2_fjLj512ELj1ELj4ELj1ELj16ENS_18Kernel_traits_baseILj512ES2_S2_S2_S2_fjLj128EEEEELb1ELb1ELb1ELb1EEEvNS_9BwdParamsE,"",@"SHT_CUDA_INFO"
	.sectionflags	@""
	.align	4


	//----- nvinfo : EIATTR_CUDA_API_VERSION
	.align		4
        /*0000*/ 	.byte	0x04, 0x37
        /*0002*/ 	.short	(.L_1903 - .L_1902)
.L_1902:
        /*0004*/ 	.word	0x00000082


	//----- nvinfo : EIATTR_KPARAM_INFO
	.align		4
.L_1903:
        /*0008*/ 	.byte	0x04, 0x17
        /*000a*/ 	.short	(.L_1905 - .L_1904)
.L_1904:
        /*000c*/ 	.word	0x00000000
        /*0010*/ 	.short	0x0000
        /*0012*/ 	.short	0x0000
        /*0014*/ 	.byte	0x00, 0xf0, 0xa1, 0x04


	//----- nvinfo : EIATTR_SPARSE_MMA_MASK
	.align		4
.L_1905:
        /*0018*/ 	.byte	0x03, 0x50
        /*001a*/ 	.short	0x0000


	//----- nvinfo : EIATTR_MAXREG_COUNT
	.align		4
        /*001c*/ 	.byte	0x03, 0x1b
        /*001e*/ 	.short	0x00ff


	//----- nvinfo : EIATTR_NUM_BARRIERS
	.align		4
        /*0020*/ 	.byte	0x02, 0x4c
        /*0022*/ 	.byte	0x01
	.zero		1


	//----- nvinfo : EIATTR_MERCURY_ISA_VERSION
	.align		4
        /*0024*/ 	.byte	0x03, 0x5f
        /*0026*/ 	.short	0x0101


	//----- nvinfo : EIATTR_COOP_GROUP_MASK_REGIDS
	.align		4
        /*0028*/ 	.byte	0x04, 0x29
        /*002a*/ 	.short	(.L_1907 - .L_1906)


	//   ....[0]....
.L_1906:
        /*002c*/ 	.word	0xffffffff


	//   ....[1]....
        /*0030*/ 	.word	0xffffffff


	//   ....[2]....
        /*0034*/ 	.word	0xffffffff


	//   ....[3]....
        /*0038*/ 	.word	0xffffffff


	//   ....[4]....
        /*003c*/ 	.word	0xffffffff


	//   ....[5]....
        /*0040*/ 	.word	0xffffffff


	//   ....[6]....
        /*0044*/ 	.word	0xffffffff


	//   ....[7]....
        /*0048*/ 	.word	0xffffffff


	//   ....[8]....
        /*004c*/ 	.word	0xffffffff


	//   ....[9]....
        /*0050*/ 	.word	0xffffffff


	//   ....[10]....
        /*0054*/ 	.word	0x05000098


	//   ....[11]....
        /*0058*/ 	.word	0x05000098


	//   ....[12]....
        /*005c*/ 	.word	0x05000098


	//   ....[13]....
        /*0060*/ 	.word	0x05000098


	//   ....[14]....
        /*0064*/ 	.word	0x05000098


	//   ....[15]....
        /*0068*/ 	.word	0x05000098


	//   ....[16]....
        /*006c*/ 	.word	0x05000098


	//   ....[17]....
        /*0070*/ 	.word	0x05000098


	//   ....[18]....
        /*0074*/ 	.word	0x05000098


	//   ....[19]....
        /*0078*/ 	.word	0x05000098


	//----- nvinfo : EIATTR_COOP_GROUP_INSTR_OFFSETS
	.align		4
.L_1907:
        /*007c*/ 	.byte	0x04, 0x28
        /*007e*/ 	.short	(.L_1909 - .L_1908)


	//   ....[0]....
.L_1908:
        /*0080*/ 	.word	0x00001460


	//   ....[1]....
        /*0084*/ 	.word	0x00001470


	//   ....[2]....
        /*0088*/ 	.word	0x000014a0


	//   ....[3]....
        /*008c*/ 	.word	0x000014b0


	//   ....[4]....
        /*0090*/ 	.word	0x000014e0


	//   ....[5]....
        /*0094*/ 	.word	0x000014f0


	//   ....[6]....
        /*0098*/ 	.word	0x00001520


	//   ....[7]....
        /*009c*/ 	.word	0x00001530


	//   ....[8]....
        /*00a0*/ 	.word	0x00001560


	//   ....[9]....
        /*00a4*/ 	.word	0x00001570


	//   ....[10]....
        /*00a8*/ 	.word	0x000040d0


	//   ....[11]....
        /*00ac*/ 	.word	0x00004160


	//   ....[12]....
        /*00b0*/ 	.word	0x000041d0


	//   ....[13]....
        /*00b4*/ 	.word	0x00004230


	//   ....[14]....
        /*00b8*/ 	.word	0x000042a0


	//   ....[15]....
        /*00bc*/ 	.word	0x00004300


	//   ....[16]....
        /*00c0*/ 	.word	0x00004370


	//   ....[17]....
        /*00c4*/ 	.word	0x000043d0


	//   ....[18]....
        /*00c8*/ 	.word	0x00004440


	//   ....[19]....
        /*00cc*/ 	.word	0x000044a0


	//----- nvinfo : EIATTR_EXIT_INSTR_OFFSETS
	.align		4
.L_1909:
        /*00d0*/ 	.byte	0x04, 0x1c
        /*00d2*/ 	.short	(.L_1911 - .L_1910)


	//   ....[0]....
.L_1910:
        /*00d4*/ 	.word	0x00004060


	//----- nvinfo : EIATTR_MAX_THREADS
	.align		4
.L_1911:
        /*00d8*/ 	.byte	0x04, 0x05
        /*00da*/ 	.short	(.L_1913 - .L_1912)
.L_1912:
        /*00dc*/ 	.word	0x00000080
        /*00e0*/ 	.word	0x00000001
        /*00e4*/ 	.word	0x00000001


	//----- nvinfo : EIATTR_CRS_STACK_SIZE
	.align		4
.L_1913:
        /*00e8*/ 	.byte	0x04, 0x1e
        /*00ea*/ 	.short	(.L_1915 - .L_1914)
.L_1914:
        /*00ec*/ 	.word	0x00000000


	//----- nvinfo : EIATTR_CBANK_PARAM_SIZE
	.align		4
.L_1915:
        /*00f0*/ 	.byte	0x03, 0x19
        /*00f2*/ 	.short	0x0128


	//----- nvinfo : EIATTR_PARAM_CBANK
	.align		4
        /*00f4*/ 	.byte	0x04, 0x0a
        /*00f6*/ 	.short	(.L_1917 - .L_1916)
	.align		4
.L_1916:
        /*00f8*/ 	.word	index@(.nv.constant0._ZN10layer_norm13ln_bwd_kernelINS_13Kernel_traitsI6__halfS2_S2_S2_fjLj512ELj1ELj4ELj1ELj16ENS_18Kernel_traits_baseILj512ES2_S2_S2_S2_fjLj128EEEEELb1ELb1ELb1ELb1EEEvNS_9BwdParamsE)
        /*00fc*/ 	.short	0x0210
        /*00fe*/ 	.short	0x0128


	//----- nvinfo : EIATTR_SW_WAR
	.align		4
.L_1917:
        /*0100*/ 	.byte	0x04, 0x36
        /*0102*/ 	.short	(.L_1919 - .L_1918)
.L_1918:
        /*0104*/ 	.word	0x00000008
.L_1919:


//--------------------- .nv.info._ZN10layer_norm13ln_bwd_kernelINS_13Kernel_traitsIf13__nv_bfloat16S2_S2_fjLj512ELj1ELj4ELj1ELj16ENS_18Kernel_traits_baseILj512EfS2_S2_S2_fjLj128EEEEELb0ELb0ELb0ELb0EEEvNS_9BwdParamsE --------------------------
	.section	.nv.info._ZN10layer_norm13ln_bwd_kernelINS_13Kernel_traitsIf13__nv_bfloat16S2_S2_fjLj512ELj1ELj4ELj1ELj16ENS_18Kernel_traits_baseILj512EfS2_S2_S2_fjLj128EEEEELb0ELb0ELb0ELb0EEEvNS_9BwdParamsE,"",@"SHT_CUDA_INFO"
	.sectionflags	@""
	.align	4


	//----- nvinfo : EIATTR_CUDA_API_VERSION
	.align		4
        /*0000*/ 	.byte	0x04, 0x37
        /*0002*/ 	.short	(.L_1921 - .L_1920)
.L_1920:
        /*0004*/ 	.word	0x00000082


	//----- nvinfo : EIATTR_KPARAM_INFO
	.align		4
.L_1921:
        /*0008*/ 	.byte	0x04, 0x17
        /*000a*/ 	.short	(.L_1923 - .L_1922)
.L_1922:
        /*000c*/ 	.word	0x00000000
        /*0010*/ 	.short	0x0000
        /*0012*/ 	.short	0x0000
        /*0014*/ 	.byte	0x00, 0xf0, 0xa1, 0x04


	//----- nvinfo : EIATTR_SPARSE_MMA_MASK
	.align		4
.L_1923:
        /*0018*/ 	.byte	0x03, 0x50
        /*001a*/ 	.short	0x0000


	//----- nvinfo : EIATTR_MAXREG_COUNT
	.align		4
        /*001c*/ 	.byte	0x03, 0x1b
        /*001e*/ 	.short	0x00ff


	//----- nvinfo : EIATTR_NUM_BARRIERS
	.align		4
        /*0020*/ 	.byte	0x02, 0x4c
        /*0022*/ 	.byte	0x01
	.zero		1


	//----- nvinfo : EIATTR_MERCURY_ISA_VERSION
	.align		4
        /*0024*/ 	.byte	0x03, 0x5f
        /*0026*/ 	.short	0x0101


	//----- nvinfo : EIATTR_COOP_GROUP_MASK_REGIDS
	.align		4
        /*0028*/ 	.byte	0x04, 0x29
        /*002a*/ 	.short	(.L_1925 - .L_1924)


	//   ....[0]....
.L_1924:
        /*002c*/ 	.word	0xffffffff


	//   ....[1]....
        /*0030*/ 	.word	0xffffffff


	//   ....[2]....
        /*0034*/ 	.word	0xffffffff


	//   ....[3]....
        /*0038*/ 	.word	0xffffffff


	//   ....[4]....
        /*003c*/ 	.word	0xffffffff


	//   ....[5]....
        /*0040*/ 	.word	0xffffffff


	//   ....[6]....
        /*0044*/ 	.word	0xffffffff


	//   ....[7]....
        /*0048*/ 	.word	0xffffffff


	//   ....[8]....
        /*004c*/ 	.word	0xffffffff


	//   ....[9]....
        /*0050*/ 	.word	0xffffffff


	//   ....[10]....
        /*0054*/ 	.word	0x0500006d


	//   ....[11]....
        /*0058*/ 	.word	0x0500006d


	//   ....[12]....
        /*005c*/ 	.word	0x0500006d


	//   ....[13]....
        /*0060*/ 	.word	0x0500006d


	//   ....[14]....
        /*0064*/ 	.word	0x0500006d


	//   ....[15]....
        /*0068*/ 	.word	0x0500006d


	//   ....[16]....
        /*006c*/ 	.word	0x0500006d


	//   ....[17]....
        /*0070*/ 	.word	0x0500006d


	//   ....[18]....
        /*0074*/ 	.word	0x0500006d


	//   ....[19]....
        /*0078*/ 	.word	0x0500006d


	//----- nvinfo : EIATTR_COOP_GROUP_INSTR_OFFSETS
	.align		4
.L_1925:
        /*007c*/ 	.byte	0x04, 0x28
        /*007e*/ 	.short	(.L_1927 - .L_1926)


	//   ....[0]....
.L_1926:
        /*0080*/ 	.word	0x000010e0


	//   ....[1]....
        /*0084*/ 	.word	0x000010f0


	//   ....[2]....
        /*0088*/ 	.word	0x00001120


	//   ....[3]....
        /*008c*/ 	.word	0x00001130


	//   ....[4]....
        /*0090*/ 	.word	0x00001160


	//   ....[5]....
        /*0094*/ 	.word	0x00001170


	//   ....[6]....
        /*0098*/ 	.word	0x000011a0


	//   ....[7]....
        /*009c*/ 	.word	0x000011b0


	//   ....[8]....
        /*00a0*/ 	.word	0x000011e0


	//   ....[9]....
        /*00a4*/ 	.word	0x000011f0


	//   ....[10]....
        /*00a8*/ 	.word	0x000026a0


	//   ....[11]....
        /*00ac*/ 	.word	0x00002730


	//   ....[12]....
        /*00b0*/ 	.word	0x000027a0


	//   ....[13]....
        /*00b4*/ 	.word	0x00002800


	//   ....[14]....
        /*00b8*/ 	.word	0x00002870


	//   ....[15]....
        /*00bc*/ 	.word	0x000028d0


	//   ....[16]....
        /*00c0*/ 	.word	0x00002940


	//   ....[17]....
        /*00c4*/ 	.word	0x000029a0


	//   ....[18]....
        /*00c8*/ 	.word	0x00002a10


	//   ....[19]....
        /*00cc*/ 	.word	0x00002a70


	//----- nvinfo : EIATTR_EXIT_INSTR_OFFSETS
	.align		4
.L_1927:
        /*00d0*/ 	.byte	0x04, 0x1c
        /*00d2*/ 	.short	(.L_1929 - .L_1928)


	//   ....[0]....
.L_1928:
        /*00d4*/ 	.word	0x00002600


	//   ....[1]....
        /*00d8*/ 	.word	0x00002630


	//----- nvinfo : EIATTR_MAX_THREADS
	.align		4
.L_1929:
        /*00dc*/ 	.byte	0x04, 0x05
        /*00de*/ 	.short	(.L_1931 - .L_1930)
.L_1930:
        /*00e0*/ 	.word	0x00000080
        /*00e4*/ 	.word	0x00000001
        /*00e8*/ 	.word	0x00000001


	//----- nvinfo : EIATTR_CRS_STACK_SIZE
	.align		4
.L_1931:
        /*00ec*/ 	.byte	0x04, 0x1e
        /*00ee*/ 	.short	(.L_1933 - .L_1932)
.L_1932:
        /*00f0*/ 	.word	0x00000000


	//----- nvinfo : EIATTR_CBANK_PARAM_SIZE
	.align		4
.L_1933:
        /*00f4*/ 	.byte	0x03, 0x19
        /*00f6*/ 	.short	0x0128


	//----- nvinfo : EIATTR_PARAM_CBANK
	.align		4
        /*00f8*/ 	.byte	0x04, 0x0a
        /*00fa*/ 	.short	(.L_1935 - .L_1934)
	.align		4
.L_1934:
        /*00fc*/ 	.word	index@(.nv.constant0._ZN10layer_norm13ln_bwd_kernelINS_13Kernel_traitsIf13__nv_bfloat16S2_S2_fjLj512ELj1ELj4ELj1ELj16ENS_18Kernel_traits_baseILj512EfS2_S2_S2_fjLj128EEEEELb0ELb0ELb0ELb0EEEvNS_9BwdParamsE)
        /*0100*/ 	.short	0x0210
        /*0102*/ 	.short	0x0128


	//----- nvinfo : EIATTR_SW_WAR
	.align		4
.L_1935:
        /*0104*/ 	.byte	0x04, 0x36
        /*0106*/ 	.short	(.L_1937 - .L_1936)
.L_1936:
        /*0108*/ 	.word	0x00000008
.L_1937:


//--------------------- .nv.info._ZN10layer_norm13ln_bwd_kernelINS_13Kernel_traitsIf13__nv_bfloat16S2_S2_fjLj512ELj1ELj4ELj1ELj16ENS_18Kernel_traits_baseILj512EfS2_S2_S2_fjLj128EEEEELb0ELb0ELb0ELb1EEEvNS_9BwdParamsE --------------------------
	.section	.nv.info._ZN10layer_norm13ln_bwd_kernelINS_13Kernel_traitsIf13__nv_bfloat16S2_S2_fjLj512ELj1ELj4ELj1ELj16ENS_18Kernel_traits_baseILj512EfS2_S2_S2_fjLj128EEEEELb0ELb0ELb0ELb1EEEvNS_9BwdParamsE,"",@"SHT_CUDA_INFO"
	.sectionflags	@""
	.align	4


	//----- nvinfo : EIATTR_CUDA_API_VERSION
	.align		4
        /*0000*/ 	.byte	0x04, 0x37
        /*0002*/ 	.short	(.L_1939 - .L_1938)
.L_1938:
        /*0004*/ 	.word	0x00000082


	//----- nvinfo : EIATTR_KPARAM_INFO
	.align		4
.L_1939:
        /*0008*/ 	.byte	0x04, 0x17
        /*000a*/ 	.short	(.L_1941 - .L_1940)
.L_1940:
        /*000c*/ 	.word	0x00000000
        /*0010*/ 	.short	0x0000
        /*0012*/ 	.short	0x0000
        /*0014*/ 	.byte	0x00, 0xf0, 0xa1, 0x04


	//----- nvinfo : EIATTR_SPARSE_MMA_MASK
	.align		4
.L_1941:
        /*0018*/ 	.byte	0x03, 0x50
        /*001a*/ 	.short	0x0000


	//----- nvinfo : EIATTR_MAXREG_COUNT
	.align		4
        /*001c*/ 	.byte	0x03, 0x1b
        /*001e*/ 	.short	0x00ff


	//----- nvinfo : EIATTR_NUM_BARRIERS
	.align		4
        /*0020*/ 	.byte	0x02, 0x4c
        /*0022*/ 	.byte	0x01
	.zero		1


	//----- nvinfo : EIATTR_MERCURY_ISA_VERSION
	.align		4
        /*0024*/ 	.byte	0x03, 0x5f
        /*0026*/ 	.short	0x0101


	//----- nvinfo : EIATTR_COOP_GROUP_MASK_REGIDS
	.align		4
        /*0028*/ 	.byte	0x04, 0x29
        /*002a*/ 	.short	(.L_1943 - .L_1942)


	//   ....[0]....
.L_1942:
        /*002c*/ 	.word	0xffffffff


	//   ....[1]....
        /*0030*/ 	.word	0xffffffff


	//   ....[2]....
        /*0034*/ 	.word	0xffffffff


	//   ....[3]....
        /*0038*/ 	.word	0xffffffff


	//   ....[4]....
        /*003c*/ 	.word	0xffffffff


	//   ....[5]....
        /*0040*/ 	.word	0xffffffff


	//   ....[6]....
        /*0044*/ 	.word	0xffffffff


	//   ....[7]....
        /*0048*/ 	.word	0xffffffff


	//   ....[8]....
        /*004c*/ 	.word	0xffffffff


	//   ....[9]....
        /*0050*/ 	.word	0xffffffff


	//   ....[10]....
        /*0054*/ 	.word	0x0500006d


	//   ....[11]....
        /*0058*/ 	.word	0x0500006d


	//   ....[12]....
        /*005c*/ 	.word	0x0500006d


	//   ....[13]....
        /*0060*/ 	.word	0x0500006d


	//   ....[14]....
        /*0064*/ 	.word	0x0500006d


	//   ....[15]....
        /*0068*/ 	.word	0x0500006d


	//   ....[16]....
        /*006c*/ 	.word	0x0500006d


	//   ....[17]....
        /*0070*/ 	.word	0x0500006d


	//   ....[18]....
        /*0074*/ 	.word	0x0500006d


	//   ....[19]....
        /*0078*/ 	.word	0x0500006d


	//----- nvinfo : EIATTR_COOP_GROUP_INSTR_OFFSETS
	.align		4
.L_1943:
        /*007c*/ 	.byte	0x04, 0x28
        /*007e*/ 	.short	(.L_1945 - .L_1944)


	//   ....[0]....
.L_1944:
        /*0080*/ 	.word	0x00001070


	//   ....[1]....
        /*0084*/ 	.word	0x00001080


	//   ....[2]....
        /*0088*/ 	.word	0x000010b0


	//   ....[3]....
        /*008c*/ 	.word	0x000010c0


	//   ....[4]....
        /*0090*/ 	.word	0x000010f0


	//   ....[5]....
        /*0094*/ 	.word	0x00001100


	//   ....[6]....
        /*0098*/ 	.word	0x00001130


	//   ....[7]....
        /*009c*/ 	.word	0x00001140


	//   ....[8]....
        /*00a0*/ 	.word	0x00001170


	//   ....[9]....
        /*00a4*/ 	.word	0x00001180


	//   ....[10]....
        /*00a8*/ 	.word	0x00002530


	//   ....[11]....
        /*00ac*/ 	.word	0x000025c0


	//   ....[12]....
        /*00b0*/ 	.word	0x00002630


	//   ....[13]....
        /*00b4*/ 	.word	0x00002690


	//   ....[14]....
        /*00b8*/ 	.word	0x00002700


	//   ....[15]....
        /*00bc*/ 	.word	0x00002760


	//   ....[16]....
        /*00c0*/ 	.word	0x000027d0


	//   ....[17]....
        /*00c4*/ 	.word	0x00002830


	//   ....[18]....
        /*00c8*/ 	.word	0x000028a0


	//   ....[19]....
        /*00cc*/ 	.word	0x00002900


	//----- nvinfo : EIATTR_EXIT_INSTR_OFFSETS
	.align		4
.L_1945:
        /*00d0*/ 	.byte	0x04, 0x1c
        /*00d2*/ 	.short	(.L_1947 - .L_1946)


	//   ....[0]....
.L_1946:
        /*00d4*/ 	.word	0x000024c0


	//----- nvinfo : EIATTR_MAX_THREADS
	.align		4
.L_1947:
        /*00d8*/ 	.byte	0x04, 0x05
        /*00da*/ 	.short	(.L_1949 - .L_1948)
.L_1948:
        /*00dc*/ 	.word	0x00000080
        /*00e0*/ 	.word	0x00000001
        /*00e4*/ 	.word	0x00000001


	//----- nvinfo : EIATTR_CRS_STACK_SIZE
	.align		4
.L_1949:
        /*00e8*/ 	.byte	0x04, 0x1e
        /*00ea*/ 	.short	(.L_1951 - .L_1950)
.L_1950:
        /*00ec*/ 	.word	0x00000000


	//----- nvinfo : EIATTR_CBANK_PARAM_SIZE
	.align		4
.L_1951:
        /*00f0*/ 	.byte	0x03, 0x19
        /*00f2*/ 	.short	0x0128


	//----- nvinfo : EIATTR_PARAM_CBANK
	.align		4
        /*00f4*/ 	.byte	0x04, 0x0a
        /*00f6*/ 	.short	(.L_1953 - .L_1952)
	.align		4
.L_1952:
        /*00f8*/ 	.word	index@(.nv.constant0._ZN10layer_norm13ln_bwd_kernelINS_13Kernel_traitsIf13__nv_bfloat16S2_S2_fjLj512ELj1ELj4ELj1ELj16ENS_18Kernel_traits_baseILj512EfS2_S2_S2_fjLj128EEEEELb0ELb0ELb0ELb1EEEvNS_9BwdParamsE)
        /*00fc*/ 	.short	0x0210
        /*00fe*/ 	.short	0x0128


	//----- nvinfo : EIATTR_SW_WAR
	.align		4
.L_1953:
        /*0100*/ 	.byte	0x04, 0x36
        /*0102*/ 	.short	(.L_1955 - .L_1954)
.L_1954:
        /*0104*/ 	.word	0x00000008
.L_1955:


//--------------------- .nv.info._ZN10layer_norm13ln_bwd_kernelINS_13Kernel_traitsIf13__nv_bfloat16S2_S2_fjLj512ELj1ELj4ELj1ELj16ENS_18Kernel_traits_baseILj512EfS2_S2_S2_fjLj128EEEEELb0ELb0ELb1ELb0EEEvNS_9BwdParamsE --------------------------
	.section	.nv.info._ZN10layer_norm13ln_bwd_kernelINS_13Kernel_traitsIf13__nv_bfloat16S2_S2_fjLj512ELj1ELj4ELj1ELj16ENS_18Kernel_traits_baseILj512EfS2_S2_S2_fjLj128EEEEELb0ELb0ELb1ELb0EEEvNS_9BwdParamsE,"",@"SHT_CUDA_INFO"
	.sectionflags	@""
	.align	4


	//----- nvinfo : EIATTR_CUDA_API_VERSION
	.align		4
        /*0000*/ 	.byte	0x04, 0x37
        /*0002*/ 	.short	(.L_1957 - .L_1956)
.L_1956:
        /*0004*/ 	.word	0x00000082


	//----- nvinfo : EIATTR_KPARAM_INFO
	.align		4
.L_1957:
        /*0008*/ 	.byte	0x04, 0x17
        /*000a*/ 	.short	(.L_1959 - .L_1958)
.L_1958:
        /*000c*/ 	.word	0x00000000
        /*0010*/ 	.short	0x0000
        /*0012*/ 	.short	0x0000
        /*0014*/ 	.byte	0x00, 0xf0, 0xa1, 0x04


	//----- nvinfo : EIATTR_SPARSE_MMA_MASK
	.align		4
.L_1959:
        /*0018*/ 	.byte	0x03, 0x50
        /*001a*/ 	.short	0x0000


	//----- nvinfo : EIATTR_MAXREG_COUNT
	.align		4
        /*001c*/ 	.byte	0x03, 0x1b
        /*001e*/ 	.short	0x00ff


	//----- nvinfo : EIATTR_NUM_BARRIERS
	.align		4
        /*0020*/ 	.byte	0x02, 0x4c
        /*0022*/ 	.byte	0x01
	.zero		1


	//----- nvinfo : EIATTR_MERCURY_ISA_VERSION
	.align		4
        /*0024*/ 	.byte	0x03, 0x5f
        /*0026*/ 	.short	0x0101


	//----- nvinfo : EIATTR_COOP_GROUP_MASK_REGIDS
	.align		4
        /*0028*/ 	.byte	0x04, 0x29
        /*002a*/ 	.short	(.L_1961 - .L_1960)


	//   ....[0]....
.L_1960:
        /*002c*/ 	.word	0xffffffff


	//   ....[1]....
        /*0030*/ 	.word	0xffffffff


	//   ....[2]....
        /*0034*/ 	.word	0xffffffff


	//   ....[3]....
        /*0038*/ 	.word	0xffffffff


	//   ....[4]....
        /*003c*/ 	.word	0xffffffff


	//   ....[5]....
        /*0040*/ 	.word	0xffffffff


	//   ....[6]....
        /*0044*/ 	.word	0xffffffff


	//   ....[7]....
        /*0048*/ 	.word	0xffffffff


	//   ....[8]....
        /*004c*/ 	.word	0xffffffff


	//   ....[9]....
        /*0050*/ 	.word	0xffffffff


	//   ....[10]....
        /*0054*/ 	.word	0x05000062


	//   ....[11]....
        /*0058*/ 	.word	0x05000062


	//   ....[12]....
        /*005c*/ 	.word	0x05000062


	//   ....[13]....
        /*0060*/ 	.word	0x05000062


	//   ....[14]....
        /*0064*/ 	.word	0x05000062


	//   ....[15]....
        /*0068*/ 	.word	0x05000062


	//   ....[16]....
        /*006c*/ 	.word	0x05000062


	//   ....[17]....
        /*0070*/ 	.word	0x05000062


	//   ....[18]....
        /*0074*/ 	.word	0x05000062


	//   ....[19]....
        /*0078*/ 	.word	0x05000062


	//----- nvinfo : EIATTR_COOP_GROUP_INSTR_OFFSETS
	.align		4
.L_1961:
        /*007c*/ 	.byte	0x04, 0x28
        /*007e*/ 	.short	(.L_1963 - .L_1962)


	//   ....[0]....
.L_1962:
        /*0080*/ 	.word	0x00001230


	//   ....[1]....
        /*0084*/ 	.word	0x00001240


	//   ....[2]....
        /*0088*/ 	.word	0x00001270


	//   ....[3]....
        /*008c*/ 	.word	0x00001280


	//   ....[4]....
        /*0090*/ 	.word	0x000012b0


	//   ....[5]....
        /*0094*/ 	.word	0x000012c0


	//   ....[6]....
        /*0098*/ 	.word	0x000012f0


	//   ....[7]....
        /*009c*/ 	.word	0x00001300


	//   ....[8]....
        /*00a0*/ 	.word	0x00001330


	//   ....[9]....
        /*00a4*/ 	.word	0x00001340


	//   ....[10]....
        /*00a8*/ 	.word	0x000032d0


	//   ....[11]....
        /*00ac*/ 	.word	0x00003370


	//   ....[12]....
        /*00b0*/ 	.word	0x000033d0


	//   ....[13]....
        /*00b4*/ 	.word	0x00003430


	//   ....[14]....
        /*00b8*/ 	.word	0x000034a0


	//   ....[15]....
        /*00bc*/ 	.word	0x00003500


	//   ....[16]....
        /*00c0*/ 	.word	0x00003570


	//   ....[17]....
        /*00c4*/ 	.word	0x000035d0


	//   ....[18]....
        /*00c8*/ 	.word	0x00003640


	//   ....[19]....
        /*00cc*/ 	.word	0x000036a0


	//----- nvinfo : EIATTR_EXIT_INSTR_OFFSETS
	.align		4
.L_1963:
        /*00d0*/ 	.byte	0x04, 0x1c
        /*00d2*/ 	.short	(.L_1965 - .L_1964)


	//   ....[0]....
.L_1964:
        /*00d4*/ 	.word	0x00003240


	//   ....[1]....
        /*00d8*/ 	.word	0x00003270


	//----- nvinfo : EIATTR_MAX_THREADS
	.align		4
.L_1965:
        /*00dc*/ 	.byte	0x04, 0x05
        /*00de*/ 	.short	(.L_1967 - .L_1966)
.L_1966:
        /*00e0*/ 	.word	0x00000080
        /*00e4*/ 	.word	0x00000001
        /*00e8*/ 	.word	0x00000001


	//----- nvinfo : EIATTR_CRS_STACK_SIZE
	.align		4
.L_1967:
        /*00ec*/ 	.byte	0x04, 0x1e
        /*00ee*/ 	.short	(.L_1969 - .L_1968)
.L_1968:
        /*00f0*/ 	.word	0x00000000


	//----- nvinfo : EIATTR_CBANK_PARAM_SIZE
	.align		4
.L_1969:
        /*00f4*/ 	.byte	0x03, 0x19
        /*00f6*/ 	.short	0x0128


	//----- nvinfo : EIATTR_PARAM_CBANK
	.align		4
        /*00f8*/ 	.byte	0x04, 0x0a
        /*00fa*/ 	.short	(.L_1971 - .L_1970)
	.align		4
.L_1970:
        /*00fc*/ 	.word	index@(.nv.constant0._ZN10layer_norm13ln_bwd_kernelINS_13Kernel_traitsIf13__nv_bfloat16S2_S2_fjLj512ELj1ELj4ELj1ELj16ENS_18Kernel_traits_baseILj512EfS2_S2_S2_fjLj128EEEEELb0ELb0ELb1ELb0EEEvNS_9BwdParamsE)
        /*0100*/ 	.short	0x0210
        /*0102*/ 	.short	0x0128


	//----- nvinfo : EIATTR_SW_WAR
	.align		4
.L_1971:
        /*0104*/ 	.byte	0x04, 0x36
        /*0106*/ 	.short	(.L_1973 - .L_1972)
.L_1972:
        /*0108*/ 	.word	0x00000008
.L_1973:


//--------------------- .nv.info._ZN10layer_norm13ln_bwd_kernelINS_13Kernel_traitsIf13__nv_bfloat16S2_S2_fjLj512ELj1ELj4ELj1ELj16ENS_18Kernel_traits_baseILj512EfS2_S2_S2_fjLj128EEEEELb0ELb0ELb1ELb1EEEvNS_9BwdParamsE --------------------------
	.section	.nv.info._ZN10layer_norm13ln_bwd_kernelINS_13Kernel_traitsIf13__nv_bfloat16S2_S2_fjLj512ELj1ELj4ELj1ELj16ENS_18Kernel_traits_baseILj512EfS2_S2_S2_fjLj128EEEEELb0ELb0ELb1ELb1EEEvNS_9BwdParamsE,"",@"SHT_CUDA_INFO"
	.sectionflags	@""
	.align	4


	//----- nvinfo : EIATTR_CUDA_API_VERSION
	.align		4
        /*0000*/ 	.byte	0x04, 0x37
        /*0002*/ 	.short	(.L_1975 - .L_1974)
.L_1974:
        /*0004*/ 	.word	0x00000082


	//----- nvinfo : EIATTR_KPARAM_INFO
	.align		4
.L_1975:
        /*0008*/ 	.byte	0x04, 0x17
        /*000a*/ 	.short	(.L_1977 - .L_1976)
.L_1976:
        /*000c*/ 	.word	0x00000000
        /*0010*/ 	.short	0x0000
        /*0012*/ 	.short	0x0000
        /*0014*/ 	.byte	0x00, 0xf0, 0xa1, 0x04


	//----- nvinfo : EIATTR_SPARSE_MMA_MASK
	.align		4
.L_1977:
        /*0018*/ 	.byte	0x03, 0x50
        /*001a*/ 	.short	0x0000


	//----- nvinfo : EIATTR_MAXREG_COUNT
	.align		4
        /*001c*/ 	.byte	0x03, 0x1b
        /*001e*/ 	.short	0x00ff


	//----- nvinfo : EIATTR_NUM_BARRIERS
	.align		4
        /*0020*/ 	.byte	0x02, 0x4c
        /*0022*/ 	.byte	0x01
	.zero		1


	//----- nvinfo : EIATTR_MERCURY_ISA_VERSION
	.align		4
        /*0024*/ 	.byte	0x03, 0x5f
        /*0026*/ 	.short	0x0101


	//----- nvinfo : EIATTR_COOP_GROUP_MASK_REGIDS
	.align		4
        /*0028*/ 	.byte	0x04, 0x29
        /*002a*/ 	.short	(.L_1979 - .L_1978)


	//   ....[0]....
.L_1978:
        /*002c*/ 	.word	0xffffffff


	//   ....[1]....
        /*0030*/ 	.word	0xffffffff


	//   ....[2]....
        /*0034*/ 	.word	0xffffffff


	//   ....[3]....
        /*0038*/ 	.word	0xffffffff


	//   ....[4]....
        /*003c*/ 	.word	0xffffffff


	//   ....[5]....
        /*0040*/ 	.word	0xffffffff


	//   ....[6]....
        /*0044*/ 	.word	0xffffffff


	//   ....[7]....
        /*0048*/ 	.word	0xffffffff


	//   ....[8]....
        /*004c*/ 	.word	0xffffffff


	//   ....[9]....
        /*0050*/ 	.word	0xffffffff


	//   ....[10]....
        /*0054*/ 	.word	0x05000073


	//   ....[11]....
        /*0058*/ 	.word	0x05000073


	//   ....[12]....
        /*005c*/ 	.word	0x05000073


	//   ....[13]....
        /*0060*/ 	.word	0x05000073


	//   ....[14]....
        /*0064*/ 	.word	0x05000073


	//   ....[15]....
        /*0068*/ 	.word	0x05000073


	//   ....[16]....
        /*006c*/ 	.word	0x05000073


	//   ....[17]....
        /*0070*/ 	.word	0x05000073


	//   ....[18]....
        /*0074*/ 	.word	0x05000073


	//   ....[19]....
        /*0078*/ 	.word	0x05000073


	//----- nvinfo : EIATTR_COOP_GROUP_INSTR_OFFSETS
	.align		4
.L_1979:
        /*007c*/ 	.byte	0x04, 0x28
        /*007e*/ 	.short	(.L_1981 - .L_1980)


	//   ....[0]....
.L_1980:
        /*0080*/ 	.word	0x00001190


	//   ....[1]....
        /*0084*/ 	.word	0x000011a0


	//   ....[2]....
        /*0088*/ 	.word	0x000011d0


	//   ....[3]....
        /*008c*/ 	.word	0x000011e0


	//   ....[4]....
        /*0090*/ 	.word	0x00001210


	//   ....[5]....
        /*0094*/ 	.word	0x00001220


	//   ....[6]....
        /*0098*/ 	.word	0x00001250


	//   ....[7]....
        /*009c*/ 	.word	0x00001260


	//   ....[8]....
        /*00a0*/ 	.word	0x00001290


	//   ....[9]....
        /*00a4*/ 	.word	0x000012a0


	//   ....[10]....
        /*00a8*/ 	.word	0x00002f20


	//   ....[11]....
        /*00ac*/ 	.word	0x00002fc0


	//   ....[12]....
        /*00b0*/ 	.word	0x00003020


	//   ....[13]....
        /*00b4*/ 	.word	0x00003080


	//   ....[14]....
        /*00b8*/ 	.word	0x000030f0


	//   ....[15]....
        /*00bc*/ 	.word	0x00003150


	//   ....[16]....
        /*00c0*/ 	.word	0x000031c0


	//   ....[17]....
        /*00c4*/ 	.word	0x00003220


	//   ....[18]....
        /*00c8*/ 	.word	0x00003290


	//   ....[19]....
        /*00cc*/ 	.word	0x000032f0


	//----- nvinfo : EIATTR_EXIT_INSTR_OFFSETS
	.align		4
.L_1981:
        /*00d0*/ 	.byte	0x04, 0x1c
        /*00d2*/ 	.short	(.L_1983 - .L_1982)


	//   ....[0]....
.L_1982:
        /*00d4*/ 	.word	0x00002eb0


	//----- nvinfo : EIATTR_MAX_THREADS
	.align		4
.L_1983:
        /*00d8*/ 	.byte	0x04, 0x05
        /*00da*/ 	.short	(.L_1985 - .L_1984)
.L_1984:
        /*00dc*/ 	.word	0x00000080
        /*00e0*/ 	.word	0x00000001
        /*00e4*/ 	.word	0x00000001


	//----- nvinfo : EIATTR_CRS_STACK_SIZE
	.align		4
.L_1985:
        /*00e8*/ 	.byte	0x04, 0x1e
        /*00ea*/ 	.short	(.L_1987 - .L_1986)
.L_1986:
        /*00ec*/ 	.word	0x00000000


	//----- nvinfo : EIATTR_CBANK_PARAM_SIZE
	.align		4
.L_1987:
        /*00f0*/ 	.byte	0x03, 0x19
        /*00f2*/ 	.short	0x0128


	//----- nvinfo : EIATTR_PARAM_CBANK
	.align		4
        /*00f4*/ 	.byte	0x04, 0x0a
        /*00f6*/ 	.short	(.L_1989 - .L_1988)
	.align		4
.L_1988:
        /*00f8*/ 	.word	index@(.nv.constant0._ZN10layer_norm13ln_bwd_kernelINS_13Kernel_traitsIf13__nv_bfloat16S2_S2_fjLj512ELj1ELj4ELj1ELj16ENS_18Kernel_traits_baseILj512EfS2_S2_S2_fjLj128EEEEELb0ELb0ELb1ELb1EEEvNS_9BwdParamsE)
        /*00fc*/ 	.short	0x0210
        /*00fe*/ 	.short	0x0128


	//----- nvinfo : EIATTR_SW_WAR
	.align		4
.L_1989:
        /*0100*/ 	.byte	0x04, 0x36
        /*0102*/ 	.short	(.L_1991 - .L_1990)
.L_1990:
        /*0104*/ 	.word	0x00000008
.L_1991:


//--------------------- .nv.info._ZN10layer_norm13ln_bwd_kernelINS_13Kernel_traitsIf13__nv_bfloat16S2_S2_fjLj512ELj1ELj4ELj1ELj16ENS_18Kernel_traits_baseILj512EfS2_S2_S2_fjLj128EEEEELb0ELb1ELb0ELb0EEEvNS_9BwdParamsE --------------------------
	.section	.nv.info._ZN10layer_norm13ln_bwd_kernelINS_13Kernel_traitsIf13__nv_bfloat16S2_S2_fjLj512ELj1ELj4ELj1ELj16ENS_18Kernel_traits_baseILj512EfS2_S2_S2_fjLj128EEEEELb0ELb1ELb0ELb0EEEvNS_9BwdParamsE,"",@"SHT_CUDA_INFO"
	.sectionflags	@""
	.align	4


	//----- nvinfo : EIATTR_CUDA_API_VERSION
	.align		4
        /*0000*/ 	.byte	0x04, 0x37
        /*0002*/ 	.short	(.L_1993 - .L_1992)
.L_1992:
        /*0004*/ 	.word	0x00000082


	//----- nvinfo : EIATTR_KPARAM_INFO
	.align		4
.L_1993:
        /*0008*/ 	.byte	0x04, 0x17
        /*000a*/ 	.short	(.L_1995 - .L_1994)
.L_1994:
        /*000c*/ 	.word	0x00000000
        /*0010*/ 	.short	0x0000
        /*0012*/ 	.short	0x0000
        /*0014*/ 	.byte	0x00, 0xf0, 0xa1, 0x04


	//----- nvinfo : EIATTR_SPARSE_MMA_MASK
	.align		4
.L_1995:
        /*0018*/ 	.byte	0x03, 0x50
        /*001a*/ 	.short	0x0000


	//----- nvinfo : EIATTR_MAXREG_COUNT
	.align		4
        /*001c*/ 	.byte	0x03, 0x1b
        /*001e*/ 	.short	0x00ff


	//----- nvinfo : EIATTR_NUM_BARRIERS
	.align		4
        /*0020*/ 	.byte	0x02, 0x4c
        /*0022*/ 	.byte	0x01
	.zero		1


	//----- nvinfo : EIATTR_MERCURY_ISA_VERSION
	.align		4
        /*0024*/ 	.byte	0x03, 0x5f
        /*0026*/ 	.short	0x0101


	//----- nvinfo : EIATTR_COOP_GROUP_MASK_REGIDS
	.align		4
        /*0028*/ 	.byte	0x04, 0x29
        /*002a*/ 	.short	(.L_1997 - .L_1996)


	//   ....[0]....
.L_1996:
        /*002c*/ 	.word	0xffffffff


	//   ....[1]....
        /*0030*/ 	.word	0xffffffff


	//   ....[2]....
        /*0034*/ 	.word	0xffffffff


	//   ....[3]....
        /*0038*/ 	.word	0xffffffff


	//   ....[4]....
        /*003c*/ 	.word	0xffffffff


	//   ....[5]....
        /*0040*/ 	.word	0xffffffff


	//   ....[6]....
        /*0044*/ 	.word	0xffffffff


	//   ....[7]....
        /*0048*/ 	.word	0xffffffff


	//   ....[8]....
        /*004c*/ 	.word	0xffffffff


	//   ....[9]....
        /*0050*/ 	.word	0xffffffff


	//   ....[10]....
        /*0054*/ 	.word	0x05000084


	//   ....[11]....
        /*0058*/ 	.word	0x05000084


	//   ....[12]....
        /*005c*/ 	.word	0x05000084


	//   ....[13]....
        /*0060*/ 	.word	0x05000084


	//   ....[14]....
        /*0064*/ 	.word	0x05000084


	//   ....[15]....
        /*0068*/ 	.word	0x05000084


	//   ....[16]....
        /*006c*/ 	.word	0x05000084


	//   ....[17]....
        /*0070*/ 	.word	0x05000084


	//   ....[18]....
        /*0074*/ 	.word	0x05000084


	//   ....[19]....
        /*0078*/ 	.word	0x05000084


	//----- nvinfo : EIATTR_COOP_GROUP_INSTR_OFFSETS
	.align		4
.L_1997:
        /*007c*/ 	.byte	0x04, 0x28
        /*007e*/ 	.short	(.L_1999 - .L_1998)


	//   ....[0]....
.L_1998:
        /*0080*/ 	.word	0x000011e0


	//   ....[1]....
        /*0084*/ 	.word	0x000011f0


	//   ....[2]....
        /*0088*/ 	.word	0x00001220


	//   ....[3]....
        /*008c*/ 	.word	0x00001230


	//   ....[4]....
        /*0090*/ 	.word	0x00001260


	//   ....[5]....
        /*0094*/ 	.word	0x00001270


	//   ....[6]....
        /*0098*/ 	.word	0x000012a0


	//   ....[7]....
        /*009c*/ 	.word	0x000012b0


	//   ....[8]....
        /*00a0*/ 	.word	0x000012e0


	//   ....[9]....
        /*00a4*/ 	.word	0x000012f0


	//   ....[10]....
        /*00a8*/ 	.word	0x00002f00


	//   ....[11]....
        /*00ac*/ 	.word	0x00002f90


	//   ....[12]....
        /*00b0*/ 	.word	0x00003000


	//   ....[13]....
        /*00b4*/ 	.word	0x00003060


	//   ....[14]....
        /*00b8*/ 	.word	0x000030d0


	//   ....[15]....
        /*00bc*/ 	.word	0x00003130


	//   ....[16]....
        /*00c0*/ 	.word	0x000031a0


	//   ....[17]....
        /*00c4*/ 	.word	0x00003200


	//   ....[18]....
        /*00c8*/ 	.word	0x00003270


	//   ....[19]....
        /*00cc*/ 	.word	0x000032d0


	//----- nvinfo : EIATTR_EXIT_INSTR_OFFSETS
	.align		4
.L_1999:
        /*00d0*/ 	.byte	0x04, 0x1c
        /*00d2*/ 	.short	(.L_2001 - .L_2000)


	//   ....[0]....
.L_2000:
        /*00d4*/ 	.word	0x00002e10


	//   ....[1]....
        /*00d8*/ 	.word	0x00002e90


	//----- nvinfo : EIATTR_MAX_THREADS
	.align		4
.L_2001:
        /*00dc*/ 	.byte	0x04, 0x05
        /*00de*/ 	.short	(.L_2003 - .L_2002)
.L_2002:
        /*00e0*/ 	.word	0x00000080
        /*00e4*/ 	.word	0x00000001
        /*00e8*/ 	.word	0x00000001


	//----- nvinfo : EIATTR_CRS_STACK_SIZE
	.align		4
.L_2003:
        /*00ec*/ 	.byte	0x04, 0x1e
        /*00ee*/ 	.short	(.L_2005 - .L_2004)
.L_2004:
        /*00f0*/ 	.word	0x00000000


	//----- nvinfo : EIATTR_CBANK_PARAM_SIZE
	.align		4
.L_2005:
        /*00f4*/ 	.byte	0x03, 0x19
        /*00f6*/ 	.short	0x0128


	//----- nvinfo : EIATTR_PARAM_CBANK
	.align		4
        /*00f8*/ 	.byte	0x04, 0x0a
        /*00fa*/ 	.short	(.L_2007 - .L_2006)
	.align		4
.L_2006:
        /*00fc*/ 	.word	index@(.nv.constant0._ZN10layer_norm13ln_bwd_kernelINS_13Kernel_traitsIf13__nv_bfloat16S2_S2_fjLj512ELj1ELj4ELj1ELj16ENS_18Kernel_traits_baseILj512EfS2_S2_S2_fjLj128EEEEELb0ELb1ELb0ELb0EEEvNS_9BwdParamsE)
        /*0100*/ 	.short	0x0210
        /*0102*/ 	.short	0x0128


	//----- nvinfo : EIATTR_SW_WAR
	.align		4
.L_2007:
        /*0104*/ 	.byte	0x04, 0x36
        /*0106*/ 	.short	(.L_2009 - .L_2008)
.L_2008:
        /*0108*/ 	.word	0x00000008
.L_2009:


//--------------------- .nv.info._ZN10layer_norm13ln_bwd_kernelINS_13Kernel_traitsIf13__nv_bfloat16S2_S2_fjLj512ELj1ELj4ELj1ELj16ENS_18Kernel_traits_baseILj512EfS2_S2_S2_fjLj128EEEEELb0ELb1ELb0ELb1EEEvNS_9BwdParamsE --------------------------
	.section	.nv.info._ZN10layer_norm13ln_bwd_kernelINS_13Kernel_traitsIf13__nv_bfloat16S2_S2_fjLj512ELj1ELj4ELj1ELj16ENS_18Kernel_traits_baseILj512EfS2_S2_S2_fjLj128EEEEELb0ELb1ELb0ELb1EEEvNS_9BwdParamsE,"",@"SHT_CUDA_INFO"
	.sectionflags	@""
	.align	4


	//----- nvinfo : EIATTR_CUDA_API_VERSION
	.align		4
        /*0000*/ 	.byte	0x04, 0x37
        /*0002*/ 	.short	(.L_2011 - .L_2010)
.L_2010:
        /*0004*/ 	.word	0x00000082


	//----- nvinfo : EIATTR_KPARAM_INFO
	.align		4
.L_2011:
        /*0008*/ 	.byte	0x04, 0x17
        /*000a*/ 	.short	(.L_2013 - .L_2012)
.L_2012:
        /*000c*/ 	.word	0x00000000
        /*0010*/ 	.short	0x0000
        /*0012*/ 	.short	0x0000
        /*0014*/ 	.byte	0x00, 0xf0, 0xa1, 0x04


	//----- nvinfo : EIATTR_SPARSE_MMA_MASK
	.align		4
.L_2013:
        /*0018*/ 	.byte	0x03, 0x50
        /*001a*/ 	.short	0x0000


	//----- nvinfo : EIATTR_MAXREG_COUNT
	.align		4
        /*001c*/ 	.byte	0x03, 0x1b
        /*001e*/ 	.short	0x00ff


	//----- nvinfo : EIATTR_NUM_BARRIERS
	.align		4
        /*0020*/ 	.byte	0x02, 0x4c
        /*0022*/ 	.byte	0x01
	.zero		1


	//----- nvinfo : EIATTR_MERCURY_ISA_VERSION
	.align		4
        /*0024*/ 	.byte	0x03, 0x5f
        /*0026*/ 	.short	0x0101


	//----- nvinfo : EIATTR_COOP_GROUP_MASK_REGIDS
	.align		4
        /*0028*/ 	.byte	0x04, 0x29
        /*002a*/ 	.short	(.L_2015 - .L_2014)


	//   ....[0]....
.L_2014:
        /*002c*/ 	.word	0xffffffff


	//   ....[1]....
        /*0030*/ 	.word	0xffffffff


	//   ....[2]....
        /*0034*/ 	.word	0xffffffff


	//   ....[3]....
        /*0038*/ 	.word	0xffffffff


	//   ....[4]....
        /*003c*/ 	.word	0xffffffff


	//   ....[5]....
        /*0040*/ 	.word	0xffffffff


	//   ....[6]....
        /*0044*/ 	.word	0xffffffff


	//   ....[7]....
        /*0048*/ 	.word	0xffffffff


	//   ....[8]....
        /*004c*/ 	.word	0xffffffff


	//   ....[9]....
        /*0050*/ 	.word	0xffffffff


	//   ....[10]....
        /*0054*/ 	.word	0x0500008c


	//   ....[11]....
        /*0058*/ 	.word	0x0500008c


	//   ....[12]....
        /*005c*/ 	.word	0x0500008c


	//   ....[13]....
        /*0060*/ 	.word	0x0500008c


	//   ....[14]....
        /*0064*/ 	.word	0x0500008c


	//   ....[15]....
        /*0068*/ 	.word	0x0500008c


	//   ....[16]....
        /*006c*/ 	.word	0x0500008c


	//   ....[17]....
        /*0070*/ 	.word	0x0500008c


	//   ....[18]....
        /*0074*/ 	.word	0x0500008c


	//   ....[19]....
        /*0078*/ 	.word	0x0500008c


	//----- nvinfo : EIATTR_COOP_GROUP_INSTR_OFFSETS
	.align		4
.L_2015:
        /*007c*/ 	.byte	0x04, 0x28
        /*007e*/ 	.short	(.L_2017 - .L_2016)


	//   ....[0]....
.L_2016:
        /*0080*/ 	.word	0x00001200


	//   ....[1]....
        /*0084*/ 	.word	0x00001210


	//   ....[2]....
        /*0088*/ 	.word	0x00001240


	//   ....[3]....
        /*008c*/ 	.word	0x00001250


	//   ....[4]....
        /*0090*/ 	.word	0x00001280


	//   ....[5]....
        /*0094*/ 	.word	0x00001290


	//   ....[6]....
        /*0098*/ 	.word	0x000012c0


	//   ....[7]....
        /*009c*/ 	.word	0x000012d0


	//   ....[8]....
        /*00a0*/ 	.word	0x00001300


	//   ....[9]....
        /*00a4*/ 	.word	0x00001310


	//   ....[10]....
        /*00a8*/ 	.word	0x00002e60


	//   ....[11]....
        /*00ac*/ 	.word	0x00002ef0


	//   ....[12]....
        /*00b0*/ 	.word	0x00002f60


	//   ....[13]....
        /*00b4*/ 	.word	0x00002fc0


	//   ....[14]....
        /*00b8*/ 	.word	0x00003030


	//   ....[15]....
        /*00bc*/ 	.word	0x00003090


	//   ....[16]....
        /*00c0*/ 	.word	0x00003100


	//   ....[17]....
        /*00c4*/ 	.word	0x00003160


	//   ....[18]....
        /*00c8*/ 	.word	0x000031d0


	//   ....[19]....
        /*00cc*/ 	.word	0x00003230


	//----- nvinfo : EIATTR_EXIT_INSTR_OFFSETS
	.align		4
.L_2017:
        /*00d0*/ 	.byte	0x04, 0x1c
        /*00d2*/ 	.short	(.L_2019 - .L_2018)


	//   ....[0]....
.L_2018:
        /*00d4*/ 	.word	0x00002df0


	//----- nvinfo : EIATTR_MAX_THREADS
	.align		4
.L_2019:
        /*00d8*/ 	.byte	0x04, 0x05
        /*00da*/ 	.short	(.L_2021 - .L_2020)
.L_2020:
        /*00dc*/ 	.word	0x00000080
        /*00e0*/ 	.word	0x00000001
        /*00e4*/ 	.word	0x00000001


	//----- nvinfo : EIATTR_CRS_STACK_SIZE
	.align		4
.L_2021:
        /*00e8*/ 	.byte	0x04, 0x1e
        /*00ea*/ 	.short	(.L_2023 - .L_2022)
.L_2022:
        /*00ec*/ 	.word	0x00000000


	//----- nvinfo : EIATTR_CBANK_PARAM_SIZE
	.align		4
.L_2023:
        /*00f0*/ 	.byte	0x03, 0x19
        /*00f2*/ 	.short	0x0128


	//----- nvinfo : EIATTR_PARAM_CBANK
	.align		4
        /*00f4*/ 	.byte	0x04, 0x0a
        /*00f6*/ 	.short	(.L_2025 - .L_2024)
	.align		4
.L_2024:
        /*00f8*/ 	.word	index@(.nv.constant0._ZN10layer_norm13ln_bwd_kernelINS_13Kernel_traitsIf13__nv_bfloat16S2_S2_fjLj512ELj1ELj4ELj1ELj16ENS_18Kernel_traits_baseILj512EfS2_S2_S2_fjLj128EEEEELb0ELb1ELb0ELb1EEEvNS_9BwdParamsE)
        /*00fc*/ 	.short	0x0210
        /*00fe*/ 	.short	0x0128


	//----- nvinfo : EIATTR_SW_WAR
	.align		4
.L_2025:
        /*0100*/ 	.byte	0x04, 0x36
        /*0102*/ 	.short	(.L_2027 - .L_2026)
.L_2026:
        /*0104*/ 	.word	0x00000008
.L_2027:


//--------------------- .nv.info._ZN10layer_norm13ln_bwd_kernelINS_13Kernel_traitsIf13__nv_bfloat16S2_S2_fjLj512ELj1ELj4ELj1ELj16ENS_18Kernel_traits_baseILj512EfS2_S2_S2_fjLj128EEEEELb0ELb1ELb1ELb0EEEvNS_9BwdParamsE --------------------------
	.section	.nv.info._ZN10layer_norm13ln_bwd_kernelINS_13Kernel_traitsIf13__nv_bfloat16S2_S2_fjLj512ELj1ELj4ELj1ELj16ENS_18Kernel_traits_baseILj512EfS2_S2_S2_fjLj128EEEEELb0ELb1ELb1ELb0EEEvNS_9BwdParamsE,"",@"SHT_CUDA_INFO"
	.sectionflags	@""
	.align	4


	//----- nvinfo : EIATTR_CUDA_API_VERSION
	.align		4
        /*0000*/ 	.byte	0x04, 0x37
        /*0002*/ 	.short	(.L_2029 - .L_2028)
.L_2028:
        /*0004*/ 	.word	0x00000082


	//----- nvinfo : EIATTR_KPARAM_INFO
	.align		4
.L_2029:
        /*0008*/ 	.byte	0x04, 0x17
        /*000a*/ 	.short	(.L_2031 - .L_2030)
.L_2030:
        /*000c*/ 	.word	0x00000000
        /*0010*/ 	.short	0x0000
        /*0012*/ 	.short	0x0000
        /*0014*/ 	.byte	0x00, 0xf0, 0xa1, 0x04


	//----- nvinfo : EIATTR_SPARSE_MMA_MASK
	.align		4
.L_2031:
        /*0018*/ 	.byte	0x03, 0x50
        /*001a*/ 	.short	0x0000


	//----- nvinfo : EIATTR_MAXREG_COUNT
	.align		4
        /*001c*/ 	.byte	0x03, 0x1b
        /*001e*/ 	.short	0x00ff


	//----- nvinfo : EIATTR_NUM_BARRIERS
	.align		4
        /*0020*/ 	.byte	0x02, 0x4c
        /*0022*/ 	.byte	0x01
	.zero		1


	//----- nvinfo : EIATTR_MERCURY_ISA_VERSION
	.align		4
        /*0024*/ 	.byte	0x03, 0x5f
        /*0026*/ 	.short	0x0101


	//----- nvinfo : EIATTR_COOP_GROUP_MASK_REGIDS
	.align		4
        /*0028*/ 	.byte	0x04, 0x29
        /*002a*/ 	.short	(.L_2033 - .L_2032)


	//   ....[0]....
.L_2032:
        /*002c*/ 	.word	0xffffffff


	//   ....[1]....
        /*0030*/ 	.word	0xffffffff


	//   ....[2]....
        /*0034*/ 	.word	0xffffffff


	//   ....[3]....
        /*0038*/ 	.word	0xffffffff


	//   ....[4]....
        /*003c*/ 	.word	0xffffffff


	//   ....[5]....
        /*0040*/ 	.word	0xffffffff


	//   ....[6]....
        /*0044*/ 	.word	0xffffffff


	//   ....[7]....
        /*0048*/ 	.word	0xffffffff


	//   ....[8]....
        /*004c*/ 	.word	0xffffffff


	//   ....[9]....
        /*0050*/ 	.word	0xffffffff


	//   ....[10]....
        /*0054*/ 	.word	0x05000095


	//   ....[11]....
        /*0058*/ 	.word	0x05000095


	//   ....[12]....
        /*005c*/ 	.word	0x05000095


	//   ....[13]....
        /*0060*/ 	.word	0x05000095


	//   ....[14]....
        /*0064*/ 	.word	0x05000095


	//   ....[15]....
        /*0068*/ 	.word	0x05000095


	//   ....[16]....
        /*006c*/ 	.word	0x05000095


	//   ....[17]....
        /*0070*/ 	.word	0x05000095


	//   ....[18]....
        /*0074*/ 	.word	0x05000095


	//   ....[19]....
        /*0078*/ 	.word	0x05000095


	//----- nvinfo : EIATTR_COOP_GROUP_INSTR_OFFSETS
	.align		4
.L_2033:
        /*007c*/ 	.byte	0x04, 0x28
        /*007e*/ 	.short	(.L_2035 - .L_2034)


	//   ....[0]....
.L_2034:
        /*0080*/ 	.word	0x00001330


	//   ....[1]....
        /*0084*/ 	.word	0x00001340


	//   ....[2]....
        /*0088*/ 	.word	0x00001370


	//   ....[3]....
        /*008c*/ 	.word	0x00001380


	//   ....[4]....
        /*0090*/ 	.word	0x000013b0


	//   ....[5]....
        /*0094*/ 	.word	0x000013c0


	//   ....[6]....
        /*0098*/ 	.word	0x000013f0


	//   ....[7]....
        /*009c*/ 	.word	0x00001400


	//   ....[8]....
        /*00a0*/ 	.word	0x00001430


	//   ....[9]....
        /*00a4*/ 	.word	0x00001440


	//   ....[10]....
        /*00a8*/ 	.word	0x00003dc0


	//   ....[11]....
        /*00ac*/ 	.word	0x00003e50


	//   ....[12]....
        /*00b0*/ 	.word	0x00003ec0


	//   ....[13]....
        /*00b4*/ 	.word	0x00003f20


	//   ....[14]....
        /*00b8*/ 	.word	0x00003f90


	//   ....[15]....
        /*00bc*/ 	.word	0x00003ff0


	//   ....[16]....
        /*00c0*/ 	.word	0x00004060


	//   ....[17]....
        /*00c4*/ 	.word	0x000040c0


	//   ....[18]....
        /*00c8*/ 	.word	0x00004130


	//   ....[19]....
        /*00cc*/ 	.word	0x00004190


	//----- nvinfo : EIATTR_EXIT_INSTR_OFFSETS
	.align		4
.L_2035:
        /*00d0*/ 	.byte	0x04, 0x1c
        /*00d2*/ 	.short	(.L_2037 - .L_2036)


	//   ....[0]....
.L_2036:
        /*00d4*/ 	.word	0x00003cd0


	//   ....[1]....
        /*00d8*/ 	.word	0x00003d50


	//----- nvinfo : EIATTR_MAX_THREADS
	.align		4
.L_2037:
        /*00dc*/ 	.byte	0x04, 0x05
        /*00de*/ 	.short	(.L_2039 - .L_2038)
.L_2038:
        /*00e0*/ 	.word	0x00000080
        /*00e4*/ 	.word	0x00000001
        /*00e8*/ 	.word	0x00000001


	//----- nvinfo : EIATTR_CRS_STACK_SIZE
	.align		4
.L_2039:
        /*00ec*/ 	.byte	0x04, 0x1e
        /*00ee*/ 	.short	(.L_2041 - .L_2040)
.L_2040:
        /*00f0*/ 	.word	0x00000000


	//----- nvinfo : EIATTR_CBANK_PARAM_SIZE
	.align		4
.L_2041:
        /*00f4*/ 	.byte	0x03, 0x19
        /*00f6*/ 	.short	0x0128


	//----- nvinfo : EIATTR_PARAM_CBANK
	.align		4
        /*00f8*/ 	.byte	0x04, 0x0a
        /*00fa*/ 	.short	(.L_2043 - .L_2042)
	.align		4
.L_2042:
        /*00fc*/ 	.word	index@(.nv.constant0._ZN10layer_norm13ln_bwd_kernelINS_13Kernel_traitsIf13__nv_bfloat16S2_S2_fjLj512ELj1ELj4ELj1ELj16ENS_18Kernel_traits_baseILj512EfS2_S2_S2_fjLj128EEEEELb0ELb1ELb1ELb0EEEvNS_9BwdParamsE)
        /*0100*/ 	.short	0x0210
        /*0102*/ 	.short	0x0128


	//----- nvinfo : EIATTR_SW_WAR
	.align		4
.L_2043:
        /*0104*/ 	.byte	0x04, 0x36
        /*0106*/ 	.short	(.L_2045 - .L_2044)
.L_2044:
        /*0108*/ 	.word	0x00000008
.L_2045:


//--------------------- .nv.info._ZN10layer_norm13ln_bwd_kernelINS_13Kernel_traitsIf13__nv_bfloat16S2_S2_fjLj512ELj1ELj4ELj1ELj16ENS_18Kernel_traits_baseILj512EfS2_S2_S2_fjLj128EEEEELb0ELb1ELb1ELb1EEEvNS_9BwdParamsE --------------------------
	.section	.nv.info._ZN10layer_norm13ln_bwd_kernelINS_13Kernel_traitsIf13__nv_bfloat16S2_S2_fjLj512ELj1ELj4ELj1ELj16ENS_18Kernel_traits_baseILj512EfS2_S2_S2_fjLj128EEEEELb0ELb1ELb1ELb1EEEvNS_9BwdParamsE,"",@"SHT_CUDA_INFO"
	.sectionflags	@""
	.align	4


	//----- nvinfo : EIATTR_CUDA_API_VERSION
	.align		4
        /*0000*/ 	.byte	0x04, 0x37
        /*0002*/ 	.short	(.L_2047 - .L_2046)
.L_2046:
        /*0004*/ 	.word	0x00000082


	//----- nvinfo : EIATTR_KPARAM_INFO
	.align		4
.L_2047:
        /*0008*/ 	.byte	0x04, 0x17
        /*000a*/ 	.short	(.L_2049 - .L_2048)
.L_2048:
        /*000c*/ 	.word	0x00000000
        /*0010*/ 	.short	0x0000
        /*0012*/ 	.short	0x0000
        /*0014*/ 	.byte	0x00, 0xf0, 0xa1, 0x04


	//----- nvinfo : EIATTR_SPARSE_MMA_MASK
	.align		4
.L_2049:
        /*0018*/ 	.byte	0x03, 0x50
        /*001a*/ 	.short	0x0000


	//----- nvinfo : EIATTR_MAXREG_COUNT
	.align		4
        /*001c*/ 	.byte	0x03, 0x1b
        /*001e*/ 	.short	0x00ff


	//----- nvinfo : EIATTR_NUM_BARRIERS
	.align		4
        /*0020*/ 	.byte	0x02, 0x4c
        /*0022*/ 	.byte	0x01
	.zero		1


	//----- nvinfo : EIATTR_MERCURY_ISA_VERSION
	.align		4
        /*0024*/ 	.byte	0x03, 0x5f
        /*0026*/ 	.short	0x0101


	//----- nvinfo : EIATTR_COOP_GROUP_MASK_REGIDS
	.align		4
        /*0028*/ 	.byte	0x04, 0x29
        /*002a*/ 	.short	(.L_2051 - .L_2050)


	//   ....[0]....
.L_2050:
        /*002c*/ 	.word	0xffffffff


	//   ....[1]....
        /*0030*/ 	.word	0xffffffff


	//   ....[2]....
        /*0034*/ 	.word	0xffffffff


	//   ....[3]....
        /*0038*/ 	.word	0xffffffff


	//   ....[4]....
        /*003c*/ 	.word	0xffffffff


	//   ....[5]....
        /*0040*/ 	.word	0xffffffff


	//   ....[6]....
        /*0044*/ 	.word	0xffffffff


	//   ....[7]....
        /*0048*/ 	.word	0xffffffff


	//   ....[8]....
        /*004c*/ 	.word	0xffffffff


	//   ....[9]....
        /*0050*/ 	.word	0xffffffff


	//   ....[10]....
        /*0054*/ 	.word	0x05000099


	//   ....[11]....
        /*0058*/ 	.word	0x05000099


	//   ....[12]....
        /*005c*/ 	.word	0x05000099


	//   ....[13]....
        /*0060*/ 	.word	0x05000099


	//   ....[14]....
        /*0064*/ 	.word	0x05000099


	//   ....[15]....
        /*0068*/ 	.word	0x05000099


	//   ....[16]....
        /*006c*/ 	.word	0x05000099


	//   ....[17]....
        /*0070*/ 	.word	0x05000099


	//   ....[18]....
        /*0074*/ 	.word	0x05000099


	//   ....[19]....
        /*0078*/ 	.word	0x05000099


	//----- nvinfo : EIATTR_COOP_GROUP_INSTR_OFFSETS
	.align		4
.L_2051:
        /*007c*/ 	.byte	0x04, 0x28
        /*007e*/ 	.short	(.L_2053 - .L_2052)


	//   ....[0]....
.L_2052:
        /*0080*/ 	.word	0x00001300


	//   ....[1]....
        /*0084*/ 	.word	0x00001310


	//   ....[2]....
        /*0088*/ 	.word	0x00001340


	//   ....[3]....
        /*008c*/ 	.word	0x00001350


	//   ....[4]....
        /*0090*/ 	.word	0x00001380


	//   ....[5]....
        /*0094*/ 	.word	0x00001390


	//   ....[6]....
        /*0098*/ 	.word	0x000013c0


	//   ....[7]....
        /*009c*/ 	.word	0x000013d0


	//   ....[8]....
        /*00a0*/ 	.word	0x00001400


	//   ....[9]....
        /*00a4*/ 	.word	0x00001410


	//   ....[10]....
        /*00a8*/ 	.word	0x00003920


	//   ....[11]....
        /*00ac*/ 	.word	0x000039c0


	//   ....[12]....
        /*00b0*/ 	.word	0x00003a20


	//   ....[13]....
        /*00b4*/ 	.word	0x00003a80


	//   ....[14]....
        /*00b8*/ 	.word	0x00003af0


	//   ....[15]....
        /*00bc*/ 	.word	0x00003b50


	//   ....[16]....
        /*00c0*/ 	.word	0x00003bc0


	//   ....[17]....
        /*00c4*/ 	.word	0x00003c20


	//   ....[18]....
        /*00c8*/ 	.word	0x00003c90


	//   ....[19]....
        /*00cc*/ 	.word	0x00003cf0


	//----- nvinfo : EIATTR_EXIT_INSTR_OFFSETS
	.align		4
.L_2053:
        /*00d0*/ 	.byte	0x04, 0x1c
        /*00d2*/ 	.short	(.L_2055 - .L_2054)


	//   ....[0]....
.L_2054:
        /*00d4*/ 	.word	0x000038b0


	//----- nvinfo : EIATTR_MAX_THREADS
	.align		4
.L_2055:
        /*00d8*/ 	.byte	0x04, 0x05
        /*00da*/ 	.short	(.L_2057 - .L_2056)
.L_2056:
        /*00dc*/ 	.word	0x00000080
        /*00e0*/ 	.word	0x00000001
        /*00e4*/ 	.word	0x00000001


	//----- nvinfo : EIATTR_CRS_STACK_SIZE
	.align		4
.L_2057:
        /*00e8*/ 	.byte	0x04, 0x1e
        /*00ea*/ 	.short	(.L_2059 - .L_2058)
.L_2058:
        /*00ec*/ 	.word	0x00000000


	//----- nvinfo : EIATTR_CBANK_PARAM_SIZE
	.align		4
.L_2059:
        /*00f0*/ 	.byte	0x03, 0x19
        /*00f2*/ 	.short	0x0128


	//----- nvinfo : EIATTR_PARAM_CBANK
	.align		4
        /*00f4*/ 	.byte	0x04, 0x0a
        /*00f6*/ 	.short	(.L_2061 - .L_2060)
	.align		4
.L_2060:
        /*00f8*/ 	.word	index@(.nv.constant0._ZN10layer_norm13ln_bwd_kernelINS_13Kernel_traitsIf13__nv_bfloat16S2_S2_fjLj512ELj1ELj4ELj1ELj16ENS_18Kernel_traits_baseILj512EfS2_S2_S2_fjLj128EEEEELb0ELb1ELb1ELb1EEEvNS_9BwdParamsE)
        /*00fc*/ 	.short	0x0210
        /*00fe*/ 	.short	0x0128


	//----- nvinfo : EIATTR_SW_WAR
	.align		4
.L_2061:
        /*0100*/ 	.byte	0x04, 0x36
        /*0102*/ 	.short	(.L_2063 - .L_2062)
.L_2062:
        /*0104*/ 	.word	0x00000008
.L_2063:


//--------------------- .nv.info._ZN10layer_norm13ln_bwd_kernelINS_13Kernel_traitsIf13__nv_bfloat16S2_S2_fjLj512ELj1ELj4ELj1ELj16ENS_18Kernel_traits_baseILj512EfS2_S2_S2_fjLj128EEEEELb1ELb0ELb0ELb0EEEvNS_9BwdParamsE --------------------------
	.section	.nv.info._ZN10layer_norm13ln_bwd_kernelINS_13Kernel_traitsIf13__nv_bfloat16S2_S2_fjLj512ELj1ELj4ELj1ELj16ENS_18Kernel_traits_baseILj512EfS2_S2_S2_fjLj128EEEEELb1ELb0ELb0ELb0EEEvNS_9BwdParamsE,"",@"SHT_CUDA_INFO"
	.sectionflags	@""
	.align	4


	//----- nvinfo : EIATTR_CUDA_API_VERSION
	.align		4
        /*0000*/ 	.byte	0x04, 0x37
        /*0002*/ 	.short	(.L_2065 - .L_2064)
.L_2064:
        /*0004*/ 	.word	0x00000082


	//----- nvinfo : EIATTR_KPARAM_INFO
	.align		4
.L_2065:
        /*0008*/ 	.byte	0x04, 0x17
        /*000a*/ 	.short	(.L_2067 - .L_2066)
.L_2066:
        /*000c*/ 	.word	0x00000000
        /*0010*/ 	.short	0x0000
        /*0012*/ 	.short	0x0000
        /*0014*/ 	.byte	0x00, 0xf0, 0xa1, 0x04


	//----- nvinfo : EIATTR_SPARSE_MMA_MASK
	.align		4
.L_2067:
        /*0018*/ 	.byte	0x03, 0x50
        /*001a*/ 	.short	0x0000


	//----- nvinfo : EIATTR_MAXREG_COUNT
	.align		4
        /*001c*/ 	.byte	0x03, 0x1b
        /*001e*/ 	.short	0x00ff


	//----- nvinfo : EIATTR_NUM_BARRIERS
	.align		4
        /*0020*/ 	.byte	0x02, 0x4c
        /*0022*/ 	.byte	0x01
	.zero		1


	//----- nvinfo : EIATTR_MERCURY_ISA_VERSION
	.align		4
        /*0024*/ 	.byte	0x03, 0x5f
        /*0026*/ 	.short	0x0101


	//----- nvinfo : EIATTR_COOP_GROUP_MASK_REGIDS
	.align		4
        /*0028*/ 	.byte	0x04, 0x29
        /*002a*/ 	.short	(.L_2069 - .L_2068)


	//   ....[0]....
.L_2068:
        /*002c*/ 	.word	0xffffffff


	//   ....[1]....
        /*0030*/ 	.word	0xffffffff


	//   ....[2]....
        /*0034*/ 	.word	0xffffffff


	//   ....[3]....
        /*0038*/ 	.word	0xffffffff


	//   ....[4]....
        /*003c*/ 	.word	0xffffffff


	//   ....[5]....
        /*0040*/ 	.word	0xffffffff


	//   ....[6]....
        /*0044*/ 	.word	0xffffffff


	//   ....[7]....
        /*0048*/ 	.word	0xffffffff


	//   ....[8]....
        /*004c*/ 	.word	0xffffffff


	//   ....[9]....
        /*0050*/ 	.word	0xffffffff


	//   ....[10]....
        /*0054*/ 	.word	0x0500006f


	//   ....[11]....
        /*0058*/ 	.word	0x0500006f


	//   ....[12]....
        /*005c*/ 	.word	0x0500006f


	//   ....[13]....
        /*0060*/ 	.word	0x0500006f


	//   ....[14]....
        /*0064*/ 	.word	0x0500006f


	//   ....[15]....
        /*0068*/ 	.word	0x0500006f


	//   ....[16]....
        /*006c*/ 	.word	0x0500006f


	//   ....[17]....
        /*0070*/ 	.word	0x0500006f


	//   ....[18]....
        /*0074*/ 	.word	0x0500006f


	//   ....[19]....
        /*0078*/ 	.word	0x0500006f


	//----- nvinfo : EIATTR_COOP_GROUP_INSTR_OFFSETS
	.align		4
.L_2069:
        /*007c*/ 	.byte	0x04, 0x28
        /*007e*/ 	.short	(.L_2071 - .L_2070)


	//   ....[0]....
.L_2070:
        /*0080*/ 	.word	0x00001160


	//   ....[1]....
        /*0084*/ 	.word	0x00001170


	//   ....[2]....
        /*0088*/ 	.word	0x000011a0


	//   ....[3]....
        /*008c*/ 	.word	0x000011b0


	//   ....[4]....
        /*0090*/ 	.word	0x000011e0


	//   ....[5]....
        /*0094*/ 	.word	0x000011f0


	//   ....[6]....
        /*0098*/ 	.word	0x00001220


	//   ....[7]....
        /*009c*/ 	.word	0x00001230


	//   ....[8]....
        /*00a0*/ 	.word	0x00001260


	//   ....[9]....
        /*00a4*/ 	.word	0x00001270


	//   ....[10]....
        /*00a8*/ 	.word	0x00002a40


	//   ....[11]....
        /*00ac*/ 	.word	0x00002ad0


	//   ....[12]....
        /*00b0*/ 	.word	0x00002b40


	//   ....[13]....
        /*00b4*/ 	.word	0x00002ba0


	//   ....[14]....
        /*00b8*/ 	.word	0x00002c10


	//   ....[15]....
        /*00bc*/ 	.word	0x00002c70


	//   ....[16]....
        /*00c0*/ 	.word	0x00002ce0


	//   ....[17]....
        /*00c4*/ 	.word	0x00002d40


	//   ....[18]....
        /*00c8*/ 	.word	0x00002db0


	//   ....[19]....
        /*00cc*/ 	.word	0x00002e10


	//----- nvinfo : EIATTR_EXIT_INSTR_OFFSETS
	.align		4
.L_2071:
        /*00d0*/ 	.byte	0x04, 0x1c
        /*00d2*/ 	.short	(.L_2073 - .L_2072)


	//   ....[0]....
.L_2072:
        /*00d4*/ 	.word	0x000029a0


	//   ....[1]....
        /*00d8*/ 	.word	0x000029d0


	//----- nvinfo : EIATTR_MAX_THREADS
	.align		4
.L_2073:
        /*00dc*/ 	.byte	0x04, 0x05
        /*00de*/ 	.short	(.L_2075 - .L_2074)
.L_2074:
        /*00e0*/ 	.word	0x00000080
        /*00e4*/ 	.word	0x00000001
        /*00e8*/ 	.word	0x00000001


	//----- nvinfo : EIATTR_CRS_STACK_SIZE
	.align		4
.L_2075:
        /*00ec*/ 	.byte	0x04, 0x1e
        /*00ee*/ 	.short	(.L_2077 - .L_2076)
.L_2076:
        /*00f0*/ 	.word	0x00000000


	//----- nvinfo : EIATTR_CBANK_PARAM_SIZE
	.align		4
.L_2077:
        /*00f4*/ 	.byte	0x03, 0x19
        /*00f6*/ 	.short	0x0128


	//----- nvinfo : EIATTR_PARAM_CBANK
	.align		4
        /*00f8*/ 	.byte	0x04, 0x0a
        /*00fa*/ 	.short	(.L_2079 - .L_2078)
	.align		4
.L_2078:
        /*00fc*/ 	.word	index@(.nv.constant0._ZN10layer_norm13ln_bwd_kernelINS_13Kernel_traitsIf13__nv_bfloat16S2_S2_fjLj512ELj1ELj4ELj1ELj16ENS_18Kernel_traits_baseILj512EfS2_S2_S2_fjLj128EEEEELb1ELb0ELb0ELb0EEEvNS_9BwdParamsE)
        /*0100*/ 	.short	0x0210
        /*0102*/ 	.short	0x0128


	//----- nvinfo : EIATTR_SW_WAR
	.align		4
.L_2079:
        /*0104*/ 	.byte	0x04, 0x36
        /*0106*/ 	.short	(.L_2081 - .L_2080)
.L_2080:
        /*0108*/ 	.word	0x00000008
.L_2081:


//--------------------- .nv.info._ZN10layer_norm13ln_bwd_kernelINS_13Kernel_traitsIf13__nv_bfloat16S2_S2_fjLj512ELj1ELj4ELj1ELj16ENS_18Kernel_traits_baseILj512EfS2_S2_S2_fjLj128EEEEELb1ELb0ELb0ELb1EEEvNS_9BwdParamsE --------------------------
	.section	.nv.info._ZN10layer_norm13ln_bwd_kernelINS_13Kernel_traitsIf13__nv_bfloat16S2_S2_fjLj512ELj1ELj4ELj1ELj16ENS_18Kernel_traits_baseILj512EfS2_S2_S2_fjLj128EEEEELb1ELb0ELb0ELb1EEEvNS_9BwdParamsE,"",@"SHT_CUDA_INFO"
	.sectionflags	@""
	.align	4


	//----- nvinfo : EIATTR_CUDA_API_VERSION
	.align		4
        /*0000*/ 	.byte	0x04, 0x37
        /*0002*/ 	.short	(.L_2083 - .L_2082)
.L_2082:
        /*0004*/ 	.word	0x00000082


	//----- nvinfo : EIATTR_KPARAM_INFO
	.align		4
.L_2083:
        /*0008*/ 	.byte	0x04, 0x17
        /*000a*/ 	.short	(.L_2085 - .L_2084)
.L_2084:
        /*000c*/ 	.word	0x00000000
        /*0010*/ 	.short	0x0000
        /*0012*/ 	.short	0x0000
        /*0014*/ 	.byte	0x00, 0xf0, 0xa1, 0x04


	//----- nvinfo : EIATTR_SPARSE_MMA_MASK
	.align		4
.L_2085:
        /*0018*/ 	.byte	0x03, 0x50
        /*001a*/ 	.short	0x0000


	//----- nvinfo : EIATTR_MAXREG_COUNT
	.align		4
        /*001c*/ 	.byte	0x03, 0x1b
        /*001e*/ 	.short	0x00ff


	//----- nvinfo : EIATTR_NUM_BARRIERS
	.align		4
        /*0020*/ 	.byte	0x02, 0x4c
        /*0022*/ 	.byte	0x01
	.zero		1


	//----- nvinfo : EIATTR_MERCURY_ISA_VERSION
	.align		4
        /*0024*/ 	.byte	0x03, 0x5f
        /*0026*/ 	.short	0x0101


	//----- nvinfo : EIATTR_COOP_GROUP_MASK_REGIDS
	.align		4
        /*0028*/ 	.byte	0x04, 0x29
        /*002a*/ 	.short	(.L_2087 - .L_2086)


	//   ....[0]....
.L_2086:
        /*002c*/ 	.word	0xffffffff


	//   ....[1]....
        /*0030*/ 	.word	0xffffffff


	//   ....[2]....
        /*0034*/ 	.word	0xffffffff


	//   ....[3]....
        /*0038*/ 	.word	0xffffffff


	//   ....[4]....
        /*003c*/ 	.word	0xffffffff


	//   ....[5]....
        /*0040*/ 	.word	0xffffffff


	//   ....[6]....
        /*0044*/ 	.word	0xffffffff


	//   ....[7]....
        /*0048*/ 	.word	0xffffffff


	//   ....[8]....
        /*004c*/ 	.word	0xffffffff


	//   ....[9]....
        /*0050*/ 	.word	0xffffffff


	//   ....[10]....
        /*0054*/ 	.word	0x05000070


	//   ....[11]....
        /*0058*/ 	.word	0x05000070


	//   ....[12]....
        /*005c*/ 	.word	0x05000070


	//   ....[13]....
        /*0060*/ 	.word	0x05000070


	//   ....[14]....
        /*0064*/ 	.word	0x05000070


	//   ....[15]....
        /*0068*/ 	.word	0x05000070


	//   ....[16]....
        /*006c*/ 	.word	0x05000070


	//   ....[17]....
        /*0070*/ 	.word	0x05000070


	//   ....[18]....
        /*0074*/ 	.word	0x05000070


	//   ....[19]....
        /*0078*/ 	.word	0x05000070


	//----- nvinfo : EIATTR_COOP_GROUP_INSTR_OFFSETS
	.align		4
.L_2087:
        /*007c*/ 	.byte	0x04, 0x28
        /*007e*/ 	.short	(.L_2089 - .L_2088)


	//   ....[0]....
.L_2088:
        /*0080*/ 	.word	0x00001140


	//   ....[1]....
        /*0084*/ 	.word	0x00001150


	//   ....[2]....
        /*0088*/ 	.word	0x00001180


	//   ....[3]....
        /*008c*/ 	.word	0x00001190


	//   ....[4]....
        /*0090*/ 	.word	0x000011c0


	//   ....[5]....
        /*0094*/ 	.word	0x000011d0


	//   ....[6]....
        /*0098*/ 	.word	0x00001200


	//   ....[7]....
        /*009c*/ 	.word	0x00001210


	//   ....[8]....
        /*00a0*/ 	.word	0x00001240


	//   ....[9]....
        /*00a4*/ 	.word	0x00001250


	//   ....[10]....
        /*00a8*/ 	.word	0x00002910


	//   ....[11]....
        /*00ac*/ 	.word	0x000029a0


	//   ....[12]....
        /*00b0*/ 	.word	0x00002a10


	//   ....[13]....
        /*00b4*/ 	.word	0x00002a70


	//   ....[14]....
        /*00b8*/ 	.word	0x00002ae0


	//   ....[15]....
        /*00bc*/ 	.word	0x00002b40


	//   ....[16]....
        /*00c0*/ 	.word	0x00002bb0


	//   ....[17]....
        /*00c4*/ 	.word	0x00002c10


	//   ....[18]....
        /*00c8*/ 	.word	0x00002c80


	//   ....[19]....
        /*00cc*/ 	.word	0x00002ce0


	//----- nvinfo : EIATTR_EXIT_INSTR_OFFSETS
	.align		4
.L_2089:
        /*00d0*/ 	.byte	0x04, 0x1c
        /*00d2*/ 	.short	(.L_2091 - .L_2090)


	//   ....[0]....
.L_2090:
        /*00d4*/ 	.word	0x000028a0


	//----- nvinfo : EIATTR_MAX_THREADS
	.align		4
.L_2091:
        /*00d8*/ 	.byte	0x04, 0x05
        /*00da*/ 	.short	(.L_2093 - .L_2092)
.L_2092:
        /*00dc*/ 	.word	0x00000080
        /*00e0*/ 	.word	0x00000001
        /*00e4*/ 	.word	0x00000001


	//----- nvinfo : EIATTR_CRS_STACK_SIZE
	.align		4
.L_2093:
        /*00e8*/ 	.byte	0x04, 0x1e
        /*00ea*/ 	.short	(.L_2095 - .L_2094)
.L_2094:
        /*00ec*/ 	.word	0x00000000


	//----- nvinfo : EIATTR_CBANK_PARAM_SIZE
	.align		4
.L_2095:
        /*00f0*/ 	.byte	0x03, 0x19
        /*00f2*/ 	.short	0x0128


	//----- nvinfo : EIATTR_PARAM_CBANK
	.align		4
        /*00f4*/ 	.byte	0x04, 0x0a
        /*00f6*/ 	.short	(.L_2097 - .L_2096)
	.align		4
.L_2096:
        /*00f8*/ 	.word	index@(.nv.constant0._ZN10layer_norm13ln_bwd_kernelINS_13Kernel_traitsIf13__nv_bfloat16S2_S2_fjLj512ELj1ELj4ELj1ELj16ENS_18Kernel_traits_baseILj512EfS2_S2_S2_fjLj128EEEEELb1ELb0ELb0ELb1EEEvNS_9BwdParamsE)
        /*00fc*/ 	.short	0x0210
        /*00fe*/ 	.short	0x0128


	//----- nvinfo : EIATTR_SW_WAR
	.align		4
.L_2097:
        /*0100*/ 	.byte	0x04, 0x36
        /*0102*/ 	.short	(.L_2099 - .L_2098)
.L_2098:
        /*0104*/ 	.word	0x00000008
.L_2099:


//--------------------- .nv.info._ZN10layer_norm22ln_bwd_finalize_kernelINS_22Kernel_traits_finalizeILj512Ef13__nv_bfloat16S2_S2_fjLb0ELj1024ELj4ENS_18Kernel_traits_baseILj512EfS2_S2_S2_fjLj1024EEEEELb0ELb0EEEvNS_9BwdParamsE --------------------------
	.section	.nv.info._ZN10layer_norm22ln_bwd_finalize_kernelINS_22Kernel_traits_finalizeILj512Ef13__nv_bfloat16S2_S2_fjLb0ELj1024ELj4ENS_18Kernel_traits_baseILj512EfS2_S2_S2_fjLj1024EEEEELb0ELb0EEEvNS_9BwdParamsE,"",@"SHT_CUDA_INFO"
	.sectionflags	@""
	.align	4


	//----- nvinfo : EIATTR_CUDA_API_VERSION
	.align		4
        /*0000*/ 	.byte	0x04, 0x37
        /*0002*/ 	.short	(.L_2101 - .L_2100)
.L_2100:
        /*0004*/ 	.word	0x00000082


	//----- nvinfo : EIATTR_KPARAM_INFO
	.align		4
.L_2101:
        /*0008*/ 	.byte	0x04, 0x17
        /*000a*/ 	.short	(.L_2103 - .L_2102)
.L_2102:
        /*000c*/ 	.word	0x00000000
        /*0010*/ 	.short	0x0000
        /*0012*/ 	.short	0x0000
        /*0014*/ 	.byte	0x00, 0xf0, 0xa1, 0x04


	//----- nvinfo : EIATTR_SPARSE_MMA_MASK
	.align		4
.L_2103:
        /*0018*/ 	.byte	0x03, 0x50
        /*001a*/ 	.short	0x0000


	//----- nvinfo : EIATTR_MAXREG_COUNT
	.align		4
        /*001c*/ 	.byte	0x03, 0x1b
        /*001e*/ 	.short	0x0040


	//----- nvinfo : EIATTR_NUM_BARRIERS
	.align		4
        /*0020*/ 	.byte	0x02, 0x4c
        /*0022*/ 	.byte	0x01
	.zero		1


	//----- nvinfo : EIATTR_MERCURY_ISA_VERSION
	.align		4
        /*0024*/ 	.byte	0x03, 0x5f
        /*0026*/ 	.short	0x0101


	//----- nvinfo : EIATTR_COOP_GROUP_MASK_REGIDS
	.align		4
        /*0028*/ 	.byte	0x04, 0x29
        /*002a*/ 	.short	(.L_2105 - .L_2104)


	//   ....[0]....
.L_2104:
        /*002c*/ 	.word	0xffffffff


	//   ....[1]....
        /*0030*/ 	.word	0xffffffff


	//   ....[2]....
        /*0034*/ 	.word	0xffffffff


	//   ....[3]....
        /*0038*/ 	.word	0xffffffff


	//   ....[4]....
        /*003c*/ 	.word	0xffffffff


	//   ....[5]....
        /*0040*/ 	.word	0xffffffff


	//   ....[6]....
        /*0044*/ 	.word	0xffffffff


	//   ....[7]....
        /*0048*/ 	.word	0xffffffff


	//   ....[8]....
        /*004c*/ 	.word	0xffffffff


	//   ....[9]....
        /*0050*/ 	.word	0xffffffff


	//   ....[10]....
        /*0054*/ 	.word	0x05000013


	//   ....[11]....
        /*0058*/ 	.word	0x05000013


	//   ....[12]....
        /*005c*/ 	.word	0x05000013


	//   ....[13]....
        /*0060*/ 	.word	0x05000013


	//   ....[14]....
        /*0064*/ 	.word	0x05000013


	//   ....[15]....
        /*0068*/ 	.word	0x05000013


	//   ....[16]....
        /*006c*/ 	.word	0x05000013


	//   ....[17]....
        /*0070*/ 	.word	0x05000013


	//   ....[18]....
        /*0074*/ 	.word	0x05000013


	//   ....[19]....
        /*0078*/ 	.word	0x05000013


	//----- nvinfo : EIATTR_COOP_GROUP_INSTR_OFFSETS
	.align		4
.L_2105:
        /*007c*/ 	.byte	0x04, 0x28
        /*007e*/ 	.short	(.L_2107 - .L_2106)


	//   ....[0]....
.L_2106:
        /*0080*/ 	.word	0x000008e0


	//   ....[1]....
        /*0084*/ 	.word	0x000008f0


	//   ....[2]....
        /*0088*/ 	.word	0x00000920


	//   ....[3]....
        /*008c*/ 	.word	0x00000930


	//   ....[4]....
        /*0090*/ 	.word	0x00000960


	//   ....[5]....
        /*0094*/ 	.word	0x00000970


	//   ....[6]....
        /*0098*/ 	.word	0x000009a0


	//   ....[7]....
        /*009c*/ 	.word	0x000009b0


	//   ....[8]....
        /*00a0*/ 	.word	0x000009e0


	//   ....[9]....
        /*00a4*/ 	.word	0x000009f0


	//   ....[10]....
        /*00a8*/ 	.word	0x00000bf0


	//   ....[11]....
        /*00ac*/ 	.word	0x00000c60


	//   ....[12]....
        /*00b0*/ 	.word	0x00000cd0


	//   ....[13]....
        /*00b4*/ 	.word	0x00000d40


	//   ....[14]....
        /*00b8*/ 	.word	0x00000db0


	//   ....[15]....
        /*00bc*/ 	.word	0x00000e10


	//   ....[16]....
        /*00c0*/ 	.word	0x00000e80


	//   ....[17]....
        /*00c4*/ 	.word	0x00000ef0


	//   ....[18]....
        /*00c8*/ 	.word	0x00000f60


	//   ....[19]....
        /*00cc*/ 	.word	0x00000fd0


	//----- nvinfo : EIATTR_EXIT_INSTR_OFFSETS
	.align		4
.L_2107:
        /*00d0*/ 	.byte	0x04, 0x1c
        /*00d2*/ 	.short	(.L_2109 - .L_2108)


	//   ....[0]....
.L_2108:
        /*00d4*/ 	.word	0x00000070


	//   ....[1]....
        /*00d8*/ 	.word	0x00000b90


	//----- nvinfo : EIATTR_MAX_THREADS
	.align		4
.L_2109:
        /*00dc*/ 	.byte	0x04, 0x05
        /*00de*/ 	.short	(.L_2111 - .L_2110)
.L_2110:
        /*00e0*/ 	.word	0x00000400
        /*00e4*/ 	.word	0x00000001
        /*00e8*/ 	.word	0x00000001


	//----- nvinfo : EIATTR_CRS_STACK_SIZE
	.align		4
.L_2111:
        /*00ec*/ 	.byte	0x04, 0x1e
        /*00ee*/ 	.short	(.L_2113 - .L_2112)
.L_2112:
        /*00f0*/ 	.word	0x00000000


	//----- nvinfo : EIATTR_CBANK_PARAM_SIZE
	.align		4
.L_2113:
        /*00f4*/ 	.byte	0x03, 0x19
        /*00f6*/ 	.short	0x0128


	//----- nvinfo : EIATTR_PARAM_CBANK
	.align		4
        /*00f8*/ 	.byte	0x04, 0x0a
        /*00fa*/ 	.short	(.L_2115 - .L_2114)
	.align		4
.L_2114:
        /*00fc*/ 	.word	index@(.nv.constant0._ZN10layer_norm22ln_bwd_finalize_kernelINS_22Kernel_traits_finalizeILj512Ef13__nv_bfloat16S2_S2_fjLb0ELj1024ELj4ENS_18Kernel_traits_baseILj512EfS2_S2_S2_fjLj1024EEEEELb0ELb0EEEvNS_9BwdParamsE)
        /*0100*/ 	.short	0x0210
        /*0102*/ 	.short	0x0128


	//----- nvinfo : EIATTR_SW_WAR
	.align		4
.L_2115:
        /*0104*/ 	.byte	0x04, 0x36
        /*0106*/ 	.short	(.L_2117 - .L_2116)
.L_2116:
        /*0108*/ 	.word	0x00000008
.L_2117:


//--------------------- .nv.info._ZN10layer_norm13ln_bwd_kernelINS_13Kernel_traitsIf13__nv_bfloat16S2_S2_fjLj512ELj1ELj4ELj1ELj16ENS_18Kernel_traits_baseILj512EfS2_S2_S2_fjLj128EEEEELb1ELb0ELb1ELb0EEEvNS_9BwdParamsE --------------------------
	.section	.nv.info._ZN10layer_norm13ln_bwd_kernelINS_13Kernel_traitsIf13__nv_bfloat16S2_S2_fjLj512ELj1ELj4ELj1ELj16ENS_18Kernel_traits_baseILj512EfS2_S2_S2_fjLj128EEEEELb1ELb0ELb1ELb0EEEvNS_9BwdParamsE,"",@"SHT_CUDA_INFO"
	.sectionflags	@""
	.align	4


	//----- nvinfo : EIATTR_CUDA_API_VERSION
	.align		4
        /*0000*/ 	.byte	0x04, 0x37
        /*0002*/ 	.short	(.L_2119 - .L_2118)
.L_2118:
        /*0004*/ 	.word	0x00000082


	//----- nvinfo : EIATTR_KPARAM_INFO
	.align		4
.L_2119:
        /*0008*/ 	.byte	0x04, 0x17
        /*000a*/ 	.short	(.L_2121 - .L_2120)
.L_2120:
        /*000c*/ 	.word	0x00000000
        /*0010*/ 	.short	0x0000
        /*0012*/ 	.short	0x0000
        /*0014*/ 	.byte	0x00, 0xf0, 0xa1, 0x04


	//----- nvinfo : EIATTR_SPARSE_MMA_MASK
	.align		4
.L_2121:
        /*0018*/ 	.byte	0x03, 0x50
        /*001a*/ 	.short	0x0000


	//----- nvinfo : EIATTR_MAXREG_COUNT
	.align		4
        /*001c*/ 	.byte	0x03, 0x1b
        /*001e*/ 	.short	0x00ff


	//----- nvinfo : EIATTR_NUM_BARRIERS
	.align		4
        /*0020*/ 	.byte	0x02, 0x4c
        /*0022*/ 	.byte	0x01
	.zero		1


	//----- nvinfo : EIATTR_MERCURY_ISA_VERSION
	.align		4
        /*0024*/ 	.byte	0x03, 0x5f
        /*0026*/ 	.short	0x0101


	//----- nvinfo : EIATTR_COOP_GROUP_MASK_REGIDS
	.align		4
        /*0028*/ 	.byte	0x04, 0x29
        /*002a*/ 	.short	(.L_2123 - .L_2122)


	//   ....[0]....
.L_2122:
        /*002c*/ 	.word	0xffffffff


	//   ....[1]....
        /*0030*/ 	.word	0xffffffff


	//   ....[2]....
        /*0034*/ 	.word	0xffffffff


	//   ....[3]....
        /*0038*/ 	.word	0xffffffff


	//   ....[4]....
        /*003c*/ 	.word	0xffffffff


	//   ....[5]....
        /*0040*/ 	.word	0xffffffff


	//   ....[6]....
        /*0044*/ 	.word	0xffffffff


	//   ....[7]....
        /*0048*/ 	.word	0xffffffff


	//   ....[8]....
        /*004c*/ 	.word	0xffffffff


	//   ....[9]....
        /*0050*/ 	.word	0xffffffff


	//   ....[10]....
        /*0054*/ 	.word	0x05000074


	//   ....[11]....
        /*0058*/ 	.word	0x05000074


	//   ....[12]....
        /*005c*/ 	.word	0x05000074


	//   ....[13]....
        /*0060*/ 	.word	0x05000074


	//   ....[14]....
        /*0064*/ 	.word	0x05000074


	//   ....[15]....
        /*0068*/ 	.word	0x05000074


	//   ....[16]....
        /*006c*/ 	.word	0x05000074


	//   ....[17]....
        /*0070*/ 	.word	0x05000074


	//   ....[18]....
        /*0074*/ 	.word	0x05000074


	//   ....[19]....
        /*0078*/ 	.word	0x05000074


	//----- nvinfo : EIATTR_COOP_GROUP_INSTR_OFFSETS
	.align		4
.L_2123:
        /*007c*/ 	.byte	0x04, 0x28
        /*007e*/ 	.short	(.L_2125 - .L_2124)


	//   ....[0]....
.L_2124:
        /*0080*/ 	.word	0x000013c0


	//   ....[1]....
        /*0084*/ 	.word	0x000013d0


	//   ....[2]....
        /*0088*/ 	.word	0x00001400


	//   ....[3]....
        /*008c*/ 	.word	0x00001410


	//   ....[4]....
        /*0090*/ 	.word	0x00001440


	//   ....[5]....
        /*0094*/ 	.word	0x00001450


	//   ....[6]....
        /*0098*/ 	.word	0x00001480


	//   ....[7]....
        /*009c*/ 	.word	0x00001490


	//   ....[8]....
        /*00a0*/ 	.word	0x000014c0


	//   ....[9]....
        /*00a4*/ 	.word	0x000014d0


	//   ....[10]....
        /*00a8*/ 	.word	0x00003940


	//   ....[11]....
        /*00ac*/ 	.word	0x000039d0


	//   ....[12]....
        /*00b0*/ 	.word	0x00003a40


	//   ....[13]....
        /*00b4*/ 	.word	0x00003aa0


	//   ....[14]....
        /*00b8*/ 	.word	0x00003b10


	//   ....[15]....
        /*00bc*/ 	.word	0x00003b70


	//   ....[16]....
        /*00c0*/ 	.word	0x00003be0


	//   ....[17]....
        /*00c4*/ 	.word	0x00003c40


	//   ....[18]....
        /*00c8*/ 	.word	0x00003cb0


	//   ....[19]....
        /*00cc*/ 	.word	0x00003d10


	//----- nvinfo : EIATTR_EXIT_INSTR_OFFSETS
	.align		4
.L_2125:
        /*00d0*/ 	.byte	0x04, 0x1c
        /*00d2*/ 	.short	(.L_2127 - .L_2126)


	//   ....[0]....
.L_2126:
        /*00d4*/ 	.word	0x000038a0


	//   ....[1]....
        /*00d8*/ 	.word	0x000038d0


	//----- nvinfo : EIATTR_MAX_THREADS
	.align		4
.L_2127:
        /*00dc*/ 	.byte	0x04, 0x05
        /*00de*/ 	.short	(.L_2129 - .L_2128)
.L_2128:
        /*00e0*/ 	.word	0x00000080
        /*00e4*/ 	.word	0x00000001
        /*00e8*/ 	.word	0x00000001


	//----- nvinfo : EIATTR_CRS_STACK_SIZE
	.align		4
.L_2129:
        /*00ec*/ 	.byte	0x04, 0x1e
        /*00ee*/ 	.short	(.L_2131 - .L_2130)
.L_2130:
        /*00f0*/ 	.word	0x00000000


	//----- nvinfo : EIATTR_CBANK_PARAM_SIZE
	.align		4
.L_2131:
        /*00f4*/ 	.byte	0x03, 0x19
        /*00f6*/ 	.short	0x0128


	//----- nvinfo : EIATTR_PARAM_CBANK
	.align		4
        /*00f8*/ 	.byte	0x04, 0x0a
        /*00fa*/ 	.short	(.L_2133 - .L_2132)
	.align		4
.L_2132:
        /*00fc*/ 	.word	index@(.nv.constant0._ZN10layer_norm13ln_bwd_kernelINS_13Kernel_traitsIf13__nv_bfloat16S2_S2_fjLj512ELj1ELj4ELj1ELj16ENS_18Kernel_traits_baseILj512EfS2_S2_S2_fjLj128EEEEELb1ELb0ELb1ELb0EEEvNS_9BwdParamsE)
        /*0100*/ 	.short	0x0210
        /*0102*/ 	.short	0x0128


	//----- nvinfo : EIATTR_SW_WAR
	.align		4
.L_2133:
        /*0104*/ 	.byte	0x04, 0x36
        /*0106*/ 	.short	(.L_2135 - .L_2134)
.L_2134:
        /*0108*/ 	.word	0x00000008
.L_2135:


//--------------------- .nv.info._ZN10layer_norm22ln_bwd_finalize_kernelINS_22Kernel_traits_finalizeILj512Ef13__nv_bfloat16S2_S2_fjLb0ELj1024ELj4ENS_18Kernel_traits_baseILj512EfS2_S2_S2_fjLj1024EEEEELb0ELb1EEEvNS_9BwdParamsE --------------------------
	.section	.nv.info._ZN10layer_norm22ln_bwd_finalize_kernelINS_22Kernel_traits_finalizeILj512Ef13__nv_bfloat16S2_S2_fjLb0ELj1024ELj4ENS_18Kernel_traits_baseILj512EfS2_S2_S2_fjLj1024EEEEELb0ELb1EEEvNS_9BwdParamsE,"",@"SHT_CUDA_INFO"
	.sectionflags	@""
	.align	4


	//----- nvinfo : EIATTR_CUDA_API_VERSION
	.align		4
        /*0000*/ 	.byte	0x04, 0x37
        /*0002*/ 	.short	(.L_2137 - .L_2136)
.L_2136:
        /*0004*/ 	.word	0x00000082


	//----- nvinfo : EIATTR_KPARAM_INFO
	.align		4
.L_2137:
        /*0008*/ 	.byte	0x04, 0x17
        /*000a*/ 	.short	(.L_2139 - .L_2138)
.L_2138:
        /*000c*/ 	.word	0x00000000
        /*0010*/ 	.short	0x0000
        /*0012*/ 	.short	0x0000
        /*0014*/ 	.byte	0x00, 0xf0, 0xa1, 0x04


	//----- nvinfo : EIATTR_SPARSE_MMA_MASK
	.align		4
.L_2139:
        /*0018*/ 	.byte	0x03, 0x50
        /*001a*/ 	.short	0x0000


	//----- nvinfo : EIATTR_MAXREG_COUNT
	.align		4
        /*001c*/ 	.byte	0x03, 0x1b
        /*001e*/ 	.short	0x0040


	//----- nvinfo : EIATTR_NUM_BARRIERS
	.align		4
        /*0020*/ 	.byte	0x02, 0x4c
        /*0022*/ 	.byte	0x01
	.zero		1


	//----- nvinfo : EIATTR_MERCURY_ISA_VERSION
	.align		4
        /*0024*/ 	.byte	0x03, 0x5f
        /*0026*/ 	.short	0x0101


	//----- nvinfo : EIATTR_COOP_GROUP_MASK_REGIDS
	.align		4
        /*0028*/ 	.byte	0x04, 0x29
        /*002a*/ 	.short	(.L_2141 - .L_2140)


	//   ....[0]....
.L_2140:
        /*002c*/ 	.word	0xffffffff


	//   ....[1]....
        /*0030*/ 	.word	0xffffffff


	//   ....[2]....
        /*0034*/ 	.word	0xffffffff


	//   ....[3]....
        /*0038*/ 	.word	0xffffffff


	//   ....[4]....
        /*003c*/ 	.word	0xffffffff


	//   ....[5]....
        /*0040*/ 	.word	0xffffffff


	//   ....[6]....
        /*0044*/ 	.word	0xffffffff


	//   ....[7]....
        /*0048*/ 	.word	0xffffffff


	//   ....[8]....
        /*004c*/ 	.word	0xffffffff


	//   ....[9]....
        /*0050*/ 	.word	0xffffffff


	//   ....[10]....
        /*0054*/ 	.word	0x05000011


	//   ....[11]....
        /*0058*/ 	.word	0x05000011


	//   ....[12]....
        /*005c*/ 	.word	0x05000011


	//   ....[13]....
        /*0060*/ 	.word	0x05000011


	//   ....[14]....
        /*0064*/ 	.word	0x05000011


	//   ....[15]....
        /*0068*/ 	.word	0x05000011


	//   ....[16]....
        /*006c*/ 	.word	0x05000011


	//   ....[17]....
        /*0070*/ 	.word	0x05000011


	//   ....[18]....
        /*0074*/ 	.word	0x05000011


	//   ....[19]....
        /*0078*/ 	.word	0x05000011


	//----- nvinfo : EIATTR_COOP_GROUP_INSTR_OFFSETS
	.align		4
.L_2141:
        /*007c*/ 	.byte	0x04, 0x28
        /*007e*/ 	.short	(.L_2143 - .L_2142)


	//   ....[0]....
.L_2142:
        /*0080*/ 	.word	0x000008e0


	//   ....[1]....
        /*0084*/ 	.word	0x000008f0


	//   ....[2]....
        /*0088*/ 	.word	0x00000920


	//   ....[3]....
        /*008c*/ 	.word	0x00000930


	//   ....[4]....
        /*0090*/ 	.word	0x00000960


	//   ....[5]....
        /*0094*/ 	.word	0x00000970


	//   ....[6]....
        /*0098*/ 	.word	0x000009a0


	//   ....[7]....
        /*009c*/ 	.word	0x000009b0


	//   ....[8]....
        /*00a0*/ 	.word	0x000009e0


	//   ....[9]....
        /*00a4*/ 	.word	0x000009f0


	//   ....[10]....
        /*00a8*/ 	.word	0x00000ba0


	//   ....[11]....
        /*00ac*/ 	.word	0x00000c10


	//   ....[12]....
        /*00b0*/ 	.word	0x00000c80


	//   ....[13]....
        /*00b4*/ 	.word	0x00000cf0


	//   ....[14]....
        /*00b8*/ 	.word	0x00000d60


	//   ....[15]....
        /*00bc*/ 	.word	0x00000dc0


	//   ....[16]....
        /*00c0*/ 	.word	0x00000e30


	//   ....[17]....
        /*00c4*/ 	.word	0x00000ea0


	//   ....[18]....
        /*00c8*/ 	.word	0x00000f10


	//   ....[19]....
        /*00cc*/ 	.word	0x00000f80


	//----- nvinfo : EIATTR_EXIT_INSTR_OFFSETS
	.align		4
.L_2143:
        /*00d0*/ 	.byte	0x04, 0x1c
        /*00d2*/ 	.short	(.L_2145 - .L_2144)


	//   ....[0]....
.L_2144:
        /*00d4*/ 	.word	0x00000070


	//   ....[1]....
        /*00d8*/ 	.word	0x00000b40


	//----- nvinfo : EIATTR_MAX_THREADS
	.align		4
.L_2145:
        /*00dc*/ 	.byte	0x04, 0x05
        /*00de*/ 	.short	(.L_2147 - .L_2146)
.L_2146:
        /*00e0*/ 	.word	0x00000400
        /*00e4*/ 	.word	0x00000001
        /*00e8*/ 	.word	0x00000001


	//----- nvinfo : EIATTR_CRS_STACK_SIZE
	.align		4
.L_2147:
        /*00ec*/ 	.byte	0x04, 0x1e
        /*00ee*/ 	.short	(.L_2149 - .L_2148)
.L_2148:
        /*00f0*/ 	.word	0x00000000


	//----- nvinfo : EIATTR_CBANK_PARAM_SIZE
	.align		4
.L_2149:
        /*00f4*/ 	.byte	0x03, 0x19
        /*00f6*/ 	.short	0x0128


	//----- nvinfo : EIATTR_PARAM_CBANK
	.align		4
        /*00f8*/ 	.byte	0x04, 0x0a
        /*00fa*/ 	.short	(.L_2151 - .L_2150)
	.align		4
.L_2150:
        /*00fc*/ 	.word	index@(.nv.constant0._ZN10layer_norm22ln_bwd_finalize_kernelINS_22Kernel_traits_finalizeILj512Ef13__nv_bfloat16S2_S2_fjLb0ELj1024ELj4ENS_18Kernel_traits_baseILj512EfS2_S2_S2_fjLj1024EEEEELb0ELb1EEEvNS_9BwdParamsE)
        /*0100*/ 	.short	0x0210
        /*0102*/ 	.short	0x0128


	//----- nvinfo : EIATTR_SW_WAR
	.align		4
.L_2151:
        /*0104*/ 	.byte	0x04, 0x36
        /*0106*/ 	.short	(.L_2153 - .L_2152)
.L_2152:
        /*0108*/ 	.word	0x00000008
.L_2153:


//--------------------- .nv.info._ZN10layer_norm13ln_bwd_kernelINS_13Kernel_traitsIf13__nv_bfloat16S2_S2_fjLj512ELj1ELj4ELj1ELj16ENS_18Kernel_traits_baseILj512EfS2_S2_S2_fjLj128EEEEELb1ELb0ELb1ELb1EEEvNS_9BwdParamsE --------------------------
	.section	.nv.info._ZN10layer_norm13ln_bwd_kernelINS_13Kernel_traitsIf13__nv_bfloat16S2_S2_fjLj512ELj1ELj4ELj1ELj16ENS_18Kernel_traits_baseILj512EfS2_S2_S2_fjLj128EEEEELb1ELb0ELb1ELb1EEEvNS_9BwdParamsE,"",@"SHT_CUDA_INFO"
	.sectionflags	@""
	.align	4


	//----- nvinfo : EIATTR_CUDA_API_VERSION
	.align		4
        /*0000*/ 	.byte	0x04, 0x37
        /*0002*/ 	.short	(.L_2155 - .L_2154)
.L_2154:
        /*0004*/ 	.word	0x00000082


	//----- nvinfo : EIATTR_KPARAM_INFO
	.align		4
.L_2155:
        /*0008*/ 	.byte	0x04, 0x17
        /*000a*/ 	.short	(.L_2157 - .L_2156)
.L_2156:
        /*000c*/ 	.word	0x00000000
        /*0010*/ 	.short	0x0000
        /*0012*/ 	.short	0x0000
        /*0014*/ 	.byte	0x00, 0xf0, 0xa1, 0x04


	//----- nvinfo : EIATTR_SPARSE_MMA_MASK
	.align		4
.L_2157:
        /*0018*/ 	.byte	0x03, 0x50
        /*001a*/ 	.short	0x0000


	//----- nvinfo : EIATTR_MAXREG_COUNT
	.align		4
        /*001c*/ 	.byte	0x03, 0x1b
        /*001e*/ 	.short	0x00ff


	//----- nvinfo : EIATTR_NUM_BARRIERS
	.align		4
        /*0020*/ 	.byte	0x02, 0x4c
        /*0022*/ 	.byte	0x01
	.zero		1


	//----- nvinfo : EIATTR_MERCURY_ISA_VERSION
	.align		4
        /*0024*/ 	.byte	0x03, 0x5f
        /*0026*/ 	.short	0x0101


	//----- nvinfo : EIATTR_COOP_GROUP_MASK_REGIDS
	.align		4
        /*0028*/ 	.byte	0x04, 0x29
        /*002a*/ 	.short	(.L_2159 - .L_2158)


	//   ....[0]....
.L_2158:
        /*002c*/ 	.word	0xffffffff


	//   ....[1]....
        /*0030*/ 	.word	0xffffffff


	//   ....[2]....
        /*0034*/ 	.word	0xffffffff


	//   ....[3]....
        /*0038*/ 	.word	0xffffffff


	//   ....[4]....
        /*003c*/ 	.word	0xffffffff


	//   ....[5]....
        /*0040*/ 	.word	0xffffffff


	//   ....[6]....
        /*0044*/ 	.word	0xffffffff


	//   ....[7]....
        /*0048*/ 	.word	0xffffffff


	//   ....[8]....
        /*004c*/ 	.word	0xffffffff


	//   ....[9]....
        /*0050*/ 	.word	0xffffffff


	//   ....[10]....
        /*0054*/ 	.word	0x05000068


	//   ....[11]....
        /*0058*/ 	.word	0x05000068


	//   ....[12]....
        /*005c*/ 	.word	0x05000068


	//   ....[13]....
        /*0060*/ 	.word	0x05000068


	//   ....[14]....
        /*0064*/ 	.word	0x05000068


	//   ....[15]....
        /*0068*/ 	.word	0x05000068


	//   ....[16]....
        /*006c*/ 	.word	0x05000068


	//   ....[17]....
        /*0070*/ 	.word	0x05000068


	//   ....[18]....
        /*0074*/ 	.word	0x05000068


	//   ....[19]....
        /*0078*/ 	.word	0x05000068


	//----- nvinfo : EIATTR_COOP_GROUP_INSTR_OFFSETS
	.align		4
.L_2159:
        /*007c*/ 	.byte	0x04, 0x28
        /*007e*/ 	.short	(.L_2161 - .L_2160)


	//   ....[0]....
.L_2160:
        /*0080*/ 	.word	0x00001340


	//   ....[1]....
        /*0084*/ 	.word	0x00001350


	//   ....[2]....
        /*0088*/ 	.word	0x00001380


	//   ....[3]....
        /*008c*/ 	.word	0x00001390


	//   ....[4]....
        /*0090*/ 	.word	0x000013c0


	//   ....[5]....
        /*0094*/ 	.word	0x000013d0


	//   ....[6]....
        /*0098*/ 	.word	0x00001400


	//   ....[7]....
        /*009c*/ 	.word	0x00001410


	//   ....[8]....
        /*00a0*/ 	.word	0x00001440


	//   ....[9]....
        /*00a4*/ 	.word	0x00001450


	//   ....[10]....
        /*00a8*/ 	.word	0x00003590


	//   ....[11]....
        /*00ac*/ 	.word	0x00003620


	//   ....[12]....
        /*00b0*/ 	.word	0x000036a0


	//   ....[13]....
        /*00b4*/ 	.word	0x00003710


	//   ....[14]....
        /*00b8*/ 	.word	0x00003790


	//   ....[15]....
        /*00bc*/ 	.word	0x00003800


	//   ....[16]....
        /*00c0*/ 	.word	0x00003880


	//   ....[17]....
        /*00c4*/ 	.word	0x000038f0


	//   ....[18]....
        /*00c8*/ 	.word	0x00003970


	//   ....[19]....
        /*00cc*/ 	.word	0x000039d0


	//----- nvinfo : EIATTR_EXIT_INSTR_OFFSETS
	.align		4
.L_2161:
        /*00d0*/ 	.byte	0x04, 0x1c
        /*00d2*/ 	.short	(.L_2163 - .L_2162)


	//   ....[0]....
.L_2162:
        /*00d4*/ 	.word	0x00003530


	//----- nvinfo : EIATTR_MAX_THREADS
	.align		4
.L_2163:
        /*00d8*/ 	.byte	0x04, 0x05
        /*00da*/ 	.short	(.L_2165 - .L_2164)
.L_2164:
        /*00dc*/ 	.word	0x00000080
        /*00e0*/ 	.word	0x00000001
        /*00e4*/ 	.word	0x00000001


	//----- nvinfo : EIATTR_CRS_STACK_SIZE
	.align		4
.L_2165:
        /*00e8*/ 	.byte	0x04, 0x1e
        /*00ea*/ 	.short	(.L_2167 - .L_2166)
.L_2166:
        /*00ec*/ 	.word	0x00000000


	//----- nvinfo : EIATTR_CBANK_PARAM_SIZE
	.align		4
.L_2167:
        /*00f0*/ 	.byte	0x03, 0x19
        /*00f2*/ 	.short	0x0128


	//----- nvinfo : EIATTR_PARAM_CBANK
	.align		4
        /*00f4*/ 	.byte	0x04, 0x0a
        /*00f6*/ 	.short	(.L_2169 - .L_2168)
	.align		4
.L_2168:
        /*00f8*/ 	.word	index@(.nv.constant0._ZN10layer_norm13ln_bwd_kernelINS_13Kernel_traitsIf13__nv_bfloat16S2_S2_fjLj512ELj1ELj4ELj1ELj16ENS_18Kernel_traits_baseILj512EfS2_S2_S2_fjLj128EEEEELb1ELb0ELb1ELb1EEEvNS_9BwdParamsE)
        /*00fc*/ 	.short	0x0210
        /*00fe*/ 	.short	0x0128


	//----- nvinfo : EIATTR_SW_WAR
	.align		4
.L_2169:
        /*0100*/ 	.byte	0x04, 0x36
        /*0102*/ 	.short	(.L_2171 - .L_2170)
.L_2170:
        /*0104*/ 	.word	0x00000008
.L_2171:


//--------------------- .nv.info._ZN10layer_norm13ln_bwd_kernelINS_13Kernel_traitsIf13__nv_bfloat16S2_S2_fjLj512ELj1ELj4ELj1ELj16ENS_18Kernel_traits_baseILj512EfS2_S2_S2_fjLj128EEEEELb1ELb1ELb0ELb0EEEvNS_9BwdParamsE --------------------------
	.section	.nv.info._ZN10layer_norm13ln_bwd_kernelINS_13Kernel_traitsIf13__nv_bfloat16S2_S2_fjLj512ELj1ELj4ELj1ELj16ENS_18Kernel_traits_baseILj512EfS2_S2_S2_fjLj128EEEEELb1ELb1ELb0ELb0EEEvNS_9BwdParamsE,"",@"SHT_CUDA_INFO"
	.sectionflags	@""
	.align	4


	//----- nvinfo : EIATTR_CUDA_API_VERSION
	.align		4
        /*0000*/ 	.byte	0x04, 0x37
        /*0002*/ 	.short	(.L_2173 - .L_2172)
.L_2172:
        /*0004*/ 	.word	0x00000082


	//----- nvinfo : EIATTR_KPARAM_INFO
	.align		4
.L_2173:
        /*0008*/ 	.byte	0x04, 0x17
        /*000a*/ 	.short	(.L_2175 - .L_2174)
.L_2174:
        /*000c*/ 	.word	0x00000000
        /*0010*/ 	.short	0x0000
        /*0012*/ 	.short	0x0000
        /*0014*/ 	.byte	0x00, 0xf0, 0xa1, 0x04


	//----- nvinfo : EIATTR_SPARSE_MMA_MASK
	.align		4
.L_2175:
        /*0018*/ 	.byte	0x03, 0x50
        /*001a*/ 	.short	0x0000


	//----- nvinfo : EIATTR_MAXREG_COUNT
	.align		4
        /*001c*/ 	.byte	0x03, 0x1b
        /*001e*/ 	.short	0x00ff


	//----- nvinfo : EIATTR_NUM_BARRIERS
	.align		4
        /*0020*/ 	.byte	0x02, 0x4c
        /*0022*/ 	.byte	0x01
	.zero		1


	//----- nvinfo : EIATTR_MERCURY_ISA_VERSION
	.align		4
        /*0024*/ 	.byte	0x03, 0x5f
        /*0026*/ 	.short	0x0101


	//----- nvinfo : EIATTR_COOP_GROUP_MASK_REGIDS
	.align		4
        /*0028*/ 	.byte	0x04, 0x29
        /*002a*/ 	.short	(.L_2177 - .L_2176)


	//   ....[0]....
.L_2176:
        /*002c*/ 	.word	0xffffffff


	//   ....[1]....
        /*0030*/ 	.word	0xffffffff


	//   ....[2]....
        /*0034*/ 	.word	0xffffffff


	//   ....[3]....
        /*0038*/ 	.word	0xffffffff


	//   ....[4]....
        /*003c*/ 	.word	0xffffffff


	//   ....[5]....
        /*0040*/ 	.word	0xffffffff


	//   ....[6]....
        /*0044*/ 	.word	0xffffffff


	//   ....[7]....
        /*0048*/ 	.word	0xffffffff


	//   ....[8]....
        /*004c*/ 	.word	0xffffffff


	//   ....[9]....
        /*0050*/ 	.word	0xffffffff


	//   ....[10]....
        /*0054*/ 	.word	0x0500008f


	//   ....[11]....
        /*0058*/ 	.word	0x0500008f


	//   ....[12]....
        /*005c*/ 	.word	0x0500008f


	//   ....[13]....
        /*0060*/ 	.word	0x0500008f


	//   ....[14]....
        /*0064*/ 	.word	0x0500008f


	//   ....[15]....
        /*0068*/ 	.word	0x0500008f


	//   ....[16]....
        /*006c*/ 	.word	0x0500008f


	//   ....[17]....
        /*0070*/ 	.word	0x0500008f


	//   ....[18]....
        /*0074*/ 	.word	0x0500008f


	//   ....[19]....
        /*0078*/ 	.word	0x0500008f


	//----- nvinfo : EIATTR_COOP_GROUP_INSTR_OFFSETS
	.align		4
.L_2177:
        /*007c*/ 	.byte	0x04, 0x28
        /*007e*/ 	.short	(.L_2179 - .L_2178)


	//   ....[0]....
.L_2178:
        /*0080*/ 	.word	0x00001260


	//   ....[1]....
        /*0084*/ 	.word	0x00001270


	//   ....[2]....
        /*0088*/ 	.word	0x000012a0


	//   ....[3]....
        /*008c*/ 	.word	0x000012b0


	//   ....[4]....
        /*0090*/ 	.word	0x000012e0


	//   ....[5]....
        /*0094*/ 	.word	0x000012f0


	//   ....[6]....
        /*0098*/ 	.word	0x00001320


	//   ....[7]....
        /*009c*/ 	.word	0x00001330


	//   ....[8]....
        /*00a0*/ 	.word	0x00001360


	//   ....[9]....
        /*00a4*/ 	.word	0x00001370


	//   ....[10]....
        /*00a8*/ 	.word	0x000034a0


	//   ....[11]....
        /*00ac*/ 	.word	0x00003530


	//   ....[12]....
        /*00b0*/ 	.word	0x000035a0


	//   ....[13]....
        /*00b4*/ 	.word	0x00003600


	//   ....[14]....
        /*00b8*/ 	.word	0x00003670


	//   ....[15]....
        /*00bc*/ 	.word	0x000036d0


	//   ....[16]....
        /*00c0*/ 	.word	0x00003740


	//   ....[17]....
        /*00c4*/ 	.word	0x000037a0


	//   ....[18]....
        /*00c8*/ 	.word	0x00003810


	//   ....[19]....
        /*00cc*/ 	.word	0x00003870


	//----- nvinfo : EIATTR_EXIT_INSTR_OFFSETS
	.align		4
.L_2179:
        /*00d0*/ 	.byte	0x04, 0x1c
        /*00d2*/ 	.short	(.L_2181 - .L_2180)


	//   ....[0]....
.L_2180:
        /*00d4*/ 	.word	0x000033b0


	//   ....[1]....
        /*00d8*/ 	.word	0x00003430


	//----- nvinfo : EIATTR_MAX_THREADS
	.align		4
.L_2181:
        /*00dc*/ 	.byte	0x04, 0x05
        /*00de*/ 	.short	(.L_2183 - .L_2182)
.L_2182:
        /*00e0*/ 	.word	0x00000080
        /*00e4*/ 	.word	0x00000001
        /*00e8*/ 	.word	0x00000001


	//----- nvinfo : EIATTR_CRS_STACK_SIZE
	.align		4
.L_2183:
        /*00ec*/ 	.byte	0x04, 0x1e
        /*00ee*/ 	.short	(.L_2185 - .L_2184)
.L_2184:
        /*00f0*/ 	.word	0x00000000


	//----- nvinfo : EIATTR_CBANK_PARAM_SIZE
	.align		4
.L_2185:
        /*00f4*/ 	.byte	0x03, 0x19
        /*00f6*/ 	.short	0x0128


	//----- nvinfo : EIATTR_PARAM_CBANK
	.align		4
        /*00f8*/ 	.byte	0x04, 0x0a
        /*00fa*/ 	.short	(.L_2187 - .L_2186)
	.align		4
.L_2186:
        /*00fc*/ 	.word	index@(.nv.constant0._ZN10layer_norm13ln_bwd_kernelINS_13Kernel_traitsIf13__nv_bfloat16S2_S2_fjLj512ELj1ELj4ELj1ELj16ENS_18Kernel_traits_baseILj512EfS2_S2_S2_fjLj128EEEEELb1ELb1ELb0ELb0EEEvNS_9BwdParamsE)
        /*0100*/ 	.short	0x0210
        /*0102*/ 	.short	0x0128


	//----- nvinfo : EIATTR_SW_WAR
	.align		4
.L_2187:
        /*0104*/ 	.byte	0x04, 0x36
        /*0106*/ 	.short	(.L_2189 - .L_2188)
.L_2188:
        /*0108*/ 	.word	0x00000008
.L_2189:


//--------------------- .nv.info._ZN10layer_norm13ln_bwd_kernelINS_13Kernel_traitsIf13__nv_bfloat16S2_S2_fjLj512ELj1ELj4ELj1ELj16ENS_18Kernel_traits_baseILj512EfS2_S2_S2_fjLj128EEEEELb1ELb1ELb0ELb1EEEvNS_9BwdParamsE --------------------------
	.section	.nv.info._ZN10layer_norm13ln_bwd_kernelINS_13Kernel_traitsIf13__nv_bfloat16S2_S2_fjLj512ELj1ELj4ELj1ELj16ENS_18Kernel_traits_baseILj512EfS2_S2_S2_fjLj128EEEEELb1ELb1ELb0ELb1EEEvNS_9BwdParamsE,"",@"SHT_CUDA_INFO"
	.sectionflags	@""
	.align	4


	//----- nvinfo : EIATTR_CUDA_API_VERSION
	.align		4
        /*0000*/ 	.byte	0x04, 0x37
        /*0002*/ 	.short	(.L_2191 - .L_2190)
.L_2190:
        /*0004*/ 	.word	0x00000082


	//----- nvinfo : EIATTR_KPARAM_INFO
	.align		4
.L_2191:
        /*0008*/ 	.byte	0x04, 0x17
        /*000a*/ 	.short	(.L_2193 - .L_2192)
.L_2192:
        /*000c*/ 	.word	0x00000000
        /*0010*/ 	.short	0x0000
        /*0012*/ 	.short	0x0000
        /*0014*/ 	.byte	0x00, 0xf0, 0xa1, 0x04


	//----- nvinfo : EIATTR_SPARSE_MMA_MASK
	.align		4
.L_2193:
        /*0018*/ 	.byte	0x03, 0x50
        /*001a*/ 	.short	0x0000


	//----- nvinfo : EIATTR_MAXREG_COUNT
	.align		4
        /*001c*/ 	.byte	0x03, 0x1b
        /*001e*/ 	.short	0x00ff


	//----- nvinfo : EIATTR_NUM_BARRIERS
	.align		4
        /*0020*/ 	.byte	0x02, 0x4c
        /*0022*/ 	.byte	0x01
	.zero		1


	//----- nvinfo : EIATTR_MERCURY_ISA_VERSION
	.align		4
        /*0024*/ 	.byte	0x03, 0x5f
        /*0026*/ 	.short	0x0101


	//----- nvinfo : EIATTR_COOP_GROUP_MASK_REGIDS
	.align		4
        /*0028*/ 	.byte	0x04, 0x29
        /*002a*/ 	.short	(.L_2195 - .L_2194)


	//   ....[0]....
.L_2194:
        /*002c*/ 	.word	0xffffffff


	//   ....[1]....
        /*0030*/ 	.word	0xffffffff


	//   ....[2]....
        /*0034*/ 	.word	0xffffffff


	//   ....[3]....
        /*0038*/ 	.word	0xffffffff


	//   ....[4]....
        /*003c*/ 	.word	0xffffffff


	//   ....[5]....
        /*0040*/ 	.word	0xffffffff


	//   ....[6]....
        /*0044*/ 	.word	0xffffffff


	//   ....[7]....
        /*0048*/ 	.word	0xffffffff


	//   ....[8]....
        /*004c*/ 	.word	0xffffffff


	//   ....[9]....
        /*0050*/ 	.word	0xffffffff


	//   ....[10]....
        /*0054*/ 	.word	0x05000093


	//   ....[11]....
        /*0058*/ 	.word	0x05000093


	//   ....[12]....
        /*005c*/ 	.word	0x05000093


	//   ....[13]....
        /*0060*/ 	.word	0x05000093


	//   ....[14]....
        /*0064*/ 	.word	0x05000093


	//   ....[15]....
        /*0068*/ 	.word	0x05000093


	//   ....[16]....
        /*006c*/ 	.word	0x05000093


	//   ....[17]....
        /*0070*/ 	.word	0x05000093


	//   ....[18]....
        /*0074*/ 	.word	0x05000093


	//   ....[19]....
        /*0078*/ 	.word	0x05000093


	//----- nvinfo : EIATTR_COOP_GROUP_INSTR_OFFSETS
	.align		4
.L_2195:
        /*007c*/ 	.byte	0x04, 0x28
        /*007e*/ 	.short	(.L_2197 - .L_2196)


	//   ....[0]....
.L_2196:
        /*0080*/ 	.word	0x00001250


	//   ....[1]....
        /*0084*/ 	.word	0x00001260


	//   ....[2]....
        /*0088*/ 	.word	0x00001290


	//   ....[3]....
        /*008c*/ 	.word	0x000012a0


	//   ....[4]....
        /*0090*/ 	.word	0x000012d0


	//   ....[5]....
        /*0094*/ 	.word	0x000012e0


	//   ....[6]....
        /*0098*/ 	.word	0x00001310


	//   ....[7]....
        /*009c*/ 	.word	0x00001320


	//   ....[8]....
        /*00a0*/ 	.word	0x00001350


	//   ....[9]....
        /*00a4*/ 	.word	0x00001360


	//   ....[10]....
        /*00a8*/ 	.word	0x000033c0


	//   ....[11]....
        /*00ac*/ 	.word	0x00003450


	//   ....[12]....
        /*00b0*/ 	.word	0x000034c0


	//   ....[13]....
        /*00b4*/ 	.word	0x00003520


	//   ....[14]....
        /*00b8*/ 	.word	0x00003590


	//   ....[15]....
        /*00bc*/ 	.word	0x000035f0


	//   ....[16]....
        /*00c0*/ 	.word	0x00003660


	//   ....[17]....
        /*00c4*/ 	.word	0x000036c0


	//   ....[18]....
        /*00c8*/ 	.word	0x00003730


	//   ....[19]....
        /*00cc*/ 	.word	0x00003780


	//----- nvinfo : EIATTR_EXIT_INSTR_OFFSETS
	.align		4
.L_2197:
        /*00d0*/ 	.byte	0x04, 0x1c
        /*00d2*/ 	.short	(.L_2199 - .L_2198)


	//   ....[0]....
.L_2198:
        /*00d4*/ 	.word	0x00003350


	//----- nvinfo : EIATTR_MAX_THREADS
	.align		4
.L_2199:
        /*00d8*/ 	.byte	0x04, 0x05
        /*00da*/ 	.short	(.L_2201 - .L_2200)
.L_2200:
        /*00dc*/ 	.word	0x00000080
        /*00e0*/ 	.word	0x00000001
        /*00e4*/ 	.word	0x00000001


	//----- nvinfo : EIATTR_CRS_STACK_SIZE
	.align		4
.L_2201:
        /*00e8*/ 	.byte	0x04, 0x1e
        /*00ea*/ 	.short	(.L_2203 - .L_2202)
.L_2202:
        /*00ec*/ 	.word	0x00000000


	//----- nvinfo : EIATTR_CBANK_PARAM_SIZE
	.align		4
.L_2203:
        /*00f0*/ 	.byte	0x03, 0x19
        /*00f2*/ 	.short	0x0128


	//----- nvinfo : EIATTR_PARAM_CBANK
	.align		4
        /*00f4*/ 	.byte	0x04, 0x0a
        /*00f6*/ 	.short	(.L_2205 - .L_2204)
	.align		4
.L_2204:
        /*00f8*/ 	.word	index@(.nv.constant0._ZN10layer_norm13ln_bwd_kernelINS_13Kernel_traitsIf13__nv_bfloat16S2_S2_fjLj512ELj1ELj4ELj1ELj16ENS_18Kernel_traits_baseILj512EfS2_S2_S2_fjLj128EEEEELb1ELb1ELb0ELb1EEEvNS_9BwdParamsE)
        /*00fc*/ 	.short	0x0210
        /*00fe*/ 	.short	0x0128


	//----- nvinfo : EIATTR_SW_WAR
	.align		4
.L_2205:
        /*0100*/ 	.byte	0x04, 0x36
        /*0102*/ 	.short	(.L_2207 - .L_2206)
.L_2206:
        /*0104*/ 	.word	0x00000008
.L_2207:


//--------------------- .nv.info._ZN10layer_norm22ln_bwd_finalize_kernelINS_22Kernel_traits_finalizeILj512Ef13__nv_bfloat16S2_S2_fjLb1ELj1024ELj4ENS_18Kernel_traits_baseILj512EfS2_S2_S2_fjLj1024EEEEELb1ELb0EEEvNS_9BwdParamsE --------------------------
	.section	.nv.info._ZN10layer_norm22ln_bwd_finalize_kernelINS_22Kernel_traits_finalizeILj512Ef13__nv_bfloat16S2_S2_fjLb1ELj1024ELj4ENS_18Kernel_traits_baseILj512EfS2_S2_S2_fjLj1024EEEEELb1ELb0EEEvNS_9BwdParamsE,"",@"SHT_CUDA_INFO"
	.sectionflags	@""
	.align	4


	//----- nvinfo : EIATTR_CUDA_API_VERSION
	.align		4
        /*0000*/ 	.byte	0x04, 0x37
        /*0002*/ 	.short	(.L_2209 - .L_2208)
.L_2208:
        /*0004*/ 	.word	0x00000082


	//----- nvinfo : EIATTR_KPARAM_INFO
	.align		4
.L_2209:
        /*0008*/ 	.byte	0x04, 0x17
        /*000a*/ 	.short	(.L_2211 - .L_2210)
.L_2210:
        /*000c*/ 	.word	0x00000000
        /*0010*/ 	.short	0x0000
        /*0012*/ 	.short	0x0000
        /*0014*/ 	.byte	0x00, 0xf0, 0xa1, 0x04


	//----- nvinfo : EIATTR_SPARSE_MMA_MASK
	.align		4
.L_2211:
        /*0018*/ 	.byte	0x03, 0x50
        /*001a*/ 	.short	0x0000


	//----- nvinfo : EIATTR_MAXREG_COUNT
	.align		4
        /*001c*/ 	.byte	0x03, 0x1b
        /*001e*/ 	.short	0x0040


	//----- nvinfo : EIATTR_NUM_BARRIERS
	.align		4
        /*0020*/ 	.byte	0x02, 0x4c
        /*0022*/ 	.byte	0x01
	.zero		1


	//----- nvinfo : EIATTR_MERCURY_ISA_VERSION
	.align		4
        /*0024*/ 	.byte	0x03, 0x5f
        /*0026*/ 	.short	0x0101


	//----- nvinfo : EIATTR_COOP_GROUP_MASK_REGIDS
	.align		4
        /*0028*/ 	.byte	0x04, 0x29
        /*002a*/ 	.short	(.L_2213 - .L_2212)


	//   ....[0]....
.L_2212:
        /*002c*/ 	.word	0xffffffff


	//   ....[1]....
        /*0030*/ 	.word	0xffffffff


	//   ....[2]....
        /*0034*/ 	.word	0xffffffff


	//   ....[3]....
        /*0038*/ 	.word	0xffffffff


	//   ....[4]....
        /*003c*/ 	.word	0xffffffff


	//   ....[5]....
        /*0040*/ 	.word	0xffffffff


	//   ....[6]....
        /*0044*/ 	.word	0xffffffff


	//   ....[7]....
        /*0048*/ 	.word	0xffffffff


	//   ....[8]....
        /*004c*/ 	.word	0xffffffff


	//   ....[9]....
        /*0050*/ 	.word	0xffffffff


	//   ....[10]....
        /*0054*/ 	.word	0xffffffff


	//   ....[11]....
        /*0058*/ 	.word	0xffffffff


	//   ....[12]....
        /*005c*/ 	.word	0xffffffff


	//   ....[13]....
        /*0060*/ 	.word	0xffffffff


	//   ....[14]....
        /*0064*/ 	.word	0xffffffff


	//   ....[15]....
        /*0068*/ 	.word	0x05000014


	//   ....[16]....
        /*006c*/ 	.word	0x05000014


	//   ....[17]....
        /*0070*/ 	.word	0x05000014


	//   ....[18]....
        /*0074*/ 	.word	0x05000014


	//   ....[19]....
        /*0078*/ 	.word	0x05000014


	//   ....[20]....
        /*007c*/ 	.word	0x05000014


	//   ....[21]....
        /*0080*/ 	.word	0x05000014


	//   ....[22]....
        /*0084*/ 	.word	0x05000014


	//   ....[23]....
        /*0088*/ 	.word	0x05000014


	//   ....[24]....
        /*008c*/ 	.word	0x05000014


	//   ....[25]....
        /*0090*/ 	.word	0x05000014


	//   ....[26]....
        /*0094*/ 	.word	0x05000014


	//   ....[27]....
        /*0098*/ 	.word	0x05000014


	//   ....[28]....
        /*009c*/ 	.word	0x05000014


	//   ....[29]....
        /*00a0*/ 	.word	0x05000014


	//----- nvinfo : EIATTR_COOP_GROUP_INSTR_OFFSETS
	.align		4
.L_2213:
        /*00a4*/ 	.byte	0x04, 0x28
        /*00a6*/ 	.short	(.L_2215 - .L_2214)


	//   ....[0]....
.L_2214:
        /*00a8*/ 	.word	0x00000ad0


	//   ....[1]....
        /*00ac*/ 	.word	0x00000ae0


	//   ....[2]....
        /*00b0*/ 	.word	0x00000af0


	//   ....[3]....
        /*00b4*/ 	.word	0x00000b20


	//   ....[4]....
        /*00b8*/ 	.word	0x00000b40


	//   ....[5]....
        /*00bc*/ 	.word	0x00000b50


	//   ....[6]....
        /*00c0*/ 	.word	0x00000b90


	//   ....[7]....
        /*00c4*/ 	.word	0x00000ba0


	//   ....[8]....
        /*00c8*/ 	.word	0x00000bb0


	//   ....[9]....
        /*00cc*/ 	.word	0x00000be0


	//   ....[10]....
        /*00d0*/ 	.word	0x00000c00


	//   ....[11]....
        /*00d4*/ 	.word	0x00000c10


	//   ....[12]....
        /*00d8*/ 	.word	0x00000c40


	//   ....[13]....
        /*00dc*/ 	.word	0x00000c60


	//   ....[14]....
        /*00e0*/ 	.word	0x00000c70


	//   ....[15]....
        /*00e4*/ 	.word	0x00000ef0


	//   ....[16]....
        /*00e8*/ 	.word	0x00000f60


	//   ....[17]....
        /*00ec*/ 	.word	0x00000fd0


	//   ....[18]....
        /*00f0*/ 	.word	0x00001040


	//   ....[19]....
        /*00f4*/ 	.word	0x000010b0


	//   ....[20]....
        /*00f8*/ 	.word	0x00001110


	//   ....[21]....
        /*00fc*/ 	.word	0x00001180


	//   ....[22]....
        /*0100*/ 	.word	0x000011f0


	//   ....[23]....
        /*0104*/ 	.word	0x00001260


	//   ....[24]....
        /*0108*/ 	.word	0x000012d0


	//   ....[25]....
        /*010c*/ 	.word	0x00001330


	//   ....[26]....
        /*0110*/ 	.word	0x000013a0


	//   ....[27]....
        /*0114*/ 	.word	0x00001410


	//   ....[28]....
        /*0118*/ 	.word	0x00001480


	//   ....[29]....
        /*011c*/ 	.word	0x000014f0


	//----- nvinfo : EIATTR_EXIT_INSTR_OFFSETS
	.align		4
.L_2215:
        /*0120*/ 	.byte	0x04, 0x1c
        /*0122*/ 	.short	(.L_2217 - .L_2216)


	//   ....[0]....
.L_2216:
        /*0124*/ 	.word	0x00000070


	//   ....[1]....
        /*0128*/ 	.word	0x00000e90


	//----- nvinfo : EIATTR_MAX_THREADS
	.align		4
.L_2217:
        /*012c*/ 	.byte	0x04, 0x05
        /*012e*/ 	.short	(.L_2219 - .L_2218)
.L_2218:
        /*0130*/ 	.word	0x00000400
        /*0134*/ 	.word	0x00000001
        /*0138*/ 	.word	0x00000001


	//----- nvinfo : EIATTR_CRS_STACK_SIZE
	.align		4
.L_2219:
        /*013c*/ 	.byte	0x04, 0x1e
        /*013e*/ 	.short	(.L_2221 - .L_2220)
.L_2220:
        /*0140*/ 	.word	0x00000000


	//----- nvinfo : EIATTR_CBANK_PARAM_SIZE
	.align		4
.L_2221:
        /*0144*/ 	.byte	0x03, 0x19
        /*0146*/ 	.short	0x0128


	//----- nvinfo : EIATTR_PARAM_CBANK
	.align		4
        /*0148*/ 	.byte	0x04, 0x0a
        /*014a*/ 	.short	(.L_2223 - .L_2222)
	.align		4
.L_2222:
        /*014c*/ 	.word	index@(.nv.constant0._ZN10layer_norm22ln_bwd_finalize_kernelINS_22Kernel_traits_finalizeILj512Ef13__nv_bfloat16S2_S2_fjLb1ELj1024ELj4ENS_18Kernel_traits_baseILj512EfS2_S2_S2_fjLj1024EEEEELb1ELb0EEEvNS_9BwdParamsE)
        /*0150*/ 	.short	0x0210
        /*0152*/ 	.short	0x0128


	//----- nvinfo : EIATTR_SW_WAR
	.align		4
.L_2223:
        /*0154*/ 	.byte	0x04, 0x36
        /*0156*/ 	.short	(.L_2225 - .L_2224)
.L_2224:
        /*0158*/ 	.word	0x00000008
.L_2225:


//--------------------- .nv.info._ZN10layer_norm13ln_bwd_kernelINS_13Kernel_traitsIf13__nv_bfloat16S2_S2_fjLj512ELj1ELj4ELj1ELj16ENS_18Kernel_traits_baseILj512EfS2_S2_S2_fjLj128EEEEELb1ELb1ELb1ELb0EEEvNS_9BwdParamsE --------------------------
	.section	.nv.info._ZN10layer_norm13ln_bwd_kernelINS_13Kernel_traitsIf13__nv_bfloat16S2_S2_fjLj512ELj1ELj4ELj1ELj16ENS_18Kernel_traits_baseILj512EfS2_S2_S2_fjLj128EEEEELb1ELb1ELb1ELb0EEEvNS_9BwdParamsE,"",@"SHT_CUDA_INFO"
	.sectionflags	@""
	.align	4


	//----- nvinfo : EIATTR_CUDA_API_VERSION
	.align		4
        /*0000*/ 	.byte	0x04, 0x37
        /*0002*/ 	.short	(.L_2227 - .L_2226)
.L_2226:
        /*0004*/ 	.word	0x00000082


	//----- nvinfo : EIATTR_KPARAM_INFO
	.align		4
.L_2227:
        /*0008*/ 	.byte	0x04, 0x17
        /*000a*/ 	.short	(.L_2229 - .L_2228)
.L_2228:
        /*000c*/ 	.word	0x00000000
        /*0010*/ 	.short	0x0000
        /*0012*/ 	.short	0x0000
        /*0014*/ 	.byte	0x00, 0xf0, 0xa1, 0x04


	//----- nvinfo : EIATTR_SPARSE_MMA_MASK
	.align		4
.L_2229:
        /*0018*/ 	.byte	0x03, 0x50
        /*001a*/ 	.short	0x0000


	//----- nvinfo : EIATTR_MAXREG_COUNT
	.align		4
        /*001c*/ 	.byte	0x03, 0x1b
        /*001e*/ 	.short	0x00ff


	//----- nvinfo : EIATTR_NUM_BARRIERS
	.align		4
        /*0020*/ 	.byte	0x02, 0x4c
        /*0022*/ 	.byte	0x01
	.zero		1


	//----- nvinfo : EIATTR_MERCURY_ISA_VERSION
	.align		4
        /*0024*/ 	.byte	0x03, 0x5f
        /*0026*/ 	.short	0x0101


	//----- nvinfo : EIATTR_COOP_GROUP_MASK_REGIDS
	.align		4
        /*0028*/ 	.byte	0x04, 0x29
        /*002a*/ 	.short	(.L_2231 - .L_2230)


	//   ....[0]....
.L_2230:
        /*002c*/ 	.word	0xffffffff


	//   ....[1]....
        /*0030*/ 	.word	0xffffffff


	//   ....[2]....
        /*0034*/ 	.word	0xffffffff


	//   ....[3]....
        /*0038*/ 	.word	0xffffffff


	//   ....[4]....
        /*003c*/ 	.word	0xffffffff


	//   ....[5]....
        /*0040*/ 	.word	0xffffffff


	//   ....[6]....
        /*0044*/ 	.word	0xffffffff


	//   ....[7]....
        /*0048*/ 	.word	0xffffffff


	//   ....[8]....
        /*004c*/ 	.word	0xffffffff


	//   ....[9]....
        /*0050*/ 	.word	0xffffffff


	//   ....[10]....
        /*0054*/ 	.word	0x05000086


	//   ....[11]....
        /*0058*/ 	.word	0x05000086


	//   ....[12]....
        /*005c*/ 	.word	0x05000086


	//   ....[13]....
        /*0060*/ 	.word	0x05000086


	//   ....[14]....
        /*0064*/ 	.word	0x05000086


	//   ....[15]....
        /*0068*/ 	.word	0x05000086


	//   ....[16]....
        /*006c*/ 	.word	0x05000086


	//   ....[17]....
        /*0070*/ 	.word	0x05000086


	//   ....[18]....
        /*0074*/ 	.word	0x05000086


	//   ....[19]....
        /*0078*/ 	.word	0x05000086


	//----- nvinfo : EIATTR_COOP_GROUP_INSTR_OFFSETS
	.align		4
.L_2231:
        /*007c*/ 	.byte	0x04, 0x28
        /*007e*/ 	.short	(.L_2233 - .L_2232)


	//   ....[0]....
.L_2232:
        /*0080*/ 	.word	0x000014f0


	//   ....[1]....
        /*0084*/ 	.word	0x00001500


	//   ....[2]....
        /*0088*/ 	.word	0x00001530


	//   ....[3]....
        /*008c*/ 	.word	0x00001540


	//   ....[4]....
        /*0090*/ 	.word	0x00001570


	//   ....[5]....
        /*0094*/ 	.word	0x00001580


	//   ....[6]....
        /*0098*/ 	.word	0x000015b0


	//   ....[7]....
        /*009c*/ 	.word	0x000015c0


	//   ....[8]....
        /*00a0*/ 	.word	0x000015f0


	//   ....[9]....
        /*00a4*/ 	.word	0x00001600


	//   ....[10]....
        /*00a8*/ 	.word	0x00004660


	//   ....[11]....
        /*00ac*/ 	.word	0x00004700


	//   ....[12]....
        /*00b0*/ 	.word	0x00004760


	//   ....[13]....
        /*00b4*/ 	.word	0x000047c0


	//   ....[14]....
        /*00b8*/ 	.word	0x00004830


	//   ....[15]....
        /*00bc*/ 	.word	0x00004890


	//   ....[16]....
        /*00c0*/ 	.word	0x00004900


	//   ....[17]....
        /*00c4*/ 	.word	0x00004960


	//   ....[18]....
        /*00c8*/ 	.word	0x000049d0


	//   ....[19]....
        /*00cc*/ 	.word	0x00004a30


	//----- nvinfo : EIATTR_EXIT_INSTR_OFFSETS
	.align		4
.L_2233:
        /*00d0*/ 	.byte	0x04, 0x1c
        /*00d2*/ 	.short	(.L_2235 - .L_2234)


	//   ....[0]....
.L_2234:
        /*00d4*/ 	.word	0x00004580


	//   ....[1]....
        /*00d8*/ 	.word	0x00004600


	//----- nvinfo : EIATTR_MAX_THREADS
	.align		4
.L_2235:
        /*00dc*/ 	.byte	0x04, 0x05
        /*00de*/ 	.short	(.L_2237 - .L_2236)
.L_2236:
        /*00e0*/ 	.word	0x00000080
        /*00e4*/ 	.word	0x00000001
        /*00e8*/ 	.word	0x00000001


	//----- nvinfo : EIATTR_CRS_STACK_SIZE
	.align		4
.L_2237:
        /*00ec*/ 	.byte	0x04, 0x1e
        /*00ee*/ 	.short	(.L_2239 - .L_2238)
.L_2238:
        /*00f0*/ 	.word	0x00000000


	//----- nvinfo : EIATTR_CBANK_PARAM_SIZE
	.align		4
.L_2239:
        /*00f4*/ 	.byte	0x03, 0x19
        /*00f6*/ 	.short	0x0128


	//----- nvinfo : EIATTR_PARAM_CBANK
	.align		4
        /*00f8*/ 	.byte	0x04, 0x0a
        /*00fa*/ 	.short	(.L_2241 - .L_2240)
	.align		4
.L_2240:
        /*00fc*/ 	.word	index@(.nv.constant0._ZN10layer_norm13ln_bwd_kernelINS_13Kernel_traitsIf13__nv_bfloat16S2_S2_fjLj512ELj1ELj4ELj1ELj16ENS_18Kernel_traits_baseILj512EfS2_S2_S2_fjLj128EEEEELb1ELb1ELb1ELb0EEEvNS_9BwdParamsE)
        /*0100*/ 	.short	0x0210
        /*0102*/ 	.short	0x0128


	//----- nvinfo : EIATTR_SW_WAR
	.align		4
.L_2241:
        /*0104*/ 	.byte	0x04, 0x36
        /*0106*/ 	.short	(.L_2243 - .L_2242)
.L_2242:
        /*0108*/ 	.word	0x00000008
.L_2243:


//--------------------- .nv.info._ZN10layer_norm22ln_bwd_finalize_kernelINS_22Kernel_traits_finalizeILj512Ef13__nv_bfloat16S2_S2_fjLb1ELj1024ELj4ENS_18Kernel_traits_baseILj512EfS2_S2_S2_fjLj1024EEEEELb1ELb1EEEvNS_9BwdParamsE --------------------------
	.section	.nv.info._ZN10layer_norm22ln_bwd_finalize_kernelINS_22Kernel_traits_finalizeILj512Ef13__nv_bfloat16S2_S2_fjLb1ELj1024ELj4ENS_18Kernel_traits_baseILj512EfS2_S2_S2_fjLj1024EEEEELb1ELb1EEEvNS_9BwdParamsE,"",@"SHT_CUDA_INFO"
	.sectionflags	@""
	.align	4


	//----- nvinfo : EIATTR_CUDA_API_VERSION
	.align		4
        /*0000*/ 	.byte	0x04, 0x37
        /*0002*/ 	.short	(.L_2245 - .L_2244)
.L_2244:
        /*0004*/ 	.word	0x00000082


	//----- nvinfo : EIATTR_KPARAM_INFO
	.align		4
.L_2245:
        /*0008*/ 	.byte	0x04, 0x17
        /*000a*/ 	.short	(.L_2247 - .L_2246)
.L_2246:
        /*000c*/ 	.word	0x00000000
        /*0010*/ 	.short	0x0000
        /*0012*/ 	.short	0x0000
        /*0014*/ 	.byte	0x00, 0xf0, 0xa1, 0x04


	//----- nvinfo : EIATTR_SPARSE_MMA_MASK
	.align		4
.L_2247:
        /*0018*/ 	.byte	0x03, 0x50
        /*001a*/ 	.short	0x0000


	//----- nvinfo : EIATTR_MAXREG_COUNT
	.align		4
        /*001c*/ 	.byte	0x03, 0x1b
        /*001e*/ 	.short	0x0040


	//----- nvinfo : EIATTR_NUM_BARRIERS
	.align		4
        /*0020*/ 	.byte	0x02, 0x4c
        /*0022*/ 	.byte	0x01
	.zero		1


	//----- nvinfo : EIATTR_MERCURY_ISA_VERSION
	.align		4
        /*0024*/ 	.byte	0x03, 0x5f
        /*0026*/ 	.short	0x0101


	//----- nvinfo : EIATTR_COOP_GROUP_MASK_REGIDS
	.align		4
        /*0028*/ 	.byte	0x04, 0x29
        /*002a*/ 	.short	(.L_2249 - .L_2248)


	//   ....[0]....
.L_2248:
        /*002c*/ 	.word	0xffffffff


	//   ....[1]....
        /*0030*/ 	.word	0xffffffff


	//   ....[2]....
        /*0034*/ 	.word	0xffffffff


	//   ....[3]....
        /*0038*/ 	.word	0xffffffff


	//   ....[4]....
        /*003c*/ 	.word	0xffffffff


	//   ....[5]....
        /*0040*/ 	.word	0xffffffff


	//   ....[6]....
        /*0044*/ 	.word	0xffffffff


	//   ....[7]....
        /*0048*/ 	.word	0xffffffff


	//   ....[8]....
        /*004c*/ 	.word	0xffffffff


	//   ....[9]....
        /*0050*/ 	.word	0xffffffff


	//   ....[10]....
        /*0054*/ 	.word	0xffffffff


	//   ....[11]....
        /*0058*/ 	.word	0xffffffff


	//   ....[12]....
        /*005c*/ 	.word	0xffffffff


	//   ....[13]....
        /*0060*/ 	.word	0xffffffff


	//   ....[14]....
        /*0064*/ 	.word	0xffffffff


	//   ....[15]....
        /*0068*/ 	.word	0x05000014


	//   ....[16]....
        /*006c*/ 	.word	0x05000014


	//   ....[17]....
        /*0070*/ 	.word	0x05000014


	//   ....[18]....
        /*0074*/ 	.word	0x05000014


	//   ....[19]....
        /*0078*/ 	.word	0x05000014


	//   ....[20]....
        /*007c*/ 	.word	0x05000014


	//   ....[21]....
        /*0080*/ 	.word	0x05000014


	//   ....[22]....
        /*0084*/ 	.word	0x05000014


	//   ....[23]....
        /*0088*/ 	.word	0x05000014


	//   ....[24]....
        /*008c*/ 	.word	0x05000014


	//   ....[25]....
        /*0090*/ 	.word	0x05000014


	//   ....[26]....
        /*0094*/ 	.word	0x05000014


	//   ....[27]....
        /*0098*/ 	.word	0x05000014


	//   ....[28]....
        /*009c*/ 	.word	0x05000014


	//   ....[29]....
        /*00a0*/ 	.word	0x05000014


	//----- nvinfo : EIATTR_COOP_GROUP_INSTR_OFFSETS
	.align		4
.L_2249:
        /*00a4*/ 	.byte	0x04, 0x28
        /*00a6*/ 	.short	(.L_2251 - .L_2250)


	//   ....[0]....
.L_2250:
        /*00a8*/ 	.word	0x00000ab0


	//   ....[1]....
        /*00ac*/ 	.word	0x00000ac0


	//   ....[2]....
        /*00b0*/ 	.word	0x00000ad0


	//   ....[3]....
        /*00b4*/ 	.word	0x00000b00


	//   ....[4]....
        /*00b8*/ 	.word	0x00000b20


	//   ....[5]....
        /*00bc*/ 	.word	0x00000b30


	//   ....[6]....
        /*00c0*/ 	.word	0x00000b60


	//   ....[7]....
        /*00c4*/ 	.word	0x00000b80


	//   ....[8]....
        /*00c8*/ 	.word	0x00000b90


	//   ....[9]....
        /*00cc*/ 	.word	0x00000bc0


	//   ....[10]....
        /*00d0*/ 	.word	0x00000be0


	//   ....[11]....
        /*00d4*/ 	.word	0x00000bf0


	//   ....[12]....
        /*00d8*/ 	.word	0x00000c20


	//   ....[13]....
        /*00dc*/ 	.word	0x00000c40


	//   ....[14]....
        /*00e0*/ 	.word	0x00000c50


	//   ....[15]....
        /*00e4*/ 	.word	0x00000eb0


	//   ....[16]....
        /*00e8*/ 	.word	0x00000f20


	//   ....[17]....
        /*00ec*/ 	.word	0x00000f90


	//   ....[18]....
        /*00f0*/ 	.word	0x00001000


	//   ....[19]....
        /*00f4*/ 	.word	0x00001070


	//   ....[20]....
        /*00f8*/ 	.word	0x000010d0


	//   ....[21]....
        /*00fc*/ 	.word	0x00001140


	//   ....[22]....
        /*0100*/ 	.word	0x000011b0


	//   ....[23]....
        /*0104*/ 	.word	0x00001220


	//   ....[24]....
        /*0108*/ 	.word	0x00001290


	//   ....[25]....
        /*010c*/ 	.word	0x000012f0


	//   ....[26]....
        /*0110*/ 	.word	0x00001360


	//   ....[27]....
        /*0114*/ 	.word	0x000013d0


	//   ....[28]....
        /*0118*/ 	.word	0x00001440


	//   ....[29]....
        /*011c*/ 	.word	0x000014b0


	//----- nvinfo : EIATTR_EXIT_INSTR_OFFSETS
	.align		4
.L_2251:
        /*0120*/ 	.byte	0x04, 0x1c
        /*0122*/ 	.short	(.L_2253 - .L_2252)


	//   ....[0]....
.L_2252:
        /*0124*/ 	.word	0x00000070


	//   ....[1]....
        /*0128*/ 	.word	0x00000e50


	//----- nvinfo : EIATTR_MAX_THREADS
	.align		4
.L_2253:
        /*012c*/ 	.byte	0x04, 0x05
        /*012e*/ 	.short	(.L_2255 - .L_2254)
.L_2254:
        /*0130*/ 	.word	0x00000400
        /*0134*/ 	.word	0x00000001
        /*0138*/ 	.word	0x00000001


	//----- nvinfo : EIATTR_CRS_STACK_SIZE
	.align		4
.L_2255:
        /*013c*/ 	.byte	0x04, 0x1e
        /*013e*/ 	.short	(.L_2257 - .L_2256)
.L_2256:
        /*0140*/ 	.word	0x00000000


	//----- nvinfo : EIATTR_CBANK_PARAM_SIZE
	.align		4
.L_2257:
        /*0144*/ 	.byte	0x03, 0x19
        /*0146*/ 	.short	0x0128


	//----- nvinfo : EIATTR_PARAM_CBANK
	.align		4
        /*0148*/ 	.byte	0x04, 0x0a
        /*014a*/ 	.short	(.L_2259 - .L_2258)
	.align		4
.L_2258:
        /*014c*/ 	.word	index@(.nv.constant0._ZN10layer_norm22ln_bwd_finalize_kernelINS_22Kernel_traits_finalizeILj512Ef13__nv_bfloat16S2_S2_fjLb1ELj1024ELj4ENS_18Kernel_traits_baseILj512EfS2_S2_S2_fjLj1024EEEEELb1ELb1EEEvNS_9BwdParamsE)
        /*0150*/ 	.short	0x0210
        /*0152*/ 	.short	0x0128


	//----- nvinfo : EIATTR_SW_WAR
	.align		4
.L_2259:
        /*0154*/ 	.byte	0x04, 0x36
        /*0156*/ 	.short	(.L_2261 - .L_2260)
.L_2260:
        /*0158*/ 	.word	0x00000008
.L_2261:


//--------------------- .nv.info._ZN10layer_norm13ln_bwd_kernelINS_13Kernel_traitsIf13__nv_bfloat16S2_S2_fjLj512ELj1ELj4ELj1ELj16ENS_18Kernel_traits_baseILj512EfS2_S2_S2_fjLj128EEEEELb1ELb1ELb1ELb1EEEvNS_9BwdParamsE --------------------------
	.section	.nv.info._ZN10layer_norm13ln_bwd_kernelINS_13Kernel_traitsIf13__nv_bfloat16S2_S2_fjLj512ELj1ELj4ELj1ELj16ENS_18Kernel_traits_baseILj512EfS2_S2_S2_fjLj128EEEEELb1ELb1ELb1ELb1EEEvNS_9BwdParamsE,"",@"SHT_CUDA_INFO"
	.sectionflags	@""
	.align	4


	//----- nvinfo : EIATTR_CUDA_API_VERSION
	.align		4
        /*0000*/ 	.byte	0x04, 0x37
        /*0002*/ 	.short	(.L_2263 - .L_2262)
.L_2262:
        /*0004*/ 	.word	0x00000082


	//----- nvinfo : EIATTR_KPARAM_INFO
	.align		4
.L_2263:
        /*0008*/ 	.byte	0x04, 0x17
        /*000a*/ 	.short	(.L_2265 - .L_2264)
.L_2264:
        /*000c*/ 	.word	0x00000000
        /*0010*/ 	.short	0x0000
        /*0012*/ 	.short	0x0000
        /*0014*/ 	.byte	0x00, 0xf0, 0xa1, 0x04


	//----- nvinfo : EIATTR_SPARSE_MMA_MASK
	.align		4
.L_2265:
        /*0018*/ 	.byte	0x03, 0x50
        /*001a*/ 	.short	0x0000


	//----- nvinfo : EIATTR_MAXREG_COUNT
	.align		4
        /*001c*/ 	.byte	0x03, 0x1b
        /*001e*/ 	.short	0x00ff


	//----- nvinfo : EIATTR_NUM_BARRIERS
	.align		4
        /*0020*/ 	.byte	0x02, 0x4c
        /*0022*/ 	.byte	0x01
	.zero		1


	//----- nvinfo : EIATTR_MERCURY_ISA_VERSION
	.align		4
        /*0024*/ 	.byte	0x03, 0x5f
        /*0026*/ 	.short	0x0101


	//----- nvinfo : EIATTR_COOP_GROUP_MASK_REGIDS
	.align		4
        /*0028*/ 	.byte	0x04, 0x29
        /*002a*/ 	.short	(.L_2267 - .L_2266)


	//   ....[0]....
.L_2266:
        /*002c*/ 	.word	0xffffffff


	//   ....[1]....
        /*0030*/ 	.word	0xffffffff


	//   ....[2]....
        /*0034*/ 	.word	0xffffffff


	//   ....[3]....
        /*0038*/ 	.word	0xffffffff


	//   ....[4]....
        /*003c*/ 	.word	0xffffffff


	//   ....[5]....
        /*0040*/ 	.word	0xffffffff


	//   ....[6]....
        /*0044*/ 	.word	0xffffffff


	//   ....[7]....
        /*0048*/ 	.word	0xffffffff


	//   ....[8]....
        /*004c*/ 	.word	0xffffffff


	//   ....[9]....
        /*0050*/ 	.word	0xffffffff


	//   ....[10]....
        /*0054*/ 	.word	0x0500009f


	//   ....[11]....
        /*0058*/ 	.word	0x0500009f


	//   ....[12]....
        /*005c*/ 	.word	0x0500009f


	//   ....[13]....
        /*0060*/ 	.word	0x0500009f


	//   ....[14]....
        /*0064*/ 	.word	0x0500009f


	//   ....[15]....
        /*0068*/ 	.word	0x0500009f


	//   ....[16]....
        /*006c*/ 	.word	0x0500009f


	//   ....[17]....
        /*0070*/ 	.word	0x0500009f


	//   ....[18]....
        /*0074*/ 	.word	0x0500009f


	//   ....[19]....
        /*0078*/ 	.word	0x0500009f


	//----- nvinfo : EIATTR_COOP_GROUP_INSTR_OFFSETS
	.align		4
.L_2267:
        /*007c*/ 	.byte	0x04, 0x28
        /*007e*/ 	.short	(.L_2269 - .L_2268)


	//   ....[0]....
.L_2268:
        /*0080*/ 	.word	0x000014d0


	//   ....[1]....
        /*0084*/ 	.word	0x000014e0


	//   ....[2]....
        /*0088*/ 	.word	0x00001510


	//   ....[3]....
        /*008c*/ 	.word	0x00001520


	//   ....[4]....
        /*0090*/ 	.word	0x00001550


	//   ....[5]....
        /*0094*/ 	.word	0x00001560


	//   ....[6]....
        /*0098*/ 	.word	0x00001590


	//   ....[7]....
        /*009c*/ 	.word	0x000015a0


	//   ....[8]....
        /*00a0*/ 	.word	0x000015d0


	//   ....[9]....
        /*00a4*/ 	.word	0x000015e0


	//   ....[10]....
        /*00a8*/ 	.word	0x00004210


	//   ....[11]....
        /*00ac*/ 	.word	0x000042a0


	//   ....[12]....
        /*00b0*/ 	.word	0x00004310


	//   ....[13]....
        /*00b4*/ 	.word	0x00004370


	//   ....[14]....
        /*00b8*/ 	.word	0x000043e0


	//   ....[15]....
        /*00bc*/ 	.word	0x00004440


	//   ....[16]....
        /*00c0*/ 	.word	0x000044b0


	//   ....[17]....
        /*00c4*/ 	.word	0x00004510


	//   ....[18]....
        /*00c8*/ 	.word	0x00004580


	//   ....[19]....
        /*00cc*/ 	.word	0x000045e0


	//----- nvinfo : EIATTR_EXIT_INSTR_OFFSETS
	.align		4
.L_2269:
        /*00d0*/ 	.byte	0x04, 0x1c
        /*00d2*/ 	.short	(.L_2271 - .L_2270)


	//   ....[0]....
.L_2270:
        /*00d4*/ 	.word	0x000041a0


	//----- nvinfo : EIATTR_MAX_THREADS
	.align		4
.L_2271:
        /*00d8*/ 	.byte	0x04, 0x05
        /*00da*/ 	.short	(.L_2273 - .L_2272)
.L_2272:
        /*00dc*/ 	.word	0x00000080
        /*00e0*/ 	.word	0x00000001
        /*00e4*/ 	.word	0x00000001


	//----- nvinfo : EIATTR_CRS_STACK_SIZE
	.align		4
.L_2273:
        /*00e8*/ 	.byte	0x04, 0x1e
        /*00ea*/ 	.short	(.L_2275 - .L_2274)
.L_2274:
        /*00ec*/ 	.word	0x00000000


	//----- nvinfo : EIATTR_CBANK_PARAM_SIZE
	.align		4
.L_2275:
        /*00f0*/ 	.byte	0x03, 0x19
        /*00f2*/ 	.short	0x0128


	//----- nvinfo : EIATTR_PARAM_CBANK
	.align		4
        /*00f4*/ 	.byte	0x04, 0x0a
        /*00f6*/ 	.short	(.L_2277 - .L_2276)
	.align		4
.L_2276:
        /*00f8*/ 	.word	index@(.nv.constant0._ZN10layer_norm13ln_bwd_kernelINS_13Kernel_traitsIf13__nv_bfloat16S2_S2_fjLj512ELj1ELj4ELj1ELj16ENS_18Kernel_traits_baseILj512EfS2_S2_S2_fjLj128EEEEELb1ELb1ELb1ELb1EEEvNS_9BwdParamsE)
        /*00fc*/ 	.short	0x0210
        /*00fe*/ 	.short	0x0128


	//----- nvinfo : EIATTR_SW_WAR
	.align		4
.L_2277:
        /*0100*/ 	.byte	0x04, 0x36
        /*0102*/ 	.short	(.L_2279 - .L_2278)
.L_2278:
        /*0104*/ 	.word	0x00000008
.L_2279:


//--------------------- .nv.info._ZN10layer_norm13ln_bwd_kernelINS_13Kernel_traitsI13__nv_bfloat16S2_fS2_fjLj512ELj1ELj4ELj1ELj16ENS_18Kernel_traits_baseILj512ES2_S2_fS2_fjLj128EEEEELb0ELb0ELb0ELb0EEEvNS_9BwdParamsE --------------------------
	.section	.nv.info._ZN10layer_norm13ln_bwd_kernelINS_13Kernel_traitsI13__nv_bfloat16S2_fS2_fjLj512ELj1ELj4ELj1ELj16ENS_18Kernel_traits_baseILj512ES2_S2_fS2_fjLj128EEEEELb0ELb0ELb0ELb0EEEvNS_9BwdParamsE,"",@"SHT_CUDA_INFO"
	.sectionflags	@""
	.align	4


	//----- nvinfo : EIATTR_CUDA_API_VERSION
	.align		4
        /*0000*/ 	.byte	0x04, 0x37
        /*0002*/ 	.short	(.L_2281 - .L_2280)
.L_2280:
        /*0004*/ 	.word	0x00000082


	//----- nvinfo : EIATTR_KPARAM_INFO
	.align		4
.L_2281:
        /*0008*/ 	.byte	0x04, 0x17
        /*000a*/ 	.short	(.L_2283 - .L_2282)
.L_2282:
        /*000c*/ 	.word	0x00000000
        /*0010*/ 	.short	0x0000
        /*0012*/ 	.short	0x0000
        /*0014*/ 	.byte	0x00, 0xf0, 0xa1, 0x04


	//----- nvinfo : EIATTR_SPARSE_MMA_MASK
	.align		4
.L_2283:
        /*0018*/ 	.byte	0x03, 0x50
        /*001a*/ 	.short	0x0000


	//----- nvinfo : EIATTR_MAXREG_COUNT
	.align		4
        /*001c*/ 	.byte	0x03, 0x1b
        /*001e*/ 	.short	0x00ff


	//----- nvinfo : EIATTR_NUM_BARRIERS
	.align		4
        /*0020*/ 	.byte	0x02, 0x4c
        /*0022*/ 	.byte	0x01
	.zero		1


	//----- nvinfo : EIATTR_MERCURY_ISA_VERSION
	.align		4
        /*0024*/ 	.byte	0x03, 0x5f
        /*0026*/ 	.short	0x0101


	//----- nvinfo : EIATTR_COOP_GROUP_MASK_REGIDS
	.align		4
        /*0028*/ 	.byte	0x04, 0x29
        /*002a*/ 	.short	(.L_2285 - .L_2284)


	//   ....[0]....
.L_2284:
        /*002c*/ 	.word	0xffffffff


	//   ....[1]....
        /*0030*/ 	.word	0xffffffff


	//   ....[2]....
        /*0034*/ 	.word	0xffffffff


	//   ....[3]....
        /*0038*/ 	.word	0xffffffff


	//   ....[4]....
        /*003c*/ 	.word	0xffffffff


	//   ....[5]....
        /*0040*/ 	.word	0xffffffff


	//   ....[6]....
        /*0044*/ 	.word	0xffffffff


	//   ....[7]....
        /*0048*/ 	.word	0xffffffff


	//   ....[8]....
        /*004c*/ 	.word	0xffffffff


	//   ....[9]....
        /*0050*/ 	.word	0xffffffff


	//   ....[10]....
        /*0054*/ 	.word	0x05000077


	//   ....[11]....
        /*0058*/ 	.word	0x05000077


	//   ....[12]....
        /*005c*/ 	.word	0x05000077


	//   ....[13]....
        /*0060*/ 	.word	0x05000077


	//   ....[14]....
        /*0064*/ 	.word	0x05000077


	//   ....[15]....
        /*0068*/ 	.word	0x05000077


	//   ....[16]....
        /*006c*/ 	.word	0x05000077


	//   ....[17]....
        /*0070*/ 	.word	0x05000077


	//   ....[18]....
        /*0074*/ 	.word	0x05000077


	//   ....[19]....
        /*0078*/ 	.word	0x05000077


	//----- nvinfo : EIATTR_COOP_GROUP_INSTR_OFFSETS
	.align		4
.L_2285:
        /*007c*/ 	.byte	0x04, 0x28
        /*007e*/ 	.short	(.L_2287 - .L_2286)


	//   ....[0]....
.L_2286:
        /*0080*/ 	.word	0x000010f0


	//   ....[1]....
        /*0084*/ 	.word	0x00001100


	//   ....[2]....
        /*0088*/ 	.word	0x00001130


	//   ....[3]....
        /*008c*/ 	.word	0x00001140


	//   ....[4]....
        /*0090*/ 	.word	0x00001170


	//   ....[5]....
        /*0094*/ 	.word	0x00001180


	//   ....[6]....
        /*0098*/ 	.word	0x000011b0


	//   ....[7]....
        /*009c*/ 	.word	0x000011c0


	//   ....[8]....
        /*00a0*/ 	.word	0x000011f0


	//   ....[9]....
        /*00a4*/ 	.word	0x00001200


	//   ....[10]....
        /*00a8*/ 	.word	0x00002430


	//   ....[11]....
        /*00ac*/ 	.word	0x000024c0


	//   ....[12]....
        /*00b0*/ 	.word	0x00002530


	//   ....[13]....
        /*00b4*/ 	.word	0x00002590


	//   ....[14]....
        /*00b8*/ 	.word	0x00002600


	//   ....[15]....
        /*00bc*/ 	.word	0x00002660


	//   ....[16]....
        /*00c0*/ 	.word	0x000026d0


	//   ....[17]....
        /*00c4*/ 	.word	0x00002730


	//   ....[18]....
        /*00c8*/ 	.word	0x000027a0


	//   ....[19]....
        /*00cc*/ 	.word	0x00002800


	//----- nvinfo : EIATTR_EXIT_INSTR_OFFSETS
	.align		4
.L_2287:
        /*00d0*/ 	.byte	0x04, 0x1c
        /*00d2*/ 	.short	(.L_2289 - .L_2288)


	//   ....[0]....
.L_2288:
        /*00d4*/ 	.word	0x00002390


	//   ....[1]....
        /*00d8*/ 	.word	0x000023c0


	//----- nvinfo : EIATTR_MAX_THREADS
	.align		4
.L_2289:
        /*00dc*/ 	.byte	0x04, 0x05
        /*00de*/ 	.short	(.L_2291 - .L_2290)
.L_2290:
        /*00e0*/ 	.word	0x00000080
        /*00e4*/ 	.word	0x00000001
        /*00e8*/ 	.word	0x00000001


	//----- nvinfo : EIATTR_CRS_STACK_SIZE
	.align		4
.L_2291:
        /*00ec*/ 	.byte	0x04, 0x1e
        /*00ee*/ 	.short	(.L_2293 - .L_2292)
.L_2292:
        /*00f0*/ 	.word	0x00000000


	//----- nvinfo : EIATTR_CBANK_PARAM_SIZE
	.align		4
.L_2293:
        /*00f4*/ 	.byte	0x03, 0x19
        /*00f6*/ 	.short	0x0128


	//----- nvinfo : EIATTR_PARAM_CBANK
	.align		4
        /*00f8*/ 	.byte	0x04, 0x0a
        /*00fa*/ 	.short	(.L_2295 - .L_2294)
	.align		4
.L_2294:
        /*00fc*/ 	.word	index@(.nv.constant0._ZN10layer_norm13ln_bwd_kernelINS_13Kernel_traitsI13__nv_bfloat16S2_fS2_fjLj512ELj1ELj4ELj1ELj16ENS_18Kernel_traits_baseILj512ES2_S2_fS2_fjLj128EEEEELb0ELb0ELb0ELb0EEEvNS_9BwdParamsE)
        /*0100*/ 	.short	0x0210
        /*0102*/ 	.short	0x0128


	//----- nvinfo : EIATTR_SW_WAR
	.align		4
.L_2295:
        /*0104*/ 	.byte	0x04, 0x36
        /*0106*/ 	.short	(.L_2297 - .L_2296)
.L_2296:
        /*0108*/ 	.word	0x00000008
.L_2297:


//--------------------- .nv.info._ZN10layer_norm13ln_bwd_kernelINS_13Kernel_traitsI13__nv_bfloat16S2_fS2_fjLj512ELj1ELj4ELj1ELj16ENS_18Kernel_traits_baseILj512ES2_S2_fS2_fjLj128EEEEELb0ELb0ELb0ELb1EEEvNS_9BwdParamsE --------------------------
	.section	.nv.info._ZN10layer_norm13ln_bwd_kernelINS_13Kernel_traitsI13__nv_bfloat16S2_fS2_fjLj512ELj1ELj4ELj1ELj16ENS_18Kernel_traits_baseILj512ES2_S2_fS2_fjLj128EEEEELb0ELb0ELb0ELb1EEEvNS_9BwdParamsE,"",@"SHT_CUDA_INFO"
	.sectionflags	@""
	.align	4


	//----- nvinfo : EIATTR_CUDA_API_VERSION
	.align		4
        /*0000*/ 	.byte	0x04, 0x37
        /*0002*/ 	.short	(.L_2299 - .L_2298)
.L_2298:
        /*0004*/ 	.word	0x00000082


	//----- nvinfo : EIATTR_KPARAM_INFO
	.align		4
.L_2299:
        /*0008*/ 	.byte	0x04, 0x17
        /*000a*/ 	.short	(.L_2301 - .L_2300)
.L_2300:
        /*000c*/ 	.word	0x00000000
        /*0010*/ 	.short	0x0000
        /*0012*/ 	.short	0x0000
        /*0014*/ 	.byte	0x00, 0xf0, 0xa1, 0x04


	//----- nvinfo : EIATTR_SPARSE_MMA_MASK
	.align		4
.L_2301:
        /*0018*/ 	.byte	0x03, 0x50
        /*001a*/ 	.short	0x0000


	//----- nvinfo : EIATTR_MAXREG_COUNT
	.align		4
        /*001c*/ 	.byte	0x03, 0x1b
        /*001e*/ 	.short	0x00ff


	//----- nvinfo : EIATTR_NUM_BARRIERS
	.align		4
        /*0020*/ 	.byte	0x02, 0x4c
        /*0022*/ 	.byte	0x01
	.zero		1


	//----- nvinfo : EIATTR_MERCURY_ISA_VERSION
	.align		4
        /*0024*/ 	.byte	0x03, 0x5f
        /*0026*/ 	.short	0x0101


	//----- nvinfo : EIATTR_COOP_GROUP_MASK_REGIDS
	.align		4
        /*0028*/ 	.byte	0x04, 0x29
        /*002a*/ 	.short	(.L_2303 - .L_2302)


	//   ....[0]....
.L_2302:
        /*002c*/ 	.word	0xffffffff


	//   ....[1]....
        /*0030*/ 	.word	0xffffffff


	//   ....[2]....
        /*0034*/ 	.word	0xffffffff


	//   ....[3]....
        /*0038*/ 	.word	0xffffffff


	//   ....[4]....
        /*003c*/ 	.word	0xffffffff


	//   ....[5]....
        /*0040*/ 	.word	0xffffffff


	//   ....[6]....
        /*0044*/ 	.word	0xffffffff


	//   ....[7]....
        /*0048*/ 	.word	0xffffffff


	//   ....[8]....
        /*004c*/ 	.word	0xffffffff


	//   ....[9]....
        /*0050*/ 	.word	0xffffffff


	//   ....[10]....
        /*0054*/ 	.word	0x05000074


	//   ....[11]....
        /*0058*/ 	.word	0x05000074


	//   ....[12]....
        /*005c*/ 	.word	0x05000074


	//   ....[13]....
        /*0060*/ 	.word	0x05000074


	//   ....[14]....
        /*0064*/ 	.word	0x05000074


	//   ....[15]....
        /*0068*/ 	.word	0x05000074


	//   ....[16]....
        /*006c*/ 	.word	0x05000074


	//   ....[17]....
        /*0070*/ 	.word	0x05000074


	//   ....[18]....
        /*0074*/ 	.word	0x05000074


	//   ....[19]....
        /*0078*/ 	.word	0x05000074


	//----- nvinfo : EIATTR_COOP_GROUP_INSTR_OFFSETS
	.align		4
.L_2303:
        /*007c*/ 	.byte	0x04, 0x28
        /*007e*/ 	.short	(.L_2305 - .L_2304)


	//   ....[0]....
.L_2304:
        /*0080*/ 	.word	0x00001090


	//   ....[1]....
        /*0084*/ 	.word	0x000010a0


	//   ....[2]....
        /*0088*/ 	.word	0x000010d0


	//   ....[3]....
        /*008c*/ 	.word	0x000010e0


	//   ....[4]....
        /*0090*/ 	.word	0x00001110


	//   ....[5]....
        /*0094*/ 	.word	0x00001120


	//   ....[6]....
        /*0098*/ 	.word	0x00001150


	//   ....[7]....
        /*009c*/ 	.word	0x00001160


	//   ....[8]....
        /*00a0*/ 	.word	0x00001190


	//   ....[9]....
        /*00a4*/ 	.word	0x000011a0


	//   ....[10]....
        /*00a8*/ 	.word	0x00002310


	//   ....[11]....
        /*00ac*/ 	.word	0x000023b0


	//   ....[12]....
        /*00b0*/ 	.word	0x00002410


	//   ....[13]....
        /*00b4*/ 	.word	0x00002470


	//   ....[14]....
        /*00b8*/ 	.word	0x000024d0


	//   ....[15]....
        /*00bc*/ 	.word	0x00002530


	//   ....[16]....
        /*00c0*/ 	.word	0x00002590


	//   ....[17]....
        /*00c4*/ 	.word	0x000025f0


	//   ....[18]....
        /*00c8*/ 	.word	0x00002650


	//   ....[19]....
        /*00cc*/ 	.word	0x000026b0


	//----- nvinfo : EIATTR_EXIT_INSTR_OFFSETS
	.align		4
.L_2305:
        /*00d0*/ 	.byte	0x04, 0x1c
        /*00d2*/ 	.short	(.L_2307 - .L_2306)


	//   ....[0]....
.L_2306:
        /*00d4*/ 	.word	0x000022b0


	//----- nvinfo : EIATTR_MAX_THREADS
	.align		4
.L_2307:
        /*00d8*/ 	.byte	0x04, 0x05
        /*00da*/ 	.short	(.L_2309 - .L_2308)
.L_2308:
        /*00dc*/ 	.word	0x00000080
        /*00e0*/ 	.word	0x00000001
        /*00e4*/ 	.word	0x00000001


	//----- nvinfo : EIATTR_CRS_STACK_SIZE
	.align		4
.L_2309:
        /*00e8*/ 	.byte	0x04, 0x1e
        /*00ea*/ 	.short	(.L_2311 - .L_2310)
.L_2310:
        /*00ec*/ 	.word	0x00000000


	//----- nvinfo : EIATTR_CBANK_PARAM_SIZE
	.align		4
.L_2311:
        /*00f0*/ 	.byte	0x03, 0x19
        /*00f2*/ 	.short	0x0128


	//----- nvinfo : EIATTR_PARAM_CBANK
	.align		4
        /*00f4*/ 	.byte	0x04, 0x0a
        /*00f6*/ 	.short	(.L_2313 - .L_2312)
	.align		4
.L_2312:
        /*00f8*/ 	.word	index@(.nv.constant0._ZN10layer_norm13ln_bwd_kernelINS_13Kernel_traitsI13__nv_bfloat16S2_fS2_fjLj512ELj1ELj4ELj1ELj16ENS_18Kernel_traits_baseILj512ES2_S2_fS2_fjLj128EEEEELb0ELb0ELb0ELb1EEEvNS_9BwdParamsE)
        /*00fc*/ 	.short	0x0210
        /*00fe*/ 	.short	0x0128


	//----- nvinfo : EIATTR_SW_WAR
	.align		4
.L_2313:
        /*0100*/ 	.byte	0x04, 0x36
        /*0102*/ 	.short	(.L_2315 - .L_2314)
.L_2314:
        /*0104*/ 	.word	0x00000008
.L_2315:


//--------------------- .nv.info._ZN10layer_norm13ln_bwd_kernelINS_13Kernel_traitsI13__nv_bfloat16S2_fS2_fjLj512ELj1ELj4ELj1ELj16ENS_18Kernel_traits_baseILj512ES2_S2_fS2_fjLj128EEEEELb0ELb0ELb1ELb0EEEvNS_9BwdParamsE --------------------------
	.section	.nv.info._ZN10layer_norm13ln_bwd_kernelINS_13Kernel_traitsI13__nv_bfloat16S2_fS2_fjLj512ELj1ELj4ELj1ELj16ENS_18Kernel_traits_baseILj512ES2_S2_fS2_fjLj128EEEEELb0ELb0ELb1ELb0EEEvNS_9BwdParamsE,"",@"SHT_CUDA_INFO"
	.sectionflags	@""
	.align	4


	//----- nvinfo : EIATTR_CUDA_API_VERSION
	.align		4
        /*0000*/ 	.byte	0x04, 0x37
        /*0002*/ 	.short	(.L_2317 - .L_2316)
.L_2316:
        /*0004*/ 	.word	0x00000082


	//----- nvinfo : EIATTR_KPARAM_INFO
	.align		4
.L_2317:
        /*0008*/ 	.byte	0x04, 0x17
        /*000a*/ 	.short	(.L_2319 - .L_2318)
.L_2318:
        /*000c*/ 	.word	0x00000000
        /*0010*/ 	.short	0x0000
        /*0012*/ 	.short	0x0000
        /*0014*/ 	.byte	0x00, 0xf0, 0xa1, 0x04


	//----- nvinfo : EIATTR_SPARSE_MMA_MASK
	.align		4
.L_2319:
        /*0018*/ 	.byte	0x03, 0x50
        /*001a*/ 	.short	0x0000


	//----- nvinfo : EIATTR_MAXREG_COUNT
	.align		4
        /*001c*/ 	.byte	0x03, 0x1b
        /*001e*/ 	.short	0x00ff


	//----- nvinfo : EIATTR_NUM_BARRIERS
	.align		4
        /*0020*/ 	.byte	0x02, 0x4c
        /*0022*/ 	.byte	0x01
	.zero		1


	//----- nvinfo : EIATTR_MERCURY_ISA_VERSION
	.align		4
        /*0024*/ 	.byte	0x03, 0x5f
        /*0026*/ 	.short	0x0101


	//----- nvinfo : EIATTR_COOP_GROUP_MASK_REGIDS
	.align		4
        /*0028*/ 	.byte	0x04, 0x29
        /*002a*/ 	.short	(.L_2321 - .L_2320)


	//   ....[0]....
.L_2320:
        /*002c*/ 	.word	0xffffffff


	//   ....[1]....
        /*0030*/ 	.word	0xffffffff


	//   ....[2]....
        /*0034*/ 	.word	0xffffffff


	//   ....[3]....
        /*0038*/ 	.word	0xffffffff


	//   ....[4]....
        /*003c*/ 	.word	0xffffffff


	//   ....[5]....
        /*0040*/ 	.word	0xffffffff


	//   ....[6]....
        /*0044*/ 	.word	0xffffffff


	//   ....[7]....
        /*0048*/ 	.word	0xffffffff


	//   ....[8]....
        /*004c*/ 	.word	0xffffffff


	//   ....[9]....
        /*0050*/ 	.word	0xffffffff


	//   ....[10]....
        /*0054*/ 	.word	0x0500006e


	//   ....[11]....
        /*0058*/ 	.word	0x0500006e


	//   ....[12]....
        /*005c*/ 	.word	0x0500006e


	//   ....[13]....
        /*0060*/ 	.word	0x0500006e


	//   ....[14]....
        /*0064*/ 	.word	0x0500006e


	//   ....[15]....
        /*0068*/ 	.word	0x0500006e


	//   ....[16]....
        /*006c*/ 	.word	0x0500006e


	//   ....[17]....
        /*0070*/ 	.word	0x0500006e


	//   ....[18]....
        /*0074*/ 	.word	0x0500006e


	//   ....[19]....
        /*0078*/ 	.word	0x0500006e


	//----- nvinfo : EIATTR_COOP_GROUP_INSTR_OFFSETS
	.align		4
.L_2321:
        /*007c*/ 	.byte	0x04, 0x28
        /*007e*/ 	.short	(.L_2323 - .L_2322)


	//   ....[0]....
.L_2322:
        /*0080*/ 	.word	0x00001260


	//   ....[1]....
        /*0084*/ 	.word	0x00001270


	//   ....[2]....
        /*0088*/ 	.word	0x000012a0


	//   ....[3]....
        /*008c*/ 	.word	0x000012b0


	//   ....[4]....
        /*0090*/ 	.word	0x000012e0


	//   ....[5]....
        /*0094*/ 	.word	0x000012f0


	//   ....[6]....
        /*0098*/ 	.word	0x00001320


	//   ....[7]....
        /*009c*/ 	.word	0x00001330


	//   ....[8]....
        /*00a0*/ 	.word	0x00001360


	//   ....[9]....
        /*00a4*/ 	.word	0x00001370


	//   ....[10]....
        /*00a8*/ 	.word	0x00003130


	//   ....[11]....
        /*00ac*/ 	.word	0x000031c0


	//   ....[12]....
        /*00b0*/ 	.word	0x00003230


	//   ....[13]....
        /*00b4*/ 	.word	0x00003290


	//   ....[14]....
        /*00b8*/ 	.word	0x00003300


	//   ....[15]....
        /*00bc*/ 	.word	0x00003360


	//   ....[16]....
        /*00c0*/ 	.word	0x000033d0


	//   ....[17]....
        /*00c4*/ 	.word	0x00003430


	//   ....[18]....
        /*00c8*/ 	.word	0x000034a0


	//   ....[19]....
        /*00cc*/ 	.word	0x00003500


	//----- nvinfo : EIATTR_EXIT_INSTR_OFFSETS
	.align		4
.L_2323:
        /*00d0*/ 	.byte	0x04, 0x1c
        /*00d2*/ 	.short	(.L_2325 - .L_2324)


	//   ....[0]....
.L_2324:
        /*00d4*/ 	.word	0x00003090


	//   ....[1]....
        /*00d8*/ 	.word	0x000030c0


	//----- nvinfo : EIATTR_MAX_THREADS
	.align		4
.L_2325:
        /*00dc*/ 	.byte	0x04, 0x05
        /*00de*/ 	.short	(.L_2327 - .L_2326)
.L_2326:
        /*00e0*/ 	.word	0x00000080
        /*00e4*/ 	.word	0x00000001
        /*00e8*/ 	.word	0x00000001


	//----- nvinfo : EIATTR_CRS_STACK_SIZE
	.align		4
.L_2327:
        /*00ec*/ 	.byte	0x04, 0x1e
        /*00ee*/ 	.short	(.L_2329 - .L_2328)
.L_2328:
        /*00f0*/ 	.word	0x00000000


	//----- nvinfo : EIATTR_CBANK_PARAM_SIZE
	.align		4
.L_2329:
        /*00f4*/ 	.byte	0x03, 0x19
        /*00f6*/ 	.short	0x0128


	//----- nvinfo : EIATTR_PARAM_CBANK
	.align		4
        /*00f8*/ 	.byte	0x04, 0x0a
        /*00fa*/ 	.short	(.L_2331 - .L_2330)
	.align		4
.L_2330:
        /*00fc*/ 	.word	index@(.nv.constant0._ZN10layer_norm13ln_bwd_kernelINS_13Kernel_traitsI13__nv_bfloat16S2_fS2_fjLj512ELj1ELj4ELj1ELj16ENS_18Kernel_traits_baseILj512ES2_S2_fS2_fjLj128EEEEELb0ELb0ELb1ELb0EEEvNS_9BwdParamsE)
        /*0100*/ 	.short	0x0210
        /*0102*/ 	.short	0x0128


	//----- nvinfo : EIATTR_SW_WAR
	.align		4
.L_2331:
        /*0104*/ 	.byte	0x04, 0x36
        /*0106*/ 	.short	(.L_2333 - .L_2332)
.L_2332:
        /*0108*/ 	.word	0x00000008
.L_2333:


//--------------------- .nv.info._ZN10layer_norm13ln_bwd_kernelINS_13Kernel_traitsI13__nv_bfloat16S2_fS2_fjLj512ELj1ELj4ELj1ELj16ENS_18Kernel_traits_baseILj512ES2_S2_fS2_fjLj128EEEEELb0ELb0ELb1ELb1EEEvNS_9BwdParamsE --------------------------
	.section	.nv.info._ZN10layer_norm13ln_bwd_kernelINS_13Kernel_traitsI13__nv_bfloat16S2_fS2_fjLj512ELj1ELj4ELj1ELj16ENS_18Kernel_traits_baseILj512ES2_S2_fS2_fjLj128EEEEELb0ELb0ELb1ELb1EEEvNS_9BwdParamsE,"",@"SHT_CUDA_INFO"
	.sectionflags	@""
	.align	4


	//----- nvinfo : EIATTR_CUDA_API_VERSION
	.align		4
        /*0000*/ 	.byte	0x04, 0x37
        /*0002*/ 	.short	(.L_2335 - .L_2334)
.L_2334:
        /*0004*/ 	.word	0x00000082


	//----- nvinfo : EIATTR_KPARAM_INFO
	.align		4
.L_2335:
        /*0008*/ 	.byte	0x04, 0x17
        /*000a*/ 	.short	(.L_2337 - .L_2336)
.L_2336:
        /*000c*/ 	.word	0x00000000
        /*0010*/ 	.short	0x0000
        /*0012*/ 	.short	0x0000
        /*0014*/ 	.byte	0x00, 0xf0, 0xa1, 0x04


	//----- nvinfo : EIATTR_SPARSE_MMA_MASK
	.align		4
.L_2337:
        /*0018*/ 	.byte	0x03, 0x50
        /*001a*/ 	.short	0x0000


	//----- nvinfo : EIATTR_MAXREG_COUNT
	.align		4
        /*001c*/ 	.byte	0x03, 0x1b
        /*001e*/ 	.short	0x00ff


	//----- nvinfo : EIATTR_NUM_BARRIERS
	.align		4
        /*0020*/ 	.byte	0x02, 0x4c
        /*0022*/ 	.byte	0x01
	.zero		1


	//----- nvinfo : EIATTR_MERCURY_ISA_VERSION
	.align		4
        /*0024*/ 	.byte	0x03, 0x5f
        /*0026*/ 	.short	0x0101


	//----- nvinfo : EIATTR_COOP_GROUP_MASK_REGIDS
	.align		4
        /*0028*/ 	.byte	0x04, 0x29
        /*002a*/ 	.short	(.L_2339 - .L_2338)


	//   ....[0]....
.L_2338:
        /*002c*/ 	.word	0xffffffff


	//   ....[1]....
        /*0030*/ 	.word	0xffffffff


	//   ....[2]....
        /*0034*/ 	.word	0xffffffff


	//   ....[3]....
        /*0038*/ 	.word	0xffffffff


	//   ....[4]....
        /*003c*/ 	.word	0xffffffff


	//   ....[5]....
        /*0040*/ 	.word	0xffffffff


	//   ....[6]....
        /*0044*/ 	.word	0xffffffff


	//   ....[7]....
        /*0048*/ 	.word	0xffffffff


	//   ....[8]....
        /*004c*/ 	.word	0xffffffff


	//   ....[9]....
        /*0050*/ 	.word	0xffffffff


	//   ....[10]....
        /*0054*/ 	.word	0x05000049


	//   ....[11]....
        /*0058*/ 	.word	0x05000049


	//   ....[12]....
        /*005c*/ 	.word	0x05000049


	//   ....[13]....
        /*0060*/ 	.word	0x05000049


	//   ....[14]....
        /*0064*/ 	.word	0x05000049


	//   ....[15]....
        /*0068*/ 	.word	0x05000049


	//   ....[16]....
        /*006c*/ 	.word	0x05000049


	//   ....[17]....
        /*0070*/ 	.word	0x05000049


	//   ....[18]....
        /*0074*/ 	.word	0x05000049


	//   ....[19]....
        /*0078*/ 	.word	0x05000049


	//----- nvinfo : EIATTR_COOP_GROUP_INSTR_OFFSETS
	.align		4
.L_2339:
        /*007c*/ 	.byte	0x04, 0x28
        /*007e*/ 	.short	(.L_2341 - .L_2340)


	//   ....[0]....
.L_2340:
        /*0080*/ 	.word	0x000011c0


	//   ....[1]....
        /*0084*/ 	.word	0x000011d0


	//   ....[2]....
        /*0088*/ 	.word	0x00001200


	//   ....[3]....
        /*008c*/ 	.word	0x00001210


	//   ....[4]....
        /*0090*/ 	.word	0x00001240


	//   ....[5]....
        /*0094*/ 	.word	0x00001250


	//   ....[6]....
        /*0098*/ 	.word	0x00001280


	//   ....[7]....
        /*009c*/ 	.word	0x00001290


	//   ....[8]....
        /*00a0*/ 	.word	0x000012c0


	//   ....[9]....
        /*00a4*/ 	.word	0x000012d0


	//   ....[10]....
        /*00a8*/ 	.word	0x00002d60


	//   ....[11]....
        /*00ac*/ 	.word	0x00002df0


	//   ....[12]....
        /*00b0*/ 	.word	0x00002e60


	//   ....[13]....
        /*00b4*/ 	.word	0x00002ec0


	//   ....[14]....
        /*00b8*/ 	.word	0x00002f30


	//   ....[15]....
        /*00bc*/ 	.word	0x00002f90


	//   ....[16]....
        /*00c0*/ 	.word	0x00003000


	//   ....[17]....
        /*00c4*/ 	.word	0x00003060


	//   ....[18]....
        /*00c8*/ 	.word	0x000030d0


	//   ....[19]....
        /*00cc*/ 	.word	0x00003130


	//----- nvinfo : EIATTR_EXIT_INSTR_OFFSETS
	.align		4
.L_2341:
        /*00d0*/ 	.byte	0x04, 0x1c
        /*00d2*/ 	.short	(.L_2343 - .L_2342)


	//   ....[0]....
.L_2342:
        /*00d4*/ 	.word	0x00002cf0


	//----- nvinfo : EIATTR_MAX_THREADS
	.align		4
.L_2343:
        /*00d8*/ 	.byte	0x04, 0x05
        /*00da*/ 	.short	(.L_2345 - .L_2344)
.L_2344:
        /*00dc*/ 	.word	0x00000080
        /*00e0*/ 	.word	0x00000001
        /*00e4*/ 	.word	0x00000001


	//----- nvinfo : EIATTR_CRS_STACK_SIZE
	.align		4
.L_2345:
        /*00e8*/ 	.byte	0x04, 0x1e
        /*00ea*/ 	.short	(.L_2347 - .L_2346)
.L_2346:
        /*00ec*/ 	.word	0x00000000


	//----- nvinfo : EIATTR_CBANK_PARAM_SIZE
	.align		4
.L_2347:
        /*00f0*/ 	.byte	0x03, 0x19
        /*00f2*/ 	.short	0x0128


	//----- nvinfo : EIATTR_PARAM_CBANK
	.align		4
        /*00f4*/ 	.byte	0x04, 0x0a
        /*00f6*/ 	.short	(.L_2349 - .L_2348)
	.align		4
.L_2348:
        /*00f8*/ 	.word	index@(.nv.constant0._ZN10layer_norm13ln_bwd_kernelINS_13Kernel_traitsI13__nv_bfloat16S2_fS2_fjLj512ELj1ELj4ELj1ELj16ENS_18Kernel_traits_baseILj512ES2_S2_fS2_fjLj128EEEEELb0ELb0ELb1ELb1EEEvNS_9BwdParamsE)
        /*00fc*/ 	.short	0x0210
        /*00fe*/ 	.short	0x0128


	//----- nvinfo : EIATTR_SW_WAR
	.align		4
.L_2349:
        /*0100*/ 	.byte	0x04, 0x36
        /*0102*/ 	.short	(.L_2351 - .L_2350)
.L_2350:
        /*0104*/ 	.word	0x00000008
.L_2351:


//--------------------- .nv.info._ZN10layer_norm13ln_bwd_kernelINS_13Kernel_traitsI13__nv_bfloat16S2_fS2_fjLj512ELj1ELj4ELj1ELj16ENS_18Kernel_traits_baseILj512ES2_S2_fS2_fjLj128EEEEELb0ELb1ELb0ELb0EEEvNS_9BwdParamsE --------------------------
	.section	.nv.info._ZN10layer_norm13ln_bwd_kernelINS_13Kernel_traitsI13__nv_bfloat16S2_fS2_fjLj512ELj1ELj4ELj1ELj16ENS_18Kernel_traits_baseILj512ES2_S2_fS2_fjLj128EEEEELb0ELb1ELb0ELb0EEEvNS_9BwdParamsE,"",@"SHT_CUDA_INFO"
	.sectionflags	@""
	.align	4


	//----- nvinfo : EIATTR_CUDA_API_VERSION
	.align		4
        /*0000*/ 	.byte	0x04, 0x37
        /*0002*/ 	.short	(.L_2353 - .L_2352)
.L_2352:
        /*0004*/ 	.word	0x00000082


	//----- nvinfo : EIATTR_KPARAM_INFO
	.align		4
.L_2353:
        /*0008*/ 	.byte	0x04, 0x17
        /*000a*/ 	.short	(.L_2355 - .L_2354)
.L_2354:
        /*000c*/ 	.word	0x00000000
        /*0010*/ 	.short	0x0000
        /*0012*/ 	.short	0x0000
        /*0014*/ 	.byte	0x00, 0xf0, 0xa1, 0x04


	//----- nvinfo : EIATTR_SPARSE_MMA_MASK
	.align		4
.L_2355:
        /*0018*/ 	.byte	0x03, 0x50
        /*001a*/ 	.short	0x0000


	//----- nvinfo : EIATTR_MAXREG_COUNT
	.align		4
        /*001c*/ 	.byte	0x03, 0x1b
        /*001e*/ 	.short	0x00ff


	//----- nvinfo : EIATTR_NUM_BARRIERS
	.align		4
        /*0020*/ 	.byte	0x02, 0x4c
        /*0022*/ 	.byte	0x01
	.zero		1


	//----- nvinfo : EIATTR_MERCURY_ISA_VERSION
	.align		4
        /*0024*/ 	.byte	0x03, 0x5f
        /*0026*/ 	.short	0x0101


	//----- nvinfo : EIATTR_COOP_GROUP_MASK_REGIDS
	.align		4
        /*0028*/ 	.byte	0x04, 0x29
        /*002a*/ 	.short	(.L_2357 - .L_2356)


	//   ....[0]....
.L_2356:
        /*002c*/ 	.word	0xffffffff


	//   ....[1]....
        /*0030*/ 	.word	0xffffffff


	//   ....[2]....
        /*0034*/ 	.word	0xffffffff


	//   ....[3]....
        /*0038*/ 	.word	0xffffffff


	//   ....[4]....
        /*003c*/ 	.word	0xffffffff


	//   ....[5]....
        /*0040*/ 	.word	0xffffffff


	//   ....[6]....
        /*0044*/ 	.word	0xffffffff


	//   ....[7]....
        /*0048*/ 	.word	0xffffffff


	//   ....[8]....
        /*004c*/ 	.word	0xffffffff


	//   ....[9]....
        /*0050*/ 	.word	0xffffffff


	//   ....[10]....
        /*0054*/ 	.word	0x05000064


	//   ....[11]....
        /*0058*/ 	.word	0x05000064


	//   ....[12]....
        /*005c*/ 	.word	0x05000064


	//   ....[13]....
        /*0060*/ 	.word	0x05000064


	//   ....[14]....
        /*0064*/ 	.word	0x05000064


	//   ....[15]....
        /*0068*/ 	.word	0x05000064


	//   ....[16]....
        /*006c*/ 	.word	0x05000064


	//   ....[17]....
        /*0070*/ 	.word	0x05000064


	//   ....[18]....
        /*0074*/ 	.word	0x05000064


	//   ....[19]....
        /*0078*/ 	.word	0x05000064


	//----- nvinfo : EIATTR_COOP_GROUP_INSTR_OFFSETS
	.align		4
.L_2357:
        /*007c*/ 	.byte	0x04, 0x28
        /*007e*/ 	.short	(.L_2359 - .L_2358)


	//   ....[0]....
.L_2358:
        /*0080*/ 	.word	0x00001360


	//   ....[1]....
        /*0084*/ 	.word	0x00001370


	//   ....[2]....
        /*0088*/ 	.word	0x000013a0


	//   ....[3]....
        /*008c*/ 	.word	0x000013b0


	//   ....[4]....
        /*0090*/ 	.word	0x000013e0


	//   ....[5]....
        /*0094*/ 	.word	0x000013f0


	//   ....[6]....
        /*0098*/ 	.word	0x00001420


	//   ....[7]....
        /*009c*/ 	.word	0x00001430


	//   ....[8]....
        /*00a0*/ 	.word	0x00001460


	//   ....[9]....
        /*00a4*/ 	.word	0x00001470


	//   ....[10]....
        /*00a8*/ 	.word	0x00002e50


	//   ....[11]....
        /*00ac*/ 	.word	0x00002ef0


	//   ....[12]....
        /*00b0*/ 	.word	0x00002f50


	//   ....[13]....
        /*00b4*/ 	.word	0x00002fb0


	//   ....[14]....
        /*00b8*/ 	.word	0x00003020


	//   ....[15]....
        /*00bc*/ 	.word	0x00003080


	//   ....[16]....
        /*00c0*/ 	.word	0x000030f0


	//   ....[17]....
        /*00c4*/ 	.word	0x00003150


	//   ....[18]....
        /*00c8*/ 	.word	0x000031c0


	//   ....[19]....
        /*00cc*/ 	.word	0x00003220


	//----- nvinfo : EIATTR_EXIT_INSTR_OFFSETS
	.align		4
.L_2359:
        /*00d0*/ 	.byte	0x04, 0x1c
        /*00d2*/ 	.short	(.L_2361 - .L_2360)


	//   ....[0]....
.L_2360:
        /*00d4*/ 	.word	0x00002d70


	//   ....[1]....
        /*00d8*/ 	.word	0x00002df0


	//----- nvinfo : EIATTR_MAX_THREADS
	.align		4
.L_2361:
        /*00dc*/ 	.byte	0x04, 0x05
        /*00de*/ 	.short	(.L_2363 - .L_2362)
.L_2362:
        /*00e0*/ 	.word	0x00000080
        /*00e4*/ 	.word	0x00000001
        /*00e8*/ 	.word	0x00000001


	//----- nvinfo : EIATTR_CRS_STACK_SIZE
	.align		4
.L_2363:
        /*00ec*/ 	.byte	0x04, 0x1e
        /*00ee*/ 	.short	(.L_2365 - .L_2364)
.L_2364:
        /*00f0*/ 	.word	0x00000000


	//----- nvinfo : EIATTR_CBANK_PARAM_SIZE
	.align		4
.L_2365:
        /*00f4*/ 	.byte	0x03, 0x19
        /*00f6*/ 	.short	0x0128


	//----- nvinfo : EIATTR_PARAM_CBANK
	.align		4
        /*00f8*/ 	.byte	0x04, 0x0a
        /*00fa*/ 	.short	(.L_2367 - .L_2366)
	.align		4
.L_2366:
        /*00fc*/ 	.word	index@(.nv.constant0._ZN10layer_norm13ln_bwd_kernelINS_13Kernel_traitsI13__nv_bfloat16S2_fS2_fjLj512ELj1ELj4ELj1ELj16ENS_18Kernel_traits_baseILj512ES2_S2_fS2_fjLj128EEEEELb0ELb1ELb0ELb0EEEvNS_9BwdParamsE)
        /*0100*/ 	.short	0x0210
        /*0102*/ 	.short	0x0128


	//----- nvinfo : EIATTR_SW_WAR
	.align		4
.L_2367:
        /*0104*/ 	.byte	0x04, 0x36
        /*0106*/ 	.short	(.L_2369 - .L_2368)
.L_2368:
        /*0108*/ 	.word	0x00000008
.L_2369:


//--------------------- .nv.info._ZN10layer_norm13ln_bwd_kernelINS_13Kernel_traitsI13__nv_bfloat16S2_fS2_fjLj512ELj1ELj4ELj1ELj16ENS_18Kernel_traits_baseILj512ES2_S2_fS2_fjLj128EEEEELb0ELb1ELb0ELb1EEEvNS_9BwdParamsE --------------------------
	.section	.nv.info._ZN10layer_norm13ln_bwd_kernelINS_13Kernel_traitsI13__nv_bfloat16S2_fS2_fjLj512ELj1ELj4ELj1ELj16ENS_18Kernel_traits_baseILj512ES2_S2_fS2_fjLj128EEEEELb0ELb1ELb0ELb1EEEvNS_9BwdParamsE,"",@"SHT_CUDA_INFO"
	.sectionflags	@""
	.align	4


	//----- nvinfo : EIATTR_CUDA_API_VERSION
	.align		4
        /*0000*/ 	.byte	0x04, 0x37
        /*0002*/ 	.short	(.L_2371 - .L_2370)
.L_2370:
        /*0004*/ 	.word	0x00000082


	//----- nvinfo : EIATTR_KPARAM_INFO
	.align		4
.L_2371:
        /*0008*/ 	.byte	0x04, 0x17
        /*000a*/ 	.short	(.L_2373 - .L_2372)
.L_2372:
        /*000c*/ 	.word	0x00000000
        /*0010*/ 	.short	0x0000
        /*0012*/ 	.short	0x0000
        /*0014*/ 	.byte	0x00, 0xf0, 0xa1, 0x04


	//----- nvinfo : EIATTR_SPARSE_MMA_MASK
	.align		4
.L_2373:
        /*0018*/ 	.byte	0x03, 0x50
        /*001a*/ 	.short	0x0000


	//----- nvinfo : EIATTR_MAXREG_COUNT
	.align		4
        /*001c*/ 	.byte	0x03, 0x1b
        /*001e*/ 	.short	0x00ff


	//----- nvinfo : EIATTR_NUM_BARRIERS
	.align		4
        /*0020*/ 	.byte	0x02, 0x4c
        /*0022*/ 	.byte	0x01
	.zero		1


	//----- nvinfo : EIATTR_MERCURY_ISA_VERSION
	.align		4
        /*0024*/ 	.byte	0x03, 0x5f
        /*0026*/ 	.short	0x0101


	//----- nvinfo : EIATTR_COOP_GROUP_MASK_REGIDS
	.align		4
        /*0028*/ 	.byte	0x04, 0x29
        /*002a*/ 	.short	(.L_2375 - .L_2374)


	//   ....[0]....
.L_2374:
        /*002c*/ 	.word	0xffffffff


	//   ....[1]....
        /*0030*/ 	.word	0xffffffff


	//   ....[2]....
        /*0034*/ 	.word	0xffffffff


	//   ....[3]....
        /*0038*/ 	.word	0xffffffff


	//   ....[4]....
        /*003c*/ 	.word	0xffffffff


	//   ....[5]....
        /*0040*/ 	.word	0xffffffff


	//   ....[6]....
        /*0044*/ 	.word	0xffffffff


	//   ....[7]....
        /*0048*/ 	.word	0xffffffff


	//   ....[8]....
        /*004c*/ 	.word	0xffffffff


	//   ....[9]....
        /*0050*/ 	.word	0xffffffff


	//   ....[10]....
        /*0054*/ 	.word	0x05000095


	//   ....[11]....
        /*0058*/ 	.word	0x05000095


	//   ....[12]....
        /*005c*/ 	.word	0x05000095


	//   ....[13]....
        /*0060*/ 	.word	0x05000095


	//   ....[14]....
        /*0064*/ 	.word	0x05000095


	//   ....[15]....
        /*0068*/ 	.word	0x05000095


	//   ....[16]....
        /*006c*/ 	.word	0x05000095


	//   ....[17]....
        /*0070*/ 	.word	0x05000095


	//   ....[18]....
        /*0074*/ 	.word	0x05000095


	//   ....[19]....
        /*0078*/ 	.word	0x05000095


	//----- nvinfo : EIATTR_COOP_GROUP_INSTR_OFFSETS
	.align		4
.L_2375:
        /*007c*/ 	.byte	0x04, 0x28
        /*007e*/ 	.short	(.L_2377 - .L_2376)


	//   ....[0]....
.L_2376:
        /*0080*/ 	.word	0x000013a0


	//   ....[1]....
        /*0084*/ 	.word	0x000013b0


	//   ....[2]....
        /*0088*/ 	.word	0x000013e0


	//   ....[3]....
        /*008c*/ 	.word	0x000013f0


	//   ....[4]....
        /*0090*/ 	.word	0x00001420


	//   ....[5]....
        /*0094*/ 	.word	0x00001430


	//   ....[6]....
        /*0098*/ 	.word	0x00001460


	//   ....[7]....
        /*009c*/ 	.word	0x00001470


	//   ....[8]....
        /*00a0*/ 	.word	0x000014a0


	//   ....[9]....
        /*00a4*/ 	.word	0x000014b0


	//   ....[10]....
        /*00a8*/ 	.word	0x00002e00


	//   ....[11]....
        /*00ac*/ 	.word	0x00002e90


	//   ....[12]....
        /*00b0*/ 	.word	0x00002f00


	//   ....[13]....
        /*00b4*/ 	.word	0x00002f60


	//   ....[14]....
        /*00b8*/ 	.word	0x00002fd0


	//   ....[15]....
        /*00bc*/ 	.word	0x00003030


	//   ....[16]....
        /*00c0*/ 	.word	0x000030a0


	//   ....[17]....
        /*00c4*/ 	.word	0x00003100


	//   ....[18]....
        /*00c8*/ 	.word	0x00003170


	//   ....[19]....
        /*00cc*/ 	.word	0x000031c0


	//----- nvinfo : EIATTR_EXIT_INSTR_OFFSETS
	.align		4
.L_2377:
        /*00d0*/ 	.byte	0x04, 0x1c
        /*00d2*/ 	.short	(.L_2379 - .L_2378)


	//   ....[0]....
.L_2378:
        /*00d4*/ 	.word	0x00002d90


	//----- nvinfo : EIATTR_MAX_THREADS
	.align		4
.L_2379:
        /*00d8*/ 	.byte	0x04, 0x05
        /*00da*/ 	.short	(.L_2381 - .L_2380)
.L_2380:
        /*00dc*/ 	.word	0x00000080
        /*00e0*/ 	.word	0x00000001
        /*00e4*/ 	.word	0x00000001


	//----- nvinfo : EIATTR_CRS_STACK_SIZE
	.align		4
.L_2381:
        /*00e8*/ 	.byte	0x04, 0x1e
        /*00ea*/ 	.short	(.L_2383 - .L_2382)
.L_2382:
        /*00ec*/ 	.word	0x00000000


	//----- nvinfo : EIATTR_CBANK_PARAM_SIZE
	.align		4
.L_2383:
        /*00f0*/ 	.byte	0x03, 0x19
        /*00f2*/ 	.short	0x0128


	//----- nvinfo : EIATTR_PARAM_CBANK
	.align		4
        /*00f4*/ 	.byte	0x04, 0x0a
        /*00f6*/ 	.short	(.L_2385 - .L_2384)
	.align		4
.L_2384:
        /*00f8*/ 	.word	index@(.nv.constant0._ZN10layer_norm13ln_bwd_kernelINS_13Kernel_traitsI13__nv_bfloat16S2_fS2_fjLj512ELj1ELj4ELj1ELj16ENS_18Kernel_traits_baseILj512ES2_S2_fS2_fjLj128EEEEELb0ELb1ELb0ELb1EEEvNS_9BwdParamsE)
        /*00fc*/ 	.short	0x0210
        /*00fe*/ 	.short	0x0128


	//----- nvinfo : EIATTR_SW_WAR
	.align		4
.L_2385:
        /*0100*/ 	.byte	0x04, 0x36
        /*0102*/ 	.short	(.L_2387 - .L_2386)
.L_2386:
        /*0104*/ 	.word	0x00000008
.L_2387:


//--------------------- .nv.info._ZN10layer_norm13ln_bwd_kernelINS_13Kernel_traitsI13__nv_bfloat16S2_fS2_fjLj512ELj1ELj4ELj1ELj16ENS_18Kernel_traits_baseILj512ES2_S2_fS2_fjLj128EEEEELb0ELb1ELb1ELb0EEEvNS_9BwdParamsE --------------------------
	.section	.nv.info._ZN10layer_norm13ln_bwd_kernelINS_13Kernel_traitsI13__nv_bfloat16S2_fS2_fjLj512ELj1ELj4ELj1ELj16ENS_18Kernel_traits_baseILj512ES2_S2_fS2_fjLj128EEEEELb0ELb1ELb1ELb0EEEvNS_9BwdParamsE,"",@"SHT_CUDA_INFO"
	.sectionflags	@""
	.align	4


	//----- nvinfo : EIATTR_CUDA_API_VERSION
	.align		4
        /*0000*/ 	.byte	0x04, 0x37
        /*0002*/ 	.short	(.L_2389 - .L_2388)
.L_2388:
        /*0004*/ 	.word	0x00000082


	//----- nvinfo : EIATTR_KPARAM_INFO
	.align		4
.L_2389:
        /*0008*/ 	.byte	0x04, 0x17
        /*000a*/ 	.short	(.L_2391 - .L_2390)
.L_2390:
        /*000c*/ 	.word	0x00000000
        /*0010*/ 	.short	0x0000
        /*0012*/ 	.short	0x0000
        /*0014*/ 	.byte	0x00, 0xf0, 0xa1, 0x04


	//----- nvinfo : EIATTR_SPARSE_MMA_MASK
	.align		4
.L_2391:
        /*0018*/ 	.byte	0x03, 0x50
        /*001a*/ 	.short	0x0000


	//----- nvinfo : EIATTR_MAXREG_COUNT
	.align		4
        /*001c*/ 	.byte	0x03, 0x1b
        /*001e*/ 	.short	0x00ff


	//----- nvinfo : EIATTR_NUM_BARRIERS
	.align		4
        /*0020*/ 	.byte	0x02, 0x4c
        /*0022*/ 	.byte	0x01
	.zero		1


	//----- nvinfo : EIATTR_MERCURY_ISA_VERSION
	.align		4
        /*0024*/ 	.byte	0x03, 0x5f
        /*0026*/ 	.short	0x0101


	//----- nvinfo : EIATTR_COOP_GROUP_MASK_REGIDS
	.align		4
        /*0028*/ 	.byte	0x04, 0x29
        /*002a*/ 	.short	(.L_2393 - .L_2392)


	//   ....[0]....
.L_2392:
        /*002c*/ 	.word	0xffffffff


	//   ....[1]....
        /*0030*/ 	.word	0xffffffff


	//   ....[2]....
        /*0034*/ 	.word	0xffffffff


	//   ....[3]....
        /*0038*/ 	.word	0xffffffff


	//   ....[4]....
        /*003c*/ 	.word	0xffffffff


	//   ....[5]....
        /*0040*/ 	.word	0xffffffff


	//   ....[6]....
        /*0044*/ 	.word	0xffffffff


	//   ....[7]....
        /*0048*/ 	.word	0xffffffff


	//   ....[8]....
        /*004c*/ 	.word	0xffffffff


	//   ....[9]....
        /*0050*/ 	.word	0xffffffff


	//   ....[10]....
        /*0054*/ 	.word	0x0500006c


	//   ....[11]....
        /*0058*/ 	.word	0x0500006c


	//   ....[12]....
        /*005c*/ 	.word	0x0500006c


	//   ....[13]....
        /*0060*/ 	.word	0x0500006c


	//   ....[14]....
        /*0064*/ 	.word	0x0500006c


	//   ....[15]....
        /*0068*/ 	.word	0x0500006c


	//   ....[16]....
        /*006c*/ 	.word	0x0500006c


	//   ....[17]....
        /*0070*/ 	.word	0x0500006c


	//   ....[18]....
        /*0074*/ 	.word	0x0500006c


	//   ....[19]....
        /*0078*/ 	.word	0x0500006c


	//----- nvinfo : EIATTR_COOP_GROUP_INSTR_OFFSETS
	.align		4
.L_2393:
        /*007c*/ 	.byte	0x04, 0x28
        /*007e*/ 	.short	(.L_2395 - .L_2394)


	//   ....[0]....
.L_2394:
        /*0080*/ 	.word	0x000014c0


	//   ....[1]....
        /*0084*/ 	.word	0x000014d0


	//   ....[2]....
        /*0088*/ 	.word	0x00001500


	//   ....[3]....
        /*008c*/ 	.word	0x00001510


	//   ....[4]....
        /*0090*/ 	.word	0x00001540


	//   ....[5]....
        /*0094*/ 	.word	0x00001550


	//   ....[6]....
        /*0098*/ 	.word	0x00001580


	//   ....[7]....
        /*009c*/ 	.word	0x00001590


	//   ....[8]....
        /*00a0*/ 	.word	0x000015c0


	//   ....[9]....
        /*00a4*/ 	.word	0x000015d0


	//   ....[10]....
        /*00a8*/ 	.word	0x00003d60


	//   ....[11]....
        /*00ac*/ 	.word	0x00003e00


	//   ....[12]....
        /*00b0*/ 	.word	0x00003e60


	//   ....[13]....
        /*00b4*/ 	.word	0x00003ec0


	//   ....[14]....
        /*00b8*/ 	.word	0x00003f30


	//   ....[15]....
        /*00bc*/ 	.word	0x00003f90


	//   ....[16]....
        /*00c0*/ 	.word	0x00004000


	//   ....[17]....
        /*00c4*/ 	.word	0x00004060


	//   ....[18]....
        /*00c8*/ 	.word	0x000040d0


	//   ....[19]....
        /*00cc*/ 	.word	0x00004130


	//----- nvinfo : EIATTR_EXIT_INSTR_OFFSETS
	.align		4
.L_2395:
        /*00d0*/ 	.byte	0x04, 0x1c
        /*00d2*/ 	.short	(.L_2397 - .L_2396)


	//   ....[0]....
.L_2396:
        /*00d4*/ 	.word	0x00003c80


	//   ....[1]....
        /*00d8*/ 	.word	0x00003d00


	//----- nvinfo : EIATTR_MAX_THREADS
	.align		4
.L_2397:
        /*00dc*/ 	.byte	0x04, 0x05
        /*00de*/ 	.short	(.L_2399 - .L_2398)
.L_2398:
        /*00e0*/ 	.word	0x00000080
        /*00e4*/ 	.word	0x00000001
        /*00e8*/ 	.word	0x00000001


	//----- nvinfo : EIATTR_CRS_STACK_SIZE
	.align		4
.L_2399:
        /*00ec*/ 	.byte	0x04, 0x1e
        /*00ee*/ 	.short	(.L_2401 - .L_2400)
.L_2400:
        /*00f0*/ 	.word	0x00000000


	//----- nvinfo : EIATTR_CBANK_PARAM_SIZE
	.align		4
.L_2401:
        /*00f4*/ 	.byte	0x03, 0x19
        /*00f6*/ 	.short	0x0128


	//----- nvinfo : EIATTR_PARAM_CBANK
	.align		4
        /*00f8*/ 	.byte	0x04, 0x0a
        /*00fa*/ 	.short	(.L_2403 - .L_2402)
	.align		4
.L_2402:
        /*00fc*/ 	.word	index@(.nv.constant0._ZN10layer_norm13ln_bwd_kernelINS_13Kernel_traitsI13__nv_bfloat16S2_fS2_fjLj512ELj1ELj4ELj1ELj16ENS_18Kernel_traits_baseILj512ES2_S2_fS2_fjLj128EEEEELb0ELb1ELb1ELb0EEEvNS_9BwdParamsE)
        /*0100*/ 	.short	0x0210
        /*0102*/ 	.short	0x0128


	//----- nvinfo : EIATTR_SW_WAR
	.align		4
.L_2403:
        /*0104*/ 	.byte	0x04, 0x36
        /*0106*/ 	.short	(.L_2405 - .L_2404)
.L_2404:
        /*0108*/ 	.word	0x00000008
.L_2405:


//--------------------- .nv.info._ZN10layer_norm13ln_bwd_kernelINS_13Kernel_traitsI13__nv_bfloat16S2_fS2_fjLj512ELj1ELj4ELj1ELj16ENS_18Kernel_traits_baseILj512ES2_S2_fS2_fjLj128EEEEELb0ELb1ELb1ELb1EEEvNS_9BwdParamsE --------------------------
	.section	.nv.info._ZN10layer_norm13ln_bwd_kernelINS_13Kernel_traitsI13__nv_bfloat16S2_fS2_fjLj512ELj1ELj4ELj1ELj16ENS_18Kernel_traits_baseILj512ES2_S2_fS2_fjLj128EEEEELb0ELb1ELb1ELb1EEEvNS_9BwdParamsE,"",@"SHT_CUDA_INFO"
	.sectionflags	@""
	.align	4


	//----- nvinfo : EIATTR_CUDA_API_VERSION
	.align		4
        /*0000*/ 	.byte	0x04, 0x37
        /*0002*/ 	.short	(.L_2407 - .L_2406)
.L_2406:
        /*0004*/ 	.word	0x00000082


	//----- nvinfo : EIATTR_KPARAM_INFO
	.align		4
.L_2407:
        /*0008*/ 	.byte	0x04, 0x17
        /*000a*/ 	.short	(.L_2409 - .L_2408)
.L_2408:
        /*000c*/ 	.word	0x00000000
        /*0010*/ 	.short	0x0000
        /*0012*/ 	.short	0x0000
        /*0014*/ 	.byte	0x00, 0xf0, 0xa1, 0x04


	//----- nvinfo : EIATTR_SPARSE_MMA_MASK
	.align		4
.L_2409:
        /*0018*/ 	.byte	0x03, 0x50
        /*001a*/ 	.short	0x0000


	//----- nvinfo : EIATTR_MAXREG_COUNT
	.align		4
        /*001c*/ 	.byte	0x03, 0x1b
        /*001e*/ 	.short	0x00ff


	//----- nvinfo : EIATTR_NUM_BARRIERS
	.align		4
        /*0020*/ 	.byte	0x02, 0x4c
        /*0022*/ 	.byte	0x01
	.zero		1


	//----- nvinfo : EIATTR_MERCURY_ISA_VERSION
	.align		4
        /*0024*/ 	.byte	0x03, 0x5f
        /*0026*/ 	.short	0x0101


	//----- nvinfo : EIATTR_COOP_GROUP_MASK_REGIDS
	.align		4
        /*0028*/ 	.byte	0x04, 0x29
        /*002a*/ 	.short	(.L_2411 - .L_2410)


	//   ....[0]....
.L_2410:
        /*002c*/ 	.word	0xffffffff


	//   ....[1]....
        /*0030*/ 	.word	0xffffffff


	//   ....[2]....
        /*0034*/ 	.word	0xffffffff


	//   ....[3]....
        /*0038*/ 	.word	0xffffffff


	//   ....[4]....
        /*003c*/ 	.word	0xffffffff


	//   ....[5]....
        /*0040*/ 	.word	0xffffffff


	//   ....[6]....
        /*0044*/ 	.word	0xffffffff


	//   ....[7]....
        /*0048*/ 	.word	0xffffffff


	//   ....[8]....
        /*004c*/ 	.word	0xffffffff


	//   ....[9]....
        /*0050*/ 	.word	0xffffffff


	//   ....[10]....
        /*0054*/ 	.word	0x0500005c


	//   ....[11]....
        /*0058*/ 	.word	0x0500005c


	//   ....[12]....
        /*005c*/ 	.word	0x0500005c


	//   ....[13]....
        /*0060*/ 	.word	0x0500005c


	//   ....[14]....
        /*0064*/ 	.word	0x0500005c


	//   ....[15]....
        /*0068*/ 	.word	0x0500005c


	//   ....[16]....
        /*006c*/ 	.word	0x0500005c


	//   ....[17]....
        /*0070*/ 	.word	0x0500005c


	//   ....[18]....
        /*0074*/ 	.word	0x0500005c


	//   ....[19]....
        /*0078*/ 	.word	0x0500005c


	//----- nvinfo : EIATTR_COOP_GROUP_INSTR_OFFSETS
	.align		4
.L_2411:
        /*007c*/ 	.byte	0x04, 0x28
        /*007e*/ 	.short	(.L_2413 - .L_2412)


	//   ....[0]....
.L_2412:
        /*0080*/ 	.word	0x00001440


	//   ....[1]....
        /*0084*/ 	.word	0x00001450


	//   ....[2]....
        /*0088*/ 	.word	0x00001480


	//   ....[3]....
        /*008c*/ 	.word	0x00001490


	//   ....[4]....
        /*0090*/ 	.word	0x000014c0


	//   ....[5]....
        /*0094*/ 	.word	0x000014d0


	//   ....[6]....
        /*0098*/ 	.word	0x00001500


	//   ....[7]....
        /*009c*/ 	.word	0x00001510


	//   ....[8]....
        /*00a0*/ 	.word	0x00001540


	//   ....[9]....
        /*00a4*/ 	.word	0x00001550


	//   ....[10]....
        /*00a8*/ 	.word	0x000038a0


	//   ....[11]....
        /*00ac*/ 	.word	0x00003930


	//   ....[12]....
        /*00b0*/ 	.word	0x000039a0


	//   ....[13]....
        /*00b4*/ 	.word	0x00003a00


	//   ....[14]....
        /*00b8*/ 	.word	0x00003a70


	//   ....[15]....
        /*00bc*/ 	.word	0x00003ad0


	//   ....[16]....
        /*00c0*/ 	.word	0x00003b40


	//   ....[17]....
        /*00c4*/ 	.word	0x00003ba0


	//   ....[18]....
        /*00c8*/ 	.word	0x00003c10


	//   ....[19]....
        /*00cc*/ 	.word	0x00003c70


	//----- nvinfo : EIATTR_EXIT_INSTR_OFFSETS
	.align		4
.L_2413:
        /*00d0*/ 	.byte	0x04, 0x1c
        /*00d2*/ 	.short	(.L_2415 - .L_2414)


	//   ....[0]....
.L_2414:
        /*00d4*/ 	.word	0x00003830


	//----- nvinfo : EIATTR_MAX_THREADS
	.align		4
.L_2415:
        /*00d8*/ 	.byte	0x04, 0x05
        /*00da*/ 	.short	(.L_2417 - .L_2416)
.L_2416:
        /*00dc*/ 	.word	0x00000080
        /*00e0*/ 	.word	0x00000001
        /*00e4*/ 	.word	0x00000001


	//----- nvinfo : EIATTR_CRS_STACK_SIZE
	.align		4
.L_2417:
        /*00e8*/ 	.byte	0x04, 0x1e
        /*00ea*/ 	.short	(.L_2419 - .L_2418)
.L_2418:
        /*00ec*/ 	.word	0x00000000


	//----- nvinfo : EIATTR_CBANK_PARAM_SIZE
	.align		4
.L_2419:
        /*00f0*/ 	.byte	0x03, 0x19
        /*00f2*/ 	.short	0x0128


	//----- nvinfo : EIATTR_PARAM_CBANK
	.align		4
        /*00f4*/ 	.byte	0x04, 0x0a
        /*00f6*/ 	.short	(.L_2421 - .L_2420)
	.align		4
.L_2420:
        /*00f8*/ 	.word	index@(.nv.constant0._ZN10layer_norm13ln_bwd_kernelINS_13Kernel_traitsI13__nv_bfloat16S2_fS2_fjLj512ELj1ELj4ELj1ELj16ENS_18Kernel_traits_baseILj512ES2_S2_fS2_fjLj128EEEEELb0ELb1ELb1ELb1EEEvNS_9BwdParamsE)
        /*00fc*/ 	.short	0x0210
        /*00fe*/ 	.short	0x0128


	//----- nvinfo : EIATTR_SW_WAR
	.align		4
.L_2421:
        /*0100*/ 	.byte	0x04, 0x36
        /*0102*/ 	.short	(.L_2423 - .L_2422)
.L_2422:
        /*0104*/ 	.word	0x00000008
.L_2423:


//--------------------- .nv.info._ZN10layer_norm13ln_bwd_kernelINS_13Kernel_traitsI13__nv_bfloat16S2_fS2_fjLj512ELj1ELj4ELj1ELj16ENS_18Kernel_traits_baseILj512ES2_S2_fS2_fjLj128EEEEELb1ELb0ELb0ELb0EEEvNS_9BwdParamsE --------------------------
	.section	.nv.info._ZN10layer_norm13ln_bwd_kernelINS_13Kernel_traitsI13__nv_bfloat16S2_fS2_fjLj512ELj1ELj4ELj1ELj16ENS_18Kernel_traits_baseILj512ES2_S2_fS2_fjLj128EEEEELb1ELb0ELb0ELb0EEEvNS_9BwdParamsE,"",@"SHT_CUDA_INFO"
	.sectionflags	@""
	.align	4


	//----- nvinfo : EIATTR_CUDA_API_VERSION
	.align		4
        /*0000*/ 	.byte	0x04, 0x37
        /*0002*/ 	.short	(.L_2425 - .L_2424)
.L_2424:
        /*0004*/ 	.word	0x00000082


	//----- nvinfo : EIATTR_KPARAM_INFO
	.align		4
.L_2425:
        /*0008*/ 	.byte	0x04, 0x17
        /*000a*/ 	.short	(.L_2427 - .L_2426)
.L_2426:
        /*000c*/ 	.word	0x00000000
        /*0010*/ 	.short	0x0000
        /*0012*/ 	.short	0x0000
        /*0014*/ 	.byte	0x00, 0xf0, 0xa1, 0x04


	//----- nvinfo : EIATTR_SPARSE_MMA_MASK
	.align		4
.L_2427:
        /*0018*/ 	.byte	0x03, 0x50
        /*001a*/ 	.short	0x0000


	//----- nvinfo : EIATTR_MAXREG_COUNT
	.align		4
        /*001c*/ 	.byte	0x03, 0x1b
        /*001e*/ 	.short	0x00ff


	//----- nvinfo : EIATTR_NUM_BARRIERS
	.align		4
        /*0020*/ 	.byte	0x02, 0x4c
        /*0022*/ 	.byte	0x01
	.zero		1


	//----- nvinfo : EIATTR_MERCURY_ISA_VERSION
	.align		4
        /*0024*/ 	.byte	0x03, 0x5f
        /*0026*/ 	.short	0x0101


	//----- nvinfo : EIATTR_COOP_GROUP_MASK_REGIDS
	.align		4
        /*0028*/ 	.byte	0x04, 0x29
        /*002a*/ 	.short	(.L_2429 - .L_2428)


	//   ....[0]....
.L_2428:
        /*002c*/ 	.word	0xffffffff


	//   ....[1]....
        /*0030*/ 	.word	0xffffffff


	//   ....[2]....
        /*0034*/ 	.word	0xffffffff


	//   ....[3]....
        /*0038*/ 	.word	0xffffffff


	//   ....[4]....
        /*003c*/ 	.word	0xffffffff


	//   ....[5]....
        /*0040*/ 	.word	0xffffffff


	//   ....[6]....
        /*0044*/ 	.word	0xffffffff


	//   ....[7]....
        /*0048*/ 	.word	0xffffffff


	//   ....[8]....
        /*004c*/ 	.word	0xffffffff


	//   ....[9]....
        /*0050*/ 	.word	0xffffffff


	//   ....[10]....
        /*0054*/ 	.word	0x05000048


	//   ....[11]....
        /*0058*/ 	.word	0x05000048


	//   ....[12]....
        /*005c*/ 	.word	0x05000048


	//   ....[13]....
        /*0060*/ 	.word	0x05000048


	//   ....[14]....
        /*0064*/ 	.word	0x05000048


	//   ....[15]....
        /*0068*/ 	.word	0x05000048


	//   ....[16]....
        /*006c*/ 	.word	0x05000048


	//   ....[17]....
        /*0070*/ 	.word	0x05000048


	//   ....[18]....
        /*0074*/ 	.word	0x05000048


	//   ....[19]....
        /*0078*/ 	.word	0x05000048


	//----- nvinfo : EIATTR_COOP_GROUP_INSTR_OFFSETS
	.align		4
.L_2429:
        /*007c*/ 	.byte	0x04, 0x28
        /*007e*/ 	.short	(.L_2431 - .L_2430)


	//   ....[0]....
.L_2430:
        /*0080*/ 	.word	0x00001190


	//   ....[1]....
        /*0084*/ 	.word	0x000011a0


	//   ....[2]....
        /*0088*/ 	.word	0x000011d0


	//   ....[3]....
        /*008c*/ 	.word	0x000011e0


	//   ....[4]....
        /*0090*/ 	.word	0x00001210


	//   ....[5]....
        /*0094*/ 	.word	0x00001220


	//   ....[6]....
        /*0098*/ 	.word	0x00001250


	//   ....[7]....
        /*009c*/ 	.word	0x00001260


	//   ....[8]....
        /*00a0*/ 	.word	0x00001290


	//   ....[9]....
        /*00a4*/ 	.word	0x000012a0


	//   ....[10]....
        /*00a8*/ 	.word	0x000027e0


	//   ....[11]....
        /*00ac*/ 	.word	0x00002870


	//   ....[12]....
        /*00b0*/ 	.word	0x000028f0


	//   ....[13]....
        /*00b4*/ 	.word	0x00002960


	//   ....[14]....
        /*00b8*/ 	.word	0x000029e0


	//   ....[15]....
        /*00bc*/ 	.word	0x00002a50


	//   ....[16]....
        /*00c0*/ 	.word	0x00002ad0


	//   ....[17]....
        /*00c4*/ 	.word	0x00002b40


	//   ....[18]....
        /*00c8*/ 	.word	0x00002bc0


	//   ....[19]....
        /*00cc*/ 	.word	0x00002c20


	//----- nvinfo : EIATTR_EXIT_INSTR_OFFSETS
	.align		4
.L_2431:
        /*00d0*/ 	.byte	0x04, 0x1c
        /*00d2*/ 	.short	(.L_2433 - .L_2432)


	//   ....[0]....
.L_2432:
        /*00d4*/ 	.word	0x00002750


	//   ....[1]....
        /*00d8*/ 	.word	0x00002780


	//----- nvinfo : EIATTR_MAX_THREADS
	.align		4
.L_2433:
        /*00dc*/ 	.byte	0x04, 0x05
        /*00de*/ 	.short	(.L_2435 - .L_2434)
.L_2434:
        /*00e0*/ 	.word	0x00000080
        /*00e4*/ 	.word	0x00000001
        /*00e8*/ 	.word	0x00000001


	//----- nvinfo : EIATTR_CRS_STACK_SIZE
	.align		4
.L_2435:
        /*00ec*/ 	.byte	0x04, 0x1e
        /*00ee*/ 	.short	(.L_2437 - .L_2436)
.L_2436:
        /*00f0*/ 	.word	0x00000000


	//----- nvinfo : EIATTR_CBANK_PARAM_SIZE
	.align		4
.L_2437:
        /*00f4*/ 	.byte	0x03, 0x19
        /*00f6*/ 	.short	0x0128


	//----- nvinfo : EIATTR_PARAM_CBANK
	.align		4
        /*00f8*/ 	.byte	0x04, 0x0a
        /*00fa*/ 	.short	(.L_2439 - .L_2438)
	.align		4
.L_2438:
        /*00fc*/ 	.word	index@(.nv.constant0._ZN10layer_norm13ln_bwd_kernelINS_13Kernel_traitsI13__nv_bfloat16S2_fS2_fjLj512ELj1ELj4ELj1ELj16ENS_18Kernel_traits_baseILj512ES2_S2_fS2_fjLj128EEEEELb1ELb0ELb0ELb0EEEvNS_9BwdParamsE)
        /*0100*/ 	.short	0x0210
        /*0102*/ 	.short	0x0128


	//----- nvinfo : EIATTR_SW_WAR
	.align		4
.L_2439:
        /*0104*/ 	.byte	0x04, 0x36
        /*0106*/ 	.short	(.L_2441 - .L_2440)
.L_2440:
        /*0108*/ 	.word	0x00000008
.L_2441:


//--------------------- .nv.info._ZN10layer_norm13ln_bwd_kernelINS_13Kernel_traitsI13__nv_bfloat16S2_fS2_fjLj512ELj1ELj4ELj1ELj16ENS_18Kernel_traits_baseILj512ES2_S2_fS2_fjLj128EEEEELb1ELb0ELb0ELb1EEEvNS_9BwdParamsE --------------------------
	.section	.nv.info._ZN10layer_norm13ln_bwd_kernelINS_13Kernel_traitsI13__nv_bfloat16S2_fS2_fjLj512ELj1ELj4ELj1ELj16ENS_18Kernel_traits_baseILj512ES2_S2_fS2_fjLj128EEEEELb1ELb0ELb0ELb1EEEvNS_9BwdParamsE,"",@"SHT_CUDA_INFO"
	.sectionflags	@""
	.align	4


	//----- nvinfo : EIATTR_CUDA_API_VERSION
	.align		4
        /*0000*/ 	.byte	0x04, 0x37
        /*0002*/ 	.short	(.L_2443 - .L_2442)
.L_2442:
        /*0004*/ 	.word	0x00000082


	//----- nvinfo : EIATTR_KPARAM_INFO
	.align		4
.L_2443:
        /*0008*/ 	.byte	0x04, 0x17
        /*000a*/ 	.short	(.L_2445 - .L_2444)
.L_2444:
        /*000c*/ 	.word	0x00000000
        /*0010*/ 	.short	0x0000
        /*0012*/ 	.short	0x0000
        /*0014*/ 	.byte	0x00, 0xf0, 0xa1, 0x04


	//----- nvinfo : EIATTR_SPARSE_MMA_MASK
	.align		4
.L_2445:
        /*0018*/ 	.byte	0x03, 0x50
        /*001a*/ 	.short	0x0000


	//----- nvinfo : EIATTR_MAXREG_COUNT
	.align		4
        /*001c*/ 	.byte	0x03, 0x1b
        /*001e*/ 	.short	0x00ff


	//----- nvinfo : EIATTR_NUM_BARRIERS
	.align		4
        /*0020*/ 	.byte	0x02, 0x4c
        /*0022*/ 	.byte	0x01
	.zero		1


	//----- nvinfo : EIATTR_MERCURY_ISA_VERSION
	.align		4
        /*0024*/ 	.byte	0x03, 0x5f
        /*0026*/ 	.short	0x0101


	//----- nvinfo : EIATTR_COOP_GROUP_MASK_REGIDS
	.align		4
        /*0028*/ 	.byte	0x04, 0x29
        /*002a*/ 	.short	(.L_2447 - .L_2446)


	//   ....[0]....
.L_2446:
        /*002c*/ 	.word	0xffffffff


	//   ....[1]....
        /*0030*/ 	.word	0xffffffff


	//   ....[2]....
        /*0034*/ 	.word	0xffffffff


	//   ....[3]....
        /*0038*/ 	.word	0xffffffff


	//   ....[4]....
        /*003c*/ 	.word	0xffffffff


	//   ....[5]....
        /*0040*/ 	.word	0xffffffff


	//   ....[6]....
        /*0044*/ 	.word	0xffffffff


	//   ....[7]....
        /*0048*/ 	.word	0xffffffff


	//   ....[8]....
        /*004c*/ 	.word	0xffffffff


	//   ....[9]....
        /*0050*/ 	.word	0xffffffff


	//   ....[10]....
        /*0054*/ 	.word	0x05000074


	//   ....[11]....
        /*0058*/ 	.word	0x05000074


	//   ....[12]....
        /*005c*/ 	.word	0x05000074


	//   ....[13]....
        /*0060*/ 	.word	0x05000074


	//   ....[14]....
        /*0064*/ 	.word	0x05000074


	//   ....[15]....
        /*0068*/ 	.word	0x05000074


	//   ....[16]....
        /*006c*/ 	.word	0x05000074


	//   ....[17]....
        /*0070*/ 	.word	0x05000074


	//   ....[18]....
        /*0074*/ 	.word	0x05000074


	//   ....[19]....
        /*0078*/ 	.word	0x05000074


	//----- nvinfo : EIATTR_COOP_GROUP_INSTR_OFFSETS
	.align		4
.L_2447:
        /*007c*/ 	.byte	0x04, 0x28
        /*007e*/ 	.short	(.L_2449 - .L_2448)


	//   ....[0]....
.L_2448:
        /*0080*/ 	.word	0x000010f0


	//   ....[1]....
        /*0084*/ 	.word	0x00001100


	//   ....[2]....
        /*0088*/ 	.word	0x00001130


	//   ....[3]....
        /*008c*/ 	.word	0x00001140


	//   ....[4]....
        /*0090*/ 	.word	0x00001170


	//   ....[5]....
        /*0094*/ 	.word	0x00001180


	//   ....[6]....
        /*0098*/ 	.word	0x000011b0


	//   ....[7]....
        /*009c*/ 	.word	0x000011c0


	//   ....[8]....
        /*00a0*/ 	.word	0x000011f0


	//   ....[9]....
        /*00a4*/ 	.word	0x00001200


	//   ....[10]....
        /*00a8*/ 	.word	0x00002690


	//   ....[11]....
        /*00ac*/ 	.word	0x00002720


	//   ....[12]....
        /*00b0*/ 	.word	0x00002780


	//   ....[13]....
        /*00b4*/ 	.word	0x000027e0


	//   ....[14]....
        /*00b8*/ 	.word	0x00002840


	//   ....[15]....
        /*00bc*/ 	.word	0x000028a0


	//   ....[16]....
        /*00c0*/ 	.word	0x00002900


	//   ....[17]....
        /*00c4*/ 	.word	0x00002960


	//   ....[18]....
        /*00c8*/ 	.word	0x000029c0


	//   ....[19]....
        /*00cc*/ 	.word	0x00002a20


	//----- nvinfo : EIATTR_EXIT_INSTR_OFFSETS
	.align		4
.L_2449:
        /*00d0*/ 	.byte	0x04, 0x1c
        /*00d2*/ 	.short	(.L_2451 - .L_2450)


	//   ....[0]....
.L_2450:
        /*00d4*/ 	.word	0x00002630


	//----- nvinfo : EIATTR_MAX_THREADS
	.align		4
.L_2451:
        /*00d8*/ 	.byte	0x04, 0x05
        /*00da*/ 	.short	(.L_2453 - .L_2452)
.L_2452:
        /*00dc*/ 	.word	0x00000080
        /*00e0*/ 	.word	0x00000001
        /*00e4*/ 	.word	0x00000001


	//----- nvinfo : EIATTR_CRS_STACK_SIZE
	.align		4
.L_2453:
        /*00e8*/ 	.byte	0x04, 0x1e
        /*00ea*/ 	.short	(.L_2455 - .L_2454)
.L_2454:
        /*00ec*/ 	.word	0x00000000


	//----- nvinfo : EIATTR_CBANK_PARAM_SIZE
	.align		4
.L_2455:
        /*00f0*/ 	.byte	0x03, 0x19
        /*00f2*/ 	.short	0x0128


	//----- nvinfo : EIATTR_PARAM_CBANK
	.align		4
        /*00f4*/ 	.byte	0x04, 0x0a
        /*00f6*/ 	.short	(.L_2457 - .L_2456)
	.align		4
.L_2456:
        /*00f8*/ 	.word	index@(.nv.constant0._ZN10layer_norm13ln_bwd_kernelINS_13Kernel_traitsI13__nv_bfloat16S2_fS2_fjLj512ELj1ELj4ELj1ELj16ENS_18Kernel_traits_baseILj512ES2_S2_fS2_fjLj128EEEEELb1ELb0ELb0ELb1EEEvNS_9BwdParamsE)
        /*00fc*/ 	.short	0x0210
        /*00fe*/ 	.short	0x0128


	//----- nvinfo : EIATTR_SW_WAR
	.align		4
.L_2457:
        /*0100*/ 	.byte	0x04, 0x36
        /*0102*/ 	.short	(.L_2459 - .L_2458)
.L_2458:
        /*0104*/ 	.word	0x00000008
.L_2459:


//--------------------- .nv.info._ZN10layer_norm22ln_bwd_finalize_kernelINS_22Kernel_traits_finalizeILj512E13__nv_bfloat16S2_fS2_fjLb0ELj1024ELj4ENS_18Kernel_traits_baseILj512ES2_S2_fS2_fjLj1024EEEEELb0ELb0EEEvNS_9BwdParamsE --------------------------
	.section	.nv.info._ZN10layer_norm22ln_bwd_finalize_kernelINS_22Kernel_traits_finalizeILj512E13__nv_bfloat16S2_fS2_fjLb0ELj1024ELj4ENS_18Kernel_traits_baseILj512ES2_S2_fS2_fjLj1024EEEEELb0ELb0EEEvNS_9BwdParamsE,"",@"SHT_CUDA_INFO"
	.sectionflags	@""
	.align	4


	//----- nvinfo : EIATTR_CUDA_API_VERSION
	.align		4
        /*0000*/ 	.byte	0x04, 0x37
        /*0002*/ 	.short	(.L_2461 - .L_2460)
.L_2460:
        /*0004*/ 	.word	0x00000082


	//----- nvinfo : EIATTR_KPARAM_INFO
	.align		4
.L_2461:
        /*0008*/ 	.byte	0x04, 0x17
        /*000a*/ 	.short	(.L_2463 - .L_2462)
.L_2462:
        /*000c*/ 	.word	0x00000000
        /*0010*/ 	.short	0x0000
        /*0012*/ 	.short	0x0000
        /*0014*/ 	.byte	0x00, 0xf0, 0xa1, 0x04


	//----- nvinfo : EIATTR_SPARSE_MMA_MASK
	.align		4
.L_2463:
        /*0018*/ 	.byte	0x03, 0x50
        /*001a*/ 	.short	0x0000


	//----- nvinfo : EIATTR_MAXREG_COUNT
	.align		4
        /*001c*/ 	.byte	0x03, 0x1b
        /*001e*/ 	.short	0x0040


	//----- nvinfo : EIATTR_NUM_BARRIERS
	.align		4
        /*0020*/ 	.byte	0x02, 0x4c
        /*0022*/ 	.byte	0x01
	.zero		1


	//----- nvinfo : EIATTR_MERCURY_ISA_VERSION
	.align		4
        /*0024*/ 	.byte	0x03, 0x5f
        /*0026*/ 	.short	0x0101


	//----- nvinfo : EIATTR_COOP_GROUP_MASK_REGIDS
	.align		4
        /*0028*/ 	.byte	0x04, 0x29
        /*002a*/ 	.short	(.L_2465 - .L_2464)


	//   ....[0]....
.L_2464:
        /*002c*/ 	.word	0xffffffff


	//   ....[1]....
        /*0030*/ 	.word	0xffffffff


	//   ....[2]....
        /*0034*/ 	.word	0xffffffff


	//   ....[3]....
        /*0038*/ 	.word	0xffffffff


	//   ....[4]....
        /*003c*/ 	.word	0xffffffff


	//   ....[5]....
        /*0040*/ 	.word	0xffffffff


	//   ....[6]....
        /*0044*/ 	.word	0xffffffff


	//   ....[7]....
        /*0048*/ 	.word	0xffffffff


	//   ....[8]....
        /*004c*/ 	.word	0xffffffff


	//   ....[9]....
        /*0050*/ 	.word	0xffffffff


	//   ....[10]....
        /*0054*/ 	.word	0x05000013


	//   ....[11]....
        /*0058*/ 	.word	0x05000013


	//   ....[12]....
        /*005c*/ 	.word	0x05000013


	//   ....[13]....
        /*0060*/ 	.word	0x05000013


	//   ....[14]....
        /*0064*/ 	.word	0x05000013


	//   ....[15]....
        /*0068*/ 	.word	0x05000013


	//   ....[16]....
        /*006c*/ 	.word	0x05000013


	//   ....[17]....
        /*0070*/ 	.word	0x05000013


	//   ....[18]....
        /*0074*/ 	.word	0x05000013


	//   ....[19]....
        /*0078*/ 	.word	0x05000013


	//----- nvinfo : EIATTR_COOP_GROUP_INSTR_OFFSETS
	.align		4
.L_2465:
        /*007c*/ 	.byte	0x04, 0x28
        /*007e*/ 	.short	(.L_2467 - .L_2466)


	//   ....[0]....
.L_2466:
        /*0080*/ 	.word	0x000008e0


	//   ....[1]....
        /*0084*/ 	.word	0x000008f0


	//   ....[2]....
        /*0088*/ 	.word	0x00000920


	//   ....[3]....
        /*008c*/ 	.word	0x00000930


	//   ....[4]....
        /*0090*/ 	.word	0x00000960


	//   ....[5]....
        /*0094*/ 	.word	0x00000970


	//   ....[6]....
        /*0098*/ 	.word	0x000009a0


	//   ....[7]....
        /*009c*/ 	.word	0x000009b0


	//   ....[8]....
        /*00a0*/ 	.word	0x000009e0


	//   ....[9]....
        /*00a4*/ 	.word	0x000009f0


	//   ....[10]....
        /*00a8*/ 	.word	0x00000c10


	//   ....[11]....
        /*00ac*/ 	.word	0x00000c80


	//   ....[12]....
        /*00b0*/ 	.word	0x00000cf0


	//   ....[13]....
        /*00b4*/ 	.word	0x00000d60


	//   ....[14]....
        /*00b8*/ 	.word	0x00000dd0


	//   ....[15]....
        /*00bc*/ 	.word	0x00000e30


	//   ....[16]....
        /*00c0*/ 	.word	0x00000ea0


	//   ....[17]....
        /*00c4*/ 	.word	0x00000f10


	//   ....[18]....
        /*00c8*/ 	.word	0x00000f80


	//   ....[19]....
        /*00cc*/ 	.word	0x00000ff0


	//----- nvinfo : EIATTR_EXIT_INSTR_OFFSETS
	.align		4
.L_2467:
        /*00d0*/ 	.byte	0x04, 0x1c
        /*00d2*/ 	.short	(.L_2469 - .L_2468)


	//   ....[0]....
.L_2468:
        /*00d4*/ 	.word	0x00000070


	//   ....[1]....
        /*00d8*/ 	.word	0x00000bb0


	//----- nvinfo : EIATTR_MAX_THREADS
	.align		4
.L_2469:
        /*00dc*/ 	.byte	0x04, 0x05
        /*00de*/ 	.short	(.L_2471 - .L_2470)
.L_2470:
        /*00e0*/ 	.word	0x00000400
        /*00e4*/ 	.word	0x00000001
        /*00e8*/ 	.word	0x00000001


	//----- nvinfo : EIATTR_CRS_STACK_SIZE
	.align		4
.L_2471:
        /*00ec*/ 	.byte	0x04, 0x1e
        /*00ee*/ 	.short	(.L_2473 - .L_2472)
.L_2472:
        /*00f0*/ 	.word	0x00000000


	//----- nvinfo : EIATTR_CBANK_PARAM_SIZE
	.align		4
.L_2473:
        /*00f4*/ 	.byte	0x03, 0x19
        /*00f6*/ 	.short	0x0128


	//----- nvinfo : EIATTR_PARAM_CBANK
	.align		4
        /*00f8*/ 	.byte	0x04, 0x0a
        /*00fa*/ 	.short	(.L_2475 - .L_2474)
	.align		4
.L_2474:
        /*00fc*/ 	.word	index@(.nv.constant0._ZN10layer_norm22ln_bwd_finalize_kernelINS_22Kernel_traits_finalizeILj512E13__nv_bfloat16S2_fS2_fjLb0ELj1024ELj4ENS_18Kernel_traits_baseILj512ES2_S2_fS2_fjLj1024EEEEELb0ELb0EEEvNS_9BwdParamsE)
        /*0100*/ 	.short	0x0210
        /*0102*/ 	.short	0x0128


	//----- nvinfo : EIATTR_SW_WAR
	.align		4
.L_2475:
        /*0104*/ 	.byte	0x04, 0x36
        /*0106*/ 	.short	(.L_2477 - .L_2476)
.L_2476:
        /*0108*/ 	.word	0x00000008
.L_2477:


//--------------------- .nv.info._ZN10layer_norm13ln_bwd_kernelINS_13Kernel_traitsI13__nv_bfloat16S2_fS2_fjLj512ELj1ELj4ELj1ELj16ENS_18Kernel_traits_baseILj512ES2_S2_fS2_fjLj128EEEEELb1ELb0ELb1ELb0EEEvNS_9BwdParamsE --------------------------
	.section	.nv.info._ZN10layer_norm13ln_bwd_kernelINS_13Kernel_traitsI13__nv_bfloat16S2_fS2_fjLj512ELj1ELj4ELj1ELj16ENS_18Kernel_traits_baseILj512ES2_S2_fS2_fjLj128EEEEELb1ELb0ELb1ELb0EEEvNS_9BwdParamsE,"",@"SHT_CUDA_INFO"
	.sectionflags	@""
	.align	4


	//----- nvinfo : EIATTR_CUDA_API_VERSION
	.align		4
        /*0000*/ 	.byte	0x04, 0x37
        /*0002*/ 	.short	(.L_2479 - .L_2478)
.L_2478:
        /*0004*/ 	.word	0x00000082


	//----- nvinfo : EIATTR_KPARAM_INFO
	.align		4
.L_2479:
        /*0008*/ 	.byte	0x04, 0x17
        /*000a*/ 	.short	(.L_2481 - .L_2480)
.L_2480:
        /*000c*/ 	.word	0x00000000
        /*0010*/ 	.short	0x0000
        /*0012*/ 	.short	0x0000
        /*0014*/ 	.byte	0x00, 0xf0, 0xa1, 0x04


	//----- nvinfo : EIATTR_SPARSE_MMA_MASK
	.align		4
.L_2481:
        /*0018*/ 	.byte	0x03, 0x50
        /*001a*/ 	.short	0x0000


	//----- nvinfo : EIATTR_MAXREG_COUNT
	.align		4
        /*001c*/ 	.byte	0x03, 0x1b
        /*001e*/ 	.short	0x00ff


	//----- nvinfo : EIATTR_NUM_BARRIERS
	.align		4
        /*0020*/ 	.byte	0x02, 0x4c
        /*0022*/ 	.byte	0x01
	.zero		1


	//----- nvinfo : EIATTR_MERCURY_ISA_VERSION
	.align		4
        /*0024*/ 	.byte	0x03, 0x5f
        /*0026*/ 	.short	0x0101


	//----- nvinfo : EIATTR_COOP_GROUP_MASK_REGIDS
	.align		4
        /*0028*/ 	.byte	0x04, 0x29
        /*002a*/ 	.short	(.L_2483 - .L_2482)


	//   ....[0]....
.L_2482:
        /*002c*/ 	.word	0xffffffff


	//   ....[1]....
        /*0030*/ 	.word	0xffffffff


	//   ....[2]....
        /*0034*/ 	.word	0xffffffff


	//   ....[3]....
        /*0038*/ 	.word	0xffffffff


	//   ....[4]....
        /*003c*/ 	.word	0xffffffff


	//   ....[5]....
        /*0040*/ 	.word	0xffffffff


	//   ....[6]....
        /*0044*/ 	.word	0xffffffff


	//   ....[7]....
        /*0048*/ 	.word	0xffffffff


	//   ....[8]....
        /*004c*/ 	.word	0xffffffff


	//   ....[9]....
        /*0050*/ 	.word	0xffffffff


	//   ....[10]....
        /*0054*/ 	.word	0x0500005c


	//   ....[11]....
        /*0058*/ 	.word	0x0500005c


	//   ....[12]....
        /*005c*/ 	.word	0x0500005c


	//   ....[13]....
        /*0060*/ 	.word	0x0500005c


	//   ....[14]....
        /*0064*/ 	.word	0x0500005c


	//   ....[15]....
        /*0068*/ 	.word	0x0500005c


	//   ....[16]....
        /*006c*/ 	.word	0x0500005c


	//   ....[17]....
        /*0070*/ 	.word	0x0500005c


	//   ....[18]....
        /*0074*/ 	.word	0x0500005c


	//   ....[19]....
        /*0078*/ 	.word	0x0500005c


	//----- nvinfo : EIATTR_COOP_GROUP_INSTR_OFFSETS
	.align		4
.L_2483:
        /*007c*/ 	.byte	0x04, 0x28
        /*007e*/ 	.short	(.L_2485 - .L_2484)


	//   ....[0]....
.L_2484:
        /*0080*/ 	.word	0x00001410


	//   ....[1]....
        /*0084*/ 	.word	0x00001420


	//   ....[2]....
        /*0088*/ 	.word	0x00001450


	//   ....[3]....
        /*008c*/ 	.word	0x00001460


	//   ....[4]....
        /*0090*/ 	.word	0x00001490


	//   ....[5]....
        /*0094*/ 	.word	0x000014a0


	//   ....[6]....
        /*0098*/ 	.word	0x000014d0


	//   ....[7]....
        /*009c*/ 	.word	0x000014e0


	//   ....[8]....
        /*00a0*/ 	.word	0x00001510


	//   ....[9]....
        /*00a4*/ 	.word	0x00001520


	//   ....[10]....
        /*00a8*/ 	.word	0x000035d0


	//   ....[11]....
        /*00ac*/ 	.word	0x00003660


	//   ....[12]....
        /*00b0*/ 	.word	0x000036d0


	//   ....[13]....
        /*00b4*/ 	.word	0x00003730


	//   ....[14]....
        /*00b8*/ 	.word	0x000037a0


	//   ....[15]....
        /*00bc*/ 	.word	0x00003800


	//   ....[16]....
        /*00c0*/ 	.word	0x00003870


	//   ....[17]....
        /*00c4*/ 	.word	0x000038d0


	//   ....[18]....
        /*00c8*/ 	.word	0x00003940


	//   ....[19]....
        /*00cc*/ 	.word	0x000039a0


	//----- nvinfo : EIATTR_EXIT_INSTR_OFFSETS
	.align		4
.L_2485:
        /*00d0*/ 	.byte	0x04, 0x1c
        /*00d2*/ 	.short	(.L_2487 - .L_2486)


	//   ....[0]....
.L_2486:
        /*00d4*/ 	.word	0x00003530


	//   ....[1]....
        /*00d8*/ 	.word	0x00003560


	//----- nvinfo : EIATTR_MAX_THREADS
	.align		4
.L_2487:
        /*00dc*/ 	.byte	0x04, 0x05
        /*00de*/ 	.short	(.L_2489 - .L_2488)
.L_2488:
        /*00e0*/ 	.word	0x00000080
        /*00e4*/ 	.word	0x00000001
        /*00e8*/ 	.word	0x00000001


	//----- nvinfo : EIATTR_CRS_STACK_SIZE
	.align		4
.L_2489:
        /*00ec*/ 	.byte	0x04, 0x1e
        /*00ee*/ 	.short	(.L_2491 - .L_2490)
.L_2490:
        /*00f0*/ 	.word	0x00000000


	//----- nvinfo : EIATTR_CBANK_PARAM_SIZE
	.align		4
.L_2491:
        /*00f4*/ 	.byte	0x03, 0x19
        /*00f6*/ 	.short	0x0128


	//----- nvinfo : EIATTR_PARAM_CBANK
	.align		4
        /*00f8*/ 	.byte	0x04, 0x0a
        /*00fa*/ 	.short	(.L_2493 - .L_2492)
	.align		4
.L_2492:
        /*00fc*/ 	.word	index@(.nv.constant0._ZN10layer_norm13ln_bwd_kernelINS_13Kernel_traitsI13__nv_bfloat16S2_fS2_fjLj512ELj1ELj4ELj1ELj16ENS_18Kernel_traits_baseILj512ES2_S2_fS2_fjLj128EEEEELb1ELb0ELb1ELb0EEEvNS_9BwdParamsE)
        /*0100*/ 	.short	0x0210
        /*0102*/ 	.short	0x0128


	//----- nvinfo : EIATTR_SW_WAR
	.align		4
.L_2493:
        /*0104*/ 	.byte	0x04, 0x36
        /*0106*/ 	.short	(.L_2495 - .L_2494)
.L_2494:
        /*0108*/ 	.word	0x00000008
.L_2495:


//--------------------- .nv.info._ZN10layer_norm22ln_bwd_finalize_kernelINS_22Kernel_traits_finalizeILj512E13__nv_bfloat16S2_fS2_fjLb0ELj1024ELj4ENS_18Kernel_traits_baseILj512ES2_S2_fS2_fjLj1024EEEEELb0ELb1EEEvNS_9BwdParamsE --------------------------
	.section	.nv.info._ZN10layer_norm22ln_bwd_finalize_kernelINS_22Kernel_traits_finalizeILj512E13__nv_bfloat16S2_fS2_fjLb0ELj1024ELj4ENS_18Kernel_traits_baseILj512ES2_S2_fS2_fjLj1024EEEEELb0ELb1EEEvNS_9BwdParamsE,"",@"SHT_CUDA_INFO"
	.sectionflags	@""
	.align	4


	//----- nvinfo : EIATTR_CUDA_API_VERSION
	.align		4
        /*0000*/ 	.byte	0x04, 0x37
        /*0002*/ 	.short	(.L_2497 - .L_2496)
.L_2496:
        /*0004*/ 	.word	0x00000082


	//----- nvinfo : EIATTR_KPARAM_INFO
	.align		4
.L_2497:
        /*0008*/ 	.byte	0x04, 0x17
        /*000a*/ 	.short	(.L_2499 - .L_2498)
.L_2498:
        /*000c*/ 	.word	0x00000000
        /*0010*/ 	.short	0x0000
        /*0012*/ 	.short	0x0000
        /*0014*/ 	.byte	0x00, 0xf0, 0xa1, 0x04


	//----- nvinfo : EIATTR_SPARSE_MMA_MASK
	.align		4
.L_2499:
        /*0018*/ 	.byte	0x03, 0x50
        /*001a*/ 	.short	0x0000


	//----- nvinfo : EIATTR_MAXREG_COUNT
	.align		4
        /*001c*/ 	.byte	0x03, 0x1b
        /*001e*/ 	.short	0x0040


	//----- nvinfo : EIATTR_NUM_BARRIERS
	.align		4
        /*0020*/ 	.byte	0x02, 0x4c
        /*0022*/ 	.byte	0x01
	.zero		1


	//----- nvinfo : EIATTR_MERCURY_ISA_VERSION
	.align		4
        /*0024*/ 	.byte	0x03, 0x5f
        /*0026*/ 	.short	0x0101


	//----- nvinfo : EIATTR_COOP_GROUP_MASK_REGIDS
	.align		4
        /*0028*/ 	.byte	0x04, 0x29
        /*002a*/ 	.short	(.L_2501 - .L_2500)


	//   ....[0]....
.L_2500:
        /*002c*/ 	.word	0xffffffff


	//   ....[1]....
        /*0030*/ 	.word	0xffffffff


	//   ....[2]....
        /*0034*/ 	.word	0xffffffff


	//   ....[3]....
        /*0038*/ 	.word	0xffffffff


	//   ....[4]....
        /*003c*/ 	.word	0xffffffff


	//   ....[5]....
        /*0040*/ 	.word	0xffffffff


	//   ....[6]....
        /*0044*/ 	.word	0xffffffff


	//   ....[7]....
        /*0048*/ 	.word	0xffffffff


	//   ....[8]....
        /*004c*/ 	.word	0xffffffff


	//   ....[9]....
        /*0050*/ 	.word	0xffffffff


	//   ....[10]....
        /*0054*/ 	.word	0x05000011


	//   ....[11]....
        /*0058*/ 	.word	0x05000011


	//   ....[12]....
        /*005c*/ 	.word	0x05000011


	//   ....[13]....
        /*0060*/ 	.word	0x05000011


	//   ....[14]....
        /*0064*/ 	.word	0x05000011


	//   ....[15]....
        /*0068*/ 	.word	0x05000011


	//   ....[16]....
        /*006c*/ 	.word	0x05000011


	//   ....[17]....
        /*0070*/ 	.word	0x05000011


	//   ....[18]....
        /*0074*/ 	.word	0x05000011


	//   ....[19]....
        /*0078*/ 	.word	0x05000011


	//----- nvinfo : EIATTR_COOP_GROUP_INSTR_OFFSETS
	.align		4
.L_2501:
        /*007c*/ 	.byte	0x04, 0x28
        /*007e*/ 	.short	(.L_2503 - .L_2502)


	//   ....[0]....
.L_2502:
        /*0080*/ 	.word	0x000008e0


	//   ....[1]....
        /*0084*/ 	.word	0x000008f0


	//   ....[2]....
        /*0088*/ 	.word	0x00000920


	//   ....[3]....
        /*008c*/ 	.word	0x00000930


	//   ....[4]....
        /*0090*/ 	.word	0x00000960


	//   ....[5]....
        /*0094*/ 	.word	0x00000970


	//   ....[6]....
        /*0098*/ 	.word	0x000009a0


	//   ....[7]....
        /*009c*/ 	.word	0x000009b0


	//   ....[8]....
        /*00a0*/ 	.word	0x000009e0


	//   ....[9]....
        /*00a4*/ 	.word	0x000009f0


	//   ....[10]....
        /*00a8*/ 	.word	0x00000bf0


	//   ....[11]....
        /*00ac*/ 	.word	0x00000c60


	//   ....[12]....
        /*00b0*/ 	.word	0x00000cd0


	//   ....[13]....
        /*00b4*/ 	.word	0x00000d40


	//   ....[14]....
        /*00b8*/ 	.word	0x00000db0


	//   ....[15]....
        /*00bc*/ 	.word	0x00000e10


	//   ....[16]....
        /*00c0*/ 	.word	0x00000e80


	//   ....[17]....
        /*00c4*/ 	.word	0x00000ef0


	//   ....[18]....
        /*00c8*/ 	.word	0x00000f60


	//   ....[19]....
        /*00cc*/ 	.word	0x00000fd0


	//----- nvinfo : EIATTR_EXIT_INSTR_OFFSETS
	.align		4
.L_2503:
        /*00d0*/ 	.byte	0x04, 0x1c
        /*00d2*/ 	.short	(.L_2505 - .L_2504)


	//   ....[0]....
.L_2504:
        /*00d4*/ 	.word	0x00000070


	//   ....[1]....
        /*00d8*/ 	.word	0x00000b90


	//----- nvinfo : EIATTR_MAX_THREADS
	.align		4
.L_2505:
        /*00dc*/ 	.byte	0x04, 0x05
        /*00de*/ 	.short	(.L_2507 - .L_2506)
.L_2506:
        /*00e0*/ 	.word	0x00000400
        /*00e4*/ 	.word	0x00000001
        /*00e8*/ 	.word	0x00000001


	//----- nvinfo : EIATTR_CRS_STACK_SIZE
	.align		4
.L_2507:
        /*00ec*/ 	.byte	0x04, 0x1e
        /*00ee*/ 	.short	(.L_2509 - .L_2508)
.L_2508:
        /*00f0*/ 	.word	0x00000000


	//----- nvinfo : EIATTR_CBANK_PARAM_SIZE
	.align		4
.L_2509:
        /*00f4*/ 	.byte	0x03, 0x19
        /*00f6*/ 	.short	0x0128


	//----- nvinfo : EIATTR_PARAM_CBANK
	.align		4
        /*00f8*/ 	.byte	0x04, 0x0a
        /*00fa*/ 	.short	(.L_2511 - .L_2510)
	.align		4
.L_2510:
        /*00fc*/ 	.word	index@(.nv.constant0._ZN10layer_norm22ln_bwd_finalize_kernelINS_22Kernel_traits_finalizeILj512E13__nv_bfloat16S2_fS2_fjLb0ELj1024ELj4ENS_18Kernel_traits_baseILj512ES2_S2_fS2_fjLj1024EEEEELb0ELb1EEEvNS_9BwdParamsE)
        /*0100*/ 	.short	0x0210
        /*0102*/ 	.short	0x0128


	//----- nvinfo : EIATTR_SW_WAR
	.align		4
.L_2511:
        /*0104*/ 	.byte	0x04, 0x36
        /*0106*/ 	.short	(.L_2513 - .L_2512)
.L_2512:
        /*0108*/ 	.word	0x00000008
.L_2513:


//--------------------- .nv.info._ZN10layer_norm13ln_bwd_kernelINS_13Kernel_traitsI13__nv_bfloat16S2_fS2_fjLj512ELj1ELj4ELj1ELj16ENS_18Kernel_traits_baseILj512ES2_S2_fS2_fjLj128EEEEELb1ELb0ELb1ELb1EEEvNS_9BwdParamsE --------------------------
	.section	.nv.info._ZN10layer_norm13ln_bwd_kernelINS_13Kernel_traitsI13__nv_bfloat16S2_fS2_fjLj512ELj1ELj4ELj1ELj16ENS_18Kernel_traits_baseILj512ES2_S2_fS2_fjLj128EEEEELb1ELb0ELb1ELb1EEEvNS_9BwdParamsE,"",@"SHT_CUDA_INFO"
	.sectionflags	@""
	.align	4


	//----- nvinfo : EIATTR_CUDA_API_VERSION
	.align		4
        /*0000*/ 	.byte	0x04, 0x37
        /*0002*/ 	.short	(.L_2515 - .L_2514)
.L_2514:
        /*0004*/ 	.word	0x00000082


	//----- nvinfo : EIATTR_KPARAM_INFO
	.align		4
.L_2515:
        /*0008*/ 	.byte	0x04, 0x17
        /*000a*/ 	.short	(.L_2517 - .L_2516)
.L_2516:
        /*000c*/ 	.word	0x00000000
        /*0010*/ 	.short	0x0000
        /*0012*/ 	.short	0x0000
        /*0014*/ 	.byte	0x00, 0xf0, 0xa1, 0x04


	//----- nvinfo : EIATTR_SPARSE_MMA_MASK
	.align		4
.L_2517:
        /*0018*/ 	.byte	0x03, 0x50
        /*001a*/ 	.short	0x0000


	//----- nvinfo : EIATTR_MAXREG_COUNT
	.align		4
        /*001c*/ 	.byte	0x03, 0x1b
        /*001e*/ 	.short	0x00ff


	//----- nvinfo : EIATTR_NUM_BARRIERS
	.align		4
        /*0020*/ 	.byte	0x02, 0x4c
        /*0022*/ 	.byte	0x01
	.zero		1


	//----- nvinfo : EIATTR_MERCURY_ISA_VERSION
	.align		4
        /*0024*/ 	.byte	0x03, 0x5f
        /*0026*/ 	.short	0x0101


	//----- nvinfo : EIATTR_COOP_GROUP_MASK_REGIDS
	.align		4
        /*0028*/ 	.byte	0x04, 0x29
        /*002a*/ 	.short	(.L_2519 - .L_2518)


	//   ....[0]....
.L_2518:
        /*002c*/ 	.word	0xffffffff


	//   ....[1]....
        /*0030*/ 	.word	0xffffffff


	//   ....[2]....
        /*0034*/ 	.word	0xffffffff


	//   ....[3]....
        /*0038*/ 	.word	0xffffffff


	//   ....[4]....
        /*003c*/ 	.word	0xffffffff


	//   ....[5]....
        /*0040*/ 	.word	0xffffffff


	//   ....[6]....
        /*0044*/ 	.word	0xffffffff


	//   ....[7]....
        /*0048*/ 	.word	0xffffffff


	//   ....[8]....
        /*004c*/ 	.word	0xffffffff


	//   ....[9]....
        /*0050*/ 	.word	0xffffffff


	//   ....[10]....
        /*0054*/ 	.word	0x05000078


	//   ....[11]....
        /*0058*/ 	.word	0x05000078


	//   ....[12]....
        /*005c*/ 	.word	0x05000078


	//   ....[13]....
        /*0060*/ 	.word	0x05000078


	//   ....[14]....
        /*0064*/ 	.word	0x05000078


	//   ....[15]....
        /*0068*/ 	.word	0x05000078


	//   ....[16]....
        /*006c*/ 	.word	0x05000078


	//   ....[17]....
        /*0070*/ 	.word	0x05000078


	//   ....[18]....
        /*0074*/ 	.word	0x05000078


	//   ....[19]....
        /*0078*/ 	.word	0x05000078


	//----- nvinfo : EIATTR_COOP_GROUP_INSTR_OFFSETS
	.align		4
.L_2519:
        /*007c*/ 	.byte	0x04, 0x28
        /*007e*/ 	.short	(.L_2521 - .L_2520)


	//   ....[0]....
.L_2520:
        /*0080*/ 	.word	0x00001380


	//   ....[1]....
        /*0084*/ 	.word	0x00001390


	//   ....[2]....
        /*0088*/ 	.word	0x000013c0


	//   ....[3]....
        /*008c*/ 	.word	0x000013d0


	//   ....[4]....
        /*0090*/ 	.word	0x00001400


	//   ....[5]....
        /*0094*/ 	.word	0x00001410


	//   ....[6]....
        /*0098*/ 	.word	0x00001440


	//   ....[7]....
        /*009c*/ 	.word	0x00001450


	//   ....[8]....
        /*00a0*/ 	.word	0x00001480


	//   ....[9]....
        /*00a4*/ 	.word	0x00001490


	//   ....[10]....
        /*00a8*/ 	.word	0x00003210


	//   ....[11]....
        /*00ac*/ 	.word	0x000032a0


	//   ....[12]....
        /*00b0*/ 	.word	0x00003310


	//   ....[13]....
        /*00b4*/ 	.word	0x00003370


	//   ....[14]....
        /*00b8*/ 	.word	0x000033e0


	//   ....[15]....
        /*00bc*/ 	.word	0x00003440


	//   ....[16]....
        /*00c0*/ 	.word	0x000034b0


	//   ....[17]....
        /*00c4*/ 	.word	0x00003510


	//   ....[18]....
        /*00c8*/ 	.word	0x00003580


	//   ....[19]....
        /*00cc*/ 	.word	0x000035e0


	//----- nvinfo : EIATTR_EXIT_INSTR_OFFSETS
	.align		4
.L_2521:
        /*00d0*/ 	.byte	0x04, 0x1c
        /*00d2*/ 	.short	(.L_2523 - .L_2522)


	//   ....[0]....
.L_2522:
        /*00d4*/ 	.word	0x000031a0


	//----- nvinfo : EIATTR_MAX_THREADS
	.align		4
.L_2523:
        /*00d8*/ 	.byte	0x04, 0x05
        /*00da*/ 	.short	(.L_2525 - .L_2524)
.L_2524:
        /*00dc*/ 	.word	0x00000080
        /*00e0*/ 	.word	0x00000001
        /*00e4*/ 	.word	0x00000001


	//----- nvinfo : EIATTR_CRS_STACK_SIZE
	.align		4
.L_2525:
        /*00e8*/ 	.byte	0x04, 0x1e
        /*00ea*/ 	.short	(.L_2527 - .L_2526)
.L_2526:
        /*00ec*/ 	.word	0x00000000


	//----- nvinfo : EIATTR_CBANK_PARAM_SIZE
	.align		4
.L_2527:
        /*00f0*/ 	.byte	0x03, 0x19
        /*00f2*/ 	.short	0x0128


	//----- nvinfo : EIATTR_PARAM_CBANK
	.align		4
        /*00f4*/ 	.byte	0x04, 0x0a
        /*00f6*/ 	.short	(.L_2529 - .L_2528)
	.align		4
.L_2528:
        /*00f8*/ 	.word	index@(.nv.constant0._ZN10layer_norm13ln_bwd_kernelINS_13Kernel_traitsI13__nv_bfloat16S2_fS2_fjLj512ELj1ELj4ELj1ELj16ENS_18Kernel_traits_baseILj512ES2_S2_fS2_fjLj128EEEEELb1ELb0ELb1ELb1EEEvNS_9BwdParamsE)
        /*00fc*/ 	.short	0x0210
        /*00fe*/ 	.short	0x0128


	//----- nvinfo : EIATTR_SW_WAR
	.align		4
.L_2529:
        /*0100*/ 	.byte	0x04, 0x36
        /*0102*/ 	.short	(.L_2531 - .L_2530)
.L_2530:
        /*0104*/ 	.word	0x00000008
.L_2531:


//--------------------- .nv.info._ZN10layer_norm13ln_bwd_kernelINS_13Kernel_traitsI13__nv_bfloat16S2_fS2_fjLj512ELj1ELj4ELj1ELj16ENS_18Kernel_traits_baseILj512ES2_S2_fS2_fjLj128EEEEELb1ELb1ELb0ELb0EEEvNS_9BwdParamsE --------------------------
	.section	.nv.info._ZN10layer_norm13ln_bwd_kernelINS_13Kernel_traitsI13__nv_bfloat16S2_fS2_fjLj512ELj1ELj4ELj1ELj16ENS_18Kernel_traits_baseILj512ES2_S2_fS2_fjLj128EEEEELb1ELb1ELb0ELb0EEEvNS_9BwdParamsE,"",@"SHT_CUDA_INFO"
	.sectionflags	@""
	.align	4


	//----- nvinfo : EIATTR_CUDA_API_VERSION
	.align		4
        /*0000*/ 	.byte	0x04, 0x37
        /*0002*/ 	.short	(.L_2533 - .L_2532)
.L_2532:
        /*0004*/ 	.word	0x00000082


	//----- nvinfo : EIATTR_KPARAM_INFO
	.align		4
.L_2533:
        /*0008*/ 	.byte	0x04, 0x17
        /*000a*/ 	.short	(.L_2535 - .L_2534)
.L_2534:
        /*000c*/ 	.word	0x00000000
        /*0010*/ 	.short	0x0000
        /*0012*/ 	.short	0x0000
        /*0014*/ 	.byte	0x00, 0xf0, 0xa1, 0x04


	//----- nvinfo : EIATTR_SPARSE_MMA_MASK
	.align		4
.L_2535:
        /*0018*/ 	.byte	0x03, 0x50
        /*001a*/ 	.short	0x0000


	//----- nvinfo : EIATTR_MAXREG_COUNT
	.align		4
        /*001c*/ 	.byte	0x03, 0x1b
        /*001e*/ 	.short	0x00ff


	//----- nvinfo : EIATTR_NUM_BARRIERS
	.align		4
        /*0020*/ 	.byte	0x02, 0x4c
        /*0022*/ 	.byte	0x01
	.zero		1


	//----- nvinfo : EIATTR_MERCURY_ISA_VERSION
	.align		4
        /*0024*/ 	.byte	0x03, 0x5f
        /*0026*/ 	.short	0x0101


	//----- nvinfo : EIATTR_COOP_GROUP_MASK_REGIDS
	.align		4
        /*0028*/ 	.byte	0x04, 0x29
        /*002a*/ 	.short	(.L_2537 - .L_2536)


	//   ....[0]....
.L_2536:
        /*002c*/ 	.word	0xffffffff


	//   ....[1]....
        /*0030*/ 	.word	0xffffffff


	//   ....[2]....
        /*0034*/ 	.word	0xffffffff


	//   ....[3]....
        /*0038*/ 	.word	0xffffffff


	//   ....[4]....
        /*003c*/ 	.word	0xffffffff


	//   ....[5]....
        /*0040*/ 	.word	0xffffffff


	//   ....[6]....
        /*0044*/ 	.word	0xffffffff


	//   ....[7]....
        /*0048*/ 	.word	0xffffffff


	//   ....[8]....
        /*004c*/ 	.word	0xffffffff


	//   ....[9]....
        /*0050*/ 	.word	0xffffffff


	//   ....[10]....
        /*0054*/ 	.word	0x05000064


	//   ....[11]....
        /*0058*/ 	.word	0x05000064


	//   ....[12]....
        /*005c*/ 	.word	0x05000064


	//   ....[13]....
        /*0060*/ 	.word	0x05000064


	//   ....[14]....
        /*0064*/ 	.word	0x05000064


	//   ....[15]....
        /*0068*/ 	.word	0x05000064


	//   ....[16]....
        /*006c*/ 	.word	0x05000064


	//   ....[17]....
        /*0070*/ 	.word	0x05000064


	//   ....[18]....
        /*0074*/ 	.word	0x05000064


	//   ....[19]....
        /*0078*/ 	.word	0x05000064


	//----- nvinfo : EIATTR_COOP_GROUP_INSTR_OFFSETS
	.align		4
.L_2537:
        /*007c*/ 	.byte	0x04, 0x28
        /*007e*/ 	.short	(.L_2539 - .L_2538)


	//   ....[0]....
.L_2538:
        /*0080*/ 	.word	0x000013f0


	//   ....[1]....
        /*0084*/ 	.word	0x00001400


	//   ....[2]....
        /*0088*/ 	.word	0x00001430


	//   ....[3]....
        /*008c*/ 	.word	0x00001440


	//   ....[4]....
        /*0090*/ 	.word	0x00001470


	//   ....[5]....
        /*0094*/ 	.word	0x00001480


	//   ....[6]....
        /*0098*/ 	.word	0x000014b0


	//   ....[7]....
        /*009c*/ 	.word	0x000014c0


	//   ....[8]....
        /*00a0*/ 	.word	0x000014f0


	//   ....[9]....
        /*00a4*/ 	.word	0x00001500


	//   ....[10]....
        /*00a8*/ 	.word	0x000033f0


	//   ....[11]....
        /*00ac*/ 	.word	0x00003490


	//   ....[12]....
        /*00b0*/ 	.word	0x000034f0


	//   ....[13]....
        /*00b4*/ 	.word	0x00003550


	//   ....[14]....
        /*00b8*/ 	.word	0x000035c0


	//   ....[15]....
        /*00bc*/ 	.word	0x00003620


	//   ....[16]....
        /*00c0*/ 	.word	0x00003690


	//   ....[17]....
        /*00c4*/ 	.word	0x000036f0


	//   ....[18]....
        /*00c8*/ 	.word	0x00003760


	//   ....[19]....
        /*00cc*/ 	.word	0x000037c0


	//----- nvinfo : EIATTR_EXIT_INSTR_OFFSETS
	.align		4
.L_2539:
        /*00d0*/ 	.byte	0x04, 0x1c
        /*00d2*/ 	.short	(.L_2541 - .L_2540)


	//   ....[0]....
.L_2540:
        /*00d4*/ 	.word	0x00003310


	//   ....[1]....
        /*00d8*/ 	.word	0x00003390


	//----- nvinfo : EIATTR_MAX_THREADS
	.align		4
.L_2541:
        /*00dc*/ 	.byte	0x04, 0x05
        /*00de*/ 	.short	(.L_2543 - .L_2542)
.L_2542:
        /*00e0*/ 	.word	0x00000080
        /*00e4*/ 	.word	0x00000001
        /*00e8*/ 	.word	0x00000001


	//----- nvinfo : EIATTR_CRS_STACK_SIZE
	.align		4
.L_2543:
        /*00ec*/ 	.byte	0x04, 0x1e
        /*00ee*/ 	.short	(.L_2545 - .L_2544)
.L_2544:
        /*00f0*/ 	.word	0x00000000


	//----- nvinfo : EIATTR_CBANK_PARAM_SIZE
	.align		4
.L_2545:
        /*00f4*/ 	.byte	0x03, 0x19
        /*00f6*/ 	.short	0x0128


	//----- nvinfo : EIATTR_PARAM_CBANK
	.align		4
        /*00f8*/ 	.byte	0x04, 0x0a
        /*00fa*/ 	.short	(.L_2547 - .L_2546)
	.align		4
.L_2546:
        /*00fc*/ 	.word	index@(.nv.constant0._ZN10layer_norm13ln_bwd_kernelINS_13Kernel_traitsI13__nv_bfloat16S2_fS2_fjLj512ELj1ELj4ELj1ELj16ENS_18Kernel_traits_baseILj512ES2_S2_fS2_fjLj128EEEEELb1ELb1ELb0ELb0EEEvNS_9BwdParamsE)
        /*0100*/ 	.short	0x0210
        /*0102*/ 	.short	0x0128


	//----- nvinfo : EIATTR_SW_WAR
	.align		4
.L_2547:
        /*0104*/ 	.byte	0x04, 0x36
        /*0106*/ 	.short	(.L_2549 - .L_2548)
.L_2548:
        /*0108*/ 	.word	0x00000008
.L_2549:


//--------------------- .nv.info._ZN10layer_norm13ln_bwd_kernelINS_13Kernel_traitsI13__nv_bfloat16S2_fS2_fjLj512ELj1ELj4ELj1ELj16ENS_18Kernel_traits_baseILj512ES2_S2_fS2_fjLj128EEEEELb1ELb1ELb0ELb1EEEvNS_9BwdParamsE --------------------------
	.section	.nv.info._ZN10layer_norm13ln_bwd_kernelINS_13Kernel_traitsI13__nv_bfloat16S2_fS2_fjLj512ELj1ELj4ELj1ELj16ENS_18Kernel_traits_baseILj512ES2_S2_fS2_fjLj128EEEEELb1ELb1ELb0ELb1EEEvNS_9BwdParamsE,"",@"SHT_CUDA_INFO"
	.sectionflags	@""
	.align	4


	//----- nvinfo : EIATTR_CUDA_API_VERSION
	.align		4
        /*0000*/ 	.byte	0x04, 0x37
        /*0002*/ 	.short	(.L_2551 - .L_2550)
.L_2550:
        /*0004*/ 	.word	0x00000082


	//----- nvinfo : EIATTR_KPARAM_INFO
	.align		4
.L_2551:
        /*0008*/ 	.byte	0x04, 0x17
        /*000a*/ 	.short	(.L_2553 - .L_2552)
.L_2552:
        /*000c*/ 	.word	0x00000000
        /*0010*/ 	.short	0x0000
        /*0012*/ 	.short	0x0000
        /*0014*/ 	.byte	0x00, 0xf0, 0xa1, 0x04


	//----- nvinfo : EIATTR_SPARSE_MMA_MASK
	.align		4
.L_2553:
        /*0018*/ 	.byte	0x03, 0x50
        /*001a*/ 	.short	0x0000


	//----- nvinfo : EIATTR_MAXREG_COUNT
	.align		4
        /*001c*/ 	.byte	0x03, 0x1b
        /*001e*/ 	.short	0x00ff


	//----- nvinfo : EIATTR_NUM_BARRIERS
	.align		4
        /*0020*/ 	.byte	0x02, 0x4c
        /*0022*/ 	.byte	0x01
	.zero		1


	//----- nvinfo : EIATTR_MERCURY_ISA_VERSION
	.align		4
        /*0024*/ 	.byte	0x03, 0x5f
        /*0026*/ 	.short	0x0101


	//----- nvinfo : EIATTR_COOP_GROUP_MASK_REGIDS
	.align		4
        /*0028*/ 	.byte	0x04, 0x29
        /*002a*/ 	.short	(.L_2555 - .L_2554)


	//   ....[0]....
.L_2554:
        /*002c*/ 	.word	0xffffffff


	//   ....[1]....
        /*0030*/ 	.word	0xffffffff


	//   ....[2]....
        /*0034*/ 	.word	0xffffffff


	//   ....[3]....
        /*0038*/ 	.word	0xffffffff


	//   ....[4]....
        /*003c*/ 	.word	0xffffffff


	//   ....[5]....
        /*0040*/ 	.word	0xffffffff


	//   ....[6]....
        /*0044*/ 	.word	0xffffffff


	//   ....[7]....
        /*0048*/ 	.word	0xffffffff


	//   ....[8]....
        /*004c*/ 	.word	0xffffffff


	//   ....[9]....
        /*0050*/ 	.word	0xffffffff


	//   ....[10]....
        /*0054*/ 	.word	0x05000097


	//   ....[11]....
        /*0058*/ 	.word	0x05000097


	//   ....[12]....
        /*005c*/ 	.word	0x05000097


	//   ....[13]....
        /*0060*/ 	.word	0x05000097


	//   ....[14]....
        /*0064*/ 	.word	0x05000097


	//   ....[15]....
        /*0068*/ 	.word	0x05000097


	//   ....[16]....
        /*006c*/ 	.word	0x05000097


	//   ....[17]....
        /*0070*/ 	.word	0x05000097


	//   ....[18]....
        /*0074*/ 	.word	0x05000097


	//   ....[19]....
        /*0078*/ 	.word	0x05000097


	//----- nvinfo : EIATTR_COOP_GROUP_INSTR_OFFSETS
	.align		4
.L_2555:
        /*007c*/ 	.byte	0x04, 0x28
        /*007e*/ 	.short	(.L_2557 - .L_2556)


	//   ....[0]....
.L_2556:
        /*0080*/ 	.word	0x00001250


	//   ....[1]....
        /*0084*/ 	.word	0x00001260


	//   ....[2]....
        /*0088*/ 	.word	0x00001290


	//   ....[3]....
        /*008c*/ 	.word	0x000012a0


	//   ....[4]....
        /*0090*/ 	.word	0x000012d0


	//   ....[5]....
        /*0094*/ 	.word	0x000012e0


	//   ....[6]....
        /*0098*/ 	.word	0x00001310


	//   ....[7]....
        /*009c*/ 	.word	0x00001320


	//   ....[8]....
        /*00a0*/ 	.word	0x00001350


	//   ....[9]....
        /*00a4*/ 	.word	0x00001360


	//   ....[10]....
        /*00a8*/ 	.word	0x00003220


	//   ....[11]....
        /*00ac*/ 	.word	0x000032b0


	//   ....[12]....
        /*00b0*/ 	.word	0x00003320


	//   ....[13]....
        /*00b4*/ 	.word	0x00003380


	//   ....[14]....
        /*00b8*/ 	.word	0x000033f0


	//   ....[15]....
        /*00bc*/ 	.word	0x00003450


	//   ....[16]....
        /*00c0*/ 	.word	0x000034c0


	//   ....[17]....
        /*00c4*/ 	.word	0x00003520


	//   ....[18]....
        /*00c8*/ 	.word	0x00003590


	//   ....[19]....
        /*00cc*/ 	.word	0x000035e0


	//----- nvinfo : EIATTR_EXIT_INSTR_OFFSETS
	.align		4
.L_2557:
        /*00d0*/ 	.byte	0x04, 0x1c
        /*00d2*/ 	.short	(.L_2559 - .L_2558)


	//   ....[0]....
.L_2558:
        /*00d4*/ 	.word	0x000031b0


	//----- nvinfo : EIATTR_MAX_THREADS
	.align		4
.L_2559:
        /*00d8*/ 	.byte	0x04, 0x05
        /*00da*/ 	.short	(.L_2561 - .L_2560)
.L_2560:
        /*00dc*/ 	.word	0x00000080
        /*00e0*/ 	.word	0x00000001
        /*00e4*/ 	.word	0x00000001


	//----- nvinfo : EIATTR_CRS_STACK_SIZE
	.align		4
.L_2561:
        /*00e8*/ 	.byte	0x04, 0x1e
        /*00ea*/ 	.short	(.L_2563 - .L_2562)
.L_2562:
        /*00ec*/ 	.word	0x00000000


	//----- nvinfo : EIATTR_CBANK_PARAM_SIZE
	.align		4
.L_2563:
        /*00f0*/ 	.byte	0x03, 0x19
        /*00f2*/ 	.short	0x0128


	//----- nvinfo : EIATTR_PARAM_CBANK
	.align		4
        /*00f4*/ 	.byte	0x04, 0x0a
        /*00f6*/ 	.short	(.L_2565 - .L_2564)
	.align		4
.L_2564:
        /*00f8*/ 	.word	index@(.nv.constant0._ZN10layer_norm13ln_bwd_kernelINS_13Kernel_traitsI13__nv_bfloat16S2_fS2_fjLj512ELj1ELj4ELj1ELj16ENS_18Kernel_traits_baseILj512ES2_S2_fS2_fjLj128EEEEELb1ELb1ELb0ELb1EEEvNS_9BwdParamsE)
        /*00fc*/ 	.short	0x0210
        /*00fe*/ 	.short	0x0128


	//----- nvinfo : EIATTR_SW_WAR
	.align		4
.L_2565:
        /*0100*/ 	.byte	0x04, 0x36
        /*0102*/ 	.short	(.L_2567 - .L_2566)
.L_2566:
        /*0104*/ 	.word	0x00000008
.L_2567:


//--------------------- .nv.info._ZN10layer_norm22ln_bwd_finalize_kernelINS_22Kernel_traits_finalizeILj512E13__nv_bfloat16S2_fS2_fjLb1ELj1024ELj4ENS_18Kernel_traits_baseILj512ES2_S2_fS2_fjLj1024EEEEELb1ELb0EEEvNS_9BwdParamsE --------------------------
	.section	.nv.info._ZN10layer_norm22ln_bwd_finalize_kernelINS_22Kernel_traits_finalizeILj512E13__nv_bfloat16S2_fS2_fjLb1ELj1024ELj4ENS_18Kernel_traits_baseILj512ES2_S2_fS2_fjLj1024EEEEELb1ELb0EEEvNS_9BwdParamsE,"",@"SHT_CUDA_INFO"
	.sectionflags	@""
	.align	4


	//----- nvinfo : EIATTR_CUDA_API_VERSION
	.align		4
        /*0000*/ 	.byte	0x04, 0x37
        /*0002*/ 	.short	(.L_2569 - .L_2568)
.L_2568:
        /*0004*/ 	.word	0x00000082


	//----- nvinfo : EIATTR_KPARAM_INFO
	.align		4
.L_2569:
        /*0008*/ 	.byte	0x04, 0x17
        /*000a*/ 	.short	(.L_2571 - .L_2570)
.L_2570:
        /*000c*/ 	.word	0x00000000
        /*0010*/ 	.short	0x0000
        /*0012*/ 	.short	0x0000
        /*0014*/ 	.byte	0x00, 0xf0, 0xa1, 0x04


	//----- nvinfo : EIATTR_SPARSE_MMA_MASK
	.align		4
.L_2571:
        /*0018*/ 	.byte	0x03, 0x50
        /*001a*/ 	.short	0x0000


	//----- nvinfo : EIATTR_MAXREG_COUNT
	.align		4
        /*001c*/ 	.byte	0x03, 0x1b
        /*001e*/ 	.short	0x0040


	//----- nvinfo : EIATTR_NUM_BARRIERS
	.align		4
        /*0020*/ 	.byte	0x02, 0x4c
        /*0022*/ 	.byte	0x01
	.zero		1


	//----- nvinfo : EIATTR_MERCURY_ISA_VERSION
	.align		4
        /*0024*/ 	.byte	0x03, 0x5f
        /*0026*/ 	.short	0x0101


	//----- nvinfo : EIATTR_COOP_GROUP_MASK_REGIDS
	.align		4
        /*0028*/ 	.byte	0x04, 0x29
        /*002a*/ 	.short	(.L_2573 - .L_2572)


	//   ....[0]....
.L_2572:
        /*002c*/ 	.word	0xffffffff


	//   ....[1]....
        /*0030*/ 	.word	0xffffffff


	//   ....[2]....
        /*0034*/ 	.word	0xffffffff


	//   ....[3]....
        /*0038*/ 	.word	0xffffffff


	//   ....[4]....
        /*003c*/ 	.word	0xffffffff


	//   ....[5]....
        /*0040*/ 	.word	0xffffffff


	//   ....[6]....
        /*0044*/ 	.word	0xffffffff


	//   ....[7]....
        /*0048*/ 	.word	0xffffffff


	//   ....[8]....
        /*004c*/ 	.word	0xffffffff


	//   ....[9]....
        /*0050*/ 	.word	0xffffffff


	//   ....[10]....
        /*0054*/ 	.word	0xffffffff


	//   ....[11]....
        /*0058*/ 	.word	0xffffffff


	//   ....[12]....
        /*005c*/ 	.word	0xffffffff


	//   ....[13]....
        /*0060*/ 	.word	0xffffffff


	//   ....[14]....
        /*0064*/ 	.word	0xffffffff


	//   ....[15]....
        /*0068*/ 	.word	0x05000014


	//   ....[16]....
        /*006c*/ 	.word	0x05000014


	//   ....[17]....
        /*0070*/ 	.word	0x05000014


	//   ....[18]....
        /*0074*/ 	.word	0x05000014


	//   ....[19]....
        /*0078*/ 	.word	0x05000014


	//   ....[20]....
        /*007c*/ 	.word	0x05000014


	//   ....[21]....
        /*0080*/ 	.word	0x05000014


	//   ....[22]....
        /*0084*/ 	.word	0x05000014


	//   ....[23]....
        /*0088*/ 	.word	0x05000014


	//   ....[24]....
        /*008c*/ 	.word	0x05000014


	//   ....[25]....
        /*0090*/ 	.word	0x05000014


	//   ....[26]....
        /*0094*/ 	.word	0x05000014


	//   ....[27]....
        /*0098*/ 	.word	0x05000014


	//   ....[28]....
        /*009c*/ 	.word	0x05000014


	//   ....[29]....
        /*00a0*/ 	.word	0x05000014


	//----- nvinfo : EIATTR_COOP_GROUP_INSTR_OFFSETS
	.align		4
.L_2573:
        /*00a4*/ 	.byte	0x04, 0x28
        /*00a6*/ 	.short	(.L_2575 - .L_2574)


	//   ....[0]....
.L_2574:
        /*00a8*/ 	.word	0x00000ad0


	//   ....[1]....
        /*00ac*/ 	.word	0x00000ae0


	//   ....[2]....
        /*00b0*/ 	.word	0x00000af0


	//   ....[3]....
        /*00b4*/ 	.word	0x00000b20


	//   ....[4]....
        /*00b8*/ 	.word	0x00000b40


	//   ....[5]....
        /*00bc*/ 	.word	0x00000b50


	//   ....[6]....
        /*00c0*/ 	.word	0x00000b90


	//   ....[7]....
        /*00c4*/ 	.word	0x00000ba0


	//   ....[8]....
        /*00c8*/ 	.word	0x00000bb0


	//   ....[9]....
        /*00cc*/ 	.word	0x00000be0


	//   ....[10]....
        /*00d0*/ 	.word	0x00000c00


	//   ....[11]....
        /*00d4*/ 	.word	0x00000c10


	//   ....[12]....
        /*00d8*/ 	.word	0x00000c40


	//   ....[13]....
        /*00dc*/ 	.word	0x00000c60


	//   ....[14]....
        /*00e0*/ 	.word	0x00000c70


	//   ....[15]....
        /*00e4*/ 	.word	0x00000f20


	//   ....[16]....
        /*00e8*/ 	.word	0x00000f90


	//   ....[17]....
        /*00ec*/ 	.word	0x00001000


	//   ....[18]....
        /*00f0*/ 	.word	0x00001070


	//   ....[19]....
        /*00f4*/ 	.word	0x000010e0


	//   ....[20]....
        /*00f8*/ 	.word	0x00001140


	//   ....[21]....
        /*00fc*/ 	.word	0x000011b0


	//   ....[22]....
        /*0100*/ 	.word	0x00001220


	//   ....[23]....
        /*0104*/ 	.word	0x00001290


	//   ....[24]....
        /*0108*/ 	.word	0x00001300


	//   ....[25]....
        /*010c*/ 	.word	0x00001360


	//   ....[26]....
        /*0110*/ 	.word	0x000013d0


	//   ....[27]....
        /*0114*/ 	.word	0x00001440


	//   ....[28]....
        /*0118*/ 	.word	0x000014b0


	//   ....[29]....
        /*011c*/ 	.word	0x00001520


	//----- nvinfo : EIATTR_EXIT_INSTR_OFFSETS
	.align		4
.L_2575:
        /*0120*/ 	.byte	0x04, 0x1c
        /*0122*/ 	.short	(.L_2577 - .L_2576)


	//   ....[0]....
.L_2576:
        /*0124*/ 	.word	0x00000070


	//   ....[1]....
        /*0128*/ 	.word	0x00000ec0


	//----- nvinfo : EIATTR_MAX_THREADS
	.align		4
.L_2577:
        /*012c*/ 	.byte	0x04, 0x05
        /*012e*/ 	.short	(.L_2579 - .L_2578)
.L_2578:
        /*0130*/ 	.word	0x00000400
        /*0134*/ 	.word	0x00000001
        /*0138*/ 	.word	0x00000001


	//----- nvinfo : EIATTR_CRS_STACK_SIZE
	.align		4
.L_2579:
        /*013c*/ 	.byte	0x04, 0x1e
        /*013e*/ 	.short	(.L_2581 - .L_2580)
.L_2580:
        /*0140*/ 	.word	0x00000000


	//----- nvinfo : EIATTR_CBANK_PARAM_SIZE
	.align		4
.L_2581:
        /*0144*/ 	.byte	0x03, 0x19
        /*0146*/ 	.short	0x0128


	//----- nvinfo : EIATTR_PARAM_CBANK
	.align		4
        /*0148*/ 	.byte	0x04, 0x0a
        /*014a*/ 	.short	(.L_2583 - .L_2582)
	.align		4
.L_2582:
        /*014c*/ 	.word	index@(.nv.constant0._ZN10layer_norm22ln_bwd_finalize_kernelINS_22Kernel_traits_finalizeILj512E13__nv_bfloat16S2_fS2_fjLb1ELj1024ELj4ENS_18Kernel_traits_baseILj512ES2_S2_fS2_fjLj1024EEEEELb1ELb0EEEvNS_9BwdParamsE)
        /*0150*/ 	.short	0x0210
        /*0152*/ 	.short	0x0128


	//----- nvinfo : EIATTR_SW_WAR
	.align		4
.L_2583:
        /*0154*/ 	.byte	0x04, 0x36
        /*0156*/ 	.short	(.L_2585 - .L_2584)
.L_2584:
        /*0158*/ 	.word	0x00000008
.L_2585:


//--------------------- .nv.info._ZN10layer_norm13ln_bwd_kernelINS_13Kernel_traitsI13__nv_bfloat16S2_fS2_fjLj512ELj1ELj4ELj1ELj16ENS_18Kernel_traits_baseILj512ES2_S2_fS2_fjLj128EEEEELb1ELb1ELb1ELb0EEEvNS_9BwdParamsE --------------------------
	.section	.nv.info._ZN10layer_norm13ln_bwd_kernelINS_13Kernel_traitsI13__nv_bfloat16S2_fS2_fjLj512ELj1ELj4ELj1ELj16ENS_18Kernel_traits_baseILj512ES2_S2_fS2_fjLj128EEEEELb1ELb1ELb1ELb0EEEvNS_9BwdParamsE,"",@"SHT_CUDA_INFO"
	.sectionflags	@""
	.align	4


	//----- nvinfo : EIATTR_CUDA_API_VERSION
	.align		4
        /*0000*/ 	.byte	0x04, 0x37
        /*0002*/ 	.short	(.L_2587 - .L_2586)
.L_2586:
        /*0004*/ 	.word	0x00000082


	//----- nvinfo : EIATTR_KPARAM_INFO
	.align		4
.L_2587:
        /*0008*/ 	.byte	0x04, 0x17
        /*000a*/ 	.short	(.L_2589 - .L_2588)
.L_2588:
        /*000c*/ 	.word	0x00000000
        /*0010*/ 	.short	0x0000
        /*0012*/ 	.short	0x0000
        /*0014*/ 	.byte	0x00, 0xf0, 0xa1, 0x04


	//----- nvinfo : EIATTR_SPARSE_MMA_MASK
	.align		4
.L_2589:
        /*0018*/ 	.byte	0x03, 0x50
        /*001a*/ 	.short	0x0000


	//----- nvinfo : EIATTR_MAXREG_COUNT
	.align		4
        /*001c*/ 	.byte	0x03, 0x1b
        /*001e*/ 	.short	0x00ff


	//----- nvinfo : EIATTR_NUM_BARRIERS
	.align		4
        /*0020*/ 	.byte	0x02, 0x4c
        /*0022*/ 	.byte	0x01
	.zero		1


	//----- nvinfo : EIATTR_MERCURY_ISA_VERSION
	.align		4
        /*0024*/ 	.byte	0x03, 0x5f
        /*0026*/ 	.short	0x0101


	//----- nvinfo : EIATTR_COOP_GROUP_MASK_REGIDS
	.align		4
        /*0028*/ 	.byte	0x04, 0x29
        /*002a*/ 	.short	(.L_2591 - .L_2590)


	//   ....[0]....
.L_2590:
        /*002c*/ 	.word	0xffffffff


	//   ....[1]....
        /*0030*/ 	.word	0xffffffff


	//   ....[2]....
        /*0034*/ 	.word	0xffffffff


	//   ....[3]....
        /*0038*/ 	.word	0xffffffff


	//   ....[4]....
        /*003c*/ 	.word	0xffffffff


	//   ....[5]....
        /*0040*/ 	.word	0xffffffff


	//   ....[6]....
        /*0044*/ 	.word	0xffffffff


	//   ....[7]....
        /*0048*/ 	.word	0xffffffff


	//   ....[8]....
        /*004c*/ 	.word	0xffffffff


	//   ....[9]....
        /*0050*/ 	.word	0xffffffff


	//   ....[10]....
        /*0054*/ 	.word	0x0500005c


	//   ....[11]....
        /*0058*/ 	.word	0x0500005c


	//   ....[12]....
        /*005c*/ 	.word	0x0500005c


	//   ....[13]....
        /*0060*/ 	.word	0x0500005c


	//   ....[14]....
        /*0064*/ 	.word	0x0500005c


	//   ....[15]....
        /*0068*/ 	.word	0x0500005c


	//   ....[16]....
        /*006c*/ 	.word	0x0500005c


	//   ....[17]....
        /*0070*/ 	.word	0x0500005c


	//   ....[18]....
        /*0074*/ 	.word	0x0500005c


	//   ....[19]....
        /*0078*/ 	.word	0x0500005c


	//----- nvinfo : EIATTR_COOP_GROUP_INSTR_OFFSETS
	.align		4
.L_2591:
        /*007c*/ 	.byte	0x04, 0x28
        /*007e*/ 	.short	(.L_2593 - .L_2592)


	//   ....[0]....
.L_2592:
        /*0080*/ 	.word	0x00001660


	//   ....[1]....
        /*0084*/ 	.word	0x00001670


	//   ....[2]....
        /*0088*/ 	.word	0x000016a0


	//   ....[3]....
        /*008c*/ 	.word	0x000016b0


	//   ....[4]....
        /*0090*/ 	.word	0x000016e0


	//   ....[5]....
        /*0094*/ 	.word	0x000016f0


	//   ....[6]....
        /*0098*/ 	.word	0x00001720


	//   ....[7]....
        /*009c*/ 	.word	0x00001730


	//   ....[8]....
        /*00a0*/ 	.word	0x00001760


	//   ....[9]....
        /*00a4*/ 	.word	0x00001770


	//   ....[10]....
        /*00a8*/ 	.word	0x000045e0


	//   ....[11]....
        /*00ac*/ 	.word	0x00004670


	//   ....[12]....
        /*00b0*/ 	.word	0x000046e0


	//   ....[13]....
        /*00b4*/ 	.word	0x00004740


	//   ....[14]....
        /*00b8*/ 	.word	0x000047b0


	//   ....[15]....
        /*00bc*/ 	.word	0x00004810


	//   ....[16]....
        /*00c0*/ 	.word	0x00004880


	//   ....[17]....
        /*00c4*/ 	.word	0x000048e0


	//   ....[18]....
        /*00c8*/ 	.word	0x00004950


	//   ....[19]....
        /*00cc*/ 	.word	0x000049b0


	//----- nvinfo : EIATTR_EXIT_INSTR_OFFSETS
	.align		4
.L_2593:
        /*00d0*/ 	.byte	0x04, 0x1c
        /*00d2*/ 	.short	(.L_2595 - .L_2594)


	//   ....[0]....
.L_2594:
        /*00d4*/ 	.word	0x000044f0


	//   ....[1]....
        /*00d8*/ 	.word	0x00004570


	//----- nvinfo : EIATTR_MAX_THREADS
	.align		4
.L_2595:
        /*00dc*/ 	.byte	0x04, 0x05
        /*00de*/ 	.short	(.L_2597 - .L_2596)
.L_2596:
        /*00e0*/ 	.word	0x00000080
        /*00e4*/ 	.word	0x00000001
        /*00e8*/ 	.word	0x00000001


	//----- nvinfo : EIATTR_CRS_STACK_SIZE
	.align		4
.L_2597:
        /*00ec*/ 	.byte	0x04, 0x1e
        /*00ee*/ 	.short	(.L_2599 - .L_2598)
.L_2598:
        /*00f0*/ 	.word	0x00000000


	//----- nvinfo : EIATTR_CBANK_PARAM_SIZE
	.align		4
.L_2599:
        /*00f4*/ 	.byte	0x03, 0x19
        /*00f6*/ 	.short	0x0128


	//----- nvinfo : EIATTR_PARAM_CBANK
	.align		4
        /*00f8*/ 	.byte	0x04, 0x0a
        /*00fa*/ 	.short	(.L_2601 - .L_2600)
	.align		4
.L_2600:
        /*00fc*/ 	.word	index@(.nv.constant0._ZN10layer_norm13ln_bwd_kernelINS_13Kernel_traitsI13__nv_bfloat16S2_fS2_fjLj512ELj1ELj4ELj1ELj16ENS_18Kernel_traits_baseILj512ES2_S2_fS2_fjLj128EEEEELb1ELb1ELb1ELb0EEEvNS_9BwdParamsE)
        /*0100*/ 	.short	0x0210
        /*0102*/ 	.short	0x0128


	//----- nvinfo : EIATTR_SW_WAR
	.align		4
.L_2601:
        /*0104*/ 	.byte	0x04, 0x36
        /*0106*/ 	.short	(.L_2603 - .L_2602)
.L_2602:
        /*0108*/ 	.word	0x00000008
.L_2603:


//--------------------- .nv.info._ZN10layer_norm22ln_bwd_finalize_kernelINS_22Kernel_traits_finalizeILj512E13__nv_bfloat16S2_fS2_fjLb1ELj1024ELj4ENS_18Kernel_traits_baseILj512ES2_S2_fS2_fjLj1024EEEEELb1ELb1EEEvNS_9BwdParamsE --------------------------
	.section	.nv.info._ZN10layer_norm22ln_bwd_finalize_kernelINS_22Kernel_traits_finalizeILj512E13__nv_bfloat16S2_fS2_fjLb1ELj1024ELj4ENS_18Kernel_traits_baseILj512ES2_S2_fS2_fjLj1024EEEEELb1ELb1EEEvNS_9BwdParamsE,"",@"SHT_CUDA_INFO"
	.sectionflags	@""
	.align	4


	//----- nvinfo : EIATTR_CUDA_API_VERSION
	.align		4
        /*0000*/ 	.byte	0x04, 0x37
        /*0002*/ 	.short	(.L_2605 - .L_2604)
.L_2604:
        /*0004*/ 	.word	0x00000082


	//----- nvinfo : EIATTR_KPARAM_INFO
	.align		4
.L_2605:
        /*0008*/ 	.byte	0x04, 0x17
        /*000a*/ 	.short	(.L_2607 - .L_2606)
.L_2606:
        /*000c*/ 	.word	0x00000000
        /*0010*/ 	.short	0x0000
        /*0012*/ 	.short	0x0000
        /*0014*/ 	.byte	0x00, 0xf0, 0xa1, 0x04


	//----- nvinfo : EIATTR_SPARSE_MMA_MASK
	.align		4
.L_2607:
        /*0018*/ 	.byte	0x03, 0x50
        /*001a*/ 	.short	0x0000


	//----- nvinfo : EIATTR_MAXREG_COUNT
	.align		4
        /*001c*/ 	.byte	0x03, 0x1b
        /*001e*/ 	.short	0x0040


	//----- nvinfo : EIATTR_NUM_BARRIERS
	.align		4
        /*0020*/ 	.byte	0x02, 0x4c
        /*0022*/ 	.byte	0x01
	.zero		1


	//----- nvinfo : EIATTR_MERCURY_ISA_VERSION
	.align		4
        /*0024*/ 	.byte	0x03, 0x5f
        /*0026*/ 	.short	0x0101


	//----- nvinfo : EIATTR_COOP_GROUP_MASK_REGIDS
	.align		4
        /*0028*/ 	.byte	0x04, 0x29
        /*002a*/ 	.short	(.L_2609 - .L_2608)


	//   ....[0]....
.L_2608:
        /*002c*/ 	.word	0xffffffff


	//   ....[1]....
        /*0030*/ 	.word	0xffffffff


	//   ....[2]....
        /*0034*/ 	.word	0xffffffff


	//   ....[3]....
        /*0038*/ 	.word	0xffffffff


	//   ....[4]....
        /*003c*/ 	.word	0xffffffff


	//   ....[5]....
        /*0040*/ 	.word	0xffffffff


	//   ....[6]....
        /*0044*/ 	.word	0xffffffff


	//   ....[7]....
        /*0048*/ 	.word	0xffffffff


	//   ....[8]....
        /*004c*/ 	.word	0xffffffff


	//   ....[9]....
        /*0050*/ 	.word	0xffffffff


	//   ....[10]....
        /*0054*/ 	.word	0xffffffff


	//   ....[11]....
        /*0058*/ 	.word	0xffffffff


	//   ....[12]....
        /*005c*/ 	.word	0xffffffff


	//   ....[13]....
        /*0060*/ 	.word	0xffffffff


	//   ....[14]....
        /*0064*/ 	.word	0xffffffff


	//   ....[15]....
        /*0068*/ 	.word	0x05000014


	//   ....[16]....
        /*006c*/ 	.word	0x05000014


	//   ....[17]....
        /*0070*/ 	.word	0x05000014


	//   ....[18]....
        /*0074*/ 	.word	0x05000014


	//   ....[19]....
        /*0078*/ 	.word	0x05000014


	//   ....[20]....
        /*007c*/ 	.word	0x05000014


	//   ....[21]....
        /*0080*/ 	.word	0x05000014


	//   ....[22]....
        /*0084*/ 	.word	0x05000014


	//   ....[23]....
        /*0088*/ 	.word	0x05000014


	//   ....[24]....
        /*008c*/ 	.word	0x05000014


	//   ....[25]....
        /*0090*/ 	.word	0x05000014


	//   ....[26]....
        /*0094*/ 	.word	0x05000014


	//   ....[27]....
        /*0098*/ 	.word	0x05000014


	//   ....[28]....
        /*009c*/ 	.word	0x05000014


	//   ....[29]....
        /*00a0*/ 	.word	0x05000014


	//----- nvinfo : EIATTR_COOP_GROUP_INSTR_OFFSETS
	.align		4
.L_2609:
        /*00a4*/ 	.byte	0x04, 0x28
        /*00a6*/ 	.short	(.L_2611 - .L_2610)


	//   ....[0]....
.L_2610:
        /*00a8*/ 	.word	0x00000ab0


	//   ....[1]....
        /*00ac*/ 	.word	0x00000ac0


	//   ....[2]....
        /*00b0*/ 	.word	0x00000ad0


	//   ....[3]....
        /*00b4*/ 	.word	0x00000b00


	//   ....[4]....
        /*00b8*/ 	.word	0x00000b20


	//   ....[5]....
        /*00bc*/ 	.word	0x00000b30


	//   ....[6]....
        /*00c0*/ 	.word	0x00000b60


	//   ....[7]....
        /*00c4*/ 	.word	0x00000b80


	//   ....[8]....
        /*00c8*/ 	.word	0x00000b90


	//   ....[9]....
        /*00cc*/ 	.word	0x00000bc0


	//   ....[10]....
        /*00d0*/ 	.word	0x00000be0


	//   ....[11]....
        /*00d4*/ 	.word	0x00000bf0


	//   ....[12]....
        /*00d8*/ 	.word	0x00000c20


	//   ....[13]....
        /*00dc*/ 	.word	0x00000c40


	//   ....[14]....
        /*00e0*/ 	.word	0x00000c50


	//   ....[15]....
        /*00e4*/ 	.word	0x00000ee0


	//   ....[16]....
        /*00e8*/ 	.word	0x00000f50


	//   ....[17]....
        /*00ec*/ 	.word	0x00000fc0


	//   ....[18]....
        /*00f0*/ 	.word	0x00001030


	//   ....[19]....
        /*00f4*/ 	.word	0x000010a0


	//   ....[20]....
        /*00f8*/ 	.word	0x00001100


	//   ....[21]....
        /*00fc*/ 	.word	0x00001170


	//   ....[22]....
        /*0100*/ 	.word	0x000011e0


	//   ....[23]....
        /*0104*/ 	.word	0x00001250


	//   ....[24]....
        /*0108*/ 	.word	0x000012c0


	//   ....[25]....
        /*010c*/ 	.word	0x00001320


	//   ....[26]....
        /*0110*/ 	.word	0x00001390


	//   ....[27]....
        /*0114*/ 	.word	0x00001400


	//   ....[28]....
        /*0118*/ 	.word	0x00001470


	//   ....[29]....
        /*011c*/ 	.word	0x000014e0


	//----- nvinfo : EIATTR_EXIT_INSTR_OFFSETS
	.align		4
.L_2611:
        /*0120*/ 	.byte	0x04, 0x1c
        /*0122*/ 	.short	(.L_2613 - .L_2612)


	//   ....[0]....
.L_2612:
        /*0124*/ 	.word	0x00000070


	//   ....[1]....
        /*0128*/ 	.word	0x00000e80


	//----- nvinfo : EIATTR_MAX_THREADS
	.align		4
.L_2613:
        /*012c*/ 	.byte	0x04, 0x05
        /*012e*/ 	.short	(.L_2615 - .L_2614)
.L_2614:
        /*0130*/ 	.word	0x00000400
        /*0134*/ 	.word	0x00000001
        /*0138*/ 	.word	0x00000001


	//----- nvinfo : EIATTR_CRS_STACK_SIZE
	.align		4
.L_2615:
        /*013c*/ 	.byte	0x04, 0x1e
        /*013e*/ 	.short	(.L_2617 - .L_2616)
.L_2616:
        /*0140*/ 	.word	0x00000000


	//----- nvinfo : EIATTR_CBANK_PARAM_SIZE
	.align		4
.L_2617:
        /*0144*/ 	.byte	0x03, 0x19
        /*0146*/ 	.short	0x0128


	//----- nvinfo : EIATTR_PARAM_CBANK
	.align		4
        /*0148*/ 	.byte	0x04, 0x0a
        /*014a*/ 	.short	(.L_2619 - .L_2618)
	.align		4
.L_2618:
        /*014c*/ 	.word	index@(.nv.constant0._ZN10layer_norm22ln_bwd_finalize_kernelINS_22Kernel_traits_finalizeILj512E13__nv_bfloat16S2_fS2_fjLb1ELj1024ELj4ENS_18Kernel_traits_baseILj512ES2_S2_fS2_fjLj1024EEEEELb1ELb1EEEvNS_9BwdParamsE)
        /*0150*/ 	.short	0x0210
        /*0152*/ 	.short	0x0128


	//----- nvinfo : EIATTR_SW_WAR
	.align		4
.L_2619:
        /*0154*/ 	.byte	0x04, 0x36
        /*0156*/ 	.short	(.L_2621 - .L_2620)
.L_2620:
        /*0158*/ 	.word	0x00000008
.L_2621:


//--------------------- .nv.info._ZN10layer_norm13ln_bwd_kernelINS_13Kernel_traitsI13__nv_bfloat16S2_fS2_fjLj512ELj1ELj4ELj1ELj16ENS_18Kernel_traits_baseILj512ES2_S2_fS2_fjLj128EEEEELb1ELb1ELb1ELb1EEEvNS_9BwdParamsE --------------------------
	.section	.nv.info._ZN10layer_norm13ln_bwd_kernelINS_13Kernel_traitsI13__nv_bfloat16S2_fS2_fjLj512ELj1ELj4ELj1ELj16ENS_18Kernel_traits_baseILj512ES2_S2_fS2_fjLj128EEEEELb1ELb1ELb1ELb1EEEvNS_9BwdParamsE,"",@"SHT_CUDA_INFO"
	.sectionflags	@""
	.align	4


	//----- nvinfo : EIATTR_CUDA_API_VERSION
	.align		4
        /*0000*/ 	.byte	0x04, 0x37
        /*0002*/ 	.short	(.L_2623 - .L_2622)
.L_2622:
        /*0004*/ 	.word	0x00000082


	//----- nvinfo : EIATTR_KPARAM_INFO
	.align		4
.L_2623:
        /*0008*/ 	.byte	0x04, 0x17
        /*000a*/ 	.short	(.L_2625 - .L_2624)
.L_2624:
        /*000c*/ 	.word	0x00000000
        /*0010*/ 	.short	0x0000
        /*0012*/ 	.short	0x0000
        /*0014*/ 	.byte	0x00, 0xf0, 0xa1, 0x04


	//----- nvinfo : EIATTR_SPARSE_MMA_MASK
	.align		4
.L_2625:
        /*0018*/ 	.byte	0x03, 0x50
        /*001a*/ 	.short	0x0000


	//----- nvinfo : EIATTR_MAXREG_COUNT
	.align		4
        /*001c*/ 	.byte	0x03, 0x1b
        /*001e*/ 	.short	0x00ff


	//----- nvinfo : EIATTR_NUM_BARRIERS
	.align		4
        /*0020*/ 	.byte	0x02, 0x4c
        /*0022*/ 	.byte	0x01
	.zero		1


	//----- nvinfo : EIATTR_MERCURY_ISA_VERSION
	.align		4
        /*0024*/ 	.byte	0x03, 0x5f
        /*0026*/ 	.short	0x0101


	//----- nvinfo : EIATTR_COOP_GROUP_MASK_REGIDS
	.align		4
        /*0028*/ 	.byte	0x04, 0x29
        /*002a*/ 	.short	(.L_2627 - .L_2626)


	//   ....[0]....
.L_2626:
        /*002c*/ 	.word	0xffffffff


	//   ....[1]....
        /*0030*/ 	.word	0xffffffff


	//   ....[2]....
        /*0034*/ 	.word	0xffffffff


	//   ....[3]....
        /*0038*/ 	.word	0xffffffff


	//   ....[4]....
        /*003c*/ 	.word	0xffffffff


	//   ....[5]....
        /*0040*/ 	.word	0xffffffff


	//   ....[6]....
        /*0044*/ 	.word	0xffffffff


	//   ....[7]....
        /*0048*/ 	.word	0xffffffff


	//   ....[8]....
        /*004c*/ 	.word	0xffffffff


	//   ....[9]....
        /*0050*/ 	.word	0xffffffff


	//   ....[10]....
        /*0054*/ 	.word	0x05000068


	//   ....[11]....
        /*0058*/ 	.word	0x05000068


	//   ....[12]....
        /*005c*/ 	.word	0x05000068


	//   ....[13]....
        /*0060*/ 	.word	0x05000068


	//   ....[14]....
        /*0064*/ 	.word	0x05000068


	//   ....[15]....
        /*0068*/ 	.word	0x05000068


	//   ....[16]....
        /*006c*/ 	.word	0x05000068


	//   ....[17]....
        /*0070*/ 	.word	0x05000068


	//   ....[18]....
        /*0074*/ 	.word	0x05000068


	//   ....[19]....
        /*0078*/ 	.word	0x05000068


	//----- nvinfo : EIATTR_COOP_GROUP_INSTR_OFFSETS
	.align		4
.L_2627:
        /*007c*/ 	.byte	0x04, 0x28
        /*007e*/ 	.short	(.L_2629 - .L_2628)


	//   ....[0]....
.L_2628:
        /*0080*/ 	.word	0x000014c0


	//   ....[1]....
        /*0084*/ 	.word	0x000014d0


	//   ....[2]....
        /*0088*/ 	.word	0x00001500


	//   ....[3]....
        /*008c*/ 	.word	0x00001510


	//   ....[4]....
        /*0090*/ 	.word	0x00001540


	//   ....[5]....
        /*0094*/ 	.word	0x00001550


	//   ....[6]....
        /*0098*/ 	.word	0x00001580


	//   ....[7]....
        /*009c*/ 	.word	0x00001590


	//   ....[8]....
        /*00a0*/ 	.word	0x000015c0


	//   ....[9]....
        /*00a4*/ 	.word	0x000015d0


	//   ....[10]....
        /*00a8*/ 	.word	0x00004170


	//   ....[11]....
        /*00ac*/ 	.word	0x00004210


	//   ....[12]....
        /*00b0*/ 	.word	0x00004270


	//   ....[13]....
        /*00b4*/ 	.word	0x000042d0


	//   ....[14]....
        /*00b8*/ 	.word	0x00004340


	//   ....[15]....
        /*00bc*/ 	.word	0x000043a0


	//   ....[16]....
        /*00c0*/ 	.word	0x00004410


	//   ....[17]....
        /*00c4*/ 	.word	0x00004470


	//   ....[18]....
        /*00c8*/ 	.word	0x000044d0


	//   ....[19]....
        /*00cc*/ 	.word	0x00004530


	//----- nvinfo : EIATTR_EXIT_INSTR_OFFSETS
	.align		4
.L_2629:
        /*00d0*/ 	.byte	0x04, 0x1c
        /*00d2*/ 	.short	(.L_2631 - .L_2630)


	//   ....[0]....
.L_2630:
        /*00d4*/ 	.word	0x00004110


	//----- nvinfo : EIATTR_MAX_THREADS
	.align		4
.L_2631:
        /*00d8*/ 	.byte	0x04, 0x05
        /*00da*/ 	.short	(.L_2633 - .L_2632)
.L_2632:
        /*00dc*/ 	.word	0x00000080
        /*00e0*/ 	.word	0x00000001
        /*00e4*/ 	.word	0x00000001


	//----- nvinfo : EIATTR_CRS_STACK_SIZE
	.align		4
.L_2633:
        /*00e8*/ 	.byte	0x04, 0x1e
        /*00ea*/ 	.short	(.L_2635 - .L_2634)
.L_2634:
        /*00ec*/ 	.word	0x00000000


	//----- nvinfo : EIATTR_CBANK_PARAM_SIZE
	.align		4
.L_2635:
        /*00f0*/ 	.byte	0x03, 0x19
        /*00f2*/ 	.short	0x0128


	//----- nvinfo : EIATTR_PARAM_CBANK
	.align		4
        /*00f4*/ 	.byte	0x04, 0x0a
        /*00f6*/ 	.short	(.L_2637 - .L_2636)
	.align		4
.L_2636:
        /*00f8*/ 	.word	index@(.nv.constant0._ZN10layer_norm13ln_bwd_kernelINS_13Kernel_traitsI13__nv_bfloat16S2_fS2_fjLj512ELj1ELj4ELj1ELj16ENS_18Kernel_traits_baseILj512ES2_S2_fS2_fjLj128EEEEELb1ELb1ELb1ELb1EEEvNS_9BwdParamsE)
        /*00fc*/ 	.short	0x0210
        /*00fe*/ 	.short	0x0128


	//----- nvinfo : EIATTR_SW_WAR
	.align		4
.L_2637:
        /*0100*/ 	.byte	0x04, 0x36
        /*0102*/ 	.short	(.L_2639 - .L_2638)
.L_2638:
        /*0104*/ 	.word	0x00000008
.L_2639:


//--------------------- .nv.info._ZN10layer_norm13ln_bwd_kernelINS_13Kernel_traitsIf13__nv_bfloat16fS2_fjLj512ELj1ELj4ELj1ELj16ENS_18Kernel_traits_baseILj512EfS2_fS2_fjLj128EEEEELb0ELb0ELb0ELb0EEEvNS_9BwdParamsE --------------------------
	.section	.nv.info._ZN10layer_norm13ln_bwd_kernelINS_13Kernel_traitsIf13__nv_bfloat16fS2_fjLj512ELj1ELj4ELj1ELj16ENS_18Kernel_traits_baseILj512EfS2_fS2_fjLj128EEEEELb0ELb0ELb0ELb0EEEvNS_9BwdParamsE,"",@"SHT_CUDA_INFO"
	.sectionflags	@""
	.align	4


	//----- nvinfo : EIATTR_CUDA_API_VERSION
	.align		4
        /*0000*/ 	.byte	0x04, 0x37
        /*0002*/ 	.short	(.L_2641 - .L_2640)
.L_2640:
        /*0004*/ 	.word	0x00000082


	//----- nvinfo : EIATTR_KPARAM_INFO
	.align		4
.L_2641:
        /*0008*/ 	.byte	0x04, 0x17
        /*000a*/ 	.short	(.L_2643 - .L_2642)
.L_2642:
        /*000c*/ 	.word	0x00000000
        /*0010*/ 	.short	0x0000
        /*0012*/ 	.short	0x0000
        /*0014*/ 	.byte	0x00, 0xf0, 0xa1, 0x04


	//----- nvinfo : EIATTR_SPARSE_MMA_MASK
	.align		4
.L_2643:
        /*0018*/ 	.byte	0x03, 0x50
        /*001a*/ 	.short	0x0000


	//----- nvinfo : EIATTR_MAXREG_COUNT
	.align		4
        /*001c*/ 	.byte	0x03, 0x1b
        /*001e*/ 	.short	0x00ff


	//----- nvinfo : EIATTR_NUM_BARRIERS
	.align		4
        /*0020*/ 	.byte	0x02, 0x4c
        /*0022*/ 	.byte	0x01
	.zero		1


	//----- nvinfo : EIATTR_MERCURY_ISA_VERSION
	.align		4
        /*0024*/ 	.byte	0x03, 0x5f
        /*0026*/ 	.short	0x0101


	//----- nvinfo : EIATTR_COOP_GROUP_MASK_REGIDS
	.align		4
        /*0028*/ 	.byte	0x04, 0x29
        /*002a*/ 	.short	(.L_2645 - .L_2644)


	//   ....[0]....
.L_2644:
        /*002c*/ 	.word	0xffffffff


	//   ....[1]....
        /*0030*/ 	.word	0xffffffff


	//   ....[2]....
        /*0034*/ 	.word	0xffffffff


	//   ....[3]....
        /*0038*/ 	.word	0xffffffff


	//   ....[4]....
        /*003c*/ 	.word	0xffffffff


	//   ....[5]....
        /*0040*/ 	.word	0xffffffff


	//   ....[6]....
        /*0044*/ 	.word	0xffffffff


	//   ....[7]....
        /*0048*/ 	.word	0xffffffff


	//   ....[8]....
        /*004c*/ 	.word	0xffffffff


	//   ....[9]....
        /*0050*/ 	.word	0xffffffff


	//   ....[10]....
        /*0054*/ 	.word	0x05000075


	//   ....[11]....
        /*0058*/ 	.word	0x05000075


	//   ....[12]....
        /*005c*/ 	.word	0x05000075


	//   ....[13]....
        /*0060*/ 	.word	0x05000075


	//   ....[14]....
        /*0064*/ 	.word	0x05000075


	//   ....[15]....
        /*0068*/ 	.word	0x05000075


	//   ....[16]....
        /*006c*/ 	.word	0x05000075


	//   ....[17]....
        /*0070*/ 	.word	0x05000075


	//   ....[18]....
        /*0074*/ 	.word	0x05000075


	//   ....[19]....
        /*0078*/ 	.word	0x05000075


	//----- nvinfo : EIATTR_COOP_GROUP_INSTR_OFFSETS
	.align		4
.L_2645:
        /*007c*/ 	.byte	0x04, 0x28
        /*007e*/ 	.short	(.L_2647 - .L_2646)


	//   ....[0]....
.L_2646:
        /*0080*/ 	.word	0x00000f90


	//   ....[1]....
        /*0084*/ 	.word	0x00000fa0


	//   ....[2]....
        /*0088*/ 	.word	0x00000fd0


	//   ....[3]....
        /*008c*/ 	.word	0x00000fe0


	//   ....[4]....
        /*0090*/ 	.word	0x00001010


	//   ....[5]....
        /*0094*/ 	.word	0x00001020


	//   ....[6]....
        /*0098*/ 	.word	0x00001050


	//   ....[7]....
        /*009c*/ 	.word	0x00001060


	//   ....[8]....
        /*00a0*/ 	.word	0x00001090


	//   ....[9]....
        /*00a4*/ 	.word	0x000010a0


	//   ....[10]....
        /*00a8*/ 	.word	0x000022d0


	//   ....[11]....
        /*00ac*/ 	.word	0x00002360


	//   ....[12]....
        /*00b0*/ 	.word	0x000023d0


	//   ....[13]....
        /*00b4*/ 	.word	0x00002430


	//   ....[14]....
        /*00b8*/ 	.word	0x000024a0


	//   ....[15]....
        /*00bc*/ 	.word	0x00002500


	//   ....[16]....
        /*00c0*/ 	.word	0x00002570


	//   ....[17]....
        /*00c4*/ 	.word	0x000025d0


	//   ....[18]....
        /*00c8*/ 	.word	0x00002640


	//   ....[19]....
        /*00cc*/ 	.word	0x000026a0


	//----- nvinfo : EIATTR_EXIT_INSTR_OFFSETS
	.align		4
.L_2647:
        /*00d0*/ 	.byte	0x04, 0x1c
        /*00d2*/ 	.short	(.L_2649 - .L_2648)


	//   ....[0]....
.L_2648:
        /*00d4*/ 	.word	0x00002230


	//   ....[1]....
        /*00d8*/ 	.word	0x00002260


	//----- nvinfo : EIATTR_MAX_THREADS
	.align		4
.L_2649:
        /*00dc*/ 	.byte	0x04, 0x05
        /*00de*/ 	.short	(.L_2651 - .L_2650)
.L_2650:
        /*00e0*/ 	.word	0x00000080
        /*00e4*/ 	.word	0x00000001
        /*00e8*/ 	.word	0x00000001


	//----- nvinfo : EIATTR_CRS_STACK_SIZE
	.align		4
.L_2651:
        /*00ec*/ 	.byte	0x04, 0x1e
        /*00ee*/ 	.short	(.L_2653 - .L_2652)
.L_2652:
        /*00f0*/ 	.word	0x00000000


	//----- nvinfo : EIATTR_CBANK_PARAM_SIZE
	.align		4
.L_2653:
        /*00f4*/ 	.byte	0x03, 0x19
        /*00f6*/ 	.short	0x0128


	//----- nvinfo : EIATTR_PARAM_CBANK
	.align		4
        /*00f8*/ 	.byte	0x04, 0x0a
        /*00fa*/ 	.short	(.L_2655 - .L_2654)
	.align		4
.L_2654:
        /*00fc*/ 	.word	index@(.nv.constant0._ZN10layer_norm13ln_bwd_kernelINS_13Kernel_traitsIf13__nv_bfloat16fS2_fjLj512ELj1ELj4ELj1ELj16ENS_18Kernel_traits_baseILj512EfS2_fS2_fjLj128EEEEELb0ELb0ELb0ELb0EEEvNS_9BwdParamsE)
        /*0100*/ 	.short	0x0210
        /*0102*/ 	.short	0x0128


	//----- nvinfo : EIATTR_SW_WAR
	.align		4
.L_2655:
        /*0104*/ 	.byte	0x04, 0x36
        /*0106*/ 	.short	(.L_2657 - .L_2656)
.L_2656:
        /*0108*/ 	.word	0x00000008
.L_2657:


//--------------------- .nv.info._ZN10layer_norm13ln_bwd_kernelINS_13Kernel_traitsIf13__nv_bfloat16fS2_fjLj512ELj1ELj4ELj1ELj16ENS_18Kernel_traits_baseILj512EfS2_fS2_fjLj128EEEEELb0ELb0ELb0ELb1EEEvNS_9BwdParamsE --------------------------
	.section	.nv.info._ZN10layer_norm13ln_bwd_kernelINS_13Kernel_traitsIf13__nv_bfloat16fS2_fjLj512ELj1ELj4ELj1ELj16ENS_18Kernel_traits_baseILj512EfS2_fS2_fjLj128EEEEELb0ELb0ELb0ELb1EEEvNS_9BwdParamsE,"",@"SHT_CUDA_INFO"
	.sectionflags	@""
	.align	4


	//----- nvinfo : EIATTR_CUDA_API_VERSION
	.align		4
        /*0000*/ 	.byte	0x04, 0x37
        /*0002*/ 	.short	(.L_2659 - .L_2658)
.L_2658:
        /*0004*/ 	.word	0x00000082


	//----- nvinfo : EIATTR_KPARAM_INFO
	.align		4
.L_2659:
        /*0008*/ 	.byte	0x04, 0x17
        /*000a*/ 	.short	(.L_2661 - .L_2660)
.L_2660:
        /*000c*/ 	.word	0x00000000
        /*0010*/ 	.short	0x0000
        /*0012*/ 	.short	0x0000
        /*0014*/ 	.byte	0x00, 0xf0, 0xa1, 0x04


	//----- nvinfo : EIATTR_SPARSE_MMA_MASK
	.align		4
.L_2661:
        /*0018*/ 	.byte	0x03, 0x50
        /*001a*/ 	.short	0x0000


	//----- nvinfo : EIATTR_MAXREG_COUNT
	.align		4
        /*001c*/ 	.byte	0x03, 0x1b
        /*001e*/ 	.short	0x00ff


	//----- nvinfo : EIATTR_NUM_BARRIERS
	.align		4
        /*0020*/ 	.byte	0x02, 0x4c
        /*0022*/ 	.byte	0x01
	.zero		1


	//----- nvinfo : EIATTR_MERCURY_ISA_VERSION
	.align		4
        /*0024*/ 	.byte	0x03, 0x5f
        /*0026*/ 	.short	0x0101


	//----- nvinfo : EIATTR_COOP_GROUP_MASK_REGIDS
	.align		4
        /*0028*/ 	.byte	0x04, 0x29
        /*002a*/ 	.short	(.L_2663 - .L_2662)


	//   ....[0]....
.L_2662:
        /*002c*/ 	.word	0xffffffff


	//   ....[1]....
        /*0030*/ 	.word	0xffffffff


	//   ....[2]....
        /*0034*/ 	.word	0xffffffff


	//   ....[3]....
        /*0038*/ 	.word	0xffffffff


	//   ....[4]....
        /*003c*/ 	.word	0xffffffff


	//   ....[5]....
        /*0040*/ 	.word	0xffffffff


	//   ....[6]....
        /*0044*/ 	.word	0xffffffff


	//   ....[7]....
        /*0048*/ 	.word	0xffffffff


	//   ....[8]....
        /*004c*/ 	.word	0xffffffff


	//   ....[9]....
        /*0050*/ 	.word	0xffffffff


	//   ....[10]....
        /*0054*/ 	.word	0x05000074


	//   ....[11]....
        /*0058*/ 	.word	0x05000074


	//   ....[12]....
        /*005c*/ 	.word	0x05000074


	//   ....[13]....
        /*0060*/ 	.word	0x05000074


	//   ....[14]....
        /*0064*/ 	.word	0x05000074


	//   ....[15]....
        /*0068*/ 	.word	0x05000074


	//   ....[16]....
        /*006c*/ 	.word	0x05000074


	//   ....[17]....
        /*0070*/ 	.word	0x05000074


	//   ....[18]....
        /*0074*/ 	.word	0x05000074


	//   ....[19]....
        /*0078*/ 	.word	0x05000074


	//----- nvinfo : EIATTR_COOP_GROUP_INSTR_OFFSETS
	.align		4
.L_2663:
        /*007c*/ 	.byte	0x04, 0x28
        /*007e*/ 	.short	(.L_2665 - .L_2664)


	//   ....[0]....
.L_2664:
        /*0080*/ 	.word	0x00000f30


	//   ....[1]....
        /*0084*/ 	.word	0x00000f40


	//   ....[2]....
        /*0088*/ 	.word	0x00000f70


	//   ....[3]....
        /*008c*/ 	.word	0x00000f80


	//   ....[4]....
        /*0090*/ 	.word	0x00000fb0


	//   ....[5]....
        /*0094*/ 	.word	0x00000fc0


	//   ....[6]....
        /*0098*/ 	.word	0x00000ff0


	//   ....[7]....
        /*009c*/ 	.word	0x00001000


	//   ....[8]....
        /*00a0*/ 	.word	0x00001030


	//   ....[9]....
        /*00a4*/ 	.word	0x00001040


	//   ....[10]....
        /*00a8*/ 	.word	0x000021b0


	//   ....[11]....
        /*00ac*/ 	.word	0x00002250


	//   ....[12]....
        /*00b0*/ 	.word	0x000022b0


	//   ....[13]....
        /*00b4*/ 	.word	0x00002310


	//   ....[14]....
        /*00b8*/ 	.word	0x00002370


	//   ....[15]....
        /*00bc*/ 	.word	0x000023d0


	//   ....[16]....
        /*00c0*/ 	.word	0x00002430


	//   ....[17]....
        /*00c4*/ 	.word	0x00002490


	//   ....[18]....
        /*00c8*/ 	.word	0x000024f0


	//   ....[19]....
        /*00cc*/ 	.word	0x00002550


	//----- nvinfo : EIATTR_EXIT_INSTR_OFFSETS
	.align		4
.L_2665:
        /*00d0*/ 	.byte	0x04, 0x1c
        /*00d2*/ 	.short	(.L_2667 - .L_2666)


	//   ....[0]....
.L_2666:
        /*00d4*/ 	.word	0x00002150


	//----- nvinfo : EIATTR_MAX_THREADS
	.align		4
.L_2667:
        /*00d8*/ 	.byte	0x04, 0x05
        /*00da*/ 	.short	(.L_2669 - .L_2668)
.L_2668:
        /*00dc*/ 	.word	0x00000080
        /*00e0*/ 	.word	0x00000001
        /*00e4*/ 	.word	0x00000001


	//----- nvinfo : EIATTR_CRS_STACK_SIZE
	.align		4
.L_2669:
        /*00e8*/ 	.byte	0x04, 0x1e
        /*00ea*/ 	.short	(.L_2671 - .L_2670)
.L_2670:
        /*00ec*/ 	.word	0x00000000


	//----- nvinfo : EIATTR_CBANK_PARAM_SIZE
	.align		4
.L_2671:
        /*00f0*/ 	.byte	0x03, 0x19
        /*00f2*/ 	.short	0x0128


	//----- nvinfo : EIATTR_PARAM_CBANK
	.align		4
        /*00f4*/ 	.byte	0x04, 0x0a
        /*00f6*/ 	.short	(.L_2673 - .L_2672)
	.align		4
.L_2672:
        /*00f8*/ 	.word	index@(.nv.constant0._ZN10layer_norm13ln_bwd_kernelINS_13Kernel_traitsIf13__nv_bfloat16fS2_fjLj512ELj1ELj4ELj1ELj16ENS_18Kernel_traits_baseILj512EfS2_fS2_fjLj128EEEEELb0ELb0ELb0ELb1EEEvNS_9BwdParamsE)
        /*00fc*/ 	.short	0x0210
        /*00fe*/ 	.short	0x0128


	//----- nvinfo : EIATTR_SW_WAR
	.align		4
.L_2673:
        /*0100*/ 	.byte	0x04, 0x36
        /*0102*/ 	.short	(.L_2675 - .L_2674)
.L_2674:
        /*0104*/ 	.word	0x00000008
.L_2675:


//--------------------- .nv.info._ZN10layer_norm13ln_bwd_kernelINS_13Kernel_traitsIf13__nv_bfloat16fS2_fjLj512ELj1ELj4ELj1ELj16ENS_18Kernel_traits_baseILj512EfS2_fS2_fjLj128EEEEELb0ELb0ELb1ELb0EEEvNS_9BwdParamsE --------------------------
	.section	.nv.info._ZN10layer_norm13ln_bwd_kernelINS_13Kernel_traitsIf13__nv_bfloat16fS2_fjLj512ELj1ELj4ELj1ELj16ENS_18Kernel_traits_baseILj512EfS2_fS2_fjLj128EEEEELb0ELb0ELb1ELb0EEEvNS_9BwdParamsE,"",@"SHT_CUDA_INFO"
	.sectionflags	@""
	.align	4


	//----- nvinfo : EIATTR_CUDA_API_VERSION
	.align		4
        /*0000*/ 	.byte	0x04, 0x37
        /*0002*/ 	.short	(.L_2677 - .L_2676)
.L_2676:
        /*0004*/ 	.word	0x00000082


	//----- nvinfo : EIATTR_KPARAM_INFO
	.align		4
.L_2677:
        /*0008*/ 	.byte	0x04, 0x17
        /*000a*/ 	.short	(.L_2679 - .L_2678)
.L_2678:
        /*000c*/ 	.word	0x00000000
        /*0010*/ 	.short	0x0000
        /*0012*/ 	.short	0x0000
        /*0014*/ 	.byte	0x00, 0xf0, 0xa1, 0x04


	//----- nvinfo : EIATTR_SPARSE_MMA_MASK
	.align		4
.L_2679:
        /*0018*/ 	.byte	0x03, 0x50
        /*001a*/ 	.short	0x0000


	//----- nvinfo : EIATTR_MAXREG_COUNT
	.align		4
        /*001c*/ 	.byte	0x03, 0x1b
        /*001e*/ 	.short	0x00ff


	//----- nvinfo : EIATTR_NUM_BARRIERS
	.align		4
        /*0020*/ 	.byte	0x02, 0x4c
        /*0022*/ 	.byte	0x01
	.zero		1


	//----- nvinfo : EIATTR_MERCURY_ISA_VERSION
	.align		4
        /*0024*/ 	.byte	0x03, 0x5f
        /*0026*/ 	.short	0x0101


	//----- nvinfo : EIATTR_COOP_GROUP_MASK_REGIDS
	.align		4
        /*0028*/ 	.byte	0x04, 0x29
        /*002a*/ 	.short	(.L_2681 - .L_2680)


	//   ....[0]....
.L_2680:
        /*002c*/ 	.word	0xffffffff


	//   ....[1]....
        /*0030*/ 	.word	0xffffffff


	//   ....[2]....
        /*0034*/ 	.word	0xffffffff


	//   ....[3]....
        /*0038*/ 	.word	0xffffffff


	//   ....[4]....
        /*003c*/ 	.word	0xffffffff


	//   ....[5]....
        /*0040*/ 	.word	0xffffffff


	//   ....[6]....
        /*0044*/ 	.word	0xffffffff


	//   ....[7]....
        /*0048*/ 	.word	0xffffffff


	//   ....[8]....
        /*004c*/ 	.word	0xffffffff


	//   ....[9]....
        /*0050*/ 	.word	0xffffffff


	//   ....[10]....
        /*0054*/ 	.word	0x05000058


	//   ....[11]....
        /*0058*/ 	.word	0x05000058


	//   ....[12]....
        /*005c*/ 	.word	0x05000058


	//   ....[13]....
        /*0060*/ 	.word	0x05000058


	//   ....[14]....
        /*0064*/ 	.word	0x05000058


	//   ....[15]....
        /*0068*/ 	.word	0x05000058


	//   ....[16]....
        /*006c*/ 	.word	0x05000058


	//   ....[17]....
        /*0070*/ 	.word	0x05000058


	//   ....[18]....
        /*0074*/ 	.word	0x05000058


	//   ....[19]....
        /*0078*/ 	.word	0x05000058


	//----- nvinfo : EIATTR_COOP_GROUP_INSTR_OFFSETS
	.align		4
.L_2681:
        /*007c*/ 	.byte	0x04, 0x28
        /*007e*/ 	.short	(.L_2683 - .L_2682)


	//   ....[0]....
.L_2682:
        /*0080*/ 	.word	0x000010e0


	//   ....[1]....
        /*0084*/ 	.word	0x000010f0


	//   ....[2]....
        /*0088*/ 	.word	0x00001120


	//   ....[3]....
        /*008c*/ 	.word	0x00001130


	//   ....[4]....
        /*0090*/ 	.word	0x00001160


	//   ....[5]....
        /*0094*/ 	.word	0x00001170


	//   ....[6]....
        /*0098*/ 	.word	0x000011a0


	//   ....[7]....
        /*009c*/ 	.word	0x000011b0


	//   ....[8]....
        /*00a0*/ 	.word	0x000011e0


	//   ....[9]....
        /*00a4*/ 	.word	0x000011f0


	//   ....[10]....
        /*00a8*/ 	.word	0x00002fb0


	//   ....[11]....
        /*00ac*/ 	.word	0x00003040


	//   ....[12]....
        /*00b0*/ 	.word	0x000030b0


	//   ....[13]....
        /*00b4*/ 	.word	0x00003110


	//   ....[14]....
        /*00b8*/ 	.word	0x00003180


	//   ....[15]....
        /*00bc*/ 	.word	0x000031e0


	//   ....[16]....
        /*00c0*/ 	.word	0x00003250


	//   ....[17]....
        /*00c4*/ 	.word	0x000032b0


	//   ....[18]....
        /*00c8*/ 	.word	0x00003320


	//   ....[19]....
        /*00cc*/ 	.word	0x00003380


	//----- nvinfo : EIATTR_EXIT_INSTR_OFFSETS
	.align		4
.L_2683:
        /*00d0*/ 	.byte	0x04, 0x1c
        /*00d2*/ 	.short	(.L_2685 - .L_2684)


	//   ....[0]....
.L_2684:
        /*00d4*/ 	.word	0x00002f10


	//   ....[1]....
        /*00d8*/ 	.word	0x00002f40


	//----- nvinfo : EIATTR_MAX_THREADS
	.align		4
.L_2685:
        /*00dc*/ 	.byte	0x04, 0x05
        /*00de*/ 	.short	(.L_2687 - .L_2686)
.L_2686:
        /*00e0*/ 	.word	0x00000080
        /*00e4*/ 	.word	0x00000001
        /*00e8*/ 	.word	0x00000001


	//----- nvinfo : EIATTR_CRS_STACK_SIZE
	.align		4
.L_2687:
        /*00ec*/ 	.byte	0x04, 0x1e
        /*00ee*/ 	.short	(.L_2689 - .L_2688)
.L_2688:
        /*00f0*/ 	.word	0x00000000


	//----- nvinfo : EIATTR_CBANK_PARAM_SIZE
	.align		4
.L_2689:
        /*00f4*/ 	.byte	0x03, 0x19
        /*00f6*/ 	.short	0x0128


	//----- nvinfo : EIATTR_PARAM_CBANK
	.align		4
        /*00f8*/ 	.byte	0x04, 0x0a
        /*00fa*/ 	.short	(.L_2691 - .L_2690)
	.align		4
.L_2690:
        /*00fc*/ 	.word	index@(.nv.constant0._ZN10layer_norm13ln_bwd_kernelINS_13Kernel_traitsIf13__nv_bfloat16fS2_fjLj512ELj1ELj4ELj1ELj16ENS_18Kernel_traits_baseILj512EfS2_fS2_fjLj128EEEEELb0ELb0ELb1ELb0EEEvNS_9BwdParamsE)
        /*0100*/ 	.short	0x0210
        /*0102*/ 	.short	0x0128


	//----- nvinfo : EIATTR_SW_WAR
	.align		4
.L_2691:
        /*0104*/ 	.byte	0x04, 0x36
        /*0106*/ 	.short	(.L_2693 - .L_2692)
.L_2692:
        /*0108*/ 	.word	0x00000008
.L_2693:


//--------------------- .nv.info._ZN10layer_norm13ln_bwd_kernelINS_13Kernel_traitsIf13__nv_bfloat16fS2_fjLj512ELj1ELj4ELj1ELj16ENS_18Kernel_traits_baseILj512EfS2_fS2_fjLj128EEEEELb0ELb0ELb1ELb1EEEvNS_9BwdParamsE --------------------------
	.section	.nv.info._ZN10layer_norm13ln_bwd_kernelINS_13Kernel_traitsIf13__nv_bfloat16fS2_fjLj512ELj1ELj4ELj1ELj16ENS_18Kernel_traits_baseILj512EfS2_fS2_fjLj128EEEEELb0ELb0ELb1ELb1EEEvNS_9BwdParamsE,"",@"SHT_CUDA_INFO"
	.sectionflags	@""
	.align	4


	//----- nvinfo : EIATTR_CUDA_API_VERSION
	.align		4
        /*0000*/ 	.byte	0x04, 0x37
        /*0002*/ 	.short	(.L_2695 - .L_2694)
.L_2694:
        /*0004*/ 	.word	0x00000082


	//----- nvinfo : EIATTR_KPARAM_INFO
	.align		4
.L_2695:
        /*0008*/ 	.byte	0x04, 0x17
        /*000a*/ 	.short	(.L_2697 - .L_2696)
.L_2696:
        /*000c*/ 	.word	0x00000000
        /*0010*/ 	.short	0x0000
        /*0012*/ 	.short	0x0000
        /*0014*/ 	.byte	0x00, 0xf0, 0xa1, 0x04


	//----- nvinfo : EIATTR_SPARSE_MMA_MASK
	.align		4
.L_2697:
        /*0018*/ 	.byte	0x03, 0x50
        /*001a*/ 	.short	0x0000


	//----- nvinfo : EIATTR_MAXREG_COUNT
	.align		4
        /*001c*/ 	.byte	0x03, 0x1b
        /*001e*/ 	.short	0x00ff


	//----- nvinfo : EIATTR_NUM_BARRIERS
	.align		4
        /*0020*/ 	.byte	0x02, 0x4c
        /*0022*/ 	.byte	0x01
	.zero		1


	//----- nvinfo : EIATTR_MERCURY_ISA_VERSION
	.align		4
        /*0024*/ 	.byte	0x03, 0x5f
        /*0026*/ 	.short	0x0101


	//----- nvinfo : EIATTR_COOP_GROUP_MASK_REGIDS
	.align		4
        /*0028*/ 	.byte	0x04, 0x29
        /*002a*/ 	.short	(.L_2699 - .L_2698)


	//   ....[0]....
.L_2698:
        /*002c*/ 	.word	0xffffffff


	//   ....[1]....
        /*0030*/ 	.word	0xffffffff


	//   ....[2]....
        /*0034*/ 	.word	0xffffffff


	//   ....[3]....
        /*0038*/ 	.word	0xffffffff


	//   ....[4]....
        /*003c*/ 	.word	0xffffffff


	//   ....[5]....
        /*0040*/ 	.word	0xffffffff


	//   ....[6]....
        /*0044*/ 	.word	0xffffffff


	//   ....[7]....
        /*0048*/ 	.word	0xffffffff


	//   ....[8]....
        /*004c*/ 	.word	0xffffffff


	//   ....[9]....
        /*0050*/ 	.word	0xffffffff


	//   ....[10]....
        /*0054*/ 	.word	0x05000058


	//   ....[11]....
        /*0058*/ 	.word	0x05000058


	//   ....[12]....
        /*005c*/ 	.word	0x05000058


	//   ....[13]....
        /*0060*/ 	.word	0x05000058


	//   ....[14]....
        /*0064*/ 	.word	0x05000058


	//   ....[15]....
        /*0068*/ 	.word	0x05000058


	//   ....[16]....
        /*006c*/ 	.word	0x05000058


	//   ....[17]....
        /*0070*/ 	.word	0x05000058


	//   ....[18]....
        /*0074*/ 	.word	0x05000058


	//   ....[19]....
        /*0078*/ 	.word	0x05000058


	//----- nvinfo : EIATTR_COOP_GROUP_INSTR_OFFSETS
	.align		4
.L_2699:
        /*007c*/ 	.byte	0x04, 0x28
        /*007e*/ 	.short	(.L_2701 - .L_2700)


	//   ....[0]....
.L_2700:
        /*0080*/ 	.word	0x00001040


	//   ....[1]....
        /*0084*/ 	.word	0x00001050


	//   ....[2]....
        /*0088*/ 	.word	0x00001080


	//   ....[3]....
        /*008c*/ 	.word	0x00001090


	//   ....[4]....
        /*0090*/ 	.word	0x000010c0


	//   ....[5]....
        /*0094*/ 	.word	0x000010d0


	//   ....[6]....
        /*0098*/ 	.word	0x00001100


	//   ....[7]....
        /*009c*/ 	.word	0x00001110


	//   ....[8]....
        /*00a0*/ 	.word	0x00001140


	//   ....[9]....
        /*00a4*/ 	.word	0x00001150


	//   ....[10]....
        /*00a8*/ 	.word	0x00002be0


	//   ....[11]....
        /*00ac*/ 	.word	0x00002c70


	//   ....[12]....
        /*00b0*/ 	.word	0x00002ce0


	//   ....[13]....
        /*00b4*/ 	.word	0x00002d40


	//   ....[14]....
        /*00b8*/ 	.word	0x00002db0


	//   ....[15]....
        /*00bc*/ 	.word	0x00002e10


	//   ....[16]....
        /*00c0*/ 	.word	0x00002e80


	//   ....[17]....
        /*00c4*/ 	.word	0x00002ee0


	//   ....[18]....
        /*00c8*/ 	.word	0x00002f50


	//   ....[19]....
        /*00cc*/ 	.word	0x00002fb0


	//----- nvinfo : EIATTR_EXIT_INSTR_OFFSETS
	.align		4
.L_2701:
        /*00d0*/ 	.byte	0x04, 0x1c
        /*00d2*/ 	.short	(.L_2703 - .L_2702)


	//   ....[0]....
.L_2702:
        /*00d4*/ 	.word	0x00002b70


	//----- nvinfo : EIATTR_MAX_THREADS
	.align		4
.L_2703:
        /*00d8*/ 	.byte	0x04, 0x05
        /*00da*/ 	.short	(.L_2705 - .L_2704)
.L_2704:
        /*00dc*/ 	.word	0x00000080
        /*00e0*/ 	.word	0x00000001
        /*00e4*/ 	.word	0x00000001


	//----- nvinfo : EIATTR_CRS_STACK_SIZE
	.align		4
.L_2705:
        /*00e8*/ 	.byte	0x04, 0x1e
        /*00ea*/ 	.short	(.L_2707 - .L_2706)
.L_2706:
        /*00ec*/ 	.word	0x00000000


	//----- nvinfo : EIATTR_CBANK_PARAM_SIZE
	.align		4
.L_2707:
        /*00f0*/ 	.byte	0x03, 0x19
        /*00f2*/ 	.short	0x0128


	//----- nvinfo : EIATTR_PARAM_CBANK
	.align		4
        /*00f4*/ 	.byte	0x04, 0x0a
        /*00f6*/ 	.short	(.L_2709 - .L_2708)
	.align		4
.L_2708:
        /*00f8*/ 	.word	index@(.nv.constant0._ZN10layer_norm13ln_bwd_kernelINS_13Kernel_traitsIf13__nv_bfloat16fS2_fjLj512ELj1ELj4ELj1ELj16ENS_18Kernel_traits_baseILj512EfS2_fS2_fjLj128EEEEELb0ELb0ELb1ELb1EEEvNS_9BwdParamsE)
        /*00fc*/ 	.short	0x0210
        /*00fe*/ 	.short	0x0128


	//----- nvinfo : EIATTR_SW_WAR
	.align		4
.L_2709:
        /*0100*/ 	.byte	0x04, 0x36
        /*0102*/ 	.short	(.L_2711 - .L_2710)
.L_2710:
        /*0104*/ 	.word	0x00000008
.L_2711:


//--------------------- .nv.info._ZN10layer_norm13ln_bwd_kernelINS_13Kernel_traitsIf13__nv_bfloat16fS2_fjLj512ELj1ELj4ELj1ELj16ENS_18Kernel_traits_baseILj512EfS2_fS2_fjLj128EEEEELb0ELb1ELb0ELb0EEEvNS_9BwdParamsE --------------------------
	.section	.nv.info._ZN10layer_norm13ln_bwd_kernelINS_13Kernel_traitsIf13__nv_bfloat16fS2_fjLj512ELj1ELj4ELj1ELj16ENS_18Kernel_traits_baseILj512EfS2_fS2_fjLj128EEEEELb0ELb1ELb0ELb0EEEvNS_9BwdParamsE,"",@"SHT_CUDA_INFO"
	.sectionflags	@""
	.align	4


	//----- nvinfo : EIATTR_CUDA_API_VERSION
	.align		4
        /*0000*/ 	.byte	0x04, 0x37
        /*0002*/ 	.short	(.L_2713 - .L_2712)
.L_2712:
        /*0004*/ 	.word	0x00000082


	//----- nvinfo : EIATTR_KPARAM_INFO
	.align		4
.L_2713:
        /*0008*/ 	.byte	0x04, 0x17
        /*000a*/ 	.short	(.L_2715 - .L_2714)
.L_2714:
        /*000c*/ 	.word	0x00000000
        /*0010*/ 	.short	0x0000
        /*0012*/ 	.short	0x0000
        /*0014*/ 	.byte	0x00, 0xf0, 0xa1, 0x04


	//----- nvinfo : EIATTR_SPARSE_MMA_MASK
	.align		4
.L_2715:
        /*0018*/ 	.byte	0x03, 0x50
        /*001a*/ 	.short	0x0000


	//----- nvinfo : EIATTR_MAXREG_COUNT
	.align		4
        /*001c*/ 	.byte	0x03, 0x1b
        /*001e*/ 	.short	0x00ff


	//----- nvinfo : EIATTR_NUM_BARRIERS
	.align		4
        /*0020*/ 	.byte	0x02, 0x4c
        /*0022*/ 	.byte	0x01
	.zero		1


	//----- nvinfo : EIATTR_MERCURY_ISA_VERSION
	.align		4
        /*0024*/ 	.byte	0x03, 0x5f
        /*0026*/ 	.short	0x0101


	//----- nvinfo : EIATTR_COOP_GROUP_MASK_REGIDS
	.align		4
        /*0028*/ 	.byte	0x04, 0x29
        /*002a*/ 	.short	(.L_2717 - .L_2716)


	//   ....[0]....
.L_2716:
        /*002c*/ 	.word	0xffffffff


	//   ....[1]....
        /*0030*/ 	.word	0xffffffff


	//   ....[2]....
        /*0034*/ 	.word	0xffffffff


	//   ....[3]....
        /*0038*/ 	.word	0xffffffff


	//   ....[4]....
        /*003c*/ 	.word	0xffffffff


	//   ....[5]....
        /*0040*/ 	.word	0xffffffff


	//   ....[6]....
        /*0044*/ 	.word	0xffffffff


	//   ....[7]....
        /*0048*/ 	.word	0xffffffff


	//   ....[8]....
        /*004c*/ 	.word	0xffffffff


	//   ....[9]....
        /*0050*/ 	.word	0xffffffff


	//   ....[10]....
        /*0054*/ 	.word	0x05000097


	//   ....[11]....
        /*0058*/ 	.word	0x05000097


	//   ....[12]....
        /*005c*/ 	.word	0x05000097


	//   ....[13]....
        /*0060*/ 	.word	0x05000097


	//   ....[14]....
        /*0064*/ 	.word	0x05000097


	//   ....[15]....
        /*0068*/ 	.word	0x05000097


	//   ....[16]....
        /*006c*/ 	.word	0x05000097


	//   ....[17]....
        /*0070*/ 	.word	0x05000097


	//   ....[18]....
        /*0074*/ 	.word	0x05000097


	//   ....[19]....
        /*0078*/ 	.word	0x05000097


	//----- nvinfo : EIATTR_COOP_GROUP_INSTR_OFFSETS
	.align		4
.L_2717:
        /*007c*/ 	.byte	0x04, 0x28
        /*007e*/ 	.short	(.L_2719 - .L_2718)


	//   ....[0]....
.L_2718:
        /*0080*/ 	.word	0x000010b0


	//   ....[1]....
        /*0084*/ 	.word	0x000010c0


	//   ....[2]....
        /*0088*/ 	.word	0x000010f0


	//   ....[3]....
        /*008c*/ 	.word	0x00001100


	//   ....[4]....
        /*0090*/ 	.word	0x00001130


	//   ....[5]....
        /*0094*/ 	.word	0x00001140


	//   ....[6]....
        /*0098*/ 	.word	0x00001170


	//   ....[7]....
        /*009c*/ 	.word	0x00001180


	//   ....[8]....
        /*00a0*/ 	.word	0x000011b0


	//   ....[9]....
        /*00a4*/ 	.word	0x000011c0


	//   ....[10]....
        /*00a8*/ 	.word	0x00002bb0


	//   ....[11]....
        /*00ac*/ 	.word	0x00002c40


	//   ....[12]....
        /*00b0*/ 	.word	0x00002cb0


	//   ....[13]....
        /*00b4*/ 	.word	0x00002d10


	//   ....[14]....
        /*00b8*/ 	.word	0x00002d80


	//   ....[15]....
        /*00bc*/ 	.word	0x00002de0


	//   ....[16]....
        /*00c0*/ 	.word	0x00002e50


	//   ....[17]....
        /*00c4*/ 	.word	0x00002eb0


	//   ....[18]....
        /*00c8*/ 	.word	0x00002f20


	//   ....[19]....
        /*00cc*/ 	.word	0x00002f80


	//----- nvinfo : EIATTR_EXIT_INSTR_OFFSETS
	.align		4
.L_2719:
        /*00d0*/ 	.byte	0x04, 0x1c
        /*00d2*/ 	.short	(.L_2721 - .L_2720)


	//   ....[0]....
.L_2720:
        /*00d4*/ 	.word	0x00002ac0


	//   ....[1]....
        /*00d8*/ 	.word	0x00002b40


	//----- nvinfo : EIATTR_MAX_THREADS
	.align		4
.L_2721:
        /*00dc*/ 	.byte	0x04, 0x05
        /*00de*/ 	.short	(.L_2723 - .L_2722)
.L_2722:
        /*00e0*/ 	.word	0x00000080
        /*00e4*/ 	.word	0x00000001
        /*00e8*/ 	.word	0x00000001


	//----- nvinfo : EIATTR_CRS_STACK_SIZE
	.align		4
.L_2723:
        /*00ec*/ 	.byte	0x04, 0x1e
        /*00ee*/ 	.short	(.L_2725 - .L_2724)
.L_2724:
        /*00f0*/ 	.word	0x00000000


	//----- nvinfo : EIATTR_CBANK_PARAM_SIZE
	.align		4
.L_2725:
        /*00f4*/ 	.byte	0x03, 0x19
        /*00f6*/ 	.short	0x0128


	//----- nvinfo : EIATTR_PARAM_CBANK
	.align		4
        /*00f8*/ 	.byte	0x04, 0x0a
        /*00fa*/ 	.short	(.L_2727 - .L_2726)
	.align		4
.L_2726:
        /*00fc*/ 	.word	index@(.nv.constant0._ZN10layer_norm13ln_bwd_kernelINS_13Kernel_traitsIf13__nv_bfloat16fS2_fjLj512ELj1ELj4ELj1ELj16ENS_18Kernel_traits_baseILj512EfS2_fS2_fjLj128EEEEELb0ELb1ELb0ELb0EEEvNS_9BwdParamsE)
        /*0100*/ 	.short	0x0210
        /*0102*/ 	.short	0x0128


	//----- nvinfo : EIATTR_SW_WAR
	.align		4
.L_2727:
        /*0104*/ 	.byte	0x04, 0x36
        /*0106*/ 	.short	(.L_2729 - .L_2728)
.L_2728:
        /*0108*/ 	.word	0x00000008
.L_2729:


//--------------------- .nv.info._ZN10layer_norm13ln_bwd_kernelINS_13Kernel_traitsIf13__nv_bfloat16fS2_fjLj512ELj1ELj4ELj1ELj16ENS_18Kernel_traits_baseILj512EfS2_fS2_fjLj128EEEEELb0ELb1ELb0ELb1EEEvNS_9BwdParamsE --------------------------
	.section	.nv.info._ZN10layer_norm13ln_bwd_kernelINS_13Kernel_traitsIf13__nv_bfloat16fS2_fjLj512ELj1ELj4ELj1ELj16ENS_18Kernel_traits_baseILj512EfS2_fS2_fjLj128EEEEELb0ELb1ELb0ELb1EEEvNS_9BwdParamsE,"",@"SHT_CUDA_INFO"
	.sectionflags	@""
	.align	4


	//----- nvinfo : EIATTR_CUDA_API_VERSION
	.align		4
        /*0000*/ 	.byte	0x04, 0x37
        /*0002*/ 	.short	(.L_2731 - .L_2730)
.L_2730:
        /*0004*/ 	.word	0x00000082


	//----- nvinfo : EIATTR_KPARAM_INFO
	.align		4
.L_2731:
        /*0008*/ 	.byte	0x04, 0x17
        /*000a*/ 	.short	(.L_2733 - .L_2732)
.L_2732:
        /*000c*/ 	.word	0x00000000
        /*0010*/ 	.short	0x0000
        /*0012*/ 	.short	0x0000
        /*0014*/ 	.byte	0x00, 0xf0, 0xa1, 0x04


	//----- nvinfo : EIATTR_SPARSE_MMA_MASK
	.align		4
.L_2733:
        /*0018*/ 	.byte	0x03, 0x50
        /*001a*/ 	.short	0x0000


	//----- nvinfo : EIATTR_MAXREG_COUNT
	.align		4
        /*001c*/ 	.byte	0x03, 0x1b
        /*001e*/ 	.short	0x00ff


	//----- nvinfo : EIATTR_NUM_BARRIERS
	.align		4
        /*0020*/ 	.byte	0x02, 0x4c
        /*0022*/ 	.byte	0x01
	.zero		1


	//----- nvinfo : EIATTR_MERCURY_ISA_VERSION
	.align		4
        /*0024*/ 	.byte	0x03, 0x5f
        /*0026*/ 	.short	0x0101


	//----- nvinfo : EIATTR_COOP_GROUP_MASK_REGIDS
	.align		4
        /*0028*/ 	.byte	0x04, 0x29
        /*002a*/ 	.short	(.L_2735 - .L_2734)


	//   ....[0]....
.L_2734:
        /*002c*/ 	.word	0xffffffff


	//   ....[1]....
        /*0030*/ 	.word	0xffffffff


	//   ....[2]....
        /*0034*/ 	.word	0xffffffff


	//   ....[3]....
        /*0038*/ 	.word	0xffffffff


	//   ....[4]....
        /*003c*/ 	.word	0xffffffff


	//   ....[5]....
        /*0040*/ 	.word	0xffffffff


	//   ....[6]....
        /*0044*/ 	.word	0xffffffff


	//   ....[7]....
        /*0048*/ 	.word	0xffffffff


	//   ....[8]....
        /*004c*/ 	.word	0xffffffff


	//   ....[9]....
        /*0050*/ 	.word	0xffffffff


	//   ....[10]....
        /*0054*/ 	.word	0x05000094


	//   ....[11]....
        /*0058*/ 	.word	0x05000094


	//   ....[12]....
        /*005c*/ 	.word	0x05000094


	//   ....[13]....
        /*0060*/ 	.word	0x05000094


	//   ....[14]....
        /*0064*/ 	.word	0x05000094


	//   ....[15]....
        /*0068*/ 	.word	0x05000094


	//   ....[16]....
        /*006c*/ 	.word	0x05000094


	//   ....[17]....
        /*0070*/ 	.word	0x05000094


	//   ....[18]....
        /*0074*/ 	.word	0x05000094


	//   ....[19]....
        /*0078*/ 	.word	0x05000094


	//----- nvinfo : EIATTR_COOP_GROUP_INSTR_OFFSETS
	.align		4
.L_2735:
        /*007c*/ 	.byte	0x04, 0x28
        /*007e*/ 	.short	(.L_2737 - .L_2736)


	//   ....[0]....
.L_2736:
        /*0080*/ 	.word	0x000010c0


	//   ....[1]....
        /*0084*/ 	.word	0x000010d0


	//   ....[2]....
        /*0088*/ 	.word	0x00001100


	//   ....[3]....
        /*008c*/ 	.word	0x00001110


	//   ....[4]....
        /*0090*/ 	.word	0x00001140


	//   ....[5]....
        /*0094*/ 	.word	0x00001150


	//   ....[6]....
        /*0098*/ 	.word	0x00001180


	//   ....[7]....
        /*009c*/ 	.word	0x00001190


	//   ....[8]....
        /*00a0*/ 	.word	0x000011c0


	//   ....[9]....
        /*00a4*/ 	.word	0x000011d0


	//   ....[10]....
        /*00a8*/ 	.word	0x00002aa0


	//   ....[11]....
        /*00ac*/ 	.word	0x00002b30


	//   ....[12]....
        /*00b0*/ 	.word	0x00002ba0


	//   ....[13]....
        /*00b4*/ 	.word	0x00002c00


	//   ....[14]....
        /*00b8*/ 	.word	0x00002c70


	//   ....[15]....
        /*00bc*/ 	.word	0x00002cd0


	//   ....[16]....
        /*00c0*/ 	.word	0x00002d40


	//   ....[17]....
        /*00c4*/ 	.word	0x00002da0


	//   ....[18]....
        /*00c8*/ 	.word	0x00002e10


	//   ....[19]....
        /*00cc*/ 	.word	0x00002e70


	//----- nvinfo : EIATTR_EXIT_INSTR_OFFSETS
	.align		4
.L_2737:
        /*00d0*/ 	.byte	0x04, 0x1c
        /*00d2*/ 	.short	(.L_2739 - .L_2738)


	//   ....[0]....
.L_2738:
        /*00d4*/ 	.word	0x00002a30


	//----- nvinfo : EIATTR_MAX_THREADS
	.align		4
.L_2739:
        /*00d8*/ 	.byte	0x04, 0x05
        /*00da*/ 	.short	(.L_2741 - .L_2740)
.L_2740:
        /*00dc*/ 	.word	0x00000080
        /*00e0*/ 	.word	0x00000001
        /*00e4*/ 	.word	0x00000001


	//----- nvinfo : EIATTR_CRS_STACK_SIZE
	.align		4
.L_2741:
        /*00e8*/ 	.byte	0x04, 0x1e
        /*00ea*/ 	.short	(.L_2743 - .L_2742)
.L_2742:
        /*00ec*/ 	.word	0x00000000


	//----- nvinfo : EIATTR_CBANK_PARAM_SIZE
	.align		4
.L_2743:
        /*00f0*/ 	.byte	0x03, 0x19
        /*00f2*/ 	.short	0x0128


	//----- nvinfo : EIATTR_PARAM_CBANK
	.align		4
        /*00f4*/ 	.byte	0x04, 0x0a
        /*00f6*/ 	.short	(.L_2745 - .L_2744)
	.align		4
.L_2744:
        /*00f8*/ 	.word	index@(.nv.constant0._ZN10layer_norm13ln_bwd_kernelINS_13Kernel_traitsIf13__nv_bfloat16fS2_fjLj512ELj1ELj4ELj1ELj16ENS_18Kernel_traits_baseILj512EfS2_fS2_fjLj128EEEEELb0ELb1ELb0ELb1EEEvNS_9BwdParamsE)
        /*00fc*/ 	.short	0x0210
        /*00fe*/ 	.short	0x0128


	//----- nvinfo : EIATTR_SW_WAR
	.align		4
.L_2745:
        /*0100*/ 	.byte	0x04, 0x36
        /*0102*/ 	.short	(.L_2747 - .L_2746)
.L_2746:
        /*0104*/ 	.word	0x00000008
.L_2747:


//--------------------- .nv.info._ZN10layer_norm13ln_bwd_kernelINS_13Kernel_traitsIf13__nv_bfloat16fS2_fjLj512ELj1ELj4ELj1ELj16ENS_18Kernel_traits_baseILj512EfS2_fS2_fjLj128EEEEELb0ELb1ELb1ELb0EEEvNS_9BwdParamsE --------------------------
	.section	.nv.info._ZN10layer_norm13ln_bwd_kernelINS_13Kernel_traitsIf13__nv_bfloat16fS2_fjLj512ELj1ELj4ELj1ELj16ENS_18Kernel_traits_baseILj512EfS2_fS2_fjLj128EEEEELb0ELb1ELb1ELb0EEEvNS_9BwdParamsE,"",@"SHT_CUDA_INFO"
	.sectionflags	@""
	.align	4


	//----- nvinfo : EIATTR_CUDA_API_VERSION
	.align		4
        /*0000*/ 	.byte	0x04, 0x37
        /*0002*/ 	.short	(.L_2749 - .L_2748)
.L_2748:
        /*0004*/ 	.word	0x00000082


	//----- nvinfo : EIATTR_KPARAM_INFO
	.align		4
.L_2749:
        /*0008*/ 	.byte	0x04, 0x17
        /*000a*/ 	.short	(.L_2751 - .L_2750)
.L_2750:
        /*000c*/ 	.word	0x00000000
        /*0010*/ 	.short	0x0000
        /*0012*/ 	.short	0x0000
        /*0014*/ 	.byte	0x00, 0xf0, 0xa1, 0x04


	//----- nvinfo : EIATTR_SPARSE_MMA_MASK
	.align		4
.L_2751:
        /*0018*/ 	.byte	0x03, 0x50
        /*001a*/ 	.short	0x0000


	//----- nvinfo : EIATTR_MAXREG_COUNT
	.align		4
        /*001c*/ 	.byte	0x03, 0x1b
        /*001e*/ 	.short	0x00ff


	//----- nvinfo : EIATTR_NUM_BARRIERS
	.align		4
        /*0020*/ 	.byte	0x02, 0x4c
        /*0022*/ 	.byte	0x01
	.zero		1


	//----- nvinfo : EIATTR_MERCURY_ISA_VERSION
	.align		4
        /*0024*/ 	.byte	0x03, 0x5f
        /*0026*/ 	.short	0x0101


	//----- nvinfo : EIATTR_COOP_GROUP_MASK_REGIDS
	.align		4
        /*0028*/ 	.byte	0x04, 0x29
        /*002a*/ 	.short	(.L_2753 - .L_2752)


	//   ....[0]....
.L_2752:
        /*002c*/ 	.word	0xffffffff


	//   ....[1]....
        /*0030*/ 	.word	0xffffffff


	//   ....[2]....
        /*0034*/ 	.word	0xffffffff


	//   ....[3]....
        /*0038*/ 	.word	0xffffffff


	//   ....[4]....
        /*003c*/ 	.word	0xffffffff


	//   ....[5]....
        /*0040*/ 	.word	0xffffffff


	//   ....[6]....
        /*0044*/ 	.word	0xffffffff


	//   ....[7]....
        /*0048*/ 	.word	0xffffffff


	//   ....[8]....
        /*004c*/ 	.word	0xffffffff


	//   ....[9]....
        /*0050*/ 	.word	0xffffffff


	//   ....[10]....
        /*0054*/ 	.word	0x05000080


	//   ....[11]....
        /*0058*/ 	.word	0x05000080


	//   ....[12]....
        /*005c*/ 	.word	0x05000080


	//   ....[13]....
        /*0060*/ 	.word	0x05000080


	//   ....[14]....
        /*0064*/ 	.word	0x05000080


	//   ....[15]....
        /*0068*/ 	.word	0x05000080


	//   ....[16]....
        /*006c*/ 	.word	0x05000080


	//   ....[17]....
        /*0070*/ 	.word	0x05000080


	//   ....[18]....
        /*0074*/ 	.word	0x05000080


	//   ....[19]....
        /*0078*/ 	.word	0x05000080


	//----- nvinfo : EIATTR_COOP_GROUP_INSTR_OFFSETS
	.align		4
.L_2753:
        /*007c*/ 	.byte	0x04, 0x28
        /*007e*/ 	.short	(.L_2755 - .L_2754)


	//   ....[0]....
.L_2754:
        /*0080*/ 	.word	0x00001220


	//   ....[1]....
        /*0084*/ 	.word	0x00001230


	//   ....[2]....
        /*0088*/ 	.word	0x00001260


	//   ....[3]....
        /*008c*/ 	.word	0x00001270


	//   ....[4]....
        /*0090*/ 	.word	0x000012a0


	//   ....[5]....
        /*0094*/ 	.word	0x000012b0


	//   ....[6]....
        /*0098*/ 	.word	0x000012e0


	//   ....[7]....
        /*009c*/ 	.word	0x000012f0


	//   ....[8]....
        /*00a0*/ 	.word	0x00001320


	//   ....[9]....
        /*00a4*/ 	.word	0x00001330


	//   ....[10]....
        /*00a8*/ 	.word	0x00003b10


	//   ....[11]....
        /*00ac*/ 	.word	0x00003bb0


	//   ....[12]....
        /*00b0*/ 	.word	0x00003c10


	//   ....[13]....
        /*00b4*/ 	.word	0x00003c70


	//   ....[14]....
        /*00b8*/ 	.word	0x00003ce0


	//   ....[15]....
        /*00bc*/ 	.word	0x00003d40


	//   ....[16]....
        /*00c0*/ 	.word	0x00003db0


	//   ....[17]....
        /*00c4*/ 	.word	0x00003e10


	//   ....[18]....
        /*00c8*/ 	.word	0x00003e80


	//   ....[19]....
        /*00cc*/ 	.word	0x00003ee0


	//----- nvinfo : EIATTR_EXIT_INSTR_OFFSETS
	.align		4
.L_2755:
        /*00d0*/ 	.byte	0x04, 0x1c
        /*00d2*/ 	.short	(.L_2757 - .L_2756)


	//   ....[0]....
.L_2756:
        /*00d4*/ 	.word	0x00003a20


	//   ....[1]....
        /*00d8*/ 	.word	0x00003aa0


	//----- nvinfo : EIATTR_MAX_THREADS
	.align		4
.L_2757:
        /*00dc*/ 	.byte	0x04, 0x05
        /*00de*/ 	.short	(.L_2759 - .L_2758)
.L_2758:
        /*00e0*/ 	.word	0x00000080
        /*00e4*/ 	.word	0x00000001
        /*00e8*/ 	.word	0x00000001


	//----- nvinfo : EIATTR_CRS_STACK_SIZE
	.align		4
.L_2759:
        /*00ec*/ 	.byte	0x04, 0x1e
        /*00ee*/ 	.short	(.L_2761 - .L_2760)
.L_2760:
        /*00f0*/ 	.word	0x00000000


	//----- nvinfo : EIATTR_CBANK_PARAM_SIZE
	.align		4
.L_2761:
        /*00f4*/ 	.byte	0x03, 0x19
        /*00f6*/ 	.short	0x0128


	//----- nvinfo : EIATTR_PARAM_CBANK
	.align		4
        /*00f8*/ 	.byte	0x04, 0x0a
        /*00fa*/ 	.short	(.L_2763 - .L_2762)
	.align		4
.L_2762:
        /*00fc*/ 	.word	index@(.nv.constant0._ZN10layer_norm13ln_bwd_kernelINS_13Kernel_traitsIf13__nv_bfloat16fS2_fjLj512ELj1ELj4ELj1ELj16ENS_18Kernel_traits_baseILj512EfS2_fS2_fjLj128EEEEELb0ELb1ELb1ELb0EEEvNS_9BwdParamsE)
        /*0100*/ 	.short	0x0210
        /*0102*/ 	.short	0x0128


	//----- nvinfo : EIATTR_SW_WAR
	.align		4
.L_2763:
        /*0104*/ 	.byte	0x04, 0x36
        /*0106*/ 	.short	(.L_2765 - .L_2764)
.L_2764:
        /*0108*/ 	.word	0x00000008
.L_2765:


//--------------------- .nv.info._ZN10layer_norm13ln_bwd_kernelINS_13Kernel_traitsIf13__nv_bfloat16fS2_fjLj512ELj1ELj4ELj1ELj16ENS_18Kernel_traits_baseILj512EfS2_fS2_fjLj128EEEEELb0ELb1ELb1ELb1EEEvNS_9BwdParamsE --------------------------
	.section	.nv.info._ZN10layer_norm13ln_bwd_kernelINS_13Kernel_traitsIf13__nv_bfloat16fS2_fjLj512ELj1ELj4ELj1ELj16ENS_18Kernel_traits_baseILj512EfS2_fS2_fjLj128EEEEELb0ELb1ELb1ELb1EEEvNS_9BwdParamsE,"",@"SHT_CUDA_INFO"
	.sectionflags	@""
	.align	4


	//----- nvinfo : EIATTR_CUDA_API_VERSION
	.align		4
        /*0000*/ 	.byte	0x04, 0x37
        /*0002*/ 	.short	(.L_2767 - .L_2766)
.L_2766:
        /*0004*/ 	.word	0x00000082


	//----- nvinfo : EIATTR_KPARAM_INFO
	.align		4
.L_2767:
        /*0008*/ 	.byte	0x04, 0x17
        /*000a*/ 	.short	(.L_2769 - .L_2768)
.L_2768:
        /*000c*/ 	.word	0x00000000
        /*0010*/ 	.short	0x0000
        /*0012*/ 	.short	0x0000
        /*0014*/ 	.byte	0x00, 0xf0, 0xa1, 0x04


	//----- nvinfo : EIATTR_SPARSE_MMA_MASK
	.align		4
.L_2769:
        /*0018*/ 	.byte	0x03, 0x50
        /*001a*/ 	.short	0x0000


	//----- nvinfo : EIATTR_MAXREG_COUNT
	.align		4
        /*001c*/ 	.byte	0x03, 0x1b
        /*001e*/ 	.short	0x00ff


	//----- nvinfo : EIATTR_NUM_BARRIERS
	.align		4
        /*0020*/ 	.byte	0x02, 0x4c
        /*0022*/ 	.byte	0x01
	.zero		1


	//----- nvinfo : EIATTR_MERCURY_ISA_VERSION
	.align		4
        /*0024*/ 	.byte	0x03, 0x5f
        /*0026*/ 	.short	0x0101


	//----- nvinfo : EIATTR_COOP_GROUP_MASK_REGIDS
	.align		4
        /*0028*/ 	.byte	0x04, 0x29
        /*002a*/ 	.short	(.L_2771 - .L_2770)


	//   ....[0]....
.L_2770:
        /*002c*/ 	.word	0xffffffff


	//   ....[1]....
        /*0030*/ 	.word	0xffffffff


	//   ....[2]....
        /*0034*/ 	.word	0xffffffff


	//   ....[3]....
        /*0038*/ 	.word	0xffffffff


	//   ....[4]....
        /*003c*/ 	.word	0xffffffff


	//   ....[5]....
        /*0040*/ 	.word	0xffffffff


	//   ....[6]....
        /*0044*/ 	.word	0xffffffff


	//   ....[7]....
        /*0048*/ 	.word	0xffffffff


	//   ....[8]....
        /*004c*/ 	.word	0xffffffff


	//   ....[9]....
        /*0050*/ 	.word	0xffffffff


	//   ....[10]....
        /*0054*/ 	.word	0x0500008c


	//   ....[11]....
        /*0058*/ 	.word	0x0500008c


	//   ....[12]....
        /*005c*/ 	.word	0x0500008c


	//   ....[13]....
        /*0060*/ 	.word	0x0500008c


	//   ....[14]....
        /*0064*/ 	.word	0x0500008c


	//   ....[15]....
        /*0068*/ 	.word	0x0500008c


	//   ....[16]....
        /*006c*/ 	.word	0x0500008c


	//   ....[17]....
        /*0070*/ 	.word	0x0500008c


	//   ....[18]....
        /*0074*/ 	.word	0x0500008c


	//   ....[19]....
        /*0078*/ 	.word	0x0500008c


	//----- nvinfo : EIATTR_COOP_GROUP_INSTR_OFFSETS
	.align		4
.L_2771:
        /*007c*/ 	.byte	0x04, 0x28
        /*007e*/ 	.short	(.L_2773 - .L_2772)


	//   ....[0]....
.L_2772:
        /*0080*/ 	.word	0x000011a0


	//   ....[1]....
        /*0084*/ 	.word	0x000011b0


	//   ....[2]....
        /*0088*/ 	.word	0x000011e0


	//   ....[3]....
        /*008c*/ 	.word	0x000011f0


	//   ....[4]....
        /*0090*/ 	.word	0x00001220


	//   ....[5]....
        /*0094*/ 	.word	0x00001230


	//   ....[6]....
        /*0098*/ 	.word	0x00001260


	//   ....[7]....
        /*009c*/ 	.word	0x00001270


	//   ....[8]....
        /*00a0*/ 	.word	0x000012a0


	//   ....[9]....
        /*00a4*/ 	.word	0x000012b0


	//   ....[10]....
        /*00a8*/ 	.word	0x000035d0


	//   ....[11]....
        /*00ac*/ 	.word	0x00003670


	//   ....[12]....
        /*00b0*/ 	.word	0x000036d0


	//   ....[13]....
        /*00b4*/ 	.word	0x00003730


	//   ....[14]....
        /*00b8*/ 	.word	0x000037a0


	//   ....[15]....
        /*00bc*/ 	.word	0x00003800


	//   ....[16]....
        /*00c0*/ 	.word	0x00003870


	//   ....[17]....
        /*00c4*/ 	.word	0x000038d0


	//   ....[18]....
        /*00c8*/ 	.word	0x00003940


	//   ....[19]....
        /*00cc*/ 	.word	0x000039a0


	//----- nvinfo : EIATTR_EXIT_INSTR_OFFSETS
	.align		4
.L_2773:
        /*00d0*/ 	.byte	0x04, 0x1c
        /*00d2*/ 	.short	(.L_2775 - .L_2774)


	//   ....[0]....
.L_2774:
        /*00d4*/ 	.word	0x00003560


	//----- nvinfo : EIATTR_MAX_THREADS
	.align		4
.L_2775:
        /*00d8*/ 	.byte	0x04, 0x05
        /*00da*/ 	.short	(.L_2777 - .L_2776)
.L_2776:
        /*00dc*/ 	.word	0x00000080
        /*00e0*/ 	.word	0x00000001
        /*00e4*/ 	.word	0x00000001


	//----- nvinfo : EIATTR_CRS_STACK_SIZE
	.align		4
.L_2777:
        /*00e8*/ 	.byte	0x04, 0x1e
        /*00ea*/ 	.short	(.L_2779 - .L_2778)
.L_2778:
        /*00ec*/ 	.word	0x00000000


	//----- nvinfo : EIATTR_CBANK_PARAM_SIZE
	.align		4
.L_2779:
        /*00f0*/ 	.byte	0x03, 0x19
        /*00f2*/ 	.short	0x0128


	//----- nvinfo : EIATTR_PARAM_CBANK
	.align		4
        /*00f4*/ 	.byte	0x04, 0x0a
        /*00f6*/ 	.short	(.L_2781 - .L_2780)
	.align		4
.L_2780:
        /*00f8*/ 	.word	index@(.nv.constant0._ZN10layer_norm13ln_bwd_kernelINS_13Kernel_traitsIf13__nv_bfloat16fS2_fjLj512ELj1ELj4ELj1ELj16ENS_18Kernel_traits_baseILj512EfS2_fS2_fjLj128EEEEELb0ELb1ELb1ELb1EEEvNS_9BwdParamsE)
        /*00fc*/ 	.short	0x0210
        /*00fe*/ 	.short	0x0128


	//----- nvinfo : EIATTR_SW_WAR
	.align		4
.L_2781:
        /*0100*/ 	.byte	0x04, 0x36
        /*0102*/ 	.short	(.L_2783 - .L_2782)
.L_2782:
        /*0104*/ 	.word	0x00000008
.L_2783:


//--------------------- .nv.info._ZN10layer_norm13ln_bwd_kernelINS_13Kernel_traitsIf13__nv_bfloat16fS2_fjLj512ELj1ELj4ELj1ELj16ENS_18Kernel_traits_baseILj512EfS2_fS2_fjLj128EEEEELb1ELb0ELb0ELb0EEEvNS_9BwdParamsE --------------------------
	.section	.nv.info._ZN10layer_norm13ln_bwd_kernelINS_13Kernel_traitsIf13__nv_bfloat16fS2_fjLj512ELj1ELj4ELj1ELj16ENS_18Kernel_traits_baseILj512EfS2_fS2_fjLj128EEEEELb1ELb0ELb0ELb0EEEvNS_9BwdParamsE,"",@"SHT_CUDA_INFO"
	.sectionflags	@""
	.align	4


	//----- nvinfo : EIATTR_CUDA_API_VERSION
	.align		4
        /*0000*/ 	.byte	0x04, 0x37
        /*0002*/ 	.short	(.L_2785 - .L_2784)
.L_2784:
        /*0004*/ 	.word	0x00000082


	//----- nvinfo : EIATTR_KPARAM_INFO
	.align		4
.L_2785:
        /*0008*/ 	.byte	0x04, 0x17
        /*000a*/ 	.short	(.L_2787 - .L_2786)
.L_2786:
        /*000c*/ 	.word	0x00000000
        /*0010*/ 	.short	0x0000
        /*0012*/ 	.short	0x0000
        /*0014*/ 	.byte	0x00, 0xf0, 0xa1, 0x04


	//----- nvinfo : EIATTR_SPARSE_MMA_MASK
	.align		4
.L_2787:
        /*0018*/ 	.byte	0x03, 0x50
        /*001a*/ 	.short	0x0000


	//----- nvinfo : EIATTR_MAXREG_COUNT
	.align		4
        /*001c*/ 	.byte	0x03, 0x1b
        /*001e*/ 	.short	0x00ff


	//----- nvinfo : EIATTR_NUM_BARRIERS
	.align		4
        /*0020*/ 	.byte	0x02, 0x4c
        /*0022*/ 	.byte	0x01
	.zero		1


	//----- nvinfo : EIATTR_MERCURY_ISA_VERSION
	.align		4
        /*0024*/ 	.byte	0x03, 0x5f
        /*0026*/ 	.short	0x0101


	//----- nvinfo : EIATTR_COOP_GROUP_MASK_REGIDS
	.align		4
        /*0028*/ 	.byte	0x04, 0x29
        /*002a*/ 	.short	(.L_2789 - .L_2788)


	//   ....[0]....
.L_2788:
        /*002c*/ 	.word	0xffffffff


	//   ....[1]....
        /*0030*/ 	.word	0xffffffff


	//   ....[2]....
        /*0034*/ 	.word	0xffffffff


	//   ....[3]....
        /*0038*/ 	.word	0xffffffff


	//   ....[4]....
        /*003c*/ 	.word	0xffffffff


	//   ....[5]....
        /*0040*/ 	.word	0xffffffff


	//   ....[6]....
        /*0044*/ 	.word	0xffffffff


	//   ....[7]....
        /*0048*/ 	.word	0xffffffff


	//   ....[8]....
        /*004c*/ 	.word	0xffffffff


	//   ....[9]....
        /*0050*/ 	.word	0xffffffff


	//   ....[10]....
        /*0054*/ 	.word	0x05000054


	//   ....[11]....
        /*0058*/ 	.word	0x05000054


	//   ....[12]....
        /*005c*/ 	.word	0x05000054


	//   ....[13]....
        /*0060*/ 	.word	0x05000054


	//   ....[14]....
        /*0064*/ 	.word	0x05000054


	//   ....[15]....
        /*0068*/ 	.word	0x05000054


	//   ....[16]....
        /*006c*/ 	.word	0x05000054


	//   ....[17]....
        /*0070*/ 	.word	0x05000054


	//   ....[18]....
        /*0074*/ 	.word	0x05000054


	//   ....[19]....
        /*0078*/ 	.word	0x05000054


	//----- nvinfo : EIATTR_COOP_GROUP_INSTR_OFFSETS
	.align		4
.L_2789:
        /*007c*/ 	.byte	0x04, 0x28
        /*007e*/ 	.short	(.L_2791 - .L_2790)


	//   ....[0]....
.L_2790:
        /*0080*/ 	.word	0x00001020


	//   ....[1]....
        /*0084*/ 	.word	0x00001030


	//   ....[2]....
        /*0088*/ 	.word	0x00001060


	//   ....[3]....
        /*008c*/ 	.word	0x00001070


	//   ....[4]....
        /*0090*/ 	.word	0x000010a0


	//   ....[5]....
        /*0094*/ 	.word	0x000010b0


	//   ....[6]....
        /*0098*/ 	.word	0x000010e0


	//   ....[7]....
        /*009c*/ 	.word	0x000010f0


	//   ....[8]....
        /*00a0*/ 	.word	0x00001120


	//   ....[9]....
        /*00a4*/ 	.word	0x00001130


	//   ....[10]....
        /*00a8*/ 	.word	0x00002670


	//   ....[11]....
        /*00ac*/ 	.word	0x00002700


	//   ....[12]....
        /*00b0*/ 	.word	0x00002780


	//   ....[13]....
        /*00b4*/ 	.word	0x000027f0


	//   ....[14]....
        /*00b8*/ 	.word	0x00002870


	//   ....[15]....
        /*00bc*/ 	.word	0x000028e0


	//   ....[16]....
        /*00c0*/ 	.word	0x00002960


	//   ....[17]....
        /*00c4*/ 	.word	0x000029d0


	//   ....[18]....
        /*00c8*/ 	.word	0x00002a50


	//   ....[19]....
        /*00cc*/ 	.word	0x00002ab0


	//----- nvinfo : EIATTR_EXIT_INSTR_OFFSETS
	.align		4
.L_2791:
        /*00d0*/ 	.byte	0x04, 0x1c
        /*00d2*/ 	.short	(.L_2793 - .L_2792)


	//   ....[0]....
.L_2792:
        /*00d4*/ 	.word	0x000025e0


	//   ....[1]....
        /*00d8*/ 	.word	0x00002610


	//----- nvinfo : EIATTR_MAX_THREADS
	.align		4
.L_2793:
        /*00dc*/ 	.byte	0x04, 0x05
        /*00de*/ 	.short	(.L_2795 - .L_2794)
.L_2794:
        /*00e0*/ 	.word	0x00000080
        /*00e4*/ 	.word	0x00000001
        /*00e8*/ 	.word	0x00000001


	//----- nvinfo : EIATTR_CRS_STACK_SIZE
	.align		4
.L_2795:
        /*00ec*/ 	.byte	0x04, 0x1e
        /*00ee*/ 	.short	(.L_2797 - .L_2796)
.L_2796:
        /*00f0*/ 	.word	0x00000000


	//----- nvinfo : EIATTR_CBANK_PARAM_SIZE
	.align		4
.L_2797:
        /*00f4*/ 	.byte	0x03, 0x19
        /*00f6*/ 	.short	0x0128


	//----- nvinfo : EIATTR_PARAM_CBANK
	.align		4
        /*00f8*/ 	.byte	0x04, 0x0a
        /*00fa*/ 	.short	(.L_2799 - .L_2798)
	.align		4
.L_2798:
        /*00fc*/ 	.word	index@(.nv.constant0._ZN10layer_norm13ln_bwd_kernelINS_13Kernel_traitsIf13__nv_bfloat16fS2_fjLj512ELj1ELj4ELj1ELj16ENS_18Kernel_traits_baseILj512EfS2_fS2_fjLj128EEEEELb1ELb0ELb0ELb0EEEvNS_9BwdParamsE)
        /*0100*/ 	.short	0x0210
        /*0102*/ 	.short	0x0128


	//----- nvinfo : EIATTR_SW_WAR
	.align		4
.L_2799:
        /*0104*/ 	.byte	0x04, 0x36
        /*0106*/ 	.short	(.L_2801 - .L_2800)
.L_2800:
        /*0108*/ 	.word	0x00000008
.L_2801:


//--------------------- .nv.info._ZN10layer_norm13ln_bwd_kernelINS_13Kernel_traitsIf13__nv_bfloat16fS2_fjLj512ELj1ELj4ELj1ELj16ENS_18Kernel_traits_baseILj512EfS2_fS2_fjLj128EEEEELb1ELb0ELb0ELb1EEEvNS_9BwdParamsE --------------------------
	.section	.nv.info._ZN10layer_norm13ln_bwd_kernelINS_13Kernel_traitsIf13__nv_bfloat16fS2_fjLj512ELj1ELj4ELj1ELj16ENS_18Kernel_traits_baseILj512EfS2_fS2_fjLj128EEEEELb1ELb0ELb0ELb1EEEvNS_9BwdParamsE,"",@"SHT_CUDA_INFO"
	.sectionflags	@""
	.align	4


	//----- nvinfo : EIATTR_CUDA_API_VERSION
	.align		4
        /*0000*/ 	.byte	0x04, 0x37
        /*0002*/ 	.short	(.L_2803 - .L_2802)
.L_2802:
        /*0004*/ 	.word	0x00000082


	//----- nvinfo : EIATTR_KPARAM_INFO
	.align		4
.L_2803:
        /*0008*/ 	.byte	0x04, 0x17
        /*000a*/ 	.short	(.L_2805 - .L_2804)
.L_2804:
        /*000c*/ 	.word	0x00000000
        /*0010*/ 	.short	0x0000
        /*0012*/ 	.short	0x0000
        /*0014*/ 	.byte	0x00, 0xf0, 0xa1, 0x04


	//----- nvinfo : EIATTR_SPARSE_MMA_MASK
	.align		4
.L_2805:
        /*0018*/ 	.byte	0x03, 0x50
        /*001a*/ 	.short	0x0000


	//----- nvinfo : EIATTR_MAXREG_COUNT
	.align		4
        /*001c*/ 	.byte	0x03, 0x1b
        /*001e*/ 	.short	0x00ff


	//----- nvinfo : EIATTR_NUM_BARRIERS
	.align		4
        /*0020*/ 	.byte	0x02, 0x4c
        /*0022*/ 	.byte	0x01
	.zero		1


	//----- nvinfo : EIATTR_MERCURY_ISA_VERSION
	.align		4
        /*0024*/ 	.byte	0x03, 0x5f
        /*0026*/ 	.short	0x0101


	//----- nvinfo : EIATTR_COOP_GROUP_MASK_REGIDS
	.align		4
        /*0028*/ 	.byte	0x04, 0x29
        /*002a*/ 	.short	(.L_2807 - .L_2806)


	//   ....[0]....
.L_2806:
        /*002c*/ 	.word	0xffffffff


	//   ....[1]....
        /*0030*/ 	.word	0xffffffff


	//   ....[2]....
        /*0034*/ 	.word	0xffffffff


	//   ....[3]....
        /*0038*/ 	.word	0xffffffff


	//   ....[4]....
        /*003c*/ 	.word	0xffffffff


	//   ....[5]....
        /*0040*/ 	.word	0xffffffff


	//   ....[6]....
        /*0044*/ 	.word	0xffffffff


	//   ....[7]....
        /*0048*/ 	.word	0xffffffff


	//   ....[8]....
        /*004c*/ 	.word	0xffffffff


	//   ....[9]....
        /*0050*/ 	.word	0xffffffff


	//   ....[10]....
        /*0054*/ 	.word	0x05000074


	//   ....[11]....
        /*0058*/ 	.word	0x05000074


	//   ....[12]....
        /*005c*/ 	.word	0x05000074


	//   ....[13]....
        /*0060*/ 	.word	0x05000074


	//   ....[14]....
        /*0064*/ 	.word	0x05000074


	//   ....[15]....
        /*0068*/ 	.word	0x05000074


	//   ....[16]....
        /*006c*/ 	.word	0x05000074


	//   ....[17]....
        /*0070*/ 	.word	0x05000074


	//   ....[18]....
        /*0074*/ 	.word	0x05000074


	//   ....[19]....
        /*0078*/ 	.word	0x05000074


	//----- nvinfo : EIATTR_COOP_GROUP_INSTR_OFFSETS
	.align		4
.L_2807:
        /*007c*/ 	.byte	0x04, 0x28
        /*007e*/ 	.short	(.L_2809 - .L_2808)


	//   ....[0]....
.L_2808:
        /*0080*/ 	.word	0x00000f90


	//   ....[1]....
        /*0084*/ 	.word	0x00000fa0


	//   ....[2]....
        /*0088*/ 	.word	0x00000fd0


	//   ....[3]....
        /*008c*/ 	.word	0x00000fe0


	//   ....[4]....
        /*0090*/ 	.word	0x00001010


	//   ....[5]....
        /*0094*/ 	.word	0x00001020


	//   ....[6]....
        /*0098*/ 	.word	0x00001050


	//   ....[7]....
        /*009c*/ 	.word	0x00001060


	//   ....[8]....
        /*00a0*/ 	.word	0x00001090


	//   ....[9]....
        /*00a4*/ 	.word	0x000010a0


	//   ....[10]....
        /*00a8*/ 	.word	0x00002530


	//   ....[11]....
        /*00ac*/ 	.word	0x000025c0


	//   ....[12]....
        /*00b0*/ 	.word	0x00002620


	//   ....[13]....
        /*00b4*/ 	.word	0x00002680


	//   ....[14]....
        /*00b8*/ 	.word	0x000026e0


	//   ....[15]....
        /*00bc*/ 	.word	0x00002740


	//   ....[16]....
        /*00c0*/ 	.word	0x000027a0


	//   ....[17]....
        /*00c4*/ 	.word	0x00002800


	//   ....[18]....
        /*00c8*/ 	.word	0x00002860


	//   ....[19]....
        /*00cc*/ 	.word	0x000028c0


	//----- nvinfo : EIATTR_EXIT_INSTR_OFFSETS
	.align		4
.L_2809:
        /*00d0*/ 	.byte	0x04, 0x1c
        /*00d2*/ 	.short	(.L_2811 - .L_2810)


	//   ....[0]....
.L_2810:
        /*00d4*/ 	.word	0x000024d0


	//----- nvinfo : EIATTR_MAX_THREADS
	.align		4
.L_2811:
        /*00d8*/ 	.byte	0x04, 0x05
        /*00da*/ 	.short	(.L_2813 - .L_2812)
.L_2812:
        /*00dc*/ 	.word	0x00000080
        /*00e0*/ 	.word	0x00000001
        /*00e4*/ 	.word	0x00000001


	//----- nvinfo : EIATTR_CRS_STACK_SIZE
	.align		4
.L_2813:
        /*00e8*/ 	.byte	0x04, 0x1e
        /*00ea*/ 	.short	(.L_2815 - .L_2814)
.L_2814:
        /*00ec*/ 	.word	0x00000000


	//----- nvinfo : EIATTR_CBANK_PARAM_SIZE
	.align		4
.L_2815:
        /*00f0*/ 	.byte	0x03, 0x19
        /*00f2*/ 	.short	0x0128


	//----- nvinfo : EIATTR_PARAM_CBANK
	.align		4
        /*00f4*/ 	.byte	0x04, 0x0a
        /*00f6*/ 	.short	(.L_2817 - .L_2816)
	.align		4
.L_2816:
        /*00f8*/ 	.word	index@(.nv.constant0._ZN10layer_norm13ln_bwd_kernelINS_13Kernel_traitsIf13__nv_bfloat16fS2_fjLj512ELj1ELj4ELj1ELj16ENS_18Kernel_traits_baseILj512EfS2_fS2_fjLj128EEEEELb1ELb0ELb0ELb1EEEvNS_9BwdParamsE)
        /*00fc*/ 	.short	0x0210
        /*00fe*/ 	.short	0x0128


	//----- nvinfo : EIATTR_SW_WAR
	.align		4
.L_2817:
        /*0100*/ 	.byte	0x04, 0x36
        /*0102*/ 	.short	(.L_2819 - .L_2818)
.L_2818:
        /*0104*/ 	.word	0x00000008
.L_2819:


//--------------------- .nv.info._ZN10layer_norm22ln_bwd_finalize_kernelINS_22Kernel_traits_finalizeILj512Ef13__nv_bfloat16fS2_fjLb0ELj1024ELj4ENS_18Kernel_traits_baseILj512EfS2_fS2_fjLj1024EEEEELb0ELb0EEEvNS_9BwdParamsE --------------------------
	.section	.nv.info._ZN10layer_norm22ln_bwd_finalize_kernelINS_22Kernel_traits_finalizeILj512Ef13__nv_bfloat16fS2_fjLb0ELj1024ELj4ENS_18Kernel_traits_baseILj512EfS2_fS2_fjLj1024EEEEELb0ELb0EEEvNS_9BwdParamsE,"",@"SHT_CUDA_INFO"
	.sectionflags	@""
	.align	4


	//----- nvinfo : EIATTR_CUDA_API_VERSION
	.align		4
        /*0000*/ 	.byte	0x04, 0x37
        /*0002*/ 	.short	(.L_2821 - .L_2820)
.L_2820:
        /*0004*/ 	.word	0x00000082


	//----- nvinfo : EIATTR_KPARAM_INFO
	.align		4
.L_2821:
        /*0008*/ 	.byte	0x04, 0x17
        /*000a*/ 	.short	(.L_2823 - .L_2822)
.L_2822:
        /*000c*/ 	.word	0x00000000
        /*0010*/ 	.short	0x0000
        /*0012*/ 	.short	0x0000
        /*0014*/ 	.byte	0x00, 0xf0, 0xa1, 0x04


	//----- nvinfo : EIATTR_SPARSE_MMA_MASK
	.align		4
.L_2823:
        /*0018*/ 	.byte	0x03, 0x50
        /*001a*/ 	.short	0x0000


	//----- nvinfo : EIATTR_MAXREG_COUNT
	.align		4
        /*001c*/ 	.byte	0x03, 0x1b
        /*001e*/ 	.short	0x0040


	//----- nvinfo : EIATTR_NUM_BARRIERS
	.align		4
        /*0020*/ 	.byte	0x02, 0x4c
        /*0022*/ 	.byte	0x01
	.zero		1


	//----- nvinfo : EIATTR_MERCURY_ISA_VERSION
	.align		4
        /*0024*/ 	.byte	0x03, 0x5f
        /*0026*/ 	.short	0x0101


	//----- nvinfo : EIATTR_COOP_GROUP_MASK_REGIDS
	.align		4
        /*0028*/ 	.byte	0x04, 0x29
        /*002a*/ 	.short	(.L_2825 - .L_2824)


	//   ....[0]....
.L_2824:
        /*002c*/ 	.word	0xffffffff


	//   ....[1]....
        /*0030*/ 	.word	0xffffffff


	//   ....[2]....
        /*0034*/ 	.word	0xffffffff


	//   ....[3]....
        /*0038*/ 	.word	0xffffffff


	//   ....[4]....
        /*003c*/ 	.word	0xffffffff


	//   ....[5]....
        /*0040*/ 	.word	0xffffffff


	//   ....[6]....
        /*0044*/ 	.word	0xffffffff


	//   ....[7]....
        /*0048*/ 	.word	0xffffffff


	//   ....[8]....
        /*004c*/ 	.word	0xffffffff


	//   ....[9]....
        /*0050*/ 	.word	0xffffffff


	//   ....[10]....
        /*0054*/ 	.word	0x05000013


	//   ....[11]....
        /*0058*/ 	.word	0x05000013


	//   ....[12]....
        /*005c*/ 	.word	0x05000013


	//   ....[13]....
        /*0060*/ 	.word	0x05000013


	//   ....[14]....
        /*0064*/ 	.word	0x05000013


	//   ....[15]....
        /*0068*/ 	.word	0x05000013


	//   ....[16]....
        /*006c*/ 	.word	0x05000013


	//   ....[17]....
        /*0070*/ 	.word	0x05000013


	//   ....[18]....
        /*0074*/ 	.word	0x05000013


	//   ....[19]....
        /*0078*/ 	.word	0x05000013


	//----- nvinfo : EIATTR_COOP_GROUP_INSTR_OFFSETS
	.align		4
.L_2825:
        /*007c*/ 	.byte	0x04, 0x28
        /*007e*/ 	.short	(.L_2827 - .L_2826)


	//   ....[0]....
.L_2826:
        /*0080*/ 	.word	0x000008e0


	//   ....[1]....
        /*0084*/ 	.word	0x000008f0


	//   ....[2]....
        /*0088*/ 	.word	0x00000920


	//   ....[3]....
        /*008c*/ 	.word	0x00000930


	//   ....[4]....
        /*0090*/ 	.word	0x00000960


	//   ....[5]....
        /*0094*/ 	.word	0x00000970


	//   ....[6]....
        /*0098*/ 	.word	0x000009a0


	//   ....[7]....
        /*009c*/ 	.word	0x000009b0


	//   ....[8]....
        /*00a0*/ 	.word	0x000009e0


	//   ....[9]....
        /*00a4*/ 	.word	0x000009f0


	//   ....[10]....
        /*00a8*/ 	.word	0x00000bf0


	//   ....[11]....
        /*00ac*/ 	.word	0x00000c60


	//   ....[12]....
        /*00b0*/ 	.word	0x00000cd0


	//   ....[13]....
        /*00b4*/ 	.word	0x00000d40


	//   ....[14]....
        /*00b8*/ 	.word	0x00000db0


	//   ....[15]....
        /*00bc*/ 	.word	0x00000e10


	//   ....[16]....
        /*00c0*/ 	.word	0x00000e80


	//   ....[17]....
        /*00c4*/ 	.word	0x00000ef0


	//   ....[18]....
        /*00c8*/ 	.word	0x00000f60


	//   ....[19]....
        /*00cc*/ 	.word	0x00000fd0


	//----- nvinfo : EIATTR_EXIT_INSTR_OFFSETS
	.align		4
.L_2827:
        /*00d0*/ 	.byte	0x04, 0x1c
        /*00d2*/ 	.short	(.L_2829 - .L_2828)


	//   ....[0]....
.L_2828:
        /*00d4*/ 	.word	0x00000070


	//   ....[1]....
        /*00d8*/ 	.word	0x00000b90


	//----- nvinfo : EIATTR_MAX_THREADS
	.align		4
.L_2829:
        /*00dc*/ 	.byte	0x04, 0x05
        /*00de*/ 	.short	(.L_2831 - .L_2830)
.L_2830:
        /*00e0*/ 	.word	0x00000400
        /*00e4*/ 	.word	0x00000001
        /*00e8*/ 	.word	0x00000001


	//----- nvinfo : EIATTR_CRS_STACK_SIZE
	.align		4
.L_2831:
        /*00ec*/ 	.byte	0x04, 0x1e
        /*00ee*/ 	.short	(.L_2833 - .L_2832)
.L_2832:
        /*00f0*/ 	.word	0x00000000


	//----- nvinfo : EIATTR_CBANK_PARAM_SIZE
	.align		4
.L_2833:
        /*00f4*/ 	.byte	0x03, 0x19
        /*00f6*/ 	.short	0x0128


	//----- nvinfo : EIATTR_PARAM_CBANK
	.align		4
        /*00f8*/ 	.byte	0x04, 0x0a
        /*00fa*/ 	.short	(.L_2835 - .L_2834)
	.align		4
.L_2834:
        /*00fc*/ 	.word	index@(.nv.constant0._ZN10layer_norm22ln_bwd_finalize_kernelINS_22Kernel_traits_finalizeILj512Ef13__nv_bfloat16fS2_fjLb0ELj1024ELj4ENS_18Kernel_traits_baseILj512EfS2_fS2_fjLj1024EEEEELb0ELb0EEEvNS_9BwdParamsE)
        /*0100*/ 	.short	0x0210
        /*0102*/ 	.short	0x0128


	//----- nvinfo : EIATTR_SW_WAR
	.align		4
.L_2835:
        /*0104*/ 	.byte	0x04, 0x36
        /*0106*/ 	.short	(.L_2837 - .L_2836)
.L_2836:
        /*0108*/ 	.word	0x00000008
.L_2837:


//--------------------- .nv.info._ZN10layer_norm13ln_bwd_kernelINS_13Kernel_traitsIf13__nv_bfloat16fS2_fjLj512ELj1ELj4ELj1ELj16ENS_18Kernel_traits_baseILj512EfS2_fS2_fjLj128EEEEELb1ELb0ELb1ELb0EEEvNS_9BwdParamsE --------------------------
	.section	.nv.info._ZN10layer_norm13ln_bwd_kernelINS_13Kernel_traitsIf13__nv_bfloat16fS2_fjLj512ELj1ELj4ELj1ELj16ENS_18Kernel_traits_baseILj512EfS2_fS2_fjLj128EEEEELb1ELb0ELb1ELb0EEEvNS_9BwdParamsE,"",@"SHT_CUDA_INFO"
	.sectionflags	@""
	.align	4


	//----- nvinfo : EIATTR_CUDA_API_VERSION
	.align		4
        /*0000*/ 	.byte	0x04, 0x37
        /*0002*/ 	.short	(.L_2839 - .L_2838)
.L_2838:
        /*0004*/ 	.word	0x00000082


	//----- nvinfo : EIATTR_KPARAM_INFO
	.align		4
.L_2839:
        /*0008*/ 	.byte	0x04, 0x17
        /*000a*/ 	.short	(.L_2841 - .L_2840)
.L_2840:
        /*000c*/ 	.word	0x00000000
        /*0010*/ 	.short	0x0000
        /*0012*/ 	.short	0x0000
        /*0014*/ 	.byte	0x00, 0xf0, 0xa1, 0x04


	//----- nvinfo : EIATTR_SPARSE_MMA_MASK
	.align		4
.L_2841:
        /*0018*/ 	.byte	0x03, 0x50
        /*001a*/ 	.short	0x0000


	//----- nvinfo : EIATTR_MAXREG_COUNT
	.align		4
        /*001c*/ 	.byte	0x03, 0x1b
        /*001e*/ 	.short	0x00ff


	//----- nvinfo : EIATTR_NUM_BARRIERS
	.align		4
        /*0020*/ 	.byte	0x02, 0x4c
        /*0022*/ 	.byte	0x01
	.zero		1


	//----- nvinfo : EIATTR_MERCURY_ISA_VERSION
	.align		4
        /*0024*/ 	.byte	0x03, 0x5f
        /*0026*/ 	.short	0x0101


	//----- nvinfo : EIATTR_COOP_GROUP_MASK_REGIDS
	.align		4
        /*0028*/ 	.byte	0x04, 0x29
        /*002a*/ 	.short	(.L_2843 - .L_2842)


	//   ....[0]....
.L_2842:
        /*002c*/ 	.word	0xffffffff


	//   ....[1]....
        /*0030*/ 	.word	0xffffffff


	//   ....[2]....
        /*0034*/ 	.word	0xffffffff


	//   ....[3]....
        /*0038*/ 	.word	0xffffffff


	//   ....[4]....
        /*003c*/ 	.word	0xffffffff


	//   ....[5]....
        /*0040*/ 	.word	0xffffffff


	//   ....[6]....
        /*0044*/ 	.word	0xffffffff


	//   ....[7]....
        /*0048*/ 	.word	0xffffffff


	//   ....[8]....
        /*004c*/ 	.word	0xffffffff


	//   ....[9]....
        /*0050*/ 	.word	0xffffffff


	//   ....[10]....
        /*0054*/ 	.word	0x0500007b


	//   ....[11]....
        /*0058*/ 	.word	0x0500007b


	//   ....[12]....
        /*005c*/ 	.word	0x0500007b


	//   ....[13]....
        /*0060*/ 	.word	0x0500007b


	//   ....[14]....
        /*0064*/ 	.word	0x0500007b


	//   ....[15]....
        /*0068*/ 	.word	0x0500007b


	//   ....[16]....
        /*006c*/ 	.word	0x0500007b


	//   ....[17]....
        /*0070*/ 	.word	0x0500007b


	//   ....[18]....
        /*0074*/ 	.word	0x0500007b


	//   ....[19]....
        /*0078*/ 	.word	0x0500007b


	//----- nvinfo : EIATTR_COOP_GROUP_INSTR_OFFSETS
	.align		4
.L_2843:
        /*007c*/ 	.byte	0x04, 0x28
        /*007e*/ 	.short	(.L_2845 - .L_2844)


	//   ....[0]....
.L_2844:
        /*0080*/ 	.word	0x000012b0


	//   ....[1]....
        /*0084*/ 	.word	0x000012c0


	//   ....[2]....
        /*0088*/ 	.word	0x000012f0


	//   ....[3]....
        /*008c*/ 	.word	0x00001300


	//   ....[4]....
        /*0090*/ 	.word	0x00001330


	//   ....[5]....
        /*0094*/ 	.word	0x00001340


	//   ....[6]....
        /*0098*/ 	.word	0x00001370


	//   ....[7]....
        /*009c*/ 	.word	0x00001380


	//   ....[8]....
        /*00a0*/ 	.word	0x000013b0


	//   ....[9]....
        /*00a4*/ 	.word	0x000013c0


	//   ....[10]....
        /*00a8*/ 	.word	0x00003470


	//   ....[11]....
        /*00ac*/ 	.word	0x00003500


	//   ....[12]....
        /*00b0*/ 	.word	0x00003570


	//   ....[13]....
        /*00b4*/ 	.word	0x000035d0


	//   ....[14]....
        /*00b8*/ 	.word	0x00003640


	//   ....[15]....
        /*00bc*/ 	.word	0x000036a0


	//   ....[16]....
        /*00c0*/ 	.word	0x00003710


	//   ....[17]....
        /*00c4*/ 	.word	0x00003770


	//   ....[18]....
        /*00c8*/ 	.word	0x000037e0


	//   ....[19]....
        /*00cc*/ 	.word	0x00003840


	//----- nvinfo : EIATTR_EXIT_INSTR_OFFSETS
	.align		4
.L_2845:
        /*00d0*/ 	.byte	0x04, 0x1c
        /*00d2*/ 	.short	(.L_2847 - .L_2846)


	//   ....[0]....
.L_2846:
        /*00d4*/ 	.word	0x000033d0


	//   ....[1]....
        /*00d8*/ 	.word	0x00003400


	//----- nvinfo : EIATTR_MAX_THREADS
	.align		4
.L_2847:
        /*00dc*/ 	.byte	0x04, 0x05
        /*00de*/ 	.short	(.L_2849 - .L_2848)
.L_2848:
        /*00e0*/ 	.word	0x00000080
        /*00e4*/ 	.word	0x00000001
        /*00e8*/ 	.word	0x00000001


	//----- nvinfo : EIATTR_CRS_STACK_SIZE
	.align		4
.L_2849:
        /*00ec*/ 	.byte	0x04, 0x1e
        /*00ee*/ 	.short	(.L_2851 - .L_2850)
.L_2850:
        /*00f0*/ 	.word	0x00000000


	//----- nvinfo : EIATTR_CBANK_PARAM_SIZE
	.align		4
.L_2851:
        /*00f4*/ 	.byte	0x03, 0x19
        /*00f6*/ 	.short	0x0128


	//----- nvinfo : EIATTR_PARAM_CBANK
	.align		4
        /*00f8*/ 	.byte	0x04, 0x0a
        /*00fa*/ 	.short	(.L_2853 - .L_2852)
	.align		4
.L_2852:
        /*00fc*/ 	.word	index@(.nv.constant0._ZN10layer_norm13ln_bwd_kernelINS_13Kernel_traitsIf13__nv_bfloat16fS2_fjLj512ELj1ELj4ELj1ELj16ENS_18Kernel_traits_baseILj512EfS2_fS2_fjLj128EEEEELb1ELb0ELb1ELb0EEEvNS_9BwdParamsE)
        /*0100*/ 	.short	0x0210
        /*0102*/ 	.short	0x0128


	//----- nvinfo : EIATTR_SW_WAR
	.align		4
.L_2853:
        /*0104*/ 	.byte	0x04, 0x36
        /*0106*/ 	.short	(.L_2855 - .L_2854)
.L_2854:
        /*0108*/ 	.word	0x00000008
.L_2855:


//--------------------- .nv.info._ZN10layer_norm22ln_bwd_finalize_kernelINS_22Kernel_traits_finalizeILj512Ef13__nv_bfloat16fS2_fjLb0ELj1024ELj4ENS_18Kernel_traits_baseILj512EfS2_fS2_fjLj1024EEEEELb0ELb1EEEvNS_9BwdParamsE --------------------------
	.section	.nv.info._ZN10layer_norm22ln_bwd_finalize_kernelINS_22Kernel_traits_finalizeILj512Ef13__nv_bfloat16fS2_fjLb0ELj1024ELj4ENS_18Kernel_traits_baseILj512EfS2_fS2_fjLj1024EEEEELb0ELb1EEEvNS_9BwdParamsE,"",@"SHT_CUDA_INFO"
	.sectionflags	@""
	.align	4


	//----- nvinfo : EIATTR_CUDA_API_VERSION
	.align		4
        /*0000*/ 	.byte	0x04, 0x37
        /*0002*/ 	.short	(.L_2857 - .L_2856)
.L_2856:
        /*0004*/ 	.word	0x00000082


	//----- nvinfo : EIATTR_KPARAM_INFO
	.align		4
.L_2857:
        /*0008*/ 	.byte	0x04, 0x17
        /*000a*/ 	.short	(.L_2859 - .L_2858)
.L_2858:
        /*000c*/ 	.word	0x00000000
        /*0010*/ 	.short	0x0000
        /*0012*/ 	.short	0x0000
        /*0014*/ 	.byte	0x00, 0xf0, 0xa1, 0x04


	//----- nvinfo : EIATTR_SPARSE_MMA_MASK
	.align		4
.L_2859:
        /*0018*/ 	.byte	0x03, 0x50
        /*001a*/ 	.short	0x0000


	//----- nvinfo : EIATTR_MAXREG_COUNT
	.align		4
        /*001c*/ 	.byte	0x03, 0x1b
        /*001e*/ 	.short	0x0040


	//----- nvinfo : EIATTR_NUM_BARRIERS
	.align		4
        /*0020*/ 	.byte	0x02, 0x4c
        /*0022*/ 	.byte	0x01
	.zero		1


	//----- nvinfo : EIATTR_MERCURY_ISA_VERSION
	.align		4
        /*0024*/ 	.byte	0x03, 0x5f
        /*0026*/ 	.short	0x0101


	//----- nvinfo : EIATTR_COOP_GROUP_MASK_REGIDS
	.align		4
        /*0028*/ 	.byte	0x04, 0x29
        /*002a*/ 	.short	(.L_2861 - .L_2860)


	//   ....[0]....
.L_2860:
        /*002c*/ 	.word	0xffffffff


	//   ....[1]....
        /*0030*/ 	.word	0xffffffff


	//   ....[2]....
        /*0034*/ 	.word	0xffffffff


	//   ....[3]....
        /*0038*/ 	.word	0xffffffff


	//   ....[4]....
        /*003c*/ 	.word	0xffffffff


	//   ....[5]....
        /*0040*/ 	.word	0xffffffff


	//   ....[6]....
        /*0044*/ 	.word	0xffffffff


	//   ....[7]....
        /*0048*/ 	.word	0xffffffff


	//   ....[8]....
        /*004c*/ 	.word	0xffffffff


	//   ....[9]....
        /*0050*/ 	.word	0xffffffff


	//   ....[10]....
        /*0054*/ 	.word	0x05000011


	//   ....[11]....
        /*0058*/ 	.word	0x05000011


	//   ....[12]....
        /*005c*/ 	.word	0x05000011


	//   ....[13]....
        /*0060*/ 	.word	0x05000011


	//   ....[14]....
        /*0064*/ 	.word	0x05000011


	//   ....[15]....
        /*0068*/ 	.word	0x05000011


	//   ....[16]....
        /*006c*/ 	.word	0x05000011


	//   ....[17]....
        /*0070*/ 	.word	0x05000011


	//   ....[18]....
        /*0074*/ 	.word	0x05000011


	//   ....[19]....
        /*0078*/ 	.word	0x05000011


	//----- nvinfo : EIATTR_COOP_GROUP_INSTR_OFFSETS
	.align		4
.L_2861:
        /*007c*/ 	.byte	0x04, 0x28
        /*007e*/ 	.short	(.L_2863 - .L_2862)


	//   ....[0]....
.L_2862:
        /*0080*/ 	.word	0x000008e0


	//   ....[1]....
        /*0084*/ 	.word	0x000008f0


	//   ....[2]....
        /*0088*/ 	.word	0x00000920


	//   ....[3]....
        /*008c*/ 	.word	0x00000930


	//   ....[4]....
        /*0090*/ 	.word	0x00000960


	//   ....[5]....
        /*0094*/ 	.word	0x00000970


	//   ....[6]....
        /*0098*/ 	.word	0x000009a0


	//   ....[7]....
        /*009c*/ 	.word	0x000009b0


	//   ....[8]....
        /*00a0*/ 	.word	0x000009e0


	//   ....[9]....
        /*00a4*/ 	.word	0x000009f0


	//   ....[10]....
        /*00a8*/ 	.word	0x00000ba0


	//   ....[11]....
        /*00ac*/ 	.word	0x00000c10


	//   ....[12]....
        /*00b0*/ 	.word	0x00000c80


	//   ....[13]....
        /*00b4*/ 	.word	0x00000cf0


	//   ....[14]....
        /*00b8*/ 	.word	0x00000d60


	//   ....[15]....
        /*00bc*/ 	.word	0x00000dc0


	//   ....[16]....
        /*00c0*/ 	.word	0x00000e30


	//   ....[17]....
        /*00c4*/ 	.word	0x00000ea0


	//   ....[18]....
        /*00c8*/ 	.word	0x00000f10


	//   ....[19]....
        /*00cc*/ 	.word	0x00000f80


	//----- nvinfo : EIATTR_EXIT_INSTR_OFFSETS
	.align		4
.L_2863:
        /*00d0*/ 	.byte	0x04, 0x1c
        /*00d2*/ 	.short	(.L_2865 - .L_2864)


	//   ....[0]....
.L_2864:
        /*00d4*/ 	.word	0x00000070


	//   ....[1]....
        /*00d8*/ 	.word	0x00000b40


	//----- nvinfo : EIATTR_MAX_THREADS
	.align		4
.L_2865:
        /*00dc*/ 	.byte	0x04, 0x05
        /*00de*/ 	.short	(.L_2867 - .L_2866)
.L_2866:
        /*00e0*/ 	.word	0x00000400
        /*00e4*/ 	.word	0x00000001
        /*00e8*/ 	.word	0x00000001


	//----- nvinfo : EIATTR_CRS_STACK_SIZE
	.align		4
.L_2867:
        /*00ec*/ 	.byte	0x04, 0x1e
        /*00ee*/ 	.short	(.L_2869 - .L_2868)
.L_2868:
        /*00f0*/ 	.word	0x00000000


	//----- nvinfo : EIATTR_CBANK_PARAM_SIZE
	.align		4
.L_2869:
        /*00f4*/ 	.byte	0x03, 0x19
        /*00f6*/ 	.short	0x0128


	//----- nvinfo : EIATTR_PARAM_CBANK
	.align		4
        /*00f8*/ 	.byte	0x04, 0x0a
        /*00fa*/ 	.short	(.L_2871 - .L_2870)
	.align		4
.L_2870:
        /*00fc*/ 	.word	index@(.nv.constant0._ZN10layer_norm22ln_bwd_finalize_kernelINS_22Kernel_traits_finalizeILj512Ef13__nv_bfloat16fS2_fjLb0ELj1024ELj4ENS_18Kernel_traits_baseILj512EfS2_fS2_fjLj1024EEEEELb0ELb1EEEvNS_9BwdParamsE)
        /*0100*/ 	.short	0x0210
        /*0102*/ 	.short	0x0128


	//----- nvinfo : EIATTR_SW_WAR
	.align		4
.L_2871:
        /*0104*/ 	.byte	0x04, 0x36
        /*0106*/ 	.short	(.L_2873 - .L_2872)
.L_2872:
        /*0108*/ 	.word	0x00000008
.L_2873:


//--------------------- .nv.info._ZN10layer_norm13ln_bwd_kernelINS_13Kernel_traitsIf13__nv_bfloat16fS2_fjLj512ELj1ELj4ELj1ELj16ENS_18Kernel_traits_baseILj512EfS2_fS2_fjLj128EEEEELb1ELb0ELb1ELb1EEEvNS_9BwdParamsE --------------------------
	.section	.nv.info._ZN10layer_norm13ln_bwd_kernelINS_13Kernel_traitsIf13__nv_bfloat16fS2_fjLj512ELj1ELj4ELj1ELj16ENS_18Kernel_traits_baseILj512EfS2_fS2_fjLj128EEEEELb1ELb0ELb1ELb1EEEvNS_9BwdParamsE,"",@"SHT_CUDA_INFO"
	.sectionflags	@""
	.align	4


	//----- nvinfo : EIATTR_CUDA_API_VERSION
	.align		4
        /*0000*/ 	.byte	0x04, 0x37
        /*0002*/ 	.short	(.L_2875 - .L_2874)
.L_2874:
        /*0004*/ 	.word	0x00000082


	//----- nvinfo : EIATTR_KPARAM_INFO
	.align		4
.L_2875:
        /*0008*/ 	.byte	0x04, 0x17
        /*000a*/ 	.short	(.L_2877 - .L_2876)
.L_2876:
        /*000c*/ 	.word	0x00000000
        /*0010*/ 	.short	0x0000
        /*0012*/ 	.short	0x0000
        /*0014*/ 	.byte	0x00, 0xf0, 0xa1, 0x04


	//----- nvinfo : EIATTR_SPARSE_MMA_MASK
	.align		4
.L_2877:
        /*0018*/ 	.byte	0x03, 0x50
        /*001a*/ 	.short	0x0000


	//----- nvinfo : EIATTR_MAXREG_COUNT
	.align		4
        /*001c*/ 	.byte	0x03, 0x1b
        /*001e*/ 	.short	0x00ff


	//----- nvinfo : EIATTR_NUM_BARRIERS
	.align		4
        /*0020*/ 	.byte	0x02, 0x4c
        /*0022*/ 	.byte	0x01
	.zero		1


	//----- nvinfo : EIATTR_MERCURY_ISA_VERSION
	.align		4
        /*0024*/ 	.byte	0x03, 0x5f
        /*0026*/ 	.short	0x0101


	//----- nvinfo : EIATTR_COOP_GROUP_MASK_REGIDS
	.align		4
        /*0028*/ 	.byte	0x04, 0x29
        /*002a*/ 	.short	(.L_2879 - .L_2878)


	//   ....[0]....
.L_2878:
        /*002c*/ 	.word	0xffffffff


	//   ....[1]....
        /*0030*/ 	.word	0xffffffff


	//   ....[2]....
        /*0034*/ 	.word	0xffffffff


	//   ....[3]....
        /*0038*/ 	.word	0xffffffff


	//   ....[4]....
        /*003c*/ 	.word	0xffffffff


	//   ....[5]....
        /*0040*/ 	.word	0xffffffff


	//   ....[6]....
        /*0044*/ 	.word	0xffffffff


	//   ....[7]....
        /*0048*/ 	.word	0xffffffff


	//   ....[8]....
        /*004c*/ 	.word	0xffffffff


	//   ....[9]....
        /*0050*/ 	.word	0xffffffff


	//   ....[10]....
        /*0054*/ 	.word	0x0500007e


	//   ....[11]....
        /*0058*/ 	.word	0x0500007e


	//   ....[12]....
        /*005c*/ 	.word	0x0500007e


	//   ....[13]....
        /*0060*/ 	.word	0x0500007e


	//   ....[14]....
        /*0064*/ 	.word	0x0500007e


	//   ....[15]....
        /*0068*/ 	.word	0x0500007e


	//   ....[16]....
        /*006c*/ 	.word	0x0500007e


	//   ....[17]....
        /*0070*/ 	.word	0x0500007e


	//   ....[18]....
        /*0074*/ 	.word	0x0500007e


	//   ....[19]....
        /*0078*/ 	.word	0x0500007e


	//----- nvinfo : EIATTR_COOP_GROUP_INSTR_OFFSETS
	.align		4
.L_2879:
        /*007c*/ 	.byte	0x04, 0x28
        /*007e*/ 	.short	(.L_2881 - .L_2880)


	//   ....[0]....
.L_2880:
        /*0080*/ 	.word	0x00001210


	//   ....[1]....
        /*0084*/ 	.word	0x00001220


	//   ....[2]....
        /*0088*/ 	.word	0x00001250


	//   ....[3]....
        /*008c*/ 	.word	0x00001260


	//   ....[4]....
        /*0090*/ 	.word	0x00001290


	//   ....[5]....
        /*0094*/ 	.word	0x000012a0


	//   ....[6]....
        /*0098*/ 	.word	0x000012d0


	//   ....[7]....
        /*009c*/ 	.word	0x000012e0


	//   ....[8]....
        /*00a0*/ 	.word	0x00001310


	//   ....[9]....
        /*00a4*/ 	.word	0x00001320


	//   ....[10]....
        /*00a8*/ 	.word	0x000030a0


	//   ....[11]....
        /*00ac*/ 	.word	0x00003130


	//   ....[12]....
        /*00b0*/ 	.word	0x000031a0


	//   ....[13]....
        /*00b4*/ 	.word	0x00003200


	//   ....[14]....
        /*00b8*/ 	.word	0x00003270


	//   ....[15]....
        /*00bc*/ 	.word	0x000032d0


	//   ....[16]....
        /*00c0*/ 	.word	0x00003340


	//   ....[17]....
        /*00c4*/ 	.word	0x000033a0


	//   ....[18]....
        /*00c8*/ 	.word	0x00003410


	//   ....[19]....
        /*00cc*/ 	.word	0x00003470


	//----- nvinfo : EIATTR_EXIT_INSTR_OFFSETS
	.align		4
.L_2881:
        /*00d0*/ 	.byte	0x04, 0x1c
        /*00d2*/ 	.short	(.L_2883 - .L_2882)


	//   ....[0]....
.L_2882:
        /*00d4*/ 	.word	0x00003030


	//----- nvinfo : EIATTR_MAX_THREADS
	.align		4
.L_2883:
        /*00d8*/ 	.byte	0x04, 0x05
        /*00da*/ 	.short	(.L_2885 - .L_2884)
.L_2884:
        /*00dc*/ 	.word	0x00000080
        /*00e0*/ 	.word	0x00000001
        /*00e4*/ 	.word	0x00000001


	//----- nvinfo : EIATTR_CRS_STACK_SIZE
	.align		4
.L_2885:
        /*00e8*/ 	.byte	0x04, 0x1e
        /*00ea*/ 	.short	(.L_2887 - .L_2886)
.L_2886:
        /*00ec*/ 	.word	0x00000000


	//----- nvinfo : EIATTR_CBANK_PARAM_SIZE
	.align		4
.L_2887:
        /*00f0*/ 	.byte	0x03, 0x19
        /*00f2*/ 	.short	0x0128


	//----- nvinfo : EIATTR_PARAM_CBANK
	.align		4
        /*00f4*/ 	.byte	0x04, 0x0a
        /*00f6*/ 	.short	(.L_2889 - .L_2888)
	.align		4
.L_2888:
        /*00f8*/ 	.word	index@(.nv.constant0._ZN10layer_norm13ln_bwd_kernelINS_13Kernel_traitsIf13__nv_bfloat16fS2_fjLj512ELj1ELj4ELj1ELj16ENS_18Kernel_traits_baseILj512EfS2_fS2_fjLj128EEEEELb1ELb0ELb1ELb1EEEvNS_9BwdParamsE)
        /*00fc*/ 	.short	0x0210
        /*00fe*/ 	.short	0x0128


	//----- nvinfo : EIATTR_SW_WAR
	.align		4
.L_2889:
        /*0100*/ 	.byte	0x04, 0x36
        /*0102*/ 	.short	(.L_2891 - .L_2890)
.L_2890:
        /*0104*/ 	.word	0x00000008
.L_2891:


//--------------------- .nv.info._ZN10layer_norm13ln_bwd_kernelINS_13Kernel_traitsIf13__nv_bfloat16fS2_fjLj512ELj1ELj4ELj1ELj16ENS_18Kernel_traits_baseILj512EfS2_fS2_fjLj128EEEEELb1ELb1ELb0ELb0EEEvNS_9BwdParamsE --------------------------
	.section	.nv.info._ZN10layer_norm13ln_bwd_kernelINS_13Kernel_traitsIf13__nv_bfloat16fS2_fjLj512ELj1ELj4ELj1ELj16ENS_18Kernel_traits_baseILj512EfS2_fS2_fjLj128EEEEELb1ELb1ELb0ELb0EEEvNS_9BwdParamsE,"",@"SHT_CUDA_INFO"
	.sectionflags	@""
	.align	4


	//----- nvinfo : EIATTR_CUDA_API_VERSION
	.align		4
        /*0000*/ 	.byte	0x04, 0x37
        /*0002*/ 	.short	(.L_2893 - .L_2892)
.L_2892:
        /*0004*/ 	.word	0x00000082


	//----- nvinfo : EIATTR_KPARAM_INFO
	.align		4
.L_2893:
        /*0008*/ 	.byte	0x04, 0x17
        /*000a*/ 	.short	(.L_2895 - .L_2894)
.L_2894:
        /*000c*/ 	.word	0x00000000
        /*0010*/ 	.short	0x0000
        /*0012*/ 	.short	0x0000
        /*0014*/ 	.byte	0x00, 0xf0, 0xa1, 0x04


	//----- nvinfo : EIATTR_SPARSE_MMA_MASK
	.align		4
.L_2895:
        /*0018*/ 	.byte	0x03, 0x50
        /*001a*/ 	.short	0x0000


	//----- nvinfo : EIATTR_MAXREG_COUNT
	.align		4
        /*001c*/ 	.byte	0x03, 0x1b
        /*001e*/ 	.short	0x00ff


	//----- nvinfo : EIATTR_NUM_BARRIERS
	.align		4
        /*0020*/ 	.byte	0x02, 0x4c
        /*0022*/ 	.byte	0x01
	.zero		1


	//----- nvinfo : EIATTR_MERCURY_ISA_VERSION
	.align		4
        /*0024*/ 	.byte	0x03, 0x5f
        /*0026*/ 	.short	0x0101


	//----- nvinfo : EIATTR_COOP_GROUP_MASK_REGIDS
	.align		4
        /*0028*/ 	.byte	0x04, 0x29
        /*002a*/ 	.short	(.L_2897 - .L_2896)


	//   ....[0]....
.L_2896:
        /*002c*/ 	.word	0xffffffff


	//   ....[1]....
        /*0030*/ 	.word	0xffffffff


	//   ....[2]....
        /*0034*/ 	.word	0xffffffff


	//   ....[3]....
        /*0038*/ 	.word	0xffffffff


	//   ....[4]....
        /*003c*/ 	.word	0xffffffff


	//   ....[5]....
        /*0040*/ 	.word	0xffffffff


	//   ....[6]....
        /*0044*/ 	.word	0xffffffff


	//   ....[7]....
        /*0048*/ 	.word	0xffffffff


	//   ....[8]....
        /*004c*/ 	.word	0xffffffff


	//   ....[9]....
        /*0050*/ 	.word	0xffffffff


	//   ....[10]....
        /*0054*/ 	.word	0x05000097


	//   ....[11]....
        /*0058*/ 	.word	0x05000097


	//   ....[12]....
        /*005c*/ 	.word	0x05000097


	//   ....[13]....
        /*0060*/ 	.word	0x05000097


	//   ....[14]....
        /*0064*/ 	.word	0x05000097


	//   ....[15]....
        /*0068*/ 	.word	0x05000097


	//   ....[16]....
        /*006c*/ 	.word	0x05000097


	//   ....[17]....
        /*0070*/ 	.word	0x05000097


	//   ....[18]....
        /*0074*/ 	.word	0x05000097


	//   ....[19]....
        /*0078*/ 	.word	0x05000097


	//----- nvinfo : EIATTR_COOP_GROUP_INSTR_OFFSETS
	.align		4
.L_2897:
        /*007c*/ 	.byte	0x04, 0x28
        /*007e*/ 	.short	(.L_2899 - .L_2898)


	//   ....[0]....
.L_2898:
        /*0080*/ 	.word	0x00001150


	//   ....[1]....
        /*0084*/ 	.word	0x00001160


	//   ....[2]....
        /*0088*/ 	.word	0x00001190


	//   ....[3]....
        /*008c*/ 	.word	0x000011a0


	//   ....[4]....
        /*0090*/ 	.word	0x000011d0


	//   ....[5]....
        /*0094*/ 	.word	0x000011e0


	//   ....[6]....
        /*0098*/ 	.word	0x00001210


	//   ....[7]....
        /*009c*/ 	.word	0x00001220


	//   ....[8]....
        /*00a0*/ 	.word	0x00001250


	//   ....[9]....
        /*00a4*/ 	.word	0x00001260


	//   ....[10]....
        /*00a8*/ 	.word	0x000031a0


	//   ....[11]....
        /*00ac*/ 	.word	0x00003230


	//   ....[12]....
        /*00b0*/ 	.word	0x000032a0


	//   ....[13]....
        /*00b4*/ 	.word	0x00003300


	//   ....[14]....
        /*00b8*/ 	.word	0x00003370


	//   ....[15]....
        /*00bc*/ 	.word	0x000033d0


	//   ....[16]....
        /*00c0*/ 	.word	0x00003440


	//   ....[17]....
        /*00c4*/ 	.word	0x000034a0


	//   ....[18]....
        /*00c8*/ 	.word	0x00003510


	//   ....[19]....
        /*00cc*/ 	.word	0x00003570


	//----- nvinfo : EIATTR_EXIT_INSTR_OFFSETS
	.align		4
.L_2899:
        /*00d0*/ 	.byte	0x04, 0x1c
        /*00d2*/ 	.short	(.L_2901 - .L_2900)


	//   ....[0]....
.L_2900:
        /*00d4*/ 	.word	0x000030b0


	//   ....[1]....
        /*00d8*/ 	.word	0x00003130


	//----- nvinfo : EIATTR_MAX_THREADS
	.align		4
.L_2901:
        /*00dc*/ 	.byte	0x04, 0x05
        /*00de*/ 	.short	(.L_2903 - .L_2902)
.L_2902:
        /*00e0*/ 	.word	0x00000080
        /*00e4*/ 	.word	0x00000001
        /*00e8*/ 	.word	0x00000001


	//----- nvinfo : EIATTR_CRS_STACK_SIZE
	.align		4
.L_2903:
        /*00ec*/ 	.byte	0x04, 0x1e
        /*00ee*/ 	.short	(.L_2905 - .L_2904)
.L_2904:
        /*00f0*/ 	.word	0x00000000


	//----- nvinfo : EIATTR_CBANK_PARAM_SIZE
	.align		4
.L_2905:
        /*00f4*/ 	.byte	0x03, 0x19
        /*00f6*/ 	.short	0x0128


	//----- nvinfo : EIATTR_PARAM_CBANK
	.align		4
        /*00f8*/ 	.byte	0x04, 0x0a
        /*00fa*/ 	.short	(.L_2907 - .L_2906)
	.align		4
.L_2906:
        /*00fc*/ 	.word	index@(.nv.constant0._ZN10layer_norm13ln_bwd_kernelINS_13Kernel_traitsIf13__nv_bfloat16fS2_fjLj512ELj1ELj4ELj1ELj16ENS_18Kernel_traits_baseILj512EfS2_fS2_fjLj128EEEEELb1ELb1ELb0ELb0EEEvNS_9BwdParamsE)
        /*0100*/ 	.short	0x0210
        /*0102*/ 	.short	0x0128


	//----- nvinfo : EIATTR_SW_WAR
	.align		4
.L_2907:
        /*0104*/ 	.byte	0x04, 0x36
        /*0106*/ 	.short	(.L_2909 - .L_2908)
.L_2908:
        /*0108*/ 	.word	0x00000008
.L_2909:


//--------------------- .nv.info._ZN10layer_norm13ln_bwd_kernelINS_13Kernel_traitsIf13__nv_bfloat16fS2_fjLj512ELj1ELj4ELj1ELj16ENS_18Kernel_traits_baseILj512EfS2_fS2_fjLj128EEEEELb1ELb1ELb0ELb1EEEvNS_9BwdParamsE --------------------------
	.section	.nv.info._ZN10layer_norm13ln_bwd_kernelINS_13Kernel_traitsIf13__nv_bfloat16fS2_fjLj512ELj1ELj4ELj1ELj16ENS_18Kernel_traits_baseILj512EfS2_fS2_fjLj128EEEEELb1ELb1ELb0ELb1EEEvNS_9BwdParamsE,"",@"SHT_CUDA_INFO"
	.sectionflags	@""
	.align	4


	//----- nvinfo : EIATTR_CUDA_API_VERSION
	.align		4
        /*0000*/ 	.byte	0x04, 0x37
        /*0002*/ 	.short	(.L_2911 - .L_2910)
.L_2910:
        /*0004*/ 	.word	0x00000082


	//----- nvinfo : EIATTR_KPARAM_INFO
	.align		4
.L_2911:
        /*0008*/ 	.byte	0x04, 0x17
        /*000a*/ 	.short	(.L_2913 - .L_2912)
.L_2912:
        /*000c*/ 	.word	0x00000000
        /*0010*/ 	.short	0x0000
        /*0012*/ 	.short	0x0000
        /*0014*/ 	.byte	0x00, 0xf0, 0xa1, 0x04


	//----- nvinfo : EIATTR_SPARSE_MMA_MASK
	.align		4
.L_2913:
        /*0018*/ 	.byte	0x03, 0x50
        /*001a*/ 	.short	0x0000


	//----- nvinfo : EIATTR_MAXREG_COUNT
	.align		4
        /*001c*/ 	.byte	0x03, 0x1b
        /*001e*/ 	.short	0x00ff


	//----- nvinfo : EIATTR_NUM_BARRIERS
	.align		4
        /*0020*/ 	.byte	0x02, 0x4c
        /*0022*/ 	.byte	0x01
	.zero		1


	//----- nvinfo : EIATTR_MERCURY_ISA_VERSION
	.align		4
        /*0024*/ 	.byte	0x03, 0x5f
        /*0026*/ 	.short	0x0101


	//----- nvinfo : EIATTR_COOP_GROUP_MASK_REGIDS
	.align		4
        /*0028*/ 	.byte	0x04, 0x29
        /*002a*/ 	.short	(.L_2915 - .L_2914)


	//   ....[0]....
.L_2914:
        /*002c*/ 	.word	0xffffffff


	//   ....[1]....
        /*0030*/ 	.word	0xffffffff


	//   ....[2]....
        /*0034*/ 	.word	0xffffffff


	//   ....[3]....
        /*0038*/ 	.word	0xffffffff


	//   ....[4]....
        /*003c*/ 	.word	0xffffffff


	//   ....[5]....
        /*0040*/ 	.word	0xffffffff


	//   ....[6]....
        /*0044*/ 	.word	0xffffffff


	//   ....[7]....
        /*0048*/ 	.word	0xffffffff


	//   ....[8]....
        /*004c*/ 	.word	0xffffffff


	//   ....[9]....
        /*0050*/ 	.word	0xffffffff


	//   ....[10]....
        /*0054*/ 	.word	0x0500009f


	//   ....[11]....
        /*0058*/ 	.word	0x0500009f


	//   ....[12]....
        /*005c*/ 	.word	0x0500009f


	//   ....[13]....
        /*0060*/ 	.word	0x0500009f


	//   ....[14]....
        /*0064*/ 	.word	0x0500009f


	//   ....[15]....
        /*0068*/ 	.word	0x0500009f


	//   ....[16]....
        /*006c*/ 	.word	0x0500009f


	//   ....[17]....
        /*0070*/ 	.word	0x0500009f


	//   ....[18]....
        /*0074*/ 	.word	0x0500009f


	//   ....[19]....
        /*0078*/ 	.word	0x0500009f


	//----- nvinfo : EIATTR_COOP_GROUP_INSTR_OFFSETS
	.align		4
.L_2915:
        /*007c*/ 	.byte	0x04, 0x28
        /*007e*/ 	.short	(.L_2917 - .L_2916)


	//   ....[0]....
.L_2916:
        /*0080*/ 	.word	0x00001150


	//   ....[1]....
        /*0084*/ 	.word	0x00001160


	//   ....[2]....
        /*0088*/ 	.word	0x00001190


	//   ....[3]....
        /*008c*/ 	.word	0x000011a0


	//   ....[4]....
        /*0090*/ 	.word	0x000011d0


	//   ....[5]....
        /*0094*/ 	.word	0x000011e0


	//   ....[6]....
        /*0098*/ 	.word	0x00001210


	//   ....[7]....
        /*009c*/ 	.word	0x00001220


	//   ....[8]....
        /*00a0*/ 	.word	0x00001250


	//   ....[9]....
        /*00a4*/ 	.word	0x00001260


	//   ....[10]....
        /*00a8*/ 	.word	0x000030f0


	//   ....[11]....
        /*00ac*/ 	.word	0x00003180


	//   ....[12]....
        /*00b0*/ 	.word	0x000031f0


	//   ....[13]....
        /*00b4*/ 	.word	0x00003250


	//   ....[14]....
        /*00b8*/ 	.word	0x000032c0


	//   ....[15]....
        /*00bc*/ 	.word	0x00003320


	//   ....[16]....
        /*00c0*/ 	.word	0x00003390


	//   ....[17]....
        /*00c4*/ 	.word	0x000033f0


	//   ....[18]....
        /*00c8*/ 	.word	0x00003460


	//   ....[19]....
        /*00cc*/ 	.word	0x000034c0


	//----- nvinfo : EIATTR_EXIT_INSTR_OFFSETS
	.align		4
.L_2917:
        /*00d0*/ 	.byte	0x04, 0x1c
        /*00d2*/ 	.short	(.L_2919 - .L_2918)


	//   ....[0]....
.L_2918:
        /*00d4*/ 	.word	0x00003080


	//----- nvinfo : EIATTR_MAX_THREADS
	.align		4
.L_2919:
        /*00d8*/ 	.byte	0x04, 0x05
        /*00da*/ 	.short	(.L_2921 - .L_2920)
.L_2920:
        /*00dc*/ 	.word	0x00000080
        /*00e0*/ 	.word	0x00000001
        /*00e4*/ 	.word	0x00000001


	//----- nvinfo : EIATTR_CRS_STACK_SIZE
	.align		4
.L_2921:
        /*00e8*/ 	.byte	0x04, 0x1e
        /*00ea*/ 	.short	(.L_2923 - .L_2922)
.L_2922:
        /*00ec*/ 	.word	0x00000000


	//----- nvinfo : EIATTR_CBANK_PARAM_SIZE
	.align		4
.L_2923:
        /*00f0*/ 	.byte	0x03, 0x19
        /*00f2*/ 	.short	0x0128


	//----- nvinfo : EIATTR_PARAM_CBANK
	.align		4
        /*00f4*/ 	.byte	0x04, 0x0a
        /*00f6*/ 	.short	(.L_2925 - .L_2924)
	.align		4
.L_2924:
        /*00f8*/ 	.word	index@(.nv.constant0._ZN10layer_norm13ln_bwd_kernelINS_13Kernel_traitsIf13__nv_bfloat16fS2_fjLj512ELj1ELj4ELj1ELj16ENS_18Kernel_traits_baseILj512EfS2_fS2_fjLj128EEEEELb1ELb1ELb0ELb1EEEvNS_9BwdParamsE)
        /*00fc*/ 	.short	0x0210
        /*00fe*/ 	.short	0x0128


	//----- nvinfo : EIATTR_SW_WAR
	.align		4
.L_2925:
        /*0100*/ 	.byte	0x04, 0x36
        /*0102*/ 	.short	(.L_2927 - .L_2926)
.L_2926:
        /*0104*/ 	.word	0x00000008
.L_2927:


//--------------------- .nv.info._ZN10layer_norm22ln_bwd_finalize_kernelINS_22Kernel_traits_finalizeILj512Ef13__nv_bfloat16fS2_fjLb1ELj1024ELj4ENS_18Kernel_traits_baseILj512EfS2_fS2_fjLj1024EEEEELb1ELb0EEEvNS_9BwdParamsE --------------------------
	.section	.nv.info._ZN10layer_norm22ln_bwd_finalize_kernelINS_22Kernel_traits_finalizeILj512Ef13__nv_bfloat16fS2_fjLb1ELj1024ELj4ENS_18Kernel_traits_baseILj512EfS2_fS2_fjLj1024EEEEELb1ELb0EEEvNS_9BwdParamsE,"",@"SHT_CUDA_INFO"
	.sectionflags	@""
	.align	4


	//----- nvinfo : EIATTR_CUDA_API_VERSION
	.align		4
        /*0000*/ 	.byte	0x04, 0x37
        /*0002*/ 	.short	(.L_2929 - .L_2928)
.L_2928:
        /*0004*/ 	.word	0x00000082


	//----- nvinfo : EIATTR_KPARAM_INFO
	.align		4
.L_2929:
        /*0008*/ 	.byte	0x04, 0x17
        /*000a*/ 	.short	(.L_2931 - .L_2930)
.L_2930:
        /*000c*/ 	.word	0x00000000
        /*0010*/ 	.short	0x0000
        /*0012*/ 	.short	0x0000
        /*0014*/ 	.byte	0x00, 0xf0, 0xa1, 0x04


	//----- nvinfo : EIATTR_SPARSE_MMA_MASK
	.align		4
.L_2931:
        /*0018*/ 	.byte	0x03, 0x50
        /*001a*/ 	.short	0x0000


	//----- nvinfo : EIATTR_MAXREG_COUNT
	.align		4
        /*001c*/ 	.byte	0x03, 0x1b
        /*001e*/ 	.short	0x0040


	//----- nvinfo : EIATTR_NUM_BARRIERS
	.align		4
        /*0020*/ 	.byte	0x02, 0x4c
        /*0022*/ 	.byte	0x01
	.zero		1


	//----- nvinfo : EIATTR_MERCURY_ISA_VERSION
	.align		4
        /*0024*/ 	.byte	0x03, 0x5f
        /*0026*/ 	.short	0x0101


	//----- nvinfo : EIATTR_COOP_GROUP_MASK_REGIDS
	.align		4
        /*0028*/ 	.byte	0x04, 0x29
        /*002a*/ 	.short	(.L_2933 - .L_2932)


	//   ....[0]....
.L_2932:
        /*002c*/ 	.word	0xffffffff


	//   ....[1]....
        /*0030*/ 	.word	0xffffffff


	//   ....[2]....
        /*0034*/ 	.word	0xffffffff


	//   ....[3]....
        /*0038*/ 	.word	0xffffffff


	//   ....[4]....
        /*003c*/ 	.word	0xffffffff


	//   ....[5]....
        /*0040*/ 	.word	0xffffffff


	//   ....[6]....
        /*0044*/ 	.word	0xffffffff


	//   ....[7]....
        /*0048*/ 	.word	0xffffffff


	//   ....[8]....
        /*004c*/ 	.word	0xffffffff


	//   ....[9]....
        /*0050*/ 	.word	0xffffffff


	//   ....[10]....
        /*0054*/ 	.word	0xffffffff


	//   ....[11]....
        /*0058*/ 	.word	0xffffffff


	//   ....[12]....
        /*005c*/ 	.word	0xffffffff


	//   ....[13]....
        /*0060*/ 	.word	0xffffffff


	//   ....[14]....
        /*0064*/ 	.word	0xffffffff


	//   ....[15]....
        /*0068*/ 	.word	0x05000014


	//   ....[16]....
        /*006c*/ 	.word	0x05000014


	//   ....[17]....
        /*0070*/ 	.word	0x05000014


	//   ....[18]....
        /*0074*/ 	.word	0x05000014


	//   ....[19]....
        /*0078*/ 	.word	0x05000014


	//   ....[20]....
        /*007c*/ 	.word	0x05000014


	//   ....[21]....
        /*0080*/ 	.word	0x05000014


	//   ....[22]....
        /*0084*/ 	.word	0x05000014


	//   ....[23]....
        /*0088*/ 	.word	0x05000014


	//   ....[24]....
        /*008c*/ 	.word	0x05000014


	//   ....[25]....
        /*0090*/ 	.word	0x05000014


	//   ....[26]....
        /*0094*/ 	.word	0x05000014


	//   ....[27]....
        /*0098*/ 	.word	0x05000014


	//   ....[28]....
        /*009c*/ 	.word	0x05000014


	//   ....[29]....
        /*00a0*/ 	.word	0x05000014


	//----- nvinfo : EIATTR_COOP_GROUP_INSTR_OFFSETS
	.align		4
.L_2933:
        /*00a4*/ 	.byte	0x04, 0x28
        /*00a6*/ 	.short	(.L_2935 - .L_2934)


	//   ....[0]....
.L_2934:
        /*00a8*/ 	.word	0x00000ad0


	//   ....[1]....
        /*00ac*/ 	.word	0x00000ae0


	//   ....[2]....
        /*00b0*/ 	.word	0x00000af0


	//   ....[3]....
        /*00b4*/ 	.word	0x00000b20


	//   ....[4]....
        /*00b8*/ 	.word	0x00000b40


	//   ....[5]....
        /*00bc*/ 	.word	0x00000b50


	//   ....[6]....
        /*00c0*/ 	.word	0x00000b90


	//   ....[7]....
        /*00c4*/ 	.word	0x00000ba0


	//   ....[8]....
        /*00c8*/ 	.word	0x00000bb0


	//   ....[9]....
        /*00cc*/ 	.word	0x00000be0


	//   ....[10]....
        /*00d0*/ 	.word	0x00000c00


	//   ....[11]....
        /*00d4*/ 	.word	0x00000c10


	//   ....[12]....
        /*00d8*/ 	.word	0x00000c40


	//   ....[13]....
        /*00dc*/ 	.word	0x00000c60


	//   ....[14]....
        /*00e0*/ 	.word	0x00000c70


	//   ....[15]....
        /*00e4*/ 	.word	0x00000ef0


	//   ....[16]....
        /*00e8*/ 	.word	0x00000f60


	//   ....[17]....
        /*00ec*/ 	.word	0x00000fd0


	//   ....[18]....
        /*00f0*/ 	.word	0x00001040


	//   ....[19]....
        /*00f4*/ 	.word	0x000010b0


	//   ....[20]....
        /*00f8*/ 	.word	0x00001110


	//   ....[21]....
        /*00fc*/ 	.word	0x00001180


	//   ....[22]....
        /*0100*/ 	.word	0x000011f0


	//   ....[23]....
        /*0104*/ 	.word	0x00001260


	//   ....[24]....
        /*0108*/ 	.word	0x000012d0


	//   ....[25]....
        /*010c*/ 	.word	0x00001330


	//   ....[26]....
        /*0110*/ 	.word	0x000013a0


	//   ....[27]....
        /*0114*/ 	.word	0x00001410


	//   ....[28]....
        /*0118*/ 	.word	0x00001480


	//   ....[29]....
        /*011c*/ 	.word	0x000014f0


	//----- nvinfo : EIATTR_EXIT_INSTR_OFFSETS
	.align		4
.L_2935:
        /*0120*/ 	.byte	0x04, 0x1c
        /*0122*/ 	.short	(.L_2937 - .L_2936)


	//   ....[0]....
.L_2936:
        /*0124*/ 	.word	0x00000070


	//   ....[1]....
        /*0128*/ 	.word	0x00000e90


	//----- nvinfo : EIATTR_MAX_THREADS
	.align		4
.L_2937:
        /*012c*/ 	.byte	0x04, 0x05
        /*012e*/ 	.short	(.L_2939 - .L_2938)
.L_2938:
        /*0130*/ 	.word	0x00000400
        /*0134*/ 	.word	0x00000001
        /*0138*/ 	.word	0x00000001


	//----- nvinfo : EIATTR_CRS_STACK_SIZE
	.align		4
.L_2939:
        /*013c*/ 	.byte	0x04, 0x1e
        /*013e*/ 	.short	(.L_2941 - .L_2940)
.L_2940:
        /*0140*/ 	.word	0x00000000


	//----- nvinfo : EIATTR_CBANK_PARAM_SIZE
	.align		4
.L_2941:
        /*0144*/ 	.byte	0x03, 0x19
        /*0146*/ 	.short	0x0128


	//----- nvinfo : EIATTR_PARAM_CBANK
	.align		4
        /*0148*/ 	.byte	0x04, 0x0a
        /*014a*/ 	.short	(.L_2943 - .L_2942)
	.align		4
.L_2942:
        /*014c*/ 	.word	index@(.nv.constant0._ZN10layer_norm22ln_bwd_finalize_kernelINS_22Kernel_traits_finalizeILj512Ef13__nv_bfloat16fS2_fjLb1ELj1024ELj4ENS_18Kernel_traits_baseILj512EfS2_fS2_fjLj1024EEEEELb1ELb0EEEvNS_9BwdParamsE)
        /*0150*/ 	.short	0x0210
        /*0152*/ 	.short	0x0128


	//----- nvinfo : EIATTR_SW_WAR
	.align		4
.L_2943:
        /*0154*/ 	.byte	0x04, 0x36
        /*0156*/ 	.short	(.L_2945 - .L_2944)
.L_2944:
        /*0158*/ 	.word	0x00000008
.L_2945:


//--------------------- .nv.info._ZN10layer_norm13ln_bwd_kernelINS_13Kernel_traitsIf13__nv_bfloat16fS2_fjLj512ELj1ELj4ELj1ELj16ENS_18Kernel_traits_baseILj512EfS2_fS2_fjLj128EEEEELb1ELb1ELb1ELb0EEEvNS_9BwdParamsE --------------------------
	.section	.nv.info._ZN10layer_norm13ln_bwd_kernelINS_13Kernel_traitsIf13__nv_bfloat16fS2_fjLj512ELj1ELj4ELj1ELj16ENS_18Kernel_traits_baseILj512EfS2_fS2_fjLj128EEEEELb1ELb1ELb1ELb0EEEvNS_9BwdParamsE,"",@"SHT_CUDA_INFO"
	.sectionflags	@""
	.align	4


	//----- nvinfo : EIATTR_CUDA_API_VERSION
	.align		4
        /*0000*/ 	.byte	0x04, 0x37
        /*0002*/ 	.short	(.L_2947 - .L_2946)
.L_2946:
        /*0004*/ 	.word	0x00000082


	//----- nvinfo : EIATTR_KPARAM_INFO
	.align		4
.L_2947:
        /*0008*/ 	.byte	0x04, 0x17
        /*000a*/ 	.short	(.L_2949 - .L_2948)
.L_2948:
        /*000c*/ 	.word	0x00000000
        /*0010*/ 	.short	0x0000
        /*0012*/ 	.short	0x0000
        /*0014*/ 	.byte	0x00, 0xf0, 0xa1, 0x04


	//----- nvinfo : EIATTR_SPARSE_MMA_MASK
	.align		4
.L_2949:
        /*0018*/ 	.byte	0x03, 0x50
        /*001a*/ 	.short	0x0000


	//----- nvinfo : EIATTR_MAXREG_COUNT
	.align		4
        /*001c*/ 	.byte	0x03, 0x1b
        /*001e*/ 	.short	0x00ff


	//----- nvinfo : EIATTR_NUM_BARRIERS
	.align		4
        /*0020*/ 	.byte	0x02, 0x4c
        /*0022*/ 	.byte	0x01
	.zero		1


	//----- nvinfo : EIATTR_MERCURY_ISA_VERSION
	.align		4
        /*0024*/ 	.byte	0x03, 0x5f
        /*0026*/ 	.short	0x0101


	//----- nvinfo : EIATTR_COOP_GROUP_MASK_REGIDS
	.align		4
        /*0028*/ 	.byte	0x04, 0x29
        /*002a*/ 	.short	(.L_2951 - .L_2950)


	//   ....[0]....
.L_2950:
        /*002c*/ 	.word	0xffffffff


	//   ....[1]....
        /*0030*/ 	.word	0xffffffff


	//   ....[2]....
        /*0034*/ 	.word	0xffffffff


	//   ....[3]....
        /*0038*/ 	.word	0xffffffff


	//   ....[4]....
        /*003c*/ 	.word	0xffffffff


	//   ....[5]....
        /*0040*/ 	.word	0xffffffff


	//   ....[6]....
        /*0044*/ 	.word	0xffffffff


	//   ....[7]....
        /*0048*/ 	.word	0xffffffff


	//   ....[8]....
        /*004c*/ 	.word	0xffffffff


	//   ....[9]....
        /*0050*/ 	.word	0xffffffff


	//   ....[10]....
        /*0054*/ 	.word	0x05000080


	//   ....[11]....
        /*0058*/ 	.word	0x05000080


	//   ....[12]....
        /*005c*/ 	.word	0x05000080


	//   ....[13]....
        /*0060*/ 	.word	0x05000080


	//   ....[14]....
        /*0064*/ 	.word	0x05000080


	//   ....[15]....
        /*0068*/ 	.word	0x05000080


	//   ....[16]....
        /*006c*/ 	.word	0x05000080


	//   ....[17]....
        /*0070*/ 	.word	0x05000080


	//   ....[18]....
        /*0074*/ 	.word	0x05000080


	//   ....[19]....
        /*0078*/ 	.word	0x05000080


	//----- nvinfo : EIATTR_COOP_GROUP_INSTR_OFFSETS
	.align		4
.L_2951:
        /*007c*/ 	.byte	0x04, 0x28
        /*007e*/ 	.short	(.L_2953 - .L_2952)


	//   ....[0]....
.L_2952:
        /*0080*/ 	.word	0x000013a0


	//   ....[1]....
        /*0084*/ 	.word	0x000013b0


	//   ....[2]....
        /*0088*/ 	.word	0x000013e0


	//   ....[3]....
        /*008c*/ 	.word	0x000013f0


	//   ....[4]....
        /*0090*/ 	.word	0x00001420


	//   ....[5]....
        /*0094*/ 	.word	0x00001430


	//   ....[6]....
        /*0098*/ 	.word	0x00001460


	//   ....[7]....
        /*009c*/ 	.word	0x00001470


	//   ....[8]....
        /*00a0*/ 	.word	0x000014a0


	//   ....[9]....
        /*00a4*/ 	.word	0x000014b0


	//   ....[10]....
        /*00a8*/ 	.word	0x00004340


	//   ....[11]....
        /*00ac*/ 	.word	0x000043d0


	//   ....[12]....
        /*00b0*/ 	.word	0x00004440


	//   ....[13]....
        /*00b4*/ 	.word	0x000044a0


	//   ....[14]....
        /*00b8*/ 	.word	0x00004510


	//   ....[15]....
        /*00bc*/ 	.word	0x00004570


	//   ....[16]....
        /*00c0*/ 	.word	0x000045e0


	//   ....[17]....
        /*00c4*/ 	.word	0x00004640


	//   ....[18]....
        /*00c8*/ 	.word	0x000046b0


	//   ....[19]....
        /*00cc*/ 	.word	0x00004710


	//----- nvinfo : EIATTR_EXIT_INSTR_OFFSETS
	.align		4
.L_2953:
        /*00d0*/ 	.byte	0x04, 0x1c
        /*00d2*/ 	.short	(.L_2955 - .L_2954)


	//   ....[0]....
.L_2954:
        /*00d4*/ 	.word	0x00004250


	//   ....[1]....
        /*00d8*/ 	.word	0x000042d0


	//----- nvinfo : EIATTR_MAX_THREADS
	.align		4
.L_2955:
        /*00dc*/ 	.byte	0x04, 0x05
        /*00de*/ 	.short	(.L_2957 - .L_2956)
.L_2956:
        /*00e0*/ 	.word	0x00000080
        /*00e4*/ 	.word	0x00000001
        /*00e8*/ 	.word	0x00000001


	//----- nvinfo : EIATTR_CRS_STACK_SIZE
	.align		4
.L_2957:
        /*00ec*/ 	.byte	0x04, 0x1e
        /*00ee*/ 	.short	(.L_2959 - .L_2958)
.L_2958:
        /*00f0*/ 	.word	0x00000000


	//----- nvinfo : EIATTR_CBANK_PARAM_SIZE
	.align		4
.L_2959:
        /*00f4*/ 	.byte	0x03, 0x19
        /*00f6*/ 	.short	0x0128


	//----- nvinfo : EIATTR_PARAM_CBANK
	.align		4
        /*00f8*/ 	.byte	0x04, 0x0a
        /*00fa*/ 	.short	(.L_2961 - .L_2960)
	.align		4
.L_2960:
        /*00fc*/ 	.word	index@(.nv.constant0._ZN10layer_norm13ln_bwd_kernelINS_13Kernel_traitsIf13__nv_bfloat16fS2_fjLj512ELj1ELj4ELj1ELj16ENS_18Kernel_traits_baseILj512EfS2_fS2_fjLj128EEEEELb1ELb1ELb1ELb0EEEvNS_9BwdParamsE)
        /*0100*/ 	.short	0x0210
        /*0102*/ 	.short	0x0128


	//----- nvinfo : EIATTR_SW_WAR
	.align		4
.L_2961:
        /*0104*/ 	.byte	0x04, 0x36
        /*0106*/ 	.short	(.L_2963 - .L_2962)
.L_2962:
        /*0108*/ 	.word	0x00000008
.L_2963:


//--------------------- .nv.info._ZN10layer_norm22ln_bwd_finalize_kernelINS_22Kernel_traits_finalizeILj512Ef13__nv_bfloat16fS2_fjLb1ELj1024ELj4ENS_18Kernel_traits_baseILj512EfS2_fS2_fjLj1024EEEEELb1ELb1EEEvNS_9BwdParamsE --------------------------
	.section	.nv.info._ZN10layer_norm22ln_bwd_finalize_kernelINS_22Kernel_traits_finalizeILj512Ef13__nv_bfloat16fS2_fjLb1ELj1024ELj4ENS_18Kernel_traits_baseILj512EfS2_fS2_fjLj1024EEEEELb1ELb1EEEvNS_9BwdParamsE,"",@"SHT_CUDA_INFO"
	.sectionflags	@""
	.align	4


	//----- nvinfo : EIATTR_CUDA_API_VERSION
	.align		4
        /*0000*/ 	.byte	0x04, 0x37
        /*0002*/ 	.short	(.L_2965 - .L_2964)
.L_2964:
        /*0004*/ 	.word	0x00000082


	//----- nvinfo : EIATTR_KPARAM_INFO
	.align		4
.L_2965:
        /*0008*/ 	.byte	0x04, 0x17
        /*000a*/ 	.short	(.L_2967 - .L_2966)
.L_2966:
        /*000c*/ 	.word	0x00000000
        /*0010*/ 	.short	0x0000
        /*0012*/ 	.short	0x0000
        /*0014*/ 	.byte	0x00, 0xf0, 0xa1, 0x04


	//----- nvinfo : EIATTR_SPARSE_MMA_MASK
	.align		4
.L_2967:
        /*0018*/ 	.byte	0x03, 0x50
        /*001a*/ 	.short	0x0000


	//----- nvinfo : EIATTR_MAXREG_COUNT
	.align		4
        /*001c*/ 	.byte	0x03, 0x1b
        /*001e*/ 	.short	0x0040


	//----- nvinfo : EIATTR_NUM_BARRIERS
	.align		4
        /*0020*/ 	.byte	0x02, 0x4c
        /*0022*/ 	.byte	0x01
	.zero		1


	//----- nvinfo : EIATTR_MERCURY_ISA_VERSION
	.align		4
        /*0024*/ 	.byte	0x03, 0x5f
        /*0026*/ 	.short	0x0101


	//----- nvinfo : EIATTR_COOP_GROUP_MASK_REGIDS
	.align		4
        /*0028*/ 	.byte	0x04, 0x29
        /*002a*/ 	.short	(.L_2969 - .L_2968)


	//   ....[0]....
.L_2968:
        /*002c*/ 	.word	0xffffffff


	//   ....[1]....
        /*0030*/ 	.word	0xffffffff


	//   ....[2]....
        /*0034*/ 	.word	0xffffffff


	//   ....[3]....
        /*0038*/ 	.word	0xffffffff


	//   ....[4]....
        /*003c*/ 	.word	0xffffffff


	//   ....[5]....
        /*0040*/ 	.word	0xffffffff


	//   ....[6]....
        /*0044*/ 	.word	0xffffffff


	//   ....[7]....
        /*0048*/ 	.word	0xffffffff


	//   ....[8]....
        /*004c*/ 	.word	0xffffffff


	//   ....[9]....
        /*0050*/ 	.word	0xffffffff


	//   ....[10]....
        /*0054*/ 	.word	0xffffffff


	//   ....[11]....
        /*0058*/ 	.word	0xffffffff


	//   ....[12]....
        /*005c*/ 	.word	0xffffffff


	//   ....[13]....
        /*0060*/ 	.word	0xffffffff


	//   ....[14]....
        /*0064*/ 	.word	0xffffffff


	//   ....[15]....
        /*0068*/ 	.word	0x05000014


	//   ....[16]....
        /*006c*/ 	.word	0x05000014


	//   ....[17]....
        /*0070*/ 	.word	0x05000014


	//   ....[18]....
        /*0074*/ 	.word	0x05000014


	//   ....[19]....
        /*0078*/ 	.word	0x05000014


	//   ....[20]....
        /*007c*/ 	.word	0x05000014


	//   ....[21]....
        /*0080*/ 	.word	0x05000014


	//   ....[22]....
        /*0084*/ 	.word	0x05000014


	//   ....[23]....
        /*0088*/ 	.word	0x05000014


	//   ....[24]....
        /*008c*/ 	.word	0x05000014


	//   ....[25]....
        /*0090*/ 	.word	0x05000014


	//   ....[26]....
        /*0094*/ 	.word	0x05000014


	//   ....[27]....
        /*0098*/ 	.word	0x05000014


	//   ....[28]....
        /*009c*/ 	.word	0x05000014


	//   ....[29]....
        /*00a0*/ 	.word	0x05000014


	//----- nvinfo : EIATTR_COOP_GROUP_INSTR_OFFSETS
	.align		4
.L_2969:
        /*00a4*/ 	.byte	0x04, 0x28
        /*00a6*/ 	.short	(.L_2971 - .L_2970)


	//   ....[0]....
.L_2970:
        /*00a8*/ 	.word	0x00000ab0


	//   ....[1]....
        /*00ac*/ 	.word	0x00000ac0


	//   ....[2]....
        /*00b0*/ 	.word	0x00000ad0


	//   ....[3]....
        /*00b4*/ 	.word	0x00000b00


	//   ....[4]....
        /*00b8*/ 	.word	0x00000b20


	//   ....[5]....
        /*00bc*/ 	.word	0x00000b30


	//   ....[6]....
        /*00c0*/ 	.word	0x00000b60


	//   ....[7]....
        /*00c4*/ 	.word	0x00000b80


	//   ....[8]....
        /*00c8*/ 	.word	0x00000b90


	//   ....[9]....
        /*00cc*/ 	.word	0x00000bc0


	//   ....[10]....
        /*00d0*/ 	.word	0x00000be0


	//   ....[11]....
        /*00d4*/ 	.word	0x00000bf0


	//   ....[12]....
        /*00d8*/ 	.word	0x00000c20


	//   ....[13]....
        /*00dc*/ 	.word	0x00000c40


	//   ....[14]....
        /*00e0*/ 	.word	0x00000c50


	//   ....[15]....
        /*00e4*/ 	.word	0x00000eb0


	//   ....[16]....
        /*00e8*/ 	.word	0x00000f20


	//   ....[17]....
        /*00ec*/ 	.word	0x00000f90


	//   ....[18]....
        /*00f0*/ 	.word	0x00001000


	//   ....[19]....
        /*00f4*/ 	.word	0x00001070


	//   ....[20]....
        /*00f8*/ 	.word	0x000010d0


	//   ....[21]....
        /*00fc*/ 	.word	0x00001140


	//   ....[22]....
        /*0100*/ 	.word	0x000011b0


	//   ....[23]....
        /*0104*/ 	.word	0x00001220


	//   ....[24]....
        /*0108*/ 	.word	0x00001290


	//   ....[25]....
        /*010c*/ 	.word	0x000012f0


	//   ....[26]....
        /*0110*/ 	.word	0x00001360


	//   ....[27]....
        /*0114*/ 	.word	0x000013d0


	//   ....[28]....
        /*0118*/ 	.word	0x00001440


	//   ....[29]....
        /*011c*/ 	.word	0x000014b0


	//----- nvinfo : EIATTR_EXIT_INSTR_OFFSETS
	.align		4
.L_2971:
        /*0120*/ 	.byte	0x04, 0x1c
        /*0122*/ 	.short	(.L_2973 - .L_2972)


	//   ....[0]....
.L_2972:
        /*0124*/ 	.word	0x00000070


	//   ....[1]....
        /*0128*/ 	.word	0x00000e50


	//----- nvinfo : EIATTR_MAX_THREADS
	.align		4
.L_2973:
        /*012c*/ 	.byte	0x04, 0x05
        /*012e*/ 	.short	(.L_2975 - .L_2974)
.L_2974:
        /*0130*/ 	.word	0x00000400
        /*0134*/ 	.word	0x00000001
        /*0138*/ 	.word	0x00000001


	//----- nvinfo : EIATTR_CRS_STACK_SIZE
	.align		4
.L_2975:
        /*013c*/ 	.byte	0x04, 0x1e
        /*013e*/ 	.short	(.L_2977 - .L_2976)
.L_2976:
        /*0140*/ 	.word	0x00000000


	//----- nvinfo : EIATTR_CBANK_PARAM_SIZE
	.align		4
.L_2977:
        /*0144*/ 	.byte	0x03, 0x19
        /*0146*/ 	.short	0x0128


	//----- nvinfo : EIATTR_PARAM_CBANK
	.align		4
        /*0148*/ 	.byte	0x04, 0x0a
        /*014a*/ 	.short	(.L_2979 - .L_2978)
	.align		4
.L_2978:
        /*014c*/ 	.word	index@(.nv.constant0._ZN10layer_norm22ln_bwd_finalize_kernelINS_22Kernel_traits_finalizeILj512Ef13__nv_bfloat16fS2_fjLb1ELj1024ELj4ENS_18Kernel_traits_baseILj512EfS2_fS2_fjLj1024EEEEELb1ELb1EEEvNS_9BwdParamsE)
        /*0150*/ 	.short	0x0210
        /*0152*/ 	.short	0x0128


	//----- nvinfo : EIATTR_SW_WAR
	.align		4
.L_2979:
        /*0154*/ 	.byte	0x04, 0x36
        /*0156*/ 	.short	(.L_2981 - .L_2980)
.L_2980:
        /*0158*/ 	.word	0x00000008
.L_2981:


//--------------------- .nv.info._ZN10layer_norm13ln_bwd_kernelINS_13Kernel_traitsIf13__nv_bfloat16fS2_fjLj512ELj1ELj4ELj1ELj16ENS_18Kernel_traits_baseILj512EfS2_fS2_fjLj128EEEEELb1ELb1ELb1ELb1EEEvNS_9BwdParamsE --------------------------
	.section	.nv.info._ZN10layer_norm13ln_bwd_kernelINS_13Kernel_traitsIf13__nv_bfloat16fS2_fjLj512ELj1ELj4ELj1ELj16ENS_18Kernel_traits_baseILj512EfS2_fS2_fjLj128EEEEELb1ELb1ELb1ELb1EEEvNS_9BwdParamsE,"",@"SHT_CUDA_INFO"
	.sectionflags	@""
	.align	4


	//----- nvinfo : EIATTR_CUDA_API_VERSION
	.align		4
        /*0000*/ 	.byte	0x04, 0x37
        /*0002*/ 	.short	(.L_2983 - .L_2982)
.L_2982:
        /*0004*/ 	.word	0x00000082


	//----- nvinfo : EIATTR_KPARAM_INFO
	.align		4
.L_2983:
        /*0008*/ 	.byte	0x04, 0x17
        /*000a*/ 	.short	(.L_2985 - .L_2984)
.L_2984:
        /*000c*/ 	.word	0x00000000
        /*0010*/ 	.short	0x0000
        /*0012*/ 	.short	0x0000
        /*0014*/ 	.byte	0x00, 0xf0, 0xa1, 0x04


	//----- nvinfo : EIATTR_SPARSE_MMA_MASK
	.align		4
.L_2985:
        /*0018*/ 	.byte	0x03, 0x50
        /*001a*/ 	.short	0x0000


	//----- nvinfo : EIATTR_MAXREG_COUNT
	.align		4
        /*001c*/ 	.byte	0x03, 0x1b
        /*001e*/ 	.short	0x00ff


	//----- nvinfo : EIATTR_NUM_BARRIERS
	.align		4
        /*0020*/ 	.byte	0x02, 0x4c
        /*0022*/ 	.byte	0x01
	.zero		1


	//----- nvinfo : EIATTR_MERCURY_ISA_VERSION
	.align		4
        /*0024*/ 	.byte	0x03, 0x5f
        /*0026*/ 	.short	0x0101


	//----- nvinfo : EIATTR_COOP_GROUP_MASK_REGIDS
	.align		4
        /*0028*/ 	.byte	0x04, 0x29
        /*002a*/ 	.short	(.L_2987 - .L_2986)


	//   ....[0]....
.L_2986:
        /*002c*/ 	.word	0xffffffff


	//   ....[1]....
        /*0030*/ 	.word	0xffffffff


	//   ....[2]....
        /*0034*/ 	.word	0xffffffff


	//   ....[3]....
        /*0038*/ 	.word	0xffffffff


	//   ....[4]....
        /*003c*/ 	.word	0xffffffff


	//   ....[5]....
        /*0040*/ 	.word	0xffffffff


	//   ....[6]....
        /*0044*/ 	.word	0xffffffff


	//   ....[7]....
        /*0048*/ 	.word	0xffffffff


	//   ....[8]....
        /*004c*/ 	.word	0xffffffff


	//   ....[9]....
        /*0050*/ 	.word	0xffffffff


	//   ....[10]....
        /*0054*/ 	.word	0x050000aa


	//   ....[11]....
        /*0058*/ 	.word	0x050000aa


	//   ....[12]....
        /*005c*/ 	.word	0x050000aa


	//   ....[13]....
        /*0060*/ 	.word	0x050000aa


	//   ....[14]....
        /*0064*/ 	.word	0x050000aa


	//   ....[15]....
        /*0068*/ 	.word	0x050000aa


	//   ....[16]....
        /*006c*/ 	.word	0x050000aa


	//   ....[17]....
        /*0070*/ 	.word	0x050000aa


	//   ....[18]....
        /*0074*/ 	.word	0x050000aa


	//   ....[19]....
        /*0078*/ 	.word	0x050000aa


	//----- nvinfo : EIATTR_COOP_GROUP_INSTR_OFFSETS
	.align		4
.L_2987:
        /*007c*/ 	.byte	0x04, 0x28
        /*007e*/ 	.short	(.L_2989 - .L_2988)


	//   ....[0]....
.L_2988:
        /*0080*/ 	.word	0x00001340


	//   ....[1]....
        /*0084*/ 	.word	0x00001350


	//   ....[2]....
        /*0088*/ 	.word	0x00001380


	//   ....[3]....
        /*008c*/ 	.word	0x00001390


	//   ....[4]....
        /*0090*/ 	.word	0x000013c0


	//   ....[5]....
        /*0094*/ 	.word	0x000013d0


	//   ....[6]....
        /*0098*/ 	.word	0x00001400


	//   ....[7]....
        /*009c*/ 	.word	0x00001410


	//   ....[8]....
        /*00a0*/ 	.word	0x00001440


	//   ....[9]....
        /*00a4*/ 	.word	0x00001450


	//   ....[10]....
        /*00a8*/ 	.word	0x00003e90


	//   ....[11]....
        /*00ac*/ 	.word	0x00003f20


	//   ....[12]....
        /*00b0*/ 	.word	0x00003f90


	//   ....[13]....
        /*00b4*/ 	.word	0x00003ff0


	//   ....[14]....
        /*00b8*/ 	.word	0x00004060


	//   ....[15]....
        /*00bc*/ 	.word	0x000040c0


	//   ....[16]....
        /*00c0*/ 	.word	0x00004130


	//   ....[17]....
        /*00c4*/ 	.word	0x00004190


	//   ....[18]....
        /*00c8*/ 	.word	0x00004200


	//   ....[19]....
        /*00cc*/ 	.word	0x00004260


	//----- nvinfo : EIATTR_EXIT_INSTR_OFFSETS
	.align		4
.L_2989:
        /*00d0*/ 	.byte	0x04, 0x1c
        /*00d2*/ 	.short	(.L_2991 - .L_2990)


	//   ....[0]....
.L_2990:
        /*00d4*/ 	.word	0x00003e20


	//----- nvinfo : EIATTR_MAX_THREADS
	.align		4
.L_2991:
        /*00d8*/ 	.byte	0x04, 0x05
        /*00da*/ 	.short	(.L_2993 - .L_2992)
.L_2992:
        /*00dc*/ 	.word	0x00000080
        /*00e0*/ 	.word	0x00000001
        /*00e4*/ 	.word	0x00000001


	//----- nvinfo : EIATTR_CRS_STACK_SIZE
	.align		4
.L_2993:
        /*00e8*/ 	.byte	0x04, 0x1e
        /*00ea*/ 	.short	(.L_2995 - .L_2994)
.L_2994:
        /*00ec*/ 	.word	0x00000000


	//----- nvinfo : EIATTR_CBANK_PARAM_SIZE
	.align		4
.L_2995:
        /*00f0*/ 	.byte	0x03, 0x19
        /*00f2*/ 	.short	0x0128


	//----- nvinfo : EIATTR_PARAM_CBANK
	.align		4
        /*00f4*/ 	.byte	0x04, 0x0a
        /*00f6*/ 	.short	(.L_2997 - .L_2996)
	.align		4
.L_2996:
        /*00f8*/ 	.word	index@(.nv.constant0._ZN10layer_norm13ln_bwd_kernelINS_13Kernel_traitsIf13__nv_bfloat16fS2_fjLj512ELj1ELj4ELj1ELj16ENS_18Kernel_traits_baseILj512EfS2_fS2_fjLj128EEEEELb1ELb1ELb1ELb1EEEvNS_9BwdParamsE)
        /*00fc*/ 	.short	0x0210
        /*00fe*/ 	.short	0x0128


	//----- nvinfo : EIATTR_SW_WAR
	.align		4
.L_2997:
        /*0100*/ 	.byte	0x04, 0x36
        /*0102*/ 	.short	(.L_2999 - .L_2998)
.L_2998:
        /*0104*/ 	.word	0x00000008
.L_2999:


//--------------------- .nv.info._ZN10layer_norm13ln_bwd_kernelINS_13Kernel_traitsIf6__halfS2_S2_fjLj512ELj1ELj4ELj1ELj16ENS_18Kernel_traits_baseILj512EfS2_S2_S2_fjLj128EEEEELb0ELb0ELb0ELb0EEEvNS_9BwdParamsE --------------------------
	.section	.nv.info._ZN10layer_norm13ln_bwd_kernelINS_13Kernel_traitsIf6__halfS2_S2_fjLj512ELj1ELj4ELj1ELj16ENS_18Kernel_traits_baseILj512EfS2_S2_S2_fjLj128EEEEELb0ELb0ELb0ELb0EEEvNS_9BwdParamsE,"",@"SHT_CUDA_INFO"
	.sectionflags	@""
	.align	4


	//----- nvinfo : EIATTR_CUDA_API_VERSION
	.align		4
        /*0000*/ 	.byte	0x04, 0x37
        /*0002*/ 	.short	(.L_3001 - .L_3000)
.L_3000:
        /*0004*/ 	.word	0x00000082


	//----- nvinfo : EIATTR_KPARAM_INFO
	.align		4
.L_3001:
        /*0008*/ 	.byte	0x04, 0x17
        /*000a*/ 	.short	(.L_3003 - .L_3002)
.L_3002:
        /*000c*/ 	.word	0x00000000
        /*0010*/ 	.short	0x0000
        /*0012*/ 	.short	0x0000
        /*0014*/ 	.byte	0x00, 0xf0, 0xa1, 0x04


	//----- nvinfo : EIATTR_SPARSE_MMA_MASK
	.align		4
.L_3003:
        /*0018*/ 	.byte	0x03, 0x50
        /*001a*/ 	.short	0x0000


	//----- nvinfo : EIATTR_MAXREG_COUNT
	.align		4
        /*001c*/ 	.byte	0x03, 0x1b
        /*001e*/ 	.short	0x00ff


	//----- nvinfo : EIATTR_NUM_BARRIERS
	.align		4
        /*0020*/ 	.byte	0x02, 0x4c
        /*0022*/ 	.byte	0x01
	.zero		1


	//----- nvinfo : EIATTR_MERCURY_ISA_VERSION
	.align		4
        /*0024*/ 	.byte	0x03, 0x5f
        /*0026*/ 	.short	0x0101


	//----- nvinfo : EIATTR_COOP_GROUP_MASK_REGIDS
	.align		4
        /*0028*/ 	.byte	0x04, 0x29
        /*002a*/ 	.short	(.L_3005 - .L_3004)


	//   ....[0]....
.L_3004:
        /*002c*/ 	.word	0xffffffff


	//   ....[1]....
        /*0030*/ 	.word	0xffffffff


	//   ....[2]....
        /*0034*/ 	.word	0xffffffff


	//   ....[3]....
        /*0038*/ 	.word	0xffffffff


	//   ....[4]....
        /*003c*/ 	.word	0xffffffff


	//   ....[5]....
        /*0040*/ 	.word	0xffffffff


	//   ....[6]....
        /*0044*/ 	.word	0xffffffff


	//   ....[7]....
        /*0048*/ 	.word	0xffffffff


	//   ....[8]....
        /*004c*/ 	.word	0xffffffff


	//   ....[9]....
        /*0050*/ 	.word	0xffffffff


	//   ....[10]....
        /*0054*/ 	.word	0x0500006d


	//   ....[11]....
        /*0058*/ 	.word	0x0500006d


	//   ....[12]....
        /*005c*/ 	.word	0x0500006d


	//   ....[13]....
        /*0060*/ 	.word	0x0500006d


	//   ....[14]....
        /*0064*/ 	.word	0x0500006d


	//   ....[15]....
        /*0068*/ 	.word	0x0500006d


	//   ....[16]....
        /*006c*/ 	.word	0x0500006d


	//   ....[17]....
        /*0070*/ 	.word	0x0500006d


	//   ....[18]....
        /*0074*/ 	.word	0x0500006d


	//   ....[19]....
        /*0078*/ 	.word	0x0500006d


	//----- nvinfo : EIATTR_COOP_GROUP_INSTR_OFFSETS
	.align		4
.L_3005:
        /*007c*/ 	.byte	0x04, 0x28
        /*007e*/ 	.short	(.L_3007 - .L_3006)


	//   ....[0]....
.L_3006:
        /*0080*/ 	.word	0x00000fe0


	//   ....[1]....
        /*0084*/ 	.word	0x00000ff0


	//   ....[2]....
        /*0088*/ 	.word	0x00001020


	//   ....[3]....
        /*008c*/ 	.word	0x00001030


	//   ....[4]....
        /*0090*/ 	.word	0x00001060


	//   ....[5]....
        /*0094*/ 	.word	0x00001070


	//   ....[6]....
        /*0098*/ 	.word	0x000010a0


	//   ....[7]....
        /*009c*/ 	.word	0x000010b0


	//   ....[8]....
        /*00a0*/ 	.word	0x000010e0


	//   ....[9]....
        /*00a4*/ 	.word	0x000010f0


	//   ....[10]....
        /*00a8*/ 	.word	0x00002520


	//   ....[11]....
        /*00ac*/ 	.word	0x000025b0


	//   ....[12]....
        /*00b0*/ 	.word	0x00002620


	//   ....[13]....
        /*00b4*/ 	.word	0x00002680


	//   ....[14]....
        /*00b8*/ 	.word	0x000026f0


	//   ....[15]....
        /*00bc*/ 	.word	0x00002750


	//   ....[16]....
        /*00c0*/ 	.word	0x000027c0


	//   ....[17]....
        /*00c4*/ 	.word	0x00002820


	//   ....[18]....
        /*00c8*/ 	.word	0x00002890


	//   ....[19]....
        /*00cc*/ 	.word	0x000028f0


	//----- nvinfo : EIATTR_EXIT_INSTR_OFFSETS
	.align		4
.L_3007:
        /*00d0*/ 	.byte	0x04, 0x1c
        /*00d2*/ 	.short	(.L_3009 - .L_3008)


	//   ....[0]....
.L_3008:
        /*00d4*/ 	.word	0x00002480


	//   ....[1]....
        /*00d8*/ 	.word	0x000024b0


	//----- nvinfo : EIATTR_MAX_THREADS
	.align		4
.L_3009:
        /*00dc*/ 	.byte	0x04, 0x05
        /*00de*/ 	.short	(.L_3011 - .L_3010)
.L_3010:
        /*00e0*/ 	.word	0x00000080
        /*00e4*/ 	.word	0x00000001
        /*00e8*/ 	.word	0x00000001


	//----- nvinfo : EIATTR_CRS_STACK_SIZE
	.align		4
.L_3011:
        /*00ec*/ 	.byte	0x04, 0x1e
        /*00ee*/ 	.short	(.L_3013 - .L_3012)
.L_3012:
        /*00f0*/ 	.word	0x00000000


	//----- nvinfo : EIATTR_CBANK_PARAM_SIZE
	.align		4
.L_3013:
        /*00f4*/ 	.byte	0x03, 0x19
        /*00f6*/ 	.short	0x0128


	//----- nvinfo : EIATTR_PARAM_CBANK
	.align		4
        /*00f8*/ 	.byte	0x04, 0x0a
        /*00fa*/ 	.short	(.L_3015 - .L_3014)
	.align		4
.L_3014:
        /*00fc*/ 	.word	index@(.nv.constant0._ZN10layer_norm13ln_bwd_kernelINS_13Kernel_traitsIf6__halfS2_S2_fjLj512ELj1ELj4ELj1ELj16ENS_18Kernel_traits_baseILj512EfS2_S2_S2_fjLj128EEEEELb0ELb0ELb0ELb0EEEvNS_9BwdParamsE)
        /*0100*/ 	.short	0x0210
        /*0102*/ 	.short	0x0128


	//----- nvinfo : EIATTR_SW_WAR
	.align		4
.L_3015:
        /*0104*/ 	.byte	0x04, 0x36
        /*0106*/ 	.short	(.L_3017 - .L_3016)
.L_3016:
        /*0108*/ 	.word	0x00000008
.L_3017:


//--------------------- .nv.info._ZN10layer_norm13ln_bwd_kernelINS_13Kernel_traitsIf6__halfS2_S2_fjLj512ELj1ELj4ELj1ELj16ENS_18Kernel_traits_baseILj512EfS2_S2_S2_fjLj128EEEEELb0ELb0ELb0ELb1EEEvNS_9BwdParamsE --------------------------
	.section	.nv.info._ZN10layer_norm13ln_bwd_kernelINS_13Kernel_traitsIf6__halfS2_S2_fjLj512ELj1ELj4ELj1ELj16ENS_18Kernel_traits_baseILj512EfS2_S2_S2_fjLj128EEEEELb0ELb0ELb0ELb1EEEvNS_9BwdParamsE,"",@"SHT_CUDA_INFO"
	.sectionflags	@""
	.align	4


	//----- nvinfo : EIATTR_CUDA_API_VERSION
	.align		4
        /*0000*/ 	.byte	0x04, 0x37
        /*0002*/ 	.short	(.L_3019 - .L_3018)
.L_3018:
        /*0004*/ 	.word	0x00000082


	//----- nvinfo : EIATTR_KPARAM_INFO
	.align		4
.L_3019:
        /*0008*/ 	.byte	0x04, 0x17
        /*000a*/ 	.short	(.L_3021 - .L_3020)
.L_3020:
        /*000c*/ 	.word	0x00000000
        /*0010*/ 	.short	0x0000
        /*0012*/ 	.short	0x0000
        /*0014*/ 	.byte	0x00, 0xf0, 0xa1, 0x04


	//----- nvinfo : EIATTR_SPARSE_MMA_MASK
	.align		4
.L_3021:
        /*0018*/ 	.byte	0x03, 0x50
        /*001a*/ 	.short	0x0000


	//----- nvinfo : EIATTR_MAXREG_COUNT
	.align		4
        /*001c*/ 	.byte	0x03, 0x1b
        /*001e*/ 	.short	0x00ff


	//----- nvinfo : EIATTR_NUM_BARRIERS
	.align		4
        /*0020*/ 	.byte	0x02, 0x4c
        /*0022*/ 	.byte	0x01
	.zero		1


	//----- nvinfo : EIATTR_MERCURY_ISA_VERSION
	.align		4
        /*0024*/ 	.byte	0x03, 0x5f
        /*0026*/ 	.short	0x0101


	//----- nvinfo : EIATTR_COOP_GROUP_MASK_REGIDS
	.align		4
        /*0028*/ 	.byte	0x04, 0x29
        /*002a*/ 	.short	(.L_3023 - .L_3022)


	//   ....[0]....
.L_3022:
        /*002c*/ 	.word	0xffffffff


	//   ....[1]....
        /*0030*/ 	.word	0xffffffff


	//   ....[2]....
        /*0034*/ 	.word	0xffffffff


	//   ....[3]....
        /*0038*/ 	.word	0xffffffff


	//   ....[4]....
        /*003c*/ 	.word	0xffffffff


	//   ....[5]....
        /*0040*/ 	.word	0xffffffff


	//   ....[6]....
        /*0044*/ 	.word	0xffffffff


	//   ....[7]....
        /*0048*/ 	.word	0xffffffff


	//   ....[8]....
        /*004c*/ 	.word	0xffffffff


	//   ....[9]....
        /*0050*/ 	.word	0xffffffff


	//   ....[10]....
        /*0054*/ 	.word	0x0500006d


	//   ....[11]....
        /*0058*/ 	.word	0x0500006d


	//   ....[12]....
        /*005c*/ 	.word	0x0500006d


	//   ....[13]....
        /*0060*/ 	.word	0x0500006d


	//   ....[14]....
        /*0064*/ 	.word	0x0500006d


	//   ....[15]....
        /*0068*/ 	.word	0x0500006d


	//   ....[16]....
        /*006c*/ 	.word	0x0500006d


	//   ....[17]....
        /*0070*/ 	.word	0x0500006d


	//   ....[18]....
        /*0074*/ 	.word	0x0500006d


	//   ....[19]....
        /*0078*/ 	.word	0x0500006d


	//----- nvinfo : EIATTR_COOP_GROUP_INSTR_OFFSETS
	.align		4
.L_3023:
        /*007c*/ 	.byte	0x04, 0x28
        /*007e*/ 	.short	(.L_3025 - .L_3024)


	//   ....[0]....
.L_3024:
        /*0080*/ 	.word	0x00000f70


	//   ....[1]....
        /*0084*/ 	.word	0x00000f80


	//   ....[2]....
        /*0088*/ 	.word	0x00000fb0


	//   ....[3]....
        /*008c*/ 	.word	0x00000fc0


	//   ....[4]....
        /*0090*/ 	.word	0x00000ff0


	//   ....[5]....
        /*0094*/ 	.word	0x00001000


	//   ....[6]....
        /*0098*/ 	.word	0x00001030


	//   ....[7]....
        /*009c*/ 	.word	0x00001040


	//   ....[8]....
        /*00a0*/ 	.word	0x00001070


	//   ....[9]....
        /*00a4*/ 	.word	0x00001080


	//   ....[10]....
        /*00a8*/ 	.word	0x000023b0


	//   ....[11]....
        /*00ac*/ 	.word	0x00002440


	//   ....[12]....
        /*00b0*/ 	.word	0x000024b0


	//   ....[13]....
        /*00b4*/ 	.word	0x00002510


	//   ....[14]....
        /*00b8*/ 	.word	0x00002580


	//   ....[15]....
        /*00bc*/ 	.word	0x000025e0


	//   ....[16]....
        /*00c0*/ 	.word	0x00002650


	//   ....[17]....
        /*00c4*/ 	.word	0x000026b0


	//   ....[18]....
        /*00c8*/ 	.word	0x00002710


	//   ....[19]....
        /*00cc*/ 	.word	0x00002770


	//----- nvinfo : EIATTR_EXIT_INSTR_OFFSETS
	.align		4
.L_3025:
        /*00d0*/ 	.byte	0x04, 0x1c
        /*00d2*/ 	.short	(.L_3027 - .L_3026)


	//   ....[0]....
.L_3026:
        /*00d4*/ 	.word	0x00002340


	//----- nvinfo : EIATTR_MAX_THREADS
	.align		4
.L_3027:
        /*00d8*/ 	.byte	0x04, 0x05
        /*00da*/ 	.short	(.L_3029 - .L_3028)
.L_3028:
        /*00dc*/ 	.word	0x00000080
        /*00e0*/ 	.word	0x00000001
        /*00e4*/ 	.word	0x00000001


	//----- nvinfo : EIATTR_CRS_STACK_SIZE
	.align		4
.L_3029:
        /*00e8*/ 	.byte	0x04, 0x1e
        /*00ea*/ 	.short	(.L_3031 - .L_3030)
.L_3030:
        /*00ec*/ 	.word	0x00000000


	//----- nvinfo : EIATTR_CBANK_PARAM_SIZE
	.align		4
.L_3031:
        /*00f0*/ 	.byte	0x03, 0x19
        /*00f2*/ 	.short	0x0128


	//----- nvinfo : EIATTR_PARAM_CBANK
	.align		4
        /*00f4*/ 	.byte	0x04, 0x0a
        /*00f6*/ 	.short	(.L_3033 - .L_3032)
	.align		4
.L_3032:
        /*00f8*/ 	.word	index@(.nv.constant0._ZN10layer_norm13ln_bwd_kernelINS_13Kernel_traitsIf6__halfS2_S2_fjLj512ELj1ELj4ELj1ELj16ENS_18Kernel_traits_baseILj512EfS2_S2_S2_fjLj128EEEEELb0ELb0ELb0ELb1EEEvNS_9BwdParamsE)
        /*00fc*/ 	.short	0x0210
        /*00fe*/ 	.short	0x0128


	//----- nvinfo : EIATTR_SW_WAR
	.align		4
.L_3033:
        /*0100*/ 	.byte	0x04, 0x36
        /*0102*/ 	.short	(.L_3035 - .L_3034)
.L_3034:
        /*0104*/ 	.word	0x00000008
.L_3035:


//--------------------- .nv.info._ZN10layer_norm13ln_bwd_kernelINS_13Kernel_traitsIf6__halfS2_S2_fjLj512ELj1ELj4ELj1ELj16ENS_18Kernel_traits_baseILj512EfS2_S2_S2_fjLj128EEEEELb0ELb0ELb1ELb0EEEvNS_9BwdParamsE --------------------------
	.section	.nv.info._ZN10layer_norm13ln_bwd_kernelINS_13Kernel_traitsIf6__halfS2_S2_fjLj512ELj1ELj4ELj1ELj16ENS_18Kernel_traits_baseILj512EfS2_S2_S2_fjLj128EEEEELb0ELb0ELb1ELb0EEEvNS_9BwdParamsE,"",@"SHT_CUDA_INFO"
	.sectionflags	@""
	.align	4


	//----- nvinfo : EIATTR_CUDA_API_VERSION
	.align		4
        /*0000*/ 	.byte	0x04, 0x37
        /*0002*/ 	.short	(.L_3037 - .L_3036)
.L_3036:
        /*0004*/ 	.word	0x00000082


	//----- nvinfo : EIATTR_KPARAM_INFO
	.align		4
.L_3037:
        /*0008*/ 	.byte	0x04, 0x17
        /*000a*/ 	.short	(.L_3039 - .L_3038)
.L_3038:
        /*000c*/ 	.word	0x00000000
        /*0010*/ 	.short	0x0000
        /*0012*/ 	.short	0x0000
        /*0014*/ 	.byte	0x00, 0xf0, 0xa1, 0x04


	//----- nvinfo : EIATTR_SPARSE_MMA_MASK
	.align		4
.L_3039:
        /*0018*/ 	.byte	0x03, 0x50
        /*001a*/ 	.short	0x0000


	//----- nvinfo : EIATTR_MAXREG_COUNT
	.align		4
        /*001c*/ 	.byte	0x03, 0x1b
        /*001e*/ 	.short	0x00ff


	//----- nvinfo : EIATTR_NUM_BARRIERS
	.align		4
        /*0020*/ 	.byte	0x02, 0x4c
        /*0022*/ 	.byte	0x01
	.zero		1


	//----- nvinfo : EIATTR_MERCURY_ISA_VERSION
	.align		4
        /*0024*/ 	.byte	0x03, 0x5f
        /*0026*/ 	.short	0x0101


	//----- nvinfo : EIATTR_COOP_GROUP_MASK_REGIDS
	.align		4
        /*0028*/ 	.byte	0x04, 0x29
        /*002a*/ 	.short	(.L_3041 - .L_3040)


	//   ....[0]....
.L_3040:
        /*002c*/ 	.word	0xffffffff


	//   ....[1]....
        /*0030*/ 	.word	0xffffffff


	//   ....[2]....
        /*0034*/ 	.word	0xffffffff


	//   ....[3]....
        /*0038*/ 	.word	0xffffffff


	//   ....[4]....
        /*003c*/ 	.word	0xffffffff


	//   ....[5]....
        /*0040*/ 	.word	0xffffffff


	//   ....[6]....
        /*0044*/ 	.word	0xffffffff


	//   ....[7]....
        /*0048*/ 	.word	0xffffffff


	//   ....[8]....
        /*004c*/ 	.word	0xffffffff


	//   ....[9]....
        /*0050*/ 	.word	0xffffffff


	//   ....[10]....
        /*0054*/ 	.word	0x05000060


	//   ....[11]....
        /*0058*/ 	.word	0x05000060


	//   ....[12]....
        /*005c*/ 	.word	0x05000060


	//   ....[13]....
        /*0060*/ 	.word	0x05000060


	//   ....[14]....
        /*0064*/ 	.word	0x05000060


	//   ....[15]....
        /*0068*/ 	.word	0x05000060


	//   ....[16]....
        /*006c*/ 	.word	0x05000060


	//   ....[17]....
        /*0070*/ 	.word	0x05000060


	//   ....[18]....
        /*0074*/ 	.word	0x05000060


	//   ....[19]....
        /*0078*/ 	.word	0x05000060


	//----- nvinfo : EIATTR_COOP_GROUP_INSTR_OFFSETS
	.align		4
.L_3041:
        /*007c*/ 	.byte	0x04, 0x28
        /*007e*/ 	.short	(.L_3043 - .L_3042)


	//   ....[0]....
.L_3042:
        /*0080*/ 	.word	0x00001130


	//   ....[1]....
        /*0084*/ 	.word	0x00001140


	//   ....[2]....
        /*0088*/ 	.word	0x00001170


	//   ....[3]....
        /*008c*/ 	.word	0x00001180


	//   ....[4]....
        /*0090*/ 	.word	0x000011b0


	//   ....[5]....
        /*0094*/ 	.word	0x000011c0


	//   ....[6]....
        /*0098*/ 	.word	0x000011f0


	//   ....[7]....
        /*009c*/ 	.word	0x00001200


	//   ....[8]....
        /*00a0*/ 	.word	0x00001230


	//   ....[9]....
        /*00a4*/ 	.word	0x00001240


	//   ....[10]....
        /*00a8*/ 	.word	0x000030d0


	//   ....[11]....
        /*00ac*/ 	.word	0x00003170


	//   ....[12]....
        /*00b0*/ 	.word	0x000031d0


	//   ....[13]....
        /*00b4*/ 	.word	0x00003230


	//   ....[14]....
        /*00b8*/ 	.word	0x000032a0


	//   ....[15]....
        /*00bc*/ 	.word	0x00003300


	//   ....[16]....
        /*00c0*/ 	.word	0x00003370


	//   ....[17]....
        /*00c4*/ 	.word	0x000033d0


	//   ....[18]....
        /*00c8*/ 	.word	0x00003440


	//   ....[19]....
        /*00cc*/ 	.word	0x000034a0


	//----- nvinfo : EIATTR_EXIT_INSTR_OFFSETS
	.align		4
.L_3043:
        /*00d0*/ 	.byte	0x04, 0x1c
        /*00d2*/ 	.short	(.L_3045 - .L_3044)


	//   ....[0]....
.L_3044:
        /*00d4*/ 	.word	0x00003040


	//   ....[1]....
        /*00d8*/ 	.word	0x00003070


	//----- nvinfo : EIATTR_MAX_THREADS
	.align		4
.L_3045:
        /*00dc*/ 	.byte	0x04, 0x05
        /*00de*/ 	.short	(.L_3047 - .L_3046)
.L_3046:
        /*00e0*/ 	.word	0x00000080
        /*00e4*/ 	.word	0x00000001
        /*00e8*/ 	.word	0x00000001


	//----- nvinfo : EIATTR_CRS_STACK_SIZE
	.align		4
.L_3047:
        /*00ec*/ 	.byte	0x04, 0x1e
        /*00ee*/ 	.short	(.L_3049 - .L_3048)
.L_3048:
        /*00f0*/ 	.word	0x00000000


	//----- nvinfo : EIATTR_CBANK_PARAM_SIZE
	.align		4
.L_3049:
        /*00f4*/ 	.byte	0x03, 0x19
        /*00f6*/ 	.short	0x0128


	//----- nvinfo : EIATTR_PARAM_CBANK
	.align		4
        /*00f8*/ 	.byte	0x04, 0x0a
        /*00fa*/ 	.short	(.L_3051 - .L_3050)
	.align		4
.L_3050:
        /*00fc*/ 	.word	index@(.nv.constant0._ZN10layer_norm13ln_bwd_kernelINS_13Kernel_traitsIf6__halfS2_S2_fjLj512ELj1ELj4ELj1ELj16ENS_18Kernel_traits_baseILj512EfS2_S2_S2_fjLj128EEEEELb0ELb0ELb1ELb0EEEvNS_9BwdParamsE)
        /*0100*/ 	.short	0x0210
        /*0102*/ 	.short	0x0128


	//----- nvinfo : EIATTR_SW_WAR
	.align		4
.L_3051:
        /*0104*/ 	.byte	0x04, 0x36
        /*0106*/ 	.short	(.L_3053 - .L_3052)
.L_3052:
        /*0108*/ 	.word	0x00000008
.L_3053:


//--------------------- .nv.info._ZN10layer_norm13ln_bwd_kernelINS_13Kernel_traitsIf6__halfS2_S2_fjLj512ELj1ELj4ELj1ELj16ENS_18Kernel_traits_baseILj512EfS2_S2_S2_fjLj128EEEEELb0ELb0ELb1ELb1EEEvNS_9BwdParamsE --------------------------
	.section	.nv.info._ZN10layer_norm13ln_bwd_kernelINS_13Kernel_traitsIf6__halfS2_S2_fjLj512ELj1ELj4ELj1ELj16ENS_18Kernel_traits_baseILj512EfS2_S2_S2_fjLj128EEEEELb0ELb0ELb1ELb1EEEvNS_9BwdParamsE,"",@"SHT_CUDA_INFO"
	.sectionflags	@""
	.align	4


	//----- nvinfo : EIATTR_CUDA_API_VERSION
	.align		4
        /*0000*/ 	.byte	0x04, 0x37
        /*0002*/ 	.short	(.L_3055 - .L_3054)
.L_3054:
        /*0004*/ 	.word	0x00000082


	//----- nvinfo : EIATTR_KPARAM_INFO
	.align		4
.L_3055:
        /*0008*/ 	.byte	0x04, 0x17
        /*000a*/ 	.short	(.L_3057 - .L_3056)
.L_3056:
        /*000c*/ 	.word	0x00000000
        /*0010*/ 	.short	0x0000
        /*0012*/ 	.short	0x0000
        /*0014*/ 	.byte	0x00, 0xf0, 0xa1, 0x04


	//----- nvinfo : EIATTR_SPARSE_MMA_MASK
	.align		4
.L_3057:
        /*0018*/ 	.byte	0x03, 0x50
        /*001a*/ 	.short	0x0000


	//----- nvinfo : EIATTR_MAXREG_COUNT
	.align		4
        /*001c*/ 	.byte	0x03, 0x1b
        /*001e*/ 	.short	0x00ff


	//----- nvinfo : EIATTR_NUM_BARRIERS
	.align		4
        /*0020*/ 	.byte	0x02, 0x4c
        /*0022*/ 	.byte	0x01
	.zero		1


	//----- nvinfo : EIATTR_MERCURY_ISA_VERSION
	.align		4
        /*0024*/ 	.byte	0x03, 0x5f
        /*0026*/ 	.short	0x0101


	//----- nvinfo : EIATTR_COOP_GROUP_MASK_REGIDS
	.align		4
        /*0028*/ 	.byte	0x04, 0x29
        /*002a*/ 	.short	(.L_3059 - .L_3058)


	//   ....[0]....
.L_3058:
        /*002c*/ 	.word	0xffffffff


	//   ....[1]....
        /*0030*/ 	.word	0xffffffff


	//   ....[2]....
        /*0034*/ 	.word	0xffffffff


	//   ....[3]....
        /*0038*/ 	.word	0xffffffff


	//   ....[4]....
        /*003c*/ 	.word	0xffffffff


	//   ....[5]....
        /*0040*/ 	.word	0xffffffff


	//   ....[6]....
        /*0044*/ 	.word	0xffffffff


	//   ....[7]....
        /*0048*/ 	.word	0xffffffff


	//   ....[8]....
        /*004c*/ 	.word	0xffffffff


	//   ....[9]....
        /*0050*/ 	.word	0xffffffff


	//   ....[10]....
        /*0054*/ 	.word	0x05000073


	//   ....[11]....
        /*0058*/ 	.word	0x05000073


	//   ....[12]....
        /*005c*/ 	.word	0x05000073


	//   ....[13]....
        /*0060*/ 	.word	0x05000073


	//   ....[14]....
        /*0064*/ 	.word	0x05000073


	//   ....[15]....
        /*0068*/ 	.word	0x05000073


	//   ....[16]....
        /*006c*/ 	.word	0x05000073


	//   ....[17]....
        /*0070*/ 	.word	0x05000073


	//   ....[18]....
        /*0074*/ 	.word	0x05000073


	//   ....[19]....
        /*0078*/ 	.word	0x05000073


	//----- nvinfo : EIATTR_COOP_GROUP_INSTR_OFFSETS
	.align		4
.L_3059:
        /*007c*/ 	.byte	0x04, 0x28
        /*007e*/ 	.short	(.L_3061 - .L_3060)


	//   ....[0]....
.L_3060:
        /*0080*/ 	.word	0x00001090


	//   ....[1]....
        /*0084*/ 	.word	0x000010a0


	//   ....[2]....
        /*0088*/ 	.word	0x000010d0


	//   ....[3]....
        /*008c*/ 	.word	0x000010e0


	//   ....[4]....
        /*0090*/ 	.word	0x00001110


	//   ....[5]....
        /*0094*/ 	.word	0x00001120


	//   ....[6]....
        /*0098*/ 	.word	0x00001150


	//   ....[7]....
        /*009c*/ 	.word	0x00001160


	//   ....[8]....
        /*00a0*/ 	.word	0x00001190


	//   ....[9]....
        /*00a4*/ 	.word	0x000011a0


	//   ....[10]....
        /*00a8*/ 	.word	0x00002d20


	//   ....[11]....
        /*00ac*/ 	.word	0x00002db0


	//   ....[12]....
        /*00b0*/ 	.word	0x00002e20


	//   ....[13]....
        /*00b4*/ 	.word	0x00002e80


	//   ....[14]....
        /*00b8*/ 	.word	0x00002ef0


	//   ....[15]....
        /*00bc*/ 	.word	0x00002f50


	//   ....[16]....
        /*00c0*/ 	.word	0x00002fc0


	//   ....[17]....
        /*00c4*/ 	.word	0x00003020


	//   ....[18]....
        /*00c8*/ 	.word	0x00003090


	//   ....[19]....
        /*00cc*/ 	.word	0x000030f0


	//----- nvinfo : EIATTR_EXIT_INSTR_OFFSETS
	.align		4
.L_3061:
        /*00d0*/ 	.byte	0x04, 0x1c
        /*00d2*/ 	.short	(.L_3063 - .L_3062)


	//   ....[0]....
.L_3062:
        /*00d4*/ 	.word	0x00002cb0


	//----- nvinfo : EIATTR_MAX_THREADS
	.align		4
.L_3063:
        /*00d8*/ 	.byte	0x04, 0x05
        /*00da*/ 	.short	(.L_3065 - .L_3064)
.L_3064:
        /*00dc*/ 	.word	0x00000080
        /*00e0*/ 	.word	0x00000001
        /*00e4*/ 	.word	0x00000001


	//----- nvinfo : EIATTR_CRS_STACK_SIZE
	.align		4
.L_3065:
        /*00e8*/ 	.byte	0x04, 0x1e
        /*00ea*/ 	.short	(.L_3067 - .L_3066)
.L_3066:
        /*00ec*/ 	.word	0x00000000


	//----- nvinfo : EIATTR_CBANK_PARAM_SIZE
	.align		4
.L_3067:
        /*00f0*/ 	.byte	0x03, 0x19
        /*00f2*/ 	.short	0x0128


	//----- nvinfo : EIATTR_PARAM_CBANK
	.align		4
        /*00f4*/ 	.byte	0x04, 0x0a
        /*00f6*/ 	.short	(.L_3069 - .L_3068)
	.align		4
.L_3068:
        /*00f8*/ 	.word	index@(.nv.constant0._ZN10layer_norm13ln_bwd_kernelINS_13Kernel_traitsIf6__halfS2_S2_fjLj512ELj1ELj4ELj1ELj16ENS_18Kernel_traits_baseILj512EfS2_S2_S2_fjLj128EEEEELb0ELb0ELb1ELb1EEEvNS_9BwdParamsE)
        /*00fc*/ 	.short	0x0210
        /*00fe*/ 	.short	0x0128


	//----- nvinfo : EIATTR_SW_WAR
	.align		4
.L_3069:
        /*0100*/ 	.byte	0x04, 0x36
        /*0102*/ 	.short	(.L_3071 - .L_3070)
.L_3070:
        /*0104*/ 	.word	0x00000008
.L_3071:


//--------------------- .nv.info._ZN10layer_norm13ln_bwd_kernelINS_13Kernel_traitsIf6__halfS2_S2_fjLj512ELj1ELj4ELj1ELj16ENS_18Kernel_traits_baseILj512EfS2_S2_S2_fjLj128EEEEELb0ELb1ELb0ELb0EEEvNS_9BwdParamsE --------------------------
	.section	.nv.info._ZN10layer_norm13ln_bwd_kernelINS_13Kernel_traitsIf6__halfS2_S2_fjLj512ELj1ELj4ELj1ELj16ENS_18Kernel_traits_baseILj512EfS2_S2_S2_fjLj128EEEEELb0ELb1ELb0ELb0EEEvNS_9BwdParamsE,"",@"SHT_CUDA_INFO"
	.sectionflags	@""
	.align	4


	//----- nvinfo : EIATTR_CUDA_API_VERSION
	.align		4
        /*0000*/ 	.byte	0x04, 0x37
        /*0002*/ 	.short	(.L_3073 - .L_3072)
.L_3072:
        /*0004*/ 	.word	0x00000082


	//----- nvinfo : EIATTR_KPARAM_INFO
	.align		4
.L_3073:
        /*0008*/ 	.byte	0x04, 0x17
        /*000a*/ 	.short	(.L_3075 - .L_3074)
.L_3074:
        /*000c*/ 	.word	0x00000000
        /*0010*/ 	.short	0x0000
        /*0012*/ 	.short	0x0000
        /*0014*/ 	.byte	0x00, 0xf0, 0xa1, 0x04


	//----- nvinfo : EIATTR_SPARSE_MMA_MASK
	.align		4
.L_3075:
        /*0018*/ 	.byte	0x03, 0x50
        /*001a*/ 	.short	0x0000


	//----- nvinfo : EIATTR_MAXREG_COUNT
	.align		4
        /*001c*/ 	.byte	0x03, 0x1b
        /*001e*/ 	.short	0x00ff


	//----- nvinfo : EIATTR_NUM_BARRIERS
	.align		4
        /*0020*/ 	.byte	0x02, 0x4c
        /*0022*/ 	.byte	0x01
	.zero		1


	//----- nvinfo : EIATTR_MERCURY_ISA_VERSION
	.align		4
        /*0024*/ 	.byte	0x03, 0x5f
        /*0026*/ 	.short	0x0101


	//----- nvinfo : EIATTR_COOP_GROUP_MASK_REGIDS
	.align		4
        /*0028*/ 	.byte	0x04, 0x29
        /*002a*/ 	.short	(.L_3077 - .L_3076)


	//   ....[0]....
.L_3076:
        /*002c*/ 	.word	0xffffffff


	//   ....[1]....
        /*0030*/ 	.word	0xffffffff


	//   ....[2]....
        /*0034*/ 	.word	0xffffffff


	//   ....[3]....
        /*0038*/ 	.word	0xffffffff


	//   ....[4]....
        /*003c*/ 	.word	0xffffffff


	//   ....[5]....
        /*0040*/ 	.word	0xffffffff


	//   ....[6]....
        /*0044*/ 	.word	0xffffffff


	//   ....[7]....
        /*0048*/ 	.word	0xffffffff


	//   ....[8]....
        /*004c*/ 	.word	0xffffffff


	//   ....[9]....
        /*0050*/ 	.word	0xffffffff


	//   ....[10]....
        /*0054*/ 	.word	0x05000084


	//   ....[11]....
        /*0058*/ 	.word	0x05000084


	//   ....[12]....
        /*005c*/ 	.word	0x05000084


	//   ....[13]....
        /*0060*/ 	.word	0x05000084


	//   ....[14]....
        /*0064*/ 	.word	0x05000084


	//   ....[15]....
        /*0068*/ 	.word	0x05000084


	//   ....[16]....
        /*006c*/ 	.word	0x05000084


	//   ....[17]....
        /*0070*/ 	.word	0x05000084


	//   ....[18]....
        /*0074*/ 	.word	0x05000084


	//   ....[19]....
        /*0078*/ 	.word	0x05000084


	//----- nvinfo : EIATTR_COOP_GROUP_INSTR_OFFSETS
	.align		4
.L_3077:
        /*007c*/ 	.byte	0x04, 0x28
        /*007e*/ 	.short	(.L_3079 - .L_3078)


	//   ....[0]....
.L_3078:
        /*0080*/ 	.word	0x000010e0


	//   ....[1]....
        /*0084*/ 	.word	0x000010f0


	//   ....[2]....
        /*0088*/ 	.word	0x00001120


	//   ....[3]....
        /*008c*/ 	.word	0x00001130


	//   ....[4]....
        /*0090*/ 	.word	0x00001160


	//   ....[5]....
        /*0094*/ 	.word	0x00001170


	//   ....[6]....
        /*0098*/ 	.word	0x000011a0


	//   ....[7]....
        /*009c*/ 	.word	0x000011b0


	//   ....[8]....
        /*00a0*/ 	.word	0x000011e0


	//   ....[9]....
        /*00a4*/ 	.word	0x000011f0


	//   ....[10]....
        /*00a8*/ 	.word	0x00002d00


	//   ....[11]....
        /*00ac*/ 	.word	0x00002d90


	//   ....[12]....
        /*00b0*/ 	.word	0x00002e00


	//   ....[13]....
        /*00b4*/ 	.word	0x00002e60


	//   ....[14]....
        /*00b8*/ 	.word	0x00002ed0


	//   ....[15]....
        /*00bc*/ 	.word	0x00002f30


	//   ....[16]....
        /*00c0*/ 	.word	0x00002fa0


	//   ....[17]....
        /*00c4*/ 	.word	0x00003000


	//   ....[18]....
        /*00c8*/ 	.word	0x00003070


	//   ....[19]....
        /*00cc*/ 	.word	0x000030d0


	//----- nvinfo : EIATTR_EXIT_INSTR_OFFSETS
	.align		4
.L_3079:
        /*00d0*/ 	.byte	0x04, 0x1c
        /*00d2*/ 	.short	(.L_3081 - .L_3080)


	//   ....[0]....
.L_3080:
        /*00d4*/ 	.word	0x00002c10


	//   ....[1]....
        /*00d8*/ 	.word	0x00002c90


	//----- nvinfo : EIATTR_MAX_THREADS
	.align		4
.L_3081:
        /*00dc*/ 	.byte	0x04, 0x05
        /*00de*/ 	.short	(.L_3083 - .L_3082)
.L_3082:
        /*00e0*/ 	.word	0x00000080
        /*00e4*/ 	.word	0x00000001
        /*00e8*/ 	.word	0x00000001


	//----- nvinfo : EIATTR_CRS_STACK_SIZE
	.align		4
.L_3083:
        /*00ec*/ 	.byte	0x04, 0x1e
        /*00ee*/ 	.short	(.L_3085 - .L_3084)
.L_3084:
        /*00f0*/ 	.word	0x00000000


	//----- nvinfo : EIATTR_CBANK_PARAM_SIZE
	.align		4
.L_3085:
        /*00f4*/ 	.byte	0x03, 0x19
        /*00f6*/ 	.short	0x0128


	//----- nvinfo : EIATTR_PARAM_CBANK
	.align		4
        /*00f8*/ 	.byte	0x04, 0x0a
        /*00fa*/ 	.short	(.L_3087 - .L_3086)
	.align		4
.L_3086:
        /*00fc*/ 	.word	index@(.nv.constant0._ZN10layer_norm13ln_bwd_kernelINS_13Kernel_traitsIf6__halfS2_S2_fjLj512ELj1ELj4ELj1ELj16ENS_18Kernel_traits_baseILj512EfS2_S2_S2_fjLj128EEEEELb0ELb1ELb0ELb0EEEvNS_9BwdParamsE)
        /*0100*/ 	.short	0x0210
        /*0102*/ 	.short	0x0128


	//----- nvinfo : EIATTR_SW_WAR
	.align		4
.L_3087:
        /*0104*/ 	.byte	0x04, 0x36
        /*0106*/ 	.short	(.L_3089 - .L_3088)
.L_3088:
        /*0108*/ 	.word	0x00000008
.L_3089:


//--------------------- .nv.info._ZN10layer_norm13ln_bwd_kernelINS_13Kernel_traitsIf6__halfS2_S2_fjLj512ELj1ELj4ELj1ELj16ENS_18Kernel_traits_baseILj512EfS2_S2_S2_fjLj128EEEEELb0ELb1ELb0ELb1EEEvNS_9BwdParamsE --------------------------
	.section	.nv.info._ZN10layer_norm13ln_bwd_kernelINS_13Kernel_traitsIf6__halfS2_S2_fjLj512ELj1ELj4ELj1ELj16ENS_18Kernel_traits_baseILj512EfS2_S2_S2_fjLj128EEEEELb0ELb1ELb0ELb1EEEvNS_9BwdParamsE,"",@"SHT_CUDA_INFO"
	.sectionflags	@""
	.align	4


	//----- nvinfo : EIATTR_CUDA_API_VERSION
	.align		4
        /*0000*/ 	.byte	0x04, 0x37
        /*0002*/ 	.short	(.L_3091 - .L_3090)
.L_3090:
        /*0004*/ 	.word	0x00000082


	//----- nvinfo : EIATTR_KPARAM_INFO
	.align		4
.L_3091:
        /*0008*/ 	.byte	0x04, 0x17
        /*000a*/ 	.short	(.L_3093 - .L_3092)
.L_3092:
        /*000c*/ 	.word	0x00000000
        /*0010*/ 	.short	0x0000
        /*0012*/ 	.short	0x0000
        /*0014*/ 	.byte	0x00, 0xf0, 0xa1, 0x04


	//----- nvinfo : EIATTR_SPARSE_MMA_MASK
	.align		4
.L_3093:
        /*0018*/ 	.byte	0x03, 0x50
        /*001a*/ 	.short	0x0000


	//----- nvinfo : EIATTR_MAXREG_COUNT
	.align		4
        /*001c*/ 	.byte	0x03, 0x1b
        /*001e*/ 	.short	0x00ff


	//----- nvinfo : EIATTR_NUM_BARRIERS
	.align		4
        /*0020*/ 	.byte	0x02, 0x4c
        /*0022*/ 	.byte	0x01
	.zero		1


	//----- nvinfo : EIATTR_MERCURY_ISA_VERSION
	.align		4
        /*0024*/ 	.byte	0x03, 0x5f
        /*0026*/ 	.short	0x0101


	//----- nvinfo : EIATTR_COOP_GROUP_MASK_REGIDS
	.align		4
        /*0028*/ 	.byte	0x04, 0x29
        /*002a*/ 	.short	(.L_3095 - .L_3094)


	//   ....[0]....
.L_3094:
        /*002c*/ 	.word	0xffffffff


	//   ....[1]....
        /*0030*/ 	.word	0xffffffff


	//   ....[2]....
        /*0034*/ 	.word	0xffffffff


	//   ....[3]....
        /*0038*/ 	.word	0xffffffff


	//   ....[4]....
        /*003c*/ 	.word	0xffffffff


	//   ....[5]....
        /*0040*/ 	.word	0xffffffff


	//   ....[6]....
        /*0044*/ 	.word	0xffffffff


	//   ....[7]....
        /*0048*/ 	.word	0xffffffff


	//   ....[8]....
        /*004c*/ 	.word	0xffffffff


	//   ....[9]....
        /*0050*/ 	.word	0xffffffff


	//   ....[10]....
        /*0054*/ 	.word	0x0500008a


	//   ....[11]....
        /*0058*/ 	.word	0x0500008a


	//   ....[12]....
        /*005c*/ 	.word	0x0500008a


	//   ....[13]....
        /*0060*/ 	.word	0x0500008a


	//   ....[14]....
        /*0064*/ 	.word	0x0500008a


	//   ....[15]....
        /*0068*/ 	.word	0x0500008a


	//   ....[16]....
        /*006c*/ 	.word	0x0500008a


	//   ....[17]....
        /*0070*/ 	.word	0x0500008a


	//   ....[18]....
        /*0074*/ 	.word	0x0500008a


	//   ....[19]....
        /*0078*/ 	.word	0x0500008a


	//----- nvinfo : EIATTR_COOP_GROUP_INSTR_OFFSETS
	.align		4
.L_3095:
        /*007c*/ 	.byte	0x04, 0x28
        /*007e*/ 	.short	(.L_3097 - .L_3096)


	//   ....[0]....
.L_3096:
        /*0080*/ 	.word	0x000010f0


	//   ....[1]....
        /*0084*/ 	.word	0x00001100


	//   ....[2]....
        /*0088*/ 	.word	0x00001130


	//   ....[3]....
        /*008c*/ 	.word	0x00001140


	//   ....[4]....
        /*0090*/ 	.word	0x00001170


	//   ....[5]....
        /*0094*/ 	.word	0x00001180


	//   ....[6]....
        /*0098*/ 	.word	0x000011b0


	//   ....[7]....
        /*009c*/ 	.word	0x000011c0


	//   ....[8]....
        /*00a0*/ 	.word	0x000011f0


	//   ....[9]....
        /*00a4*/ 	.word	0x00001200


	//   ....[10]....
        /*00a8*/ 	.word	0x00002c50


	//   ....[11]....
        /*00ac*/ 	.word	0x00002ce0


	//   ....[12]....
        /*00b0*/ 	.word	0x00002d50


	//   ....[13]....
        /*00b4*/ 	.word	0x00002db0


	//   ....[14]....
        /*00b8*/ 	.word	0x00002e20


	//   ....[15]....
        /*00bc*/ 	.word	0x00002e80


	//   ....[16]....
        /*00c0*/ 	.word	0x00002ef0


	//   ....[17]....
        /*00c4*/ 	.word	0x00002f50


	//   ....[18]....
        /*00c8*/ 	.word	0x00002fc0


	//   ....[19]....
        /*00cc*/ 	.word	0x00003020


	//----- nvinfo : EIATTR_EXIT_INSTR_OFFSETS
	.align		4
.L_3097:
        /*00d0*/ 	.byte	0x04, 0x1c
        /*00d2*/ 	.short	(.L_3099 - .L_3098)


	//   ....[0]....
.L_3098:
        /*00d4*/ 	.word	0x00002be0


	//----- nvinfo : EIATTR_MAX_THREADS
	.align		4
.L_3099:
        /*00d8*/ 	.byte	0x04, 0x05
        /*00da*/ 	.short	(.L_3101 - .L_3100)
.L_3100:
        /*00dc*/ 	.word	0x00000080
        /*00e0*/ 	.word	0x00000001
        /*00e4*/ 	.word	0x00000001


	//----- nvinfo : EIATTR_CRS_STACK_SIZE
	.align		4
.L_3101:
        /*00e8*/ 	.byte	0x04, 0x1e
        /*00ea*/ 	.short	(.L_3103 - .L_3102)
.L_3102:
        /*00ec*/ 	.word	0x00000000


	//----- nvinfo : EIATTR_CBANK_PARAM_SIZE
	.align		4
.L_3103:
        /*00f0*/ 	.byte	0x03, 0x19
        /*00f2*/ 	.short	0x0128


	//----- nvinfo : EIATTR_PARAM_CBANK
	.align		4
        /*00f4*/ 	.byte	0x04, 0x0a
        /*00f6*/ 	.short	(.L_3105 - .L_3104)
	.align		4
.L_3104:
        /*00f8*/ 	.word	index@(.nv.constant0._ZN10layer_norm13ln_bwd_kernelINS_13Kernel_traitsIf6__halfS2_S2_fjLj512ELj1ELj4ELj1ELj16ENS_18Kernel_traits_baseILj512EfS2_S2_S2_fjLj128EEEEELb0ELb1ELb0ELb1EEEvNS_9BwdParamsE)
        /*00fc*/ 	.short	0x0210
        /*00fe*/ 	.short	0x0128


	//----- nvinfo : EIATTR_SW_WAR
	.align		4
.L_3105:
        /*0100*/ 	.byte	0x04, 0x36
        /*0102*/ 	.short	(.L_3107 - .L_3106)
.L_3106:
        /*0104*/ 	.word	0x00000008
.L_3107:


//--------------------- .nv.info._ZN10layer_norm13ln_bwd_kernelINS_13Kernel_traitsIf6__halfS2_S2_fjLj512ELj1ELj4ELj1ELj16ENS_18Kernel_traits_baseILj512EfS2_S2_S2_fjLj128EEEEELb0ELb1ELb1ELb0EEEvNS_9BwdParamsE --------------------------
	.section	.nv.info._ZN10layer_norm13ln_bwd_kernelINS_13Kernel_traitsIf6__halfS2_S2_fjLj512ELj1ELj4ELj1ELj16ENS_18Kernel_traits_baseILj512EfS2_S2_S2_fjLj128EEEEELb0ELb1ELb1ELb0EEEvNS_9BwdParamsE,"",@"SHT_CUDA_INFO"
	.sectionflags	@""
	.align	4


	//----- nvinfo : EIATTR_CUDA_API_VERSION
	.align		4
        /*0000*/ 	.byte	0x04, 0x37
        /*0002*/ 	.short	(.L_3109 - .L_3108)
.L_3108:
        /*0004*/ 	.word	0x00000082


	//----- nvinfo : EIATTR_KPARAM_INFO
	.align		4
.L_3109:
        /*0008*/ 	.byte	0x04, 0x17
        /*000a*/ 	.short	(.L_3111 - .L_3110)
.L_3110:
        /*000c*/ 	.word	0x00000000
        /*0010*/ 	.short	0x0000
        /*0012*/ 	.short	0x0000
        /*0014*/ 	.byte	0x00, 0xf0, 0xa1, 0x04


	//----- nvinfo : EIATTR_SPARSE_MMA_MASK
	.align		4
.L_3111:
        /*0018*/ 	.byte	0x03, 0x50
        /*001a*/ 	.short	0x0000


	//----- nvinfo : EIATTR_MAXREG_COUNT
	.align		4
        /*001c*/ 	.byte	0x03, 0x1b
        /*001e*/ 	.short	0x00ff


	//----- nvinfo : EIATTR_NUM_BARRIERS
	.align		4
        /*0020*/ 	.byte	0x02, 0x4c
        /*0022*/ 	.byte	0x01
	.zero		1


	//----- nvinfo : EIATTR_MERCURY_ISA_VERSION
	.align		4
        /*0024*/ 	.byte	0x03, 0x5f
        /*0026*/ 	.short	0x0101


	//----- nvinfo : EIATTR_COOP_GROUP_MASK_REGIDS
	.align		4
        /*0028*/ 	.byte	0x04, 0x29
        /*002a*/ 	.short	(.L_3113 - .L_3112)


	//   ....[0]....
.L_3112:
        /*002c*/ 	.word	0xffffffff


	//   ....[1]....
        /*0030*/ 	.word	0xffffffff


	//   ....[2]....
        /*0034*/ 	.word	0xffffffff


	//   ....[3]....
        /*0038*/ 	.word	0xffffffff


	//   ....[4]....
        /*003c*/ 	.word	0xffffffff


	//   ....[5]....
        /*0040*/ 	.word	0xffffffff


	//   ....[6]....
        /*0044*/ 	.word	0xffffffff


	//   ....[7]....
        /*0048*/ 	.word	0xffffffff


	//   ....[8]....
        /*004c*/ 	.word	0xffffffff


	//   ....[9]....
        /*0050*/ 	.word	0xffffffff


	//   ....[10]....
        /*0054*/ 	.word	0x05000095


	//   ....[11]....
        /*0058*/ 	.word	0x05000095


	//   ....[12]....
        /*005c*/ 	.word	0x05000095


	//   ....[13]....
        /*0060*/ 	.word	0x05000095


	//   ....[14]....
        /*0064*/ 	.word	0x05000095


	//   ....[15]....
        /*0068*/ 	.word	0x05000095


	//   ....[16]....
        /*006c*/ 	.word	0x05000095


	//   ....[17]....
        /*0070*/ 	.word	0x05000095


	//   ....[18]....
        /*0074*/ 	.word	0x05000095


	//   ....[19]....
        /*0078*/ 	.word	0x05000095


	//----- nvinfo : EIATTR_COOP_GROUP_INSTR_OFFSETS
	.align		4
.L_3113:
        /*007c*/ 	.byte	0x04, 0x28
        /*007e*/ 	.short	(.L_3115 - .L_3114)


	//   ....[0]....
.L_3114:
        /*0080*/ 	.word	0x00001230


	//   ....[1]....
        /*0084*/ 	.word	0x00001240


	//   ....[2]....
        /*0088*/ 	.word	0x00001270


	//   ....[3]....
        /*008c*/ 	.word	0x00001280


	//   ....[4]....
        /*0090*/ 	.word	0x000012b0


	//   ....[5]....
        /*0094*/ 	.word	0x000012c0


	//   ....[6]....
        /*0098*/ 	.word	0x000012f0


	//   ....[7]....
        /*009c*/ 	.word	0x00001300


	//   ....[8]....
        /*00a0*/ 	.word	0x00001330


	//   ....[9]....
        /*00a4*/ 	.word	0x00001340


	//   ....[10]....
        /*00a8*/ 	.word	0x00003b40


	//   ....[11]....
        /*00ac*/ 	.word	0x00003bd0


	//   ....[12]....
        /*00b0*/ 	.word	0x00003c40


	//   ....[13]....
        /*00b4*/ 	.word	0x00003ca0


	//   ....[14]....
        /*00b8*/ 	.word	0x00003d10


	//   ....[15]....
        /*00bc*/ 	.word	0x00003d70


	//   ....[16]....
        /*00c0*/ 	.word	0x00003de0


	//   ....[17]....
        /*00c4*/ 	.word	0x00003e40


	//   ....[18]....
        /*00c8*/ 	.word	0x00003eb0


	//   ....[19]....
        /*00cc*/ 	.word	0x00003f10


	//----- nvinfo : EIATTR_EXIT_INSTR_OFFSETS
	.align		4
.L_3115:
        /*00d0*/ 	.byte	0x04, 0x1c
        /*00d2*/ 	.short	(.L_3117 - .L_3116)


	//   ....[0]....
.L_3116:
        /*00d4*/ 	.word	0x00003a50


	//   ....[1]....
        /*00d8*/ 	.word	0x00003ad0


	//----- nvinfo : EIATTR_MAX_THREADS
	.align		4
.L_3117:
        /*00dc*/ 	.byte	0x04, 0x05
        /*00de*/ 	.short	(.L_3119 - .L_3118)
.L_3118:
        /*00e0*/ 	.word	0x00000080
        /*00e4*/ 	.word	0x00000001
        /*00e8*/ 	.word	0x00000001


	//----- nvinfo : EIATTR_CRS_STACK_SIZE
	.align		4
.L_3119:
        /*00ec*/ 	.byte	0x04, 0x1e
        /*00ee*/ 	.short	(.L_3121 - .L_3120)
.L_3120:
        /*00f0*/ 	.word	0x00000000


	//----- nvinfo : EIATTR_CBANK_PARAM_SIZE
	.align		4
.L_3121:
        /*00f4*/ 	.byte	0x03, 0x19
        /*00f6*/ 	.short	0x0128


	//----- nvinfo : EIATTR_PARAM_CBANK
	.align		4
        /*00f8*/ 	.byte	0x04, 0x0a
        /*00fa*/ 	.short	(.L_3123 - .L_3122)
	.align		4
.L_3122:
        /*00fc*/ 	.word	index@(.nv.constant0._ZN10layer_norm13ln_bwd_kernelINS_13Kernel_traitsIf6__halfS2_S2_fjLj512ELj1ELj4ELj1ELj16ENS_18Kernel_traits_baseILj512EfS2_S2_S2_fjLj128EEEEELb0ELb1ELb1ELb0EEEvNS_9BwdParamsE)
        /*0100*/ 	.short	0x0210
        /*0102*/ 	.short	0x0128


	//----- nvinfo : EIATTR_SW_WAR
	.align		4
.L_3123:
        /*0104*/ 	.byte	0x04, 0x36
        /*0106*/ 	.short	(.L_3125 - .L_3124)
.L_3124:
        /*0108*/ 	.word	0x00000008
.L_3125:


//--------------------- .nv.info._ZN10layer_norm13ln_bwd_kernelINS_13Kernel_traitsIf6__halfS2_S2_fjLj512ELj1ELj4ELj1ELj16ENS_18Kernel_traits_baseILj512EfS2_S2_S2_fjLj128EEEEELb0ELb1ELb1ELb1EEEvNS_9BwdParamsE --------------------------
	.section	.nv.info._ZN10layer_norm13ln_bwd_kernelINS_13Kernel_traitsIf6__halfS2_S2_fjLj512ELj1ELj4ELj1ELj16ENS_18Kernel_traits_baseILj512EfS2_S2_S2_fjLj128EEEEELb0ELb1ELb1ELb1EEEvNS_9BwdParamsE,"",@"SHT_CUDA_INFO"
	.sectionflags	@""
	.align	4


	//----- nvinfo : EIATTR_CUDA_API_VERSION
	.align		4
        /*0000*/ 	.byte	0x04, 0x37
        /*0002*/ 	.short	(.L_3127 - .L_3126)
.L_3126:
        /*0004*/ 	.word	0x00000082


	//----- nvinfo : EIATTR_KPARAM_INFO
	.align		4
.L_3127:
        /*0008*/ 	.byte	0x04, 0x17
        /*000a*/ 	.short	(.L_3129 - .L_3128)
.L_3128:
        /*000c*/ 	.word	0x00000000
        /*0010*/ 	.short	0x0000
        /*0012*/ 	.short	0x0000
        /*0014*/ 	.byte	0x00, 0xf0, 0xa1, 0x04


	//----- nvinfo : EIATTR_SPARSE_MMA_MASK
	.align		4
.L_3129:
        /*0018*/ 	.byte	0x03, 0x50
        /*001a*/ 	.short	0x0000


	//----- nvinfo : EIATTR_MAXREG_COUNT
	.align		4
        /*001c*/ 	.byte	0x03, 0x1b
        /*001e*/ 	.short	0x00ff


	//----- nvinfo : EIATTR_NUM_BARRIERS
	.align		4
        /*0020*/ 	.byte	0x02, 0x4c
        /*0022*/ 	.byte	0x01
	.zero		1


	//----- nvinfo : EIATTR_MERCURY_ISA_VERSION
	.align		4
        /*0024*/ 	.byte	0x03, 0x5f
        /*0026*/ 	.short	0x0101


	//----- nvinfo : EIATTR_COOP_GROUP_MASK_REGIDS
	.align		4
        /*0028*/ 	.byte	0x04, 0x29
        /*002a*/ 	.short	(.L_3131 - .L_3130)


	//   ....[0]....
.L_3130:
        /*002c*/ 	.word	0xffffffff


	//   ....[1]....
        /*0030*/ 	.word	0xffffffff


	//   ....[2]....
        /*0034*/ 	.word	0xffffffff


	//   ....[3]....
        /*0038*/ 	.word	0xffffffff


	//   ....[4]....
        /*003c*/ 	.word	0xffffffff


	//   ....[5]....
        /*0040*/ 	.word	0xffffffff


	//   ....[6]....
        /*0044*/ 	.word	0xffffffff


	//   ....[7]....
        /*0048*/ 	.word	0xffffffff


	//   ....[8]....
        /*004c*/ 	.word	0xffffffff


	//   ....[9]....
        /*0050*/ 	.word	0xffffffff


	//   ....[10]....
        /*0054*/ 	.word	0x05000099


	//   ....[11]....
        /*0058*/ 	.word	0x05000099


	//   ....[12]....
        /*005c*/ 	.word	0x05000099


	//   ....[13]....
        /*0060*/ 	.word	0x05000099


	//   ....[14]....
        /*0064*/ 	.word	0x05000099


	//   ....[15]....
        /*0068*/ 	.word	0x05000099


	//   ....[16]....
        /*006c*/ 	.word	0x05000099


	//   ....[17]....
        /*0070*/ 	.word	0x05000099


	//   ....[18]....
        /*0074*/ 	.word	0x05000099


	//   ....[19]....
        /*0078*/ 	.word	0x05000099


	//----- nvinfo : EIATTR_COOP_GROUP_INSTR_OFFSETS
	.align		4
.L_3131:
        /*007c*/ 	.byte	0x04, 0x28
        /*007e*/ 	.short	(.L_3133 - .L_3132)


	//   ....[0]....
.L_3132:
        /*0080*/ 	.word	0x00001200


	//   ....[1]....
        /*0084*/ 	.word	0x00001210


	//   ....[2]....
        /*0088*/ 	.word	0x00001240


	//   ....[3]....
        /*008c*/ 	.word	0x00001250


	//   ....[4]....
        /*0090*/ 	.word	0x00001280


	//   ....[5]....
        /*0094*/ 	.word	0x00001290


	//   ....[6]....
        /*0098*/ 	.word	0x000012c0


	//   ....[7]....
        /*009c*/ 	.word	0x000012d0


	//   ....[8]....
        /*00a0*/ 	.word	0x00001300


	//   ....[9]....
        /*00a4*/ 	.word	0x00001310


	//   ....[10]....
        /*00a8*/ 	.word	0x000036d0


	//   ....[11]....
        /*00ac*/ 	.word	0x00003760


	//   ....[12]....
        /*00b0*/ 	.word	0x000037d0


	//   ....[13]....
        /*00b4*/ 	.word	0x00003830


	//   ....[14]....
        /*00b8*/ 	.word	0x000038a0


	//   ....[15]....
        /*00bc*/ 	.word	0x00003900


	//   ....[16]....
        /*00c0*/ 	.word	0x00003970


	//   ....[17]....
        /*00c4*/ 	.word	0x000039d0


	//   ....[18]....
        /*00c8*/ 	.word	0x00003a40


	//   ....[19]....
        /*00cc*/ 	.word	0x00003aa0


	//----- nvinfo : EIATTR_EXIT_INSTR_OFFSETS
	.align		4
.L_3133:
        /*00d0*/ 	.byte	0x04, 0x1c
        /*00d2*/ 	.short	(.L_3135 - .L_3134)


	//   ....[0]....
.L_3134:
        /*00d4*/ 	.word	0x00003660


	//----- nvinfo : EIATTR_MAX_THREADS
	.align		4
.L_3135:
        /*00d8*/ 	.byte	0x04, 0x05
        /*00da*/ 	.short	(.L_3137 - .L_3136)
.L_3136:
        /*00dc*/ 	.word	0x00000080
        /*00e0*/ 	.word	0x00000001
        /*00e4*/ 	.word	0x00000001


	//----- nvinfo : EIATTR_CRS_STACK_SIZE
	.align		4
.L_3137:
        /*00e8*/ 	.byte	0x04, 0x1e
        /*00ea*/ 	.short	(.L_3139 - .L_3138)
.L_3138:
        /*00ec*/ 	.word	0x00000000


	//----- nvinfo : EIATTR_CBANK_PARAM_SIZE
	.align		4
.L_3139:
        /*00f0*/ 	.byte	0x03, 0x19
        /*00f2*/ 	.short	0x0128


	//----- nvinfo : EIATTR_PARAM_CBANK
	.align		4
        /*00f4*/ 	.byte	0x04, 0x0a
        /*00f6*/ 	.short	(.L_3141 - .L_3140)
	.align		4
.L_3140:
        /*00f8*/ 	.word	index@(.nv.constant0._ZN10layer_norm13ln_bwd_kernelINS_13Kernel_traitsIf6__halfS2_S2_fjLj512ELj1ELj4ELj1ELj16ENS_18Kernel_traits_baseILj512EfS2_S2_S2_fjLj128EEEEELb0ELb1ELb1ELb1EEEvNS_9BwdParamsE)
        /*00fc*/ 	.short	0x0210
        /*00fe*/ 	.short	0x0128


	//----- nvinfo : EIATTR_SW_WAR
	.align		4
.L_3141:
        /*0100*/ 	.byte	0x04, 0x36
        /*0102*/ 	.short	(.L_3143 - .L_3142)
.L_3142:
        /*0104*/ 	.word	0x00000008
.L_3143:


//--------------------- .nv.info._ZN10layer_norm13ln_bwd_kernelINS_13Kernel_traitsIf6__halfS2_S2_fjLj512ELj1ELj4ELj1ELj16ENS_18Kernel_traits_baseILj512EfS2_S2_S2_fjLj128EEEEELb1ELb0ELb0ELb0EEEvNS_9BwdParamsE --------------------------
	.section	.nv.info._ZN10layer_norm13ln_bwd_kernelINS_13Kernel_traitsIf6__halfS2_S2_fjLj512ELj1ELj4ELj1ELj16ENS_18Kernel_traits_baseILj512EfS2_S2_S2_fjLj128EEEEELb1ELb0ELb0ELb0EEEvNS_9BwdParamsE,"",@"SHT_CUDA_INFO"
	.sectionflags	@""
	.align	4


	//----- nvinfo : EIATTR_CUDA_API_VERSION
	.align		4
        /*0000*/ 	.byte	0x04, 0x37
        /*0002*/ 	.short	(.L_3145 - .L_3144)
.L_3144:
        /*0004*/ 	.word	0x00000082


	//----- nvinfo : EIATTR_KPARAM_INFO
	.align		4
.L_3145:
        /*0008*/ 	.byte	0x04, 0x17
        /*000a*/ 	.short	(.L_3147 - .L_3146)
.L_3146:
        /*000c*/ 	.word	0x00000000
        /*0010*/ 	.short	0x0000
        /*0012*/ 	.short	0x0000
        /*0014*/ 	.byte	0x00, 0xf0, 0xa1, 0x04


	//----- nvinfo : EIATTR_SPARSE_MMA_MASK
	.align		4
.L_3147:
        /*0018*/ 	.byte	0x03, 0x50
        /*001a*/ 	.short	0x0000


	//----- nvinfo : EIATTR_MAXREG_COUNT
	.align		4
        /*001c*/ 	.byte	0x03, 0x1b
        /*001e*/ 	.short	0x00ff


	//----- nvinfo : EIATTR_NUM_BARRIERS
	.align		4
        /*0020*/ 	.byte	0x02, 0x4c
        /*0022*/ 	.byte	0x01
	.zero		1


	//----- nvinfo : EIATTR_MERCURY_ISA_VERSION
	.align		4
        /*0024*/ 	.byte	0x03, 0x5f
        /*0026*/ 	.short	0x0101


	//----- nvinfo : EIATTR_COOP_GROUP_MASK_REGIDS
	.align		4
        /*0028*/ 	.byte	0x04, 0x29
        /*002a*/ 	.short	(.L_3149 - .L_3148)


	//   ....[0]....
.L_3148:
        /*002c*/ 	.word	0xffffffff


	//   ....[1]....
        /*0030*/ 	.word	0xffffffff


	//   ....[2]....
        /*0034*/ 	.word	0xffffffff


	//   ....[3]....
        /*0038*/ 	.word	0xffffffff


	//   ....[4]....
        /*003c*/ 	.word	0xffffffff


	//   ....[5]....
        /*0040*/ 	.word	0xffffffff


	//   ....[6]....
        /*0044*/ 	.word	0xffffffff


	//   ....[7]....
        /*0048*/ 	.word	0xffffffff


	//   ....[8]....
        /*004c*/ 	.word	0xffffffff


	//   ....[9]....
        /*0050*/ 	.word	0xffffffff


	//   ....[10]....
        /*0054*/ 	.word	0x0500006f


	//   ....[11]....
        /*0058*/ 	.word	0x0500006f


	//   ....[12]....
        /*005c*/ 	.word	0x0500006f


	//   ....[13]....
        /*0060*/ 	.word	0x0500006f


	//   ....[14]....
        /*0064*/ 	.word	0x0500006f


	//   ....[15]....
        /*0068*/ 	.word	0x0500006f


	//   ....[16]....
        /*006c*/ 	.word	0x0500006f


	//   ....[17]....
        /*0070*/ 	.word	0x0500006f


	//   ....[18]....
        /*0074*/ 	.word	0x0500006f


	//   ....[19]....
        /*0078*/ 	.word	0x0500006f


	//----- nvinfo : EIATTR_COOP_GROUP_INSTR_OFFSETS
	.align		4
.L_3149:
        /*007c*/ 	.byte	0x04, 0x28
        /*007e*/ 	.short	(.L_3151 - .L_3150)


	//   ....[0]....
.L_3150:
        /*0080*/ 	.word	0x00001060


	//   ....[1]....
        /*0084*/ 	.word	0x00001070


	//   ....[2]....
        /*0088*/ 	.word	0x000010a0


	//   ....[3]....
        /*008c*/ 	.word	0x000010b0


	//   ....[4]....
        /*0090*/ 	.word	0x000010e0


	//   ....[5]....
        /*0094*/ 	.word	0x000010f0


	//   ....[6]....
        /*0098*/ 	.word	0x00001120


	//   ....[7]....
        /*009c*/ 	.word	0x00001130


	//   ....[8]....
        /*00a0*/ 	.word	0x00001160


	//   ....[9]....
        /*00a4*/ 	.word	0x00001170


	//   ....[10]....
        /*00a8*/ 	.word	0x000028c0


	//   ....[11]....
        /*00ac*/ 	.word	0x00002950


	//   ....[12]....
        /*00b0*/ 	.word	0x000029c0


	//   ....[13]....
        /*00b4*/ 	.word	0x00002a20


	//   ....[14]....
        /*00b8*/ 	.word	0x00002a90


	//   ....[15]....
        /*00bc*/ 	.word	0x00002af0


	//   ....[16]....
        /*00c0*/ 	.word	0x00002b60


	//   ....[17]....
        /*00c4*/ 	.word	0x00002bc0


	//   ....[18]....
        /*00c8*/ 	.word	0x00002c30


	//   ....[19]....
        /*00cc*/ 	.word	0x00002c90


	//----- nvinfo : EIATTR_EXIT_INSTR_OFFSETS
	.align		4
.L_3151:
        /*00d0*/ 	.byte	0x04, 0x1c
        /*00d2*/ 	.short	(.L_3153 - .L_3152)


	//   ....[0]....
.L_3152:
        /*00d4*/ 	.word	0x00002820


	//   ....[1]....
        /*00d8*/ 	.word	0x00002850


	//----- nvinfo : EIATTR_MAX_THREADS
	.align		4
.L_3153:
        /*00dc*/ 	.byte	0x04, 0x05
        /*00de*/ 	.short	(.L_3155 - .L_3154)
.L_3154:
        /*00e0*/ 	.word	0x00000080
        /*00e4*/ 	.word	0x00000001
        /*00e8*/ 	.word	0x00000001


	//----- nvinfo : EIATTR_CRS_STACK_SIZE
	.align		4
.L_3155:
        /*00ec*/ 	.byte	0x04, 0x1e
        /*00ee*/ 	.short	(.L_3157 - .L_3156)
.L_3156:
        /*00f0*/ 	.word	0x00000000


	//----- nvinfo : EIATTR_CBANK_PARAM_SIZE
	.align		4
.L_3157:
        /*00f4*/ 	.byte	0x03, 0x19
        /*00f6*/ 	.short	0x0128


	//----- nvinfo : EIATTR_PARAM_CBANK
	.align		4
        /*00f8*/ 	.byte	0x04, 0x0a
        /*00fa*/ 	.short	(.L_3159 - .L_3158)
	.align		4
.L_3158:
        /*00fc*/ 	.word	index@(.nv.constant0._ZN10layer_norm13ln_bwd_kernelINS_13Kernel_traitsIf6__halfS2_S2_fjLj512ELj1ELj4ELj1ELj16ENS_18Kernel_traits_baseILj512EfS2_S2_S2_fjLj128EEEEELb1ELb0ELb0ELb0EEEvNS_9BwdParamsE)
        /*0100*/ 	.short	0x0210
        /*0102*/ 	.short	0x0128


	//----- nvinfo : EIATTR_SW_WAR
	.align		4
.L_3159:
        /*0104*/ 	.byte	0x04, 0x36
        /*0106*/ 	.short	(.L_3161 - .L_3160)
.L_3160:
        /*0108*/ 	.word	0x00000008
.L_3161:


//--------------------- .nv.info._ZN10layer_norm13ln_bwd_kernelINS_13Kernel_traitsIf6__halfS2_S2_fjLj512ELj1ELj4ELj1ELj16ENS_18Kernel_traits_baseILj512EfS2_S2_S2_fjLj128EEEEELb1ELb0ELb0ELb1EEEvNS_9BwdParamsE --------------------------
	.section	.nv.info._ZN10layer_norm13ln_bwd_kernelINS_13Kernel_traitsIf6__halfS2_S2_fjLj512ELj1ELj4ELj1ELj16ENS_18Kernel_traits_baseILj512EfS2_S2_S2_fjLj128EEEEELb1ELb0ELb0ELb1EEEvNS_9BwdParamsE,"",@"SHT_CUDA_INFO"
	.sectionflags	@""
	.align	4


	//----- nvinfo : EIATTR_CUDA_API_VERSION
	.align		4
        /*0000*/ 	.byte	0x04, 0x37
        /*0002*/ 	.short	(.L_3163 - .L_3162)
.L_3162:
        /*0004*/ 	.word	0x00000082


	//----- nvinfo : EIATTR_KPARAM_INFO
	.align		4
.L_3163:
        /*0008*/ 	.byte	0x04, 0x17
        /*000a*/ 	.short	(.L_3165 - .L_3164)
.L_3164:
        /*000c*/ 	.word	0x00000000
        /*0010*/ 	.short	0x0000
        /*0012*/ 	.short	0x0000
        /*0014*/ 	.byte	0x00, 0xf0, 0xa1, 0x04


	//----- nvinfo : EIATTR_SPARSE_MMA_MASK
	.align		4
.L_3165:
        /*0018*/ 	.byte	0x03, 0x50
        /*001a*/ 	.short	0x0000


	//----- nvinfo : EIATTR_MAXREG_COUNT
	.align		4
        /*001c*/ 	.byte	0x03, 0x1b
        /*001e*/ 	.short	0x00ff


	//----- nvinfo : EIATTR_NUM_BARRIERS
	.align		4
        /*0020*/ 	.byte	0x02, 0x4c
        /*0022*/ 	.byte	0x01
	.zero		1


	//----- nvinfo : EIATTR_MERCURY_ISA_VERSION
	.align		4
        /*0024*/ 	.byte	0x03, 0x5f
        /*0026*/ 	.short	0x0101


	//----- nvinfo : EIATTR_COOP_GROUP_MASK_REGIDS
	.align		4
        /*0028*/ 	.byte	0x04, 0x29
        /*002a*/ 	.short	(.L_3167 - .L_3166)


	//   ....[0]....
.L_3166:
        /*002c*/ 	.word	0xffffffff


	//   ....[1]....
        /*0030*/ 	.word	0xffffffff


	//   ....[2]....
        /*0034*/ 	.word	0xffffffff


	//   ....[3]....
        /*0038*/ 	.word	0xffffffff


	//   ....[4]....
        /*003c*/ 	.word	0xffffffff


	//   ....[5]....
        /*0040*/ 	.word	0xffffffff


	//   ....[6]....
        /*0044*/ 	.word	0xffffffff


	//   ....[7]....
        /*0048*/ 	.word	0xffffffff


	//   ....[8]....
        /*004c*/ 	.word	0xffffffff


	//   ....[9]....
        /*0050*/ 	.word	0xffffffff


	//   ....[10]....
        /*0054*/ 	.word	0x05000072


	//   ....[11]....
        /*0058*/ 	.word	0x05000072


	//   ....[12]....
        /*005c*/ 	.word	0x05000072


	//   ....[13]....
        /*0060*/ 	.word	0x05000072


	//   ....[14]....
        /*0064*/ 	.word	0x05000072


	//   ....[15]....
        /*0068*/ 	.word	0x05000072


	//   ....[16]....
        /*006c*/ 	.word	0x05000072


	//   ....[17]....
        /*0070*/ 	.word	0x05000072


	//   ....[18]....
        /*0074*/ 	.word	0x05000072


	//   ....[19]....
        /*0078*/ 	.word	0x05000072


	//----- nvinfo : EIATTR_COOP_GROUP_INSTR_OFFSETS
	.align		4
.L_3167:
        /*007c*/ 	.byte	0x04, 0x28
        /*007e*/ 	.short	(.L_3169 - .L_3168)


	//   ....[0]....
.L_3168:
        /*0080*/ 	.word	0x00001040


	//   ....[1]....
        /*0084*/ 	.word	0x00001050


	//   ....[2]....
        /*0088*/ 	.word	0x00001080


	//   ....[3]....
        /*008c*/ 	.word	0x00001090


	//   ....[4]....
        /*0090*/ 	.word	0x000010c0


	//   ....[5]....
        /*0094*/ 	.word	0x000010d0


	//   ....[6]....
        /*0098*/ 	.word	0x00001100


	//   ....[7]....
        /*009c*/ 	.word	0x00001110


	//   ....[8]....
        /*00a0*/ 	.word	0x00001140


	//   ....[9]....
        /*00a4*/ 	.word	0x00001150


	//   ....[10]....
        /*00a8*/ 	.word	0x00002780


	//   ....[11]....
        /*00ac*/ 	.word	0x00002820


	//   ....[12]....
        /*00b0*/ 	.word	0x00002880


	//   ....[13]....
        /*00b4*/ 	.word	0x000028e0


	//   ....[14]....
        /*00b8*/ 	.word	0x00002950


	//   ....[15]....
        /*00bc*/ 	.word	0x000029b0


	//   ....[16]....
        /*00c0*/ 	.word	0x00002a20


	//   ....[17]....
        /*00c4*/ 	.word	0x00002a80


	//   ....[18]....
        /*00c8*/ 	.word	0x00002af0


	//   ....[19]....
        /*00cc*/ 	.word	0x00002b50


	//----- nvinfo : EIATTR_EXIT_INSTR_OFFSETS
	.align		4
.L_3169:
        /*00d0*/ 	.byte	0x04, 0x1c
        /*00d2*/ 	.short	(.L_3171 - .L_3170)


	//   ....[0]....
.L_3170:
        /*00d4*/ 	.word	0x00002720


	//----- nvinfo : EIATTR_MAX_THREADS
	.align		4
.L_3171:
        /*00d8*/ 	.byte	0x04, 0x05
        /*00da*/ 	.short	(.L_3173 - .L_3172)
.L_3172:
        /*00dc*/ 	.word	0x00000080
        /*00e0*/ 	.word	0x00000001
        /*00e4*/ 	.word	0x00000001


	//----- nvinfo : EIATTR_CRS_STACK_SIZE
	.align		4
.L_3173:
        /*00e8*/ 	.byte	0x04, 0x1e
        /*00ea*/ 	.short	(.L_3175 - .L_3174)
.L_3174:
        /*00ec*/ 	.word	0x00000000


	//----- nvinfo : EIATTR_CBANK_PARAM_SIZE
	.align		4
.L_3175:
        /*00f0*/ 	.byte	0x03, 0x19
        /*00f2*/ 	.short	0x0128


	//----- nvinfo : EIATTR_PARAM_CBANK
	.align		4
        /*00f4*/ 	.byte	0x04, 0x0a
        /*00f6*/ 	.short	(.L_3177 - .L_3176)
	.align		4
.L_3176:
        /*00f8*/ 	.word	index@(.nv.constant0._ZN10layer_norm13ln_bwd_kernelINS_13Kernel_traitsIf6__halfS2_S2_fjLj512ELj1ELj4ELj1ELj16ENS_18Kernel_traits_baseILj512EfS2_S2_S2_fjLj128EEEEELb1ELb0ELb0ELb1EEEvNS_9BwdParamsE)
        /*00fc*/ 	.short	0x0210
        /*00fe*/ 	.short	0x0128


	//----- nvinfo : EIATTR_SW_WAR
	.align		4
.L_3177:
        /*0100*/ 	.byte	0x04, 0x36
        /*0102*/ 	.short	(.L_3179 - .L_3178)
.L_3178:
        /*0104*/ 	.word	0x00000008
.L_3179:


//--------------------- .nv.info._ZN10layer_norm22ln_bwd_finalize_kernelINS_22Kernel_traits_finalizeILj512Ef6__halfS2_S2_fjLb0ELj1024ELj4ENS_18Kernel_traits_baseILj512EfS2_S2_S2_fjLj1024EEEEELb0ELb0EEEvNS_9BwdParamsE --------------------------
	.section	.nv.info._ZN10layer_norm22ln_bwd_finalize_kernelINS_22Kernel_traits_finalizeILj512Ef6__halfS2_S2_fjLb0ELj1024ELj4ENS_18Kernel_traits_baseILj512EfS2_S2_S2_fjLj1024EEEEELb0ELb0EEEvNS_9BwdParamsE,"",@"SHT_CUDA_INFO"
	.sectionflags	@""
	.align	4


	//----- nvinfo : EIATTR_CUDA_API_VERSION
	.align		4
        /*0000*/ 	.byte	0x04, 0x37
        /*0002*/ 	.short	(.L_3181 - .L_3180)
.L_3180:
        /*0004*/ 	.word	0x00000082


	//----- nvinfo : EIATTR_KPARAM_INFO
	.align		4
.L_3181:
        /*0008*/ 	.byte	0x04, 0x17
        /*000a*/ 	.short	(.L_3183 - .L_3182)
.L_3182:
        /*000c*/ 	.word	0x00000000
        /*0010*/ 	.short	0x0000
        /*0012*/ 	.short	0x0000
        /*0014*/ 	.byte	0x00, 0xf0, 0xa1, 0x04


	//----- nvinfo : EIATTR_SPARSE_MMA_MASK
	.align		4
.L_3183:
        /*0018*/ 	.byte	0x03, 0x50
        /*001a*/ 	.short	0x0000


	//----- nvinfo : EIATTR_MAXREG_COUNT
	.align		4
        /*001c*/ 	.byte	0x03, 0x1b
        /*001e*/ 	.short	0x0040


	//----- nvinfo : EIATTR_NUM_BARRIERS
	.align		4
        /*0020*/ 	.byte	0x02, 0x4c
        /*0022*/ 	.byte	0x01
	.zero		1


	//----- nvinfo : EIATTR_MERCURY_ISA_VERSION
	.align		4
        /*0024*/ 	.byte	0x03, 0x5f
        /*0026*/ 	.short	0x0101


	//----- nvinfo : EIATTR_COOP_GROUP_MASK_REGIDS
	.align		4
        /*0028*/ 	.byte	0x04, 0x29
        /*002a*/ 	.short	(.L_3185 - .L_3184)


	//   ....[0]....
.L_3184:
        /*002c*/ 	.word	0xffffffff


	//   ....[1]....
        /*0030*/ 	.word	0xffffffff


	//   ....[2]....
        /*0034*/ 	.word	0xffffffff


	//   ....[3]....
        /*0038*/ 	.word	0xffffffff


	//   ....[4]....
        /*003c*/ 	.word	0xffffffff


	//   ....[5]....
        /*0040*/ 	.word	0xffffffff


	//   ....[6]....
        /*0044*/ 	.word	0xffffffff


	//   ....[7]....
        /*0048*/ 	.word	0xffffffff


	//   ....[8]....
        /*004c*/ 	.word	0xffffffff


	//   ....[9]....
        /*0050*/ 	.word	0xffffffff


	//   ....[10]....
        /*0054*/ 	.word	0x05000013


	//   ....[11]....
        /*0058*/ 	.word	0x05000013


	//   ....[12]....
        /*005c*/ 	.word	0x05000013


	//   ....[13]....
        /*0060*/ 	.word	0x05000013


	//   ....[14]....
        /*0064*/ 	.word	0x05000013


	//   ....[15]....
        /*0068*/ 	.word	0x05000013


	//   ....[16]....
        /*006c*/ 	.word	0x05000013


	//   ....[17]....
        /*0070*/ 	.word	0x05000013


	//   ....[18]....
        /*0074*/ 	.word	0x05000013


	//   ....[19]....
        /*0078*/ 	.word	0x05000013


	//----- nvinfo : EIATTR_COOP_GROUP_INSTR_OFFSETS
	.align		4
.L_3185:
        /*007c*/ 	.byte	0x04, 0x28
        /*007e*/ 	.short	(.L_3187 - .L_3186)


	//   ....[0]....
.L_3186:
        /*0080*/ 	.word	0x000008e0


	//   ....[1]....
        /*0084*/ 	.word	0x000008f0


	//   ....[2]....
        /*0088*/ 	.word	0x00000920


	//   ....[3]....
        /*008c*/ 	.word	0x00000930


	//   ....[4]....
        /*0090*/ 	.word	0x00000960


	//   ....[5]....
        /*0094*/ 	.word	0x00000970


	//   ....[6]....
        /*0098*/ 	.word	0x000009a0


	//   ....[7]....
        /*009c*/ 	.word	0x000009b0


	//   ....[8]....
        /*00a0*/ 	.word	0x000009e0


	//   ....[9]....
        /*00a4*/ 	.word	0x000009f0


	//   ....[10]....
        /*00a8*/ 	.word	0x00000bf0


	//   ....[11]....
        /*00ac*/ 	.word	0x00000c60


	//   ....[12]....
        /*00b0*/ 	.word	0x00000cd0


	//   ....[13]....
        /*00b4*/ 	.word	0x00000d40


	//   ....[14]....
        /*00b8*/ 	.word	0x00000db0


	//   ....[15]....
        /*00bc*/ 	.word	0x00000e10


	//   ....[16]....
        /*00c0*/ 	.word	0x00000e80


	//   ....[17]....
        /*00c4*/ 	.word	0x00000ef0


	//   ....[18]....
        /*00c8*/ 	.word	0x00000f60


	//   ....[19]....
        /*00cc*/ 	.word	0x00000fd0


	//----- nvinfo : EIATTR_EXIT_INSTR_OFFSETS
	.align		4
.L_3187:
        /*00d0*/ 	.byte	0x04, 0x1c
        /*00d2*/ 	.short	(.L_3189 - .L_3188)


	//   ....[0]....
.L_3188:
        /*00d4*/ 	.word	0x00000070


	//   ....[1]....
        /*00d8*/ 	.word	0x00000b90


	//----- nvinfo : EIATTR_MAX_THREADS
	.align		4
.L_3189:
        /*00dc*/ 	.byte	0x04, 0x05
        /*00de*/ 	.short	(.L_3191 - .L_3190)
.L_3190:
        /*00e0*/ 	.word	0x00000400
        /*00e4*/ 	.word	0x00000001
        /*00e8*/ 	.word	0x00000001


	//----- nvinfo : EIATTR_CRS_STACK_SIZE
	.align		4
.L_3191:
        /*00ec*/ 	.byte	0x04, 0x1e
        /*00ee*/ 	.short	(.L_3193 - .L_3192)
.L_3192:
        /*00f0*/ 	.word	0x00000000


	//----- nvinfo : EIATTR_CBANK_PARAM_SIZE
	.align		4
.L_3193:
        /*00f4*/ 	.byte	0x03, 0x19
        /*00f6*/ 	.short	0x0128


	//----- nvinfo : EIATTR_PARAM_CBANK
	.align		4
        /*00f8*/ 	.byte	0x04, 0x0a
        /*00fa*/ 	.short	(.L_3195 - .L_3194)
	.align		4
.L_3194:
        /*00fc*/ 	.word	index@(.nv.constant0._ZN10layer_norm22ln_bwd_finalize_kernelINS_22Kernel_traits_finalizeILj512Ef6__halfS2_S2_fjLb0ELj1024ELj4ENS_18Kernel_traits_baseILj512EfS2_S2_S2_fjLj1024EEEEELb0ELb0EEEvNS_9BwdParamsE)
        /*0100*/ 	.short	0x0210
        /*0102*/ 	.short	0x0128


	//----- nvinfo : EIATTR_SW_WAR
	.align		4
.L_3195:
        /*0104*/ 	.byte	0x04, 0x36
        /*0106*/ 	.short	(.L_3197 - .L_3196)
.L_3196:
        /*0108*/ 	.word	0x00000008
.L_3197:


//--------------------- .nv.info._ZN10layer_norm13ln_bwd_kernelINS_13Kernel_traitsIf6__halfS2_S2_fjLj512ELj1ELj4ELj1ELj16ENS_18Kernel_traits_baseILj512EfS2_S2_S2_fjLj128EEEEELb1ELb0ELb1ELb0EEEvNS_9BwdParamsE --------------------------
	.section	.nv.info._ZN10layer_norm13ln_bwd_kernelINS_13Kernel_traitsIf6__halfS2_S2_fjLj512ELj1ELj4ELj1ELj16ENS_18Kernel_traits_baseILj512EfS2_S2_S2_fjLj128EEEEELb1ELb0ELb1ELb0EEEvNS_9BwdParamsE,"",@"SHT_CUDA_INFO"
	.sectionflags	@""
	.align	4


	//----- nvinfo : EIATTR_CUDA_API_VERSION
	.align		4
        /*0000*/ 	.byte	0x04, 0x37
        /*0002*/ 	.short	(.L_3199 - .L_3198)
.L_3198:
        /*0004*/ 	.word	0x00000082


	//----- nvinfo : EIATTR_KPARAM_INFO
	.align		4
.L_3199:
        /*0008*/ 	.byte	0x04, 0x17
        /*000a*/ 	.short	(.L_3201 - .L_3200)
.L_3200:
        /*000c*/ 	.word	0x00000000
        /*0010*/ 	.short	0x0000
        /*0012*/ 	.short	0x0000
        /*0014*/ 	.byte	0x00, 0xf0, 0xa1, 0x04


	//----- nvinfo : EIATTR_SPARSE_MMA_MASK
	.align		4
.L_3201:
        /*0018*/ 	.byte	0x03, 0x50
        /*001a*/ 	.short	0x0000


	//----- nvinfo : EIATTR_MAXREG_COUNT
	.align		4
        /*001c*/ 	.byte	0x03, 0x1b
        /*001e*/ 	.short	0x00ff


	//----- nvinfo : EIATTR_NUM_BARRIERS
	.align		4
        /*0020*/ 	.byte	0x02, 0x4c
        /*0022*/ 	.byte	0x01
	.zero		1


	//----- nvinfo : EIATTR_MERCURY_ISA_VERSION
	.align		4
        /*0024*/ 	.byte	0x03, 0x5f
        /*0026*/ 	.short	0x0101


	//----- nvinfo : EIATTR_COOP_GROUP_MASK_REGIDS
	.align		4
        /*0028*/ 	.byte	0x04, 0x29
        /*002a*/ 	.short	(.L_3203 - .L_3202)


	//   ....[0]....
.L_3202:
        /*002c*/ 	.word	0xffffffff


	//   ....[1]....
        /*0030*/ 	.word	0xffffffff


	//   ....[2]....
        /*0034*/ 	.word	0xffffffff


	//   ....[3]....
        /*0038*/ 	.word	0xffffffff


	//   ....[4]....
        /*003c*/ 	.word	0xffffffff


	//   ....[5]....
        /*0040*/ 	.word	0xffffffff


	//   ....[6]....
        /*0044*/ 	.word	0xffffffff


	//   ....[7]....
        /*0048*/ 	.word	0xffffffff


	//   ....[8]....
        /*004c*/ 	.word	0xffffffff


	//   ....[9]....
        /*0050*/ 	.word	0xffffffff


	//   ....[10]....
        /*0054*/ 	.word	0x05000074


	//   ....[11]....
        /*0058*/ 	.word	0x05000074


	//   ....[12]....
        /*005c*/ 	.word	0x05000074


	//   ....[13]....
        /*0060*/ 	.word	0x05000074


	//   ....[14]....
        /*0064*/ 	.word	0x05000074


	//   ....[15]....
        /*0068*/ 	.word	0x05000074


	//   ....[16]....
        /*006c*/ 	.word	0x05000074


	//   ....[17]....
        /*0070*/ 	.word	0x05000074


	//   ....[18]....
        /*0074*/ 	.word	0x05000074


	//   ....[19]....
        /*0078*/ 	.word	0x05000074


	//----- nvinfo : EIATTR_COOP_GROUP_INSTR_OFFSETS
	.align		4
.L_3203:
        /*007c*/ 	.byte	0x04, 0x28
        /*007e*/ 	.short	(.L_3205 - .L_3204)


	//   ....[0]....
.L_3204:
        /*0080*/ 	.word	0x000012c0


	//   ....[1]....
        /*0084*/ 	.word	0x000012d0


	//   ....[2]....
        /*0088*/ 	.word	0x00001300


	//   ....[3]....
        /*008c*/ 	.word	0x00001310


	//   ....[4]....
        /*0090*/ 	.word	0x00001340


	//   ....[5]....
        /*0094*/ 	.word	0x00001350


	//   ....[6]....
        /*0098*/ 	.word	0x00001380


	//   ....[7]....
        /*009c*/ 	.word	0x00001390


	//   ....[8]....
        /*00a0*/ 	.word	0x000013c0


	//   ....[9]....
        /*00a4*/ 	.word	0x000013d0


	//   ....[10]....
        /*00a8*/ 	.word	0x00003740


	//   ....[11]....
        /*00ac*/ 	.word	0x000037d0


	//   ....[12]....
        /*00b0*/ 	.word	0x00003840


	//   ....[13]....
        /*00b4*/ 	.word	0x000038a0


	//   ....[14]....
        /*00b8*/ 	.word	0x00003910


	//   ....[15]....
        /*00bc*/ 	.word	0x00003970


	//   ....[16]....
        /*00c0*/ 	.word	0x000039e0


	//   ....[17]....
        /*00c4*/ 	.word	0x00003a40


	//   ....[18]....
        /*00c8*/ 	.word	0x00003ab0


	//   ....[19]....
        /*00cc*/ 	.word	0x00003b10


	//----- nvinfo : EIATTR_EXIT_INSTR_OFFSETS
	.align		4
.L_3205:
        /*00d0*/ 	.byte	0x04, 0x1c
        /*00d2*/ 	.short	(.L_3207 - .L_3206)


	//   ....[0]....
.L_3206:
        /*00d4*/ 	.word	0x000036a0


	//   ....[1]....
        /*00d8*/ 	.word	0x000036d0


	//----- nvinfo : EIATTR_MAX_THREADS
	.align		4
.L_3207:
        /*00dc*/ 	.byte	0x04, 0x05
        /*00de*/ 	.short	(.L_3209 - .L_3208)
.L_3208:
        /*00e0*/ 	.word	0x00000080
        /*00e4*/ 	.word	0x00000001
        /*00e8*/ 	.word	0x00000001


	//----- nvinfo : EIATTR_CRS_STACK_SIZE
	.align		4
.L_3209:
        /*00ec*/ 	.byte	0x04, 0x1e
        /*00ee*/ 	.short	(.L_3211 - .L_3210)
.L_3210:
        /*00f0*/ 	.word	0x00000000


	//----- nvinfo : EIATTR_CBANK_PARAM_SIZE
	.align		4
.L_3211:
        /*00f4*/ 	.byte	0x03, 0x19
        /*00f6*/ 	.short	0x0128


	//----- nvinfo : EIATTR_PARAM_CBANK
	.align		4
        /*00f8*/ 	.byte	0x04, 0x0a
        /*00fa*/ 	.short	(.L_3213 - .L_3212)
	.align		4
.L_3212:
        /*00fc*/ 	.word	index@(.nv.constant0._ZN10layer_norm13ln_bwd_kernelINS_13Kernel_traitsIf6__halfS2_S2_fjLj512ELj1ELj4ELj1ELj16ENS_18Kernel_traits_baseILj512EfS2_S2_S2_fjLj128EEEEELb1ELb0ELb1ELb0EEEvNS_9BwdParamsE)
        /*0100*/ 	.short	0x0210
        /*0102*/ 	.short	0x0128


	//----- nvinfo : EIATTR_SW_WAR
	.align		4
.L_3213:
        /*0104*/ 	.byte	0x04, 0x36
        /*0106*/ 	.short	(.L_3215 - .L_3214)
.L_3214:
        /*0108*/ 	.word	0x00000008
.L_3215:


//--------------------- .nv.info._ZN10layer_norm22ln_bwd_finalize_kernelINS_22Kernel_traits_finalizeILj512Ef6__halfS2_S2_fjLb0ELj1024ELj4ENS_18Kernel_traits_baseILj512EfS2_S2_S2_fjLj1024EEEEELb0ELb1EEEvNS_9BwdParamsE --------------------------
	.section	.nv.info._ZN10layer_norm22ln_bwd_finalize_kernelINS_22Kernel_traits_finalizeILj512Ef6__halfS2_S2_fjLb0ELj1024ELj4ENS_18Kernel_traits_baseILj512EfS2_S2_S2_fjLj1024EEEEELb0ELb1EEEvNS_9BwdParamsE,"",@"SHT_CUDA_INFO"
	.sectionflags	@""
	.align	4


	//----- nvinfo : EIATTR_CUDA_API_VERSION
	.align		4
        /*0000*/ 	.byte	0x04, 0x37
        /*0002*/ 	.short	(.L_3217 - .L_3216)
.L_3216:
        /*0004*/ 	.word	0x00000082


	//----- nvinfo : EIATTR_KPARAM_INFO
	.align		4
.L_3217:
        /*0008*/ 	.byte	0x04, 0x17
        /*000a*/ 	.short	(.L_3219 - .L_3218)
.L_3218:
        /*000c*/ 	.word	0x00000000
        /*0010*/ 	.short	0x0000
        /*0012*/ 	.short	0x0000
        /*0014*/ 	.byte	0x00, 0xf0, 0xa1, 0x04


	//----- nvinfo : EIATTR_SPARSE_MMA_MASK
	.align		4
.L_3219:
        /*0018*/ 	.byte	0x03, 0x50
        /*001a*/ 	.short	0x0000


	//----- nvinfo : EIATTR_MAXREG_COUNT
	.align		4
        /*001c*/ 	.byte	0x03, 0x1b
        /*001e*/ 	.short	0x0040


	//----- nvinfo : EIATTR_NUM_BARRIERS
	.align		4
        /*0020*/ 	.byte	0x02, 0x4c
        /*0022*/ 	.byte	0x01
	.zero		1


	//----- nvinfo : EIATTR_MERCURY_ISA_VERSION
	.align		4
        /*0024*/ 	.byte	0x03, 0x5f
        /*0026*/ 	.short	0x0101


	//----- nvinfo : EIATTR_COOP_GROUP_MASK_REGIDS
	.align		4
        /*0028*/ 	.byte	0x04, 0x29
        /*002a*/ 	.short	(.L_3221 - .L_3220)


	//   ....[0]....
.L_3220:
        /*002c*/ 	.word	0xffffffff


	//   ....[1]....
        /*0030*/ 	.word	0xffffffff


	//   ....[2]....
        /*0034*/ 	.word	0xffffffff


	//   ....[3]....
        /*0038*/ 	.word	0xffffffff


	//   ....[4]....
        /*003c*/ 	.word	0xffffffff


	//   ....[5]....
        /*0040*/ 	.word	0xffffffff


	//   ....[6]....
        /*0044*/ 	.word	0xffffffff


	//   ....[7]....
        /*0048*/ 	.word	0xffffffff


	//   ....[8]....
        /*004c*/ 	.word	0xffffffff


	//   ....[9]....
        /*0050*/ 	.word	0xffffffff


	//   ....[10]....
        /*0054*/ 	.word	0x05000011


	//   ....[11]....
        /*0058*/ 	.word	0x05000011


	//   ....[12]....
        /*005c*/ 	.word	0x05000011


	//   ....[13]....
        /*0060*/ 	.word	0x05000011


	//   ....[14]....
        /*0064*/ 	.word	0x05000011


	//   ....[15]....
        /*0068*/ 	.word	0x05000011


	//   ....[16]....
        /*006c*/ 	.word	0x05000011


	//   ....[17]....
        /*0070*/ 	.word	0x05000011


	//   ....[18]....
        /*0074*/ 	.word	0x05000011


	//   ....[19]....
        /*0078*/ 	.word	0x05000011


	//----- nvinfo : EIATTR_COOP_GROUP_INSTR_OFFSETS
	.align		4
.L_3221:
        /*007c*/ 	.byte	0x04, 0x28
        /*007e*/ 	.short	(.L_3223 - .L_3222)


	//   ....[0]....
.L_3222:
        /*0080*/ 	.word	0x000008e0


	//   ....[1]....
        /*0084*/ 	.word	0x000008f0


	//   ....[2]....
        /*0088*/ 	.word	0x00000920


	//   ....[3]....
        /*008c*/ 	.word	0x00000930


	//   ....[4]....
        /*0090*/ 	.word	0x00000960


	//   ....[5]....
        /*0094*/ 	.word	0x00000970


	//   ....[6]....
        /*0098*/ 	.word	0x000009a0


	//   ....[7]....
        /*009c*/ 	.word	0x000009b0


	//   ....[8]....
        /*00a0*/ 	.word	0x000009e0


	//   ....[9]....
        /*00a4*/ 	.word	0x000009f0


	//   ....[10]....
        /*00a8*/ 	.word	0x00000ba0


	//   ....[11]....
        /*00ac*/ 	.word	0x00000c10


	//   ....[12]....
        /*00b0*/ 	.word	0x00000c80


	//   ....[13]....
        /*00b4*/ 	.word	0x00000cf0


	//   ....[14]....
        /*00b8*/ 	.word	0x00000d60


	//   ....[15]....
        /*00bc*/ 	.word	0x00000dc0


	//   ....[16]....
        /*00c0*/ 	.word	0x00000e30


	//   ....[17]....
        /*00c4*/ 	.word	0x00000ea0


	//   ....[18]....
        /*00c8*/ 	.word	0x00000f10


	//   ....[19]....
        /*00cc*/ 	.word	0x00000f80


	//----- nvinfo : EIATTR_EXIT_INSTR_OFFSETS
	.align		4
.L_3223:
        /*00d0*/ 	.byte	0x04, 0x1c
        /*00d2*/ 	.short	(.L_3225 - .L_3224)


	//   ....[0]....
.L_3224:
        /*00d4*/ 	.word	0x00000070


	//   ....[1]....
        /*00d8*/ 	.word	0x00000b40


	//----- nvinfo : EIATTR_MAX_THREADS
	.align		4
.L_3225:
        /*00dc*/ 	.byte	0x04, 0x05
        /*00de*/ 	.short	(.L_3227 - .L_3226)
.L_3226:
        /*00e0*/ 	.word	0x00000400
        /*00e4*/ 	.word	0x00000001
        /*00e8*/ 	.word	0x00000001


	//----- nvinfo : EIATTR_CRS_STACK_SIZE
	.align		4
.L_3227:
        /*00ec*/ 	.byte	0x04, 0x1e
        /*00ee*/ 	.short	(.L_3229 - .L_3228)
.L_3228:
        /*00f0*/ 	.word	0x00000000


	//----- nvinfo : EIATTR_CBANK_PARAM_SIZE
	.align		4
.L_3229:
        /*00f4*/ 	.byte	0x03, 0x19
        /*00f6*/ 	.short	0x0128


	//----- nvinfo : EIATTR_PARAM_CBANK
	.align		4
        /*00f8*/ 	.byte	0x04, 0x0a
        /*00fa*/ 	.short	(.L_3231 - .L_3230)
	.align		4
.L_3230:
        /*00fc*/ 	.word	index@(.nv.constant0._ZN10layer_norm22ln_bwd_finalize_kernelINS_22Kernel_traits_finalizeILj512Ef6__halfS2_S2_fjLb0ELj1024ELj4ENS_18Kernel_traits_baseILj512EfS2_S2_S2_fjLj1024EEEEELb0ELb1EEEvNS_9BwdParamsE)
        /*0100*/ 	.short	0x0210
        /*0102*/ 	.short	0x0128


	//----- nvinfo : EIATTR_SW_WAR
	.align		4
.L_3231:
        /*0104*/ 	.byte	0x04, 0x36
        /*0106*/ 	.short	(.L_3233 - .L_3232)
.L_3232:
        /*0108*/ 	.word	0x00000008
.L_3233:


//--------------------- .nv.info._ZN10layer_norm13ln_bwd_kernelINS_13Kernel_traitsIf6__halfS2_S2_fjLj512ELj1ELj4ELj1ELj16ENS_18Kernel_traits_baseILj512EfS2_S2_S2_fjLj128EEEEELb1ELb0ELb1ELb1EEEvNS_9BwdParamsE --------------------------
	.section	.nv.info._ZN10layer_norm13ln_bwd_kernelINS_13Kernel_traitsIf6__halfS2_S2_fjLj512ELj1ELj4ELj1ELj16ENS_18Kernel_traits_baseILj512EfS2_S2_S2_fjLj128EEEEELb1ELb0ELb1ELb1EEEvNS_9BwdParamsE,"",@"SHT_CUDA_INFO"
	.sectionflags	@""
	.align	4


	//----- nvinfo : EIATTR_CUDA_API_VERSION
	.align		4
        /*0000*/ 	.byte	0x04, 0x37
        /*0002*/ 	.short	(.L_3235 - .L_3234)
.L_3234:
        /*0004*/ 	.word	0x00000082


	//----- nvinfo : EIATTR_KPARAM_INFO
	.align		4
.L_3235:
        /*0008*/ 	.byte	0x04, 0x17
        /*000a*/ 	.short	(.L_3237 - .L_3236)
.L_3236:
        /*000c*/ 	.word	0x00000000
        /*0010*/ 	.short	0x0000
        /*0012*/ 	.short	0x0000
        /*0014*/ 	.byte	0x00, 0xf0, 0xa1, 0x04


	//----- nvinfo : EIATTR_SPARSE_MMA_MASK
	.align		4
.L_3237:
        /*0018*/ 	.byte	0x03, 0x50
        /*001a*/ 	.short	0x0000


	//----- nvinfo : EIATTR_MAXREG_COUNT
	.align		4
        /*001c*/ 	.byte	0x03, 0x1b
        /*001e*/ 	.short	0x00ff


	//----- nvinfo : EIATTR_NUM_BARRIERS
	.align		4
        /*0020*/ 	.byte	0x02, 0x4c
        /*0022*/ 	.byte	0x01
	.zero		1


	//----- nvinfo : EIATTR_MERCURY_ISA_VERSION
	.align		4
        /*0024*/ 	.byte	0x03, 0x5f
        /*0026*/ 	.short	0x0101


	//----- nvinfo : EIATTR_COOP_GROUP_MASK_REGIDS
	.align		4
        /*0028*/ 	.byte	0x04, 0x29
        /*002a*/ 	.short	(.L_3239 - .L_3238)


	//   ....[0]....
.L_3238:
        /*002c*/ 	.word	0xffffffff


	//   ....[1]....
        /*0030*/ 	.word	0xffffffff


	//   ....[2]....
        /*0034*/ 	.word	0xffffffff


	//   ....[3]....
        /*0038*/ 	.word	0xffffffff


	//   ....[4]....
        /*003c*/ 	.word	0xffffffff


	//   ....[5]....
        /*0040*/ 	.word	0xffffffff


	//   ....[6]....
        /*0044*/ 	.word	0xffffffff


	//   ....[7]....
        /*0048*/ 	.word	0xffffffff


	//   ....[8]....
        /*004c*/ 	.word	0xffffffff


	//   ....[9]....
        /*0050*/ 	.word	0xffffffff


	//   ....[10]....
        /*0054*/ 	.word	0x05000068


	//   ....[11]....
        /*0058*/ 	.word	0x05000068


	//   ....[12]....
        /*005c*/ 	.word	0x05000068


	//   ....[13]....
        /*0060*/ 	.word	0x05000068


	//   ....[14]....
        /*0064*/ 	.word	0x05000068


	//   ....[15]....
        /*0068*/ 	.word	0x05000068


	//   ....[16]....
        /*006c*/ 	.word	0x05000068


	//   ....[17]....
        /*0070*/ 	.word	0x05000068


	//   ....[18]....
        /*0074*/ 	.word	0x05000068


	//   ....[19]....
        /*0078*/ 	.word	0x05000068


	//----- nvinfo : EIATTR_COOP_GROUP_INSTR_OFFSETS
	.align		4
.L_3239:
        /*007c*/ 	.byte	0x04, 0x28
        /*007e*/ 	.short	(.L_3241 - .L_3240)


	//   ....[0]....
.L_3240:
        /*0080*/ 	.word	0x00001240


	//   ....[1]....
        /*0084*/ 	.word	0x00001250


	//   ....[2]....
        /*0088*/ 	.word	0x00001280


	//   ....[3]....
        /*008c*/ 	.word	0x00001290


	//   ....[4]....
        /*0090*/ 	.word	0x000012c0


	//   ....[5]....
        /*0094*/ 	.word	0x000012d0


	//   ....[6]....
        /*0098*/ 	.word	0x00001300


	//   ....[7]....
        /*009c*/ 	.word	0x00001310


	//   ....[8]....
        /*00a0*/ 	.word	0x00001340


	//   ....[9]....
        /*00a4*/ 	.word	0x00001350


	//   ....[10]....
        /*00a8*/ 	.word	0x00003390


	//   ....[11]....
        /*00ac*/ 	.word	0x00003420


	//   ....[12]....
        /*00b0*/ 	.word	0x000034a0


	//   ....[13]....
        /*00b4*/ 	.word	0x00003510


	//   ....[14]....
        /*00b8*/ 	.word	0x00003590


	//   ....[15]....
        /*00bc*/ 	.word	0x00003600


	//   ....[16]....
        /*00c0*/ 	.word	0x00003680


	//   ....[17]....
        /*00c4*/ 	.word	0x000036f0


	//   ....[18]....
        /*00c8*/ 	.word	0x00003770


	//   ....[19]....
        /*00cc*/ 	.word	0x000037d0


	//----- nvinfo : EIATTR_EXIT_INSTR_OFFSETS
	.align		4
.L_3241:
        /*00d0*/ 	.byte	0x04, 0x1c
        /*00d2*/ 	.short	(.L_3243 - .L_3242)


	//   ....[0]....
.L_3242:
        /*00d4*/ 	.word	0x00003330


	//----- nvinfo : EIATTR_MAX_THREADS
	.align		4
.L_3243:
        /*00d8*/ 	.byte	0x04, 0x05
        /*00da*/ 	.short	(.L_3245 - .L_3244)
.L_3244:
        /*00dc*/ 	.word	0x00000080
        /*00e0*/ 	.word	0x00000001
        /*00e4*/ 	.word	0x00000001


	//----- nvinfo : EIATTR_CRS_STACK_SIZE
	.align		4
.L_3245:
        /*00e8*/ 	.byte	0x04, 0x1e
        /*00ea*/ 	.short	(.L_3247 - .L_3246)
.L_3246:
        /*00ec*/ 	.word	0x00000000


	//----- nvinfo : EIATTR_CBANK_PARAM_SIZE
	.align		4
.L_3247:
        /*00f0*/ 	.byte	0x03, 0x19
        /*00f2*/ 	.short	0x0128


	//----- nvinfo : EIATTR_PARAM_CBANK
	.align		4
        /*00f4*/ 	.byte	0x04, 0x0a
        /*00f6*/ 	.short	(.L_3249 - .L_3248)
	.align		4
.L_3248:
        /*00f8*/ 	.word	index@(.nv.constant0._ZN10layer_norm13ln_bwd_kernelINS_13Kernel_traitsIf6__halfS2_S2_fjLj512ELj1ELj4ELj1ELj16ENS_18Kernel_traits_baseILj512EfS2_S2_S2_fjLj128EEEEELb1ELb0ELb1ELb1EEEvNS_9BwdParamsE)
        /*00fc*/ 	.short	0x0210
        /*00fe*/ 	.short	0x0128


	//----- nvinfo : EIATTR_SW_WAR
	.align		4
.L_3249:
        /*0100*/ 	.byte	0x04, 0x36
        /*0102*/ 	.short	(.L_3251 - .L_3250)
.L_3250:
        /*0104*/ 	.word	0x00000008
.L_3251:


//--------------------- .nv.info._ZN10layer_norm13ln_bwd_kernelINS_13Kernel_traitsIf6__halfS2_S2_fjLj512ELj1ELj4ELj1ELj16ENS_18Kernel_traits_baseILj512EfS2_S2_S2_fjLj128EEEEELb1ELb1ELb0ELb0EEEvNS_9BwdParamsE --------------------------
	.section	.nv.info._ZN10layer_norm13ln_bwd_kernelINS_13Kernel_traitsIf6__halfS2_S2_fjLj512ELj1ELj4ELj1ELj16ENS_18Kernel_traits_baseILj512EfS2_S2_S2_fjLj128EEEEELb1ELb1ELb0ELb0EEEvNS_9BwdParamsE,"",@"SHT_CUDA_INFO"
	.sectionflags	@""
	.align	4


	//----- nvinfo : EIATTR_CUDA_API_VERSION
	.align		4
        /*0000*/ 	.byte	0x04, 0x37
        /*0002*/ 	.short	(.L_3253 - .L_3252)
.L_3252:
        /*0004*/ 	.word	0x00000082


	//----- nvinfo : EIATTR_KPARAM_INFO
	.align		4
.L_3253:
        /*0008*/ 	.byte	0x04, 0x17
        /*000a*/ 	.short	(.L_3255 - .L_3254)
.L_3254:
        /*000c*/ 	.word	0x00000000
        /*0010*/ 	.short	0x0000
        /*0012*/ 	.short	0x0000
        /*0014*/ 	.byte	0x00, 0xf0, 0xa1, 0x04


	//----- nvinfo : EIATTR_SPARSE_MMA_MASK
	.align		4
.L_3255:
        /*0018*/ 	.byte	0x03, 0x50
        /*001a*/ 	.short	0x0000


	//----- nvinfo : EIATTR_MAXREG_COUNT
	.align		4
        /*001c*/ 	.byte	0x03, 0x1b
        /*001e*/ 	.short	0x00ff


	//----- nvinfo : EIATTR_NUM_BARRIERS
	.align		4
        /*0020*/ 	.byte	0x02, 0x4c
        /*0022*/ 	.byte	0x01
	.zero		1


	//----- nvinfo : EIATTR_MERCURY_ISA_VERSION
	.align		4
        /*0024*/ 	.byte	0x03, 0x5f
        /*0026*/ 	.short	0x0101


	//----- nvinfo : EIATTR_COOP_GROUP_MASK_REGIDS
	.align		4
        /*0028*/ 	.byte	0x04, 0x29
        /*002a*/ 	.short	(.L_3257 - .L_3256)


	//   ....[0]....
.L_3256:
        /*002c*/ 	.word	0xffffffff


	//   ....[1]....
        /*0030*/ 	.word	0xffffffff


	//   ....[2]....
        /*0034*/ 	.word	0xffffffff


	//   ....[3]....
        /*0038*/ 	.word	0xffffffff


	//   ....[4]....
        /*003c*/ 	.word	0xffffffff


	//   ....[5]....
        /*0040*/ 	.word	0xffffffff


	//   ....[6]....
        /*0044*/ 	.word	0xffffffff


	//   ....[7]....
        /*0048*/ 	.word	0xffffffff


	//   ....[8]....
        /*004c*/ 	.word	0xffffffff


	//   ....[9]....
        /*0050*/ 	.word	0xffffffff


	//   ....[10]....
        /*0054*/ 	.word	0x0500008f


	//   ....[11]....
        /*0058*/ 	.word	0x0500008f


	//   ....[12]....
        /*005c*/ 	.word	0x0500008f


	//   ....[13]....
        /*0060*/ 	.word	0x0500008f


	//   ....[14]....
        /*0064*/ 	.word	0x0500008f


	//   ....[15]....
        /*0068*/ 	.word	0x0500008f


	//   ....[16]....
        /*006c*/ 	.word	0x0500008f


	//   ....[17]....
        /*0070*/ 	.word	0x0500008f


	//   ....[18]....
        /*0074*/ 	.word	0x0500008f


	//   ....[19]....
        /*0078*/ 	.word	0x0500008f


	//----- nvinfo : EIATTR_COOP_GROUP_INSTR_OFFSETS
	.align		4
.L_3257:
        /*007c*/ 	.byte	0x04, 0x28
        /*007e*/ 	.short	(.L_3259 - .L_3258)


	//   ....[0]....
.L_3258:
        /*0080*/ 	.word	0x00001160


	//   ....[1]....
        /*0084*/ 	.word	0x00001170


	//   ....[2]....
        /*0088*/ 	.word	0x000011a0


	//   ....[3]....
        /*008c*/ 	.word	0x000011b0


	//   ....[4]....
        /*0090*/ 	.word	0x000011e0


	//   ....[5]....
        /*0094*/ 	.word	0x000011f0


	//   ....[6]....
        /*0098*/ 	.word	0x00001220


	//   ....[7]....
        /*009c*/ 	.word	0x00001230


	//   ....[8]....
        /*00a0*/ 	.word	0x00001260


	//   ....[9]....
        /*00a4*/ 	.word	0x00001270


	//   ....[10]....
        /*00a8*/ 	.word	0x000032a0


	//   ....[11]....
        /*00ac*/ 	.word	0x00003330


	//   ....[12]....
        /*00b0*/ 	.word	0x000033a0


	//   ....[13]....
        /*00b4*/ 	.word	0x00003400


	//   ....[14]....
        /*00b8*/ 	.word	0x00003470


	//   ....[15]....
        /*00bc*/ 	.word	0x000034d0


	//   ....[16]....
        /*00c0*/ 	.word	0x00003540


	//   ....[17]....
        /*00c4*/ 	.word	0x000035a0


	//   ....[18]....
        /*00c8*/ 	.word	0x00003610


	//   ....[19]....
        /*00cc*/ 	.word	0x00003670


	//----- nvinfo : EIATTR_EXIT_INSTR_OFFSETS
	.align		4
.L_3259:
        /*00d0*/ 	.byte	0x04, 0x1c
        /*00d2*/ 	.short	(.L_3261 - .L_3260)


	//   ....[0]....
.L_3260:
        /*00d4*/ 	.word	0x000031b0


	//   ....[1]....
        /*00d8*/ 	.word	0x00003230


	//----- nvinfo : EIATTR_MAX_THREADS
	.align		4
.L_3261:
        /*00dc*/ 	.byte	0x04, 0x05
        /*00de*/ 	.short	(.L_3263 - .L_3262)
.L_3262:
        /*00e0*/ 	.word	0x00000080
        /*00e4*/ 	.word	0x00000001
        /*00e8*/ 	.word	0x00000001


	//----- nvinfo : EIATTR_CRS_STACK_SIZE
	.align		4
.L_3263:
        /*00ec*/ 	.byte	0x04, 0x1e
        /*00ee*/ 	.short	(.L_3265 - .L_3264)
.L_3264:
        /*00f0*/ 	.word	0x00000000


	//----- nvinfo : EIATTR_CBANK_PARAM_SIZE
	.align		4
.L_3265:
        /*00f4*/ 	.byte	0x03, 0x19
        /*00f6*/ 	.short	0x0128


	//----- nvinfo : EIATTR_PARAM_CBANK
	.align		4
        /*00f8*/ 	.byte	0x04, 0x0a
        /*00fa*/ 	.short	(.L_3267 - .L_3266)
	.align		4
.L_3266:
        /*00fc*/ 	.word	index@(.nv.constant0._ZN10layer_norm13ln_bwd_kernelINS_13Kernel_traitsIf6__halfS2_S2_fjLj512ELj1ELj4ELj1ELj16ENS_18Kernel_traits_baseILj512EfS2_S2_S2_fjLj128EEEEELb1ELb1ELb0ELb0EEEvNS_9BwdParamsE)
        /*0100*/ 	.short	0x0210
        /*0102*/ 	.short	0x0128


	//----- nvinfo : EIATTR_SW_WAR
	.align		4
.L_3267:
        /*0104*/ 	.byte	0x04, 0x36
        /*0106*/ 	.short	(.L_3269 - .L_3268)
.L_3268:
        /*0108*/ 	.word	0x00000008
.L_3269:


//--------------------- .nv.info._ZN10layer_norm13ln_bwd_kernelINS_13Kernel_traitsIf6__halfS2_S2_fjLj512ELj1ELj4ELj1ELj16ENS_18Kernel_traits_baseILj512EfS2_S2_S2_fjLj128EEEEELb1ELb1ELb0ELb1EEEvNS_9BwdParamsE --------------------------
	.section	.nv.info._ZN10layer_norm13ln_bwd_kernelINS_13Kernel_traitsIf6__halfS2_S2_fjLj512ELj1ELj4ELj1ELj16ENS_18Kernel_traits_baseILj512EfS2_S2_S2_fjLj128EEEEELb1ELb1ELb0ELb1EEEvNS_9BwdParamsE,"",@"SHT_CUDA_INFO"
	.sectionflags	@""
	.align	4


	//----- nvinfo : EIATTR_CUDA_API_VERSION
	.align		4
        /*0000*/ 	.byte	0x04, 0x37
        /*0002*/ 	.short	(.L_3271 - .L_3270)
.L_3270:
        /*0004*/ 	.word	0x00000082


	//----- nvinfo : EIATTR_KPARAM_INFO
	.align		4
.L_3271:
        /*0008*/ 	.byte	0x04, 0x17
        /*000a*/ 	.short	(.L_3273 - .L_3272)
.L_3272:
        /*000c*/ 	.word	0x00000000
        /*0010*/ 	.short	0x0000
        /*0012*/ 	.short	0x0000
        /*0014*/ 	.byte	0x00, 0xf0, 0xa1, 0x04


	//----- nvinfo : EIATTR_SPARSE_MMA_MASK
	.align		4
.L_3273:
        /*0018*/ 	.byte	0x03, 0x50
        /*001a*/ 	.short	0x0000


	//----- nvinfo : EIATTR_MAXREG_COUNT
	.align		4
        /*001c*/ 	.byte	0x03, 0x1b
        /*001e*/ 	.short	0x00ff


	//----- nvinfo : EIATTR_NUM_BARRIERS
	.align		4
        /*0020*/ 	.byte	0x02, 0x4c
        /*0022*/ 	.byte	0x01
	.zero		1


	//----- nvinfo : EIATTR_MERCURY_ISA_VERSION
	.align		4
        /*0024*/ 	.byte	0x03, 0x5f
        /*0026*/ 	.short	0x0101


	//----- nvinfo : EIATTR_COOP_GROUP_MASK_REGIDS
	.align		4
        /*0028*/ 	.byte	0x04, 0x29
        /*002a*/ 	.short	(.L_3275 - .L_3274)


	//   ....[0]....
.L_3274:
        /*002c*/ 	.word	0xffffffff


	//   ....[1]....
        /*0030*/ 	.word	0xffffffff


	//   ....[2]....
        /*0034*/ 	.word	0xffffffff


	//   ....[3]....
        /*0038*/ 	.word	0xffffffff


	//   ....[4]....
        /*003c*/ 	.word	0xffffffff


	//   ....[5]....
        /*0040*/ 	.word	0xffffffff


	//   ....[6]....
        /*0044*/ 	.word	0xffffffff


	//   ....[7]....
        /*0048*/ 	.word	0xffffffff


	//   ....[8]....
        /*004c*/ 	.word	0xffffffff


	//   ....[9]....
        /*0050*/ 	.word	0xffffffff


	//   ....[10]....
        /*0054*/ 	.word	0x05000093


	//   ....[11]....
        /*0058*/ 	.word	0x05000093


	//   ....[12]....
        /*005c*/ 	.word	0x05000093


	//   ....[13]....
        /*0060*/ 	.word	0x05000093


	//   ....[14]....
        /*0064*/ 	.word	0x05000093


	//   ....[15]....
        /*0068*/ 	.word	0x05000093


	//   ....[16]....
        /*006c*/ 	.word	0x05000093


	//   ....[17]....
        /*0070*/ 	.word	0x05000093


	//   ....[18]....
        /*0074*/ 	.word	0x05000093


	//   ....[19]....
        /*0078*/ 	.word	0x05000093


	//----- nvinfo : EIATTR_COOP_GROUP_INSTR_OFFSETS
	.align		4
.L_3275:
        /*007c*/ 	.byte	0x04, 0x28
        /*007e*/ 	.short	(.L_3277 - .L_3276)


	//   ....[0]....
.L_3276:
        /*0080*/ 	.word	0x00001150


	//   ....[1]....
        /*0084*/ 	.word	0x00001160


	//   ....[2]....
        /*0088*/ 	.word	0x00001190


	//   ....[3]....
        /*008c*/ 	.word	0x000011a0


	//   ....[4]....
        /*0090*/ 	.word	0x000011d0


	//   ....[5]....
        /*0094*/ 	.word	0x000011e0


	//   ....[6]....
        /*0098*/ 	.word	0x00001210


	//   ....[7]....
        /*009c*/ 	.word	0x00001220


	//   ....[8]....
        /*00a0*/ 	.word	0x00001250


	//   ....[9]....
        /*00a4*/ 	.word	0x00001260


	//   ....[10]....
        /*00a8*/ 	.word	0x000031a0


	//   ....[11]....
        /*00ac*/ 	.word	0x00003230


	//   ....[12]....
        /*00b0*/ 	.word	0x000032a0


	//   ....[13]....
        /*00b4*/ 	.word	0x00003300


	//   ....[14]....
        /*00b8*/ 	.word	0x00003370


	//   ....[15]....
        /*00bc*/ 	.word	0x000033d0


	//   ....[16]....
        /*00c0*/ 	.word	0x00003440


	//   ....[17]....
        /*00c4*/ 	.word	0x000034a0


	//   ....[18]....
        /*00c8*/ 	.word	0x00003510


	//   ....[19]....
        /*00cc*/ 	.word	0x00003560


	//----- nvinfo : EIATTR_EXIT_INSTR_OFFSETS
	.align		4
.L_3277:
        /*00d0*/ 	.byte	0x04, 0x1c
        /*00d2*/ 	.short	(.L_3279 - .L_3278)


	//   ....[0]....
.L_3278:
        /*00d4*/ 	.word	0x00003130


	//----- nvinfo : EIATTR_MAX_THREADS
	.align		4
.L_3279:
        /*00d8*/ 	.byte	0x04, 0x05
        /*00da*/ 	.short	(.L_3281 - .L_3280)
.L_3280:
        /*00dc*/ 	.word	0x00000080
        /*00e0*/ 	.word	0x00000001
        /*00e4*/ 	.word	0x00000001


	//----- nvinfo : EIATTR_CRS_STACK_SIZE
	.align		4
.L_3281:
        /*00e8*/ 	.byte	0x04, 0x1e
        /*00ea*/ 	.short	(.L_3283 - .L_3282)
.L_3282:
        /*00ec*/ 	.word	0x00000000


	//----- nvinfo : EIATTR_CBANK_PARAM_SIZE
	.align		4
.L_3283:
        /*00f0*/ 	.byte	0x03, 0x19
        /*00f2*/ 	.short	0x0128


	//----- nvinfo : EIATTR_PARAM_CBANK
	.align		4
        /*00f4*/ 	.byte	0x04, 0x0a
        /*00f6*/ 	.short	(.L_3285 - .L_3284)
	.align		4
.L_3284:
        /*00f8*/ 	.word	index@(.nv.constant0._ZN10layer_norm13ln_bwd_kernelINS_13Kernel_traitsIf6__halfS2_S2_fjLj512ELj1ELj4ELj1ELj16ENS_18Kernel_traits_baseILj512EfS2_S2_S2_fjLj128EEEEELb1ELb1ELb0ELb1EEEvNS_9BwdParamsE)
        /*00fc*/ 	.short	0x0210
        /*00fe*/ 	.short	0x0128


	//----- nvinfo : EIATTR_SW_WAR
	.align		4
.L_3285:
        /*0100*/ 	.byte	0x04, 0x36
        /*0102*/ 	.short	(.L_3287 - .L_3286)
.L_3286:
        /*0104*/ 	.word	0x00000008
.L_3287:


//--------------------- .nv.info._ZN10layer_norm22ln_bwd_finalize_kernelINS_22Kernel_traits_finalizeILj512Ef6__halfS2_S2_fjLb1ELj1024ELj4ENS_18Kernel_traits_baseILj512EfS2_S2_S2_fjLj1024EEEEELb1ELb0EEEvNS_9BwdParamsE --------------------------
	.section	.nv.info._ZN10layer_norm22ln_bwd_finalize_kernelINS_22Kernel_traits_finalizeILj512Ef6__halfS2_S2_fjLb1ELj1024ELj4ENS_18Kernel_traits_baseILj512EfS2_S2_S2_fjLj1024EEEEELb1ELb0EEEvNS_9BwdParamsE,"",@"SHT_CUDA_INFO"
	.sectionflags	@""
	.align	4


	//----- nvinfo : EIATTR_CUDA_API_VERSION
	.align		4
        /*0000*/ 	.byte	0x04, 0x37
        /*0002*/ 	.short	(.L_3289 - .L_3288)
.L_3288:
        /*0004*/ 	.word	0x00000082


	//----- nvinfo : EIATTR_KPARAM_INFO
	.align		4
.L_3289:
        /*0008*/ 	.byte	0x04, 0x17
        /*000a*/ 	.short	(.L_3291 - .L_3290)
.L_3290:
        /*000c*/ 	.word	0x00000000
        /*0010*/ 	.short	0x0000
        /*0012*/ 	.short	0x0000
        /*0014*/ 	.byte	0x00, 0xf0, 0xa1, 0x04


	//----- nvinfo : EIATTR_SPARSE_MMA_MASK
	.align		4
.L_3291:
        /*0018*/ 	.byte	0x03, 0x50
        /*001a*/ 	.short	0x0000


	//----- nvinfo : EIATTR_MAXREG_COUNT
	.align		4
        /*001c*/ 	.byte	0x03, 0x1b
        /*001e*/ 	.short	0x0040


	//----- nvinfo : EIATTR_NUM_BARRIERS
	.align		4
        /*0020*/ 	.byte	0x02, 0x4c
        /*0022*/ 	.byte	0x01
	.zero		1


	//----- nvinfo : EIATTR_MERCURY_ISA_VERSION
	.align		4
        /*0024*/ 	.byte	0x03, 0x5f
        /*0026*/ 	.short	0x0101


	//----- nvinfo : EIATTR_COOP_GROUP_MASK_REGIDS
	.align		4
        /*0028*/ 	.byte	0x04, 0x29
        /*002a*/ 	.short	(.L_3293 - .L_3292)


	//   ....[0]....
.L_3292:
        /*002c*/ 	.word	0xffffffff


	//   ....[1]....
        /*0030*/ 	.word	0xffffffff


	//   ....[2]....
        /*0034*/ 	.word	0xffffffff


	//   ....[3]....
        /*0038*/ 	.word	0xffffffff


	//   ....[4]....
        /*003c*/ 	.word	0xffffffff


	//   ....[5]....
        /*0040*/ 	.word	0xffffffff


	//   ....[6]....
        /*0044*/ 	.word	0xffffffff


	//   ....[7]....
        /*0048*/ 	.word	0xffffffff


	//   ....[8]....
        /*004c*/ 	.word	0xffffffff


	//   ....[9]....
        /*0050*/ 	.word	0xffffffff


	//   ....[10]....
        /*0054*/ 	.word	0xffffffff


	//   ....[11]....
        /*0058*/ 	.word	0xffffffff


	//   ....[12]....
        /*005c*/ 	.word	0xffffffff


	//   ....[13]....
        /*0060*/ 	.word	0xffffffff


	//   ....[14]....
        /*0064*/ 	.word	0xffffffff


	//   ....[15]....
        /*0068*/ 	.word	0x05000014


	//   ....[16]....
        /*006c*/ 	.word	0x05000014


	//   ....[17]....
        /*0070*/ 	.word	0x05000014


	//   ....[18]....
        /*0074*/ 	.word	0x05000014


	//   ....[19]....
        /*0078*/ 	.word	0x05000014


	//   ....[20]....
        /*007c*/ 	.word	0x05000014


	//   ....[21]....
        /*0080*/ 	.word	0x05000014


	//   ....[22]....
        /*0084*/ 	.word	0x05000014


	//   ....[23]....
        /*0088*/ 	.word	0x05000014


	//   ....[24]....
        /*008c*/ 	.word	0x05000014


	//   ....[25]....
        /*0090*/ 	.word	0x05000014


	//   ....[26]....
        /*0094*/ 	.word	0x05000014


	//   ....[27]....
        /*0098*/ 	.word	0x05000014


	//   ....[28]....
        /*009c*/ 	.word	0x05000014


	//   ....[29]....
        /*00a0*/ 	.word	0x05000014


	//----- nvinfo : EIATTR_COOP_GROUP_INSTR_OFFSETS
	.align		4
.L_3293:
        /*00a4*/ 	.byte	0x04, 0x28
        /*00a6*/ 	.short	(.L_3295 - .L_3294)


	//   ....[0]....
.L_3294:
        /*00a8*/ 	.word	0x00000ad0


	//   ....[1]....
        /*00ac*/ 	.word	0x00000ae0


	//   ....[2]....
        /*00b0*/ 	.word	0x00000af0


	//   ....[3]....
        /*00b4*/ 	.word	0x00000b20


	//   ....[4]....
        /*00b8*/ 	.word	0x00000b40


	//   ....[5]....
        /*00bc*/ 	.word	0x00000b50


	//   ....[6]....
        /*00c0*/ 	.word	0x00000b90


	//   ....[7]....
        /*00c4*/ 	.word	0x00000ba0


	//   ....[8]....
        /*00c8*/ 	.word	0x00000bb0


	//   ....[9]....
        /*00cc*/ 	.word	0x00000be0


	//   ....[10]....
        /*00d0*/ 	.word	0x00000c00


	//   ....[11]....
        /*00d4*/ 	.word	0x00000c10


	//   ....[12]....
        /*00d8*/ 	.word	0x00000c40


	//   ....[13]....
        /*00dc*/ 	.word	0x00000c60


	//   ....[14]....
        /*00e0*/ 	.word	0x00000c70


	//   ....[15]....
        /*00e4*/ 	.word	0x00000ef0


	//   ....[16]....
        /*00e8*/ 	.word	0x00000f60


	//   ....[17]....
        /*00ec*/ 	.word	0x00000fd0


	//   ....[18]....
        /*00f0*/ 	.word	0x00001040


	//   ....[19]....
        /*00f4*/ 	.word	0x000010b0


	//   ....[20]....
        /*00f8*/ 	.word	0x00001110


	//   ....[21]....
        /*00fc*/ 	.word	0x00001180


	//   ....[22]....
        /*0100*/ 	.word	0x000011f0


	//   ....[23]....
        /*0104*/ 	.word	0x00001260


	//   ....[24]....
        /*0108*/ 	.word	0x000012d0


	//   ....[25]....
        /*010c*/ 	.word	0x00001330


	//   ....[26]....
        /*0110*/ 	.word	0x000013a0


	//   ....[27]....
        /*0114*/ 	.word	0x00001410


	//   ....[28]....
        /*0118*/ 	.word	0x00001480


	//   ....[29]....
        /*011c*/ 	.word	0x000014f0


	//----- nvinfo : EIATTR_EXIT_INSTR_OFFSETS
	.align		4
.L_3295:
        /*0120*/ 	.byte	0x04, 0x1c
        /*0122*/ 	.short	(.L_3297 - .L_3296)


	//   ....[0]....
.L_3296:
        /*0124*/ 	.word	0x00000070


	//   ....[1]....
        /*0128*/ 	.word	0x00000e90


	//----- nvinfo : EIATTR_MAX_THREADS
	.align		4
.L_3297:
        /*012c*/ 	.byte	0x04, 0x05
        /*012e*/ 	.short	(.L_3299 - .L_3298)
.L_3298:
        /*0130*/ 	.word	0x00000400
        /*0134*/ 	.word	0x00000001
        /*0138*/ 	.word	0x00000001


	//----- nvinfo : EIATTR_CRS_STACK_SIZE
	.align		4
.L_3299:
        /*013c*/ 	.byte	0x04, 0x1e
        /*013e*/ 	.short	(.L_3301 - .L_3300)
.L_3300:
        /*0140*/ 	.word	0x00000000


	//----- nvinfo : EIATTR_CBANK_PARAM_SIZE
	.align		4
.L_3301:
        /*0144*/ 	.byte	0x03, 0x19
        /*0146*/ 	.short	0x0128


	//----- nvinfo : EIATTR_PARAM_CBANK
	.align		4
        /*0148*/ 	.byte	0x04, 0x0a
        /*014a*/ 	.short	(.L_3303 - .L_3302)
	.align		4
.L_3302:
        /*014c*/ 	.word	index@(.nv.constant0._ZN10layer_norm22ln_bwd_finalize_kernelINS_22Kernel_traits_finalizeILj512Ef6__halfS2_S2_fjLb1ELj1024ELj4ENS_18Kernel_traits_baseILj512EfS2_S2_S2_fjLj1024EEEEELb1ELb0EEEvNS_9BwdParamsE)
        /*0150*/ 	.short	0x0210
        /*0152*/ 	.short	0x0128


	//----- nvinfo : EIATTR_SW_WAR
	.align		4
.L_3303:
        /*0154*/ 	.byte	0x04, 0x36
        /*0156*/ 	.short	(.L_3305 - .L_3304)
.L_3304:
        /*0158*/ 	.word	0x00000008
.L_3305:


//--------------------- .nv.info._ZN10layer_norm13ln_bwd_kernelINS_13Kernel_traitsIf6__halfS2_S2_fjLj512ELj1ELj4ELj1ELj16ENS_18Kernel_traits_baseILj512EfS2_S2_S2_fjLj128EEEEELb1ELb1ELb1ELb0EEEvNS_9BwdParamsE --------------------------
	.section	.nv.info._ZN10layer_norm13ln_bwd_kernelINS_13Kernel_traitsIf6__halfS2_S2_fjLj512ELj1ELj4ELj1ELj16ENS_18Kernel_traits_baseILj512EfS2_S2_S2_fjLj128EEEEELb1ELb1ELb1ELb0EEEvNS_9BwdParamsE,"",@"SHT_CUDA_INFO"
	.sectionflags	@""
	.align	4


	//----- nvinfo : EIATTR_CUDA_API_VERSION
	.align		4
        /*0000*/ 	.byte	0x04, 0x37
        /*0002*/ 	.short	(.L_3307 - .L_3306)
.L_3306:
        /*0004*/ 	.word	0x00000082


	//----- nvinfo : EIATTR_KPARAM_INFO
	.align		4
.L_3307:
        /*0008*/ 	.byte	0x04, 0x17
        /*000a*/ 	.short	(.L_3309 - .L_3308)
.L_3308:
        /*000c*/ 	.word	0x00000000
        /*0010*/ 	.short	0x0000
        /*0012*/ 	.short	0x0000
        /*0014*/ 	.byte	0x00, 0xf0, 0xa1, 0x04


	//----- nvinfo : EIATTR_SPARSE_MMA_MASK
	.align		4
.L_3309:
        /*0018*/ 	.byte	0x03, 0x50
        /*001a*/ 	.short	0x0000


	//----- nvinfo : EIATTR_MAXREG_COUNT
	.align		4
        /*001c*/ 	.byte	0x03, 0x1b
        /*001e*/ 	.short	0x00ff


	//----- nvinfo : EIATTR_NUM_BARRIERS
	.align		4
        /*0020*/ 	.byte	0x02, 0x4c
        /*0022*/ 	.byte	0x01
	.zero		1


	//----- nvinfo : EIATTR_MERCURY_ISA_VERSION
	.align		4
        /*0024*/ 	.byte	0x03, 0x5f
        /*0026*/ 	.short	0x0101


	//----- nvinfo : EIATTR_COOP_GROUP_MASK_REGIDS
	.align		4
        /*0028*/ 	.byte	0x04, 0x29
        /*002a*/ 	.short	(.L_3311 - .L_3310)


	//   ....[0]....
.L_3310:
        /*002c*/ 	.word	0xffffffff


	//   ....[1]....
        /*0030*/ 	.word	0xffffffff


	//   ....[2]....
        /*0034*/ 	.word	0xffffffff


	//   ....[3]....
        /*0038*/ 	.word	0xffffffff


	//   ....[4]....
        /*003c*/ 	.word	0xffffffff


	//   ....[5]....
        /*0040*/ 	.word	0xffffffff


	//   ....[6]....
        /*0044*/ 	.word	0xffffffff


	//   ....[7]....
        /*0048*/ 	.word	0xffffffff


	//   ....[8]....
        /*004c*/ 	.word	0xffffffff


	//   ....[9]....
        /*0050*/ 	.word	0xffffffff


	//   ....[10]....
        /*0054*/ 	.word	0x05000084


	//   ....[11]....
        /*0058*/ 	.word	0x05000084


	//   ....[12]....
        /*005c*/ 	.word	0x05000084


	//   ....[13]....
        /*0060*/ 	.word	0x05000084


	//   ....[14]....
        /*0064*/ 	.word	0x05000084


	//   ....[15]....
        /*0068*/ 	.word	0x05000084


	//   ....[16]....
        /*006c*/ 	.word	0x05000084


	//   ....[17]....
        /*0070*/ 	.word	0x05000084


	//   ....[18]....
        /*0074*/ 	.word	0x05000084


	//   ....[19]....
        /*0078*/ 	.word	0x05000084


	//----- nvinfo : EIATTR_COOP_GROUP_INSTR_OFFSETS
	.align		4
.L_3311:
        /*007c*/ 	.byte	0x04, 0x28
        /*007e*/ 	.short	(.L_3313 - .L_3312)


	//   ....[0]....
.L_3312:
        /*0080*/ 	.word	0x000013f0


	//   ....[1]....
        /*0084*/ 	.word	0x00001400


	//   ....[2]....
        /*0088*/ 	.word	0x00001430


	//   ....[3]....
        /*008c*/ 	.word	0x00001440


	//   ....[4]....
        /*0090*/ 	.word	0x00001470


	//   ....[5]....
        /*0094*/ 	.word	0x00001480


	//   ....[6]....
        /*0098*/ 	.word	0x000014b0


	//   ....[7]....
        /*009c*/ 	.word	0x000014c0


	//   ....[8]....
        /*00a0*/ 	.word	0x000014f0


	//   ....[9]....
        /*00a4*/ 	.word	0x00001500


	//   ....[10]....
        /*00a8*/ 	.word	0x000043e0


	//   ....[11]....
        /*00ac*/ 	.word	0x00004480


	//   ....[12]....
        /*00b0*/ 	.word	0x000044e0


	//   ....[13]....
        /*00b4*/ 	.word	0x00004540


	//   ....[14]....
        /*00b8*/ 	.word	0x000045b0


	//   ....[15]....
        /*00bc*/ 	.word	0x00004610


	//   ....[16]....
        /*00c0*/ 	.word	0x00004680


	//   ....[17]....
        /*00c4*/ 	.word	0x000046e0


	//   ....[18]....
        /*00c8*/ 	.word	0x00004750


	//   ....[19]....
        /*00cc*/ 	.word	0x000047b0


	//----- nvinfo : EIATTR_EXIT_INSTR_OFFSETS
	.align		4
.L_3313:
        /*00d0*/ 	.byte	0x04, 0x1c
        /*00d2*/ 	.short	(.L_3315 - .L_3314)


	//   ....[0]....
.L_3314:
        /*00d4*/ 	.word	0x00004300


	//   ....[1]....
        /*00d8*/ 	.word	0x00004380


	//----- nvinfo : EIATTR_MAX_THREADS
	.align		4
.L_3315:
        /*00dc*/ 	.byte	0x04, 0x05
        /*00de*/ 	.short	(.L_3317 - .L_3316)
.L_3316:
        /*00e0*/ 	.word	0x00000080
        /*00e4*/ 	.word	0x00000001
        /*00e8*/ 	.word	0x00000001


	//----- nvinfo : EIATTR_CRS_STACK_SIZE
	.align		4
.L_3317:
        /*00ec*/ 	.byte	0x04, 0x1e
        /*00ee*/ 	.short	(.L_3319 - .L_3318)
.L_3318:
        /*00f0*/ 	.word	0x00000000


	//----- nvinfo : EIATTR_CBANK_PARAM_SIZE
	.align		4
.L_3319:
        /*00f4*/ 	.byte	0x03, 0x19
        /*00f6*/ 	.short	0x0128


	//----- nvinfo : EIATTR_PARAM_CBANK
	.align		4
        /*00f8*/ 	.byte	0x04, 0x0a
        /*00fa*/ 	.short	(.L_3321 - .L_3320)
	.align		4
.L_3320:
        /*00fc*/ 	.word	index@(.nv.constant0._ZN10layer_norm13ln_bwd_kernelINS_13Kernel_traitsIf6__halfS2_S2_fjLj512ELj1ELj4ELj1ELj16ENS_18Kernel_traits_baseILj512EfS2_S2_S2_fjLj128EEEEELb1ELb1ELb1ELb0EEEvNS_9BwdParamsE)
        /*0100*/ 	.short	0x0210
        /*0102*/ 	.short	0x0128


	//----- nvinfo : EIATTR_SW_WAR
	.align		4
.L_3321:
        /*0104*/ 	.byte	0x04, 0x36
        /*0106*/ 	.short	(.L_3323 - .L_3322)
.L_3322:
        /*0108*/ 	.word	0x00000008
.L_3323:


//--------------------- .nv.info._ZN10layer_norm22ln_bwd_finalize_kernelINS_22Kernel_traits_finalizeILj512Ef6__halfS2_S2_fjLb1ELj1024ELj4ENS_18Kernel_traits_baseILj512EfS2_S2_S2_fjLj1024EEEEELb1ELb1EEEvNS_9BwdParamsE --------------------------
	.section	.nv.info._ZN10layer_norm22ln_bwd_finalize_kernelINS_22Kernel_traits_finalizeILj512Ef6__halfS2_S2_fjLb1ELj1024ELj4ENS_18Kernel_traits_baseILj512EfS2_S2_S2_fjLj1024EEEEELb1ELb1EEEvNS_9BwdParamsE,"",@"SHT_CUDA_INFO"
	.sectionflags	@""
	.align	4


	//----- nvinfo : EIATTR_CUDA_API_VERSION
	.align		4
        /*0000*/ 	.byte	0x04, 0x37
        /*0002*/ 	.short	(.L_3325 - .L_3324)
.L_3324:
        /*0004*/ 	.word	0x00000082


	//----- nvinfo : EIATTR_KPARAM_INFO
	.align		4
.L_3325:
        /*0008*/ 	.byte	0x04, 0x17
        /*000a*/ 	.short	(.L_3327 - .L_3326)
.L_3326:
        /*000c*/ 	.word	0x00000000
        /*0010*/ 	.short	0x0000
        /*0012*/ 	.short	0x0000
        /*0014*/ 	.byte	0x00, 0xf0, 0xa1, 0x04


	//----- nvinfo : EIATTR_SPARSE_MMA_MASK
	.align		4
.L_3327:
        /*0018*/ 	.byte	0x03, 0x50
        /*001a*/ 	.short	0x0000


	//----- nvinfo : EIATTR_MAXREG_COUNT
	.align		4
        /*001c*/ 	.byte	0x03, 0x1b
        /*001e*/ 	.short	0x0040


	//----- nvinfo : EIATTR_NUM_BARRIERS
	.align		4
        /*0020*/ 	.byte	0x02, 0x4c
        /*0022*/ 	.byte	0x01
	.zero		1


	//----- nvinfo : EIATTR_MERCURY_ISA_VERSION
	.align		4
        /*0024*/ 	.byte	0x03, 0x5f
        /*0026*/ 	.short	0x0101


	//----- nvinfo : EIATTR_COOP_GROUP_MASK_REGIDS
	.align		4
        /*0028*/ 	.byte	0x04, 0x29
        /*002a*/ 	.short	(.L_3329 - .L_3328)


	//   ....[0]....
.L_3328:
        /*002c*/ 	.word	0xffffffff


	//   ....[1]....
        /*0030*/ 	.word	0xffffffff


	//   ....[2]....
        /*0034*/ 	.word	0xffffffff


	//   ....[3]....
        /*0038*/ 	.word	0xffffffff


	//   ....[4]....
        /*003c*/ 	.word	0xffffffff


	//   ....[5]....
        /*0040*/ 	.word	0xffffffff


	//   ....[6]....
        /*0044*/ 	.word	0xffffffff


	//   ....[7]....
        /*0048*/ 	.word	0xffffffff


	//   ....[8]....
        /*004c*/ 	.word	0xffffffff


	//   ....[9]....
        /*0050*/ 	.word	0xffffffff


	//   ....[10]....
        /*0054*/ 	.word	0xffffffff


	//   ....[11]....
        /*0058*/ 	.word	0xffffffff


	//   ....[12]....
        /*005c*/ 	.word	0xffffffff


	//   ....[13]....
        /*0060*/ 	.word	0xffffffff


	//   ....[14]....
        /*0064*/ 	.word	0xffffffff


	//   ....[15]....
        /*0068*/ 	.word	0x05000014


	//   ....[16]....
        /*006c*/ 	.word	0x05000014


	//   ....[17]....
        /*0070*/ 	.word	0x05000014


	//   ....[18]....
        /*0074*/ 	.word	0x05000014


	//   ....[19]....
        /*0078*/ 	.word	0x05000014


	//   ....[20]....
        /*007c*/ 	.word	0x05000014


	//   ....[21]....
        /*0080*/ 	.word	0x05000014


	//   ....[22]....
        /*0084*/ 	.word	0x05000014


	//   ....[23]....
        /*0088*/ 	.word	0x05000014


	//   ....[24]....
        /*008c*/ 	.word	0x05000014


	//   ....[25]....
        /*0090*/ 	.word	0x05000014


	//   ....[26]....
        /*0094*/ 	.word	0x05000014


	//   ....[27]....
        /*0098*/ 	.word	0x05000014


	//   ....[28]....
        /*009c*/ 	.word	0x05000014


	//   ....[29]....
        /*00a0*/ 	.word	0x05000014


	//----- nvinfo : EIATTR_COOP_GROUP_INSTR_OFFSETS
	.align		4
.L_3329:
        /*00a4*/ 	.byte	0x04, 0x28
        /*00a6*/ 	.short	(.L_3331 - .L_3330)


	//   ....[0]....
.L_3330:
        /*00a8*/ 	.word	0x00000ab0


	//   ....[1]....
        /*00ac*/ 	.word	0x00000ac0


	//   ....[2]....
        /*00b0*/ 	.word	0x00000ad0


	//   ....[3]....
        /*00b4*/ 	.word	0x00000b00


	//   ....[4]....
        /*00b8*/ 	.word	0x00000b20


	//   ....[5]....
        /*00bc*/ 	.word	0x00000b30


	//   ....[6]....
        /*00c0*/ 	.word	0x00000b60


	//   ....[7]....
        /*00c4*/ 	.word	0x00000b80


	//   ....[8]....
        /*00c8*/ 	.word	0x00000b90


	//   ....[9]....
        /*00cc*/ 	.word	0x00000bc0


	//   ....[10]....
        /*00d0*/ 	.word	0x00000be0


	//   ....[11]....
        /*00d4*/ 	.word	0x00000bf0


	//   ....[12]....
        /*00d8*/ 	.word	0x00000c20


	//   ....[13]....
        /*00dc*/ 	.word	0x00000c40


	//   ....[14]....
        /*00e0*/ 	.word	0x00000c50


	//   ....[15]....
        /*00e4*/ 	.word	0x00000eb0


	//   ....[16]....
        /*00e8*/ 	.word	0x00000f20


	//   ....[17]....
        /*00ec*/ 	.word	0x00000f90


	//   ....[18]....
        /*00f0*/ 	.word	0x00001000


	//   ....[19]....
        /*00f4*/ 	.word	0x00001070


	//   ....[20]....
        /*00f8*/ 	.word	0x000010d0


	//   ....[21]....
        /*00fc*/ 	.word	0x00001140


	//   ....[22]....
        /*0100*/ 	.word	0x000011b0


	//   ....[23]....
        /*0104*/ 	.word	0x00001220


	//   ....[24]....
        /*0108*/ 	.word	0x00001290


	//   ....[25]....
        /*010c*/ 	.word	0x000012f0


	//   ....[26]....
        /*0110*/ 	.word	0x00001360


	//   ....[27]....
        /*0114*/ 	.word	0x000013d0


	//   ....[28]....
        /*0118*/ 	.word	0x00001440


	//   ....[29]....
        /*011c*/ 	.word	0x000014b0


	//----- nvinfo : EIATTR_EXIT_INSTR_OFFSETS
	.align		4
.L_3331:
        /*0120*/ 	.byte	0x04, 0x1c
        /*0122*/ 	.short	(.L_3333 - .L_3332)


	//   ....[0]....
.L_3332:
        /*0124*/ 	.word	0x00000070


	//   ....[1]....
        /*0128*/ 	.word	0x00000e50


	//----- nvinfo : EIATTR_MAX_THREADS
	.align		4
.L_3333:
        /*012c*/ 	.byte	0x04, 0x05
        /*012e*/ 	.short	(.L_3335 - .L_3334)
.L_3334:
        /*0130*/ 	.word	0x00000400
        /*0134*/ 	.word	0x00000001
        /*0138*/ 	.word	0x00000001


	//----- nvinfo : EIATTR_CRS_STACK_SIZE
	.align		4
.L_3335:
        /*013c*/ 	.byte	0x04, 0x1e
        /*013e*/ 	.short	(.L_3337 - .L_3336)
.L_3336:
        /*0140*/ 	.word	0x00000000


	//----- nvinfo : EIATTR_CBANK_PARAM_SIZE
	.align		4
.L_3337:
        /*0144*/ 	.byte	0x03, 0x19
        /*0146*/ 	.short	0x0128


	//----- nvinfo : EIATTR_PARAM_CBANK
	.align		4
        /*0148*/ 	.byte	0x04, 0x0a
        /*014a*/ 	.short	(.L_3339 - .L_3338)
	.align		4
.L_3338:
        /*014c*/ 	.word	index@(.nv.constant0._ZN10layer_norm22ln_bwd_finalize_kernelINS_22Kernel_traits_finalizeILj512Ef6__halfS2_S2_fjLb1ELj1024ELj4ENS_18Kernel_traits_baseILj512EfS2_S2_S2_fjLj1024EEEEELb1ELb1EEEvNS_9BwdParamsE)
        /*0150*/ 	.short	0x0210
        /*0152*/ 	.short	0x0128


	//----- nvinfo : EIATTR_SW_WAR
	.align		4
.L_3339:
        /*0154*/ 	.byte	0x04, 0x36
        /*0156*/ 	.short	(.L_3341 - .L_3340)
.L_3340:
        /*0158*/ 	.word	0x00000008
.L_3341:


//--------------------- .nv.info._ZN10layer_norm13ln_bwd_kernelINS_13Kernel_traitsIf6__halfS2_S2_fjLj512ELj1ELj4ELj1ELj16ENS_18Kernel_traits_baseILj512EfS2_S2_S2_fjLj128EEEEELb1ELb1ELb1ELb1EEEvNS_9BwdParamsE --------------------------
	.section	.nv.info._ZN10layer_norm13ln_bwd_kernelINS_13Kernel_traitsIf6__halfS2_S2_fjLj512ELj1ELj4ELj1ELj16ENS_18Kernel_traits_baseILj512EfS2_S2_S2_fjLj128EEEEELb1ELb1ELb1ELb1EEEvNS_9BwdParamsE,"",@"SHT_CUDA_INFO"
	.sectionflags	@""
	.align	4


	//----- nvinfo : EIATTR_CUDA_API_VERSION
	.align		4
        /*0000*/ 	.byte	0x04, 0x37
        /*0002*/ 	.short	(.L_3343 - .L_3342)
.L_3342:
        /*0004*/ 	.word	0x00000082


	//----- nvinfo : EIATTR_KPARAM_INFO
	.align		4
.L_3343:
        /*0008*/ 	.byte	0x04, 0x17
        /*000a*/ 	.short	(.L_3345 - .L_3344)
.L_3344:
        /*000c*/ 	.word	0x00000000
        /*0010*/ 	.short	0x0000
        /*0012*/ 	.short	0x0000
        /*0014*/ 	.byte	0x00, 0xf0, 0xa1, 0x04


	//----- nvinfo : EIATTR_SPARSE_MMA_MASK
	.align		4
.L_3345:
        /*0018*/ 	.byte	0x03, 0x50
        /*001a*/ 	.short	0x0000


	//----- nvinfo : EIATTR_MAXREG_COUNT
	.align		4
        /*001c*/ 	.byte	0x03, 0x1b
        /*001e*/ 	.short	0x00ff


	//----- nvinfo : EIATTR_NUM_BARRIERS
	.align		4
        /*0020*/ 	.byte	0x02, 0x4c
        /*0022*/ 	.byte	0x01
	.zero		1


	//----- nvinfo : EIATTR_MERCURY_ISA_VERSION
	.align		4
        /*0024*/ 	.byte	0x03, 0x5f
        /*0026*/ 	.short	0x0101


	//----- nvinfo : EIATTR_COOP_GROUP_MASK_REGIDS
	.align		4
        /*0028*/ 	.byte	0x04, 0x29
        /*002a*/ 	.short	(.L_3347 - .L_3346)


	//   ....[0]....
.L_3346:
        /*002c*/ 	.word	0xffffffff


	//   ....[1]....
        /*0030*/ 	.word	0xffffffff


	//   ....[2]....
        /*0034*/ 	.word	0xffffffff


	//   ....[3]....
        /*0038*/ 	.word	0xffffffff


	//   ....[4]....
        /*003c*/ 	.word	0xffffffff


	//   ....[5]....
        /*0040*/ 	.word	0xffffffff


	//   ....[6]....
        /*0044*/ 	.word	0xffffffff


	//   ....[7]....
        /*0048*/ 	.word	0xffffffff


	//   ....[8]....
        /*004c*/ 	.word	0xffffffff


	//   ....[9]....
        /*0050*/ 	.word	0xffffffff


	//   ....[10]....
        /*0054*/ 	.word	0x0500009f


	//   ....[11]....
        /*0058*/ 	.word	0x0500009f


	//   ....[12]....
        /*005c*/ 	.word	0x0500009f


	//   ....[13]....
        /*0060*/ 	.word	0x0500009f


	//   ....[14]....
        /*0064*/ 	.word	0x0500009f


	//   ....[15]....
        /*0068*/ 	.word	0x0500009f


	//   ....[16]....
        /*006c*/ 	.word	0x0500009f


	//   ....[17]....
        /*0070*/ 	.word	0x0500009f


	//   ....[18]....
        /*0074*/ 	.word	0x0500009f


	//   ....[19]....
        /*0078*/ 	.word	0x0500009f


	//----- nvinfo : EIATTR_COOP_GROUP_INSTR_OFFSETS
	.align		4
.L_3347:
        /*007c*/ 	.byte	0x04, 0x28
        /*007e*/ 	.short	(.L_3349 - .L_3348)


	//   ....[0]....
.L_3348:
        /*0080*/ 	.word	0x000013d0


	//   ....[1]....
        /*0084*/ 	.word	0x000013e0


	//   ....[2]....
        /*0088*/ 	.word	0x00001410


	//   ....[3]....
        /*008c*/ 	.word	0x00001420


	//   ....[4]....
        /*0090*/ 	.word	0x00001450


	//   ....[5]....
        /*0094*/ 	.word	0x00001460


	//   ....[6]....
        /*0098*/ 	.word	0x00001490


	//   ....[7]....
        /*009c*/ 	.word	0x000014a0


	//   ....[8]....
        /*00a0*/ 	.word	0x000014d0


	//   ....[9]....
        /*00a4*/ 	.word	0x000014e0


	//   ....[10]....
        /*00a8*/ 	.word	0x00003f90


	//   ....[11]....
        /*00ac*/ 	.word	0x00004020


	//   ....[12]....
        /*00b0*/ 	.word	0x00004090


	//   ....[13]....
        /*00b4*/ 	.word	0x000040f0


	//   ....[14]....
        /*00b8*/ 	.word	0x00004160


	//   ....[15]....
        /*00bc*/ 	.word	0x000041c0


	//   ....[16]....
        /*00c0*/ 	.word	0x00004230


	//   ....[17]....
        /*00c4*/ 	.word	0x00004290


	//   ....[18]....
        /*00c8*/ 	.word	0x00004300


	//   ....[19]....
        /*00cc*/ 	.word	0x00004360


	//----- nvinfo : EIATTR_EXIT_INSTR_OFFSETS
	.align		4
.L_3349:
        /*00d0*/ 	.byte	0x04, 0x1c
        /*00d2*/ 	.short	(.L_3351 - .L_3350)


	//   ....[0]....
.L_3350:
        /*00d4*/ 	.word	0x00003f20


	//----- nvinfo : EIATTR_MAX_THREADS
	.align		4
.L_3351:
        /*00d8*/ 	.byte	0x04, 0x05
        /*00da*/ 	.short	(.L_3353 - .L_3352)
.L_3352:
        /*00dc*/ 	.word	0x00000080
        /*00e0*/ 	.word	0x00000001
        /*00e4*/ 	.word	0x00000001


	//----- nvinfo : EIATTR_CRS_STACK_SIZE
	.align		4
.L_3353:
        /*00e8*/ 	.byte	0x04, 0x1e
        /*00ea*/ 	.short	(.L_3355 - .L_3354)
.L_3354:
        /*00ec*/ 	.word	0x00000000


	//----- nvinfo : EIATTR_CBANK_PARAM_SIZE
	.align		4
.L_3355:
        /*00f0*/ 	.byte	0x03, 0x19
        /*00f2*/ 	.short	0x0128


	//----- nvinfo : EIATTR_PARAM_CBANK
	.align		4
        /*00f4*/ 	.byte	0x04, 0x0a
        /*00f6*/ 	.short	(.L_3357 - .L_3356)
	.align		4
.L_3356:
        /*00f8*/ 	.word	index@(.nv.constant0._ZN10layer_norm13ln_bwd_kernelINS_13Kernel_traitsIf6__halfS2_S2_fjLj512ELj1ELj4ELj1ELj16ENS_18Kernel_traits_baseILj512EfS2_S2_S2_fjLj128EEEEELb1ELb1ELb1ELb1EEEvNS_9BwdParamsE)
        /*00fc*/ 	.short	0x0210
        /*00fe*/ 	.short	0x0128


	//----- nvinfo : EIATTR_SW_WAR
	.align		4
.L_3357:
        /*0100*/ 	.byte	0x04, 0x36
        /*0102*/ 	.short	(.L_3359 - .L_3358)
.L_3358:
        /*0104*/ 	.word	0x00000008
.L_3359:


//--------------------- .nv.info._ZN10layer_norm13ln_bwd_kernelINS_13Kernel_traitsI6__halfS2_fS2_fjLj512ELj1ELj4ELj1ELj16ENS_18Kernel_traits_baseILj512ES2_S2_fS2_fjLj128EEEEELb0ELb0ELb0ELb0EEEvNS_9BwdParamsE --------------------------
	.section	.nv.info._ZN10layer_norm13ln_bwd_kernelINS_13Kernel_traitsI6__halfS2_fS2_fjLj512ELj1ELj4ELj1ELj16ENS_18Kernel_traits_baseILj512ES2_S2_fS2_fjLj128EEEEELb0ELb0ELb0ELb0EEEvNS_9BwdParamsE,"",@"SHT_CUDA_INFO"
	.sectionflags	@""
	.align	4


	//----- nvinfo : EIATTR_CUDA_API_VERSION
	.align		4
        /*0000*/ 	.byte	0x04, 0x37
        /*0002*/ 	.short	(.L_3361 - .L_3360)
.L_3360:
        /*0004*/ 	.word	0x00000082


	//----- nvinfo : EIATTR_KPARAM_INFO
	.align		4
.L_3361:
        /*0008*/ 	.byte	0x04, 0x17
        /*000a*/ 	.short	(.L_3363 - .L_3362)
.L_3362:
        /*000c*/ 	.word	0x00000000
        /*0010*/ 	.short	0x0000
        /*0012*/ 	.short	0x0000
        /*0014*/ 	.byte	0x00, 0xf0, 0xa1, 0x04


	//----- nvinfo : EIATTR_SPARSE_MMA_MASK
	.align		4
.L_3363:
        /*0018*/ 	.byte	0x03, 0x50
        /*001a*/ 	.short	0x0000


	//----- nvinfo : EIATTR_MAXREG_COUNT
	.align		4
        /*001c*/ 	.byte	0x03, 0x1b
        /*001e*/ 	.short	0x00ff


	//----- nvinfo : EIATTR_NUM_BARRIERS
	.align		4
        /*0020*/ 	.byte	0x02, 0x4c
        /*0022*/ 	.byte	0x01
	.zero		1


	//----- nvinfo : EIATTR_MERCURY_ISA_VERSION
	.align		4
        /*0024*/ 	.byte	0x03, 0x5f
        /*0026*/ 	.short	0x0101


	//----- nvinfo : EIATTR_COOP_GROUP_MASK_REGIDS
	.align		4
        /*0028*/ 	.byte	0x04, 0x29
        /*002a*/ 	.short	(.L_3365 - .L_3364)


	//   ....[0]....
.L_3364:
        /*002c*/ 	.word	0xffffffff


	//   ....[1]....
        /*0030*/ 	.word	0xffffffff


	//   ....[2]....
        /*0034*/ 	.word	0xffffffff


	//   ....[3]....
        /*0038*/ 	.word	0xffffffff


	//   ....[4]....
        /*003c*/ 	.word	0xffffffff


	//   ....[5]....
        /*0040*/ 	.word	0xffffffff


	//   ....[6]....
        /*0044*/ 	.word	0xffffffff


	//   ....[7]....
        /*0048*/ 	.word	0xffffffff


	//   ....[8]....
        /*004c*/ 	.word	0xffffffff


	//   ....[9]....
        /*0050*/ 	.word	0xffffffff


	//   ....[10]....
        /*0054*/ 	.word	0x05000077


	//   ....[11]....
        /*0058*/ 	.word	0x05000077


	//   ....[12]....
        /*005c*/ 	.word	0x05000077


	//   ....[13]....
        /*0060*/ 	.word	0x05000077


	//   ....[14]....
        /*0064*/ 	.word	0x05000077


	//   ....[15]....
        /*0068*/ 	.word	0x05000077


	//   ....[16]....
        /*006c*/ 	.word	0x05000077


	//   ....[17]....
        /*0070*/ 	.word	0x05000077


	//   ....[18]....
        /*0074*/ 	.word	0x05000077


	//   ....[19]....
        /*0078*/ 	.word	0x05000077


	//----- nvinfo : EIATTR_COOP_GROUP_INSTR_OFFSETS
	.align		4
.L_3365:
        /*007c*/ 	.byte	0x04, 0x28
        /*007e*/ 	.short	(.L_3367 - .L_3366)


	//   ....[0]....
.L_3366:
        /*0080*/ 	.word	0x00000ff0


	//   ....[1]....
        /*0084*/ 	.word	0x00001000


	//   ....[2]....
        /*0088*/ 	.word	0x00001030


	//   ....[3]....
        /*008c*/ 	.word	0x00001040


	//   ....[4]....
        /*0090*/ 	.word	0x00001070


	//   ....[5]....
        /*0094*/ 	.word	0x00001080


	//   ....[6]....
        /*0098*/ 	.word	0x000010b0


	//   ....[7]....
        /*009c*/ 	.word	0x000010c0


	//   ....[8]....
        /*00a0*/ 	.word	0x000010f0


	//   ....[9]....
        /*00a4*/ 	.word	0x00001100


	//   ....[10]....
        /*00a8*/ 	.word	0x00002330


	//   ....[11]....
        /*00ac*/ 	.word	0x000023c0


	//   ....[12]....
        /*00b0*/ 	.word	0x00002430


	//   ....[13]....
        /*00b4*/ 	.word	0x00002490


	//   ....[14]....
        /*00b8*/ 	.word	0x00002500


	//   ....[15]....
        /*00bc*/ 	.word	0x00002560


	//   ....[16]....
        /*00c0*/ 	.word	0x000025d0


	//   ....[17]....
        /*00c4*/ 	.word	0x00002630


	//   ....[18]....
        /*00c8*/ 	.word	0x000026a0


	//   ....[19]....
        /*00cc*/ 	.word	0x00002700


	//----- nvinfo : EIATTR_EXIT_INSTR_OFFSETS
	.align		4
.L_3367:
        /*00d0*/ 	.byte	0x04, 0x1c
        /*00d2*/ 	.short	(.L_3369 - .L_3368)


	//   ....[0]....
.L_3368:
        /*00d4*/ 	.word	0x00002290


	//   ....[1]....
        /*00d8*/ 	.word	0x000022c0


	//----- nvinfo : EIATTR_MAX_THREADS
	.align		4
.L_3369:
        /*00dc*/ 	.byte	0x04, 0x05
        /*00de*/ 	.short	(.L_3371 - .L_3370)
.L_3370:
        /*00e0*/ 	.word	0x00000080
        /*00e4*/ 	.word	0x00000001
        /*00e8*/ 	.word	0x00000001


	//----- nvinfo : EIATTR_CRS_STACK_SIZE
	.align		4
.L_3371:
        /*00ec*/ 	.byte	0x04, 0x1e
        /*00ee*/ 	.short	(.L_3373 - .L_3372)
.L_3372:
        /*00f0*/ 	.word	0x00000000


	//----- nvinfo : EIATTR_CBANK_PARAM_SIZE
	.align		4
.L_3373:
        /*00f4*/ 	.byte	0x03, 0x19
        /*00f6*/ 	.short	0x0128


	//----- nvinfo : EIATTR_PARAM_CBANK
	.align		4
        /*00f8*/ 	.byte	0x04, 0x0a
        /*00fa*/ 	.short	(.L_3375 - .L_3374)
	.align		4
.L_3374:
        /*00fc*/ 	.word	index@(.nv.constant0._ZN10layer_norm13ln_bwd_kernelINS_13Kernel_traitsI6__halfS2_fS2_fjLj512ELj1ELj4ELj1ELj16ENS_18Kernel_traits_baseILj512ES2_S2_fS2_fjLj128EEEEELb0ELb0ELb0ELb0EEEvNS_9BwdParamsE)
        /*0100*/ 	.short	0x0210
        /*0102*/ 	.short	0x0128


	//----- nvinfo : EIATTR_SW_WAR
	.align		4
.L_3375:
        /*0104*/ 	.byte	0x04, 0x36
        /*0106*/ 	.short	(.L_3377 - .L_3376)
.L_3376:
        /*0108*/ 	.word	0x00000008
.L_3377:


//--------------------- .nv.info._ZN10layer_norm13ln_bwd_kernelINS_13Kernel_traitsI6__halfS2_fS2_fjLj512ELj1ELj4ELj1ELj16ENS_18Kernel_traits_baseILj512ES2_S2_fS2_fjLj128EEEEELb0ELb0ELb0ELb1EEEvNS_9BwdParamsE --------------------------
	.section	.nv.info._ZN10layer_norm13ln_bwd_kernelINS_13Kernel_traitsI6__halfS2_fS2_fjLj512ELj1ELj4ELj1ELj16ENS_18Kernel_traits_baseILj512ES2_S2_fS2_fjLj128EEEEELb0ELb0ELb0ELb1EEEvNS_9BwdParamsE,"",@"SHT_CUDA_INFO"
	.sectionflags	@""
	.align	4


	//----- nvinfo : EIATTR_CUDA_API_VERSION
	.align		4
        /*0000*/ 	.byte	0x04, 0x37
        /*0002*/ 	.short	(.L_3379 - .L_3378)
.L_3378:
        /*0004*/ 	.word	0x00000082


	//----- nvinfo : EIATTR_KPARAM_INFO
	.align		4
.L_3379:
        /*0008*/ 	.byte	0x04, 0x17
        /*000a*/ 	.short	(.L_3381 - .L_3380)
.L_3380:
        /*000c*/ 	.word	0x00000000
        /*0010*/ 	.short	0x0000
        /*0012*/ 	.short	0x0000
        /*0014*/ 	.byte	0x00, 0xf0, 0xa1, 0x04


	//----- nvinfo : EIATTR_SPARSE_MMA_MASK
	.align		4
.L_3381:
        /*0018*/ 	.byte	0x03, 0x50
        /*001a*/ 	.short	0x0000


	//----- nvinfo : EIATTR_MAXREG_COUNT
	.align		4
        /*001c*/ 	.byte	0x03, 0x1b
        /*001e*/ 	.short	0x00ff


	//----- nvinfo : EIATTR_NUM_BARRIERS
	.align		4
        /*0020*/ 	.byte	0x02, 0x4c
        /*0022*/ 	.byte	0x01
	.zero		1


	//----- nvinfo : EIATTR_MERCURY_ISA_VERSION
	.align		4
        /*0024*/ 	.byte	0x03, 0x5f
        /*0026*/ 	.short	0x0101


	//----- nvinfo : EIATTR_COOP_GROUP_MASK_REGIDS
	.align		4
        /*0028*/ 	.byte	0x04, 0x29
        /*002a*/ 	.short	(.L_3383 - .L_3382)


	//   ....[0]....
.L_3382:
        /*002c*/ 	.word	0xffffffff


	//   ....[1]....
        /*0030*/ 	.word	0xffffffff


	//   ....[2]....
        /*0034*/ 	.word	0xffffffff


	//   ....[3]....
        /*0038*/ 	.word	0xffffffff


	//   ....[4]....
        /*003c*/ 	.word	0xffffffff


	//   ....[5]....
        /*0040*/ 	.word	0xffffffff


	//   ....[6]....
        /*0044*/ 	.word	0xffffffff


	//   ....[7]....
        /*0048*/ 	.word	0xffffffff


	//   ....[8]....
        /*004c*/ 	.word	0xffffffff


	//   ....[9]....
        /*0050*/ 	.word	0xffffffff


	//   ....[10]....
        /*0054*/ 	.word	0x05000074


	//   ....[11]....
        /*0058*/ 	.word	0x05000074


	//   ....[12]....
        /*005c*/ 	.word	0x05000074


	//   ....[13]....
        /*0060*/ 	.word	0x05000074


	//   ....[14]....
        /*0064*/ 	.word	0x05000074


	//   ....[15]....
        /*0068*/ 	.word	0x05000074


	//   ....[16]....
        /*006c*/ 	.word	0x05000074


	//   ....[17]....
        /*0070*/ 	.word	0x05000074


	//   ....[18]....
        /*0074*/ 	.word	0x05000074


	//   ....[19]....
        /*0078*/ 	.word	0x05000074


	//----- nvinfo : EIATTR_COOP_GROUP_INSTR_OFFSETS
	.align		4
.L_3383:
        /*007c*/ 	.byte	0x04, 0x28
        /*007e*/ 	.short	(.L_3385 - .L_3384)


	//   ....[0]....
.L_3384:
        /*0080*/ 	.word	0x00000f90


	//   ....[1]....
        /*0084*/ 	.word	0x00000fa0


	//   ....[2]....
        /*0088*/ 	.word	0x00000fd0


	//   ....[3]....
        /*008c*/ 	.word	0x00000fe0


	//   ....[4]....
        /*0090*/ 	.word	0x00001010


	//   ....[5]....
        /*0094*/ 	.word	0x00001020


	//   ....[6]....
        /*0098*/ 	.word	0x00001050


	//   ....[7]....
        /*009c*/ 	.word	0x00001060


	//   ....[8]....
        /*00a0*/ 	.word	0x00001090


	//   ....[9]....
        /*00a4*/ 	.word	0x000010a0


	//   ....[10]....
        /*00a8*/ 	.word	0x00002210


	//   ....[11]....
        /*00ac*/ 	.word	0x000022b0


	//   ....[12]....
        /*00b0*/ 	.word	0x00002310


	//   ....[13]....
        /*00b4*/ 	.word	0x00002370


	//   ....[14]....
        /*00b8*/ 	.word	0x000023e0


	//   ....[15]....
        /*00bc*/ 	.word	0x00002440


	//   ....[16]....
        /*00c0*/ 	.word	0x000024b0


	//   ....[17]....
        /*00c4*/ 	.word	0x00002510


	//   ....[18]....
        /*00c8*/ 	.word	0x00002580


	//   ....[19]....
        /*00cc*/ 	.word	0x000025e0


	//----- nvinfo : EIATTR_EXIT_INSTR_OFFSETS
	.align		4
.L_3385:
        /*00d0*/ 	.byte	0x04, 0x1c
        /*00d2*/ 	.short	(.L_3387 - .L_3386)


	//   ....[0]....
.L_3386:
        /*00d4*/ 	.word	0x000021b0


	//----- nvinfo : EIATTR_MAX_THREADS
	.align		4
.L_3387:
        /*00d8*/ 	.byte	0x04, 0x05
        /*00da*/ 	.short	(.L_3389 - .L_3388)
.L_3388:
        /*00dc*/ 	.word	0x00000080
        /*00e0*/ 	.word	0x00000001
        /*00e4*/ 	.word	0x00000001


	//----- nvinfo : EIATTR_CRS_STACK_SIZE
	.align		4
.L_3389:
        /*00e8*/ 	.byte	0x04, 0x1e
        /*00ea*/ 	.short	(.L_3391 - .L_3390)
.L_3390:
        /*00ec*/ 	.word	0x00000000


	//----- nvinfo : EIATTR_CBANK_PARAM_SIZE
	.align		4
.L_3391:
        /*00f0*/ 	.byte	0x03, 0x19
        /*00f2*/ 	.short	0x0128


	//----- nvinfo : EIATTR_PARAM_CBANK
	.align		4
        /*00f4*/ 	.byte	0x04, 0x0a
        /*00f6*/ 	.short	(.L_3393 - .L_3392)
	.align		4
.L_3392:
        /*00f8*/ 	.word	index@(.nv.constant0._ZN10layer_norm13ln_bwd_kernelINS_13Kernel_traitsI6__halfS2_fS2_fjLj512ELj1ELj4ELj1ELj16ENS_18Kernel_traits_baseILj512ES2_S2_fS2_fjLj128EEEEELb0ELb0ELb0ELb1EEEvNS_9BwdParamsE)
        /*00fc*/ 	.short	0x0210
        /*00fe*/ 	.short	0x0128


	//----- nvinfo : EIATTR_SW_WAR
	.align		4
.L_3393:
        /*0100*/ 	.byte	0x04, 0x36
        /*0102*/ 	.short	(.L_3395 - .L_3394)
.L_3394:
        /*0104*/ 	.word	0x00000008
.L_3395:


//--------------------- .nv.info._ZN10layer_norm13ln_bwd_kernelINS_13Kernel_traitsI6__halfS2_fS2_fjLj512ELj1ELj4ELj1ELj16ENS_18Kernel_traits_baseILj512ES2_S2_fS2_fjLj128EEEEELb0ELb0ELb1ELb0EEEvNS_9BwdParamsE --------------------------
	.section	.nv.info._ZN10layer_norm13ln_bwd_kernelINS_13Kernel_traitsI6__halfS2_fS2_fjLj512ELj1ELj4ELj1ELj16ENS_18Kernel_traits_baseILj512ES2_S2_fS2_fjLj128EEEEELb0ELb0ELb1ELb0EEEvNS_9BwdParamsE,"",@"SHT_CUDA_INFO"
	.sectionflags	@""
	.align	4


	//----- nvinfo : EIATTR_CUDA_API_VERSION
	.align		4
        /*0000*/ 	.byte	0x04, 0x37
        /*0002*/ 	.short	(.L_3397 - .L_3396)
.L_3396:
        /*0004*/ 	.word	0x00000082


	//----- nvinfo : EIATTR_KPARAM_INFO
	.align		4
.L_3397:
        /*0008*/ 	.byte	0x04, 0x17
        /*000a*/ 	.short	(.L_3399 - .L_3398)
.L_3398:
        /*000c*/ 	.word	0x00000000
        /*0010*/ 	.short	0x0000
        /*0012*/ 	.short	0x0000
        /*0014*/ 	.byte	0x00, 0xf0, 0xa1, 0x04


	//----- nvinfo : EIATTR_SPARSE_MMA_MASK
	.align		4
.L_3399:
        /*0018*/ 	.byte	0x03, 0x50
        /*001a*/ 	.short	0x0000


	//----- nvinfo : EIATTR_MAXREG_COUNT
	.align		4
        /*001c*/ 	.byte	0x03, 0x1b
        /*001e*/ 	.short	0x00ff


	//----- nvinfo : EIATTR_NUM_BARRIERS
	.align		4
        /*0020*/ 	.byte	0x02, 0x4c
        /*0022*/ 	.byte	0x01
	.zero		1


	//----- nvinfo : EIATTR_MERCURY_ISA_VERSION
	.align		4
        /*0024*/ 	.byte	0x03, 0x5f
        /*0026*/ 	.short	0x0101


	//----- nvinfo : EIATTR_COOP_GROUP_MASK_REGIDS
	.align		4
        /*0028*/ 	.byte	0x04, 0x29
        /*002a*/ 	.short	(.L_3401 - .L_3400)


	//   ....[0]....
.L_3400:
        /*002c*/ 	.word	0xffffffff


	//   ....[1]....
        /*0030*/ 	.word	0xffffffff


	//   ....[2]....
        /*0034*/ 	.word	0xffffffff


	//   ....[3]....
        /*0038*/ 	.word	0xffffffff


	//   ....[4]....
        /*003c*/ 	.word	0xffffffff


	//   ....[5]....
        /*0040*/ 	.word	0xffffffff


	//   ....[6]....
        /*0044*/ 	.word	0xffffffff


	//   ....[7]....
        /*0048*/ 	.word	0xffffffff


	//   ....[8]....
        /*004c*/ 	.word	0xffffffff


	//   ....[9]....
        /*0050*/ 	.word	0xffffffff


	//   ....[10]....
        /*0054*/ 	.word	0x0500006e


	//   ....[11]....
        /*0058*/ 	.word	0x0500006e


	//   ....[12]....
        /*005c*/ 	.word	0x0500006e


	//   ....[13]....
        /*0060*/ 	.word	0x0500006e


	//   ....[14]....
        /*0064*/ 	.word	0x0500006e


	//   ....[15]....
        /*0068*/ 	.word	0x0500006e


	//   ....[16]....
        /*006c*/ 	.word	0x0500006e


	//   ....[17]....
        /*0070*/ 	.word	0x0500006e


	//   ....[18]....
        /*0074*/ 	.word	0x0500006e


	//   ....[19]....
        /*0078*/ 	.word	0x0500006e


	//----- nvinfo : EIATTR_COOP_GROUP_INSTR_OFFSETS
	.align		4
.L_3401:
        /*007c*/ 	.byte	0x04, 0x28
        /*007e*/ 	.short	(.L_3403 - .L_3402)


	//   ....[0]....
.L_3402:
        /*0080*/ 	.word	0x00001160


	//   ....[1]....
        /*0084*/ 	.word	0x00001170


	//   ....[2]....
        /*0088*/ 	.word	0x000011a0


	//   ....[3]....
        /*008c*/ 	.word	0x000011b0


	//   ....[4]....
        /*0090*/ 	.word	0x000011e0


	//   ....[5]....
        /*0094*/ 	.word	0x000011f0


	//   ....[6]....
        /*0098*/ 	.word	0x00001220


	//   ....[7]....
        /*009c*/ 	.word	0x00001230


	//   ....[8]....
        /*00a0*/ 	.word	0x00001260


	//   ....[9]....
        /*00a4*/ 	.word	0x00001270


	//   ....[10]....
        /*00a8*/ 	.word	0x00003030


	//   ....[11]....
        /*00ac*/ 	.word	0x000030c0


	//   ....[12]....
        /*00b0*/ 	.word	0x00003130


	//   ....[13]....
        /*00b4*/ 	.word	0x00003190


	//   ....[14]....
        /*00b8*/ 	.word	0x00003200


	//   ....[15]....
        /*00bc*/ 	.word	0x00003260


	//   ....[16]....
        /*00c0*/ 	.word	0x000032d0


	//   ....[17]....
        /*00c4*/ 	.word	0x00003330


	//   ....[18]....
        /*00c8*/ 	.word	0x000033a0


	//   ....[19]....
        /*00cc*/ 	.word	0x00003400


	//----- nvinfo : EIATTR_EXIT_INSTR_OFFSETS
	.align		4
.L_3403:
        /*00d0*/ 	.byte	0x04, 0x1c
        /*00d2*/ 	.short	(.L_3405 - .L_3404)


	//   ....[0]....
.L_3404:
        /*00d4*/ 	.word	0x00002f90


	//   ....[1]....
        /*00d8*/ 	.word	0x00002fc0


	//----- nvinfo : EIATTR_MAX_THREADS
	.align		4
.L_3405:
        /*00dc*/ 	.byte	0x04, 0x05
        /*00de*/ 	.short	(.L_3407 - .L_3406)
.L_3406:
        /*00e0*/ 	.word	0x00000080
        /*00e4*/ 	.word	0x00000001
        /*00e8*/ 	.word	0x00000001


	//----- nvinfo : EIATTR_CRS_STACK_SIZE
	.align		4
.L_3407:
        /*00ec*/ 	.byte	0x04, 0x1e
        /*00ee*/ 	.short	(.L_3409 - .L_3408)
.L_3408:
        /*00f0*/ 	.word	0x00000000


	//----- nvinfo : EIATTR_CBANK_PARAM_SIZE
	.align		4
.L_3409:
        /*00f4*/ 	.byte	0x03, 0x19
        /*00f6*/ 	.short	0x0128


	//----- nvinfo : EIATTR_PARAM_CBANK
	.align		4
        /*00f8*/ 	.byte	0x04, 0x0a
        /*00fa*/ 	.short	(.L_3411 - .L_3410)
	.align		4
.L_3410:
        /*00fc*/ 	.word	index@(.nv.constant0._ZN10layer_norm13ln_bwd_kernelINS_13Kernel_traitsI6__halfS2_fS2_fjLj512ELj1ELj4ELj1ELj16ENS_18Kernel_traits_baseILj512ES2_S2_fS2_fjLj128EEEEELb0ELb0ELb1ELb0EEEvNS_9BwdParamsE)
        /*0100*/ 	.short	0x0210
        /*0102*/ 	.short	0x0128


	//----- nvinfo : EIATTR_SW_WAR
	.align		4
.L_3411:
        /*0104*/ 	.byte	0x04, 0x36
        /*0106*/ 	.short	(.L_3413 - .L_3412)
.L_3412:
        /*0108*/ 	.word	0x00000008
.L_3413:


//--------------------- .nv.info._ZN10layer_norm13ln_bwd_kernelINS_13Kernel_traitsI6__halfS2_fS2_fjLj512ELj1ELj4ELj1ELj16ENS_18Kernel_traits_baseILj512ES2_S2_fS2_fjLj128EEEEELb0ELb0ELb1ELb1EEEvNS_9BwdParamsE --------------------------
	.section	.nv.info._ZN10layer_norm13ln_bwd_kernelINS_13Kernel_traitsI6__halfS2_fS2_fjLj512ELj1ELj4ELj1ELj16ENS_18Kernel_traits_baseILj512ES2_S2_fS2_fjLj128EEEEELb0ELb0ELb1ELb1EEEvNS_9BwdParamsE,"",@"SHT_CUDA_INFO"
	.sectionflags	@""
	.align	4


	//----- nvinfo : EIATTR_CUDA_API_VERSION
	.align		4
        /*0000*/ 	.byte	0x04, 0x37
        /*0002*/ 	.short	(.L_3415 - .L_3414)
.L_3414:
        /*0004*/ 	.word	0x00000082


	//----- nvinfo : EIATTR_KPARAM_INFO
	.align		4
.L_3415:
        /*0008*/ 	.byte	0x04, 0x17
        /*000a*/ 	.short	(.L_3417 - .L_3416)
.L_3416:
        /*000c*/ 	.word	0x00000000
        /*0010*/ 	.short	0x0000
        /*0012*/ 	.short	0x0000
        /*0014*/ 	.byte	0x00, 0xf0, 0xa1, 0x04


	//----- nvinfo : EIATTR_SPARSE_MMA_MASK
	.align		4
.L_3417:
        /*0018*/ 	.byte	0x03, 0x50
        /*001a*/ 	.short	0x0000


	//----- nvinfo : EIATTR_MAXREG_COUNT
	.align		4
        /*001c*/ 	.byte	0x03, 0x1b
        /*001e*/ 	.short	0x00ff


	//----- nvinfo : EIATTR_NUM_BARRIERS
	.align		4
        /*0020*/ 	.byte	0x02, 0x4c
        /*0022*/ 	.byte	0x01
	.zero		1


	//----- nvinfo : EIATTR_MERCURY_ISA_VERSION
	.align		4
        /*0024*/ 	.byte	0x03, 0x5f
        /*0026*/ 	.short	0x0101


	//----- nvinfo : EIATTR_COOP_GROUP_MASK_REGIDS
	.align		4
        /*0028*/ 	.byte	0x04, 0x29
        /*002a*/ 	.short	(.L_3419 - .L_3418)


	//   ....[0]....
.L_3418:
        /*002c*/ 	.word	0xffffffff


	//   ....[1]....
        /*0030*/ 	.word	0xffffffff


	//   ....[2]....
        /*0034*/ 	.word	0xffffffff


	//   ....[3]....
        /*0038*/ 	.word	0xffffffff


	//   ....[4]....
        /*003c*/ 	.word	0xffffffff


	//   ....[5]....
        /*0040*/ 	.word	0xffffffff


	//   ....[6]....
        /*0044*/ 	.word	0xffffffff


	//   ....[7]....
        /*0048*/ 	.word	0xffffffff


	//   ....[8]....
        /*004c*/ 	.word	0xffffffff


	//   ....[9]....
        /*0050*/ 	.word	0xffffffff


	//   ....[10]....
        /*0054*/ 	.word	0x0500004a


	//   ....[11]....
        /*0058*/ 	.word	0x0500004a


	//   ....[12]....
        /*005c*/ 	.word	0x0500004a


	//   ....[13]....
        /*0060*/ 	.word	0x0500004a


	//   ....[14]....
        /*0064*/ 	.word	0x0500004a


	//   ....[15]....
        /*0068*/ 	.word	0x0500004a


	//   ....[16]....
        /*006c*/ 	.word	0x0500004a


	//   ....[17]....
        /*0070*/ 	.word	0x0500004a


	//   ....[18]....
        /*0074*/ 	.word	0x0500004a


	//   ....[19]....
        /*0078*/ 	.word	0x0500004a


	//----- nvinfo : EIATTR_COOP_GROUP_INSTR_OFFSETS
	.align		4
.L_3419:
        /*007c*/ 	.byte	0x04, 0x28
        /*007e*/ 	.short	(.L_3421 - .L_3420)


	//   ....[0]....
.L_3420:
        /*0080*/ 	.word	0x000010c0


	//   ....[1]....
        /*0084*/ 	.word	0x000010d0


	//   ....[2]....
        /*0088*/ 	.word	0x00001100


	//   ....[3]....
        /*008c*/ 	.word	0x00001110


	//   ....[4]....
        /*0090*/ 	.word	0x00001140


	//   ....[5]....
        /*0094*/ 	.word	0x00001150


	//   ....[6]....
        /*0098*/ 	.word	0x00001180


	//   ....[7]....
        /*009c*/ 	.word	0x00001190


	//   ....[8]....
        /*00a0*/ 	.word	0x000011c0


	//   ....[9]....
        /*00a4*/ 	.word	0x000011d0


	//   ....[10]....
        /*00a8*/ 	.word	0x00002c60


	//   ....[11]....
        /*00ac*/ 	.word	0x00002cf0


	//   ....[12]....
        /*00b0*/ 	.word	0x00002d60


	//   ....[13]....
        /*00b4*/ 	.word	0x00002dc0


	//   ....[14]....
        /*00b8*/ 	.word	0x00002e30


	//   ....[15]....
        /*00bc*/ 	.word	0x00002e90


	//   ....[16]....
        /*00c0*/ 	.word	0x00002f00


	//   ....[17]....
        /*00c4*/ 	.word	0x00002f60


	//   ....[18]....
        /*00c8*/ 	.word	0x00002fd0


	//   ....[19]....
        /*00cc*/ 	.word	0x00003030


	//----- nvinfo : EIATTR_EXIT_INSTR_OFFSETS
	.align		4
.L_3421:
        /*00d0*/ 	.byte	0x04, 0x1c
        /*00d2*/ 	.short	(.L_3423 - .L_3422)


	//   ....[0]....
.L_3422:
        /*00d4*/ 	.word	0x00002bf0


	//----- nvinfo : EIATTR_MAX_THREADS
	.align		4
.L_3423:
        /*00d8*/ 	.byte	0x04, 0x05
        /*00da*/ 	.short	(.L_3425 - .L_3424)
.L_3424:
        /*00dc*/ 	.word	0x00000080
        /*00e0*/ 	.word	0x00000001
        /*00e4*/ 	.word	0x00000001


	//----- nvinfo : EIATTR_CRS_STACK_SIZE
	.align		4
.L_3425:
        /*00e8*/ 	.byte	0x04, 0x1e
        /*00ea*/ 	.short	(.L_3427 - .L_3426)
.L_3426:
        /*00ec*/ 	.word	0x00000000


	//----- nvinfo : EIATTR_CBANK_PARAM_SIZE
	.align		4
.L_3427:
        /*00f0*/ 	.byte	0x03, 0x19
        /*00f2*/ 	.short	0x0128


	//----- nvinfo : EIATTR_PARAM_CBANK
	.align		4
        /*00f4*/ 	.byte	0x04, 0x0a
        /*00f6*/ 	.short	(.L_3429 - .L_3428)
	.align		4
.L_3428:
        /*00f8*/ 	.word	index@(.nv.constant0._ZN10layer_norm13ln_bwd_kernelINS_13Kernel_traitsI6__halfS2_fS2_fjLj512ELj1ELj4ELj1ELj16ENS_18Kernel_traits_baseILj512ES2_S2_fS2_fjLj128EEEEELb0ELb0ELb1ELb1EEEvNS_9BwdParamsE)
        /*00fc*/ 	.short	0x0210
        /*00fe*/ 	.short	0x0128


	//----- nvinfo : EIATTR_SW_WAR
	.align		4
.L_3429:
        /*0100*/ 	.byte	0x04, 0x36
        /*0102*/ 	.short	(.L_3431 - .L_3430)
.L_3430:
        /*0104*/ 	.word	0x00000008
.L_3431:


//--------------------- .nv.info._ZN10layer_norm13ln_bwd_kernelINS_13Kernel_traitsI6__halfS2_fS2_fjLj512ELj1ELj4ELj1ELj16ENS_18Kernel_traits_baseILj512ES2_S2_fS2_fjLj128EEEEELb0ELb1ELb0ELb0EEEvNS_9BwdParamsE --------------------------
	.section	.nv.info._ZN10layer_norm13ln_bwd_kernelINS_13Kernel_traitsI6__halfS2_fS2_fjLj512ELj1ELj4ELj1ELj16ENS_18Kernel_traits_baseILj512ES2_S2_fS2_fjLj128EEEEELb0ELb1ELb0ELb0EEEvNS_9BwdParamsE,"",@"SHT_CUDA_INFO"
	.sectionflags	@""
	.align	4


	//----- nvinfo : EIATTR_CUDA_API_VERSION
	.align		4
        /*0000*/ 	.byte	0x04, 0x37
        /*0002*/ 	.short	(.L_3433 - .L_3432)
.L_3432:
        /*0004*/ 	.word	0x00000082


	//----- nvinfo : EIATTR_KPARAM_INFO
	.align		4
.L_3433:
        /*0008*/ 	.byte	0x04, 0x17
        /*000a*/ 	.short	(.L_3435 - .L_3434)
.L_3434:
        /*000c*/ 	.word	0x00000000
        /*0010*/ 	.short	0x0000
        /*0012*/ 	.short	0x0000
        /*0014*/ 	.byte	0x00, 0xf0, 0xa1, 0x04


	//----- nvinfo : EIATTR_SPARSE_MMA_MASK
	.align		4
.L_3435:
        /*0018*/ 	.byte	0x03, 0x50
        /*001a*/ 	.short	0x0000


	//----- nvinfo : EIATTR_MAXREG_COUNT
	.align		4
        /*001c*/ 	.byte	0x03, 0x1b
        /*001e*/ 	.short	0x00ff


	//----- nvinfo : EIATTR_NUM_BARRIERS
	.align		4
        /*0020*/ 	.byte	0x02, 0x4c
        /*0022*/ 	.byte	0x01
	.zero		1


	//----- nvinfo : EIATTR_MERCURY_ISA_VERSION
	.align		4
        /*0024*/ 	.byte	0x03, 0x5f
        /*0026*/ 	.short	0x0101


	//----- nvinfo : EIATTR_COOP_GROUP_MASK_REGIDS
	.align		4
        /*0028*/ 	.byte	0x04, 0x29
        /*002a*/ 	.short	(.L_3437 - .L_3436)


	//   ....[0]....
.L_3436:
        /*002c*/ 	.word	0xffffffff


	//   ....[1]....
        /*0030*/ 	.word	0xffffffff


	//   ....[2]....
        /*0034*/ 	.word	0xffffffff


	//   ....[3]....
        /*0038*/ 	.word	0xffffffff


	//   ....[4]....
        /*003c*/ 	.word	0xffffffff


	//   ....[5]....
        /*0040*/ 	.word	0xffffffff


	//   ....[6]....
        /*0044*/ 	.word	0xffffffff


	//   ....[7]....
        /*0048*/ 	.word	0xffffffff


	//   ....[8]....
        /*004c*/ 	.word	0xffffffff


	//   ....[9]....
        /*0050*/ 	.word	0xffffffff


	//   ....[10]....
        /*0054*/ 	.word	0x05000064


	//   ....[11]....
        /*0058*/ 	.word	0x05000064


	//   ....[12]....
        /*005c*/ 	.word	0x05000064


	//   ....[13]....
        /*0060*/ 	.word	0x05000064


	//   ....[14]....
        /*0064*/ 	.word	0x05000064


	//   ....[15]....
        /*0068*/ 	.word	0x05000064


	//   ....[16]....
        /*006c*/ 	.word	0x05000064


	//   ....[17]....
        /*0070*/ 	.word	0x05000064


	//   ....[18]....
        /*0074*/ 	.word	0x05000064


	//   ....[19]....
        /*0078*/ 	.word	0x05000064


	//----- nvinfo : EIATTR_COOP_GROUP_INSTR_OFFSETS
	.align		4
.L_3437:
        /*007c*/ 	.byte	0x04, 0x28
        /*007e*/ 	.short	(.L_3439 - .L_3438)


	//   ....[0]....
.L_3438:
        /*0080*/ 	.word	0x000011e0


	//   ....[1]....
        /*0084*/ 	.word	0x000011f0


	//   ....[2]....
        /*0088*/ 	.word	0x00001220


	//   ....[3]....
        /*008c*/ 	.word	0x00001230


	//   ....[4]....
        /*0090*/ 	.word	0x00001260


	//   ....[5]....
        /*0094*/ 	.word	0x00001270


	//   ....[6]....
        /*0098*/ 	.word	0x000012a0


	//   ....[7]....
        /*009c*/ 	.word	0x000012b0


	//   ....[8]....
        /*00a0*/ 	.word	0x000012e0


	//   ....[9]....
        /*00a4*/ 	.word	0x000012f0


	//   ....[10]....
        /*00a8*/ 	.word	0x00002c50


	//   ....[11]....
        /*00ac*/ 	.word	0x00002cf0


	//   ....[12]....
        /*00b0*/ 	.word	0x00002d50


	//   ....[13]....
        /*00b4*/ 	.word	0x00002db0


	//   ....[14]....
        /*00b8*/ 	.word	0x00002e20


	//   ....[15]....
        /*00bc*/ 	.word	0x00002e80


	//   ....[16]....
        /*00c0*/ 	.word	0x00002ef0


	//   ....[17]....
        /*00c4*/ 	.word	0x00002f50


	//   ....[18]....
        /*00c8*/ 	.word	0x00002fc0


	//   ....[19]....
        /*00cc*/ 	.word	0x00003020


	//----- nvinfo : EIATTR_EXIT_INSTR_OFFSETS
	.align		4
.L_3439:
        /*00d0*/ 	.byte	0x04, 0x1c
        /*00d2*/ 	.short	(.L_3441 - .L_3440)


	//   ....[0]....
.L_3440:
        /*00d4*/ 	.word	0x00002b70


	//   ....[1]....
        /*00d8*/ 	.word	0x00002bf0


	//----- nvinfo : EIATTR_MAX_THREADS
	.align		4
.L_3441:
        /*00dc*/ 	.byte	0x04, 0x05
        /*00de*/ 	.short	(.L_3443 - .L_3442)
.L_3442:
        /*00e0*/ 	.word	0x00000080
        /*00e4*/ 	.word	0x00000001
        /*00e8*/ 	.word	0x00000001


	//----- nvinfo : EIATTR_CRS_STACK_SIZE
	.align		4
.L_3443:
        /*00ec*/ 	.byte	0x04, 0x1e
        /*00ee*/ 	.short	(.L_3445 - .L_3444)
.L_3444:
        /*00f0*/ 	.word	0x00000000


	//----- nvinfo : EIATTR_CBANK_PARAM_SIZE
	.align		4
.L_3445:
        /*00f4*/ 	.byte	0x03, 0x19
        /*00f6*/ 	.short	0x0128


	//----- nvinfo : EIATTR_PARAM_CBANK
	.align		4
        /*00f8*/ 	.byte	0x04, 0x0a
        /*00fa*/ 	.short	(.L_3447 - .L_3446)
	.align		4
.L_3446:
        /*00fc*/ 	.word	index@(.nv.constant0._ZN10layer_norm13ln_bwd_kernelINS_13Kernel_traitsI6__halfS2_fS2_fjLj512ELj1ELj4ELj1ELj16ENS_18Kernel_traits_baseILj512ES2_S2_fS2_fjLj128EEEEELb0ELb1ELb0ELb0EEEvNS_9BwdParamsE)
        /*0100*/ 	.short	0x0210
        /*0102*/ 	.short	0x0128


	//----- nvinfo : EIATTR_SW_WAR
	.align		4
.L_3447:
        /*0104*/ 	.byte	0x04, 0x36
        /*0106*/ 	.short	(.L_3449 - .L_3448)
.L_3448:
        /*0108*/ 	.word	0x00000008
.L_3449:


//--------------------- .nv.info._ZN10layer_norm13ln_bwd_kernelINS_13Kernel_traitsI6__halfS2_fS2_fjLj512ELj1ELj4ELj1ELj16ENS_18Kernel_traits_baseILj512ES2_S2_fS2_fjLj128EEEEELb0ELb1ELb0ELb1EEEvNS_9BwdParamsE --------------------------
	.section	.nv.info._ZN10layer_norm13ln_bwd_kernelINS_13Kernel_traitsI6__halfS2_fS2_fjLj512ELj1ELj4ELj1ELj16ENS_18Kernel_traits_baseILj512ES2_S2_fS2_fjLj128EEEEELb0ELb1ELb0ELb1EEEvNS_9BwdParamsE,"",@"SHT_CUDA_INFO"
	.sectionflags	@""
	.align	4


	//----- nvinfo : EIATTR_CUDA_API_VERSION
	.align		4
        /*0000*/ 	.byte	0x04, 0x37
        /*0002*/ 	.short	(.L_3451 - .L_3450)
.L_3450:
        /*0004*/ 	.word	0x00000082


	//----- nvinfo : EIATTR_KPARAM_INFO
	.align		4
.L_3451:
        /*0008*/ 	.byte	0x04, 0x17
        /*000a*/ 	.short	(.L_3453 - .L_3452)
.L_3452:
        /*000c*/ 	.word	0x00000000
        /*0010*/ 	.short	0x0000
        /*0012*/ 	.short	0x0000
        /*0014*/ 	.byte	0x00, 0xf0, 0xa1, 0x04


	//----- nvinfo : EIATTR_SPARSE_MMA_MASK
	.align		4
.L_3453:
        /*0018*/ 	.byte	0x03, 0x50
        /*001a*/ 	.short	0x0000


	//----- nvinfo : EIATTR_MAXREG_COUNT
	.align		4
        /*001c*/ 	.byte	0x03, 0x1b
        /*001e*/ 	.short	0x00ff


	//----- nvinfo : EIATTR_NUM_BARRIERS
	.align		4
        /*0020*/ 	.byte	0x02, 0x4c
        /*0022*/ 	.byte	0x01
	.zero		1


	//----- nvinfo : EIATTR_MERCURY_ISA_VERSION
	.align		4
        /*0024*/ 	.byte	0x03, 0x5f
        /*0026*/ 	.short	0x0101


	//----- nvinfo : EIATTR_COOP_GROUP_MASK_REGIDS
	.align		4
        /*0028*/ 	.byte	0x04, 0x29
        /*002a*/ 	.short	(.L_3455 - .L_3454)


	//   ....[0]....
.L_3454:
        /*002c*/ 	.word	0xffffffff


	//   ....[1]....
        /*0030*/ 	.word	0xffffffff


	//   ....[2]....
        /*0034*/ 	.word	0xffffffff


	//   ....[3]....
        /*0038*/ 	.word	0xffffffff


	//   ....[4]....
        /*003c*/ 	.word	0xffffffff


	//   ....[5]....
        /*0040*/ 	.word	0xffffffff


	//   ....[6]....
        /*0044*/ 	.word	0xffffffff


	//   ....[7]....
        /*0048*/ 	.word	0xffffffff


	//   ....[8]....
        /*004c*/ 	.word	0xffffffff


	//   ....[9]....
        /*0050*/ 	.word	0xffffffff


	//   ....[10]....
        /*0054*/ 	.word	0x05000099


	//   ....[11]....
        /*0058*/ 	.word	0x05000099


	//   ....[12]....
        /*005c*/ 	.word	0x05000099


	//   ....[13]....
        /*0060*/ 	.word	0x05000099


	//   ....[14]....
        /*0064*/ 	.word	0x05000099


	//   ....[15]....
        /*0068*/ 	.word	0x05000099


	//   ....[16]....
        /*006c*/ 	.word	0x05000099


	//   ....[17]....
        /*0070*/ 	.word	0x05000099


	//   ....[18]....
        /*0074*/ 	.word	0x05000099


	//   ....[19]....
        /*0078*/ 	.word	0x05000099


	//----- nvinfo : EIATTR_COOP_GROUP_INSTR_OFFSETS
	.align		4
.L_3455:
        /*007c*/ 	.byte	0x04, 0x28
        /*007e*/ 	.short	(.L_3457 - .L_3456)


	//   ....[0]....
.L_3456:
        /*0080*/ 	.word	0x00001220


	//   ....[1]....
        /*0084*/ 	.word	0x00001230


	//   ....[2]....
        /*0088*/ 	.word	0x00001260


	//   ....[3]....
        /*008c*/ 	.word	0x00001270


	//   ....[4]....
        /*0090*/ 	.word	0x000012a0


	//   ....[5]....
        /*0094*/ 	.word	0x000012b0


	//   ....[6]....
        /*0098*/ 	.word	0x000012e0


	//   ....[7]....
        /*009c*/ 	.word	0x000012f0


	//   ....[8]....
        /*00a0*/ 	.word	0x00001320


	//   ....[9]....
        /*00a4*/ 	.word	0x00001330


	//   ....[10]....
        /*00a8*/ 	.word	0x00002c10


	//   ....[11]....
        /*00ac*/ 	.word	0x00002ca0


	//   ....[12]....
        /*00b0*/ 	.word	0x00002d10


	//   ....[13]....
        /*00b4*/ 	.word	0x00002d70


	//   ....[14]....
        /*00b8*/ 	.word	0x00002de0


	//   ....[15]....
        /*00bc*/ 	.word	0x00002e40


	//   ....[16]....
        /*00c0*/ 	.word	0x00002eb0


	//   ....[17]....
        /*00c4*/ 	.word	0x00002f10


	//   ....[18]....
        /*00c8*/ 	.word	0x00002f80


	//   ....[19]....
        /*00cc*/ 	.word	0x00002fd0


	//----- nvinfo : EIATTR_EXIT_INSTR_OFFSETS
	.align		4
.L_3457:
        /*00d0*/ 	.byte	0x04, 0x1c
        /*00d2*/ 	.short	(.L_3459 - .L_3458)


	//   ....[0]....
.L_3458:
        /*00d4*/ 	.word	0x00002ba0


	//----- nvinfo : EIATTR_MAX_THREADS
	.align		4
.L_3459:
        /*00d8*/ 	.byte	0x04, 0x05
        /*00da*/ 	.short	(.L_3461 - .L_3460)
.L_3460:
        /*00dc*/ 	.word	0x00000080
        /*00e0*/ 	.word	0x00000001
        /*00e4*/ 	.word	0x00000001


	//----- nvinfo : EIATTR_CRS_STACK_SIZE
	.align		4
.L_3461:
        /*00e8*/ 	.byte	0x04, 0x1e
        /*00ea*/ 	.short	(.L_3463 - .L_3462)
.L_3462:
        /*00ec*/ 	.word	0x00000000


	//----- nvinfo : EIATTR_CBANK_PARAM_SIZE
	.align		4
.L_3463:
        /*00f0*/ 	.byte	0x03, 0x19
        /*00f2*/ 	.short	0x0128


	//----- nvinfo : EIATTR_PARAM_CBANK
	.align		4
        /*00f4*/ 	.byte	0x04, 0x0a
        /*00f6*/ 	.short	(.L_3465 - .L_3464)
	.align		4
.L_3464:
        /*00f8*/ 	.word	index@(.nv.constant0._ZN10layer_norm13ln_bwd_kernelINS_13Kernel_traitsI6__halfS2_fS2_fjLj512ELj1ELj4ELj1ELj16ENS_18Kernel_traits_baseILj512ES2_S2_fS2_fjLj128EEEEELb0ELb1ELb0ELb1EEEvNS_9BwdParamsE)
        /*00fc*/ 	.short	0x0210
        /*00fe*/ 	.short	0x0128


	//----- nvinfo : EIATTR_SW_WAR
	.align		4
.L_3465:
        /*0100*/ 	.byte	0x04, 0x36
        /*0102*/ 	.short	(.L_3467 - .L_3466)
.L_3466:
        /*0104*/ 	.word	0x00000008
.L_3467:


//--------------------- .nv.info._ZN10layer_norm13ln_bwd_kernelINS_13Kernel_traitsI6__halfS2_fS2_fjLj512ELj1ELj4ELj1ELj16ENS_18Kernel_traits_baseILj512ES2_S2_fS2_fjLj128EEEEELb0ELb1ELb1ELb0EEEvNS_9BwdParamsE --------------------------
	.section	.nv.info._ZN10layer_norm13ln_bwd_kernelINS_13Kernel_traitsI6__halfS2_fS2_fjLj512ELj1ELj4ELj1ELj16ENS_18Kernel_traits_baseILj512ES2_S2_fS2_fjLj128EEEEELb0ELb1ELb1ELb0EEEvNS_9BwdParamsE,"",@"SHT_CUDA_INFO"
	.sectionflags	@""
	.align	4


	//----- nvinfo : EIATTR_CUDA_API_VERSION
	.align		4
        /*0000*/ 	.byte	0x04, 0x37
        /*0002*/ 	.short	(.L_3469 - .L_3468)
.L_3468:
        /*0004*/ 	.word	0x00000082


	//----- nvinfo : EIATTR_KPARAM_INFO
	.align		4
.L_3469:
        /*0008*/ 	.byte	0x04, 0x17
        /*000a*/ 	.short	(.L_3471 - .L_3470)
.L_3470:
        /*000c*/ 	.word	0x00000000
        /*0010*/ 	.short	0x0000
        /*0012*/ 	.short	0x0000
        /*0014*/ 	.byte	0x00, 0xf0, 0xa1, 0x04


	//----- nvinfo : EIATTR_SPARSE_MMA_MASK
	.align		4
.L_3471:
        /*0018*/ 	.byte	0x03, 0x50
        /*001a*/ 	.short	0x0000


	//----- nvinfo : EIATTR_MAXREG_COUNT
	.align		4
        /*001c*/ 	.byte	0x03, 0x1b
        /*001e*/ 	.short	0x00ff


	//----- nvinfo : EIATTR_NUM_BARRIERS
	.align		4
        /*0020*/ 	.byte	0x02, 0x4c
        /*0022*/ 	.byte	0x01
	.zero		1


	//----- nvinfo : EIATTR_MERCURY_ISA_VERSION
	.align		4
        /*0024*/ 	.byte	0x03, 0x5f
        /*0026*/ 	.short	0x0101


	//----- nvinfo : EIATTR_COOP_GROUP_MASK_REGIDS
	.align		4
        /*0028*/ 	.byte	0x04, 0x29
        /*002a*/ 	.short	(.L_3473 - .L_3472)


	//   ....[0]....
.L_3472:
        /*002c*/ 	.word	0xffffffff


	//   ....[1]....
        /*0030*/ 	.word	0xffffffff


	//   ....[2]....
        /*0034*/ 	.word	0xffffffff


	//   ....[3]....
        /*0038*/ 	.word	0xffffffff


	//   ....[4]....
        /*003c*/ 	.word	0xffffffff


	//   ....[5]....
        /*0040*/ 	.word	0xffffffff


	//   ....[6]....
        /*0044*/ 	.word	0xffffffff


	//   ....[7]....
        /*0048*/ 	.word	0xffffffff


	//   ....[8]....
        /*004c*/ 	.word	0xffffffff


	//   ....[9]....
        /*0050*/ 	.word	0xffffffff


	//   ....[10]....
        /*0054*/ 	.word	0x0500006c


	//   ....[11]....
        /*0058*/ 	.word	0x0500006c


	//   ....[12]....
        /*005c*/ 	.word	0x0500006c


	//   ....[13]....
        /*0060*/ 	.word	0x0500006c


	//   ....[14]....
        /*0064*/ 	.word	0x0500006c


	//   ....[15]....
        /*0068*/ 	.word	0x0500006c


	//   ....[16]....
        /*006c*/ 	.word	0x0500006c


	//   ....[17]....
        /*0070*/ 	.word	0x0500006c


	//   ....[18]....
        /*0074*/ 	.word	0x0500006c


	//   ....[19]....
        /*0078*/ 	.word	0x0500006c


	//----- nvinfo : EIATTR_COOP_GROUP_INSTR_OFFSETS
	.align		4
.L_3473:
        /*007c*/ 	.byte	0x04, 0x28
        /*007e*/ 	.short	(.L_3475 - .L_3474)


	//   ....[0]....
.L_3474:
        /*0080*/ 	.word	0x00001340


	//   ....[1]....
        /*0084*/ 	.word	0x00001350


	//   ....[2]....
        /*0088*/ 	.word	0x00001380


	//   ....[3]....
        /*008c*/ 	.word	0x00001390


	//   ....[4]....
        /*0090*/ 	.word	0x000013c0


	//   ....[5]....
        /*0094*/ 	.word	0x000013d0


	//   ....[6]....
        /*0098*/ 	.word	0x00001400


	//   ....[7]....
        /*009c*/ 	.word	0x00001410


	//   ....[8]....
        /*00a0*/ 	.word	0x00001440


	//   ....[9]....
        /*00a4*/ 	.word	0x00001450


	//   ....[10]....
        /*00a8*/ 	.word	0x00003b60


	//   ....[11]....
        /*00ac*/ 	.word	0x00003c00


	//   ....[12]....
        /*00b0*/ 	.word	0x00003c60


	//   ....[13]....
        /*00b4*/ 	.word	0x00003cc0


	//   ....[14]....
        /*00b8*/ 	.word	0x00003d30


	//   ....[15]....
        /*00bc*/ 	.word	0x00003d90


	//   ....[16]....
        /*00c0*/ 	.word	0x00003e00


	//   ....[17]....
        /*00c4*/ 	.word	0x00003e60


	//   ....[18]....
        /*00c8*/ 	.word	0x00003ed0


	//   ....[19]....
        /*00cc*/ 	.word	0x00003f30


	//----- nvinfo : EIATTR_EXIT_INSTR_OFFSETS
	.align		4
.L_3475:
        /*00d0*/ 	.byte	0x04, 0x1c
        /*00d2*/ 	.short	(.L_3477 - .L_3476)


	//   ....[0]....
.L_3476:
        /*00d4*/ 	.word	0x00003a80


	//   ....[1]....
        /*00d8*/ 	.word	0x00003b00


	//----- nvinfo : EIATTR_MAX_THREADS
	.align		4
.L_3477:
        /*00dc*/ 	.byte	0x04, 0x05
        /*00de*/ 	.short	(.L_3479 - .L_3478)
.L_3478:
        /*00e0*/ 	.word	0x00000080
        /*00e4*/ 	.word	0x00000001
        /*00e8*/ 	.word	0x00000001


	//----- nvinfo : EIATTR_CRS_STACK_SIZE
	.align		4
.L_3479:
        /*00ec*/ 	.byte	0x04, 0x1e
        /*00ee*/ 	.short	(.L_3481 - .L_3480)
.L_3480:
        /*00f0*/ 	.word	0x00000000


	//----- nvinfo : EIATTR_CBANK_PARAM_SIZE
	.align		4
.L_3481:
        /*00f4*/ 	.byte	0x03, 0x19
        /*00f6*/ 	.short	0x0128


	//----- nvinfo : EIATTR_PARAM_CBANK
	.align		4
        /*00f8*/ 	.byte	0x04, 0x0a
        /*00fa*/ 	.short	(.L_3483 - .L_3482)
	.align		4
.L_3482:
        /*00fc*/ 	.word	index@(.nv.constant0._ZN10layer_norm13ln_bwd_kernelINS_13Kernel_traitsI6__halfS2_fS2_fjLj512ELj1ELj4ELj1ELj16ENS_18Kernel_traits_baseILj512ES2_S2_fS2_fjLj128EEEEELb0ELb1ELb1ELb0EEEvNS_9BwdParamsE)
        /*0100*/ 	.short	0x0210
        /*0102*/ 	.short	0x0128


	//----- nvinfo : EIATTR_SW_WAR
	.align		4
.L_3483:
        /*0104*/ 	.byte	0x04, 0x36
        /*0106*/ 	.short	(.L_3485 - .L_3484)
.L_3484:
        /*0108*/ 	.word	0x00000008
.L_3485:


//--------------------- .nv.info._ZN10layer_norm13ln_bwd_kernelINS_13Kernel_traitsI6__halfS2_fS2_fjLj512ELj1ELj4ELj1ELj16ENS_18Kernel_traits_baseILj512ES2_S2_fS2_fjLj128EEEEELb0ELb1ELb1ELb1EEEvNS_9BwdParamsE --------------------------
	.section	.nv.info._ZN10layer_norm13ln_bwd_kernelINS_13Kernel_traitsI6__halfS2_fS2_fjLj512ELj1ELj4ELj1ELj16ENS_18Kernel_traits_baseILj512ES2_S2_fS2_fjLj128EEEEELb0ELb1ELb1ELb1EEEvNS_9BwdParamsE,"",@"SHT_CUDA_INFO"
	.sectionflags	@""
	.align	4


	//----- nvinfo : EIATTR_CUDA_API_VERSION
	.align		4
        /*0000*/ 	.byte	0x04, 0x37
        /*0002*/ 	.short	(.L_3487 - .L_3486)
.L_3486:
        /*0004*/ 	.word	0x00000082


	//----- nvinfo : EIATTR_KPARAM_INFO
	.align		4
.L_3487:
        /*0008*/ 	.byte	0x04, 0x17
        /*000a*/ 	.short	(.L_3489 - .L_3488)
.L_3488:
        /*000c*/ 	.word	0x00000000
        /*0010*/ 	.short	0x0000
        /*0012*/ 	.short	0x0000
        /*0014*/ 	.byte	0x00, 0xf0, 0xa1, 0x04


	//----- nvinfo : EIATTR_SPARSE_MMA_MASK
	.align		4
.L_3489:
        /*0018*/ 	.byte	0x03, 0x50
        /*001a*/ 	.short	0x0000


	//----- nvinfo : EIATTR_MAXREG_COUNT
	.align		4
        /*001c*/ 	.byte	0x03, 0x1b
        /*001e*/ 	.short	0x00ff


	//----- nvinfo : EIATTR_NUM_BARRIERS
	.align		4
        /*0020*/ 	.byte	0x02, 0x4c
        /*0022*/ 	.byte	0x01
	.zero		1


	//----- nvinfo : EIATTR_MERCURY_ISA_VERSION
	.align		4
        /*0024*/ 	.byte	0x03, 0x5f
        /*0026*/ 	.short	0x0101


	//----- nvinfo : EIATTR_COOP_GROUP_MASK_REGIDS
	.align		4
        /*0028*/ 	.byte	0x04, 0x29
        /*002a*/ 	.short	(.L_3491 - .L_3490)


	//   ....[0]....
.L_3490:
        /*002c*/ 	.word	0xffffffff


	//   ....[1]....
        /*0030*/ 	.word	0xffffffff


	//   ....[2]....
        /*0034*/ 	.word	0xffffffff


	//   ....[3]....
        /*0038*/ 	.word	0xffffffff


	//   ....[4]....
        /*003c*/ 	.word	0xffffffff


	//   ....[5]....
        /*0040*/ 	.word	0xffffffff


	//   ....[6]....
        /*0044*/ 	.word	0xffffffff


	//   ....[7]....
        /*0048*/ 	.word	0xffffffff


	//   ....[8]....
        /*004c*/ 	.word	0xffffffff


	//   ....[9]....
        /*0050*/ 	.word	0xffffffff


	//   ....[10]....
        /*0054*/ 	.word	0x0500005c


	//   ....[11]....
        /*0058*/ 	.word	0x0500005c


	//   ....[12]....
        /*005c*/ 	.word	0x0500005c


	//   ....[13]....
        /*0060*/ 	.word	0x0500005c


	//   ....[14]....
        /*0064*/ 	.word	0x0500005c


	//   ....[15]....
        /*0068*/ 	.word	0x0500005c


	//   ....[16]....
        /*006c*/ 	.word	0x0500005c


	//   ....[17]....
        /*0070*/ 	.word	0x0500005c


	//   ....[18]....
        /*0074*/ 	.word	0x0500005c


	//   ....[19]....
        /*0078*/ 	.word	0x0500005c


	//----- nvinfo : EIATTR_COOP_GROUP_INSTR_OFFSETS
	.align		4
.L_3491:
        /*007c*/ 	.byte	0x04, 0x28
        /*007e*/ 	.short	(.L_3493 - .L_3492)


	//   ....[0]....
.L_3492:
        /*0080*/ 	.word	0x000012d0


	//   ....[1]....
        /*0084*/ 	.word	0x000012e0


	//   ....[2]....
        /*0088*/ 	.word	0x00001310


	//   ....[3]....
        /*008c*/ 	.word	0x00001320


	//   ....[4]....
        /*0090*/ 	.word	0x00001350


	//   ....[5]....
        /*0094*/ 	.word	0x00001360


	//   ....[6]....
        /*0098*/ 	.word	0x00001390


	//   ....[7]....
        /*009c*/ 	.word	0x000013a0


	//   ....[8]....
        /*00a0*/ 	.word	0x000013d0


	//   ....[9]....
        /*00a4*/ 	.word	0x000013e0


	//   ....[10]....
        /*00a8*/ 	.word	0x000036a0


	//   ....[11]....
        /*00ac*/ 	.word	0x00003730


	//   ....[12]....
        /*00b0*/ 	.word	0x000037a0


	//   ....[13]....
        /*00b4*/ 	.word	0x00003800


	//   ....[14]....
        /*00b8*/ 	.word	0x00003870


	//   ....[15]....
        /*00bc*/ 	.word	0x000038d0


	//   ....[16]....
        /*00c0*/ 	.word	0x00003940


	//   ....[17]....
        /*00c4*/ 	.word	0x000039a0


	//   ....[18]....
        /*00c8*/ 	.word	0x00003a10


	//   ....[19]....
        /*00cc*/ 	.word	0x00003a70


	//----- nvinfo : EIATTR_EXIT_INSTR_OFFSETS
	.align		4
.L_3493:
        /*00d0*/ 	.byte	0x04, 0x1c
        /*00d2*/ 	.short	(.L_3495 - .L_3494)


	//   ....[0]....
.L_3494:
        /*00d4*/ 	.word	0x00003630


	//----- nvinfo : EIATTR_MAX_THREADS
	.align		4
.L_3495:
        /*00d8*/ 	.byte	0x04, 0x05
        /*00da*/ 	.short	(.L_3497 - .L_3496)
.L_3496:
        /*00dc*/ 	.word	0x00000080
        /*00e0*/ 	.word	0x00000001
        /*00e4*/ 	.word	0x00000001


	//----- nvinfo : EIATTR_CRS_STACK_SIZE
	.align		4
.L_3497:
        /*00e8*/ 	.byte	0x04, 0x1e
        /*00ea*/ 	.short	(.L_3499 - .L_3498)
.L_3498:
        /*00ec*/ 	.word	0x00000000


	//----- nvinfo : EIATTR_CBANK_PARAM_SIZE
	.align		4
.L_3499:
        /*00f0*/ 	.byte	0x03, 0x19
        /*00f2*/ 	.short	0x0128


	//----- nvinfo : EIATTR_PARAM_CBANK
	.align		4
        /*00f4*/ 	.byte	0x04, 0x0a
        /*00f6*/ 	.short	(.L_3501 - .L_3500)
	.align		4
.L_3500:
        /*00f8*/ 	.word	index@(.nv.constant0._ZN10layer_norm13ln_bwd_kernelINS_13Kernel_traitsI6__halfS2_fS2_fjLj512ELj1ELj4ELj1ELj16ENS_18Kernel_traits_baseILj512ES2_S2_fS2_fjLj128EEEEELb0ELb1ELb1ELb1EEEvNS_9BwdParamsE)
        /*00fc*/ 	.short	0x0210
        /*00fe*/ 	.short	0x0128


	//----- nvinfo : EIATTR_SW_WAR
	.align		4
.L_3501:
        /*0100*/ 	.byte	0x04, 0x36
        /*0102*/ 	.short	(.L_3503 - .L_3502)
.L_3502:
        /*0104*/ 	.word	0x00000008
.L_3503:


//--------------------- .nv.info._ZN10layer_norm13ln_bwd_kernelINS_13Kernel_traitsI6__halfS2_fS2_fjLj512ELj1ELj4ELj1ELj16ENS_18Kernel_traits_baseILj512ES2_S2_fS2_fjLj128EEEEELb1ELb0ELb0ELb0EEEvNS_9BwdParamsE --------------------------
	.section	.nv.info._ZN10layer_norm13ln_bwd_kernelINS_13Kernel_traitsI6__halfS2_fS2_fjLj512ELj1ELj4ELj1ELj16ENS_18Kernel_traits_baseILj512ES2_S2_fS2_fjLj128EEEEELb1ELb0ELb0ELb0EEEvNS_9BwdParamsE,"",@"SHT_CUDA_INFO"
	.sectionflags	@""
	.align	4


	//----- nvinfo : EIATTR_CUDA_API_VERSION
	.align		4
        /*0000*/ 	.byte	0x04, 0x37
        /*0002*/ 	.short	(.L_3505 - .L_3504)
.L_3504:
        /*0004*/ 	.word	0x00000082


	//----- nvinfo : EIATTR_KPARAM_INFO
	.align		4
.L_3505:
        /*0008*/ 	.byte	0x04, 0x17
        /*000a*/ 	.short	(.L_3507 - .L_3506)
.L_3506:
        /*000c*/ 	.word	0x00000000
        /*0010*/ 	.short	0x0000
        /*0012*/ 	.short	0x0000
        /*0014*/ 	.byte	0x00, 0xf0, 0xa1, 0x04


	//----- nvinfo : EIATTR_SPARSE_MMA_MASK
	.align		4
.L_3507:
        /*0018*/ 	.byte	0x03, 0x50
        /*001a*/ 	.short	0x0000


	//----- nvinfo : EIATTR_MAXREG_COUNT
	.align		4
        /*001c*/ 	.byte	0x03, 0x1b
        /*001e*/ 	.short	0x00ff


	//----- nvinfo : EIATTR_NUM_BARRIERS
	.align		4
        /*0020*/ 	.byte	0x02, 0x4c
        /*0022*/ 	.byte	0x01
	.zero		1


	//----- nvinfo : EIATTR_MERCURY_ISA_VERSION
	.align		4
        /*0024*/ 	.byte	0x03, 0x5f
        /*0026*/ 	.short	0x0101


	//----- nvinfo : EIATTR_COOP_GROUP_MASK_REGIDS
	.align		4
        /*0028*/ 	.byte	0x04, 0x29
        /*002a*/ 	.short	(.L_3509 - .L_3508)


	//   ....[0]....
.L_3508:
        /*002c*/ 	.word	0xffffffff


	//   ....[1]....
        /*0030*/ 	.word	0xffffffff


	//   ....[2]....
        /*0034*/ 	.word	0xffffffff


	//   ....[3]....
        /*0038*/ 	.word	0xffffffff


	//   ....[4]....
        /*003c*/ 	.word	0xffffffff


	//   ....[5]....
        /*0040*/ 	.word	0xffffffff


	//   ....[6]....
        /*0044*/ 	.word	0xffffffff


	//   ....[7]....
        /*0048*/ 	.word	0xffffffff


	//   ....[8]....
        /*004c*/ 	.word	0xffffffff


	//   ....[9]....
        /*0050*/ 	.word	0xffffffff


	//   ....[10]....
        /*0054*/ 	.word	0x05000048


	//   ....[11]....
        /*0058*/ 	.word	0x05000048


	//   ....[12]....
        /*005c*/ 	.word	0x05000048


	//   ....[13]....
        /*0060*/ 	.word	0x05000048


	//   ....[14]....
        /*0064*/ 	.word	0x05000048


	//   ....[15]....
        /*0068*/ 	.word	0x05000048


	//   ....[16]....
        /*006c*/ 	.word	0x05000048


	//   ....[17]....
        /*0070*/ 	.word	0x05000048


	//   ....[18]....
        /*0074*/ 	.word	0x05000048


	//   ....[19]....
        /*0078*/ 	.word	0x05000048


	//----- nvinfo : EIATTR_COOP_GROUP_INSTR_OFFSETS
	.align		4
.L_3509:
        /*007c*/ 	.byte	0x04, 0x28
        /*007e*/ 	.short	(.L_3511 - .L_3510)


	//   ....[0]....
.L_3510:
        /*0080*/ 	.word	0x00001090


	//   ....[1]....
        /*0084*/ 	.word	0x000010a0


	//   ....[2]....
        /*0088*/ 	.word	0x000010d0


	//   ....[3]....
        /*008c*/ 	.word	0x000010e0


	//   ....[4]....
        /*0090*/ 	.word	0x00001110


	//   ....[5]....
        /*0094*/ 	.word	0x00001120


	//   ....[6]....
        /*0098*/ 	.word	0x00001150


	//   ....[7]....
        /*009c*/ 	.word	0x00001160


	//   ....[8]....
        /*00a0*/ 	.word	0x00001190


	//   ....[9]....
        /*00a4*/ 	.word	0x000011a0


	//   ....[10]....
        /*00a8*/ 	.word	0x000026e0


	//   ....[11]....
        /*00ac*/ 	.word	0x00002770


	//   ....[12]....
        /*00b0*/ 	.word	0x000027f0


	//   ....[13]....
        /*00b4*/ 	.word	0x00002860


	//   ....[14]....
        /*00b8*/ 	.word	0x000028e0


	//   ....[15]....
        /*00bc*/ 	.word	0x00002950


	//   ....[16]....
        /*00c0*/ 	.word	0x000029d0


	//   ....[17]....
        /*00c4*/ 	.word	0x00002a40


	//   ....[18]....
        /*00c8*/ 	.word	0x00002ac0


	//   ....[19]....
        /*00cc*/ 	.word	0x00002b20


	//----- nvinfo : EIATTR_EXIT_INSTR_OFFSETS
	.align		4
.L_3511:
        /*00d0*/ 	.byte	0x04, 0x1c
        /*00d2*/ 	.short	(.L_3513 - .L_3512)


	//   ....[0]....
.L_3512:
        /*00d4*/ 	.word	0x00002650


	//   ....[1]....
        /*00d8*/ 	.word	0x00002680


	//----- nvinfo : EIATTR_MAX_THREADS
	.align		4
.L_3513:
        /*00dc*/ 	.byte	0x04, 0x05
        /*00de*/ 	.short	(.L_3515 - .L_3514)
.L_3514:
        /*00e0*/ 	.word	0x00000080
        /*00e4*/ 	.word	0x00000001
        /*00e8*/ 	.word	0x00000001


	//----- nvinfo : EIATTR_CRS_STACK_SIZE
	.align		4
.L_3515:
        /*00ec*/ 	.byte	0x04, 0x1e
        /*00ee*/ 	.short	(.L_3517 - .L_3516)
.L_3516:
        /*00f0*/ 	.word	0x00000000


	//----- nvinfo : EIATTR_CBANK_PARAM_SIZE
	.align		4
.L_3517:
        /*00f4*/ 	.byte	0x03, 0x19
        /*00f6*/ 	.short	0x0128


	//----- nvinfo : EIATTR_PARAM_CBANK
	.align		4
        /*00f8*/ 	.byte	0x04, 0x0a
        /*00fa*/ 	.short	(.L_3519 - .L_3518)
	.align		4
.L_3518:
        /*00fc*/ 	.word	index@(.nv.constant0._ZN10layer_norm13ln_bwd_kernelINS_13Kernel_traitsI6__halfS2_fS2_fjLj512ELj1ELj4ELj1ELj16ENS_18Kernel_traits_baseILj512ES2_S2_fS2_fjLj128EEEEELb1ELb0ELb0ELb0EEEvNS_9BwdParamsE)
        /*0100*/ 	.short	0x0210
        /*0102*/ 	.short	0x0128


	//----- nvinfo : EIATTR_SW_WAR
	.align		4
.L_3519:
        /*0104*/ 	.byte	0x04, 0x36
        /*0106*/ 	.short	(.L_3521 - .L_3520)
.L_3520:
        /*0108*/ 	.word	0x00000008
.L_3521:


//--------------------- .nv.info._ZN10layer_norm13ln_bwd_kernelINS_13Kernel_traitsI6__halfS2_fS2_fjLj512ELj1ELj4ELj1ELj16ENS_18Kernel_traits_baseILj512ES2_S2_fS2_fjLj128EEEEELb1ELb0ELb0ELb1EEEvNS_9BwdParamsE --------------------------
	.section	.nv.info._ZN10layer_norm13ln_bwd_kernelINS_13Kernel_traitsI6__halfS2_fS2_fjLj512ELj1ELj4ELj1ELj16ENS_18Kernel_traits_baseILj512ES2_S2_fS2_fjLj128EEEEELb1ELb0ELb0ELb1EEEvNS_9BwdParamsE,"",@"SHT_CUDA_INFO"
	.sectionflags	@""
	.align	4


	//----- nvinfo : EIATTR_CUDA_API_VERSION
	.align		4
        /*0000*/ 	.byte	0x04, 0x37
        /*0002*/ 	.short	(.L_3523 - .L_3522)
.L_3522:
        /*0004*/ 	.word	0x00000082


	//----- nvinfo : EIATTR_KPARAM_INFO
	.align		4
.L_3523:
        /*0008*/ 	.byte	0x04, 0x17
        /*000a*/ 	.short	(.L_3525 - .L_3524)
.L_3524:
        /*000c*/ 	.word	0x00000000
        /*0010*/ 	.short	0x0000
        /*0012*/ 	.short	0x0000
        /*0014*/ 	.byte	0x00, 0xf0, 0xa1, 0x04


	//----- nvinfo : EIATTR_SPARSE_MMA_MASK
	.align		4
.L_3525:
        /*0018*/ 	.byte	0x03, 0x50
        /*001a*/ 	.short	0x0000


	//----- nvinfo : EIATTR_MAXREG_COUNT
	.align		4
        /*001c*/ 	.byte	0x03, 0x1b
        /*001e*/ 	.short	0x00ff


	//----- nvinfo : EIATTR_NUM_BARRIERS
	.align		4
        /*0020*/ 	.byte	0x02, 0x4c
        /*0022*/ 	.byte	0x01
	.zero		1


	//----- nvinfo : EIATTR_MERCURY_ISA_VERSION
	.align		4
        /*0024*/ 	.byte	0x03, 0x5f
        /*0026*/ 	.short	0x0101


	//----- nvinfo : EIATTR_COOP_GROUP_MASK_REGIDS
	.align		4
        /*0028*/ 	.byte	0x04, 0x29
        /*002a*/ 	.short	(.L_3527 - .L_3526)


	//   ....[0]....
.L_3526:
        /*002c*/ 	.word	0xffffffff


	//   ....[1]....
        /*0030*/ 	.word	0xffffffff


	//   ....[2]....
        /*0034*/ 	.word	0xffffffff


	//   ....[3]....
        /*0038*/ 	.word	0xffffffff


	//   ....[4]....
        /*003c*/ 	.word	0xffffffff


	//   ....[5]....
        /*0040*/ 	.word	0xffffffff


	//   ....[6]....
        /*0044*/ 	.word	0xffffffff


	//   ....[7]....
        /*0048*/ 	.word	0xffffffff


	//   ....[8]....
        /*004c*/ 	.word	0xffffffff


	//   ....[9]....
        /*0050*/ 	.word	0xffffffff


	//   ....[10]....
        /*0054*/ 	.word	0x05000078


	//   ....[11]....
        /*0058*/ 	.word	0x05000078


	//   ....[12]....
        /*005c*/ 	.word	0x05000078


	//   ....[13]....
        /*0060*/ 	.word	0x05000078


	//   ....[14]....
        /*0064*/ 	.word	0x05000078


	//   ....[15]....
        /*0068*/ 	.word	0x05000078


	//   ....[16]....
        /*006c*/ 	.word	0x05000078


	//   ....[17]....
        /*0070*/ 	.word	0x05000078


	//   ....[18]....
        /*0074*/ 	.word	0x05000078


	//   ....[19]....
        /*0078*/ 	.word	0x05000078


	//----- nvinfo : EIATTR_COOP_GROUP_INSTR_OFFSETS
	.align		4
.L_3527:
        /*007c*/ 	.byte	0x04, 0x28
        /*007e*/ 	.short	(.L_3529 - .L_3528)


	//   ....[0]....
.L_3528:
        /*0080*/ 	.word	0x00000ff0


	//   ....[1]....
        /*0084*/ 	.word	0x00001000


	//   ....[2]....
        /*0088*/ 	.word	0x00001030


	//   ....[3]....
        /*008c*/ 	.word	0x00001040


	//   ....[4]....
        /*0090*/ 	.word	0x00001070


	//   ....[5]....
        /*0094*/ 	.word	0x00001080


	//   ....[6]....
        /*0098*/ 	.word	0x000010b0


	//   ....[7]....
        /*009c*/ 	.word	0x000010c0


	//   ....[8]....
        /*00a0*/ 	.word	0x000010f0


	//   ....[9]....
        /*00a4*/ 	.word	0x00001100


	//   ....[10]....
        /*00a8*/ 	.word	0x00002590


	//   ....[11]....
        /*00ac*/ 	.word	0x00002620


	//   ....[12]....
        /*00b0*/ 	.word	0x00002680


	//   ....[13]....
        /*00b4*/ 	.word	0x000026e0


	//   ....[14]....
        /*00b8*/ 	.word	0x00002740


	//   ....[15]....
        /*00bc*/ 	.word	0x000027a0


	//   ....[16]....
        /*00c0*/ 	.word	0x00002800


	//   ....[17]....
        /*00c4*/ 	.word	0x00002860


	//   ....[18]....
        /*00c8*/ 	.word	0x000028c0


	//   ....[19]....
        /*00cc*/ 	.word	0x00002920


	//----- nvinfo : EIATTR_EXIT_INSTR_OFFSETS
	.align		4
.L_3529:
        /*00d0*/ 	.byte	0x04, 0x1c
        /*00d2*/ 	.short	(.L_3531 - .L_3530)


	//   ....[0]....
.L_3530:
        /*00d4*/ 	.word	0x00002530


	//----- nvinfo : EIATTR_MAX_THREADS
	.align		4
.L_3531:
        /*00d8*/ 	.byte	0x04, 0x05
        /*00da*/ 	.short	(.L_3533 - .L_3532)
.L_3532:
        /*00dc*/ 	.word	0x00000080
        /*00e0*/ 	.word	0x00000001
        /*00e4*/ 	.word	0x00000001


	//----- nvinfo : EIATTR_CRS_STACK_SIZE
	.align		4
.L_3533:
        /*00e8*/ 	.byte	0x04, 0x1e
        /*00ea*/ 	.short	(.L_3535 - .L_3534)
.L_3534:
        /*00ec*/ 	.word	0x00000000


	//----- nvinfo : EIATTR_CBANK_PARAM_SIZE
	.align		4
.L_3535:
        /*00f0*/ 	.byte	0x03, 0x19
        /*00f2*/ 	.short	0x0128


	//----- nvinfo : EIATTR_PARAM_CBANK
	.align		4
        /*00f4*/ 	.byte	0x04, 0x0a
        /*00f6*/ 	.short	(.L_3537 - .L_3536)
	.align		4
.L_3536:
        /*00f8*/ 	.word	index@(.nv.constant0._ZN10layer_norm13ln_bwd_kernelINS_13Kernel_traitsI6__halfS2_fS2_fjLj512ELj1ELj4ELj1ELj16ENS_18Kernel_traits_baseILj512ES2_S2_fS2_fjLj128EEEEELb1ELb0ELb0ELb1EEEvNS_9BwdParamsE)
        /*00fc*/ 	.short	0x0210
        /*00fe*/ 	.short	0x0128


	//----- nvinfo : EIATTR_SW_WAR
	.align		4
.L_3537:
        /*0100*/ 	.byte	0x04, 0x36
        /*0102*/ 	.short	(.L_3539 - .L_3538)
.L_3538:
        /*0104*/ 	.word	0x00000008
.L_3539:


//--------------------- .nv.info._ZN10layer_norm22ln_bwd_finalize_kernelINS_22Kernel_traits_finalizeILj512E6__halfS2_fS2_fjLb0ELj1024ELj4ENS_18Kernel_traits_baseILj512ES2_S2_fS2_fjLj1024EEEEELb0ELb0EEEvNS_9BwdParamsE --------------------------
	.section	.nv.info._ZN10layer_norm22ln_bwd_finalize_kernelINS_22Kernel_traits_finalizeILj512E6__halfS2_fS2_fjLb0ELj1024ELj4ENS_18Kernel_traits_baseILj512ES2_S2_fS2_fjLj1024EEEEELb0ELb0EEEvNS_9BwdParamsE,"",@"SHT_CUDA_INFO"
	.sectionflags	@""
	.align	4


	//----- nvinfo : EIATTR_CUDA_API_VERSION
	.align		4
        /*0000*/ 	.byte	0x04, 0x37
        /*0002*/ 	.short	(.L_3541 - .L_3540)
.L_3540:
        /*0004*/ 	.word	0x00000082


	//----- nvinfo : EIATTR_KPARAM_INFO
	.align		4
.L_3541:
        /*0008*/ 	.byte	0x04, 0x17
        /*000a*/ 	.short	(.L_3543 - .L_3542)
.L_3542:
        /*000c*/ 	.word	0x00000000
        /*0010*/ 	.short	0x0000
        /*0012*/ 	.short	0x0000
        /*0014*/ 	.byte	0x00, 0xf0, 0xa1, 0x04


	//----- nvinfo : EIATTR_SPARSE_MMA_MASK
	.align		4
.L_3543:
        /*0018*/ 	.byte	0x03, 0x50
        /*001a*/ 	.short	0x0000


	//----- nvinfo : EIATTR_MAXREG_COUNT
	.align		4
        /*001c*/ 	.byte	0x03, 0x1b
        /*001e*/ 	.short	0x0040


	//----- nvinfo : EIATTR_NUM_BARRIERS
	.align		4
        /*0020*/ 	.byte	0x02, 0x4c
        /*0022*/ 	.byte	0x01
	.zero		1


	//----- nvinfo : EIATTR_MERCURY_ISA_VERSION
	.align		4
        /*0024*/ 	.byte	0x03, 0x5f
        /*0026*/ 	.short	0x0101


	//----- nvinfo : EIATTR_COOP_GROUP_MASK_REGIDS
	.align		4
        /*0028*/ 	.byte	0x04, 0x29
        /*002a*/ 	.short	(.L_3545 - .L_3544)


	//   ....[0]....
.L_3544:
        /*002c*/ 	.word	0xffffffff


	//   ....[1]....
        /*0030*/ 	.word	0xffffffff


	//   ....[2]....
        /*0034*/ 	.word	0xffffffff


	//   ....[3]....
        /*0038*/ 	.word	0xffffffff


	//   ....[4]....
        /*003c*/ 	.word	0xffffffff


	//   ....[5]....
        /*0040*/ 	.word	0xffffffff


	//   ....[6]....
        /*0044*/ 	.word	0xffffffff


	//   ....[7]....
        /*0048*/ 	.word	0xffffffff


	//   ....[8]....
        /*004c*/ 	.word	0xffffffff


	//   ....[9]....
        /*0050*/ 	.word	0xffffffff


	//   ....[10]....
        /*0054*/ 	.word	0x05000013


	//   ....[11]....
        /*0058*/ 	.word	0x05000013


	//   ....[12]....
        /*005c*/ 	.word	0x05000013


	//   ....[13]....
        /*0060*/ 	.word	0x05000013


	//   ....[14]....
        /*0064*/ 	.word	0x05000013


	//   ....[15]....
        /*0068*/ 	.word	0x05000013


	//   ....[16]....
        /*006c*/ 	.word	0x05000013


	//   ....[17]....
        /*0070*/ 	.word	0x05000013


	//   ....[18]....
        /*0074*/ 	.word	0x05000013


	//   ....[19]....
        /*0078*/ 	.word	0x05000013


	//----- nvinfo : EIATTR_COOP_GROUP_INSTR_OFFSETS
	.align		4
.L_3545:
        /*007c*/ 	.byte	0x04, 0x28
        /*007e*/ 	.short	(.L_3547 - .L_3546)


	//   ....[0]....
.L_3546:
        /*0080*/ 	.word	0x000008e0


	//   ....[1]....
        /*0084*/ 	.word	0x000008f0


	//   ....[2]....
        /*0088*/ 	.word	0x00000920


	//   ....[3]....
        /*008c*/ 	.word	0x00000930


	//   ....[4]....
        /*0090*/ 	.word	0x00000960


	//   ....[5]....
        /*0094*/ 	.word	0x00000970


	//   ....[6]....
        /*0098*/ 	.word	0x000009a0


	//   ....[7]....
        /*009c*/ 	.word	0x000009b0


	//   ....[8]....
        /*00a0*/ 	.word	0x000009e0


	//   ....[9]....
        /*00a4*/ 	.word	0x000009f0


	//   ....[10]....
        /*00a8*/ 	.word	0x00000c10


	//   ....[11]....
        /*00ac*/ 	.word	0x00000c80


	//   ....[12]....
        /*00b0*/ 	.word	0x00000cf0


	//   ....[13]....
        /*00b4*/ 	.word	0x00000d60


	//   ....[14]....
        /*00b8*/ 	.word	0x00000dd0


	//   ....[15]....
        /*00bc*/ 	.word	0x00000e30


	//   ....[16]....
        /*00c0*/ 	.word	0x00000ea0


	//   ....[17]....
        /*00c4*/ 	.word	0x00000f10


	//   ....[18]....
        /*00c8*/ 	.word	0x00000f80


	//   ....[19]....
        /*00cc*/ 	.word	0x00000ff0


	//----- nvinfo : EIATTR_EXIT_INSTR_OFFSETS
	.align		4
.L_3547:
        /*00d0*/ 	.byte	0x04, 0x1c
        /*00d2*/ 	.short	(.L_3549 - .L_3548)


	//   ....[0]....
.L_3548:
        /*00d4*/ 	.word	0x00000070


	//   ....[1]....
        /*00d8*/ 	.word	0x00000bb0


	//----- nvinfo : EIATTR_MAX_THREADS
	.align		4
.L_3549:
        /*00dc*/ 	.byte	0x04, 0x05
        /*00de*/ 	.short	(.L_3551 - .L_3550)
.L_3550:
        /*00e0*/ 	.word	0x00000400
        /*00e4*/ 	.word	0x00000001
        /*00e8*/ 	.word	0x00000001


	//----- nvinfo : EIATTR_CRS_STACK_SIZE
	.align		4
.L_3551:
        /*00ec*/ 	.byte	0x04, 0x1e
        /*00ee*/ 	.short	(.L_3553 - .L_3552)
.L_3552:
        /*00f0*/ 	.word	0x00000000


	//----- nvinfo : EIATTR_CBANK_PARAM_SIZE
	.align		4
.L_3553:
        /*00f4*/ 	.byte	0x03, 0x19
        /*00f6*/ 	.short	0x0128


	//----- nvinfo : EIATTR_PARAM_CBANK
	.align		4
        /*00f8*/ 	.byte	0x04, 0x0a
        /*00fa*/ 	.short	(.L_3555 - .L_3554)
	.align		4
.L_3554:
        /*00fc*/ 	.word	index@(.nv.constant0._ZN10layer_norm22ln_bwd_finalize_kernelINS_22Kernel_traits_finalizeILj512E6__halfS2_fS2_fjLb0ELj1024ELj4ENS_18Kernel_traits_baseILj512ES2_S2_fS2_fjLj1024EEEEELb0ELb0EEEvNS_9BwdParamsE)
        /*0100*/ 	.short	0x0210
        /*0102*/ 	.short	0x0128


	//----- nvinfo : EIATTR_SW_WAR
	.align		4
.L_3555:
        /*0104*/ 	.byte	0x04, 0x36
        /*0106*/ 	.short	(.L_3557 - .L_3556)
.L_3556:
        /*0108*/ 	.word	0x00000008
.L_3557:


//--------------------- .nv.info._ZN10layer_norm13ln_bwd_kernelINS_13Kernel_traitsI6__halfS2_fS2_fjLj512ELj1ELj4ELj1ELj16ENS_18Kernel_traits_baseILj512ES2_S2_fS2_fjLj128EEEEELb1ELb0ELb1ELb0EEEvNS_9BwdParamsE --------------------------
	.section	.nv.info._ZN10layer_norm13ln_bwd_kernelINS_13Kernel_traitsI6__halfS2_fS2_fjLj512ELj1ELj4ELj1ELj16ENS_18Kernel_traits_baseILj512ES2_S2_fS2_fjLj128EEEEELb1ELb0ELb1ELb0EEEvNS_9BwdParamsE,"",@"SHT_CUDA_INFO"
	.sectionflags	@""
	.align	4


	//----- nvinfo : EIATTR_CUDA_API_VERSION
	.align		4
        /*0000*/ 	.byte	0x04, 0x37
        /*0002*/ 	.short	(.L_3559 - .L_3558)
.L_3558:
        /*0004*/ 	.word	0x00000082


	//----- nvinfo : EIATTR_KPARAM_INFO
	.align		4
.L_3559:
        /*0008*/ 	.byte	0x04, 0x17
        /*000a*/ 	.short	(.L_3561 - .L_3560)
.L_3560:
        /*000c*/ 	.word	0x00000000
        /*0010*/ 	.short	0x0000
        /*0012*/ 	.short	0x0000
        /*0014*/ 	.byte	0x00, 0xf0, 0xa1, 0x04


	//----- nvinfo : EIATTR_SPARSE_MMA_MASK
	.align		4
.L_3561:
        /*0018*/ 	.byte	0x03, 0x50
        /*001a*/ 	.short	0x0000


	//----- nvinfo : EIATTR_MAXREG_COUNT
	.align		4
        /*001c*/ 	.byte	0x03, 0x1b
        /*001e*/ 	.short	0x00ff


	//----- nvinfo : EIATTR_NUM_BARRIERS
	.align		4
        /*0020*/ 	.byte	0x02, 0x4c
        /*0022*/ 	.byte	0x01
	.zero		1


	//----- nvinfo : EIATTR_MERCURY_ISA_VERSION
	.align		4
        /*0024*/ 	.byte	0x03, 0x5f
        /*0026*/ 	.short	0x0101


	//----- nvinfo : EIATTR_COOP_GROUP_MASK_REGIDS
	.align		4
        /*0028*/ 	.byte	0x04, 0x29
        /*002a*/ 	.short	(.L_3563 - .L_3562)


	//   ....[0]....
.L_3562:
        /*002c*/ 	.word	0xffffffff


	//   ....[1]....
        /*0030*/ 	.word	0xffffffff


	//   ....[2]....
        /*0034*/ 	.word	0xffffffff


	//   ....[3]....
        /*0038*/ 	.word	0xffffffff


	//   ....[4]....
        /*003c*/ 	.word	0xffffffff


	//   ....[5]....
        /*0040*/ 	.word	0xffffffff


	//   ....[6]....
        /*0044*/ 	.word	0xffffffff


	//   ....[7]....
        /*0048*/ 	.word	0xffffffff


	//   ....[8]....
        /*004c*/ 	.word	0xffffffff


	//   ....[9]....
        /*0050*/ 	.word	0xffffffff


	//   ....[10]....
        /*0054*/ 	.word	0x0500005c


	//   ....[11]....
        /*0058*/ 	.word	0x0500005c


	//   ....[12]....
        /*005c*/ 	.word	0x0500005c


	//   ....[13]....
        /*0060*/ 	.word	0x0500005c


	//   ....[14]....
        /*0064*/ 	.word	0x0500005c


	//   ....[15]....
        /*0068*/ 	.word	0x0500005c


	//   ....[16]....
        /*006c*/ 	.word	0x0500005c


	//   ....[17]....
        /*0070*/ 	.word	0x0500005c


	//   ....[18]....
        /*0074*/ 	.word	0x0500005c


	//   ....[19]....
        /*0078*/ 	.word	0x0500005c


	//----- nvinfo : EIATTR_COOP_GROUP_INSTR_OFFSETS
	.align		4
.L_3563:
        /*007c*/ 	.byte	0x04, 0x28
        /*007e*/ 	.short	(.L_3565 - .L_3564)


	//   ....[0]....
.L_3564:
        /*0080*/ 	.word	0x00001310


	//   ....[1]....
        /*0084*/ 	.word	0x00001320


	//   ....[2]....
        /*0088*/ 	.word	0x00001350


	//   ....[3]....
        /*008c*/ 	.word	0x00001360


	//   ....[4]....
        /*0090*/ 	.word	0x00001390


	//   ....[5]....
        /*0094*/ 	.word	0x000013a0


	//   ....[6]....
        /*0098*/ 	.word	0x000013d0


	//   ....[7]....
        /*009c*/ 	.word	0x000013e0


	//   ....[8]....
        /*00a0*/ 	.word	0x00001410


	//   ....[9]....
        /*00a4*/ 	.word	0x00001420


	//   ....[10]....
        /*00a8*/ 	.word	0x000034d0


	//   ....[11]....
        /*00ac*/ 	.word	0x00003560


	//   ....[12]....
        /*00b0*/ 	.word	0x000035d0


	//   ....[13]....
        /*00b4*/ 	.word	0x00003630


	//   ....[14]....
        /*00b8*/ 	.word	0x000036a0


	//   ....[15]....
        /*00bc*/ 	.word	0x00003700


	//   ....[16]....
        /*00c0*/ 	.word	0x00003770


	//   ....[17]....
        /*00c4*/ 	.word	0x000037d0


	//   ....[18]....
        /*00c8*/ 	.word	0x00003840


	//   ....[19]....
        /*00cc*/ 	.word	0x000038a0


	//----- nvinfo : EIATTR_EXIT_INSTR_OFFSETS
	.align		4
.L_3565:
        /*00d0*/ 	.byte	0x04, 0x1c
        /*00d2*/ 	.short	(.L_3567 - .L_3566)


	//   ....[0]....
.L_3566:
        /*00d4*/ 	.word	0x00003430


	//   ....[1]....
        /*00d8*/ 	.word	0x00003460


	//----- nvinfo : EIATTR_MAX_THREADS
	.align		4
.L_3567:
        /*00dc*/ 	.byte	0x04, 0x05
        /*00de*/ 	.short	(.L_3569 - .L_3568)
.L_3568:
        /*00e0*/ 	.word	0x00000080
        /*00e4*/ 	.word	0x00000001
        /*00e8*/ 	.word	0x00000001


	//----- nvinfo : EIATTR_CRS_STACK_SIZE
	.align		4
.L_3569:
        /*00ec*/ 	.byte	0x04, 0x1e
        /*00ee*/ 	.short	(.L_3571 - .L_3570)
.L_3570:
        /*00f0*/ 	.word	0x00000000


	//----- nvinfo : EIATTR_CBANK_PARAM_SIZE
	.align		4
.L_3571:
        /*00f4*/ 	.byte	0x03, 0x19
        /*00f6*/ 	.short	0x0128


	//----- nvinfo : EIATTR_PARAM_CBANK
	.align		4
        /*00f8*/ 	.byte	0x04, 0x0a
        /*00fa*/ 	.short	(.L_3573 - .L_3572)
	.align		4
.L_3572:
        /*00fc*/ 	.word	index@(.nv.constant0._ZN10layer_norm13ln_bwd_kernelINS_13Kernel_traitsI6__halfS2_fS2_fjLj512ELj1ELj4ELj1ELj16ENS_18Kernel_traits_baseILj512ES2_S2_fS2_fjLj128EEEEELb1ELb0ELb1ELb0EEEvNS_9BwdParamsE)
        /*0100*/ 	.short	0x0210
        /*0102*/ 	.short	0x0128


	//----- nvinfo : EIATTR_SW_WAR
	.align		4
.L_3573:
        /*0104*/ 	.byte	0x04, 0x36
        /*0106*/ 	.short	(.L_3575 - .L_3574)
.L_3574:
        /*0108*/ 	.word	0x00000008
.L_3575:


//--------------------- .nv.info._ZN10layer_norm22ln_bwd_finalize_kernelINS_22Kernel_traits_finalizeILj512E6__halfS2_fS2_fjLb0ELj1024ELj4ENS_18Kernel_traits_baseILj512ES2_S2_fS2_fjLj1024EEEEELb0ELb1EEEvNS_9BwdParamsE --------------------------
	.section	.nv.info._ZN10layer_norm22ln_bwd_finalize_kernelINS_22Kernel_traits_finalizeILj512E6__halfS2_fS2_fjLb0ELj1024ELj4ENS_18Kernel_traits_baseILj512ES2_S2_fS2_fjLj1024EEEEELb0ELb1EEEvNS_9BwdParamsE,"",@"SHT_CUDA_INFO"
	.sectionflags	@""
	.align	4


	//----- nvinfo : EIATTR_CUDA_API_VERSION
	.align		4
        /*0000*/ 	.byte	0x04, 0x37
        /*0002*/ 	.short	(.L_3577 - .L_3576)
.L_3576:
        /*0004*/ 	.word	0x00000082


	//----- nvinfo : EIATTR_KPARAM_INFO
	.align		4
.L_3577:
        /*0008*/ 	.byte	0x04, 0x17
        /*000a*/ 	.short	(.L_3579 - .L_3578)
.L_3578:
        /*000c*/ 	.word	0x00000000
        /*0010*/ 	.short	0x0000
        /*0012*/ 	.short	0x0000
        /*0014*/ 	.byte	0x00, 0xf0, 0xa1, 0x04


	//----- nvinfo : EIATTR_SPARSE_MMA_MASK
	.align		4
.L_3579:
        /*0018*/ 	.byte	0x03, 0x50
        /*001a*/ 	.short	0x0000


	//----- nvinfo : EIATTR_MAXREG_COUNT
	.align		4
        /*001c*/ 	.byte	0x03, 0x1b
        /*001e*/ 	.short	0x0040


	//----- nvinfo : EIATTR_NUM_BARRIERS
	.align		4
        /*0020*/ 	.byte	0x02, 0x4c
        /*0022*/ 	.byte	0x01
	.zero		1


	//----- nvinfo : EIATTR_MERCURY_ISA_VERSION
	.align		4
        /*0024*/ 	.byte	0x03, 0x5f
        /*0026*/ 	.short	0x0101


	//----- nvinfo : EIATTR_COOP_GROUP_MASK_REGIDS
	.align		4
        /*0028*/ 	.byte	0x04, 0x29
        /*002a*/ 	.short	(.L_3581 - .L_3580)


	//   ....[0]....
.L_3580:
        /*002c*/ 	.word	0xffffffff


	//   ....[1]....
        /*0030*/ 	.word	0xffffffff


	//   ....[2]....
        /*0034*/ 	.word	0xffffffff


	//   ....[3]....
        /*0038*/ 	.word	0xffffffff


	//   ....[4]....
        /*003c*/ 	.word	0xffffffff


	//   ....[5]....
        /*0040*/ 	.word	0xffffffff


	//   ....[6]....
        /*0044*/ 	.word	0xffffffff


	//   ....[7]....
        /*0048*/ 	.word	0xffffffff


	//   ....[8]....
        /*004c*/ 	.word	0xffffffff


	//   ....[9]....
        /*0050*/ 	.word	0xffffffff


	//   ....[10]....
        /*0054*/ 	.word	0x05000011


	//   ....[11]....
        /*0058*/ 	.word	0x05000011


	//   ....[12]....
        /*005c*/ 	.word	0x05000011


	//   ....[13]....
        /*0060*/ 	.word	0x05000011


	//   ....[14]....
        /*0064*/ 	.word	0x05000011


	//   ....[15]....
        /*0068*/ 	.word	0x05000011


	//   ....[16]....
        /*006c*/ 	.word	0x05000011


	//   ....[17]....
        /*0070*/ 	.word	0x05000011


	//   ....[18]....
        /*0074*/ 	.word	0x05000011


	//   ....[19]....
        /*0078*/ 	.word	0x05000011


	//----- nvinfo : EIATTR_COOP_GROUP_INSTR_OFFSETS
	.align		4
.L_3581:
        /*007c*/ 	.byte	0x04, 0x28
        /*007e*/ 	.short	(.L_3583 - .L_3582)


	//   ....[0]....
.L_3582:
        /*0080*/ 	.word	0x000008e0


	//   ....[1]....
        /*0084*/ 	.word	0x000008f0


	//   ....[2]....
        /*0088*/ 	.word	0x00000920


	//   ....[3]....
        /*008c*/ 	.word	0x00000930


	//   ....[4]....
        /*0090*/ 	.word	0x00000960


	//   ....[5]....
        /*0094*/ 	.word	0x00000970


	//   ....[6]....
        /*0098*/ 	.word	0x000009a0


	//   ....[7]....
        /*009c*/ 	.word	0x000009b0


	//   ....[8]....
        /*00a0*/ 	.word	0x000009e0


	//   ....[9]....
        /*00a4*/ 	.word	0x000009f0


	//   ....[10]....
        /*00a8*/ 	.word	0x00000bf0


	//   ....[11]....
        /*00ac*/ 	.word	0x00000c60


	//   ....[12]....
        /*00b0*/ 	.word	0x00000cd0


	//   ....[13]....
        /*00b4*/ 	.word	0x00000d40


	//   ....[14]....
        /*00b8*/ 	.word	0x00000db0


	//   ....[15]....
        /*00bc*/ 	.word	0x00000e10


	//   ....[16]....
        /*00c0*/ 	.word	0x00000e80


	//   ....[17]....
        /*00c4*/ 	.word	0x00000ef0


	//   ....[18]....
        /*00c8*/ 	.word	0x00000f60


	//   ....[19]....
        /*00cc*/ 	.word	0x00000fd0


	//----- nvinfo : EIATTR_EXIT_INSTR_OFFSETS
	.align		4
.L_3583:
        /*00d0*/ 	.byte	0x04, 0x1c
        /*00d2*/ 	.short	(.L_3585 - .L_3584)


	//   ....[0]....
.L_3584:
        /*00d4*/ 	.word	0x00000070


	//   ....[1]....
        /*00d8*/ 	.word	0x00000b90


	//----- nvinfo : EIATTR_MAX_THREADS
	.align		4
.L_3585:
        /*00dc*/ 	.byte	0x04, 0x05
        /*00de*/ 	.short	(.L_3587 - .L_3586)
.L_3586:
        /*00e0*/ 	.word	0x00000400
        /*00e4*/ 	.word	0x00000001
        /*00e8*/ 	.word	0x00000001


	//----- nvinfo : EIATTR_CRS_STACK_SIZE
	.align		4
.L_3587:
        /*00ec*/ 	.byte	0x04, 0x1e
        /*00ee*/ 	.short	(.L_3589 - .L_3588)
.L_3588:
        /*00f0*/ 	.word	0x00000000


	//----- nvinfo : EIATTR_CBANK_PARAM_SIZE
	.align		4
.L_3589:
        /*00f4*/ 	.byte	0x03, 0x19
        /*00f6*/ 	.short	0x0128


	//----- nvinfo : EIATTR_PARAM_CBANK
	.align		4
        /*00f8*/ 	.byte	0x04, 0x0a
        /*00fa*/ 	.short	(.L_3591 - .L_3590)
	.align		4
.L_3590:
        /*00fc*/ 	.word	index@(.nv.constant0._ZN10layer_norm22ln_bwd_finalize_kernelINS_22Kernel_traits_finalizeILj512E6__halfS2_fS2_fjLb0ELj1024ELj4ENS_18Kernel_traits_baseILj512ES2_S2_fS2_fjLj1024EEEEELb0ELb1EEEvNS_9BwdParamsE)
        /*0100*/ 	.short	0x0210
        /*0102*/ 	.short	0x0128


	//----- nvinfo : EIATTR_SW_WAR
	.align		4
.L_3591:
        /*0104*/ 	.byte	0x04, 0x36
        /*0106*/ 	.short	(.L_3593 - .L_3592)
.L_3592:
        /*0108*/ 	.word	0x00000008
.L_3593:


//--------------------- .nv.info._ZN10layer_norm13ln_bwd_kernelINS_13Kernel_traitsI6__halfS2_fS2_fjLj512ELj1ELj4ELj1ELj16ENS_18Kernel_traits_baseILj512ES2_S2_fS2_fjLj128EEEEELb1ELb0ELb1ELb1EEEvNS_9BwdParamsE --------------------------
	.section	.nv.info._ZN10layer_norm13ln_bwd_kernelINS_13Kernel_traitsI6__halfS2_fS2_fjLj512ELj1ELj4ELj1ELj16ENS_18Kernel_traits_baseILj512ES2_S2_fS2_fjLj128EEEEELb1ELb0ELb1ELb1EEEvNS_9BwdParamsE,"",@"SHT_CUDA_INFO"
	.sectionflags	@""
	.align	4


	//----- nvinfo : EIATTR_CUDA_API_VERSION
	.align		4
        /*0000*/ 	.byte	0x04, 0x37
        /*0002*/ 	.short	(.L_3595 - .L_3594)
.L_3594:
        /*0004*/ 	.word	0x00000082


	//----- nvinfo : EIATTR_KPARAM_INFO
	.align		4
.L_3595:
        /*0008*/ 	.byte	0x04, 0x17
        /*000a*/ 	.short	(.L_3597 - .L_3596)
.L_3596:
        /*000c*/ 	.word	0x00000000
        /*0010*/ 	.short	0x0000
        /*0012*/ 	.short	0x0000
        /*0014*/ 	.byte	0x00, 0xf0, 0xa1, 0x04


	//----- nvinfo : EIATTR_SPARSE_MMA_MASK
	.align		4
.L_3597:
        /*0018*/ 	.byte	0x03, 0x50
        /*001a*/ 	.short	0x0000


	//----- nvinfo : EIATTR_MAXREG_COUNT
	.align		4
        /*001c*/ 	.byte	0x03, 0x1b
        /*001e*/ 	.short	0x00ff


	//----- nvinfo : EIATTR_NUM_BARRIERS
	.align		4
        /*0020*/ 	.byte	0x02, 0x4c
        /*0022*/ 	.byte	0x01
	.zero		1


	//----- nvinfo : EIATTR_MERCURY_ISA_VERSION
	.align		4
        /*0024*/ 	.byte	0x03, 0x5f
        /*0026*/ 	.short	0x0101


	//----- nvinfo : EIATTR_COOP_GROUP_MASK_REGIDS
	.align		4
        /*0028*/ 	.byte	0x04, 0x29
        /*002a*/ 	.short	(.L_3599 - .L_3598)


	//   ....[0]....
.L_3598:
        /*002c*/ 	.word	0xffffffff


	//   ....[1]....
        /*0030*/ 	.word	0xffffffff


	//   ....[2]....
        /*0034*/ 	.word	0xffffffff


	//   ....[3]....
        /*0038*/ 	.word	0xffffffff


	//   ....[4]....
        /*003c*/ 	.word	0xffffffff


	//   ....[5]....
        /*0040*/ 	.word	0xffffffff


	//   ....[6]....
        /*0044*/ 	.word	0xffffffff


	//   ....[7]....
        /*0048*/ 	.word	0xffffffff


	//   ....[8]....
        /*004c*/ 	.word	0xffffffff


	//   ....[9]....
        /*0050*/ 	.word	0xffffffff


	//   ....[10]....
        /*0054*/ 	.word	0x05000076


	//   ....[11]....
        /*0058*/ 	.word	0x05000076


	//   ....[12]....
        /*005c*/ 	.word	0x05000076


	//   ....[13]....
        /*0060*/ 	.word	0x05000076


	//   ....[14]....
        /*0064*/ 	.word	0x05000076


	//   ....[15]....
        /*0068*/ 	.word	0x05000076


	//   ....[16]....
        /*006c*/ 	.word	0x05000076


	//   ....[17]....
        /*0070*/ 	.word	0x05000076


	//   ....[18]....
        /*0074*/ 	.word	0x05000076


	//   ....[19]....
        /*0078*/ 	.word	0x05000076


	//----- nvinfo : EIATTR_COOP_GROUP_INSTR_OFFSETS
	.align		4
.L_3599:
        /*007c*/ 	.byte	0x04, 0x28
        /*007e*/ 	.short	(.L_3601 - .L_3600)


	//   ....[0]....
.L_3600:
        /*0080*/ 	.word	0x00001280


	//   ....[1]....
        /*0084*/ 	.word	0x00001290


	//   ....[2]....
        /*0088*/ 	.word	0x000012c0


	//   ....[3]....
        /*008c*/ 	.word	0x000012d0


	//   ....[4]....
        /*0090*/ 	.word	0x00001300


	//   ....[5]....
        /*0094*/ 	.word	0x00001310


	//   ....[6]....
        /*0098*/ 	.word	0x00001340


	//   ....[7]....
        /*009c*/ 	.word	0x00001350


	//   ....[8]....
        /*00a0*/ 	.word	0x00001380


	//   ....[9]....
        /*00a4*/ 	.word	0x00001390


	//   ....[10]....
        /*00a8*/ 	.word	0x00003110


	//   ....[11]....
        /*00ac*/ 	.word	0x000031a0


	//   ....[12]....
        /*00b0*/ 	.word	0x00003210


	//   ....[13]....
        /*00b4*/ 	.word	0x00003270


	//   ....[14]....
        /*00b8*/ 	.word	0x000032e0


	//   ....[15]....
        /*00bc*/ 	.word	0x00003340


	//   ....[16]....
        /*00c0*/ 	.word	0x000033b0


	//   ....[17]....
        /*00c4*/ 	.word	0x00003410


	//   ....[18]....
        /*00c8*/ 	.word	0x00003480


	//   ....[19]....
        /*00cc*/ 	.word	0x000034e0


	//----- nvinfo : EIATTR_EXIT_INSTR_OFFSETS
	.align		4
.L_3601:
        /*00d0*/ 	.byte	0x04, 0x1c
        /*00d2*/ 	.short	(.L_3603 - .L_3602)


	//   ....[0]....
.L_3602:
        /*00d4*/ 	.word	0x000030a0


	//----- nvinfo : EIATTR_MAX_THREADS
	.align		4
.L_3603:
        /*00d8*/ 	.byte	0x04, 0x05
        /*00da*/ 	.short	(.L_3605 - .L_3604)
.L_3604:
        /*00dc*/ 	.word	0x00000080
        /*00e0*/ 	.word	0x00000001
        /*00e4*/ 	.word	0x00000001


	//----- nvinfo : EIATTR_CRS_STACK_SIZE
	.align		4
.L_3605:
        /*00e8*/ 	.byte	0x04, 0x1e
        /*00ea*/ 	.short	(.L_3607 - .L_3606)
.L_3606:
        /*00ec*/ 	.word	0x00000000


	//----- nvinfo : EIATTR_CBANK_PARAM_SIZE
	.align		4
.L_3607:
        /*00f0*/ 	.byte	0x03, 0x19
        /*00f2*/ 	.short	0x0128


	//----- nvinfo : EIATTR_PARAM_CBANK
	.align		4
        /*00f4*/ 	.byte	0x04, 0x0a
        /*00f6*/ 	.short	(.L_3609 - .L_3608)
	.align		4
.L_3608:
        /*00f8*/ 	.word	index@(.nv.constant0._ZN10layer_norm13ln_bwd_kernelINS_13Kernel_traitsI6__halfS2_fS2_fjLj512ELj1ELj4ELj1ELj16ENS_18Kernel_traits_baseILj512ES2_S2_fS2_fjLj128EEEEELb1ELb0ELb1ELb1EEEvNS_9BwdParamsE)
        /*00fc*/ 	.short	0x0210
        /*00fe*/ 	.short	0x0128


	//----- nvinfo : EIATTR_SW_WAR
	.align		4
.L_3609:
        /*0100*/ 	.byte	0x04, 0x36
        /*0102*/ 	.short	(.L_3611 - .L_3610)
.L_3610:
        /*0104*/ 	.word	0x00000008
.L_3611:


//--------------------- .nv.info._ZN10layer_norm13ln_bwd_kernelINS_13Kernel_traitsI6__halfS2_fS2_fjLj512ELj1ELj4ELj1ELj16ENS_18Kernel_traits_baseILj512ES2_S2_fS2_fjLj128EEEEELb1ELb1ELb0ELb0EEEvNS_9BwdParamsE --------------------------
	.section	.nv.info._ZN10layer_norm13ln_bwd_kernelINS_13Kernel_traitsI6__halfS2_fS2_fjLj512ELj1ELj4ELj1ELj16ENS_18Kernel_traits_baseILj512ES2_S2_fS2_fjLj128EEEEELb1ELb1ELb0ELb0EEEvNS_9BwdParamsE,"",@"SHT_CUDA_INFO"
	.sectionflags	@""
	.align	4


	//----- nvinfo : EIATTR_CUDA_API_VERSION
	.align		4
        /*0000*/ 	.byte	0x04, 0x37
        /*0002*/ 	.short	(.L_3613 - .L_3612)
.L_3612:
        /*0004*/ 	.word	0x00000082


	//----- nvinfo : EIATTR_KPARAM_INFO
	.align		4
.L_3613:
        /*0008*/ 	.byte	0x04, 0x17
        /*000a*/ 	.short	(.L_3615 - .L_3614)
.L_3614:
        /*000c*/ 	.word	0x00000000
        /*0010*/ 	.short	0x0000
        /*0012*/ 	.short	0x0000
        /*0014*/ 	.byte	0x00, 0xf0, 0xa1, 0x04


	//----- nvinfo : EIATTR_SPARSE_MMA_MASK
	.align		4
.L_3615:
        /*0018*/ 	.byte	0x03, 0x50
        /*001a*/ 	.short	0x0000


	//----- nvinfo : EIATTR_MAXREG_COUNT
	.align		4
        /*001c*/ 	.byte	0x03, 0x1b
        /*001e*/ 	.short	0x00ff


	//----- nvinfo : EIATTR_NUM_BARRIERS
	.align		4
        /*0020*/ 	.byte	0x02, 0x4c
        /*0022*/ 	.byte	0x01
	.zero		1


	//----- nvinfo : EIATTR_MERCURY_ISA_VERSION
	.align		4
        /*0024*/ 	.byte	0x03, 0x5f
        /*0026*/ 	.short	0x0101


	//----- nvinfo : EIATTR_COOP_GROUP_MASK_REGIDS
	.align		4
        /*0028*/ 	.byte	0x04, 0x29
        /*002a*/ 	.short	(.L_3617 - .L_3616)


	//   ....[0]....
.L_3616:
        /*002c*/ 	.word	0xffffffff


	//   ....[1]....
        /*0030*/ 	.word	0xffffffff


	//   ....[2]....
        /*0034*/ 	.word	0xffffffff


	//   ....[3]....
        /*0038*/ 	.word	0xffffffff


	//   ....[4]....
        /*003c*/ 	.word	0xffffffff


	//   ....[5]....
        /*0040*/ 	.word	0xffffffff


	//   ....[6]....
        /*0044*/ 	.word	0xffffffff


	//   ....[7]....
        /*0048*/ 	.word	0xffffffff


	//   ....[8]....
        /*004c*/ 	.word	0xffffffff


	//   ....[9]....
        /*0050*/ 	.word	0xffffffff


	//   ....[10]....
        /*0054*/ 	.word	0x05000064


	//   ....[11]....
        /*0058*/ 	.word	0x05000064


	//   ....[12]....
        /*005c*/ 	.word	0x05000064


	//   ....[13]....
        /*0060*/ 	.word	0x05000064


	//   ....[14]....
        /*0064*/ 	.word	0x05000064


	//   ....[15]....
        /*0068*/ 	.word	0x05000064


	//   ....[16]....
        /*006c*/ 	.word	0x05000064


	//   ....[17]....
        /*0070*/ 	.word	0x05000064


	//   ....[18]....
        /*0074*/ 	.word	0x05000064


	//   ....[19]....
        /*0078*/ 	.word	0x05000064


	//----- nvinfo : EIATTR_COOP_GROUP_INSTR_OFFSETS
	.align		4
.L_3617:
        /*007c*/ 	.byte	0x04, 0x28
        /*007e*/ 	.short	(.L_3619 - .L_3618)


	//   ....[0]....
.L_3618:
        /*0080*/ 	.word	0x00001270


	//   ....[1]....
        /*0084*/ 	.word	0x00001280


	//   ....[2]....
        /*0088*/ 	.word	0x000012b0


	//   ....[3]....
        /*008c*/ 	.word	0x000012c0


	//   ....[4]....
        /*0090*/ 	.word	0x000012f0


	//   ....[5]....
        /*0094*/ 	.word	0x00001300


	//   ....[6]....
        /*0098*/ 	.word	0x00001330


	//   ....[7]....
        /*009c*/ 	.word	0x00001340


	//   ....[8]....
        /*00a0*/ 	.word	0x00001370


	//   ....[9]....
        /*00a4*/ 	.word	0x00001380


	//   ....[10]....
        /*00a8*/ 	.word	0x00003200


	//   ....[11]....
        /*00ac*/ 	.word	0x000032a0


	//   ....[12]....
        /*00b0*/ 	.word	0x00003300


	//   ....[13]....
        /*00b4*/ 	.word	0x00003360


	//   ....[14]....
        /*00b8*/ 	.word	0x000033d0


	//   ....[15]....
        /*00bc*/ 	.word	0x00003430


	//   ....[16]....
        /*00c0*/ 	.word	0x000034a0


	//   ....[17]....
        /*00c4*/ 	.word	0x00003500


	//   ....[18]....
        /*00c8*/ 	.word	0x00003570


	//   ....[19]....
        /*00cc*/ 	.word	0x000035d0


	//----- nvinfo : EIATTR_EXIT_INSTR_OFFSETS
	.align		4
.L_3619:
        /*00d0*/ 	.byte	0x04, 0x1c
        /*00d2*/ 	.short	(.L_3621 - .L_3620)


	//   ....[0]....
.L_3620:
        /*00d4*/ 	.word	0x00003120


	//   ....[1]....
        /*00d8*/ 	.word	0x000031a0


	//----- nvinfo : EIATTR_MAX_THREADS
	.align		4
.L_3621:
        /*00dc*/ 	.byte	0x04, 0x05
        /*00de*/ 	.short	(.L_3623 - .L_3622)
.L_3622:
        /*00e0*/ 	.word	0x00000080
        /*00e4*/ 	.word	0x00000001
        /*00e8*/ 	.word	0x00000001


	//----- nvinfo : EIATTR_CRS_STACK_SIZE
	.align		4
.L_3623:
        /*00ec*/ 	.byte	0x04, 0x1e
        /*00ee*/ 	.short	(.L_3625 - .L_3624)
.L_3624:
        /*00f0*/ 	.word	0x00000000


	//----- nvinfo : EIATTR_CBANK_PARAM_SIZE
	.align		4
.L_3625:
        /*00f4*/ 	.byte	0x03, 0x19
        /*00f6*/ 	.short	0x0128


	//----- nvinfo : EIATTR_PARAM_CBANK
	.align		4
        /*00f8*/ 	.byte	0x04, 0x0a
        /*00fa*/ 	.short	(.L_3627 - .L_3626)
	.align		4
.L_3626:
        /*00fc*/ 	.word	index@(.nv.constant0._ZN10layer_norm13ln_bwd_kernelINS_13Kernel_traitsI6__halfS2_fS2_fjLj512ELj1ELj4ELj1ELj16ENS_18Kernel_traits_baseILj512ES2_S2_fS2_fjLj128EEEEELb1ELb1ELb0ELb0EEEvNS_9BwdParamsE)
        /*0100*/ 	.short	0x0210
        /*0102*/ 	.short	0x0128


	//----- nvinfo : EIATTR_SW_WAR
	.align		4
.L_3627:
        /*0104*/ 	.byte	0x04, 0x36
        /*0106*/ 	.short	(.L_3629 - .L_3628)
.L_3628:
        /*0108*/ 	.word	0x00000008
.L_3629:


//--------------------- .nv.info._ZN10layer_norm13ln_bwd_kernelINS_13Kernel_traitsI6__halfS2_fS2_fjLj512ELj1ELj4ELj1ELj16ENS_18Kernel_traits_baseILj512ES2_S2_fS2_fjLj128EEEEELb1ELb1ELb0ELb1EEEvNS_9BwdParamsE --------------------------
	.section	.nv.info._ZN10layer_norm13ln_bwd_kernelINS_13Kernel_traitsI6__halfS2_fS2_fjLj512ELj1ELj4ELj1ELj16ENS_18Kernel_traits_baseILj512ES2_S2_fS2_fjLj128EEEEELb1ELb1ELb0ELb1EEEvNS_9BwdParamsE,"",@"SHT_CUDA_INFO"
	.sectionflags	@""
	.align	4


	//----- nvinfo : EIATTR_CUDA_API_VERSION
	.align		4
        /*0000*/ 	.byte	0x04, 0x37
        /*0002*/ 	.short	(.L_3631 - .L_3630)
.L_3630:
        /*0004*/ 	.word	0x00000082


	//----- nvinfo : EIATTR_KPARAM_INFO
	.align		4
.L_3631:
        /*0008*/ 	.byte	0x04, 0x17
        /*000a*/ 	.short	(.L_3633 - .L_3632)
.L_3632:
        /*000c*/ 	.word	0x00000000
        /*0010*/ 	.short	0x0000
        /*0012*/ 	.short	0x0000
        /*0014*/ 	.byte	0x00, 0xf0, 0xa1, 0x04


	//----- nvinfo : EIATTR_SPARSE_MMA_MASK
	.align		4
.L_3633:
        /*0018*/ 	.byte	0x03, 0x50
        /*001a*/ 	.short	0x0000


	//----- nvinfo : EIATTR_MAXREG_COUNT
	.align		4
        /*001c*/ 	.byte	0x03, 0x1b
        /*001e*/ 	.short	0x00ff


	//----- nvinfo : EIATTR_NUM_BARRIERS
	.align		4
        /*0020*/ 	.byte	0x02, 0x4c
        /*0022*/ 	.byte	0x01
	.zero		1


	//----- nvinfo : EIATTR_MERCURY_ISA_VERSION
	.align		4
        /*0024*/ 	.byte	0x03, 0x5f
        /*0026*/ 	.short	0x0101


	//----- nvinfo : EIATTR_COOP_GROUP_MASK_REGIDS
	.align		4
        /*0028*/ 	.byte	0x04, 0x29
        /*002a*/ 	.short	(.L_3635 - .L_3634)


	//   ....[0]....
.L_3634:
        /*002c*/ 	.word	0xffffffff


	//   ....[1]....
        /*0030*/ 	.word	0xffffffff


	//   ....[2]....
        /*0034*/ 	.word	0xffffffff


	//   ....[3]....
        /*0038*/ 	.word	0xffffffff


	//   ....[4]....
        /*003c*/ 	.word	0xffffffff


	//   ....[5]....
        /*0040*/ 	.word	0xffffffff


	//   ....[6]....
        /*0044*/ 	.word	0xffffffff


	//   ....[7]....
        /*0048*/ 	.word	0xffffffff


	//   ....[8]....
        /*004c*/ 	.word	0xffffffff


	//   ....[9]....
        /*0050*/ 	.word	0xffffffff


	//   ....[10]....
        /*0054*/ 	.word	0x05000098


	//   ....[11]....
        /*0058*/ 	.word	0x05000098


	//   ....[12]....
        /*005c*/ 	.word	0x05000098


	//   ....[13]....
        /*0060*/ 	.word	0x05000098


	//   ....[14]....
        /*0064*/ 	.word	0x05000098


	//   ....[15]....
        /*0068*/ 	.word	0x05000098


	//   ....[16]....
        /*006c*/ 	.word	0x05000098


	//   ....[17]....
        /*0070*/ 	.word	0x05000098


	//   ....[18]....
        /*0074*/ 	.word	0x05000098


	//   ....[19]....
        /*0078*/ 	.word	0x05000098


	//----- nvinfo : EIATTR_COOP_GROUP_INSTR_OFFSETS
	.align		4
.L_3635:
        /*007c*/ 	.byte	0x04, 0x28
        /*007e*/ 	.short	(.L_3637 - .L_3636)


	//   ....[0]....
.L_3636:
        /*0080*/ 	.word	0x00001150


	//   ....[1]....
        /*0084*/ 	.word	0x00001160


	//   ....[2]....
        /*0088*/ 	.word	0x00001190


	//   ....[3]....
        /*008c*/ 	.word	0x000011a0


	//   ....[4]....
        /*0090*/ 	.word	0x000011d0


	//   ....[5]....
        /*0094*/ 	.word	0x000011e0


	//   ....[6]....
        /*0098*/ 	.word	0x00001210


	//   ....[7]....
        /*009c*/ 	.word	0x00001220


	//   ....[8]....
        /*00a0*/ 	.word	0x00001250


	//   ....[9]....
        /*00a4*/ 	.word	0x00001260


	//   ....[10]....
        /*00a8*/ 	.word	0x00003000


	//   ....[11]....
        /*00ac*/ 	.word	0x00003090


	//   ....[12]....
        /*00b0*/ 	.word	0x00003100


	//   ....[13]....
        /*00b4*/ 	.word	0x00003160


	//   ....[14]....
        /*00b8*/ 	.word	0x000031d0


	//   ....[15]....
        /*00bc*/ 	.word	0x00003230


	//   ....[16]....
        /*00c0*/ 	.word	0x000032a0


	//   ....[17]....
        /*00c4*/ 	.word	0x00003300


	//   ....[18]....
        /*00c8*/ 	.word	0x00003370


	//   ....[19]....
        /*00cc*/ 	.word	0x000033d0


	//----- nvinfo : EIATTR_EXIT_INSTR_OFFSETS
	.align		4
.L_3637:
        /*00d0*/ 	.byte	0x04, 0x1c
        /*00d2*/ 	.short	(.L_3639 - .L_3638)


	//   ....[0]....
.L_3638:
        /*00d4*/ 	.word	0x00002f90


	//----- nvinfo : EIATTR_MAX_THREADS
	.align		4
.L_3639:
        /*00d8*/ 	.byte	0x04, 0x05
        /*00da*/ 	.short	(.L_3641 - .L_3640)
.L_3640:
        /*00dc*/ 	.word	0x00000080
        /*00e0*/ 	.word	0x00000001
        /*00e4*/ 	.word	0x00000001


	//----- nvinfo : EIATTR_CRS_STACK_SIZE
	.align		4
.L_3641:
        /*00e8*/ 	.byte	0x04, 0x1e
        /*00ea*/ 	.short	(.L_3643 - .L_3642)
.L_3642:
        /*00ec*/ 	.word	0x00000000


	//----- nvinfo : EIATTR_CBANK_PARAM_SIZE
	.align		4
.L_3643:
        /*00f0*/ 	.byte	0x03, 0x19
        /*00f2*/ 	.short	0x0128


	//----- nvinfo : EIATTR_PARAM_CBANK
	.align		4
        /*00f4*/ 	.byte	0x04, 0x0a
        /*00f6*/ 	.short	(.L_3645 - .L_3644)
	.align		4
.L_3644:
        /*00f8*/ 	.word	index@(.nv.constant0._ZN10layer_norm13ln_bwd_kernelINS_13Kernel_traitsI6__halfS2_fS2_fjLj512ELj1ELj4ELj1ELj16ENS_18Kernel_traits_baseILj512ES2_S2_fS2_fjLj128EEEEELb1ELb1ELb0ELb1EEEvNS_9BwdParamsE)
        /*00fc*/ 	.short	0x0210
        /*00fe*/ 	.short	0x0128


	//----- nvinfo : EIATTR_SW_WAR
	.align		4
.L_3645:
        /*0100*/ 	.byte	0x04, 0x36
        /*0102*/ 	.short	(.L_3647 - .L_3646)
.L_3646:
        /*0104*/ 	.word	0x00000008
.L_3647:


//--------------------- .nv.info._ZN10layer_norm22ln_bwd_finalize_kernelINS_22Kernel_traits_finalizeILj512E6__halfS2_fS2_fjLb1ELj1024ELj4ENS_18Kernel_traits_baseILj512ES2_S2_fS2_fjLj1024EEEEELb1ELb0EEEvNS_9BwdParamsE --------------------------
	.section	.nv.info._ZN10layer_norm22ln_bwd_finalize_kernelINS_22Kernel_traits_finalizeILj512E6__halfS2_fS2_fjLb1ELj1024ELj4ENS_18Kernel_traits_baseILj512ES2_S2_fS2_fjLj1024EEEEELb1ELb0EEEvNS_9BwdParamsE,"",@"SHT_CUDA_INFO"
	.sectionflags	@""
	.align	4


	//----- nvinfo : EIATTR_CUDA_API_VERSION
	.align		4
        /*0000*/ 	.byte	0x04, 0x37
        /*0002*/ 	.short	(.L_3649 - .L_3648)
.L_3648:
        /*0004*/ 	.word	0x00000082


	//----- nvinfo : EIATTR_KPARAM_INFO
	.align		4
.L_3649:
        /*0008*/ 	.byte	0x04, 0x17
        /*000a*/ 	.short	(.L_3651 - .L_3650)
.L_3650:
        /*000c*/ 	.word	0x00000000
        /*0010*/ 	.short	0x0000
        /*0012*/ 	.short	0x0000
        /*0014*/ 	.byte	0x00, 0xf0, 0xa1, 0x04


	//----- nvinfo : EIATTR_SPARSE_MMA_MASK
	.align		4
.L_3651:
        /*0018*/ 	.byte	0x03, 0x50
        /*001a*/ 	.short	0x0000


	//----- nvinfo : EIATTR_MAXREG_COUNT
	.align		4
        /*001c*/ 	.byte	0x03, 0x1b
        /*001e*/ 	.short	0x0040


	//----- nvinfo : EIATTR_NUM_BARRIERS
	.align		4
        /*0020*/ 	.byte	0x02, 0x4c
        /*0022*/ 	.byte	0x01
	.zero		1


	//----- nvinfo : EIATTR_MERCURY_ISA_VERSION
	.align		4
        /*0024*/ 	.byte	0x03, 0x5f
        /*0026*/ 	.short	0x0101


	//----- nvinfo : EIATTR_COOP_GROUP_MASK_REGIDS
	.align		4
        /*0028*/ 	.byte	0x04, 0x29
        /*002a*/ 	.short	(.L_3653 - .L_3652)


	//   ....[0]....
.L_3652:
        /*002c*/ 	.word	0xffffffff


	//   ....[1]....
        /*0030*/ 	.word	0xffffffff


	//   ....[2]....
        /*0034*/ 	.word	0xffffffff


	//   ....[3]....
        /*0038*/ 	.word	0xffffffff


	//   ....[4]....
        /*003c*/ 	.word	0xffffffff


	//   ....[5]....
        /*0040*/ 	.word	0xffffffff


	//   ....[6]....
        /*0044*/ 	.word	0xffffffff


	//   ....[7]....
        /*0048*/ 	.word	0xffffffff


	//   ....[8]....
        /*004c*/ 	.word	0xffffffff


	//   ....[9]....
        /*0050*/ 	.word	0xffffffff


	//   ....[10]....
        /*0054*/ 	.word	0xffffffff


	//   ....[11]....
        /*0058*/ 	.word	0xffffffff


	//   ....[12]....
        /*005c*/ 	.word	0xffffffff


	//   ....[13]....
        /*0060*/ 	.word	0xffffffff


	//   ....[14]....
        /*0064*/ 	.word	0xffffffff


	//   ....[15]....
        /*0068*/ 	.word	0x05000014


	//   ....[16]....
        /*006c*/ 	.word	0x05000014


	//   ....[17]....
        /*0070*/ 	.word	0x05000014


	//   ....[18]....
        /*0074*/ 	.word	0x05000014


	//   ....[19]....
        /*0078*/ 	.word	0x05000014


	//   ....[20]....
        /*007c*/ 	.word	0x05000014


	//   ....[21]....
        /*0080*/ 	.word	0x05000014


	//   ....[22]....
        /*0084*/ 	.word	0x05000014


	//   ....[23]....
        /*0088*/ 	.word	0x05000014


	//   ....[24]....
        /*008c*/ 	.word	0x05000014


	//   ....[25]....
        /*0090*/ 	.word	0x05000014


	//   ....[26]....
        /*0094*/ 	.word	0x05000014


	//   ....[27]....
        /*0098*/ 	.word	0x05000014


	//   ....[28]....
        /*009c*/ 	.word	0x05000014


	//   ....[29]....
        /*00a0*/ 	.word	0x05000014


	//----- nvinfo : EIATTR_COOP_GROUP_INSTR_OFFSETS
	.align		4
.L_3653:
        /*00a4*/ 	.byte	0x04, 0x28
        /*00a6*/ 	.short	(.L_3655 - .L_3654)


	//   ....[0]....
.L_3654:
        /*00a8*/ 	.word	0x00000ad0


	//   ....[1]....
        /*00ac*/ 	.word	0x00000ae0


	//   ....[2]....
        /*00b0*/ 	.word	0x00000af0


	//   ....[3]....
        /*00b4*/ 	.word	0x00000b20


	//   ....[4]....
        /*00b8*/ 	.word	0x00000b40


	//   ....[5]....
        /*00bc*/ 	.word	0x00000b50


	//   ....[6]....
        /*00c0*/ 	.word	0x00000b90


	//   ....[7]....
        /*00c4*/ 	.word	0x00000ba0


	//   ....[8]....
        /*00c8*/ 	.word	0x00000bb0


	//   ....[9]....
        /*00cc*/ 	.word	0x00000be0


	//   ....[10]....
        /*00d0*/ 	.word	0x00000c00


	//   ....[11]....
        /*00d4*/ 	.word	0x00000c10


	//   ....[12]....
        /*00d8*/ 	.word	0x00000c40


	//   ....[13]....
        /*00dc*/ 	.word	0x00000c60


	//   ....[14]....
        /*00e0*/ 	.word	0x00000c70


	//   ....[15]....
        /*00e4*/ 	.word	0x00000f20


	//   ....[16]....
        /*00e8*/ 	.word	0x00000f90


	//   ....[17]....
        /*00ec*/ 	.word	0x00001000


	//   ....[18]....
        /*00f0*/ 	.word	0x00001070


	//   ....[19]....
        /*00f4*/ 	.word	0x000010e0


	//   ....[20]....
        /*00f8*/ 	.word	0x00001140


	//   ....[21]....
        /*00fc*/ 	.word	0x000011b0


	//   ....[22]....
        /*0100*/ 	.word	0x00001220


	//   ....[23]....
        /*0104*/ 	.word	0x00001290


	//   ....[24]....
        /*0108*/ 	.word	0x00001300


	//   ....[25]....
        /*010c*/ 	.word	0x00001360


	//   ....[26]....
        /*0110*/ 	.word	0x000013d0


	//   ....[27]....
        /*0114*/ 	.word	0x00001440


	//   ....[28]....
        /*0118*/ 	.word	0x000014b0


	//   ....[29]....
        /*011c*/ 	.word	0x00001520


	//----- nvinfo : EIATTR_EXIT_INSTR_OFFSETS
	.align		4
.L_3655:
        /*0120*/ 	.byte	0x04, 0x1c
        /*0122*/ 	.short	(.L_3657 - .L_3656)


	//   ....[0]....
.L_3656:
        /*0124*/ 	.word	0x00000070


	//   ....[1]....
        /*0128*/ 	.word	0x00000ec0


	//----- nvinfo : EIATTR_MAX_THREADS
	.align		4
.L_3657:
        /*012c*/ 	.byte	0x04, 0x05
        /*012e*/ 	.short	(.L_3659 - .L_3658)
.L_3658:
        /*0130*/ 	.word	0x00000400
        /*0134*/ 	.word	0x00000001
        /*0138*/ 	.word	0x00000001


	//----- nvinfo : EIATTR_CRS_STACK_SIZE
	.align		4
.L_3659:
        /*013c*/ 	.byte	0x04, 0x1e
        /*013e*/ 	.short	(.L_3661 - .L_3660)
.L_3660:
        /*0140*/ 	.word	0x00000000


	//----- nvinfo : EIATTR_CBANK_PARAM_SIZE
	.align		4
.L_3661:
        /*0144*/ 	.byte	0x03, 0x19
        /*0146*/ 	.short	0x0128


	//----- nvinfo : EIATTR_PARAM_CBANK
	.align		4
        /*0148*/ 	.byte	0x04, 0x0a
        /*014a*/ 	.short	(.L_3663 - .L_3662)
	.align		4
.L_3662:
        /*014c*/ 	.word	index@(.nv.constant0._ZN10layer_norm22ln_bwd_finalize_kernelINS_22Kernel_traits_finalizeILj512E6__halfS2_fS2_fjLb1ELj1024ELj4ENS_18Kernel_traits_baseILj512ES2_S2_fS2_fjLj1024EEEEELb1ELb0EEEvNS_9BwdParamsE)
        /*0150*/ 	.short	0x0210
        /*0152*/ 	.short	0x0128


	//----- nvinfo : EIATTR_SW_WAR
	.align		4
.L_3663:
        /*0154*/ 	.byte	0x04, 0x36
        /*0156*/ 	.short	(.L_3665 - .L_3664)
.L_3664:
        /*0158*/ 	.word	0x00000008
.L_3665:


//--------------------- .nv.info._ZN10layer_norm13ln_bwd_kernelINS_13Kernel_traitsI6__halfS2_fS2_fjLj512ELj1ELj4ELj1ELj16ENS_18Kernel_traits_baseILj512ES2_S2_fS2_fjLj128EEEEELb1ELb1ELb1ELb0EEEvNS_9BwdParamsE --------------------------
	.section	.nv.info._ZN10layer_norm13ln_bwd_kernelINS_13Kernel_traitsI6__halfS2_fS2_fjLj512ELj1ELj4ELj1ELj16ENS_18Kernel_traits_baseILj512ES2_S2_fS2_fjLj128EEEEELb1ELb1ELb1ELb0EEEvNS_9BwdParamsE,"",@"SHT_CUDA_INFO"
	.sectionflags	@""
	.align	4


	//----- nvinfo : EIATTR_CUDA_API_VERSION
	.align		4
        /*0000*/ 	.byte	0x04, 0x37
        /*0002*/ 	.short	(.L_3667 - .L_3666)
.L_3666:
        /*0004*/ 	.word	0x00000082


	//----- nvinfo : EIATTR_KPARAM_INFO
	.align		4
.L_3667:
        /*0008*/ 	.byte	0x04, 0x17
        /*000a*/ 	.short	(.L_3669 - .L_3668)
.L_3668:
        /*000c*/ 	.word	0x00000000
        /*0010*/ 	.short	0x0000
        /*0012*/ 	.short	0x0000
        /*0014*/ 	.byte	0x00, 0xf0, 0xa1, 0x04


	//----- nvinfo : EIATTR_SPARSE_MMA_MASK
	.align		4
.L_3669:
        /*0018*/ 	.byte	0x03, 0x50
        /*001a*/ 	.short	0x0000


	//----- nvinfo : EIATTR_MAXREG_COUNT
	.align		4
        /*001c*/ 	.byte	0x03, 0x1b
        /*001e*/ 	.short	0x00ff


	//----- nvinfo : EIATTR_NUM_BARRIERS
	.align		4
        /*0020*/ 	.byte	0x02, 0x4c
        /*0022*/ 	.byte	0x01
	.zero		1


	//----- nvinfo : EIATTR_MERCURY_ISA_VERSION
	.align		4
        /*0024*/ 	.byte	0x03, 0x5f
        /*0026*/ 	.short	0x0101


	//----- nvinfo : EIATTR_COOP_GROUP_MASK_REGIDS
	.align		4
        /*0028*/ 	.byte	0x04, 0x29
        /*002a*/ 	.short	(.L_3671 - .L_3670)


	//   ....[0]....
.L_3670:
        /*002c*/ 	.word	0xffffffff


	//   ....[1]....
        /*0030*/ 	.word	0xffffffff


	//   ....[2]....
        /*0034*/ 	.word	0xffffffff


	//   ....[3]....
        /*0038*/ 	.word	0xffffffff


	//   ....[4]....
        /*003c*/ 	.word	0xffffffff


	//   ....[5]....
        /*0040*/ 	.word	0xffffffff


	//   ....[6]....
        /*0044*/ 	.word	0xffffffff


	//   ....[7]....
        /*0048*/ 	.word	0xffffffff


	//   ....[8]....
        /*004c*/ 	.word	0xffffffff


	//   ....[9]....
        /*0050*/ 	.word	0xffffffff


	//   ....[10]....
        /*0054*/ 	.word	0x0500005c


	//   ....[11]....
        /*0058*/ 	.word	0x0500005c


	//   ....[12]....
        /*005c*/ 	.word	0x0500005c


	//   ....[13]....
        /*0060*/ 	.word	0x0500005c


	//   ....[14]....
        /*0064*/ 	.word	0x0500005c


	//   ....[15]....
        /*0068*/ 	.word	0x0500005c


	//   ....[16]....
        /*006c*/ 	.word	0x0500005c


	//   ....[17]....
        /*0070*/ 	.word	0x0500005c


	//   ....[18]....
        /*0074*/ 	.word	0x0500005c


	//   ....[19]....
        /*0078*/ 	.word	0x0500005c


	//----- nvinfo : EIATTR_COOP_GROUP_INSTR_OFFSETS
	.align		4
.L_3671:
        /*007c*/ 	.byte	0x04, 0x28
        /*007e*/ 	.short	(.L_3673 - .L_3672)


	//   ....[0]....
.L_3672:
        /*0080*/ 	.word	0x000014f0


	//   ....[1]....
        /*0084*/ 	.word	0x00001500


	//   ....[2]....
        /*0088*/ 	.word	0x00001530


	//   ....[3]....
        /*008c*/ 	.word	0x00001540


	//   ....[4]....
        /*0090*/ 	.word	0x00001570


	//   ....[5]....
        /*0094*/ 	.word	0x00001580


	//   ....[6]....
        /*0098*/ 	.word	0x000015b0


	//   ....[7]....
        /*009c*/ 	.word	0x000015c0


	//   ....[8]....
        /*00a0*/ 	.word	0x000015f0


	//   ....[9]....
        /*00a4*/ 	.word	0x00001600


	//   ....[10]....
        /*00a8*/ 	.word	0x00004400


	//   ....[11]....
        /*00ac*/ 	.word	0x00004490


	//   ....[12]....
        /*00b0*/ 	.word	0x00004500


	//   ....[13]....
        /*00b4*/ 	.word	0x00004560


	//   ....[14]....
        /*00b8*/ 	.word	0x000045d0


	//   ....[15]....
        /*00bc*/ 	.word	0x00004630


	//   ....[16]....
        /*00c0*/ 	.word	0x000046a0


	//   ....[17]....
        /*00c4*/ 	.word	0x00004700


	//   ....[18]....
        /*00c8*/ 	.word	0x00004770


	//   ....[19]....
        /*00cc*/ 	.word	0x000047d0


	//----- nvinfo : EIATTR_EXIT_INSTR_OFFSETS
	.align		4
.L_3673:
        /*00d0*/ 	.byte	0x04, 0x1c
        /*00d2*/ 	.short	(.L_3675 - .L_3674)


	//   ....[0]....
.L_3674:
        /*00d4*/ 	.word	0x00004310


	//   ....[1]....
        /*00d8*/ 	.word	0x00004390


	//----- nvinfo : EIATTR_MAX_THREADS
	.align		4
.L_3675:
        /*00dc*/ 	.byte	0x04, 0x05
        /*00de*/ 	.short	(.L_3677 - .L_3676)
.L_3676:
        /*00e0*/ 	.word	0x00000080
        /*00e4*/ 	.word	0x00000001
        /*00e8*/ 	.word	0x00000001


	//----- nvinfo : EIATTR_CRS_STACK_SIZE
	.align		4
.L_3677:
        /*00ec*/ 	.byte	0x04, 0x1e
        /*00ee*/ 	.short	(.L_3679 - .L_3678)
.L_3678:
        /*00f0*/ 	.word	0x00000000


	//----- nvinfo : EIATTR_CBANK_PARAM_SIZE
	.align		4
.L_3679:
        /*00f4*/ 	.byte	0x03, 0x19
        /*00f6*/ 	.short	0x0128


	//----- nvinfo : EIATTR_PARAM_CBANK
	.align		4
        /*00f8*/ 	.byte	0x04, 0x0a
        /*00fa*/ 	.short	(.L_3681 - .L_3680)
	.align		4
.L_3680:
        /*00fc*/ 	.word	index@(.nv.constant0._ZN10layer_norm13ln_bwd_kernelINS_13Kernel_traitsI6__halfS2_fS2_fjLj512ELj1ELj4ELj1ELj16ENS_18Kernel_traits_baseILj512ES2_S2_fS2_fjLj128EEEEELb1ELb1ELb1ELb0EEEvNS_9BwdParamsE)
        /*0100*/ 	.short	0x0210
        /*0102*/ 	.short	0x0128


	//----- nvinfo : EIATTR_SW_WAR
	.align		4
.L_3681:
        /*0104*/ 	.byte	0x04, 0x36
        /*0106*/ 	.short	(.L_3683 - .L_3682)
.L_3682:
        /*0108*/ 	.word	0x00000008
.L_3683:


//--------------------- .nv.info._ZN10layer_norm22ln_bwd_finalize_kernelINS_22Kernel_traits_finalizeILj512E6__halfS2_fS2_fjLb1ELj1024ELj4ENS_18Kernel_traits_baseILj512ES2_S2_fS2_fjLj1024EEEEELb1ELb1EEEvNS_9BwdParamsE --------------------------
	.section	.nv.info._ZN10layer_norm22ln_bwd_finalize_kernelINS_22Kernel_traits_finalizeILj512E6__halfS2_fS2_fjLb1ELj1024ELj4ENS_18Kernel_traits_baseILj512ES2_S2_fS2_fjLj1024EEEEELb1ELb1EEEvNS_9BwdParamsE,"",@"SHT_CUDA_INFO"
	.sectionflags	@""
	.align	4


	//----- nvinfo : EIATTR_CUDA_API_VERSION
	.align		4
        /*0000*/ 	.byte	0x04, 0x37
        /*0002*/ 	.short	(.L_3685 - .L_3684)
.L_3684:
        /*0004*/ 	.word	0x00000082


	//----- nvinfo : EIATTR_KPARAM_INFO
	.align		4
.L_3685:
        /*0008*/ 	.byte	0x04, 0x17
        /*000a*/ 	.short	(.L_3687 - .L_3686)
.L_3686:
        /*000c*/ 	.word	0x00000000
        /*0010*/ 	.short	0x0000
        /*0012*/ 	.short	0x0000
        /*0014*/ 	.byte	0x00, 0xf0, 0xa1, 0x04


	//----- nvinfo : EIATTR_SPARSE_MMA_MASK
	.align		4
.L_3687:
        /*0018*/ 	.byte	0x03, 0x50
        /*001a*/ 	.short	0x0000


	//----- nvinfo : EIATTR_MAXREG_COUNT
	.align		4
        /*001c*/ 	.byte	0x03, 0x1b
        /*001e*/ 	.short	0x0040


	//----- nvinfo : EIATTR_NUM_BARRIERS
	.align		4
        /*0020*/ 	.byte	0x02, 0x4c
        /*0022*/ 	.byte	0x01
	.zero		1


	//----- nvinfo : EIATTR_MERCURY_ISA_VERSION
	.align		4
        /*0024*/ 	.byte	0x03, 0x5f
        /*0026*/ 	.short	0x0101


	//----- nvinfo : EIATTR_COOP_GROUP_MASK_REGIDS
	.align		4
        /*0028*/ 	.byte	0x04, 0x29
        /*002a*/ 	.short	(.L_3689 - .L_3688)


	//   ....[0]....
.L_3688:
        /*002c*/ 	.word	0xffffffff


	//   ....[1]....
        /*0030*/ 	.word	0xffffffff


	//   ....[2]....
        /*0034*/ 	.word	0xffffffff


	//   ....[3]....
        /*0038*/ 	.word	0xffffffff


	//   ....[4]....
        /*003c*/ 	.word	0xffffffff


	//   ....[5]....
        /*0040*/ 	.word	0xffffffff


	//   ....[6]....
        /*0044*/ 	.word	0xffffffff


	//   ....[7]....
        /*0048*/ 	.word	0xffffffff


	//   ....[8]....
        /*004c*/ 	.word	0xffffffff


	//   ....[9]....
        /*0050*/ 	.word	0xffffffff


	//   ....[10]....
        /*0054*/ 	.word	0xffffffff


	//   ....[11]....
        /*0058*/ 	.word	0xffffffff


	//   ....[12]....
        /*005c*/ 	.word	0xffffffff


	//   ....[13]....
        /*0060*/ 	.word	0xffffffff


	//   ....[14]....
        /*0064*/ 	.word	0xffffffff


	//   ....[15]....
        /*0068*/ 	.word	0x05000014


	//   ....[16]....
        /*006c*/ 	.word	0x05000014


	//   ....[17]....
        /*0070*/ 	.word	0x05000014


	//   ....[18]....
        /*0074*/ 	.word	0x05000014


	//   ....[19]....
        /*0078*/ 	.word	0x05000014


	//   ....[20]....
        /*007c*/ 	.word	0x05000014


	//   ....[21]....
        /*0080*/ 	.word	0x05000014


	//   ....[22]....
        /*0084*/ 	.word	0x05000014


	//   ....[23]....
        /*0088*/ 	.word	0x05000014


	//   ....[24]....
        /*008c*/ 	.word	0x05000014


	//   ....[25]....
        /*0090*/ 	.word	0x05000014


	//   ....[26]....
        /*0094*/ 	.word	0x05000014


	//   ....[27]....
        /*0098*/ 	.word	0x05000014


	//   ....[28]....
        /*009c*/ 	.word	0x05000014


	//   ....[29]....
        /*00a0*/ 	.word	0x05000014


	//----- nvinfo : EIATTR_COOP_GROUP_INSTR_OFFSETS
	.align		4
.L_3689:
        /*00a4*/ 	.byte	0x04, 0x28
        /*00a6*/ 	.short	(.L_3691 - .L_3690)


	//   ....[0]....
.L_3690:
        /*00a8*/ 	.word	0x00000ab0


	//   ....[1]....
        /*00ac*/ 	.word	0x00000ac0


	//   ....[2]....
        /*00b0*/ 	.word	0x00000ad0


	//   ....[3]....
        /*00b4*/ 	.word	0x00000b00


	//   ....[4]....
        /*00b8*/ 	.word	0x00000b20


	//   ....[5]....
        /*00bc*/ 	.word	0x00000b30


	//   ....[6]....
        /*00c0*/ 	.word	0x00000b60


	//   ....[7]....
        /*00c4*/ 	.word	0x00000b80


	//   ....[8]....
        /*00c8*/ 	.word	0x00000b90


	//   ....[9]....
        /*00cc*/ 	.word	0x00000bc0


	//   ....[10]....
        /*00d0*/ 	.word	0x00000be0


	//   ....[11]....
        /*00d4*/ 	.word	0x00000bf0


	//   ....[12]....
        /*00d8*/ 	.word	0x00000c20


	//   ....[13]....
        /*00dc*/ 	.word	0x00000c40


	//   ....[14]....
        /*00e0*/ 	.word	0x00000c50


	//   ....[15]....
        /*00e4*/ 	.word	0x00000ee0


	//   ....[16]....
        /*00e8*/ 	.word	0x00000f50


	//   ....[17]....
        /*00ec*/ 	.word	0x00000fc0


	//   ....[18]....
        /*00f0*/ 	.word	0x00001030


	//   ....[19]....
        /*00f4*/ 	.word	0x000010a0


	//   ....[20]....
        /*00f8*/ 	.word	0x00001100


	//   ....[21]....
        /*00fc*/ 	.word	0x00001170


	//   ....[22]....
        /*0100*/ 	.word	0x000011e0


	//   ....[23]....
        /*0104*/ 	.word	0x00001250


	//   ....[24]....
        /*0108*/ 	.word	0x000012c0


	//   ....[25]....
        /*010c*/ 	.word	0x00001320


	//   ....[26]....
        /*0110*/ 	.word	0x00001390


	//   ....[27]....
        /*0114*/ 	.word	0x00001400


	//   ....[28]....
        /*0118*/ 	.word	0x00001470


	//   ....[29]....
        /*011c*/ 	.word	0x000014e0


	//----- nvinfo : EIATTR_EXIT_INSTR_OFFSETS
	.align		4
.L_3691:
        /*0120*/ 	.byte	0x04, 0x1c
        /*0122*/ 	.short	(.L_3693 - .L_3692)


	//   ....[0]....
.L_3692:
        /*0124*/ 	.word	0x00000070


	//   ....[1]....
        /*0128*/ 	.word	0x00000e80


	//----- nvinfo : EIATTR_MAX_THREADS
	.align		4
.L_3693:
        /*012c*/ 	.byte	0x04, 0x05
        /*012e*/ 	.short	(.L_3695 - .L_3694)
.L_3694:
        /*0130*/ 	.word	0x00000400
        /*0134*/ 	.word	0x00000001
        /*0138*/ 	.word	0x00000001


	//----- nvinfo : EIATTR_CRS_STACK_SIZE
	.align		4
.L_3695:
        /*013c*/ 	.byte	0x04, 0x1e
        /*013e*/ 	.short	(.L_3697 - .L_3696)
.L_3696:
        /*0140*/ 	.word	0x00000000


	//----- nvinfo : EIATTR_CBANK_PARAM_SIZE
	.align		4
.L_3697:
        /*0144*/ 	.byte	0x03, 0x19
        /*0146*/ 	.short	0x0128


	//----- nvinfo : EIATTR_PARAM_CBANK
	.align		4
        /*0148*/ 	.byte	0x04, 0x0a
        /*014a*/ 	.short	(.L_3699 - .L_3698)
	.align		4
.L_3698:
        /*014c*/ 	.word	index@(.nv.constant0._ZN10layer_norm22ln_bwd_finalize_kernelINS_22Kernel_traits_finalizeILj512E6__halfS2_fS2_fjLb1ELj1024ELj4ENS_18Kernel_traits_baseILj512ES2_S2_fS2_fjLj1024EEEEELb1ELb1EEEvNS_9BwdParamsE)
        /*0150*/ 	.short	0x0210
        /*0152*/ 	.short	0x0128


	//----- nvinfo : EIATTR_SW_WAR
	.align		4
.L_3699:
        /*0154*/ 	.byte	0x04, 0x36
        /*0156*/ 	.short	(.L_3701 - .L_3700)
.L_3700:
        /*0158*/ 	.word	0x00000008
.L_3701:


//--------------------- .nv.info._ZN10layer_norm13ln_bwd_kernelINS_13Kernel_traitsI6__halfS2_fS2_fjLj512ELj1ELj4ELj1ELj16ENS_18Kernel_traits_baseILj512ES2_S2_fS2_fjLj128EEEEELb1ELb1ELb1ELb1EEEvNS_9BwdParamsE --------------------------
	.section	.nv.info._ZN10layer_norm13ln_bwd_kernelINS_13Kernel_traitsI6__halfS2_fS2_fjLj512ELj1ELj4ELj1ELj16ENS_18Kernel_traits_baseILj512ES2_S2_fS2_fjLj128EEEEELb1ELb1ELb1ELb1EEEvNS_9BwdParamsE,"",@"SHT_CUDA_INFO"
	.sectionflags	@""
	.align	4


	//----- nvinfo : EIATTR_CUDA_API_VERSION
	.align		4
        /*0000*/ 	.byte	0x04, 0x37
        /*0002*/ 	.short	(.L_3703 - .L_3702)
.L_3702:
        /*0004*/ 	.word	0x00000082


	//----- nvinfo : EIATTR_KPARAM_INFO
	.align		4
.L_3703:
        /*0008*/ 	.byte	0x04, 0x17
        /*000a*/ 	.short	(.L_3705 - .L_3704)
.L_3704:
        /*000c*/ 	.word	0x00000000
        /*0010*/ 	.short	0x0000
        /*0012*/ 	.short	0x0000
        /*0014*/ 	.byte	0x00, 0xf0, 0xa1, 0x04


	//----- nvinfo : EIATTR_SPARSE_MMA_MASK
	.align		4
.L_3705:
        /*0018*/ 	.byte	0x03, 0x50
        /*001a*/ 	.short	0x0000


	//----- nvinfo : EIATTR_MAXREG_COUNT
	.align		4
        /*001c*/ 	.byte	0x03, 0x1b
        /*001e*/ 	.short	0x00ff


	//----- nvinfo : EIATTR_NUM_BARRIERS
	.align		4
        /*0020*/ 	.byte	0x02, 0x4c
        /*0022*/ 	.byte	0x01
	.zero		1


	//----- nvinfo : EIATTR_MERCURY_ISA_VERSION
	.align		4
        /*0024*/ 	.byte	0x03, 0x5f
        /*0026*/ 	.short	0x0101


	//----- nvinfo : EIATTR_COOP_GROUP_MASK_REGIDS
	.align		4
        /*0028*/ 	.byte	0x04, 0x29
        /*002a*/ 	.short	(.L_3707 - .L_3706)


	//   ....[0]....
.L_3706:
        /*002c*/ 	.word	0xffffffff


	//   ....[1]....
        /*0030*/ 	.word	0xffffffff


	//   ....[2]....
        /*0034*/ 	.word	0xffffffff


	//   ....[3]....
        /*0038*/ 	.word	0xffffffff


	//   ....[4]....
        /*003c*/ 	.word	0xffffffff


	//   ....[5]....
        /*0040*/ 	.word	0xffffffff


	//   ....[6]....
        /*0044*/ 	.word	0xffffffff


	//   ....[7]....
        /*0048*/ 	.word	0xffffffff


	//   ....[8]....
        /*004c*/ 	.word	0xffffffff


	//   ....[9]....
        /*0050*/ 	.word	0xffffffff


	//   ....[10]....
        /*0054*/ 	.word	0x05000068


	//   ....[11]....
        /*0058*/ 	.word	0x05000068


	//   ....[12]....
        /*005c*/ 	.word	0x05000068


	//   ....[13]....
        /*0060*/ 	.word	0x05000068


	//   ....[14]....
        /*0064*/ 	.word	0x05000068


	//   ....[15]....
        /*0068*/ 	.word	0x05000068


	//   ....[16]....
        /*006c*/ 	.word	0x05000068


	//   ....[17]....
        /*0070*/ 	.word	0x05000068


	//   ....[18]....
        /*0074*/ 	.word	0x05000068


	//   ....[19]....
        /*0078*/ 	.word	0x05000068


	//----- nvinfo : EIATTR_COOP_GROUP_INSTR_OFFSETS
	.align		4
.L_3707:
        /*007c*/ 	.byte	0x04, 0x28
        /*007e*/ 	.short	(.L_3709 - .L_3708)


	//   ....[0]....
.L_3708:
        /*0080*/ 	.word	0x000013c0


	//   ....[1]....
        /*0084*/ 	.word	0x000013d0


	//   ....[2]....
        /*0088*/ 	.word	0x00001400


	//   ....[3]....
        /*008c*/ 	.word	0x00001410


	//   ....[4]....
        /*0090*/ 	.word	0x00001440


	//   ....[5]....
        /*0094*/ 	.word	0x00001450


	//   ....[6]....
        /*0098*/ 	.word	0x00001480


	//   ....[7]....
        /*009c*/ 	.word	0x00001490


	//   ....[8]....
        /*00a0*/ 	.word	0x000014c0


	//   ....[9]....
        /*00a4*/ 	.word	0x000014d0


	//   ....[10]....
        /*00a8*/ 	.word	0x00003f70


	//   ....[11]....
        /*00ac*/ 	.word	0x00004010


	//   ....[12]....
        /*00b0*/ 	.word	0x00004070


	//   ....[13]....
        /*00b4*/ 	.word	0x000040d0


	//   ....[14]....
        /*00b8*/ 	.word	0x00004140


	//   ....[15]....
        /*00bc*/ 	.word	0x000041a0


	//   ....[16]....
        /*00c0*/ 	.word	0x00004210


	//   ....[17]....
        /*00c4*/ 	.word	0x00004260


	//   ....[18]....
        /*00c8*/ 	.word	0x000042c0


	//   ....[19]....
        /*00cc*/ 	.word	0x00004320


	//----- nvinfo : EIATTR_EXIT_INSTR_OFFSETS
	.align		4
.L_3709:
        /*00d0*/ 	.byte	0x04, 0x1c
        /*00d2*/ 	.short	(.L_3711 - .L_3710)


	//   ....[0]....
.L_3710:
        /*00d4*/ 	.word	0x00003f10


	//----- nvinfo : EIATTR_MAX_THREADS
	.align		4
.L_3711:
        /*00d8*/ 	.byte	0x04, 0x05
        /*00da*/ 	.short	(.L_3713 - .L_3712)
.L_3712:
        /*00dc*/ 	.word	0x00000080
        /*00e0*/ 	.word	0x00000001
        /*00e4*/ 	.word	0x00000001


	//----- nvinfo : EIATTR_CRS_STACK_SIZE
	.align		4
.L_3713:
        /*00e8*/ 	.byte	0x04, 0x1e
        /*00ea*/ 	.short	(.L_3715 - .L_3714)
.L_3714:
        /*00ec*/ 	.word	0x00000000


	//----- nvinfo : EIATTR_CBANK_PARAM_SIZE
	.align		4
.L_3715:
        /*00f0*/ 	.byte	0x03, 0x19
        /*00f2*/ 	.short	0x0128


	//----- nvinfo : EIATTR_PARAM_CBANK
	.align		4
        /*00f4*/ 	.byte	0x04, 0x0a
        /*00f6*/ 	.short	(.L_3717 - .L_3716)
	.align		4
.L_3716:
        /*00f8*/ 	.word	index@(.nv.constant0._ZN10layer_norm13ln_bwd_kernelINS_13Kernel_traitsI6__halfS2_fS2_fjLj512ELj1ELj4ELj1ELj16ENS_18Kernel_traits_baseILj512ES2_S2_fS2_fjLj128EEEEELb1ELb1ELb1ELb1EEEvNS_9BwdParamsE)
        /*00fc*/ 	.short	0x0210
        /*00fe*/ 	.short	0x0128


	//----- nvinfo : EIATTR_SW_WAR
	.align		4
.L_3717:
        /*0100*/ 	.byte	0x04, 0x36
        /*0102*/ 	.short	(.L_3719 - .L_3718)
.L_3718:
        /*0104*/ 	.word	0x00000008
.L_3719:


//--------------------- .nv.info._ZN10layer_norm13ln_bwd_kernelINS_13Kernel_traitsIf6__halffS2_fjLj512ELj1ELj4ELj1ELj16ENS_18Kernel_traits_baseILj512EfS2_fS2_fjLj128EEEEELb0ELb0ELb0ELb0EEEvNS_9BwdParamsE --------------------------
	.section	.nv.info._ZN10layer_norm13ln_bwd_kernelINS_13Kernel_traitsIf6__halffS2_fjLj512ELj1ELj4ELj1ELj16ENS_18Kernel_traits_baseILj512EfS2_fS2_fjLj128EEEEELb0ELb0ELb0ELb0EEEvNS_9BwdParamsE,"",@"SHT_CUDA_INFO"
	.sectionflags	@""
	.align	4


	//----- nvinfo : EIATTR_CUDA_API_VERSION
	.align		4
        /*0000*/ 	.byte	0x04, 0x37
        /*0002*/ 	.short	(.L_3721 - .L_3720)
.L_3720:
        /*0004*/ 	.word	0x00000082


	//----- nvinfo : EIATTR_KPARAM_INFO
	.align		4
.L_3721:
        /*0008*/ 	.byte	0x04, 0x17
        /*000a*/ 	.short	(.L_3723 - .L_3722)
.L_3722:
        /*000c*/ 	.word	0x00000000
        /*0010*/ 	.short	0x0000
        /*0012*/ 	.short	0x0000
        /*0014*/ 	.byte	0x00, 0xf0, 0xa1, 0x04


	//----- nvinfo : EIATTR_SPARSE_MMA_MASK
	.align		4
.L_3723:
        /*0018*/ 	.byte	0x03, 0x50
        /*001a*/ 	.short	0x0000


	//----- nvinfo : EIATTR_MAXREG_COUNT
	.align		4
        /*001c*/ 	.byte	0x03, 0x1b
        /*001e*/ 	.short	0x00ff


	//----- nvinfo : EIATTR_NUM_BARRIERS
	.align		4
        /*0020*/ 	.byte	0x02, 0x4c
        /*0022*/ 	.byte	0x01
	.zero		1


	//----- nvinfo : EIATTR_MERCURY_ISA_VERSION
	.align		4
        /*0024*/ 	.byte	0x03, 0x5f
        /*0026*/ 	.short	0x0101


	//----- nvinfo : EIATTR_COOP_GROUP_MASK_REGIDS
	.align		4
        /*0028*/ 	.byte	0x04, 0x29
        /*002a*/ 	.short	(.L_3725 - .L_3724)


	//   ....[0]....
.L_3724:
        /*002c*/ 	.word	0xffffffff


	//   ....[1]....
        /*0030*/ 	.word	0xffffffff


	//   ....[2]....
        /*0034*/ 	.word	0xffffffff


	//   ....[3]....
        /*0038*/ 	.word	0xffffffff


	//   ....[4]....
        /*003c*/ 	.word	0xffffffff


	//   ....[5]....
        /*0040*/ 	.word	0xffffffff


	//   ....[6]....
        /*0044*/ 	.word	0xffffffff


	//   ....[7]....
        /*0048*/ 	.word	0xffffffff


	//   ....[8]....
        /*004c*/ 	.word	0xffffffff


	//   ....[9]....
        /*0050*/ 	.word	0xffffffff


	//   ....[10]....
        /*0054*/ 	.word	0x05000075


	//   ....[11]....
        /*0058*/ 	.word	0x05000075


	//   ....[12]....
        /*005c*/ 	.word	0x05000075


	//   ....[13]....
        /*0060*/ 	.word	0x05000075


	//   ....[14]....
        /*0064*/ 	.word	0x05000075


	//   ....[15]....
        /*0068*/ 	.word	0x05000075


	//   ....[16]....
        /*006c*/ 	.word	0x05000075


	//   ....[17]....
        /*0070*/ 	.word	0x05000075


	//   ....[18]....
        /*0074*/ 	.word	0x05000075


	//   ....[19]....
        /*0078*/ 	.word	0x05000075


	//----- nvinfo : EIATTR_COOP_GROUP_INSTR_OFFSETS
	.align		4
.L_3725:
        /*007c*/ 	.byte	0x04, 0x28
        /*007e*/ 	.short	(.L_3727 - .L_3726)


	//   ....[0]....
.L_3726:
        /*0080*/ 	.word	0x00000f10


	//   ....[1]....
        /*0084*/ 	.word	0x00000f20


	//   ....[2]....
        /*0088*/ 	.word	0x00000f50


	//   ....[3]....
        /*008c*/ 	.word	0x00000f60


	//   ....[4]....
        /*0090*/ 	.word	0x00000f90


	//   ....[5]....
        /*0094*/ 	.word	0x00000fa0


	//   ....[6]....
        /*0098*/ 	.word	0x00000fd0


	//   ....[7]....
        /*009c*/ 	.word	0x00000fe0


	//   ....[8]....
        /*00a0*/ 	.word	0x00001010


	//   ....[9]....
        /*00a4*/ 	.word	0x00001020


	//   ....[10]....
        /*00a8*/ 	.word	0x00002250


	//   ....[11]....
        /*00ac*/ 	.word	0x000022e0


	//   ....[12]....
        /*00b0*/ 	.word	0x00002350


	//   ....[13]....
        /*00b4*/ 	.word	0x000023b0


	//   ....[14]....
        /*00b8*/ 	.word	0x00002420


	//   ....[15]....
        /*00bc*/ 	.word	0x00002480


	//   ....[16]....
        /*00c0*/ 	.word	0x000024f0


	//   ....[17]....
        /*00c4*/ 	.word	0x00002550


	//   ....[18]....
        /*00c8*/ 	.word	0x000025c0


	//   ....[19]....
        /*00cc*/ 	.word	0x00002620


	//----- nvinfo : EIATTR_EXIT_INSTR_OFFSETS
	.align		4
.L_3727:
        /*00d0*/ 	.byte	0x04, 0x1c
        /*00d2*/ 	.short	(.L_3729 - .L_3728)


	//   ....[0]....
.L_3728:
        /*00d4*/ 	.word	0x000021b0


	//   ....[1]....
        /*00d8*/ 	.word	0x000021e0


	//----- nvinfo : EIATTR_MAX_THREADS
	.align		4
.L_3729:
        /*00dc*/ 	.byte	0x04, 0x05
        /*00de*/ 	.short	(.L_3731 - .L_3730)
.L_3730:
        /*00e0*/ 	.word	0x00000080
        /*00e4*/ 	.word	0x00000001
        /*00e8*/ 	.word	0x00000001


	//----- nvinfo : EIATTR_CRS_STACK_SIZE
	.align		4
.L_3731:
        /*00ec*/ 	.byte	0x04, 0x1e
        /*00ee*/ 	.short	(.L_3733 - .L_3732)
.L_3732:
        /*00f0*/ 	.word	0x00000000


	//----- nvinfo : EIATTR_CBANK_PARAM_SIZE
	.align		4
.L_3733:
        /*00f4*/ 	.byte	0x03, 0x19
        /*00f6*/ 	.short	0x0128


	//----- nvinfo : EIATTR_PARAM_CBANK
	.align		4
        /*00f8*/ 	.byte	0x04, 0x0a
        /*00fa*/ 	.short	(.L_3735 - .L_3734)
	.align		4
.L_3734:
        /*00fc*/ 	.word	index@(.nv.constant0._ZN10layer_norm13ln_bwd_kernelINS_13Kernel_traitsIf6__halffS2_fjLj512ELj1ELj4ELj1ELj16ENS_18Kernel_traits_baseILj512EfS2_fS2_fjLj128EEEEELb0ELb0ELb0ELb0EEEvNS_9BwdParamsE)
        /*0100*/ 	.short	0x0210
        /*0102*/ 	.short	0x0128


	//----- nvinfo : EIATTR_SW_WAR
	.align		4
.L_3735:
        /*0104*/ 	.byte	0x04, 0x36
        /*0106*/ 	.short	(.L_3737 - .L_3736)
.L_3736:
        /*0108*/ 	.word	0x00000008
.L_3737:


//--------------------- .nv.info._ZN10layer_norm13ln_bwd_kernelINS_13Kernel_traitsIf6__halffS2_fjLj512ELj1ELj4ELj1ELj16ENS_18Kernel_traits_baseILj512EfS2_fS2_fjLj128EEEEELb0ELb0ELb0ELb1EEEvNS_9BwdParamsE --------------------------
	.section	.nv.info._ZN10layer_norm13ln_bwd_kernelINS_13Kernel_traitsIf6__halffS2_fjLj512ELj1ELj4ELj1ELj16ENS_18Kernel_traits_baseILj512EfS2_fS2_fjLj128EEEEELb0ELb0ELb0ELb1EEEvNS_9BwdParamsE,"",@"SHT_CUDA_INFO"
	.sectionflags	@""
	.align	4


	//----- nvinfo : EIATTR_CUDA_API_VERSION
	.align		4
        /*0000*/ 	.byte	0x04, 0x37
        /*0002*/ 	.short	(.L_3739 - .L_3738)
.L_3738:
        /*0004*/ 	.word	0x00000082


	//----- nvinfo : EIATTR_KPARAM_INFO
	.align		4
.L_3739:
        /*0008*/ 	.byte	0x04, 0x17
        /*000a*/ 	.short	(.L_3741 - .L_3740)
.L_3740:
        /*000c*/ 	.word	0x00000000
        /*0010*/ 	.short	0x0000
        /*0012*/ 	.short	0x0000
        /*0014*/ 	.byte	0x00, 0xf0, 0xa1, 0x04


	//----- nvinfo : EIATTR_SPARSE_MMA_MASK
	.align		4
.L_3741:
        /*0018*/ 	.byte	0x03, 0x50
        /*001a*/ 	.short	0x0000


	//----- nvinfo : EIATTR_MAXREG_COUNT
	.align		4
        /*001c*/ 	.byte	0x03, 0x1b
        /*001e*/ 	.short	0x00ff


	//----- nvinfo : EIATTR_NUM_BARRIERS
	.align		4
        /*0020*/ 	.byte	0x02, 0x4c
        /*0022*/ 	.byte	0x01
	.zero		1


	//----- nvinfo : EIATTR_MERCURY_ISA_VERSION
	.align		4
        /*0024*/ 	.byte	0x03, 0x5f
        /*0026*/ 	.short	0x0101


	//----- nvinfo : EIATTR_COOP_GROUP_MASK_REGIDS
	.align		4
        /*0028*/ 	.byte	0x04, 0x29
        /*002a*/ 	.short	(.L_3743 - .L_3742)


	//   ....[0]....
.L_3742:
        /*002c*/ 	.word	0xffffffff


	//   ....[1]....
        /*0030*/ 	.word	0xffffffff


	//   ....[2]....
        /*0034*/ 	.word	0xffffffff


	//   ....[3]....
        /*0038*/ 	.word	0xffffffff


	//   ....[4]....
        /*003c*/ 	.word	0xffffffff


	//   ....[5]....
        /*0040*/ 	.word	0xffffffff


	//   ....[6]....
        /*0044*/ 	.word	0xffffffff


	//   ....[7]....
        /*0048*/ 	.word	0xffffffff


	//   ....[8]....
        /*004c*/ 	.word	0xffffffff


	//   ....[9]....
        /*0050*/ 	.word	0xffffffff


	//   ....[10]....
        /*0054*/ 	.word	0x05000074


	//   ....[11]....
        /*0058*/ 	.word	0x05000074


	//   ....[12]....
        /*005c*/ 	.word	0x05000074


	//   ....[13]....
        /*0060*/ 	.word	0x05000074


	//   ....[14]....
        /*0064*/ 	.word	0x05000074


	//   ....[15]....
        /*0068*/ 	.word	0x05000074


	//   ....[16]....
        /*006c*/ 	.word	0x05000074


	//   ....[17]....
        /*0070*/ 	.word	0x05000074


	//   ....[18]....
        /*0074*/ 	.word	0x05000074


	//   ....[19]....
        /*0078*/ 	.word	0x05000074


	//----- nvinfo : EIATTR_COOP_GROUP_INSTR_OFFSETS
	.align		4
.L_3743:
        /*007c*/ 	.byte	0x04, 0x28
        /*007e*/ 	.short	(.L_3745 - .L_3744)


	//   ....[0]....
.L_3744:
        /*0080*/ 	.word	0x00000eb0


	//   ....[1]....
        /*0084*/ 	.word	0x00000ec0


	//   ....[2]....
        /*0088*/ 	.word	0x00000ef0


	//   ....[3]....
        /*008c*/ 	.word	0x00000f00


	//   ....[4]....
        /*0090*/ 	.word	0x00000f30


	//   ....[5]....
        /*0094*/ 	.word	0x00000f40


	//   ....[6]....
        /*0098*/ 	.word	0x00000f70


	//   ....[7]....
        /*009c*/ 	.word	0x00000f80


	//   ....[8]....
        /*00a0*/ 	.word	0x00000fb0


	//   ....[9]....
        /*00a4*/ 	.word	0x00000fc0


	//   ....[10]....
        /*00a8*/ 	.word	0x00002130


	//   ....[11]....
        /*00ac*/ 	.word	0x000021d0


	//   ....[12]....
        /*00b0*/ 	.word	0x00002230


	//   ....[13]....
        /*00b4*/ 	.word	0x00002290


	//   ....[14]....
        /*00b8*/ 	.word	0x00002300


	//   ....[15]....
        /*00bc*/ 	.word	0x00002360


	//   ....[16]....
        /*00c0*/ 	.word	0x000023d0


	//   ....[17]....
        /*00c4*/ 	.word	0x00002430


	//   ....[18]....
        /*00c8*/ 	.word	0x000024a0


	//   ....[19]....
        /*00cc*/ 	.word	0x00002500


	//----- nvinfo : EIATTR_EXIT_INSTR_OFFSETS
	.align		4
.L_3745:
        /*00d0*/ 	.byte	0x04, 0x1c
        /*00d2*/ 	.short	(.L_3747 - .L_3746)


	//   ....[0]....
.L_3746:
        /*00d4*/ 	.word	0x000020d0


	//----- nvinfo : EIATTR_MAX_THREADS
	.align		4
.L_3747:
        /*00d8*/ 	.byte	0x04, 0x05
        /*00da*/ 	.short	(.L_3749 - .L_3748)
.L_3748:
        /*00dc*/ 	.word	0x00000080
        /*00e0*/ 	.word	0x00000001
        /*00e4*/ 	.word	0x00000001


	//----- nvinfo : EIATTR_CRS_STACK_SIZE
	.align		4
.L_3749:
        /*00e8*/ 	.byte	0x04, 0x1e
        /*00ea*/ 	.short	(.L_3751 - .L_3750)
.L_3750:
        /*00ec*/ 	.word	0x00000000


	//----- nvinfo : EIATTR_CBANK_PARAM_SIZE
	.align		4
.L_3751:
        /*00f0*/ 	.byte	0x03, 0x19
        /*00f2*/ 	.short	0x0128


	//----- nvinfo : EIATTR_PARAM_CBANK
	.align		4
        /*00f4*/ 	.byte	0x04, 0x0a
        /*00f6*/ 	.short	(.L_3753 - .L_3752)
	.align		4
.L_3752:
        /*00f8*/ 	.word	index@(.nv.constant0._ZN10layer_norm13ln_bwd_kernelINS_13Kernel_traitsIf6__halffS2_fjLj512ELj1ELj4ELj1ELj16ENS_18Kernel_traits_baseILj512EfS2_fS2_fjLj128EEEEELb0ELb0ELb0ELb1EEEvNS_9BwdParamsE)
        /*00fc*/ 	.short	0x0210
        /*00fe*/ 	.short	0x0128


	//----- nvinfo : EIATTR_SW_WAR
	.align		4
.L_3753:
        /*0100*/ 	.byte	0x04, 0x36
        /*0102*/ 	.short	(.L_3755 - .L_3754)
.L_3754:
        /*0104*/ 	.word	0x00000008
.L_3755:


//--------------------- .nv.info._ZN10layer_norm13ln_bwd_kernelINS_13Kernel_traitsIf6__halffS2_fjLj512ELj1ELj4ELj1ELj16ENS_18Kernel_traits_baseILj512EfS2_fS2_fjLj128EEEEELb0ELb0ELb1ELb0EEEvNS_9BwdParamsE --------------------------
	.section	.nv.info._ZN10layer_norm13ln_bwd_kernelINS_13Kernel_traitsIf6__halffS2_fjLj512ELj1ELj4ELj1ELj16ENS_18Kernel_traits_baseILj512EfS2_fS2_fjLj128EEEEELb0ELb0ELb1ELb0EEEvNS_9BwdParamsE,"",@"SHT_CUDA_INFO"
	.sectionflags	@""
	.align	4


	//----- nvinfo : EIATTR_CUDA_API_VERSION
	.align		4
        /*0000*/ 	.byte	0x04, 0x37
        /*0002*/ 	.short	(.L_3757 - .L_3756)
.L_3756:
        /*0004*/ 	.word	0x00000082


	//----- nvinfo : EIATTR_KPARAM_INFO
	.align		4
.L_3757:
        /*0008*/ 	.byte	0x04, 0x17
        /*000a*/ 	.short	(.L_3759 - .L_3758)
.L_3758:
        /*000c*/ 	.word	0x00000000
        /*0010*/ 	.short	0x0000
        /*0012*/ 	.short	0x0000
        /*0014*/ 	.byte	0x00, 0xf0, 0xa1, 0x04


	//----- nvinfo : EIATTR_SPARSE_MMA_MASK
	.align		4
.L_3759:
        /*0018*/ 	.byte	0x03, 0x50
        /*001a*/ 	.short	0x0000


	//----- nvinfo : EIATTR_MAXREG_COUNT
	.align		4
        /*001c*/ 	.byte	0x03, 0x1b
        /*001e*/ 	.short	0x00ff


	//----- nvinfo : EIATTR_NUM_BARRIERS
	.align		4
        /*0020*/ 	.byte	0x02, 0x4c
        /*0022*/ 	.byte	0x01
	.zero		1


	//----- nvinfo : EIATTR_MERCURY_ISA_VERSION
	.align		4
        /*0024*/ 	.byte	0x03, 0x5f
        /*0026*/ 	.short	0x0101


	//----- nvinfo : EIATTR_COOP_GROUP_MASK_REGIDS
	.align		4
        /*0028*/ 	.byte	0x04, 0x29
        /*002a*/ 	.short	(.L_3761 - .L_3760)


	//   ....[0]....
.L_3760:
        /*002c*/ 	.word	0xffffffff


	//   ....[1]....
        /*0030*/ 	.word	0xffffffff


	//   ....[2]....
        /*0034*/ 	.word	0xffffffff


	//   ....[3]....
        /*0038*/ 	.word	0xffffffff


	//   ....[4]....
        /*003c*/ 	.word	0xffffffff


	//   ....[5]....
        /*0040*/ 	.word	0xffffffff


	//   ....[6]....
        /*0044*/ 	.word	0xffffffff


	//   ....[7]....
        /*0048*/ 	.word	0xffffffff


	//   ....[8]....
        /*004c*/ 	.word	0xffffffff


	//   ....[9]....
        /*0050*/ 	.word	0xffffffff


	//   ....[10]....
        /*0054*/ 	.word	0x05000058


	//   ....[11]....
        /*0058*/ 	.word	0x05000058


	//   ....[12]....
        /*005c*/ 	.word	0x05000058


	//   ....[13]....
        /*0060*/ 	.word	0x05000058


	//   ....[14]....
        /*0064*/ 	.word	0x05000058


	//   ....[15]....
        /*0068*/ 	.word	0x05000058


	//   ....[16]....
        /*006c*/ 	.word	0x05000058


	//   ....[17]....
        /*0070*/ 	.word	0x05000058


	//   ....[18]....
        /*0074*/ 	.word	0x05000058


	//   ....[19]....
        /*0078*/ 	.word	0x05000058


	//----- nvinfo : EIATTR_COOP_GROUP_INSTR_OFFSETS
	.align		4
.L_3761:
        /*007c*/ 	.byte	0x04, 0x28
        /*007e*/ 	.short	(.L_3763 - .L_3762)


	//   ....[0]....
.L_3762:
        /*0080*/ 	.word	0x00001080


	//   ....[1]....
        /*0084*/ 	.word	0x00001090


	//   ....[2]....
        /*0088*/ 	.word	0x000010c0


	//   ....[3]....
        /*008c*/ 	.word	0x000010d0


	//   ....[4]....
        /*0090*/ 	.word	0x00001100


	//   ....[5]....
        /*0094*/ 	.word	0x00001110


	//   ....[6]....
        /*0098*/ 	.word	0x00001140


	//   ....[7]....
        /*009c*/ 	.word	0x00001150


	//   ....[8]....
        /*00a0*/ 	.word	0x00001180


	//   ....[9]....
        /*00a4*/ 	.word	0x00001190


	//   ....[10]....
        /*00a8*/ 	.word	0x00002f50


	//   ....[11]....
        /*00ac*/ 	.word	0x00002fe0


	//   ....[12]....
        /*00b0*/ 	.word	0x00003050


	//   ....[13]....
        /*00b4*/ 	.word	0x000030b0


	//   ....[14]....
        /*00b8*/ 	.word	0x00003120


	//   ....[15]....
        /*00bc*/ 	.word	0x00003180


	//   ....[16]....
        /*00c0*/ 	.word	0x000031f0


	//   ....[17]....
        /*00c4*/ 	.word	0x00003250


	//   ....[18]....
        /*00c8*/ 	.word	0x000032c0


	//   ....[19]....
        /*00cc*/ 	.word	0x00003320


	//----- nvinfo : EIATTR_EXIT_INSTR_OFFSETS
	.align		4
.L_3763:
        /*00d0*/ 	.byte	0x04, 0x1c
        /*00d2*/ 	.short	(.L_3765 - .L_3764)


	//   ....[0]....
.L_3764:
        /*00d4*/ 	.word	0x00002eb0


	//   ....[1]....
        /*00d8*/ 	.word	0x00002ee0


	//----- nvinfo : EIATTR_MAX_THREADS
	.align		4
.L_3765:
        /*00dc*/ 	.byte	0x04, 0x05
        /*00de*/ 	.short	(.L_3767 - .L_3766)
.L_3766:
        /*00e0*/ 	.word	0x00000080
        /*00e4*/ 	.word	0x00000001
        /*00e8*/ 	.word	0x00000001


	//----- nvinfo : EIATTR_CRS_STACK_SIZE
	.align		4
.L_3767:
        /*00ec*/ 	.byte	0x04, 0x1e
        /*00ee*/ 	.short	(.L_3769 - .L_3768)
.L_3768:
        /*00f0*/ 	.word	0x00000000


	//----- nvinfo : EIATTR_CBANK_PARAM_SIZE
	.align		4
.L_3769:
        /*00f4*/ 	.byte	0x03, 0x19
        /*00f6*/ 	.short	0x0128


	//----- nvinfo : EIATTR_PARAM_CBANK
	.align		4
        /*00f8*/ 	.byte	0x04, 0x0a
        /*00fa*/ 	.short	(.L_3771 - .L_3770)
	.align		4
.L_3770:
        /*00fc*/ 	.word	index@(.nv.constant0._ZN10layer_norm13ln_bwd_kernelINS_13Kernel_traitsIf6__halffS2_fjLj512ELj1ELj4ELj1ELj16ENS_18Kernel_traits_baseILj512EfS2_fS2_fjLj128EEEEELb0ELb0ELb1ELb0EEEvNS_9BwdParamsE)
        /*0100*/ 	.short	0x0210
        /*0102*/ 	.short	0x0128


	//----- nvinfo : EIATTR_SW_WAR
	.align		4
.L_3771:
        /*0104*/ 	.byte	0x04, 0x36
        /*0106*/ 	.short	(.L_3773 - .L_3772)
.L_3772:
        /*0108*/ 	.word	0x00000008
.L_3773:


//--------------------- .nv.info._ZN10layer_norm13ln_bwd_kernelINS_13Kernel_traitsIf6__halffS2_fjLj512ELj1ELj4ELj1ELj16ENS_18Kernel_traits_baseILj512EfS2_fS2_fjLj128EEEEELb0ELb0ELb1ELb1EEEvNS_9BwdParamsE --------------------------
	.section	.nv.info._ZN10layer_norm13ln_bwd_kernelINS_13Kernel_traitsIf6__halffS2_fjLj512ELj1ELj4ELj1ELj16ENS_18Kernel_traits_baseILj512EfS2_fS2_fjLj128EEEEELb0ELb0ELb1ELb1EEEvNS_9BwdParamsE,"",@"SHT_CUDA_INFO"
	.sectionflags	@""
	.align	4


	//----- nvinfo : EIATTR_CUDA_API_VERSION
	.align		4
        /*0000*/ 	.byte	0x04, 0x37
        /*0002*/ 	.short	(.L_3775 - .L_3774)
.L_3774:
        /*0004*/ 	.word	0x00000082


	//----- nvinfo : EIATTR_KPARAM_INFO
	.align		4
.L_3775:
        /*0008*/ 	.byte	0x04, 0x17
        /*000a*/ 	.short	(.L_3777 - .L_3776)
.L_3776:
        /*000c*/ 	.word	0x00000000
        /*0010*/ 	.short	0x0000
        /*0012*/ 	.short	0x0000
        /*0014*/ 	.byte	0x00, 0xf0, 0xa1, 0x04


	//----- nvinfo : EIATTR_SPARSE_MMA_MASK
	.align		4
.L_3777:
        /*0018*/ 	.byte	0x03, 0x50
        /*001a*/ 	.short	0x0000


	//----- nvinfo : EIATTR_MAXREG_COUNT
	.align		4
        /*001c*/ 	.byte	0x03, 0x1b
        /*001e*/ 	.short	0x00ff


	//----- nvinfo : EIATTR_NUM_BARRIERS
	.align		4
        /*0020*/ 	.byte	0x02, 0x4c
        /*0022*/ 	.byte	0x01
	.zero		1


	//----- nvinfo : EIATTR_MERCURY_ISA_VERSION
	.align		4
        /*0024*/ 	.byte	0x03, 0x5f
        /*0026*/ 	.short	0x0101


	//----- nvinfo : EIATTR_COOP_GROUP_MASK_REGIDS
	.align		4
        /*0028*/ 	.byte	0x04, 0x29
        /*002a*/ 	.short	(.L_3779 - .L_3778)


	//   ....[0]....
.L_3778:
        /*002c*/ 	.word	0xffffffff


	//   ....[1]....
        /*0030*/ 	.word	0xffffffff


	//   ....[2]....
        /*0034*/ 	.word	0xffffffff


	//   ....[3]....
        /*0038*/ 	.word	0xffffffff


	//   ....[4]....
        /*003c*/ 	.word	0xffffffff


	//   ....[5]....
        /*0040*/ 	.word	0xffffffff


	//   ....[6]....
        /*0044*/ 	.word	0xffffffff


	//   ....[7]....
        /*0048*/ 	.word	0xffffffff


	//   ....[8]....
        /*004c*/ 	.word	0xffffffff


	//   ....[9]....
        /*0050*/ 	.word	0xffffffff


	//   ....[10]....
        /*0054*/ 	.word	0x05000058


	//   ....[11]....
        /*0058*/ 	.word	0x05000058


	//   ....[12]....
        /*005c*/ 	.word	0x05000058


	//   ....[13]....
        /*0060*/ 	.word	0x05000058


	//   ....[14]....
        /*0064*/ 	.word	0x05000058


	//   ....[15]....
        /*0068*/ 	.word	0x05000058


	//   ....[16]....
        /*006c*/ 	.word	0x05000058


	//   ....[17]....
        /*0070*/ 	.word	0x05000058


	//   ....[18]....
        /*0074*/ 	.word	0x05000058


	//   ....[19]....
        /*0078*/ 	.word	0x05000058


	//----- nvinfo : EIATTR_COOP_GROUP_INSTR_OFFSETS
	.align		4
.L_3779:
        /*007c*/ 	.byte	0x04, 0x28
        /*007e*/ 	.short	(.L_3781 - .L_3780)


	//   ....[0]....
.L_3780:
        /*0080*/ 	.word	0x00000fc0


	//   ....[1]....
        /*0084*/ 	.word	0x00000fd0


	//   ....[2]....
        /*0088*/ 	.word	0x00001000


	//   ....[3]....
        /*008c*/ 	.word	0x00001010


	//   ....[4]....
        /*0090*/ 	.word	0x00001040


	//   ....[5]....
        /*0094*/ 	.word	0x00001050


	//   ....[6]....
        /*0098*/ 	.word	0x00001080


	//   ....[7]....
        /*009c*/ 	.word	0x00001090


	//   ....[8]....
        /*00a0*/ 	.word	0x000010c0


	//   ....[9]....
        /*00a4*/ 	.word	0x000010d0


	//   ....[10]....
        /*00a8*/ 	.word	0x00002b60


	//   ....[11]....
        /*00ac*/ 	.word	0x00002bf0


	//   ....[12]....
        /*00b0*/ 	.word	0x00002c60


	//   ....[13]....
        /*00b4*/ 	.word	0x00002cc0


	//   ....[14]....
        /*00b8*/ 	.word	0x00002d30


	//   ....[15]....
        /*00bc*/ 	.word	0x00002d90


	//   ....[16]....
        /*00c0*/ 	.word	0x00002e00


	//   ....[17]....
        /*00c4*/ 	.word	0x00002e60


	//   ....[18]....
        /*00c8*/ 	.word	0x00002ed0


	//   ....[19]....
        /*00cc*/ 	.word	0x00002f30


	//----- nvinfo : EIATTR_EXIT_INSTR_OFFSETS
	.align		4
.L_3781:
        /*00d0*/ 	.byte	0x04, 0x1c
        /*00d2*/ 	.short	(.L_3783 - .L_3782)


	//   ....[0]....
.L_3782:
        /*00d4*/ 	.word	0x00002af0


	//----- nvinfo : EIATTR_MAX_THREADS
	.align		4
.L_3783:
        /*00d8*/ 	.byte	0x04, 0x05
        /*00da*/ 	.short	(.L_3785 - .L_3784)
.L_3784:
        /*00dc*/ 	.word	0x00000080
        /*00e0*/ 	.word	0x00000001
        /*00e4*/ 	.word	0x00000001


	//----- nvinfo : EIATTR_CRS_STACK_SIZE
	.align		4
.L_3785:
        /*00e8*/ 	.byte	0x04, 0x1e
        /*00ea*/ 	.short	(.L_3787 - .L_3786)
.L_3786:
        /*00ec*/ 	.word	0x00000000


	//----- nvinfo : EIATTR_CBANK_PARAM_SIZE
	.align		4
.L_3787:
        /*00f0*/ 	.byte	0x03, 0x19
        /*00f2*/ 	.short	0x0128


	//----- nvinfo : EIATTR_PARAM_CBANK
	.align		4
        /*00f4*/ 	.byte	0x04, 0x0a
        /*00f6*/ 	.short	(.L_3789 - .L_3788)
	.align		4
.L_3788:
        /*00f8*/ 	.word	index@(.nv.constant0._ZN10layer_norm13ln_bwd_kernelINS_13Kernel_traitsIf6__halffS2_fjLj512ELj1ELj4ELj1ELj16ENS_18Kernel_traits_baseILj512EfS2_fS2_fjLj128EEEEELb0ELb0ELb1ELb1EEEvNS_9BwdParamsE)
        /*00fc*/ 	.short	0x0210
        /*00fe*/ 	.short	0x0128


	//----- nvinfo : EIATTR_SW_WAR
	.align		4
.L_3789:
        /*0100*/ 	.byte	0x04, 0x36
        /*0102*/ 	.short	(.L_3791 - .L_3790)
.L_3790:
        /*0104*/ 	.word	0x00000008
.L_3791:


//--------------------- .nv.info._ZN10layer_norm13ln_bwd_kernelINS_13Kernel_traitsIf6__halffS2_fjLj512ELj1ELj4ELj1ELj16ENS_18Kernel_traits_baseILj512EfS2_fS2_fjLj128EEEEELb0ELb1ELb0ELb0EEEvNS_9BwdParamsE --------------------------
	.section	.nv.info._ZN10layer_norm13ln_bwd_kernelINS_13Kernel_traitsIf6__halffS2_fjLj512ELj1ELj4ELj1ELj16ENS_18Kernel_traits_baseILj512EfS2_fS2_fjLj128EEEEELb0ELb1ELb0ELb0EEEvNS_9BwdParamsE,"",@"SHT_CUDA_INFO"
	.sectionflags	@""
	.align	4


	//----- nvinfo : EIATTR_CUDA_API_VERSION
	.align		4
        /*0000*/ 	.byte	0x04, 0x37
        /*0002*/ 	.short	(.L_3793 - .L_3792)
.L_3792:
        /*0004*/ 	.word	0x00000082


	//----- nvinfo : EIATTR_KPARAM_INFO
	.align		4
.L_3793:
        /*0008*/ 	.byte	0x04, 0x17
        /*000a*/ 	.short	(.L_3795 - .L_3794)
.L_3794:
        /*000c*/ 	.word	0x00000000
        /*0010*/ 	.short	0x0000
        /*0012*/ 	.short	0x0000
        /*0014*/ 	.byte	0x00, 0xf0, 0xa1, 0x04


	//----- nvinfo : EIATTR_SPARSE_MMA_MASK
	.align		4
.L_3795:
        /*0018*/ 	.byte	0x03, 0x50
        /*001a*/ 	.short	0x0000


	//----- nvinfo : EIATTR_MAXREG_COUNT
	.align		4
        /*001c*/ 	.byte	0x03, 0x1b
        /*001e*/ 	.short	0x00ff


	//----- nvinfo : EIATTR_NUM_BARRIERS
	.align		4
        /*0020*/ 	.byte	0x02, 0x4c
        /*0022*/ 	.byte	0x01
	.zero		1


	//----- nvinfo : EIATTR_MERCURY_ISA_VERSION
	.align		4
        /*0024*/ 	.byte	0x03, 0x5f
        /*0026*/ 	.short	0x0101


	//----- nvinfo : EIATTR_COOP_GROUP_MASK_REGIDS
	.align		4
        /*0028*/ 	.byte	0x04, 0x29
        /*002a*/ 	.short	(.L_3797 - .L_3796)


	//   ....[0]....
.L_3796:
        /*002c*/ 	.word	0xffffffff


	//   ....[1]....
        /*0030*/ 	.word	0xffffffff


	//   ....[2]....
        /*0034*/ 	.word	0xffffffff


	//   ....[3]....
        /*0038*/ 	.word	0xffffffff


	//   ....[4]....
        /*003c*/ 	.word	0xffffffff


	//   ....[5]....
        /*0040*/ 	.word	0xffffffff


	//   ....[6]....
        /*0044*/ 	.word	0xffffffff


	//   ....[7]....
        /*0048*/ 	.word	0xffffffff


	//   ....[8]....
        /*004c*/ 	.word	0xffffffff


	//   ....[9]....
        /*0050*/ 	.word	0xffffffff


	//   ....[10]....
        /*0054*/ 	.word	0x05000097


	//   ....[11]....
        /*0058*/ 	.word	0x05000097


	//   ....[12]....
        /*005c*/ 	.word	0x05000097


	//   ....[13]....
        /*0060*/ 	.word	0x05000097


	//   ....[14]....
        /*0064*/ 	.word	0x05000097


	//   ....[15]....
        /*0068*/ 	.word	0x05000097


	//   ....[16]....
        /*006c*/ 	.word	0x05000097


	//   ....[17]....
        /*0070*/ 	.word	0x05000097


	//   ....[18]....
        /*0074*/ 	.word	0x05000097


	//   ....[19]....
        /*0078*/ 	.word	0x05000097


	//----- nvinfo : EIATTR_COOP_GROUP_INSTR_OFFSETS
	.align		4
.L_3797:
        /*007c*/ 	.byte	0x04, 0x28
        /*007e*/ 	.short	(.L_3799 - .L_3798)


	//   ....[0]....
.L_3798:
        /*0080*/ 	.word	0x00001030


	//   ....[1]....
        /*0084*/ 	.word	0x00001040


	//   ....[2]....
        /*0088*/ 	.word	0x00001070


	//   ....[3]....
        /*008c*/ 	.word	0x00001080


	//   ....[4]....
        /*0090*/ 	.word	0x000010b0


	//   ....[5]....
        /*0094*/ 	.word	0x000010c0


	//   ....[6]....
        /*0098*/ 	.word	0x000010f0


	//   ....[7]....
        /*009c*/ 	.word	0x00001100


	//   ....[8]....
        /*00a0*/ 	.word	0x00001130


	//   ....[9]....
        /*00a4*/ 	.word	0x00001140


	//   ....[10]....
        /*00a8*/ 	.word	0x00002ab0


	//   ....[11]....
        /*00ac*/ 	.word	0x00002b40


	//   ....[12]....
        /*00b0*/ 	.word	0x00002bb0


	//   ....[13]....
        /*00b4*/ 	.word	0x00002c10


	//   ....[14]....
        /*00b8*/ 	.word	0x00002c80


	//   ....[15]....
        /*00bc*/ 	.word	0x00002ce0


	//   ....[16]....
        /*00c0*/ 	.word	0x00002d50


	//   ....[17]....
        /*00c4*/ 	.word	0x00002db0


	//   ....[18]....
        /*00c8*/ 	.word	0x00002e20


	//   ....[19]....
        /*00cc*/ 	.word	0x00002e80


	//----- nvinfo : EIATTR_EXIT_INSTR_OFFSETS
	.align		4
.L_3799:
        /*00d0*/ 	.byte	0x04, 0x1c
        /*00d2*/ 	.short	(.L_3801 - .L_3800)


	//   ....[0]....
.L_3800:
        /*00d4*/ 	.word	0x000029c0


	//   ....[1]....
        /*00d8*/ 	.word	0x00002a40


	//----- nvinfo : EIATTR_MAX_THREADS
	.align		4
.L_3801:
        /*00dc*/ 	.byte	0x04, 0x05
        /*00de*/ 	.short	(.L_3803 - .L_3802)
.L_3802:
        /*00e0*/ 	.word	0x00000080
        /*00e4*/ 	.word	0x00000001
        /*00e8*/ 	.word	0x00000001


	//----- nvinfo : EIATTR_CRS_STACK_SIZE
	.align		4
.L_3803:
        /*00ec*/ 	.byte	0x04, 0x1e
        /*00ee*/ 	.short	(.L_3805 - .L_3804)
.L_3804:
        /*00f0*/ 	.word	0x00000000


	//----- nvinfo : EIATTR_CBANK_PARAM_SIZE
	.align		4
.L_3805:
        /*00f4*/ 	.byte	0x03, 0x19
        /*00f6*/ 	.short	0x0128


	//----- nvinfo : EIATTR_PARAM_CBANK
	.align		4
        /*00f8*/ 	.byte	0x04, 0x0a
        /*00fa*/ 	.short	(.L_3807 - .L_3806)
	.align		4
.L_3806:
        /*00fc*/ 	.word	index@(.nv.constant0._ZN10layer_norm13ln_bwd_kernelINS_13Kernel_traitsIf6__halffS2_fjLj512ELj1ELj4ELj1ELj16ENS_18Kernel_traits_baseILj512EfS2_fS2_fjLj128EEEEELb0ELb1ELb0ELb0EEEvNS_9BwdParamsE)
        /*0100*/ 	.short	0x0210
        /*0102*/ 	.short	0x0128


	//----- nvinfo : EIATTR_SW_WAR
	.align		4
.L_3807:
        /*0104*/ 	.byte	0x04, 0x36
        /*0106*/ 	.short	(.L_3809 - .L_3808)
.L_3808:
        /*0108*/ 	.word	0x00000008
.L_3809:


//--------------------- .nv.info._ZN10layer_norm13ln_bwd_kernelINS_13Kernel_traitsIf6__halffS2_fjLj512ELj1ELj4ELj1ELj16ENS_18Kernel_traits_baseILj512EfS2_fS2_fjLj128EEEEELb0ELb1ELb0ELb1EEEvNS_9BwdParamsE --------------------------
	.section	.nv.info._ZN10layer_norm13ln_bwd_kernelINS_13Kernel_traitsIf6__halffS2_fjLj512ELj1ELj4ELj1ELj16ENS_18Kernel_traits_baseILj512EfS2_fS2_fjLj128EEEEELb0ELb1ELb0ELb1EEEvNS_9BwdParamsE,"",@"SHT_CUDA_INFO"
	.sectionflags	@""
	.align	4


	//----- nvinfo : EIATTR_CUDA_API_VERSION
	.align		4
        /*0000*/ 	.byte	0x04, 0x37
        /*0002*/ 	.short	(.L_3811 - .L_3810)
.L_3810:
        /*0004*/ 	.word	0x00000082


	//----- nvinfo : EIATTR_KPARAM_INFO
	.align		4
.L_3811:
        /*0008*/ 	.byte	0x04, 0x17
        /*000a*/ 	.short	(.L_3813 - .L_3812)
.L_3812:
        /*000c*/ 	.word	0x00000000
        /*0010*/ 	.short	0x0000
        /*0012*/ 	.short	0x0000
        /*0014*/ 	.byte	0x00, 0xf0, 0xa1, 0x04


	//----- nvinfo : EIATTR_SPARSE_MMA_MASK
	.align		4
.L_3813:
        /*0018*/ 	.byte	0x03, 0x50
        /*001a*/ 	.short	0x0000


	//----- nvinfo : EIATTR_MAXREG_COUNT
	.align		4
        /*001c*/ 	.byte	0x03, 0x1b
        /*001e*/ 	.short	0x00ff


	//----- nvinfo : EIATTR_NUM_BARRIERS
	.align		4
        /*0020*/ 	.byte	0x02, 0x4c
        /*0022*/ 	.byte	0x01
	.zero		1


	//----- nvinfo : EIATTR_MERCURY_ISA_VERSION
	.align		4
        /*0024*/ 	.byte	0x03, 0x5f
        /*0026*/ 	.short	0x0101


	//----- nvinfo : EIATTR_COOP_GROUP_MASK_REGIDS
	.align		4
        /*0028*/ 	.byte	0x04, 0x29
        /*002a*/ 	.short	(.L_3815 - .L_3814)


	//   ....[0]....
.L_3814:
        /*002c*/ 	.word	0xffffffff


	//   ....[1]....
        /*0030*/ 	.word	0xffffffff


	//   ....[2]....
        /*0034*/ 	.word	0xffffffff


	//   ....[3]....
        /*0038*/ 	.word	0xffffffff


	//   ....[4]....
        /*003c*/ 	.word	0xffffffff


	//   ....[5]....
        /*0040*/ 	.word	0xffffffff


	//   ....[6]....
        /*0044*/ 	.word	0xffffffff


	//   ....[7]....
        /*0048*/ 	.word	0xffffffff


	//   ....[8]....
        /*004c*/ 	.word	0xffffffff


	//   ....[9]....
        /*0050*/ 	.word	0xffffffff


	//   ....[10]....
        /*0054*/ 	.word	0x05000097


	//   ....[11]....
        /*0058*/ 	.word	0x05000097


	//   ....[12]....
        /*005c*/ 	.word	0x05000097


	//   ....[13]....
        /*0060*/ 	.word	0x05000097


	//   ....[14]....
        /*0064*/ 	.word	0x05000097


	//   ....[15]....
        /*0068*/ 	.word	0x05000097


	//   ....[16]....
        /*006c*/ 	.word	0x05000097


	//   ....[17]....
        /*0070*/ 	.word	0x05000097


	//   ....[18]....
        /*0074*/ 	.word	0x05000097


	//   ....[19]....
        /*0078*/ 	.word	0x05000097


	//----- nvinfo : EIATTR_COOP_GROUP_INSTR_OFFSETS
	.align		4
.L_3815:
        /*007c*/ 	.byte	0x04, 0x28
        /*007e*/ 	.short	(.L_3817 - .L_3816)


	//   ....[0]....
.L_3816:
        /*0080*/ 	.word	0x00001040


	//   ....[1]....
        /*0084*/ 	.word	0x00001050


	//   ....[2]....
        /*0088*/ 	.word	0x00001080


	//   ....[3]....
        /*008c*/ 	.word	0x00001090


	//   ....[4]....
        /*0090*/ 	.word	0x000010c0


	//   ....[5]....
        /*0094*/ 	.word	0x000010d0


	//   ....[6]....
        /*0098*/ 	.word	0x00001100


	//   ....[7]....
        /*009c*/ 	.word	0x00001110


	//   ....[8]....
        /*00a0*/ 	.word	0x00001140


	//   ....[9]....
        /*00a4*/ 	.word	0x00001150


	//   ....[10]....
        /*00a8*/ 	.word	0x00002a20


	//   ....[11]....
        /*00ac*/ 	.word	0x00002ab0


	//   ....[12]....
        /*00b0*/ 	.word	0x00002b20


	//   ....[13]....
        /*00b4*/ 	.word	0x00002b80


	//   ....[14]....
        /*00b8*/ 	.word	0x00002bf0


	//   ....[15]....
        /*00bc*/ 	.word	0x00002c50


	//   ....[16]....
        /*00c0*/ 	.word	0x00002cc0


	//   ....[17]....
        /*00c4*/ 	.word	0x00002d20


	//   ....[18]....
        /*00c8*/ 	.word	0x00002d80


	//   ....[19]....
        /*00cc*/ 	.word	0x00002de0


	//----- nvinfo : EIATTR_EXIT_INSTR_OFFSETS
	.align		4
.L_3817:
        /*00d0*/ 	.byte	0x04, 0x1c
        /*00d2*/ 	.short	(.L_3819 - .L_3818)


	//   ....[0]....
.L_3818:
        /*00d4*/ 	.word	0x000029b0


	//----- nvinfo : EIATTR_MAX_THREADS
	.align		4
.L_3819:
        /*00d8*/ 	.byte	0x04, 0x05
        /*00da*/ 	.short	(.L_3821 - .L_3820)
.L_3820:
        /*00dc*/ 	.word	0x00000080
        /*00e0*/ 	.word	0x00000001
        /*00e4*/ 	.word	0x00000001


	//----- nvinfo : EIATTR_CRS_STACK_SIZE
	.align		4
.L_3821:
        /*00e8*/ 	.byte	0x04, 0x1e
        /*00ea*/ 	.short	(.L_3823 - .L_3822)
.L_3822:
        /*00ec*/ 	.word	0x00000000


	//----- nvinfo : EIATTR_CBANK_PARAM_SIZE
	.align		4
.L_3823:
        /*00f0*/ 	.byte	0x03, 0x19
        /*00f2*/ 	.short	0x0128


	//----- nvinfo : EIATTR_PARAM_CBANK
	.align		4
        /*00f4*/ 	.byte	0x04, 0x0a
        /*00f6*/ 	.short	(.L_3825 - .L_3824)
	.align		4
.L_3824:
        /*00f8*/ 	.word	index@(.nv.constant0._ZN10layer_norm13ln_bwd_kernelINS_13Kernel_traitsIf6__halffS2_fjLj512ELj1ELj4ELj1ELj16ENS_18Kernel_traits_baseILj512EfS2_fS2_fjLj128EEEEELb0ELb1ELb0ELb1EEEvNS_9BwdParamsE)
        /*00fc*/ 	.short	0x0210
        /*00fe*/ 	.short	0x0128


	//----- nvinfo : EIATTR_SW_WAR
	.align		4
.L_3825:
        /*0100*/ 	.byte	0x04, 0x36
        /*0102*/ 	.short	(.L_3827 - .L_3826)
.L_3826:
        /*0104*/ 	.word	0x00000008
.L_3827:


//--------------------- .nv.info._ZN10layer_norm13ln_bwd_kernelINS_13Kernel_traitsIf6__halffS2_fjLj512ELj1ELj4ELj1ELj16ENS_18Kernel_traits_baseILj512EfS2_fS2_fjLj128EEEEELb0ELb1ELb1ELb0EEEvNS_9BwdParamsE --------------------------
	.section	.nv.info._ZN10layer_norm13ln_bwd_kernelINS_13Kernel_traitsIf6__halffS2_fjLj512ELj1ELj4ELj1ELj16ENS_18Kernel_traits_baseILj512EfS2_fS2_fjLj128EEEEELb0ELb1ELb1ELb0EEEvNS_9BwdParamsE,"",@"SHT_CUDA_INFO"
	.sectionflags	@""
	.align	4


	//----- nvinfo : EIATTR_CUDA_API_VERSION
	.align		4
        /*0000*/ 	.byte	0x04, 0x37
        /*0002*/ 	.short	(.L_3829 - .L_3828)
.L_3828:
        /*0004*/ 	.word	0x00000082


	//----- nvinfo : EIATTR_KPARAM_INFO
	.align		4
.L_3829:
        /*0008*/ 	.byte	0x04, 0x17
        /*000a*/ 	.short	(.L_3831 - .L_3830)
.L_3830:
        /*000c*/ 	.word	0x00000000
        /*0010*/ 	.short	0x0000
        /*0012*/ 	.short	0x0000
        /*0014*/ 	.byte	0x00, 0xf0, 0xa1, 0x04


	//----- nvinfo : EIATTR_SPARSE_MMA_MASK
	.align		4
.L_3831:
        /*0018*/ 	.byte	0x03, 0x50
        /*001a*/ 	.short	0x0000


	//----- nvinfo : EIATTR_MAXREG_COUNT
	.align		4
        /*001c*/ 	.byte	0x03, 0x1b
        /*001e*/ 	.short	0x00ff


	//----- nvinfo : EIATTR_NUM_BARRIERS
	.align		4
        /*0020*/ 	.byte	0x02, 0x4c
        /*0022*/ 	.byte	0x01
	.zero		1


	//----- nvinfo : EIATTR_MERCURY_ISA_VERSION
	.align		4
        /*0024*/ 	.byte	0x03, 0x5f
        /*0026*/ 	.short	0x0101


	//----- nvinfo : EIATTR_COOP_GROUP_MASK_REGIDS
	.align		4
        /*0028*/ 	.byte	0x04, 0x29
        /*002a*/ 	.short	(.L_3833 - .L_3832)


	//   ....[0]....
.L_3832:
        /*002c*/ 	.word	0xffffffff


	//   ....[1]....
        /*0030*/ 	.word	0xffffffff


	//   ....[2]....
        /*0034*/ 	.word	0xffffffff


	//   ....[3]....
        /*0038*/ 	.word	0xffffffff


	//   ....[4]....
        /*003c*/ 	.word	0xffffffff


	//   ....[5]....
        /*0040*/ 	.word	0xffffffff


	//   ....[6]....
        /*0044*/ 	.word	0xffffffff


	//   ....[7]....
        /*0048*/ 	.word	0xffffffff


	//   ....[8]....
        /*004c*/ 	.word	0xffffffff


	//   ....[9]....
        /*0050*/ 	.word	0xffffffff


	//   ....[10]....
        /*0054*/ 	.word	0x05000080


	//   ....[11]....
        /*0058*/ 	.word	0x05000080


	//   ....[12]....
        /*005c*/ 	.word	0x05000080


	//   ....[13]....
        /*0060*/ 	.word	0x05000080


	//   ....[14]....
        /*0064*/ 	.word	0x05000080


	//   ....[15]....
        /*0068*/ 	.word	0x05000080


	//   ....[16]....
        /*006c*/ 	.word	0x05000080


	//   ....[17]....
        /*0070*/ 	.word	0x05000080


	//   ....[18]....
        /*0074*/ 	.word	0x05000080


	//   ....[19]....
        /*0078*/ 	.word	0x05000080


	//----- nvinfo : EIATTR_COOP_GROUP_INSTR_OFFSETS
	.align		4
.L_3833:
        /*007c*/ 	.byte	0x04, 0x28
        /*007e*/ 	.short	(.L_3835 - .L_3834)


	//   ....[0]....
.L_3834:
        /*0080*/ 	.word	0x000011a0


	//   ....[1]....
        /*0084*/ 	.word	0x000011b0


	//   ....[2]....
        /*0088*/ 	.word	0x000011e0


	//   ....[3]....
        /*008c*/ 	.word	0x000011f0


	//   ....[4]....
        /*0090*/ 	.word	0x00001220


	//   ....[5]....
        /*0094*/ 	.word	0x00001230


	//   ....[6]....
        /*0098*/ 	.word	0x00001260


	//   ....[7]....
        /*009c*/ 	.word	0x00001270


	//   ....[8]....
        /*00a0*/ 	.word	0x000012a0


	//   ....[9]....
        /*00a4*/ 	.word	0x000012b0


	//   ....[10]....
        /*00a8*/ 	.word	0x00003a10


	//   ....[11]....
        /*00ac*/ 	.word	0x00003ab0


	//   ....[12]....
        /*00b0*/ 	.word	0x00003b10


	//   ....[13]....
        /*00b4*/ 	.word	0x00003b70


	//   ....[14]....
        /*00b8*/ 	.word	0x00003be0


	//   ....[15]....
        /*00bc*/ 	.word	0x00003c40


	//   ....[16]....
        /*00c0*/ 	.word	0x00003cb0


	//   ....[17]....
        /*00c4*/ 	.word	0x00003d10


	//   ....[18]....
        /*00c8*/ 	.word	0x00003d80


	//   ....[19]....
        /*00cc*/ 	.word	0x00003de0


	//----- nvinfo : EIATTR_EXIT_INSTR_OFFSETS
	.align		4
.L_3835:
        /*00d0*/ 	.byte	0x04, 0x1c
        /*00d2*/ 	.short	(.L_3837 - .L_3836)


	//   ....[0]....
.L_3836:
        /*00d4*/ 	.word	0x00003920


	//   ....[1]....
        /*00d8*/ 	.word	0x000039a0


	//----- nvinfo : EIATTR_MAX_THREADS
	.align		4
.L_3837:
        /*00dc*/ 	.byte	0x04, 0x05
        /*00de*/ 	.short	(.L_3839 - .L_3838)
.L_3838:
        /*00e0*/ 	.word	0x00000080
        /*00e4*/ 	.word	0x00000001
        /*00e8*/ 	.word	0x00000001


	//----- nvinfo : EIATTR_CRS_STACK_SIZE
	.align		4
.L_3839:
        /*00ec*/ 	.byte	0x04, 0x1e
        /*00ee*/ 	.short	(.L_3841 - .L_3840)
.L_3840:
        /*00f0*/ 	.word	0x00000000


	//----- nvinfo : EIATTR_CBANK_PARAM_SIZE
	.align		4
.L_3841:
        /*00f4*/ 	.byte	0x03, 0x19
        /*00f6*/ 	.short	0x0128


	//----- nvinfo : EIATTR_PARAM_CBANK
	.align		4
        /*00f8*/ 	.byte	0x04, 0x0a
        /*00fa*/ 	.short	(.L_3843 - .L_3842)
	.align		4
.L_3842:
        /*00fc*/ 	.word	index@(.nv.constant0._ZN10layer_norm13ln_bwd_kernelINS_13Kernel_traitsIf6__halffS2_fjLj512ELj1ELj4ELj1ELj16ENS_18Kernel_traits_baseILj512EfS2_fS2_fjLj128EEEEELb0ELb1ELb1ELb0EEEvNS_9BwdParamsE)
        /*0100*/ 	.short	0x0210
        /*0102*/ 	.short	0x0128


	//----- nvinfo : EIATTR_SW_WAR
	.align		4
.L_3843:
        /*0104*/ 	.byte	0x04, 0x36
        /*0106*/ 	.short	(.L_3845 - .L_3844)
.L_3844:
        /*0108*/ 	.word	0x00000008
.L_3845:


//--------------------- .nv.info._ZN10layer_norm13ln_bwd_kernelINS_13Kernel_traitsIf6__halffS2_fjLj512ELj1ELj4ELj1ELj16ENS_18Kernel_traits_baseILj512EfS2_fS2_fjLj128EEEEELb0ELb1ELb1ELb1EEEvNS_9BwdParamsE --------------------------
	.section	.nv.info._ZN10layer_norm13ln_bwd_kernelINS_13Kernel_traitsIf6__halffS2_fjLj512ELj1ELj4ELj1ELj16ENS_18Kernel_traits_baseILj512EfS2_fS2_fjLj128EEEEELb0ELb1ELb1ELb1EEEvNS_9BwdParamsE,"",@"SHT_CUDA_INFO"
	.sectionflags	@""
	.align	4


	//----- nvinfo : EIATTR_CUDA_API_VERSION
	.align		4
        /*0000*/ 	.byte	0x04, 0x37
        /*0002*/ 	.short	(.L_3847 - .L_3846)
.L_3846:
        /*0004*/ 	.word	0x00000082


	//----- nvinfo : EIATTR_KPARAM_INFO
	.align		4
.L_3847:
        /*0008*/ 	.byte	0x04, 0x17
        /*000a*/ 	.short	(.L_3849 - .L_3848)
.L_3848:
        /*000c*/ 	.word	0x00000000
        /*0010*/ 	.short	0x0000
        /*0012*/ 	.short	0x0000
        /*0014*/ 	.byte	0x00, 0xf0, 0xa1, 0x04


	//----- nvinfo : EIATTR_SPARSE_MMA_MASK
	.align		4
.L_3849:
        /*0018*/ 	.byte	0x03, 0x50
        /*001a*/ 	.short	0x0000


	//----- nvinfo : EIATTR_MAXREG_COUNT
	.align		4
        /*001c*/ 	.byte	0x03, 0x1b
        /*001e*/ 	.short	0x00ff


	//----- nvinfo : EIATTR_NUM_BARRIERS
	.align		4
        /*0020*/ 	.byte	0x02, 0x4c
        /*0022*/ 	.byte	0x01
	.zero		1


	//----- nvinfo : EIATTR_MERCURY_ISA_VERSION
	.align		4
        /*0024*/ 	.byte	0x03, 0x5f
        /*0026*/ 	.short	0x0101


	//----- nvinfo : EIATTR_COOP_GROUP_MASK_REGIDS
	.align		4
        /*0028*/ 	.byte	0x04, 0x29
        /*002a*/ 	.short	(.L_3851 - .L_3850)


	//   ....[0]....
.L_3850:
        /*002c*/ 	.word	0xffffffff


	//   ....[1]....
        /*0030*/ 	.word	0xffffffff


	//   ....[2]....
        /*0034*/ 	.word	0xffffffff


	//   ....[3]....
        /*0038*/ 	.word	0xffffffff


	//   ....[4]....
        /*003c*/ 	.word	0xffffffff


	//   ....[5]....
        /*0040*/ 	.word	0xffffffff


	//   ....[6]....
        /*0044*/ 	.word	0xffffffff


	//   ....[7]....
        /*0048*/ 	.word	0xffffffff


	//   ....[8]....
        /*004c*/ 	.word	0xffffffff


	//   ....[9]....
        /*0050*/ 	.word	0xffffffff


	//   ....[10]....
        /*0054*/ 	.word	0x0500008c


	//   ....[11]....
        /*0058*/ 	.word	0x0500008c


	//   ....[12]....
        /*005c*/ 	.word	0x0500008c


	//   ....[13]....
        /*0060*/ 	.word	0x0500008c


	//   ....[14]....
        /*0064*/ 	.word	0x0500008c


	//   ....[15]....
        /*0068*/ 	.word	0x0500008c


	//   ....[16]....
        /*006c*/ 	.word	0x0500008c


	//   ....[17]....
        /*0070*/ 	.word	0x0500008c


	//   ....[18]....
        /*0074*/ 	.word	0x0500008c


	//   ....[19]....
        /*0078*/ 	.word	0x0500008c


	//----- nvinfo : EIATTR_COOP_GROUP_INSTR_OFFSETS
	.align		4
.L_3851:
        /*007c*/ 	.byte	0x04, 0x28
        /*007e*/ 	.short	(.L_3853 - .L_3852)


	//   ....[0]....
.L_3852:
        /*0080*/ 	.word	0x00001120


	//   ....[1]....
        /*0084*/ 	.word	0x00001130


	//   ....[2]....
        /*0088*/ 	.word	0x00001160


	//   ....[3]....
        /*008c*/ 	.word	0x00001170


	//   ....[4]....
        /*0090*/ 	.word	0x000011a0


	//   ....[5]....
        /*0094*/ 	.word	0x000011b0


	//   ....[6]....
        /*0098*/ 	.word	0x000011e0


	//   ....[7]....
        /*009c*/ 	.word	0x000011f0


	//   ....[8]....
        /*00a0*/ 	.word	0x00001220


	//   ....[9]....
        /*00a4*/ 	.word	0x00001230


	//   ....[10]....
        /*00a8*/ 	.word	0x000034d0


	//   ....[11]....
        /*00ac*/ 	.word	0x00003560


	//   ....[12]....
        /*00b0*/ 	.word	0x000035d0


	//   ....[13]....
        /*00b4*/ 	.word	0x00003630


	//   ....[14]....
        /*00b8*/ 	.word	0x000036a0


	//   ....[15]....
        /*00bc*/ 	.word	0x00003700


	//   ....[16]....
        /*00c0*/ 	.word	0x00003770


	//   ....[17]....
        /*00c4*/ 	.word	0x000037d0


	//   ....[18]....
        /*00c8*/ 	.word	0x00003840


	//   ....[19]....
        /*00cc*/ 	.word	0x000038a0


	//----- nvinfo : EIATTR_EXIT_INSTR_OFFSETS
	.align		4
.L_3853:
        /*00d0*/ 	.byte	0x04, 0x1c
        /*00d2*/ 	.short	(.L_3855 - .L_3854)


	//   ....[0]....
.L_3854:
        /*00d4*/ 	.word	0x00003460


	//----- nvinfo : EIATTR_MAX_THREADS
	.align		4
.L_3855:
        /*00d8*/ 	.byte	0x04, 0x05
        /*00da*/ 	.short	(.L_3857 - .L_3856)
.L_3856:
        /*00dc*/ 	.word	0x00000080
        /*00e0*/ 	.word	0x00000001
        /*00e4*/ 	.word	0x00000001


	//----- nvinfo : EIATTR_CRS_STACK_SIZE
	.align		4
.L_3857:
        /*00e8*/ 	.byte	0x04, 0x1e
        /*00ea*/ 	.short	(.L_3859 - .L_3858)
.L_3858:
        /*00ec*/ 	.word	0x00000000


	//----- nvinfo : EIATTR_CBANK_PARAM_SIZE
	.align		4
.L_3859:
        /*00f0*/ 	.byte	0x03, 0x19
        /*00f2*/ 	.short	0x0128


	//----- nvinfo : EIATTR_PARAM_CBANK
	.align		4
        /*00f4*/ 	.byte	0x04, 0x0a
        /*00f6*/ 	.short	(.L_3861 - .L_3860)
	.align		4
.L_3860:
        /*00f8*/ 	.word	index@(.nv.constant0._ZN10layer_norm13ln_bwd_kernelINS_13Kernel_traitsIf6__halffS2_fjLj512ELj1ELj4ELj1ELj16ENS_18Kernel_traits_baseILj512EfS2_fS2_fjLj128EEEEELb0ELb1ELb1ELb1EEEvNS_9BwdParamsE)
        /*00fc*/ 	.short	0x0210
        /*00fe*/ 	.short	0x0128


	//----- nvinfo : EIATTR_SW_WAR
	.align		4
.L_3861:
        /*0100*/ 	.byte	0x04, 0x36
        /*0102*/ 	.short	(.L_3863 - .L_3862)
.L_3862:
        /*0104*/ 	.word	0x00000008
.L_3863:


//--------------------- .nv.info._ZN10layer_norm13ln_bwd_kernelINS_13Kernel_traitsIf6__halffS2_fjLj512ELj1ELj4ELj1ELj16ENS_18Kernel_traits_baseILj512EfS2_fS2_fjLj128EEEEELb1ELb0ELb0ELb0EEEvNS_9BwdParamsE --------------------------
	.section	.nv.info._ZN10layer_norm13ln_bwd_kernelINS_13Kernel_traitsIf6__halffS2_fjLj512ELj1ELj4ELj1ELj16ENS_18Kernel_traits_baseILj512EfS2_fS2_fjLj128EEEEELb1ELb0ELb0ELb0EEEvNS_9BwdParamsE,"",@"SHT_CUDA_INFO"
	.sectionflags	@""
	.align	4


	//----- nvinfo : EIATTR_CUDA_API_VERSION
	.align		4
        /*0000*/ 	.byte	0x04, 0x37
        /*0002*/ 	.short	(.L_3865 - .L_3864)
.L_3864:
        /*0004*/ 	.word	0x00000082


	//----- nvinfo : EIATTR_KPARAM_INFO
	.align		4
.L_3865:
        /*0008*/ 	.byte	0x04, 0x17
        /*000a*/ 	.short	(.L_3867 - .L_3866)
.L_3866:
        /*000c*/ 	.word	0x00000000
        /*0010*/ 	.short	0x0000
        /*0012*/ 	.short	0x0000
        /*0014*/ 	.byte	0x00, 0xf0, 0xa1, 0x04


	//----- nvinfo : EIATTR_SPARSE_MMA_MASK
	.align		4
.L_3867:
        /*0018*/ 	.byte	0x03, 0x50
        /*001a*/ 	.short	0x0000


	//----- nvinfo : EIATTR_MAXREG_COUNT
	.align		4
        /*001c*/ 	.byte	0x03, 0x1b
        /*001e*/ 	.short	0x00ff


	//----- nvinfo : EIATTR_NUM_BARRIERS
	.align		4
        /*0020*/ 	.byte	0x02, 0x4c
        /*0022*/ 	.byte	0x01
	.zero		1


	//----- nvinfo : EIATTR_MERCURY_ISA_VERSION
	.align		4
        /*0024*/ 	.byte	0x03, 0x5f
        /*0026*/ 	.short	0x0101


	//----- nvinfo : EIATTR_COOP_GROUP_MASK_REGIDS
	.align		4
        /*0028*/ 	.byte	0x04, 0x29
        /*002a*/ 	.short	(.L_3869 - .L_3868)


	//   ....[0]....
.L_3868:
        /*002c*/ 	.word	0xffffffff


	//   ....[1]....
        /*0030*/ 	.word	0xffffffff


	//   ....[2]....
        /*0034*/ 	.word	0xffffffff


	//   ....[3]....
        /*0038*/ 	.word	0xffffffff


	//   ....[4]....
        /*003c*/ 	.word	0xffffffff


	//   ....[5]....
        /*0040*/ 	.word	0xffffffff


	//   ....[6]....
        /*0044*/ 	.word	0xffffffff


	//   ....[7]....
        /*0048*/ 	.word	0xffffffff


	//   ....[8]....
        /*004c*/ 	.word	0xffffffff


	//   ....[9]....
        /*0050*/ 	.word	0xffffffff


	//   ....[10]....
        /*0054*/ 	.word	0x05000054


	//   ....[11]....
        /*0058*/ 	.word	0x05000054


	//   ....[12]....
        /*005c*/ 	.word	0x05000054


	//   ....[13]....
        /*0060*/ 	.word	0x05000054


	//   ....[14]....
        /*0064*/ 	.word	0x05000054


	//   ....[15]....
        /*0068*/ 	.word	0x05000054


	//   ....[16]....
        /*006c*/ 	.word	0x05000054


	//   ....[17]....
        /*0070*/ 	.word	0x05000054


	//   ....[18]....
        /*0074*/ 	.word	0x05000054


	//   ....[19]....
        /*0078*/ 	.word	0x05000054


	//----- nvinfo : EIATTR_COOP_GROUP_INSTR_OFFSETS
	.align		4
.L_3869:
        /*007c*/ 	.byte	0x04, 0x28
        /*007e*/ 	.short	(.L_3871 - .L_3870)


	//   ....[0]....
.L_3870:
        /*0080*/ 	.word	0x00000fa0


	//   ....[1]....
        /*0084*/ 	.word	0x00000fb0


	//   ....[2]....
        /*0088*/ 	.word	0x00000fe0


	//   ....[3]....
        /*008c*/ 	.word	0x00000ff0


	//   ....[4]....
        /*0090*/ 	.word	0x00001020


	//   ....[5]....
        /*0094*/ 	.word	0x00001030


	//   ....[6]....
        /*0098*/ 	.word	0x00001060


	//   ....[7]....
        /*009c*/ 	.word	0x00001070


	//   ....[8]....
        /*00a0*/ 	.word	0x000010a0


	//   ....[9]....
        /*00a4*/ 	.word	0x000010b0


	//   ....[10]....
        /*00a8*/ 	.word	0x000025f0


	//   ....[11]....
        /*00ac*/ 	.word	0x00002680


	//   ....[12]....
        /*00b0*/ 	.word	0x00002700


	//   ....[13]....
        /*00b4*/ 	.word	0x00002770


	//   ....[14]....
        /*00b8*/ 	.word	0x000027f0


	//   ....[15]....
        /*00bc*/ 	.word	0x00002860


	//   ....[16]....
        /*00c0*/ 	.word	0x000028e0


	//   ....[17]....
        /*00c4*/ 	.word	0x00002950


	//   ....[18]....
        /*00c8*/ 	.word	0x000029d0


	//   ....[19]....
        /*00cc*/ 	.word	0x00002a30


	//----- nvinfo : EIATTR_EXIT_INSTR_OFFSETS
	.align		4
.L_3871:
        /*00d0*/ 	.byte	0x04, 0x1c
        /*00d2*/ 	.short	(.L_3873 - .L_3872)


	//   ....[0]....
.L_3872:
        /*00d4*/ 	.word	0x00002560


	//   ....[1]....
        /*00d8*/ 	.word	0x00002590


	//----- nvinfo : EIATTR_MAX_THREADS
	.align		4
.L_3873:
        /*00dc*/ 	.byte	0x04, 0x05
        /*00de*/ 	.short	(.L_3875 - .L_3874)
.L_3874:
        /*00e0*/ 	.word	0x00000080
        /*00e4*/ 	.word	0x00000001
        /*00e8*/ 	.word	0x00000001


	//----- nvinfo : EIATTR_CRS_STACK_SIZE
	.align		4
.L_3875:
        /*00ec*/ 	.byte	0x04, 0x1e
        /*00ee*/ 	.short	(.L_3877 - .L_3876)
.L_3876:
        /*00f0*/ 	.word	0x00000000


	//----- nvinfo : EIATTR_CBANK_PARAM_SIZE
	.align		4
.L_3877:
        /*00f4*/ 	.byte	0x03, 0x19
        /*00f6*/ 	.short	0x0128


	//----- nvinfo : EIATTR_PARAM_CBANK
	.align		4
        /*00f8*/ 	.byte	0x04, 0x0a
        /*00fa*/ 	.short	(.L_3879 - .L_3878)
	.align		4
.L_3878:
        /*00fc*/ 	.word	index@(.nv.constant0._ZN10layer_norm13ln_bwd_kernelINS_13Kernel_traitsIf6__halffS2_fjLj512ELj1ELj4ELj1ELj16ENS_18Kernel_traits_baseILj512EfS2_fS2_fjLj128EEEEELb1ELb0ELb0ELb0EEEvNS_9BwdParamsE)
        /*0100*/ 	.short	0x0210
        /*0102*/ 	.short	0x0128


	//----- nvinfo : EIATTR_SW_WAR
	.align		4
.L_3879:
        /*0104*/ 	.byte	0x04, 0x36
        /*0106*/ 	.short	(.L_3881 - .L_3880)
.L_3880:
        /*0108*/ 	.word	0x00000008
.L_3881:


//--------------------- .nv.info._ZN10layer_norm13ln_bwd_kernelINS_13Kernel_traitsIf6__halffS2_fjLj512ELj1ELj4ELj1ELj16ENS_18Kernel_traits_baseILj512EfS2_fS2_fjLj128EEEEELb1ELb0ELb0ELb1EEEvNS_9BwdParamsE --------------------------
	.section	.nv.info._ZN10layer_norm13ln_bwd_kernelINS_13Kernel_traitsIf6__halffS2_fjLj512ELj1ELj4ELj1ELj16ENS_18Kernel_traits_baseILj512EfS2_fS2_fjLj128EEEEELb1ELb0ELb0ELb1EEEvNS_9BwdParamsE,"",@"SHT_CUDA_INFO"
	.sectionflags	@""
	.align	4


	//----- nvinfo : EIATTR_CUDA_API_VERSION
	.align		4
        /*0000*/ 	.byte	0x04, 0x37
        /*0002*/ 	.short	(.L_3883 - .L_3882)
.L_3882:
        /*0004*/ 	.word	0x00000082


	//----- nvinfo : EIATTR_KPARAM_INFO
	.align		4
.L_3883:
        /*0008*/ 	.byte	0x04, 0x17
        /*000a*/ 	.short	(.L_3885 - .L_3884)
.L_3884:
        /*000c*/ 	.word	0x00000000
        /*0010*/ 	.short	0x0000
        /*0012*/ 	.short	0x0000
        /*0014*/ 	.byte	0x00, 0xf0, 0xa1, 0x04


	//----- nvinfo : EIATTR_SPARSE_MMA_MASK
	.align		4
.L_3885:
        /*0018*/ 	.byte	0x03, 0x50
        /*001a*/ 	.short	0x0000


	//----- nvinfo : EIATTR_MAXREG_COUNT
	.align		4
        /*001c*/ 	.byte	0x03, 0x1b
        /*001e*/ 	.short	0x00ff


	//----- nvinfo : EIATTR_NUM_BARRIERS
	.align		4
        /*0020*/ 	.byte	0x02, 0x4c
        /*0022*/ 	.byte	0x01
	.zero		1


	//----- nvinfo : EIATTR_MERCURY_ISA_VERSION
	.align		4
        /*0024*/ 	.byte	0x03, 0x5f
        /*0026*/ 	.short	0x0101


	//----- nvinfo : EIATTR_COOP_GROUP_MASK_REGIDS
	.align		4
        /*0028*/ 	.byte	0x04, 0x29
        /*002a*/ 	.short	(.L_3887 - .L_3886)


	//   ....[0]....
.L_3886:
        /*002c*/ 	.word	0xffffffff


	//   ....[1]....
        /*0030*/ 	.word	0xffffffff


	//   ....[2]....
        /*0034*/ 	.word	0xffffffff


	//   ....[3]....
        /*0038*/ 	.word	0xffffffff


	//   ....[4]....
        /*003c*/ 	.word	0xffffffff


	//   ....[5]....
        /*0040*/ 	.word	0xffffffff


	//   ....[6]....
        /*0044*/ 	.word	0xffffffff


	//   ....[7]....
        /*0048*/ 	.word	0xffffffff


	//   ....[8]....
        /*004c*/ 	.word	0xffffffff


	//   ....[9]....
        /*0050*/ 	.word	0xffffffff


	//   ....[10]....
        /*0054*/ 	.word	0x05000078


	//   ....[11]....
        /*0058*/ 	.word	0x05000078


	//   ....[12]....
        /*005c*/ 	.word	0x05000078


	//   ....[13]....
        /*0060*/ 	.word	0x05000078


	//   ....[14]....
        /*0064*/ 	.word	0x05000078


	//   ....[15]....
        /*0068*/ 	.word	0x05000078


	//   ....[16]....
        /*006c*/ 	.word	0x05000078


	//   ....[17]....
        /*0070*/ 	.word	0x05000078


	//   ....[18]....
        /*0074*/ 	.word	0x05000078


	//   ....[19]....
        /*0078*/ 	.word	0x05000078


	//----- nvinfo : EIATTR_COOP_GROUP_INSTR_OFFSETS
	.align		4
.L_3887:
        /*007c*/ 	.byte	0x04, 0x28
        /*007e*/ 	.short	(.L_3889 - .L_3888)


	//   ....[0]....
.L_3888:
        /*0080*/ 	.word	0x00000f10


	//   ....[1]....
        /*0084*/ 	.word	0x00000f20


	//   ....[2]....
        /*0088*/ 	.word	0x00000f50


	//   ....[3]....
        /*008c*/ 	.word	0x00000f60


	//   ....[4]....
        /*0090*/ 	.word	0x00000f90


	//   ....[5]....
        /*0094*/ 	.word	0x00000fa0


	//   ....[6]....
        /*0098*/ 	.word	0x00000fd0


	//   ....[7]....
        /*009c*/ 	.word	0x00000fe0


	//   ....[8]....
        /*00a0*/ 	.word	0x00001010


	//   ....[9]....
        /*00a4*/ 	.word	0x00001020


	//   ....[10]....
        /*00a8*/ 	.word	0x000024b0


	//   ....[11]....
        /*00ac*/ 	.word	0x00002540


	//   ....[12]....
        /*00b0*/ 	.word	0x000025a0


	//   ....[13]....
        /*00b4*/ 	.word	0x00002600


	//   ....[14]....
        /*00b8*/ 	.word	0x00002660


	//   ....[15]....
        /*00bc*/ 	.word	0x000026c0


	//   ....[16]....
        /*00c0*/ 	.word	0x00002720


	//   ....[17]....
        /*00c4*/ 	.word	0x00002780


	//   ....[18]....
        /*00c8*/ 	.word	0x000027e0


	//   ....[19]....
        /*00cc*/ 	.word	0x00002840


	//----- nvinfo : EIATTR_EXIT_INSTR_OFFSETS
	.align		4
.L_3889:
        /*00d0*/ 	.byte	0x04, 0x1c
        /*00d2*/ 	.short	(.L_3891 - .L_3890)


	//   ....[0]....
.L_3890:
        /*00d4*/ 	.word	0x00002450


	//----- nvinfo : EIATTR_MAX_THREADS
	.align		4
.L_3891:
        /*00d8*/ 	.byte	0x04, 0x05
        /*00da*/ 	.short	(.L_3893 - .L_3892)
.L_3892:
        /*00dc*/ 	.word	0x00000080
        /*00e0*/ 	.word	0x00000001
        /*00e4*/ 	.word	0x00000001


	//----- nvinfo : EIATTR_CRS_STACK_SIZE
	.align		4
.L_3893:
        /*00e8*/ 	.byte	0x04, 0x1e
        /*00ea*/ 	.short	(.L_3895 - .L_3894)
.L_3894:
        /*00ec*/ 	.word	0x00000000


	//----- nvinfo : EIATTR_CBANK_PARAM_SIZE
	.align		4
.L_3895:
        /*00f0*/ 	.byte	0x03, 0x19
        /*00f2*/ 	.short	0x0128


	//----- nvinfo : EIATTR_PARAM_CBANK
	.align		4
        /*00f4*/ 	.byte	0x04, 0x0a
        /*00f6*/ 	.short	(.L_3897 - .L_3896)
	.align		4
.L_3896:
        /*00f8*/ 	.word	index@(.nv.constant0._ZN10layer_norm13ln_bwd_kernelINS_13Kernel_traitsIf6__halffS2_fjLj512ELj1ELj4ELj1ELj16ENS_18Kernel_traits_baseILj512EfS2_fS2_fjLj128EEEEELb1ELb0ELb0ELb1EEEvNS_9BwdParamsE)
        /*00fc*/ 	.short	0x0210
        /*00fe*/ 	.short	0x0128


	//----- nvinfo : EIATTR_SW_WAR
	.align		4
.L_3897:
        /*0100*/ 	.byte	0x04, 0x36
        /*0102*/ 	.short	(.L_3899 - .L_3898)
.L_3898:
        /*0104*/ 	.word	0x00000008
.L_3899:


//--------------------- .nv.info._ZN10layer_norm22ln_bwd_finalize_kernelINS_22Kernel_traits_finalizeILj512Ef6__halffS2_fjLb0ELj1024ELj4ENS_18Kernel_traits_baseILj512EfS2_fS2_fjLj1024EEEEELb0ELb0EEEvNS_9BwdParamsE --------------------------
	.section	.nv.info._ZN10layer_norm22ln_bwd_finalize_kernelINS_22Kernel_traits_finalizeILj512Ef6__halffS2_fjLb0ELj1024ELj4ENS_18Kernel_traits_baseILj512EfS2_fS2_fjLj1024EEEEELb0ELb0EEEvNS_9BwdParamsE,"",@"SHT_CUDA_INFO"
	.sectionflags	@""
	.align	4


	//----- nvinfo : EIATTR_CUDA_API_VERSION
	.align		4
        /*0000*/ 	.byte	0x04, 0x37
        /*0002*/ 	.short	(.L_3901 - .L_3900)
.L_3900:
        /*0004*/ 	.word	0x00000082


	//----- nvinfo : EIATTR_KPARAM_INFO
	.align		4
.L_3901:
        /*0008*/ 	.byte	0x04, 0x17
        /*000a*/ 	.short	(.L_3903 - .L_3902)
.L_3902:
        /*000c*/ 	.word	0x00000000
        /*0010*/ 	.short	0x0000
        /*0012*/ 	.short	0x0000
        /*0014*/ 	.byte	0x00, 0xf0, 0xa1, 0x04


	//----- nvinfo : EIATTR_SPARSE_MMA_MASK
	.align		4
.L_3903:
        /*0018*/ 	.byte	0x03, 0x50
        /*001a*/ 	.short	0x0000


	//----- nvinfo : EIATTR_MAXREG_COUNT
	.align		4
        /*001c*/ 	.byte	0x03, 0x1b
        /*001e*/ 	.short	0x0040


	//----- nvinfo : EIATTR_NUM_BARRIERS
	.align		4
        /*0020*/ 	.byte	0x02, 0x4c
        /*0022*/ 	.byte	0x01
	.zero		1


	//----- nvinfo : EIATTR_MERCURY_ISA_VERSION
	.align		4
        /*0024*/ 	.byte	0x03, 0x5f
        /*0026*/ 	.short	0x0101


	//----- nvinfo : EIATTR_COOP_GROUP_MASK_REGIDS
	.align		4
        /*0028*/ 	.byte	0x04, 0x29
        /*002a*/ 	.short	(.L_3905 - .L_3904)


	//   ....[0]....
.L_3904:
        /*002c*/ 	.word	0xffffffff


	//   ....[1]....
        /*0030*/ 	.word	0xffffffff


	//   ....[2]....
        /*0034*/ 	.word	0xffffffff


	//   ....[3]....
        /*0038*/ 	.word	0xffffffff


	//   ....[4]....
        /*003c*/ 	.word	0xffffffff


	//   ....[5]....
        /*0040*/ 	.word	0xffffffff


	//   ....[6]....
        /*0044*/ 	.word	0xffffffff


	//   ....[7]....
        /*0048*/ 	.word	0xffffffff


	//   ....[8]....
        /*004c*/ 	.word	0xffffffff


	//   ....[9]....
        /*0050*/ 	.word	0xffffffff


	//   ....[10]....
        /*0054*/ 	.word	0x05000013


	//   ....[11]....
        /*0058*/ 	.word	0x05000013


	//   ....[12]....
        /*005c*/ 	.word	0x05000013


	//   ....[13]....
        /*0060*/ 	.word	0x05000013


	//   ....[14]....
        /*0064*/ 	.word	0x05000013


	//   ....[15]....
        /*0068*/ 	.word	0x05000013


	//   ....[16]....
        /*006c*/ 	.word	0x05000013


	//   ....[17]....
        /*0070*/ 	.word	0x05000013


	//   ....[18]....
        /*0074*/ 	.word	0x05000013


	//   ....[19]....
        /*0078*/ 	.word	0x05000013


	//----- nvinfo : EIATTR_COOP_GROUP_INSTR_OFFSETS
	.align		4
.L_3905:
        /*007c*/ 	.byte	0x04, 0x28
        /*007e*/ 	.short	(.L_3907 - .L_3906)


	//   ....[0]....
.L_3906:
        /*0080*/ 	.word	0x000008e0


	//   ....[1]....
        /*0084*/ 	.word	0x000008f0


	//   ....[2]....
        /*0088*/ 	.word	0x00000920


	//   ....[3]....
        /*008c*/ 	.word	0x00000930


	//   ....[4]....
        /*0090*/ 	.word	0x00000960


	//   ....[5]....
        /*0094*/ 	.word	0x00000970


	//   ....[6]....
        /*0098*/ 	.word	0x000009a0


	//   ....[7]....
        /*009c*/ 	.word	0x000009b0


	//   ....[8]....
        /*00a0*/ 	.word	0x000009e0


	//   ....[9]....
        /*00a4*/ 	.word	0x000009f0


	//   ....[10]....
        /*00a8*/ 	.word	0x00000bf0


	//   ....[11]....
        /*00ac*/ 	.word	0x00000c60


	//   ....[12]....
        /*00b0*/ 	.word	0x00000cd0


	//   ....[13]....
        /*00b4*/ 	.word	0x00000d40


	//   ....[14]....
        /*00b8*/ 	.word	0x00000db0


	//   ....[15]....
        /*00bc*/ 	.word	0x00000e10


	//   ....[16]....
        /*00c0*/ 	.word	0x00000e80


	//   ....[17]....
        /*00c4*/ 	.word	0x00000ef0


	//   ....[18]....
        /*00c8*/ 	.word	0x00000f60


	//   ....[19]....
        /*00cc*/ 	.word	0x00000fd0


	//----- nvinfo : EIATTR_EXIT_INSTR_OFFSETS
	.align		4
.L_3907:
        /*00d0*/ 	.byte	0x04, 0x1c
        /*00d2*/ 	.short	(.L_3909 - .L_3908)


	//   ....[0]....
.L_3908:
        /*00d4*/ 	.word	0x00000070


	//   ....[1]....
        /*00d8*/ 	.word	0x00000b90


	//----- nvinfo : EIATTR_MAX_THREADS
	.align		4
.L_3909:
        /*00dc*/ 	.byte	0x04, 0x05
        /*00de*/ 	.short	(.L_3911 - .L_3910)
.L_3910:
        /*00e0*/ 	.word	0x00000400
        /*00e4*/ 	.word	0x00000001
        /*00e8*/ 	.word	0x00000001


	//----- nvinfo : EIATTR_CRS_STACK_SIZE
	.align		4
.L_3911:
        /*00ec*/ 	.byte	0x04, 0x1e
        /*00ee*/ 	.short	(.L_3913 - .L_3912)
.L_3912:
        /*00f0*/ 	.word	0x00000000


	//----- nvinfo : EIATTR_CBANK_PARAM_SIZE
	.align		4
.L_3913:
        /*00f4*/ 	.byte	0x03, 0x19
        /*00f6*/ 	.short	0x0128


	//----- nvinfo : EIATTR_PARAM_CBANK
	.align		4
        /*00f8*/ 	.byte	0x04, 0x0a
        /*00fa*/ 	.short	(.L_3915 - .L_3914)
	.align		4
.L_3914:
        /*00fc*/ 	.word	index@(.nv.constant0._ZN10layer_norm22ln_bwd_finalize_kernelINS_22Kernel_traits_finalizeILj512Ef6__halffS2_fjLb0ELj1024ELj4ENS_18Kernel_traits_baseILj512EfS2_fS2_fjLj1024EEEEELb0ELb0EEEvNS_9BwdParamsE)
        /*0100*/ 	.short	0x0210
        /*0102*/ 	.short	0x0128


	//----- nvinfo : EIATTR_SW_WAR
	.align		4
.L_3915:
        /*0104*/ 	.byte	0x04, 0x36
        /*0106*/ 	.short	(.L_3917 - .L_3916)
.L_3916:
        /*0108*/ 	.word	0x00000008
.L_3917:


//--------------------- .nv.info._ZN10layer_norm13ln_bwd_kernelINS_13Kernel_traitsIf6__halffS2_fjLj512ELj1ELj4ELj1ELj16ENS_18Kernel_traits_baseILj512EfS2_fS2_fjLj128EEEEELb1ELb0ELb1ELb0EEEvNS_9BwdParamsE --------------------------
	.section	.nv.info._ZN10layer_norm13ln_bwd_kernelINS_13Kernel_traitsIf6__halffS2_fjLj512ELj1ELj4ELj1ELj16ENS_18Kernel_traits_baseILj512EfS2_fS2_fjLj128EEEEELb1ELb0ELb1ELb0EEEvNS_9BwdParamsE,"",@"SHT_CUDA_INFO"
	.sectionflags	@""
	.align	4


	//----- nvinfo : EIATTR_CUDA_API_VERSION
	.align		4
        /*0000*/ 	.byte	0x04, 0x37
        /*0002*/ 	.short	(.L_3919 - .L_3918)
.L_3918:
        /*0004*/ 	.word	0x00000082


	//----- nvinfo : EIATTR_KPARAM_INFO
	.align		4
.L_3919:
        /*0008*/ 	.byte	0x04, 0x17
        /*000a*/ 	.short	(.L_3921 - .L_3920)
.L_3920:
        /*000c*/ 	.word	0x00000000
        /*0010*/ 	.short	0x0000
        /*0012*/ 	.short	0x0000
        /*0014*/ 	.byte	0x00, 0xf0, 0xa1, 0x04


	//----- nvinfo : EIATTR_SPARSE_MMA_MASK
	.align		4
.L_3921:
        /*0018*/ 	.byte	0x03, 0x50
        /*001a*/ 	.short	0x0000


	//----- nvinfo : EIATTR_MAXREG_COUNT
	.align		4
        /*001c*/ 	.byte	0x03, 0x1b
        /*001e*/ 	.short	0x00ff


	//----- nvinfo : EIATTR_NUM_BARRIERS
	.align		4
        /*0020*/ 	.byte	0x02, 0x4c
        /*0022*/ 	.byte	0x01
	.zero		1


	//----- nvinfo : EIATTR_MERCURY_ISA_VERSION
	.align		4
        /*0024*/ 	.byte	0x03, 0x5f
        /*0026*/ 	.short	0x0101


	//----- nvinfo : EIATTR_COOP_GROUP_MASK_REGIDS
	.align		4
        /*0028*/ 	.byte	0x04, 0x29
        /*002a*/ 	.short	(.L_3923 - .L_3922)


	//   ....[0]....
.L_3922:
        /*002c*/ 	.word	0xffffffff


	//   ....[1]....
        /*0030*/ 	.word	0xffffffff


	//   ....[2]....
        /*0034*/ 	.word	0xffffffff


	//   ....[3]....
        /*0038*/ 	.word	0xffffffff


	//   ....[4]....
        /*003c*/ 	.word	0xffffffff


	//   ....[5]....
        /*0040*/ 	.word	0xffffffff


	//   ....[6]....
        /*0044*/ 	.word	0xffffffff


	//   ....[7]....
        /*0048*/ 	.word	0xffffffff


	//   ....[8]....
        /*004c*/ 	.word	0xffffffff


	//   ....[9]....
        /*0050*/ 	.word	0xffffffff


	//   ....[10]....
        /*0054*/ 	.word	0x0500007b


	//   ....[11]....
        /*0058*/ 	.word	0x0500007b


	//   ....[12]....
        /*005c*/ 	.word	0x0500007b


	//   ....[13]....
        /*0060*/ 	.word	0x0500007b


	//   ....[14]....
        /*0064*/ 	.word	0x0500007b


	//   ....[15]....
        /*0068*/ 	.word	0x0500007b


	//   ....[16]....
        /*006c*/ 	.word	0x0500007b


	//   ....[17]....
        /*0070*/ 	.word	0x0500007b


	//   ....[18]....
        /*0074*/ 	.word	0x0500007b


	//   ....[19]....
        /*0078*/ 	.word	0x0500007b


	//----- nvinfo : EIATTR_COOP_GROUP_INSTR_OFFSETS
	.align		4
.L_3923:
        /*007c*/ 	.byte	0x04, 0x28
        /*007e*/ 	.short	(.L_3925 - .L_3924)


	//   ....[0]....
.L_3924:
        /*0080*/ 	.word	0x00001230


	//   ....[1]....
        /*0084*/ 	.word	0x00001240


	//   ....[2]....
        /*0088*/ 	.word	0x00001270


	//   ....[3]....
        /*008c*/ 	.word	0x00001280


	//   ....[4]....
        /*0090*/ 	.word	0x000012b0


	//   ....[5]....
        /*0094*/ 	.word	0x000012c0


	//   ....[6]....
        /*0098*/ 	.word	0x000012f0


	//   ....[7]....
        /*009c*/ 	.word	0x00001300


	//   ....[8]....
        /*00a0*/ 	.word	0x00001330


	//   ....[9]....
        /*00a4*/ 	.word	0x00001340


	//   ....[10]....
        /*00a8*/ 	.word	0x000033f0


	//   ....[11]....
        /*00ac*/ 	.word	0x00003480


	//   ....[12]....
        /*00b0*/ 	.word	0x000034f0


	//   ....[13]....
        /*00b4*/ 	.word	0x00003550


	//   ....[14]....
        /*00b8*/ 	.word	0x000035c0


	//   ....[15]....
        /*00bc*/ 	.word	0x00003620


	//   ....[16]....
        /*00c0*/ 	.word	0x00003690


	//   ....[17]....
        /*00c4*/ 	.word	0x000036f0


	//   ....[18]....
        /*00c8*/ 	.word	0x00003760


	//   ....[19]....
        /*00cc*/ 	.word	0x000037c0


	//----- nvinfo : EIATTR_EXIT_INSTR_OFFSETS
	.align		4
.L_3925:
        /*00d0*/ 	.byte	0x04, 0x1c
        /*00d2*/ 	.short	(.L_3927 - .L_3926)


	//   ....[0]....
.L_3926:
        /*00d4*/ 	.word	0x00003350


	//   ....[1]....
        /*00d8*/ 	.word	0x00003380


	//----- nvinfo : EIATTR_MAX_THREADS
	.align		4
.L_3927:
        /*00dc*/ 	.byte	0x04, 0x05
        /*00de*/ 	.short	(.L_3929 - .L_3928)
.L_3928:
        /*00e0*/ 	.word	0x00000080
        /*00e4*/ 	.word	0x00000001
        /*00e8*/ 	.word	0x00000001


	//----- nvinfo : EIATTR_CRS_STACK_SIZE
	.align		4
.L_3929:
        /*00ec*/ 	.byte	0x04, 0x1e
        /*00ee*/ 	.short	(.L_3931 - .L_3930)
.L_3930:
        /*00f0*/ 	.word	0x00000000


	//----- nvinfo : EIATTR_CBANK_PARAM_SIZE
	.align		4
.L_3931:
        /*00f4*/ 	.byte	0x03, 0x19
        /*00f6*/ 	.short	0x0128


	//----- nvinfo : EIATTR_PARAM_CBANK
	.align		4
        /*00f8*/ 	.byte	0x04, 0x0a
        /*00fa*/ 	.short	(.L_3933 - .L_3932)
	.align		4
.L_3932:
        /*00fc*/ 	.word	index@(.nv.constant0._ZN10layer_norm13ln_bwd_kernelINS_13Kernel_traitsIf6__halffS2_fjLj512ELj1ELj4ELj1ELj16ENS_18Kernel_traits_baseILj512EfS2_fS2_fjLj128EEEEELb1ELb0ELb1ELb0EEEvNS_9BwdParamsE)
        /*0100*/ 	.short	0x0210
        /*0102*/ 	.short	0x0128


	//----- nvinfo : EIATTR_SW_WAR
	.align		4
.L_3933:
        /*0104*/ 	.byte	0x04, 0x36
        /*0106*/ 	.short	(.L_3935 - .L_3934)
.L_3934:
        /*0108*/ 	.word	0x00000008
.L_3935:


//--------------------- .nv.info._ZN10layer_norm22ln_bwd_finalize_kernelINS_22Kernel_traits_finalizeILj512Ef6__halffS2_fjLb0ELj1024ELj4ENS_18Kernel_traits_baseILj512EfS2_fS2_fjLj1024EEEEELb0ELb1EEEvNS_9BwdParamsE --------------------------
	.section	.nv.info._ZN10layer_norm22ln_bwd_finalize_kernelINS_22Kernel_traits_finalizeILj512Ef6__halffS2_fjLb0ELj1024ELj4ENS_18Kernel_traits_baseILj512EfS2_fS2_fjLj1024EEEEELb0ELb1EEEvNS_9BwdParamsE,"",@"SHT_CUDA_INFO"
	.sectionflags	@""
	.align	4


	//----- nvinfo : EIATTR_CUDA_API_VERSION
	.align		4
        /*0000*/ 	.byte	0x04, 0x37
        /*0002*/ 	.short	(.L_3937 - .L_3936)
.L_3936:
        /*0004*/ 	.word	0x00000082


	//----- nvinfo : EIATTR_KPARAM_INFO
	.align		4
.L_3937:
        /*0008*/ 	.byte	0x04, 0x17
        /*000a*/ 	.short	(.L_3939 - .L_3938)
.L_3938:
        /*000c*/ 	.word	0x00000000
        /*0010*/ 	.short	0x0000
        /*0012*/ 	.short	0x0000
        /*0014*/ 	.byte	0x00, 0xf0, 0xa1, 0x04


	//----- nvinfo : EIATTR_SPARSE_MMA_MASK
	.align		4
.L_3939:
        /*0018*/ 	.byte	0x03, 0x50
        /*001a*/ 	.short	0x0000


	//----- nvinfo : EIATTR_MAXREG_COUNT
	.align		4
        /*001c*/ 	.byte	0x03, 0x1b
        /*001e*/ 	.short	0x0040


	//----- nvinfo : EIATTR_NUM_BARRIERS
	.align		4
        /*0020*/ 	.byte	0x02, 0x4c
        /*0022*/ 	.byte	0x01
	.zero		1


	//----- nvinfo : EIATTR_MERCURY_ISA_VERSION
	.align		4
        /*0024*/ 	.byte	0x03, 0x5f
        /*0026*/ 	.short	0x0101


	//----- nvinfo : EIATTR_COOP_GROUP_MASK_REGIDS
	.align		4
        /*0028*/ 	.byte	0x04, 0x29
        /*002a*/ 	.short	(.L_3941 - .L_3940)


	//   ....[0]....
.L_3940:
        /*002c*/ 	.word	0xffffffff


	//   ....[1]....
        /*0030*/ 	.word	0xffffffff


	//   ....[2]....
        /*0034*/ 	.word	0xffffffff


	//   ....[3]....
        /*0038*/ 	.word	0xffffffff


	//   ....[4]....
        /*003c*/ 	.word	0xffffffff


	//   ....[5]....
        /*0040*/ 	.word	0xffffffff


	//   ....[6]....
        /*0044*/ 	.word	0xffffffff


	//   ....[7]....
        /*0048*/ 	.word	0xffffffff


	//   ....[8]....
        /*004c*/ 	.word	0xffffffff


	//   ....[9]....
        /*0050*/ 	.word	0xffffffff


	//   ....[10]....
        /*0054*/ 	.word	0x05000011


	//   ....[11]....
        /*0058*/ 	.word	0x05000011


	//   ....[12]....
        /*005c*/ 	.word	0x05000011


	//   ....[13]....
        /*0060*/ 	.word	0x05000011


	//   ....[14]....
        /*0064*/ 	.word	0x05000011


	//   ....[15]....
        /*0068*/ 	.word	0x05000011


	//   ....[16]....
        /*006c*/ 	.word	0x05000011


	//   ....[17]....
        /*0070*/ 	.word	0x05000011


	//   ....[18]....
        /*0074*/ 	.word	0x05000011


	//   ....[19]....
        /*0078*/ 	.word	0x05000011


	//----- nvinfo : EIATTR_COOP_GROUP_INSTR_OFFSETS
	.align		4
.L_3941:
        /*007c*/ 	.byte	0x04, 0x28
        /*007e*/ 	.short	(.L_3943 - .L_3942)


	//   ....[0]....
.L_3942:
        /*0080*/ 	.word	0x000008e0


	//   ....[1]....
        /*0084*/ 	.word	0x000008f0


	//   ....[2]....
        /*0088*/ 	.word	0x00000920


	//   ....[3]....
        /*008c*/ 	.word	0x00000930


	//   ....[4]....
        /*0090*/ 	.word	0x00000960


	//   ....[5]....
        /*0094*/ 	.word	0x00000970


	//   ....[6]....
        /*0098*/ 	.word	0x000009a0


	//   ....[7]....
        /*009c*/ 	.word	0x000009b0


	//   ....[8]....
        /*00a0*/ 	.word	0x000009e0


	//   ....[9]....
        /*00a4*/ 	.word	0x000009f0


	//   ....[10]....
        /*00a8*/ 	.word	0x00000ba0


	//   ....[11]....
        /*00ac*/ 	.word	0x00000c10


	//   ....[12]....
        /*00b0*/ 	.word	0x00000c80


	//   ....[13]....
        /*00b4*/ 	.word	0x00000cf0


	//   ....[14]....
        /*00b8*/ 	.word	0x00000d60


	//   ....[15]....
        /*00bc*/ 	.word	0x00000dc0


	//   ....[16]....
        /*00c0*/ 	.word	0x00000e30


	//   ....[17]....
        /*00c4*/ 	.word	0x00000ea0


	//   ....[18]....
        /*00c8*/ 	.word	0x00000f10


	//   ....[19]....
        /*00cc*/ 	.word	0x00000f80


	//----- nvinfo : EIATTR_EXIT_INSTR_OFFSETS
	.align		4
.L_3943:
        /*00d0*/ 	.byte	0x04, 0x1c
        /*00d2*/ 	.short	(.L_3945 - .L_3944)


	//   ....[0]....
.L_3944:
        /*00d4*/ 	.word	0x00000070


	//   ....[1]....
        /*00d8*/ 	.word	0x00000b40


	//----- nvinfo : EIATTR_MAX_THREADS
	.align		4
.L_3945:
        /*00dc*/ 	.byte	0x04, 0x05
        /*00de*/ 	.short	(.L_3947 - .L_3946)
.L_3946:
        /*00e0*/ 	.word	0x00000400
        /*00e4*/ 	.word	0x00000001
        /*00e8*/ 	.word	0x00000001


	//----- nvinfo : EIATTR_CRS_STACK_SIZE
	.align		4
.L_3947:
        /*00ec*/ 	.byte	0x04, 0x1e
        /*00ee*/ 	.short	(.L_3949 - .L_3948)
.L_3948:
        /*00f0*/ 	.word	0x00000000


	//----- nvinfo : EIATTR_CBANK_PARAM_SIZE
	.align		4
.L_3949:
        /*00f4*/ 	.byte	0x03, 0x19
        /*00f6*/ 	.short	0x0128


	//----- nvinfo : EIATTR_PARAM_CBANK
	.align		4
        /*00f8*/ 	.byte	0x04, 0x0a
        /*00fa*/ 	.short	(.L_3951 - .L_3950)
	.align		4
.L_3950:
        /*00fc*/ 	.word	index@(.nv.constant0._ZN10layer_norm22ln_bwd_finalize_kernelINS_22Kernel_traits_finalizeILj512Ef6__halffS2_fjLb0ELj1024ELj4ENS_18Kernel_traits_baseILj512EfS2_fS2_fjLj1024EEEEELb0ELb1EEEvNS_9BwdParamsE)
        /*0100*/ 	.short	0x0210
        /*0102*/ 	.short	0x0128


	//----- nvinfo : EIATTR_SW_WAR
	.align		4
.L_3951:
        /*0104*/ 	.byte	0x04, 0x36
        /*0106*/ 	.short	(.L_3953 - .L_3952)
.L_3952:
        /*0108*/ 	.word	0x00000008
.L_3953:


//--------------------- .nv.info._ZN10layer_norm13ln_bwd_kernelINS_13Kernel_traitsIf6__halffS2_fjLj512ELj1ELj4ELj1ELj16ENS_18Kernel_traits_baseILj512EfS2_fS2_fjLj128EEEEELb1ELb0ELb1ELb1EEEvNS_9BwdParamsE --------------------------
	.section	.nv.info._ZN10layer_norm13ln_bwd_kernelINS_13Kernel_traitsIf6__halffS2_fjLj512ELj1ELj4ELj1ELj16ENS_18Kernel_traits_baseILj512EfS2_fS2_fjLj128EEEEELb1ELb0ELb1ELb1EEEvNS_9BwdParamsE,"",@"SHT_CUDA_INFO"
	.sectionflags	@""
	.align	4


	//----- nvinfo : EIATTR_CUDA_API_VERSION
	.align		4
        /*0000*/ 	.byte	0x04, 0x37
        /*0002*/ 	.short	(.L_3955 - .L_3954)
.L_3954:
        /*0004*/ 	.word	0x00000082


	//----- nvinfo : EIATTR_KPARAM_INFO
	.align		4
.L_3955:
        /*0008*/ 	.byte	0x04, 0x17
        /*000a*/ 	.short	(.L_3957 - .L_3956)
.L_3956:
        /*000c*/ 	.word	0x00000000
        /*0010*/ 	.short	0x0000
        /*0012*/ 	.short	0x0000
        /*0014*/ 	.byte	0x00, 0xf0, 0xa1, 0x04


	//----- nvinfo : EIATTR_SPARSE_MMA_MASK
	.align		4
.L_3957:
        /*0018*/ 	.byte	0x03, 0x50
        /*001a*/ 	.short	0x0000


	//----- nvinfo : EIATTR_MAXREG_COUNT
	.align		4
        /*001c*/ 	.byte	0x03, 0x1b
        /*001e*/ 	.short	0x00ff


	//----- nvinfo : EIATTR_NUM_BARRIERS
	.align		4
        /*0020*/ 	.byte	0x02, 0x4c
        /*0022*/ 	.byte	0x01
	.zero		1


	//----- nvinfo : EIATTR_MERCURY_ISA_VERSION
	.align		4
        /*0024*/ 	.byte	0x03, 0x5f
        /*0026*/ 	.short	0x0101


	//----- nvinfo : EIATTR_COOP_GROUP_MASK_REGIDS
	.align		4
        /*0028*/ 	.byte	0x04, 0x29
        /*002a*/ 	.short	(.L_3959 - .L_3958)


	//   ....[0]....
.L_3958:
        /*002c*/ 	.word	0xffffffff


	//   ....[1]....
        /*0030*/ 	.word	0xffffffff


	//   ....[2]....
        /*0034*/ 	.word	0xffffffff


	//   ....[3]....
        /*0038*/ 	.word	0xffffffff


	//   ....[4]....
        /*003c*/ 	.word	0xffffffff


	//   ....[5]....
        /*0040*/ 	.word	0xffffffff


	//   ....[6]....
        /*0044*/ 	.word	0xffffffff


	//   ....[7]....
        /*0048*/ 	.word	0xffffffff


	//   ....[8]....
        /*004c*/ 	.word	0xffffffff


	//   ....[9]....
        /*0050*/ 	.word	0xffffffff


	//   ....[10]....
        /*0054*/ 	.word	0x0500007e


	//   ....[11]....
        /*0058*/ 	.word	0x0500007e


	//   ....[12]....
        /*005c*/ 	.word	0x0500007e


	//   ....[13]....
        /*0060*/ 	.word	0x0500007e


	//   ....[14]....
        /*0064*/ 	.word	0x0500007e


	//   ....[15]....
        /*0068*/ 	.word	0x0500007e


	//   ....[16]....
        /*006c*/ 	.word	0x0500007e


	//   ....[17]....
        /*0070*/ 	.word	0x0500007e


	//   ....[18]....
        /*0074*/ 	.word	0x0500007e


	//   ....[19]....
        /*0078*/ 	.word	0x0500007e


	//----- nvinfo : EIATTR_COOP_GROUP_INSTR_OFFSETS
	.align		4
.L_3959:
        /*007c*/ 	.byte	0x04, 0x28
        /*007e*/ 	.short	(.L_3961 - .L_3960)


	//   ....[0]....
.L_3960:
        /*0080*/ 	.word	0x00001190


	//   ....[1]....
        /*0084*/ 	.word	0x000011a0


	//   ....[2]....
        /*0088*/ 	.word	0x000011d0


	//   ....[3]....
        /*008c*/ 	.word	0x000011e0


	//   ....[4]....
        /*0090*/ 	.word	0x00001210


	//   ....[5]....
        /*0094*/ 	.word	0x00001220


	//   ....[6]....
        /*0098*/ 	.word	0x00001250


	//   ....[7]....
        /*009c*/ 	.word	0x00001260


	//   ....[8]....
        /*00a0*/ 	.word	0x00001290


	//   ....[9]....
        /*00a4*/ 	.word	0x000012a0


	//   ....[10]....
        /*00a8*/ 	.word	0x00003020


	//   ....[11]....
        /*00ac*/ 	.word	0x000030b0


	//   ....[12]....
        /*00b0*/ 	.word	0x00003120


	//   ....[13]....
        /*00b4*/ 	.word	0x00003180


	//   ....[14]....
        /*00b8*/ 	.word	0x000031f0


	//   ....[15]....
        /*00bc*/ 	.word	0x00003250


	//   ....[16]....
        /*00c0*/ 	.word	0x000032c0


	//   ....[17]....
        /*00c4*/ 	.word	0x00003320


	//   ....[18]....
        /*00c8*/ 	.word	0x00003390


	//   ....[19]....
        /*00cc*/ 	.word	0x000033f0


	//----- nvinfo : EIATTR_EXIT_INSTR_OFFSETS
	.align		4
.L_3961:
        /*00d0*/ 	.byte	0x04, 0x1c
        /*00d2*/ 	.short	(.L_3963 - .L_3962)


	//   ....[0]....
.L_3962:
        /*00d4*/ 	.word	0x00002fb0


	//----- nvinfo : EIATTR_MAX_THREADS
	.align		4
.L_3963:
        /*00d8*/ 	.byte	0x04, 0x05
        /*00da*/ 	.short	(.L_3965 - .L_3964)
.L_3964:
        /*00dc*/ 	.word	0x00000080
        /*00e0*/ 	.word	0x00000001
        /*00e4*/ 	.word	0x00000001


	//----- nvinfo : EIATTR_CRS_STACK_SIZE
	.align		4
.L_3965:
        /*00e8*/ 	.byte	0x04, 0x1e
        /*00ea*/ 	.short	(.L_3967 - .L_3966)
.L_3966:
        /*00ec*/ 	.word	0x00000000


	//----- nvinfo : EIATTR_CBANK_PARAM_SIZE
	.align		4
.L_3967:
        /*00f0*/ 	.byte	0x03, 0x19
        /*00f2*/ 	.short	0x0128


	//----- nvinfo : EIATTR_PARAM_CBANK
	.align		4
        /*00f4*/ 	.byte	0x04, 0x0a
        /*00f6*/ 	.short	(.L_3969 - .L_3968)
	.align		4
.L_3968:
        /*00f8*/ 	.word	index@(.nv.constant0._ZN10layer_norm13ln_bwd_kernelINS_13Kernel_traitsIf6__halffS2_fjLj512ELj1ELj4ELj1ELj16ENS_18Kernel_traits_baseILj512EfS2_fS2_fjLj128EEEEELb1ELb0ELb1ELb1EEEvNS_9BwdParamsE)
        /*00fc*/ 	.short	0x0210
        /*00fe*/ 	.short	0x0128


	//----- nvinfo : EIATTR_SW_WAR
	.align		4
.L_3969:
        /*0100*/ 	.byte	0x04, 0x36
        /*0102*/ 	.short	(.L_3971 - .L_3970)
.L_3970:
        /*0104*/ 	.word	0x00000008
.L_3971:


//--------------------- .nv.info._ZN10layer_norm13ln_bwd_kernelINS_13Kernel_traitsIf6__halffS2_fjLj512ELj1ELj4ELj1ELj16ENS_18Kernel_traits_baseILj512EfS2_fS2_fjLj128EEEEELb1ELb1ELb0ELb0EEEvNS_9BwdParamsE --------------------------
	.section	.nv.info._ZN10layer_norm13ln_bwd_kernelINS_13Kernel_traitsIf6__halffS2_fjLj512ELj1ELj4ELj1ELj16ENS_18Kernel_traits_baseILj512EfS2_fS2_fjLj128EEEEELb1ELb1ELb0ELb0EEEvNS_9BwdParamsE,"",@"SHT_CUDA_INFO"
	.sectionflags	@""
	.align	4


	//----- nvinfo : EIATTR_CUDA_API_VERSION
	.align		4
        /*0000*/ 	.byte	0x04, 0x37
        /*0002*/ 	.short	(.L_3973 - .L_3972)
.L_3972:
        /*0004*/ 	.word	0x00000082


	//----- nvinfo : EIATTR_KPARAM_INFO
	.align		4
.L_3973:
        /*0008*/ 	.byte	0x04, 0x17
        /*000a*/ 	.short	(.L_3975 - .L_3974)
.L_3974:
        /*000c*/ 	.word	0x00000000
        /*0010*/ 	.short	0x0000
        /*0012*/ 	.short	0x0000
        /*0014*/ 	.byte	0x00, 0xf0, 0xa1, 0x04


	//----- nvinfo : EIATTR_SPARSE_MMA_MASK
	.align		4
.L_3975:
        /*0018*/ 	.byte	0x03, 0x50
        /*001a*/ 	.short	0x0000


	//----- nvinfo : EIATTR_MAXREG_COUNT
	.align		4
        /*001c*/ 	.byte	0x03, 0x1b
        /*001e*/ 	.short	0x00ff


	//----- nvinfo : EIATTR_NUM_BARRIERS
	.align		4
        /*0020*/ 	.byte	0x02, 0x4c
        /*0022*/ 	.byte	0x01
	.zero		1


	//----- nvinfo : EIATTR_MERCURY_ISA_VERSION
	.align		4
        /*0024*/ 	.byte	0x03, 0x5f
        /*0026*/ 	.short	0x0101


	//----- nvinfo : EIATTR_COOP_GROUP_MASK_REGIDS
	.align		4
        /*0028*/ 	.byte	0x04, 0x29
        /*002a*/ 	.short	(.L_3977 - .L_3976)


	//   ....[0]....
.L_3976:
        /*002c*/ 	.word	0xffffffff


	//   ....[1]....
        /*0030*/ 	.word	0xffffffff


	//   ....[2]....
        /*0034*/ 	.word	0xffffffff


	//   ....[3]....
        /*0038*/ 	.word	0xffffffff


	//   ....[4]....
        /*003c*/ 	.word	0xffffffff


	//   ....[5]....
        /*0040*/ 	.word	0xffffffff


	//   ....[6]....
        /*0044*/ 	.word	0xffffffff


	//   ....[7]....
        /*0048*/ 	.word	0xffffffff


	//   ....[8]....
        /*004c*/ 	.word	0xffffffff


	//   ....[9]....
        /*0050*/ 	.word	0xffffffff


	//   ....[10]....
        /*0054*/ 	.word	0x05000097


	//   ....[11]....
        /*0058*/ 	.word	0x05000097


	//   ....[12]....
        /*005c*/ 	.word	0x05000097


	//   ....[13]....
        /*0060*/ 	.word	0x05000097


	//   ....[14]....
        /*0064*/ 	.word	0x05000097


	//   ....[15]....
        /*0068*/ 	.word	0x05000097


	//   ....[16]....
        /*006c*/ 	.word	0x05000097


	//   ....[17]....
        /*0070*/ 	.word	0x05000097


	//   ....[18]....
        /*0074*/ 	.word	0x05000097


	//   ....[19]....
        /*0078*/ 	.word	0x05000097


	//----- nvinfo : EIATTR_COOP_GROUP_INSTR_OFFSETS
	.align		4
.L_3977:
        /*007c*/ 	.byte	0x04, 0x28
        /*007e*/ 	.short	(.L_3979 - .L_3978)


	//   ....[0]....
.L_3978:
        /*0080*/ 	.word	0x000010d0


	//   ....[1]....
        /*0084*/ 	.word	0x000010e0


	//   ....[2]....
        /*0088*/ 	.word	0x00001110


	//   ....[3]....
        /*008c*/ 	.word	0x00001120


	//   ....[4]....
        /*0090*/ 	.word	0x00001150


	//   ....[5]....
        /*0094*/ 	.word	0x00001160


	//   ....[6]....
        /*0098*/ 	.word	0x00001190


	//   ....[7]....
        /*009c*/ 	.word	0x000011a0


	//   ....[8]....
        /*00a0*/ 	.word	0x000011d0


	//   ....[9]....
        /*00a4*/ 	.word	0x000011e0


	//   ....[10]....
        /*00a8*/ 	.word	0x000030e0


	//   ....[11]....
        /*00ac*/ 	.word	0x00003170


	//   ....[12]....
        /*00b0*/ 	.word	0x000031e0


	//   ....[13]....
        /*00b4*/ 	.word	0x00003240


	//   ....[14]....
        /*00b8*/ 	.word	0x000032b0


	//   ....[15]....
        /*00bc*/ 	.word	0x00003310


	//   ....[16]....
        /*00c0*/ 	.word	0x00003380


	//   ....[17]....
        /*00c4*/ 	.word	0x000033e0


	//   ....[18]....
        /*00c8*/ 	.word	0x00003450


	//   ....[19]....
        /*00cc*/ 	.word	0x000034b0


	//----- nvinfo : EIATTR_EXIT_INSTR_OFFSETS
	.align		4
.L_3979:
        /*00d0*/ 	.byte	0x04, 0x1c
        /*00d2*/ 	.short	(.L_3981 - .L_3980)


	//   ....[0]....
.L_3980:
        /*00d4*/ 	.word	0x00002ff0


	//   ....[1]....
        /*00d8*/ 	.word	0x00003070


	//----- nvinfo : EIATTR_MAX_THREADS
	.align		4
.L_3981:
        /*00dc*/ 	.byte	0x04, 0x05
        /*00de*/ 	.short	(.L_3983 - .L_3982)
.L_3982:
        /*00e0*/ 	.word	0x00000080
        /*00e4*/ 	.word	0x00000001
        /*00e8*/ 	.word	0x00000001


	//----- nvinfo : EIATTR_CRS_STACK_SIZE
	.align		4
.L_3983:
        /*00ec*/ 	.byte	0x04, 0x1e
        /*00ee*/ 	.short	(.L_3985 - .L_3984)
.L_3984:
        /*00f0*/ 	.word	0x00000000


	//----- nvinfo : EIATTR_CBANK_PARAM_SIZE
	.align		4
.L_3985:
        /*00f4*/ 	.byte	0x03, 0x19
        /*00f6*/ 	.short	0x0128


	//----- nvinfo : EIATTR_PARAM_CBANK
	.align		4
        /*00f8*/ 	.byte	0x04, 0x0a
        /*00fa*/ 	.short	(.L_3987 - .L_3986)
	.align		4
.L_3986:
        /*00fc*/ 	.word	index@(.nv.constant0._ZN10layer_norm13ln_bwd_kernelINS_13Kernel_traitsIf6__halffS2_fjLj512ELj1ELj4ELj1ELj16ENS_18Kernel_traits_baseILj512EfS2_fS2_fjLj128EEEEELb1ELb1ELb0ELb0EEEvNS_9BwdParamsE)
        /*0100*/ 	.short	0x0210
        /*0102*/ 	.short	0x0128


	//----- nvinfo : EIATTR_SW_WAR
	.align		4
.L_3987:
        /*0104*/ 	.byte	0x04, 0x36
        /*0106*/ 	.short	(.L_3989 - .L_3988)
.L_3988:
        /*0108*/ 	.word	0x00000008
.L_3989:


//--------------------- .nv.info._ZN10layer_norm13ln_bwd_kernelINS_13Kernel_traitsIf6__halffS2_fjLj512ELj1ELj4ELj1ELj16ENS_18Kernel_traits_baseILj512EfS2_fS2_fjLj128EEEEELb1ELb1ELb0ELb1EEEvNS_9BwdParamsE --------------------------
	.section	.nv.info._ZN10layer_norm13ln_bwd_kernelINS_13Kernel_traitsIf6__halffS2_fjLj512ELj1ELj4ELj1ELj16ENS_18Kernel_traits_baseILj512EfS2_fS2_fjLj128EEEEELb1ELb1ELb0ELb1EEEvNS_9BwdParamsE,"",@"SHT_CUDA_INFO"
	.sectionflags	@""
	.align	4


	//----- nvinfo : EIATTR_CUDA_API_VERSION
	.align		4
        /*0000*/ 	.byte	0x04, 0x37
        /*0002*/ 	.short	(.L_3991 - .L_3990)
.L_3990:
        /*0004*/ 	.word	0x00000082


	//----- nvinfo : EIATTR_KPARAM_INFO
	.align		4
.L_3991:
        /*0008*/ 	.byte	0x04, 0x17
        /*000a*/ 	.short	(.L_3993 - .L_3992)
.L_3992:
        /*000c*/ 	.word	0x00000000
        /*0010*/ 	.short	0x0000
        /*0012*/ 	.short	0x0000
        /*0014*/ 	.byte	0x00, 0xf0, 0xa1, 0x04


	//----- nvinfo : EIATTR_SPARSE_MMA_MASK
	.align		4
.L_3993:
        /*0018*/ 	.byte	0x03, 0x50
        /*001a*/ 	.short	0x0000


	//----- nvinfo : EIATTR_MAXREG_COUNT
	.align		4
        /*001c*/ 	.byte	0x03, 0x1b
        /*001e*/ 	.short	0x00ff


	//----- nvinfo : EIATTR_NUM_BARRIERS
	.align		4
        /*0020*/ 	.byte	0x02, 0x4c
        /*0022*/ 	.byte	0x01
	.zero		1


	//----- nvinfo : EIATTR_MERCURY_ISA_VERSION
	.align		4
        /*0024*/ 	.byte	0x03, 0x5f
        /*0026*/ 	.short	0x0101


	//----- nvinfo : EIATTR_COOP_GROUP_MASK_REGIDS
	.align		4
        /*0028*/ 	.byte	0x04, 0x29
        /*002a*/ 	.short	(.L_3995 - .L_3994)


	//   ....[0]....
.L_3994:
        /*002c*/ 	.word	0xffffffff


	//   ....[1]....
        /*0030*/ 	.word	0xffffffff


	//   ....[2]....
        /*0034*/ 	.word	0xffffffff


	//   ....[3]....
        /*0038*/ 	.word	0xffffffff


	//   ....[4]....
        /*003c*/ 	.word	0xffffffff


	//   ....[5]....
        /*0040*/ 	.word	0xffffffff


	//   ....[6]....
        /*0044*/ 	.word	0xffffffff


	//   ....[7]....
        /*0048*/ 	.word	0xffffffff


	//   ....[8]....
        /*004c*/ 	.word	0xffffffff


	//   ....[9]....
        /*0050*/ 	.word	0xffffffff


	//   ....[10]....
        /*0054*/ 	.word	0x0500009c


	//   ....[11]....
        /*0058*/ 	.word	0x0500009c


	//   ....[12]....
        /*005c*/ 	.word	0x0500009c


	//   ....[13]....
        /*0060*/ 	.word	0x0500009c


	//   ....[14]....
        /*0064*/ 	.word	0x0500009c


	//   ....[15]....
        /*0068*/ 	.word	0x0500009c


	//   ....[16]....
        /*006c*/ 	.word	0x0500009c


	//   ....[17]....
        /*0070*/ 	.word	0x0500009c


	//   ....[18]....
        /*0074*/ 	.word	0x0500009c


	//   ....[19]....
        /*0078*/ 	.word	0x0500009c


	//----- nvinfo : EIATTR_COOP_GROUP_INSTR_OFFSETS
	.align		4
.L_3995:
        /*007c*/ 	.byte	0x04, 0x28
        /*007e*/ 	.short	(.L_3997 - .L_3996)


	//   ....[0]....
.L_3996:
        /*0080*/ 	.word	0x000010d0


	//   ....[1]....
        /*0084*/ 	.word	0x000010e0


	//   ....[2]....
        /*0088*/ 	.word	0x00001110


	//   ....[3]....
        /*008c*/ 	.word	0x00001120


	//   ....[4]....
        /*0090*/ 	.word	0x00001150


	//   ....[5]....
        /*0094*/ 	.word	0x00001160


	//   ....[6]....
        /*0098*/ 	.word	0x00001190


	//   ....[7]....
        /*009c*/ 	.word	0x000011a0


	//   ....[8]....
        /*00a0*/ 	.word	0x000011d0


	//   ....[9]....
        /*00a4*/ 	.word	0x000011e0


	//   ....[10]....
        /*00a8*/ 	.word	0x00002fa0


	//   ....[11]....
        /*00ac*/ 	.word	0x00003030


	//   ....[12]....
        /*00b0*/ 	.word	0x000030a0


	//   ....[13]....
        /*00b4*/ 	.word	0x00003100


	//   ....[14]....
        /*00b8*/ 	.word	0x00003170


	//   ....[15]....
        /*00bc*/ 	.word	0x000031d0


	//   ....[16]....
        /*00c0*/ 	.word	0x00003240


	//   ....[17]....
        /*00c4*/ 	.word	0x000032a0


	//   ....[18]....
        /*00c8*/ 	.word	0x00003310


	//   ....[19]....
        /*00cc*/ 	.word	0x00003370


	//----- nvinfo : EIATTR_EXIT_INSTR_OFFSETS
	.align		4
.L_3997:
        /*00d0*/ 	.byte	0x04, 0x1c
        /*00d2*/ 	.short	(.L_3999 - .L_3998)


	//   ....[0]....
.L_3998:
        /*00d4*/ 	.word	0x00002f30


	//----- nvinfo : EIATTR_MAX_THREADS
	.align		4
.L_3999:
        /*00d8*/ 	.byte	0x04, 0x05
        /*00da*/ 	.short	(.L_4001 - .L_4000)
.L_4000:
        /*00dc*/ 	.word	0x00000080
        /*00e0*/ 	.word	0x00000001
        /*00e4*/ 	.word	0x00000001


	//----- nvinfo : EIATTR_CRS_STACK_SIZE
	.align		4
.L_4001:
        /*00e8*/ 	.byte	0x04, 0x1e
        /*00ea*/ 	.short	(.L_4003 - .L_4002)
.L_4002:
        /*00ec*/ 	.word	0x00000000


	//----- nvinfo : EIATTR_CBANK_PARAM_SIZE
	.align		4
.L_4003:
        /*00f0*/ 	.byte	0x03, 0x19
        /*00f2*/ 	.short	0x0128


	//----- nvinfo : EIATTR_PARAM_CBANK
	.align		4
        /*00f4*/ 	.byte	0x04, 0x0a
        /*00f6*/ 	.short	(.L_4005 - .L_4004)
	.align		4
.L_4004:
        /*00f8*/ 	.word	index@(.nv.constant0._ZN10layer_norm13ln_bwd_kernelINS_13Kernel_traitsIf6__halffS2_fjLj512ELj1ELj4ELj1ELj16ENS_18Kernel_traits_baseILj512EfS2_fS2_fjLj128EEEEELb1ELb1ELb0ELb1EEEvNS_9BwdParamsE)
        /*00fc*/ 	.short	0x0210
        /*00fe*/ 	.short	0x0128


	//----- nvinfo : EIATTR_SW_WAR
	.align		4
.L_4005:
        /*0100*/ 	.byte	0x04, 0x36
        /*0102*/ 	.short	(.L_4007 - .L_4006)
.L_4006:
        /*0104*/ 	.word	0x00000008
.L_4007:


//--------------------- .nv.info._ZN10layer_norm22ln_bwd_finalize_kernelINS_22Kernel_traits_finalizeILj512Ef6__halffS2_fjLb1ELj1024ELj4ENS_18Kernel_traits_baseILj512EfS2_fS2_fjLj1024EEEEELb1ELb0EEEvNS_9BwdParamsE --------------------------
	.section	.nv.info._ZN10layer_norm22ln_bwd_finalize_kernelINS_22Kernel_traits_finalizeILj512Ef6__halffS2_fjLb1ELj1024ELj4ENS_18Kernel_traits_baseILj512EfS2_fS2_fjLj1024EEEEELb1ELb0EEEvNS_9BwdParamsE,"",@"SHT_CUDA_INFO"
	.sectionflags	@""
	.align	4


	//----- nvinfo : EIATTR_CUDA_API_VERSION
	.align		4
        /*0000*/ 	.byte	0x04, 0x37
        /*0002*/ 	.short	(.L_4009 - .L_4008)
.L_4008:
        /*0004*/ 	.word	0x00000082


	//----- nvinfo : EIATTR_KPARAM_INFO
	.align		4
.L_4009:
        /*0008*/ 	.byte	0x04, 0x17
        /*000a*/ 	.short	(.L_4011 - .L_4010)
.L_4010:
        /*000c*/ 	.word	0x00000000
        /*0010*/ 	.short	0x0000
        /*0012*/ 	.short	0x0000
        /*0014*/ 	.byte	0x00, 0xf0, 0xa1, 0x04


	//----- nvinfo : EIATTR_SPARSE_MMA_MASK
	.align		4
.L_4011:
        /*0018*/ 	.byte	0x03, 0x50
        /*001a*/ 	.short	0x0000


	//----- nvinfo : EIATTR_MAXREG_COUNT
	.align		4
        /*001c*/ 	.byte	0x03, 0x1b
        /*001e*/ 	.short	0x0040


	//----- nvinfo : EIATTR_NUM_BARRIERS
	.align		4
        /*0020*/ 	.byte	0x02, 0x4c
        /*0022*/ 	.byte	0x01
	.zero		1


	//----- nvinfo : EIATTR_MERCURY_ISA_VERSION
	.align		4
        /*0024*/ 	.byte	0x03, 0x5f
        /*0026*/ 	.short	0x0101


	//----- nvinfo : EIATTR_COOP_GROUP_MASK_REGIDS
	.align		4
        /*0028*/ 	.byte	0x04, 0x29
        /*002a*/ 	.short	(.L_4013 - .L_4012)


	//   ....[0]....
.L_4012:
        /*002c*/ 	.word	0xffffffff


	//   ....[1]....
        /*0030*/ 	.word	0xffffffff


	//   ....[2]....
        /*0034*/ 	.word	0xffffffff


	//   ....[3]....
        /*0038*/ 	.word	0xffffffff


	//   ....[4]....
        /*003c*/ 	.word	0xffffffff


	//   ....[5]....
        /*0040*/ 	.word	0xffffffff


	//   ....[6]....
        /*0044*/ 	.word	0xffffffff


	//   ....[7]....
        /*0048*/ 	.word	0xffffffff


	//   ....[8]....
        /*004c*/ 	.word	0xffffffff


	//   ....[9]....
        /*0050*/ 	.word	0xffffffff


	//   ....[10]....
        /*0054*/ 	.word	0xffffffff


	//   ....[11]....
        /*0058*/ 	.word	0xffffffff


	//   ....[12]....
        /*005c*/ 	.word	0xffffffff


	//   ....[13]....
        /*0060*/ 	.word	0xffffffff


	//   ....[14]....
        /*0064*/ 	.word	0xffffffff


	//   ....[15]....
        /*0068*/ 	.word	0x05000014


	//   ....[16]....
        /*006c*/ 	.word	0x05000014


	//   ....[17]....
        /*0070*/ 	.word	0x05000014


	//   ....[18]....
        /*0074*/ 	.word	0x05000014


	//   ....[19]....
        /*0078*/ 	.word	0x05000014


	//   ....[20]....
        /*007c*/ 	.word	0x05000014


	//   ....[21]....
        /*0080*/ 	.word	0x05000014


	//   ....[22]....
        /*0084*/ 	.word	0x05000014


	//   ....[23]....
        /*0088*/ 	.word	0x05000014


	//   ....[24]....
        /*008c*/ 	.word	0x05000014


	//   ....[25]....
        /*0090*/ 	.word	0x05000014


	//   ....[26]....
        /*0094*/ 	.word	0x05000014


	//   ....[27]....
        /*0098*/ 	.word	0x05000014


	//   ....[28]....
        /*009c*/ 	.word	0x05000014


	//   ....[29]....
        /*00a0*/ 	.word	0x05000014


	//----- nvinfo : EIATTR_COOP_GROUP_INSTR_OFFSETS
	.align		4
.L_4013:
        /*00a4*/ 	.byte	0x04, 0x28
        /*00a6*/ 	.short	(.L_4015 - .L_4014)


	//   ....[0]....
.L_4014:
        /*00a8*/ 	.word	0x00000ad0


	//   ....[1]....
        /*00ac*/ 	.word	0x00000ae0


	//   ....[2]....
        /*00b0*/ 	.word	0x00000af0


	//   ....[3]....
        /*00b4*/ 	.word	0x00000b20


	//   ....[4]....
        /*00b8*/ 	.word	0x00000b40


	//   ....[5]....
        /*00bc*/ 	.word	0x00000b50


	//   ....[6]....
        /*00c0*/ 	.word	0x00000b90


	//   ....[7]....
        /*00c4*/ 	.word	0x00000ba0


	//   ....[8]....
        /*00c8*/ 	.word	0x00000bb0


	//   ....[9]....
        /*00cc*/ 	.word	0x00000be0


	//   ....[10]....
        /*00d0*/ 	.word	0x00000c00


	//   ....[11]....
        /*00d4*/ 	.word	0x00000c10


	//   ....[12]....
        /*00d8*/ 	.word	0x00000c40


	//   ....[13]....
        /*00dc*/ 	.word	0x00000c60


	//   ....[14]....
        /*00e0*/ 	.word	0x00000c70


	//   ....[15]....
        /*00e4*/ 	.word	0x00000ef0


	//   ....[16]....
        /*00e8*/ 	.word	0x00000f60


	//   ....[17]....
        /*00ec*/ 	.word	0x00000fd0


	//   ....[18]....
        /*00f0*/ 	.word	0x00001040


	//   ....[19]....
        /*00f4*/ 	.word	0x000010b0


	//   ....[20]....
        /*00f8*/ 	.word	0x00001110


	//   ....[21]....
        /*00fc*/ 	.word	0x00001180


	//   ....[22]....
        /*0100*/ 	.word	0x000011f0


	//   ....[23]....
        /*0104*/ 	.word	0x00001260


	//   ....[24]....
        /*0108*/ 	.word	0x000012d0


	//   ....[25]....
        /*010c*/ 	.word	0x00001330


	//   ....[26]....
        /*0110*/ 	.word	0x000013a0


	//   ....[27]....
        /*0114*/ 	.word	0x00001410


	//   ....[28]....
        /*0118*/ 	.word	0x00001480


	//   ....[29]....
        /*011c*/ 	.word	0x000014f0


	//----- nvinfo : EIATTR_EXIT_INSTR_OFFSETS
	.align		4
.L_4015:
        /*0120*/ 	.byte	0x04, 0x1c
        /*0122*/ 	.short	(.L_4017 - .L_4016)


	//   ....[0]....
.L_4016:
        /*0124*/ 	.word	0x00000070


	//   ....[1]....
        /*0128*/ 	.word	0x00000e90


	//----- nvinfo : EIATTR_MAX_THREADS
	.align		4
.L_4017:
        /*012c*/ 	.byte	0x04, 0x05
        /*012e*/ 	.short	(.L_4019 - .L_4018)
.L_4018:
        /*0130*/ 	.word	0x00000400
        /*0134*/ 	.word	0x00000001
        /*0138*/ 	.word	0x00000001


	//----- nvinfo : EIATTR_CRS_STACK_SIZE
	.align		4
.L_4019:
        /*013c*/ 	.byte	0x04, 0x1e
        /*013e*/ 	.short	(.L_4021 - .L_4020)
.L_4020:
        /*0140*/ 	.word	0x00000000


	//----- nvinfo : EIATTR_CBANK_PARAM_SIZE
	.align		4
.L_4021:
        /*0144*/ 	.byte	0x03, 0x19
        /*0146*/ 	.short	0x0128


	//----- nvinfo : EIATTR_PARAM_CBANK
	.align		4
        /*0148*/ 	.byte	0x04, 0x0a
        /*014a*/ 	.short	(.L_4023 - .L_4022)
	.align		4
.L_4022:
        /*014c*/ 	.word	index@(.nv.constant0._ZN10layer_norm22ln_bwd_finalize_kernelINS_22Kernel_traits_finalizeILj512Ef6__halffS2_fjLb1ELj1024ELj4ENS_18Kernel_traits_baseILj512EfS2_fS2_fjLj1024EEEEELb1ELb0EEEvNS_9BwdParamsE)
        /*0150*/ 	.short	0x0210
        /*0152*/ 	.short	0x0128


	//----- nvinfo : EIATTR_SW_WAR
	.align		4
.L_4023:
        /*0154*/ 	.byte	0x04, 0x36
        /*0156*/ 	.short	(.L_4025 - .L_4024)
.L_4024:
        /*0158*/ 	.word	0x00000008
.L_4025:


//--------------------- .nv.info._ZN10layer_norm13ln_bwd_kernelINS_13Kernel_traitsIf6__halffS2_fjLj512ELj1ELj4ELj1ELj16ENS_18Kernel_traits_baseILj512EfS2_fS2_fjLj128EEEEELb1ELb1ELb1ELb0EEEvNS_9BwdParamsE --------------------------
	.section	.nv.info._ZN10layer_norm13ln_bwd_kernelINS_13Kernel_traitsIf6__halffS2_fjLj512ELj1ELj4ELj1ELj16ENS_18Kernel_traits_baseILj512EfS2_fS2_fjLj128EEEEELb1ELb1ELb1ELb0EEEvNS_9BwdParamsE,"",@"SHT_CUDA_INFO"
	.sectionflags	@""
	.align	4


	//----- nvinfo : EIATTR_CUDA_API_VERSION
	.align		4
        /*0000*/ 	.byte	0x04, 0x37
        /*0002*/ 	.short	(.L_4027 - .L_4026)
.L_4026:
        /*0004*/ 	.word	0x00000082


	//----- nvinfo : EIATTR_KPARAM_INFO
	.align		4
.L_4027:
        /*0008*/ 	.byte	0x04, 0x17
        /*000a*/ 	.short	(.L_4029 - .L_4028)
.L_4028:
        /*000c*/ 	.word	0x00000000
        /*0010*/ 	.short	0x0000
        /*0012*/ 	.short	0x0000
        /*0014*/ 	.byte	0x00, 0xf0, 0xa1, 0x04


	//----- nvinfo : EIATTR_SPARSE_MMA_MASK
	.align		4
.L_4029:
        /*0018*/ 	.byte	0x03, 0x50
        /*001a*/ 	.short	0x0000


	//----- nvinfo : EIATTR_MAXREG_COUNT
	.align		4
        /*001c*/ 	.byte	0x03, 0x1b
        /*001e*/ 	.short	0x00ff


	//----- nvinfo : EIATTR_NUM_BARRIERS
	.align		4
        /*0020*/ 	.byte	0x02, 0x4c
        /*0022*/ 	.byte	0x01
	.zero		1


	//----- nvinfo : EIATTR_MERCURY_ISA_VERSION
	.align		4
        /*0024*/ 	.byte	0x03, 0x5f
        /*0026*/ 	.short	0x0101


	//----- nvinfo : EIATTR_COOP_GROUP_MASK_REGIDS
	.align		4
        /*0028*/ 	.byte	0x04, 0x29
        /*002a*/ 	.short	(.L_4031 - .L_4030)


	//   ....[0]....
.L_4030:
        /*002c*/ 	.word	0xffffffff


	//   ....[1]....
        /*0030*/ 	.word	0xffffffff


	//   ....[2]....
        /*0034*/ 	.word	0xffffffff


	//   ....[3]....
        /*0038*/ 	.word	0xffffffff


	//   ....[4]....
        /*003c*/ 	.word	0xffffffff


	//   ....[5]....
        /*0040*/ 	.word	0xffffffff


	//   ....[6]....
        /*0044*/ 	.word	0xffffffff


	//   ....[7]....
        /*0048*/ 	.word	0xffffffff


	//   ....[8]....
        /*004c*/ 	.word	0xffffffff


	//   ....[9]....
        /*0050*/ 	.word	0xffffffff


	//   ....[10]....
        /*0054*/ 	.word	0x05000082


	//   ....[11]....
        /*0058*/ 	.word	0x05000082


	//   ....[12]....
        /*005c*/ 	.word	0x05000082


	//   ....[13]....
        /*0060*/ 	.word	0x05000082


	//   ....[14]....
        /*0064*/ 	.word	0x05000082


	//   ....[15]....
        /*0068*/ 	.word	0x05000082


	//   ....[16]....
        /*006c*/ 	.word	0x05000082


	//   ....[17]....
        /*0070*/ 	.word	0x05000082


	//   ....[18]....
        /*0074*/ 	.word	0x05000082


	//   ....[19]....
        /*0078*/ 	.word	0x05000082


	//----- nvinfo : EIATTR_COOP_GROUP_INSTR_OFFSETS
	.align		4
.L_4031:
        /*007c*/ 	.byte	0x04, 0x28
        /*007e*/ 	.short	(.L_4033 - .L_4032)


	//   ....[0]....
.L_4032:
        /*0080*/ 	.word	0x00001330


	//   ....[1]....
        /*0084*/ 	.word	0x00001340


	//   ....[2]....
        /*0088*/ 	.word	0x00001370


	//   ....[3]....
        /*008c*/ 	.word	0x00001380


	//   ....[4]....
        /*0090*/ 	.word	0x000013b0


	//   ....[5]....
        /*0094*/ 	.word	0x000013c0


	//   ....[6]....
        /*0098*/ 	.word	0x000013f0


	//   ....[7]....
        /*009c*/ 	.word	0x00001400


	//   ....[8]....
        /*00a0*/ 	.word	0x00001430


	//   ....[9]....
        /*00a4*/ 	.word	0x00001440


	//   ....[10]....
        /*00a8*/ 	.word	0x00004250


	//   ....[11]....
        /*00ac*/ 	.word	0x000042e0


	//   ....[12]....
        /*00b0*/ 	.word	0x00004350


	//   ....[13]....
        /*00b4*/ 	.word	0x000043b0


	//   ....[14]....
        /*00b8*/ 	.word	0x00004420


	//   ....[15]....
        /*00bc*/ 	.word	0x00004480


	//   ....[16]....
        /*00c0*/ 	.word	0x000044f0


	//   ....[17]....
        /*00c4*/ 	.word	0x00004550


	//   ....[18]....
        /*00c8*/ 	.word	0x000045c0


	//   ....[19]....
        /*00cc*/ 	.word	0x00004620


	//----- nvinfo : EIATTR_EXIT_INSTR_OFFSETS
	.align		4
.L_4033:
        /*00d0*/ 	.byte	0x04, 0x1c
        /*00d2*/ 	.short	(.L_4035 - .L_4034)


	//   ....[0]....
.L_4034:
        /*00d4*/ 	.word	0x00004160


	//   ....[1]....
        /*00d8*/ 	.word	0x000041e0


	//----- nvinfo : EIATTR_MAX_THREADS
	.align		4
.L_4035:
        /*00dc*/ 	.byte	0x04, 0x05
        /*00de*/ 	.short	(.L_4037 - .L_4036)
.L_4036:
        /*00e0*/ 	.word	0x00000080
        /*00e4*/ 	.word	0x00000001
        /*00e8*/ 	.word	0x00000001


	//----- nvinfo : EIATTR_CRS_STACK_SIZE
	.align		4
.L_4037:
        /*00ec*/ 	.byte	0x04, 0x1e
        /*00ee*/ 	.short	(.L_4039 - .L_4038)
.L_4038:
        /*00f0*/ 	.word	0x00000000


	//----- nvinfo : EIATTR_CBANK_PARAM_SIZE
	.align		4
.L_4039:
        /*00f4*/ 	.byte	0x03, 0x19
        /*00f6*/ 	.short	0x0128


	//----- nvinfo : EIATTR_PARAM_CBANK
	.align		4
        /*00f8*/ 	.byte	0x04, 0x0a
        /*00fa*/ 	.short	(.L_4041 - .L_4040)
	.align		4
.L_4040:
        /*00fc*/ 	.word	index@(.nv.constant0._ZN10layer_norm13ln_bwd_kernelINS_13Kernel_traitsIf6__halffS2_fjLj512ELj1ELj4ELj1ELj16ENS_18Kernel_traits_baseILj512EfS2_fS2_fjLj128EEEEELb1ELb1ELb1ELb0EEEvNS_9BwdParamsE)
        /*0100*/ 	.short	0x0210
        /*0102*/ 	.short	0x0128


	//----- nvinfo : EIATTR_SW_WAR
	.align		4
.L_4041:
        /*0104*/ 	.byte	0x04, 0x36
        /*0106*/ 	.short	(.L_4043 - .L_4042)
.L_4042:
        /*0108*/ 	.word	0x00000008
.L_4043:


//--------------------- .nv.info._ZN10layer_norm22ln_bwd_finalize_kernelINS_22Kernel_traits_finalizeILj512Ef6__halffS2_fjLb1ELj1024ELj4ENS_18Kernel_traits_baseILj512EfS2_fS2_fjLj1024EEEEELb1ELb1EEEvNS_9BwdParamsE --------------------------
	.section	.nv.info._ZN10layer_norm22ln_bwd_finalize_kernelINS_22Kernel_traits_finalizeILj512Ef6__halffS2_fjLb1ELj1024ELj4ENS_18Kernel_traits_baseILj512EfS2_fS2_fjLj1024EEEEELb1ELb1EEEvNS_9BwdParamsE,"",@"SHT_CUDA_INFO"
	.sectionflags	@""
	.align	4


	//----- nvinfo : EIATTR_CUDA_API_VERSION
	.align		4
        /*0000*/ 	.byte	0x04, 0x37
        /*0002*/ 	.short	(.L_4045 - .L_4044)
.L_4044:
        /*0004*/ 	.word	0x00000082


	//----- nvinfo : EIATTR_KPARAM_INFO
	.align		4
.L_4045:
        /*0008*/ 	.byte	0x04, 0x17
        /*000a*/ 	.short	(.L_4047 - .L_4046)
.L_4046:
        /*000c*/ 	.word	0x00000000
        /*0010*/ 	.short	0x0000
        /*0012*/ 	.short	0x0000
        /*0014*/ 	.byte	0x00, 0xf0, 0xa1, 0x04


	//----- nvinfo : EIATTR_SPARSE_MMA_MASK
	.align		4
.L_4047:
        /*0018*/ 	.byte	0x03, 0x50
        /*001a*/ 	.short	0x0000


	//----- nvinfo : EIATTR_MAXREG_COUNT
	.align		4
        /*001c*/ 	.byte	0x03, 0x1b
        /*001e*/ 	.short	0x0040


	//----- nvinfo : EIATTR_NUM_BARRIERS
	.align		4
        /*0020*/ 	.byte	0x02, 0x4c
        /*0022*/ 	.byte	0x01
	.zero		1


	//----- nvinfo : EIATTR_MERCURY_ISA_VERSION
	.align		4
        /*0024*/ 	.byte	0x03, 0x5f
        /*0026*/ 	.short	0x0101


	//----- nvinfo : EIATTR_COOP_GROUP_MASK_REGIDS
	.align		4
        /*0028*/ 	.byte	0x04, 0x29
        /*002a*/ 	.short	(.L_4049 - .L_4048)


	//   ....[0]....
.L_4048:
        /*002c*/ 	.word	0xffffffff


	//   ....[1]....
        /*0030*/ 	.word	0xffffffff


	//   ....[2]....
        /*0034*/ 	.word	0xffffffff


	//   ....[3]....
        /*0038*/ 	.word	0xffffffff


	//   ....[4]....
        /*003c*/ 	.word	0xffffffff


	//   ....[5]....
        /*0040*/ 	.word	0xffffffff


	//   ....[6]....
        /*0044*/ 	.word	0xffffffff


	//   ....[7]....
        /*0048*/ 	.word	0xffffffff


	//   ....[8]....
        /*004c*/ 	.word	0xffffffff


	//   ....[9]....
        /*0050*/ 	.word	0xffffffff


	//   ....[10]....
        /*0054*/ 	.word	0xffffffff


	//   ....[11]....
        /*0058*/ 	.word	0xffffffff


	//   ....[12]....
        /*005c*/ 	.word	0xffffffff


	//   ....[13]....
        /*0060*/ 	.word	0xffffffff


	//   ....[14]....
        /*0064*/ 	.word	0xffffffff


	//   ....[15]....
        /*0068*/ 	.word	0x05000014


	//   ....[16]....
        /*006c*/ 	.word	0x05000014


	//   ....[17]....
        /*0070*/ 	.word	0x05000014


	//   ....[18]....
        /*0074*/ 	.word	0x05000014


	//   ....[19]....
        /*0078*/ 	.word	0x05000014


	//   ....[20]....
        /*007c*/ 	.word	0x05000014


	//   ....[21]....
        /*0080*/ 	.word	0x05000014


	//   ....[22]....
        /*0084*/ 	.word	0x05000014


	//   ....[23]....
        /*0088*/ 	.word	0x05000014


	//   ....[24]....
        /*008c*/ 	.word	0x05000014


	//   ....[25]....
        /*0090*/ 	.word	0x05000014


	//   ....[26]....
        /*0094*/ 	.word	0x05000014


	//   ....[27]....
        /*0098*/ 	.word	0x05000014


	//   ....[28]....
        /*009c*/ 	.word	0x05000014


	//   ....[29]....
        /*00a0*/ 	.word	0x05000014


	//----- nvinfo : EIATTR_COOP_GROUP_INSTR_OFFSETS
	.align		4
.L_4049:
        /*00a4*/ 	.byte	0x04, 0x28
        /*00a6*/ 	.short	(.L_4051 - .L_4050)


	//   ....[0]....
.L_4050:
        /*00a8*/ 	.word	0x00000ab0


	//   ....[1]....
        /*00ac*/ 	.word	0x00000ac0


	//   ....[2]....
        /*00b0*/ 	.word	0x00000ad0


	//   ....[3]....
        /*00b4*/ 	.word	0x00000b00


	//   ....[4]....
        /*00b8*/ 	.word	0x00000b20


	//   ....[5]....
        /*00bc*/ 	.word	0x00000b30


	//   ....[6]....
        /*00c0*/ 	.word	0x00000b60


	//   ....[7]....
        /*00c4*/ 	.word	0x00000b80


	//   ....[8]....
        /*00c8*/ 	.word	0x00000b90


	//   ....[9]....
        /*00cc*/ 	.word	0x00000bc0


	//   ....[10]....
        /*00d0*/ 	.word	0x00000be0


	//   ....[11]....
        /*00d4*/ 	.word	0x00000bf0


	//   ....[12]....
        /*00d8*/ 	.word	0x00000c20


	//   ....[13]....
        /*00dc*/ 	.word	0x00000c40


	//   ....[14]....
        /*00e0*/ 	.word	0x00000c50


	//   ....[15]....
        /*00e4*/ 	.word	0x00000eb0


	//   ....[16]....
        /*00e8*/ 	.word	0x00000f20


	//   ....[17]....
        /*00ec*/ 	.word	0x00000f90


	//   ....[18]....
        /*00f0*/ 	.word	0x00001000


	//   ....[19]....
        /*00f4*/ 	.word	0x00001070


	//   ....[20]....
        /*00f8*/ 	.word	0x000010d0


	//   ....[21]....
        /*00fc*/ 	.word	0x00001140


	//   ....[22]....
        /*0100*/ 	.word	0x000011b0


	//   ....[23]....
        /*0104*/ 	.word	0x00001220


	//   ....[24]....
        /*0108*/ 	.word	0x00001290


	//   ....[25]....
        /*010c*/ 	.word	0x000012f0


	//   ....[26]....
        /*0110*/ 	.word	0x00001360


	//   ....[27]....
        /*0114*/ 	.word	0x000013d0


	//   ....[28]....
        /*0118*/ 	.word	0x00001440


	//   ....[29]....
        /*011c*/ 	.word	0x000014b0


	//----- nvinfo : EIATTR_EXIT_INSTR_OFFSETS
	.align		4
.L_4051:
        /*0120*/ 	.byte	0x04, 0x1c
        /*0122*/ 	.short	(.L_4053 - .L_4052)


	//   ....[0]....
.L_4052:
        /*0124*/ 	.word	0x00000070


	//   ....[1]....
        /*0128*/ 	.word	0x00000e50


	//----- nvinfo : EIATTR_MAX_THREADS
	.align		4
.L_4053:
        /*012c*/ 	.byte	0x04, 0x05
        /*012e*/ 	.short	(.L_4055 - .L_4054)
.L_4054:
        /*0130*/ 	.word	0x00000400
        /*0134*/ 	.word	0x00000001
        /*0138*/ 	.word	0x00000001


	//----- nvinfo : EIATTR_CRS_STACK_SIZE
	.align		4
.L_4055:
        /*013c*/ 	.byte	0x04, 0x1e
        /*013e*/ 	.short	(.L_4057 - .L_4056)
.L_4056:
        /*0140*/ 	.word	0x00000000


	//----- nvinfo : EIATTR_CBANK_PARAM_SIZE
	.align		4
.L_4057:
        /*0144*/ 	.byte	0x03, 0x19
        /*0146*/ 	.short	0x0128


	//----- nvinfo : EIATTR_PARAM_CBANK
	.align		4
        /*0148*/ 	.byte	0x04, 0x0a
        /*014a*/ 	.short	(.L_4059 - .L_4058)
	.align		4
.L_4058:
        /*014c*/ 	.word	index@(.nv.constant0._ZN10layer_norm22ln_bwd_finalize_kernelINS_22Kernel_traits_finalizeILj512Ef6__halffS2_fjLb1ELj1024ELj4ENS_18Kernel_traits_baseILj512EfS2_fS2_fjLj1024EEEEELb1ELb1EEEvNS_9BwdParamsE)
        /*0150*/ 	.short	0x0210
        /*0152*/ 	.short	0x0128


	//----- nvinfo : EIATTR_SW_WAR
	.align		4
.L_4059:
        /*0154*/ 	.byte	0x04, 0x36
        /*0156*/ 	.short	(.L_4061 - .L_4060)
.L_4060:
        /*0158*/ 	.word	0x00000008
.L_4061:


//--------------------- .nv.info._ZN10layer_norm13ln_bwd_kernelINS_13Kernel_traitsIf6__halffS2_fjLj512ELj1ELj4ELj1ELj16ENS_18Kernel_traits_baseILj512EfS2_fS2_fjLj128EEEEELb1ELb1ELb1ELb1EEEvNS_9BwdParamsE --------------------------
	.section	.nv.info._ZN10layer_norm13ln_bwd_kernelINS_13Kernel_traitsIf6__halffS2_fjLj512ELj1ELj4ELj1ELj16ENS_18Kernel_traits_baseILj512EfS2_fS2_fjLj128EEEEELb1ELb1ELb1ELb1EEEvNS_9BwdParamsE,"",@"SHT_CUDA_INFO"
	.sectionflags	@""
	.align	4


	//----- nvinfo : EIATTR_CUDA_API_VERSION
	.align		4
        /*0000*/ 	.byte	0x04, 0x37
        /*0002*/ 	.short	(.L_4063 - .L_4062)
.L_4062:
        /*0004*/ 	.word	0x00000082


	//----- nvinfo : EIATTR_KPARAM_INFO
	.align		4
.L_4063:
        /*0008*/ 	.byte	0x04, 0x17
        /*000a*/ 	.short	(.L_4065 - .L_4064)
.L_4064:
        /*000c*/ 	.word	0x00000000
        /*0010*/ 	.short	0x0000
        /*0012*/ 	.short	0x0000
        /*0014*/ 	.byte	0x00, 0xf0, 0xa1, 0x04


	//----- nvinfo : EIATTR_SPARSE_MMA_MASK
	.align		4
.L_4065:
        /*0018*/ 	.byte	0x03, 0x50
        /*001a*/ 	.short	0x0000


	//----- nvinfo : EIATTR_MAXREG_COUNT
	.align		4
        /*001c*/ 	.byte	0x03, 0x1b
        /*001e*/ 	.short	0x00ff


	//----- nvinfo : EIATTR_NUM_BARRIERS
	.align		4
        /*0020*/ 	.byte	0x02, 0x4c
        /*0022*/ 	.byte	0x01
	.zero		1


	//----- nvinfo : EIATTR_MERCURY_ISA_VERSION
	.align		4
        /*0024*/ 	.byte	0x03, 0x5f
        /*0026*/ 	.short	0x0101


	//----- nvinfo : EIATTR_COOP_GROUP_MASK_REGIDS
	.align		4
        /*0028*/ 	.byte	0x04, 0x29
        /*002a*/ 	.short	(.L_4067 - .L_4066)


	//   ....[0]....
.L_4066:
        /*002c*/ 	.word	0xffffffff


	//   ....[1]....
        /*0030*/ 	.word	0xffffffff


	//   ....[2]....
        /*0034*/ 	.word	0xffffffff


	//   ....[3]....
        /*0038*/ 	.word	0xffffffff


	//   ....[4]....
        /*003c*/ 	.word	0xffffffff


	//   ....[5]....
        /*0040*/ 	.word	0xffffffff


	//   ....[6]....
        /*0044*/ 	.word	0xffffffff


	//   ....[7]....
        /*0048*/ 	.word	0xffffffff


	//   ....[8]....
        /*004c*/ 	.word	0xffffffff


	//   ....[9]....
        /*0050*/ 	.word	0xffffffff


	//   ....[10]....
        /*0054*/ 	.word	0x050000aa


	//   ....[11]....
        /*0058*/ 	.word	0x050000aa


	//   ....[12]....
        /*005c*/ 	.word	0x050000aa


	//   ....[13]....
        /*0060*/ 	.word	0x050000aa


	//   ....[14]....
        /*0064*/ 	.word	0x050000aa


	//   ....[15]....
        /*0068*/ 	.word	0x050000aa


	//   ....[16]....
        /*006c*/ 	.word	0x050000aa


	//   ....[17]....
        /*0070*/ 	.word	0x050000aa


	//   ....[18]....
        /*0074*/ 	.word	0x050000aa


	//   ....[19]....
        /*0078*/ 	.word	0x050000aa


	//----- nvinfo : EIATTR_COOP_GROUP_INSTR_OFFSETS
	.align		4
.L_4067:
        /*007c*/ 	.byte	0x04, 0x28
        /*007e*/ 	.short	(.L_4069 - .L_4068)


	//   ....[0]....
.L_4068:
        /*0080*/ 	.word	0x000012c0


	//   ....[1]....
        /*0084*/ 	.word	0x000012d0


	//   ....[2]....
        /*0088*/ 	.word	0x00001300


	//   ....[3]....
        /*008c*/ 	.word	0x00001310


	//   ....[4]....
        /*0090*/ 	.word	0x00001340


	//   ....[5]....
        /*0094*/ 	.word	0x00001350


	//   ....[6]....
        /*0098*/ 	.word	0x00001380


	//   ....[7]....
        /*009c*/ 	.word	0x00001390


	//   ....[8]....
        /*00a0*/ 	.word	0x000013c0


	//   ....[9]....
        /*00a4*/ 	.word	0x000013d0


	//   ....[10]....
        /*00a8*/ 	.word	0x00003d90


	//   ....[11]....
        /*00ac*/ 	.word	0x00003e20


	//   ....[12]....
        /*00b0*/ 	.word	0x00003e90


	//   ....[13]....
        /*00b4*/ 	.word	0x00003ef0


	//   ....[14]....
        /*00b8*/ 	.word	0x00003f60


	//   ....[15]....
        /*00bc*/ 	.word	0x00003fc0


	//   ....[16]....
        /*00c0*/ 	.word	0x00004030


	//   ....[17]....
        /*00c4*/ 	.word	0x00004090


	//   ....[18]....
        /*00c8*/ 	.word	0x00004100


	//   ....[19]....
        /*00cc*/ 	.word	0x00004160


	//----- nvinfo : EIATTR_EXIT_INSTR_OFFSETS
	.align		4
.L_4069:
        /*00d0*/ 	.byte	0x04, 0x1c
        /*00d2*/ 	.short	(.L_4071 - .L_4070)


	//   ....[0]....
.L_4070:
        /*00d4*/ 	.word	0x00003d20


	//----- nvinfo : EIATTR_MAX_THREADS
	.align		4
.L_4071:
        /*00d8*/ 	.byte	0x04, 0x05
        /*00da*/ 	.short	(.L_4073 - .L_4072)
.L_4072:
        /*00dc*/ 	.word	0x00000080
        /*00e0*/ 	.word	0x00000001
        /*00e4*/ 	.word	0x00000001


	//----- nvinfo : EIATTR_CRS_STACK_SIZE
	.align		4
.L_4073:
        /*00e8*/ 	.byte	0x04, 0x1e
        /*00ea*/ 	.short	(.L_4075 - .L_4074)
.L_4074:
        /*00ec*/ 	.word	0x00000000


	//----- nvinfo : EIATTR_CBANK_PARAM_SIZE
	.align		4
.L_4075:
        /*00f0*/ 	.byte	0x03, 0x19
        /*00f2*/ 	.short	0x0128


	//----- nvinfo : EIATTR_PARAM_CBANK
	.align		4
        /*00f4*/ 	.byte	0x04, 0x0a
        /*00f6*/ 	.short	(.L_4077 - .L_4076)
	.align		4
.L_4076:
        /*00f8*/ 	.word	index@(.nv.constant0._ZN10layer_norm13ln_bwd_kernelINS_13Kernel_traitsIf6__halffS2_fjLj512ELj1ELj4ELj1ELj16ENS_18Kernel_traits_baseILj512EfS2_fS2_fjLj128EEEEELb1ELb1ELb1ELb1EEEvNS_9BwdParamsE)
        /*00fc*/ 	.short	0x0210
        /*00fe*/ 	.short	0x0128


	//----- nvinfo : EIATTR_SW_WAR
	.align		4
.L_4077:
        /*0100*/ 	.byte	0x04, 0x36
        /*0102*/ 	.short	(.L_4079 - .L_4078)
.L_4078:
        /*0104*/ 	.word	0x00000008
.L_4079:


//--------------------- .nv.info._ZN10layer_norm13ln_bwd_kernelINS_13Kernel_traitsI6__halfffffjLj512ELj1ELj4ELj1ELj16ENS_18Kernel_traits_baseILj512ES2_ffffjLj128EEEEELb0ELb0ELb0ELb0EEEvNS_9BwdParamsE --------------------------
	.section	.nv.info._ZN10layer_norm13ln_bwd_kernelINS_13Kernel_traitsI6__halfffffjLj512ELj1ELj4ELj1ELj16ENS_18Kernel_traits_baseILj512ES2_ffffjLj128EEEEELb0ELb0ELb0ELb0EEEvNS_9BwdParamsE,"",@"SHT_CUDA_INFO"
	.sectionflags	@""
	.align	4


	//----- nvinfo : EIATTR_CUDA_API_VERSION
	.align		4
        /*0000*/ 	.byte	0x04, 0x37
        /*0002*/ 	.short	(.L_4081 - .L_4080)
.L_4080:
        /*0004*/ 	.word	0x00000082


	//----- nvinfo : EIATTR_KPARAM_INFO
	.align		4
.L_4081:
        /*0008*/ 	.byte	0x04, 0x17
        /*000a*/ 	.short	(.L_4083 - .L_4082)
.L_4082:
        /*000c*/ 	.word	0x00000000
        /*0010*/ 	.short	0x0000
        /*0012*/ 	.short	0x0000
        /*0014*/ 	.byte	0x00, 0xf0, 0xa1, 0x04


	//----- nvinfo : EIATTR_SPARSE_MMA_MASK
	.align		4
.L_4083:
        /*0018*/ 	.byte	0x03, 0x50
        /*001a*/ 	.short	0x0000


	//----- nvinfo : EIATTR_MAXREG_COUNT
	.align		4
        /*001c*/ 	.byte	0x03, 0x1b
        /*001e*/ 	.short	0x00ff


	//----- nvinfo : EIATTR_NUM_BARRIERS
	.align		4
        /*0020*/ 	.byte	0x02, 0x4c
        /*0022*/ 	.byte	0x01
	.zero		1


	//----- nvinfo : EIATTR_MERCURY_ISA_VERSION
	.align		4
        /*0024*/ 	.byte	0x03, 0x5f
        /*0026*/ 	.short	0x0101


	//----- nvinfo : EIATTR_COOP_GROUP_MASK_REGIDS
	.align		4
        /*0028*/ 	.byte	0x04, 0x29
        /*002a*/ 	.short	(.L_4085 - .L_4084)


	//   ....[0]....
.L_4084:
        /*002c*/ 	.word	0xffffffff


	//   ....[1]....
        /*0030*/ 	.word	0xffffffff


	//   ....[2]....
        /*0034*/ 	.word	0xffffffff


	//   ....[3]....
        /*0038*/ 	.word	0xffffffff


	//   ....[4]....
        /*003c*/ 	.word	0xffffffff


	//   ....[5]....
        /*0040*/ 	.word	0xffffffff


	//   ....[6]....
        /*0044*/ 	.word	0xffffffff


	//   ....[7]....
        /*0048*/ 	.word	0xffffffff


	//   ....[8]....
        /*004c*/ 	.word	0xffffffff


	//   ....[9]....
        /*0050*/ 	.word	0xffffffff


	//   ....[10]....
        /*0054*/ 	.word	0x05000073


	//   ....[11]....
        /*0058*/ 	.word	0x05000073


	//   ....[12]....
        /*005c*/ 	.word	0x05000073


	//   ....[13]....
        /*0060*/ 	.word	0x05000073


	//   ....[14]....
        /*0064*/ 	.word	0x05000073


	//   ....[15]....
        /*0068*/ 	.word	0x05000073


	//   ....[16]....
        /*006c*/ 	.word	0x05000073


	//   ....[17]....
        /*0070*/ 	.word	0x05000073


	//   ....[18]....
        /*0074*/ 	.word	0x05000073


	//   ....[19]....
        /*0078*/ 	.word	0x05000073


	//----- nvinfo : EIATTR_COOP_GROUP_INSTR_OFFSETS
	.align		4
.L_4085:
        /*007c*/ 	.byte	0x04, 0x28
        /*007e*/ 	.short	(.L_4087 - .L_4086)


	//   ....[0]....
.L_4086:
        /*0080*/ 	.word	0x00001220


	//   ....[1]....
        /*0084*/ 	.word	0x00001230


	//   ....[2]....
        /*0088*/ 	.word	0x00001260


	//   ....[3]....
        /*008c*/ 	.word	0x00001270


	//   ....[4]....
        /*0090*/ 	.word	0x000012a0


	//   ....[5]....
        /*0094*/ 	.word	0x000012b0


	//   ....[6]....
        /*0098*/ 	.word	0x000012e0


	//   ....[7]....
        /*009c*/ 	.word	0x000012f0


	//   ....[8]....
        /*00a0*/ 	.word	0x00001320


	//   ....[9]....
        /*00a4*/ 	.word	0x00001330


	//   ....[10]....
        /*00a8*/ 	.word	0x00002690


	//   ....[11]....
        /*00ac*/ 	.word	0x00002720


	//   ....[12]....
        /*00b0*/ 	.word	0x00002790


	//   ....[13]....
        /*00b4*/ 	.word	0x000027f0


	//   ....[14]....
        /*00b8*/ 	.word	0x00002860


	//   ....[15]....
        /*00bc*/ 	.word	0x000028c0


	//   ....[16]....
        /*00c0*/ 	.word	0x00002930


	//   ....[17]....
        /*00c4*/ 	.word	0x00002990


	//   ....[18]....
        /*00c8*/ 	.word	0x00002a00


	//   ....[19]....
        /*00cc*/ 	.word	0x00002a60


	//----- nvinfo : EIATTR_EXIT_INSTR_OFFSETS
	.align		4
.L_4087:
        /*00d0*/ 	.byte	0x04, 0x1c
        /*00d2*/ 	.short	(.L_4089 - .L_4088)


	//   ....[0]....
.L_4088:
        /*00d4*/ 	.word	0x000025f0


	//   ....[1]....
        /*00d8*/ 	.word	0x00002620


	//----- nvinfo : EIATTR_MAX_THREADS
	.align		4
.L_4089:
        /*00dc*/ 	.byte	0x04, 0x05
        /*00de*/ 	.short	(.L_4091 - .L_4090)
.L_4090:
        /*00e0*/ 	.word	0x00000080
        /*00e4*/ 	.word	0x00000001
        /*00e8*/ 	.word	0x00000001


	//----- nvinfo : EIATTR_CRS_STACK_SIZE
	.align		4
.L_4091:
        /*00ec*/ 	.byte	0x04, 0x1e
        /*00ee*/ 	.short	(.L_4093 - .L_4092)
.L_4092:
        /*00f0*/ 	.word	0x00000000


	//----- nvinfo : EIATTR_CBANK_PARAM_SIZE
	.align		4
.L_4093:
        /*00f4*/ 	.byte	0x03, 0x19
        /*00f6*/ 	.short	0x0128


	//----- nvinfo : EIATTR_PARAM_CBANK
	.align		4
        /*00f8*/ 	.byte	0x04, 0x0a
        /*00fa*/ 	.short	(.L_4095 - .L_4094)
	.align		4
.L_4094:
        /*00fc*/ 	.word	index@(.nv.constant0._ZN10layer_norm13ln_bwd_kernelINS_13Kernel_traitsI6__halfffffjLj512ELj1ELj4ELj1ELj16ENS_18Kernel_traits_baseILj512ES2_ffffjLj128EEEEELb0ELb0ELb0ELb0EEEvNS_9BwdParamsE)
        /*0100*/ 	.short	0x0210
        /*0102*/ 	.short	0x0128


	//----- nvinfo : EIATTR_SW_WAR
	.align		4
.L_4095:
        /*0104*/ 	.byte	0x04, 0x36
        /*0106*/ 	.short	(.L_4097 - .L_4096)
.L_4096:
        /*0108*/ 	.word	0x00000008
.L_4097:


//--------------------- .nv.info._ZN10layer_norm13ln_bwd_kernelINS_13Kernel_traitsI6__halfffffjLj512ELj1ELj4ELj1ELj16ENS_18Kernel_traits_baseILj512ES2_ffffjLj128EEEEELb0ELb0ELb0ELb1EEEvNS_9BwdParamsE --------------------------
	.section	.nv.info._ZN10layer_norm13ln_bwd_kernelINS_13Kernel_traitsI6__halfffffjLj512ELj1ELj4ELj1ELj16ENS_18Kernel_traits_baseILj512ES2_ffffjLj128EEEEELb0ELb0ELb0ELb1EEEvNS_9BwdParamsE,"",@"SHT_CUDA_INFO"
	.sectionflags	@""
	.align	4


	//----- nvinfo : EIATTR_CUDA_API_VERSION
	.align		4
        /*0000*/ 	.byte	0x04, 0x37
        /*0002*/ 	.short	(.L_4099 - .L_4098)
.L_4098:
        /*0004*/ 	.word	0x00000082


	//----- nvinfo : EIATTR_KPARAM_INFO
	.align		4
.L_4099:
        /*0008*/ 	.byte	0x04, 0x17
        /*000a*/ 	.short	(.L_4101 - .L_4100)
.L_4100:
        /*000c*/ 	.word	0x00000000
        /*0010*/ 	.short	0x0000
        /*0012*/ 	.short	0x0000
        /*0014*/ 	.byte	0x00, 0xf0, 0xa1, 0x04


	//----- nvinfo : EIATTR_SPARSE_MMA_MASK
	.align		4
.L_4101:
        /*0018*/ 	.byte	0x03, 0x50
        /*001a*/ 	.short	0x0000


	//----- nvinfo : EIATTR_MAXREG_COUNT
	.align		4
        /*001c*/ 	.byte	0x03, 0x1b
        /*001e*/ 	.short	0x00ff


	//----- nvinfo : EIATTR_NUM_BARRIERS
	.align		4
        /*0020*/ 	.byte	0x02, 0x4c
        /*0022*/ 	.byte	0x01
	.zero		1


	//----- nvinfo : EIATTR_MERCURY_ISA_VERSION
	.align		4
        /*0024*/ 	.byte	0x03, 0x5f
        /*0026*/ 	.short	0x0101


	//----- nvinfo : EIATTR_COOP_GROUP_MASK_REGIDS
	.align		4
        /*0028*/ 	.byte	0x04, 0x29
        /*002a*/ 	.short	(.L_4103 - .L_4102)


	//   ....[0]....
.L_4102:
        /*002c*/ 	.word	0xffffffff


	//   ....[1]....
        /*0030*/ 	.word	0xffffffff


	//   ....[2]....
        /*0034*/ 	.word	0xffffffff


	//   ....[3]....
        /*0038*/ 	.word	0xffffffff


	//   ....[4]....
        /*003c*/ 	.word	0xffffffff


	//   ....[5]....
        /*0040*/ 	.word	0xffffffff


	//   ....[6]....
        /*0044*/ 	.word	0xffffffff


	//   ....[7]....
        /*0048*/ 	.word	0xffffffff


	//   ....[8]....
        /*004c*/ 	.word	0xffffffff


	//   ....[9]....
        /*0050*/ 	.word	0xffffffff


	//   ....[10]....
        /*0054*/ 	.word	0x0500006f


	//   ....[11]....
        /*0058*/ 	.word	0x0500006f


	//   ....[12]....
        /*005c*/ 	.word	0x0500006f


	//   ....[13]....
        /*0060*/ 	.word	0x0500006f


	//   ....[14]....
        /*0064*/ 	.word	0x0500006f


	//   ....[15]....
        /*0068*/ 	.word	0x0500006f


	//   ....[16]....
        /*006c*/ 	.word	0x0500006f


	//   ....[17]....
        /*0070*/ 	.word	0x0500006f


	//   ....[18]....
        /*0074*/ 	.word	0x0500006f


	//   ....[19]....
        /*0078*/ 	.word	0x0500006f


	//----- nvinfo : EIATTR_COOP_GROUP_INSTR_OFFSETS
	.align		4
.L_4103:
        /*007c*/ 	.byte	0x04, 0x28
        /*007e*/ 	.short	(.L_4105 - .L_4104)


	//   ....[0]....
.L_4104:
        /*0080*/ 	.word	0x00000fd0


	//   ....[1]....
        /*0084*/ 	.word	0x00000fe0


	//   ....[2]....
        /*0088*/ 	.word	0x00001010


	//   ....[3]....
        /*008c*/ 	.word	0x00001020


	//   ....[4]....
        /*0090*/ 	.word	0x00001050


	//   ....[5]....
        /*0094*/ 	.word	0x00001060


	//   ....[6]....
        /*0098*/ 	.word	0x00001090


	//   ....[7]....
        /*009c*/ 	.word	0x000010a0


	//   ....[8]....
        /*00a0*/ 	.word	0x000010d0


	//   ....[9]....
        /*00a4*/ 	.word	0x000010e0


	//   ....[10]....
        /*00a8*/ 	.word	0x00002290


	//   ....[11]....
        /*00ac*/ 	.word	0x00002320


	//   ....[12]....
        /*00b0*/ 	.word	0x00002390


	//   ....[13]....
        /*00b4*/ 	.word	0x000023f0


	//   ....[14]....
        /*00b8*/ 	.word	0x00002460


	//   ....[15]....
        /*00bc*/ 	.word	0x000024c0


	//   ....[16]....
        /*00c0*/ 	.word	0x00002530


	//   ....[17]....
        /*00c4*/ 	.word	0x00002590


	//   ....[18]....
        /*00c8*/ 	.word	0x00002600


	//   ....[19]....
        /*00cc*/ 	.word	0x00002660


	//----- nvinfo : EIATTR_EXIT_INSTR_OFFSETS
	.align		4
.L_4105:
        /*00d0*/ 	.byte	0x04, 0x1c
        /*00d2*/ 	.short	(.L_4107 - .L_4106)


	//   ....[0]....
.L_4106:
        /*00d4*/ 	.word	0x00002220


	//----- nvinfo : EIATTR_MAX_THREADS
	.align		4
.L_4107:
        /*00d8*/ 	.byte	0x04, 0x05
        /*00da*/ 	.short	(.L_4109 - .L_4108)
.L_4108:
        /*00dc*/ 	.word	0x00000080
        /*00e0*/ 	.word	0x00000001
        /*00e4*/ 	.word	0x00000001


	//----- nvinfo : EIATTR_CRS_STACK_SIZE
	.align		4
.L_4109:
        /*00e8*/ 	.byte	0x04, 0x1e
        /*00ea*/ 	.short	(.L_4111 - .L_4110)
.L_4110:
        /*00ec*/ 	.word	0x00000000


	//----- nvinfo : EIATTR_CBANK_PARAM_SIZE
	.align		4
.L_4111:
        /*00f0*/ 	.byte	0x03, 0x19
        /*00f2*/ 	.short	0x0128


	//----- nvinfo : EIATTR_PARAM_CBANK
	.align		4
        /*00f4*/ 	.byte	0x04, 0x0a
        /*00f6*/ 	.short	(.L_4113 - .L_4112)
	.align		4
.L_4112:
        /*00f8*/ 	.word	index@(.nv.constant0._ZN10layer_norm13ln_bwd_kernelINS_13Kernel_traitsI6__halfffffjLj512ELj1ELj4ELj1ELj16ENS_18Kernel_traits_baseILj512ES2_ffffjLj128EEEEELb0ELb0ELb0ELb1EEEvNS_9BwdParamsE)
        /*00fc*/ 	.short	0x0210
        /*00fe*/ 	.short	0x0128


	//----- nvinfo : EIATTR_SW_WAR
	.align		4
.L_4113:
        /*0100*/ 	.byte	0x04, 0x36
        /*0102*/ 	.short	(.L_4115 - .L_4114)
.L_4114:
        /*0104*/ 	.word	0x00000008
.L_4115:


//--------------------- .nv.info._ZN10layer_norm13ln_bwd_kernelINS_13Kernel_traitsI6__halfffffjLj512ELj1ELj4ELj1ELj16ENS_18Kernel_traits_baseILj512ES2_ffffjLj128EEEEELb0ELb0ELb1ELb0EEEvNS_9BwdParamsE --------------------------
	.section	.nv.info._ZN10layer_norm13ln_bwd_kernelINS_13Kernel_traitsI6__halfffffjLj512ELj1ELj4ELj1ELj16ENS_18Kernel_traits_baseILj512ES2_ffffjLj128EEEEELb0ELb0ELb1ELb0EEEvNS_9BwdParamsE,"",@"SHT_CUDA_INFO"
	.sectionflags	@""
	.align	4


	//----- nvinfo : EIATTR_CUDA_API_VERSION
	.align		4
        /*0000*/ 	.byte	0x04, 0x37
        /*0002*/ 	.short	(.L_4117 - .L_4116)
.L_4116:
        /*0004*/ 	.word	0x00000082


	//----- nvinfo : EIATTR_KPARAM_INFO
	.align		4
.L_4117:
        /*0008*/ 	.byte	0x04, 0x17
        /*000a*/ 	.short	(.L_4119 - .L_4118)
.L_4118:
        /*000c*/ 	.word	0x00000000
        /*0010*/ 	.short	0x0000
        /*0012*/ 	.short	0x0000
        /*0014*/ 	.byte	0x00, 0xf0, 0xa1, 0x04


	//----- nvinfo : EIATTR_SPARSE_MMA_MASK
	.align		4
.L_4119:
        /*0018*/ 	.byte	0x03, 0x50
        /*001a*/ 	.short	0x0000


	//----- nvinfo : EIATTR_MAXREG_COUNT
	.align		4
        /*001c*/ 	.byte	0x03, 0x1b
        /*001e*/ 	.short	0x00ff


	//----- nvinfo : EIATTR_NUM_BARRIERS
	.align		4
        /*0020*/ 	.byte	0x02, 0x4c
        /*0022*/ 	.byte	0x01
	.zero		1


	//----- nvinfo : EIATTR_MERCURY_ISA_VERSION
	.align		4
        /*0024*/ 	.byte	0x03, 0x5f
        /*0026*/ 	.short	0x0101


	//----- nvinfo : EIATTR_COOP_GROUP_MASK_REGIDS
	.align		4
        /*0028*/ 	.byte	0x04, 0x29
        /*002a*/ 	.short	(.L_4121 - .L_4120)


	//   ....[0]....
.L_4120:
        /*002c*/ 	.word	0xffffffff


	//   ....[1]....
        /*0030*/ 	.word	0xffffffff


	//   ....[2]....
        /*0034*/ 	.word	0xffffffff


	//   ....[3]....
        /*0038*/ 	.word	0xffffffff


	//   ....[4]....
        /*003c*/ 	.word	0xffffffff


	//   ....[5]....
        /*0040*/ 	.word	0xffffffff


	//   ....[6]....
        /*0044*/ 	.word	0xffffffff


	//   ....[7]....
        /*0048*/ 	.word	0xffffffff


	//   ....[8]....
        /*004c*/ 	.word	0xffffffff


	//   ....[9]....
        /*0050*/ 	.word	0xffffffff


	//   ....[10]....
        /*0054*/ 	.word	0x05000068


	//   ....[11]....
        /*0058*/ 	.word	0x05000068


	//   ....[12]....
        /*005c*/ 	.word	0x05000068


	//   ....[13]....
        /*0060*/ 	.word	0x05000068


	//   ....[14]....
        /*0064*/ 	.word	0x05000068


	//   ....[15]....
        /*0068*/ 	.word	0x05000068


	//   ....[16]....
        /*006c*/ 	.word	0x05000068


	//   ....[17]....
        /*0070*/ 	.word	0x05000068


	//   ....[18]....
        /*0074*/ 	.word	0x05000068


	//   ....[19]....
        /*0078*/ 	.word	0x05000068


	//----- nvinfo : EIATTR_COOP_GROUP_INSTR_OFFSETS
	.align		4
.L_4121:
        /*007c*/ 	.byte	0x04, 0x28
        /*007e*/ 	.short	(.L_4123 - .L_4122)


	//   ....[0]....
.L_4122:
        /*0080*/ 	.word	0x00001500


	//   ....[1]....
        /*0084*/ 	.word	0x00001510


	//   ....[2]....
        /*0088*/ 	.word	0x00001540


	//   ....[3]....
        /*008c*/ 	.word	0x00001550


	//   ....[4]....
        /*0090*/ 	.word	0x00001580


	//   ....[5]....
        /*0094*/ 	.word	0x00001590


	//   ....[6]....
        /*0098*/ 	.word	0x000015c0


	//   ....[7]....
        /*009c*/ 	.word	0x000015d0


	//   ....[8]....
        /*00a0*/ 	.word	0x00001600


	//   ....[9]....
        /*00a4*/ 	.word	0x00001610


	//   ....[10]....
        /*00a8*/ 	.word	0x00003490


	//   ....[11]....
        /*00ac*/ 	.word	0x00003530


	//   ....[12]....
        /*00b0*/ 	.word	0x00003590


	//   ....[13]....
        /*00b4*/ 	.word	0x000035f0


	//   ....[14]....
        /*00b8*/ 	.word	0x00003660


	//   ....[15]....
        /*00bc*/ 	.word	0x000036c0


	//   ....[16]....
        /*00c0*/ 	.word	0x00003730


	//   ....[17]....
        /*00c4*/ 	.word	0x00003790


	//   ....[18]....
        /*00c8*/ 	.word	0x00003800


	//   ....[19]....
        /*00cc*/ 	.word	0x00003860


	//----- nvinfo : EIATTR_EXIT_INSTR_OFFSETS
	.align		4
.L_4123:
        /*00d0*/ 	.byte	0x04, 0x1c
        /*00d2*/ 	.short	(.L_4125 - .L_4124)


	//   ....[0]....
.L_4124:
        /*00d4*/ 	.word	0x00003400


	//   ....[1]....
        /*00d8*/ 	.word	0x00003430


	//----- nvinfo : EIATTR_MAX_THREADS
	.align		4
.L_4125:
        /*00dc*/ 	.byte	0x04, 0x05
        /*00de*/ 	.short	(.L_4127 - .L_4126)
.L_4126:
        /*00e0*/ 	.word	0x00000080
        /*00e4*/ 	.word	0x00000001
        /*00e8*/ 	.word	0x00000001


	//----- nvinfo : EIATTR_CRS_STACK_SIZE
	.align		4
.L_4127:
        /*00ec*/ 	.byte	0x04, 0x1e
        /*00ee*/ 	.short	(.L_4129 - .L_4128)
.L_4128:
        /*00f0*/ 	.word	0x00000000


	//----- nvinfo : EIATTR_CBANK_PARAM_SIZE
	.align		4
.L_4129:
        /*00f4*/ 	.byte	0x03, 0x19
        /*00f6*/ 	.short	0x0128


	//----- nvinfo : EIATTR_PARAM_CBANK
	.align		4
        /*00f8*/ 	.byte	0x04, 0x0a
        /*00fa*/ 	.short	(.L_4131 - .L_4130)
	.align		4
.L_4130:
        /*00fc*/ 	.word	index@(.nv.constant0._ZN10layer_norm13ln_bwd_kernelINS_13Kernel_traitsI6__halfffffjLj512ELj1ELj4ELj1ELj16ENS_18Kernel_traits_baseILj512ES2_ffffjLj128EEEEELb0ELb0ELb1ELb0EEEvNS_9BwdParamsE)
        /*0100*/ 	.short	0x0210
        /*0102*/ 	.short	0x0128


	//----- nvinfo : EIATTR_SW_WAR
	.align		4
.L_4131:
        /*0104*/ 	.byte	0x04, 0x36
        /*0106*/ 	.short	(.L_4133 - .L_4132)
.L_4132:
        /*0108*/ 	.word	0x00000008
.L_4133:


//--------------------- .nv.info._ZN10layer_norm13ln_bwd_kernelINS_13Kernel_traitsI6__halfffffjLj512ELj1ELj4ELj1ELj16ENS_18Kernel_traits_baseILj512ES2_ffffjLj128EEEEELb0ELb0ELb1ELb1EEEvNS_9BwdParamsE --------------------------
	.section	.nv.info._ZN10layer_norm13ln_bwd_kernelINS_13Kernel_traitsI6__halfffffjLj512ELj1ELj4ELj1ELj16ENS_18Kernel_traits_baseILj512ES2_ffffjLj128EEEEELb0ELb0ELb1ELb1EEEvNS_9BwdParamsE,"",@"SHT_CUDA_INFO"
	.sectionflags	@""
	.align	4


	//----- nvinfo : EIATTR_CUDA_API_VERSION
	.align		4
        /*0000*/ 	.byte	0x04, 0x37
        /*0002*/ 	.short	(.L_4135 - .L_4134)
.L_4134:
        /*0004*/ 	.word	0x00000082


	//----- nvinfo : EIATTR_KPARAM_INFO
	.align		4
.L_4135:
        /*0008*/ 	.byte	0x04, 0x17
        /*000a*/ 	.short	(.L_4137 - .L_4136)
.L_4136:
        /*000c*/ 	.word	0x00000000
        /*0010*/ 	.short	0x0000
        /*0012*/ 	.short	0x0000
        /*0014*/ 	.byte	0x00, 0xf0, 0xa1, 0x04


	//----- nvinfo : EIATTR_SPARSE_MMA_MASK
	.align		4
.L_4137:
        /*0018*/ 	.byte	0x03, 0x50
        /*001a*/ 	.short	0x0000


	//----- nvinfo : EIATTR_MAXREG_COUNT
	.align		4
        /*001c*/ 	.byte	0x03, 0x1b
        /*001e*/ 	.short	0x00ff


	//----- nvinfo : EIATTR_NUM_BARRIERS
	.align		4
        /*0020*/ 	.byte	0x02, 0x4c
        /*0022*/ 	.byte	0x01
	.zero		1


	//----- nvinfo : EIATTR_MERCURY_ISA_VERSION
	.align		4
        /*0024*/ 	.byte	0x03, 0x5f
        /*0026*/ 	.short	0x0101


	//----- nvinfo : EIATTR_COOP_GROUP_MASK_REGIDS
	.align		4
        /*0028*/ 	.byte	0x04, 0x29
        /*002a*/ 	.short	(.L_4139 - .L_4138)


	//   ....[0]....
.L_4138:
        /*002c*/ 	.word	0xffffffff


	//   ....[1]....
        /*0030*/ 	.word	0xffffffff


	//   ....[2]....
        /*0034*/ 	.word	0xffffffff


	//   ....[3]....
        /*0038*/ 	.word	0xffffffff


	//   ....[4]....
        /*003c*/ 	.word	0xffffffff


	//   ....[5]....
        /*0040*/ 	.word	0xffffffff


	//   ....[6]....
        /*0044*/ 	.word	0xffffffff


	//   ....[7]....
        /*0048*/ 	.word	0xffffffff


	//   ....[8]....
        /*004c*/ 	.word	0xffffffff


	//   ....[9]....
        /*0050*/ 	.word	0xffffffff


	//   ....[10]....
        /*0054*/ 	.word	0x0500006b


	//   ....[11]....
        /*0058*/ 	.word	0x0500006b


	//   ....[12]....
        /*005c*/ 	.word	0x0500006b


	//   ....[13]....
        /*0060*/ 	.word	0x0500006b


	//   ....[14]....
        /*0064*/ 	.word	0x0500006b


	//   ....[15]....
        /*0068*/ 	.word	0x0500006b


	//   ....[16]....
        /*006c*/ 	.word	0x0500006b


	//   ....[17]....
        /*0070*/ 	.word	0x0500006b


	//   ....[18]....
        /*0074*/ 	.word	0x0500006b


	//   ....[19]....
        /*0078*/ 	.word	0x0500006b


	//----- nvinfo : EIATTR_COOP_GROUP_INSTR_OFFSETS
	.align		4
.L_4139:
        /*007c*/ 	.byte	0x04, 0x28
        /*007e*/ 	.short	(.L_4141 - .L_4140)


	//   ....[0]....
.L_4140:
        /*0080*/ 	.word	0x00001130


	//   ....[1]....
        /*0084*/ 	.word	0x00001140


	//   ....[2]....
        /*0088*/ 	.word	0x00001170


	//   ....[3]....
        /*008c*/ 	.word	0x00001180


	//   ....[4]....
        /*0090*/ 	.word	0x000011b0


	//   ....[5]....
        /*0094*/ 	.word	0x000011c0


	//   ....[6]....
        /*0098*/ 	.word	0x000011f0


	//   ....[7]....
        /*009c*/ 	.word	0x00001200


	//   ....[8]....
        /*00a0*/ 	.word	0x00001230


	//   ....[9]....
        /*00a4*/ 	.word	0x00001240


	//   ....[10]....
        /*00a8*/ 	.word	0x00002c80


	//   ....[11]....
        /*00ac*/ 	.word	0x00002d10


	//   ....[12]....
        /*00b0*/ 	.word	0x00002d80


	//   ....[13]....
        /*00b4*/ 	.word	0x00002de0


	//   ....[14]....
        /*00b8*/ 	.word	0x00002e50


	//   ....[15]....
        /*00bc*/ 	.word	0x00002eb0


	//   ....[16]....
        /*00c0*/ 	.word	0x00002f20


	//   ....[17]....
        /*00c4*/ 	.word	0x00002f80


	//   ....[18]....
        /*00c8*/ 	.word	0x00002ff0


	//   ....[19]....
        /*00cc*/ 	.word	0x00003050


	//----- nvinfo : EIATTR_EXIT_INSTR_OFFSETS
	.align		4
.L_4141:
        /*00d0*/ 	.byte	0x04, 0x1c
        /*00d2*/ 	.short	(.L_4143 - .L_4142)


	//   ....[0]....
.L_4142:
        /*00d4*/ 	.word	0x00002c10


	//----- nvinfo : EIATTR_MAX_THREADS
	.align		4
.L_4143:
        /*00d8*/ 	.byte	0x04, 0x05
        /*00da*/ 	.short	(.L_4145 - .L_4144)
.L_4144:
        /*00dc*/ 	.word	0x00000080
        /*00e0*/ 	.word	0x00000001
        /*00e4*/ 	.word	0x00000001


	//----- nvinfo : EIATTR_CRS_STACK_SIZE
	.align		4
.L_4145:
        /*00e8*/ 	.byte	0x04, 0x1e
        /*00ea*/ 	.short	(.L_4147 - .L_4146)
.L_4146:
        /*00ec*/ 	.word	0x00000000


	//----- nvinfo : EIATTR_CBANK_PARAM_SIZE
	.align		4
.L_4147:
        /*00f0*/ 	.byte	0x03, 0x19
        /*00f2*/ 	.short	0x0128


	//----- nvinfo : EIATTR_PARAM_CBANK
	.align		4
        /*00f4*/ 	.byte	0x04, 0x0a
        /*00f6*/ 	.short	(.L_4149 - .L_4148)
	.align		4
.L_4148:
        /*00f8*/ 	.word	index@(.nv.constant0._ZN10layer_norm13ln_bwd_kernelINS_13Kernel_traitsI6__halfffffjLj512ELj1ELj4ELj1ELj16ENS_18Kernel_traits_baseILj512ES2_ffffjLj128EEEEELb0ELb0ELb1ELb1EEEvNS_9BwdParamsE)
        /*00fc*/ 	.short	0x0210
        /*00fe*/ 	.short	0x0128


	//----- nvinfo : EIATTR_SW_WAR
	.align		4
.L_4149:
        /*0100*/ 	.byte	0x04, 0x36
        /*0102*/ 	.short	(.L_4151 - .L_4150)
.L_4150:
        /*0104*/ 	.word	0x00000008
.L_4151:


//--------------------- .nv.info._ZN10layer_norm13ln_bwd_kernelINS_13Kernel_traitsI6__halfffffjLj512ELj1ELj4ELj1ELj16ENS_18Kernel_traits_baseILj512ES2_ffffjLj128EEEEELb0ELb1ELb0ELb0EEEvNS_9BwdParamsE --------------------------
	.section	.nv.info._ZN10layer_norm13ln_bwd_kernelINS_13Kernel_traitsI6__halfffffjLj512ELj1ELj4ELj1ELj16ENS_18Kernel_traits_baseILj512ES2_ffffjLj128EEEEELb0ELb1ELb0ELb0EEEvNS_9BwdParamsE,"",@"SHT_CUDA_INFO"
	.sectionflags	@""
	.align	4


	//----- nvinfo : EIATTR_CUDA_API_VERSION
	.align		4
        /*0000*/ 	.byte	0x04, 0x37
        /*0002*/ 	.short	(.L_4153 - .L_4152)
.L_4152:
        /*0004*/ 	.word	0x00000082


	//----- nvinfo : EIATTR_KPARAM_INFO
	.align		4
.L_4153:
        /*0008*/ 	.byte	0x04, 0x17
        /*000a*/ 	.short	(.L_4155 - .L_4154)
.L_4154:
        /*000c*/ 	.word	0x00000000
        /*0010*/ 	.short	0x0000
        /*0012*/ 	.short	0x0000
        /*0014*/ 	.byte	0x00, 0xf0, 0xa1, 0x04


	//----- nvinfo : EIATTR_SPARSE_MMA_MASK
	.align		4
.L_4155:
        /*0018*/ 	.byte	0x03, 0x50
        /*001a*/ 	.short	0x0000


	//----- nvinfo : EIATTR_MAXREG_COUNT
	.align		4
        /*001c*/ 	.byte	0x03, 0x1b
        /*001e*/ 	.short	0x00ff


	//----- nvinfo : EIATTR_NUM_BARRIERS
	.align		4
        /*0020*/ 	.byte	0x02, 0x4c
        /*0022*/ 	.byte	0x01
	.zero		1


	//----- nvinfo : EIATTR_MERCURY_ISA_VERSION
	.align		4
        /*0024*/ 	.byte	0x03, 0x5f
        /*0026*/ 	.short	0x0101


	//----- nvinfo : EIATTR_COOP_GROUP_MASK_REGIDS
	.align		4
        /*0028*/ 	.byte	0x04, 0x29
        /*002a*/ 	.short	(.L_4157 - .L_4156)


	//   ....[0]....
.L_4156:
        /*002c*/ 	.word	0xffffffff


	//   ....[1]....
        /*0030*/ 	.word	0xffffffff


	//   ....[2]....
        /*0034*/ 	.word	0xffffffff


	//   ....[3]....
        /*0038*/ 	.word	0xffffffff


	//   ....[4]....
        /*003c*/ 	.word	0xffffffff


	//   ....[5]....
        /*0040*/ 	.word	0xffffffff


	//   ....[6]....
        /*0044*/ 	.word	0xffffffff


	//   ....[7]....
        /*0048*/ 	.word	0xffffffff


	//   ....[8]....
        /*004c*/ 	.word	0xffffffff


	//   ....[9]....
        /*0050*/ 	.word	0xffffffff


	//   ....[10]....
        /*0054*/ 	.word	0x05000095


	//   ....[11]....
        /*0058*/ 	.word	0x05000095


	//   ....[12]....
        /*005c*/ 	.word	0x05000095


	//   ....[13]....
        /*0060*/ 	.word	0x05000095


	//   ....[14]....
        /*0064*/ 	.word	0x05000095


	//   ....[15]....
        /*0068*/ 	.word	0x05000095


	//   ....[16]....
        /*006c*/ 	.word	0x05000095


	//   ....[17]....
        /*0070*/ 	.word	0x05000095


	//   ....[18]....
        /*0074*/ 	.word	0x05000095


	//   ....[19]....
        /*0078*/ 	.word	0x05000095


	//----- nvinfo : EIATTR_COOP_GROUP_INSTR_OFFSETS
	.align		4
.L_4157:
        /*007c*/ 	.byte	0x04, 0x28
        /*007e*/ 	.short	(.L_4159 - .L_4158)


	//   ....[0]....
.L_4158:
        /*0080*/ 	.word	0x00001590


	//   ....[1]....
        /*0084*/ 	.word	0x000015a0


	//   ....[2]....
        /*0088*/ 	.word	0x000015d0


	//   ....[3]....
        /*008c*/ 	.word	0x000015e0


	//   ....[4]....
        /*0090*/ 	.word	0x00001610


	//   ....[5]....
        /*0094*/ 	.word	0x00001620


	//   ....[6]....
        /*0098*/ 	.word	0x00001650


	//   ....[7]....
        /*009c*/ 	.word	0x00001660


	//   ....[8]....
        /*00a0*/ 	.word	0x00001690


	//   ....[9]....
        /*00a4*/ 	.word	0x000016a0


	//   ....[10]....
        /*00a8*/ 	.word	0x000030e0


	//   ....[11]....
        /*00ac*/ 	.word	0x00003170


	//   ....[12]....
        /*00b0*/ 	.word	0x000031e0


	//   ....[13]....
        /*00b4*/ 	.word	0x00003240


	//   ....[14]....
        /*00b8*/ 	.word	0x000032b0


	//   ....[15]....
        /*00bc*/ 	.word	0x00003310


	//   ....[16]....
        /*00c0*/ 	.word	0x00003380


	//   ....[17]....
        /*00c4*/ 	.word	0x000033e0


	//   ....[18]....
        /*00c8*/ 	.word	0x00003450


	//   ....[19]....
        /*00cc*/ 	.word	0x000034b0


	//----- nvinfo : EIATTR_EXIT_INSTR_OFFSETS
	.align		4
.L_4159:
        /*00d0*/ 	.byte	0x04, 0x1c
        /*00d2*/ 	.short	(.L_4161 - .L_4160)


	//   ....[0]....
.L_4160:
        /*00d4*/ 	.word	0x00002ff0


	//   ....[1]....
        /*00d8*/ 	.word	0x00003070


	//----- nvinfo : EIATTR_MAX_THREADS
	.align		4
.L_4161:
        /*00dc*/ 	.byte	0x04, 0x05
        /*00de*/ 	.short	(.L_4163 - .L_4162)
.L_4162:
        /*00e0*/ 	.word	0x00000080
        /*00e4*/ 	.word	0x00000001
        /*00e8*/ 	.word	0x00000001


	//----- nvinfo : EIATTR_CRS_STACK_SIZE
	.align		4
.L_4163:
        /*00ec*/ 	.byte	0x04, 0x1e
        /*00ee*/ 	.short	(.L_4165 - .L_4164)
.L_4164:
        /*00f0*/ 	.word	0x00000000


	//----- nvinfo : EIATTR_CBANK_PARAM_SIZE
	.align		4
.L_4165:
        /*00f4*/ 	.byte	0x03, 0x19
        /*00f6*/ 	.short	0x0128


	//----- nvinfo : EIATTR_PARAM_CBANK
	.align		4
        /*00f8*/ 	.byte	0x04, 0x0a
        /*00fa*/ 	.short	(.L_4167 - .L_4166)
	.align		4
.L_4166:
        /*00fc*/ 	.word	index@(.nv.constant0._ZN10layer_norm13ln_bwd_kernelINS_13Kernel_traitsI6__halfffffjLj512ELj1ELj4ELj1ELj16ENS_18Kernel_traits_baseILj512ES2_ffffjLj128EEEEELb0ELb1ELb0ELb0EEEvNS_9BwdParamsE)
        /*0100*/ 	.short	0x0210
        /*0102*/ 	.short	0x0128


	//----- nvinfo : EIATTR_SW_WAR
	.align		4
.L_4167:
        /*0104*/ 	.byte	0x04, 0x36
        /*0106*/ 	.short	(.L_4169 - .L_4168)
.L_4168:
        /*0108*/ 	.word	0x00000008
.L_4169:


//--------------------- .nv.info._ZN10layer_norm13ln_bwd_kernelINS_13Kernel_traitsI6__halfffffjLj512ELj1ELj4ELj1ELj16ENS_18Kernel_traits_baseILj512ES2_ffffjLj128EEEEELb0ELb1ELb0ELb1EEEvNS_9BwdParamsE --------------------------
	.section	.nv.info._ZN10layer_norm13ln_bwd_kernelINS_13Kernel_traitsI6__halfffffjLj512ELj1ELj4ELj1ELj16ENS_18Kernel_traits_baseILj512ES2_ffffjLj128EEEEELb0ELb1ELb0ELb1EEEvNS_9BwdParamsE,"",@"SHT_CUDA_INFO"
	.sectionflags	@""
	.align	4


	//----- nvinfo : EIATTR_CUDA_API_VERSION
	.align		4
        /*0000*/ 	.byte	0x04, 0x37
        /*0002*/ 	.short	(.L_4171 - .L_4170)
.L_4170:
        /*0004*/ 	.word	0x00000082


	//----- nvinfo : EIATTR_KPARAM_INFO
	.align		4
.L_4171:
        /*0008*/ 	.byte	0x04, 0x17
        /*000a*/ 	.short	(.L_4173 - .L_4172)
.L_4172:
        /*000c*/ 	.word	0x00000000
        /*0010*/ 	.short	0x0000
        /*0012*/ 	.short	0x0000
        /*0014*/ 	.byte	0x00, 0xf0, 0xa1, 0x04


	//----- nvinfo : EIATTR_SPARSE_MMA_MASK
	.align		4
.L_4173:
        /*0018*/ 	.byte	0x03, 0x50
        /*001a*/ 	.short	0x0000


	//----- nvinfo : EIATTR_MAXREG_COUNT
	.align		4
        /*001c*/ 	.byte	0x03, 0x1b
        /*001e*/ 	.short	0x00ff


	//----- nvinfo : EIATTR_NUM_BARRIERS
	.align		4
        /*0020*/ 	.byte	0x02, 0x4c
        /*0022*/ 	.byte	0x01
	.zero		1


	//----- nvinfo : EIATTR_MERCURY_ISA_VERSION
	.align		4
        /*0024*/ 	.byte	0x03, 0x5f
        /*0026*/ 	.short	0x0101


	//----- nvinfo : EIATTR_COOP_GROUP_MASK_REGIDS
	.align		4
        /*0028*/ 	.byte	0x04, 0x29
        /*002a*/ 	.short	(.L_4175 - .L_4174)


	//   ....[0]....
.L_4174:
        /*002c*/ 	.word	0xffffffff


	//   ....[1]....
        /*0030*/ 	.word	0xffffffff


	//   ....[2]....
        /*0034*/ 	.word	0xffffffff


	//   ....[3]....
        /*0038*/ 	.word	0xffffffff


	//   ....[4]....
        /*003c*/ 	.word	0xffffffff


	//   ....[5]....
        /*0040*/ 	.word	0xffffffff


	//   ....[6]....
        /*0044*/ 	.word	0xffffffff


	//   ....[7]....
        /*0048*/ 	.word	0xffffffff


	//   ....[8]....
        /*004c*/ 	.word	0xffffffff


	//   ....[9]....
        /*0050*/ 	.word	0xffffffff


	//   ....[10]....
        /*0054*/ 	.word	0x0500009a


	//   ....[11]....
        /*0058*/ 	.word	0x0500009a


	//   ....[12]....
        /*005c*/ 	.word	0x0500009a


	//   ....[13]....
        /*0060*/ 	.word	0x0500009a


	//   ....[14]....
        /*0064*/ 	.word	0x0500009a


	//   ....[15]....
        /*0068*/ 	.word	0x0500009a


	//   ....[16]....
        /*006c*/ 	.word	0x0500009a


	//   ....[17]....
        /*0070*/ 	.word	0x0500009a


	//   ....[18]....
        /*0074*/ 	.word	0x0500009a


	//   ....[19]....
        /*0078*/ 	.word	0x0500009a


	//----- nvinfo : EIATTR_COOP_GROUP_INSTR_OFFSETS
	.align		4
.L_4175:
        /*007c*/ 	.byte	0x04, 0x28
        /*007e*/ 	.short	(.L_4177 - .L_4176)


	//   ....[0]....
.L_4176:
        /*0080*/ 	.word	0x00001380


	//   ....[1]....
        /*0084*/ 	.word	0x00001390


	//   ....[2]....
        /*0088*/ 	.word	0x000013c0


	//   ....[3]....
        /*008c*/ 	.word	0x000013d0


	//   ....[4]....
        /*0090*/ 	.word	0x00001400


	//   ....[5]....
        /*0094*/ 	.word	0x00001410


	//   ....[6]....
        /*0098*/ 	.word	0x00001440


	//   ....[7]....
        /*009c*/ 	.word	0x00001450


	//   ....[8]....
        /*00a0*/ 	.word	0x00001480


	//   ....[9]....
        /*00a4*/ 	.word	0x00001490


	//   ....[10]....
        /*00a8*/ 	.word	0x00002cd0


	//   ....[11]....
        /*00ac*/ 	.word	0x00002d60


	//   ....[12]....
        /*00b0*/ 	.word	0x00002dd0


	//   ....[13]....
        /*00b4*/ 	.word	0x00002e30


	//   ....[14]....
        /*00b8*/ 	.word	0x00002ea0


	//   ....[15]....
        /*00bc*/ 	.word	0x00002f00


	//   ....[16]....
        /*00c0*/ 	.word	0x00002f70


	//   ....[17]....
        /*00c4*/ 	.word	0x00002fd0


	//   ....[18]....
        /*00c8*/ 	.word	0x00003040


	//   ....[19]....
        /*00cc*/ 	.word	0x000030a0


	//----- nvinfo : EIATTR_EXIT_INSTR_OFFSETS
	.align		4
.L_4177:
        /*00d0*/ 	.byte	0x04, 0x1c
        /*00d2*/ 	.short	(.L_4179 - .L_4178)


	//   ....[0]....
.L_4178:
        /*00d4*/ 	.word	0x00002c60


	//----- nvinfo : EIATTR_MAX_THREADS
	.align		4
.L_4179:
        /*00d8*/ 	.byte	0x04, 0x05
        /*00da*/ 	.short	(.L_4181 - .L_4180)
.L_4180:
        /*00dc*/ 	.word	0x00000080
        /*00e0*/ 	.word	0x00000001
        /*00e4*/ 	.word	0x00000001


	//----- nvinfo : EIATTR_CRS_STACK_SIZE
	.align		4
.L_4181:
        /*00e8*/ 	.byte	0x04, 0x1e
        /*00ea*/ 	.short	(.L_4183 - .L_4182)
.L_4182:
        /*00ec*/ 	.word	0x00000000


	//----- nvinfo : EIATTR_CBANK_PARAM_SIZE
	.align		4
.L_4183:
        /*00f0*/ 	.byte	0x03, 0x19
        /*00f2*/ 	.short	0x0128


	//----- nvinfo : EIATTR_PARAM_CBANK
	.align		4
        /*00f4*/ 	.byte	0x04, 0x0a
        /*00f6*/ 	.short	(.L_4185 - .L_4184)
	.align		4
.L_4184:
        /*00f8*/ 	.word	index@(.nv.constant0._ZN10layer_norm13ln_bwd_kernelINS_13Kernel_traitsI6__halfffffjLj512ELj1ELj4ELj1ELj16ENS_18Kernel_traits_baseILj512ES2_ffffjLj128EEEEELb0ELb1ELb0ELb1EEEvNS_9BwdParamsE)
        /*00fc*/ 	.short	0x0210
        /*00fe*/ 	.short	0x0128


	//----- nvinfo : EIATTR_SW_WAR
	.align		4
.L_4185:
        /*0100*/ 	.byte	0x04, 0x36
        /*0102*/ 	.short	(.L_4187 - .L_4186)
.L_4186:
        /*0104*/ 	.word	0x00000008
.L_4187:


//--------------------- .nv.info._ZN10layer_norm13ln_bwd_kernelINS_13Kernel_traitsI6__halfffffjLj512ELj1ELj4ELj1ELj16ENS_18Kernel_traits_baseILj512ES2_ffffjLj128EEEEELb0ELb1ELb1ELb0EEEvNS_9BwdParamsE --------------------------
	.section	.nv.info._ZN10layer_norm13ln_bwd_kernelINS_13Kernel_traitsI6__halfffffjLj512ELj1ELj4ELj1ELj16ENS_18Kernel_traits_baseILj512ES2_ffffjLj128EEEEELb0ELb1ELb1ELb0EEEvNS_9BwdParamsE,"",@"SHT_CUDA_INFO"
	.sectionflags	@""
	.align	4


	//----- nvinfo : EIATTR_CUDA_API_VERSION
	.align		4
        /*0000*/ 	.byte	0x04, 0x37
        /*0002*/ 	.short	(.L_4189 - .L_4188)
.L_4188:
        /*0004*/ 	.word	0x00000082


	//----- nvinfo : EIATTR_KPARAM_INFO
	.align		4
.L_4189:
        /*0008*/ 	.byte	0x04, 0x17
        /*000a*/ 	.short	(.L_4191 - .L_4190)
.L_4190:
        /*000c*/ 	.word	0x00000000
        /*0010*/ 	.short	0x0000
        /*0012*/ 	.short	0x0000
        /*0014*/ 	.byte	0x00, 0xf0, 0xa1, 0x04


	//----- nvinfo : EIATTR_SPARSE_MMA_MASK
	.align		4
.L_4191:
        /*0018*/ 	.byte	0x03, 0x50
        /*001a*/ 	.short	0x0000


	//----- nvinfo : EIATTR_MAXREG_COUNT
	.align		4
        /*001c*/ 	.byte	0x03, 0x1b
        /*001e*/ 	.short	0x00ff


	//----- nvinfo : EIATTR_NUM_BARRIERS
	.align		4
        /*0020*/ 	.byte	0x02, 0x4c
        /*0022*/ 	.byte	0x01
	.zero		1


	//----- nvinfo : EIATTR_MERCURY_ISA_VERSION
	.align		4
        /*0024*/ 	.byte	0x03, 0x5f
        /*0026*/ 	.short	0x0101


	//----- nvinfo : EIATTR_COOP_GROUP_MASK_REGIDS
	.align		4
        /*0028*/ 	.byte	0x04, 0x29
        /*002a*/ 	.short	(.L_4193 - .L_4192)


	//   ....[0]....
.L_4192:
        /*002c*/ 	.word	0xffffffff


	//   ....[1]....
        /*0030*/ 	.word	0xffffffff


	//   ....[2]....
        /*0034*/ 	.word	0xffffffff


	//   ....[3]....
        /*0038*/ 	.word	0xffffffff


	//   ....[4]....
        /*003c*/ 	.word	0xffffffff


	//   ....[5]....
        /*0040*/ 	.word	0xffffffff


	//   ....[6]....
        /*0044*/ 	.word	0xffffffff


	//   ....[7]....
        /*0048*/ 	.word	0xffffffff


	//   ....[8]....
        /*004c*/ 	.word	0xffffffff


	//   ....[9]....
        /*0050*/ 	.word	0xffffffff


	//   ....[10]....
        /*0054*/ 	.word	0x0500007c


	//   ....[11]....
        /*0058*/ 	.word	0x0500007c


	//   ....[12]....
        /*005c*/ 	.word	0x0500007c


	//   ....[13]....
        /*0060*/ 	.word	0x0500007c


	//   ....[14]....
        /*0064*/ 	.word	0x0500007c


	//   ....[15]....
        /*0068*/ 	.word	0x0500007c


	//   ....[16]....
        /*006c*/ 	.word	0x0500007c


	//   ....[17]....
        /*0070*/ 	.word	0x0500007c


	//   ....[18]....
        /*0074*/ 	.word	0x0500007c


	//   ....[19]....
        /*0078*/ 	.word	0x0500007c


	//----- nvinfo : EIATTR_COOP_GROUP_INSTR_OFFSETS
	.align		4
.L_4193:
        /*007c*/ 	.byte	0x04, 0x28
        /*007e*/ 	.short	(.L_4195 - .L_4194)


	//   ....[0]....
.L_4194:
        /*0080*/ 	.word	0x000017f0


	//   ....[1]....
        /*0084*/ 	.word	0x00001800


	//   ....[2]....
        /*0088*/ 	.word	0x00001830


	//   ....[3]....
        /*008c*/ 	.word	0x00001840


	//   ....[4]....
        /*0090*/ 	.word	0x00001870


	//   ....[5]....
        /*0094*/ 	.word	0x00001880


	//   ....[6]....
        /*0098*/ 	.word	0x000018b0


	//   ....[7]....
        /*009c*/ 	.word	0x000018c0


	//   ....[8]....
        /*00a0*/ 	.word	0x000018f0


	//   ....[9]....
        /*00a4*/ 	.word	0x00001900


	//   ....[10]....
        /*00a8*/ 	.word	0x00003e50


	//   ....[11]....
        /*00ac*/ 	.word	0x00003ef0


	//   ....[12]....
        /*00b0*/ 	.word	0x00003f50


	//   ....[13]....
        /*00b4*/ 	.word	0x00003fb0


	//   ....[14]....
        /*00b8*/ 	.word	0x00004020


	//   ....[15]....
        /*00bc*/ 	.word	0x00004080


	//   ....[16]....
        /*00c0*/ 	.word	0x000040f0


	//   ....[17]....
        /*00c4*/ 	.word	0x00004150


	//   ....[18]....
        /*00c8*/ 	.word	0x000041c0


	//   ....[19]....
        /*00cc*/ 	.word	0x00004220


	//----- nvinfo : EIATTR_EXIT_INSTR_OFFSETS
	.align		4
.L_4195:
        /*00d0*/ 	.byte	0x04, 0x1c
        /*00d2*/ 	.short	(.L_4197 - .L_4196)


	//   ....[0]....
.L_4196:
        /*00d4*/ 	.word	0x00003d70


	//   ....[1]....
        /*00d8*/ 	.word	0x00003df0


	//----- nvinfo : EIATTR_MAX_THREADS
	.align		4
.L_4197:
        /*00dc*/ 	.byte	0x04, 0x05
        /*00de*/ 	.short	(.L_4199 - .L_4198)
.L_4198:
        /*00e0*/ 	.word	0x00000080
        /*00e4*/ 	.word	0x00000001
        /*00e8*/ 	.word	0x00000001


	//----- nvinfo : EIATTR_CRS_STACK_SIZE
	.align		4
.L_4199:
        /*00ec*/ 	.byte	0x04, 0x1e
        /*00ee*/ 	.short	(.L_4201 - .L_4200)
.L_4200:
        /*00f0*/ 	.word	0x00000000


	//----- nvinfo : EIATTR_CBANK_PARAM_SIZE
	.align		4
.L_4201:
        /*00f4*/ 	.byte	0x03, 0x19
        /*00f6*/ 	.short	0x0128


	//----- nvinfo : EIATTR_PARAM_CBANK
	.align		4
        /*00f8*/ 	.byte	0x04, 0x0a
        /*00fa*/ 	.short	(.L_4203 - .L_4202)
	.align		4
.L_4202:
        /*00fc*/ 	.word	index@(.nv.constant0._ZN10layer_norm13ln_bwd_kernelINS_13Kernel_traitsI6__halfffffjLj512ELj1ELj4ELj1ELj16ENS_18Kernel_traits_baseILj512ES2_ffffjLj128EEEEELb0ELb1ELb1ELb0EEEvNS_9BwdParamsE)
        /*0100*/ 	.short	0x0210
        /*0102*/ 	.short	0x0128


	//----- nvinfo : EIATTR_SW_WAR
	.align		4
.L_4203:
        /*0104*/ 	.byte	0x04, 0x36
        /*0106*/ 	.short	(.L_4205 - .L_4204)
.L_4204:
        /*0108*/ 	.word	0x00000008
.L_4205:


//--------------------- .nv.info._ZN10layer_norm13ln_bwd_kernelINS_13Kernel_traitsI6__halfffffjLj512ELj1ELj4ELj1ELj16ENS_18Kernel_traits_baseILj512ES2_ffffjLj128EEEEELb0ELb1ELb1ELb1EEEvNS_9BwdParamsE --------------------------
	.section	.nv.info._ZN10layer_norm13ln_bwd_kernelINS_13Kernel_traitsI6__halfffffjLj512ELj1ELj4ELj1ELj16ENS_18Kernel_traits_baseILj512ES2_ffffjLj128EEEEELb0ELb1ELb1ELb1EEEvNS_9BwdParamsE,"",@"SHT_CUDA_INFO"
	.sectionflags	@""
	.align	4


	//----- nvinfo : EIATTR_CUDA_API_VERSION
	.align		4
        /*0000*/ 	.byte	0x04, 0x37
        /*0002*/ 	.short	(.L_4207 - .L_4206)
.L_4206:
        /*0004*/ 	.word	0x00000082


	//----- nvinfo : EIATTR_KPARAM_INFO
	.align		4
.L_4207:
        /*0008*/ 	.byte	0x04, 0x17
        /*000a*/ 	.short	(.L_4209 - .L_4208)
.L_4208:
        /*000c*/ 	.word	0x00000000
        /*0010*/ 	.short	0x0000
        /*0012*/ 	.short	0x0000
        /*0014*/ 	.byte	0x00, 0xf0, 0xa1, 0x04


	//----- nvinfo : EIATTR_SPARSE_MMA_MASK
	.align		4
.L_4209:
        /*0018*/ 	.byte	0x03, 0x50
        /*001a*/ 	.short	0x0000


	//----- nvinfo : EIATTR_MAXREG_COUNT
	.align		4
        /*001c*/ 	.byte	0x03, 0x1b
        /*001e*/ 	.short	0x00ff


	//----- nvinfo : EIATTR_NUM_BARRIERS
	.align		4
        /*0020*/ 	.byte	0x02, 0x4c
        /*0022*/ 	.byte	0x01
	.zero		1


	//----- nvinfo : EIATTR_MERCURY_ISA_VERSION
	.align		4
        /*0024*/ 	.byte	0x03, 0x5f
        /*0026*/ 	.short	0x0101


	//----- nvinfo : EIATTR_COOP_GROUP_MASK_REGIDS
	.align		4
        /*0028*/ 	.byte	0x04, 0x29
        /*002a*/ 	.short	(.L_4211 - .L_4210)


	//   ....[0]....
.L_4210:
        /*002c*/ 	.word	0xffffffff


	//   ....[1]....
        /*0030*/ 	.word	0xffffffff


	//   ....[2]....
        /*0034*/ 	.word	0xffffffff


	//   ....[3]....
        /*0038*/ 	.word	0xffffffff


	//   ....[4]....
        /*003c*/ 	.word	0xffffffff


	//   ....[5]....
        /*0040*/ 	.word	0xffffffff


	//   ....[6]....
        /*0044*/ 	.word	0xffffffff


	//   ....[7]....
        /*0048*/ 	.word	0xffffffff


	//   ....[8]....
        /*004c*/ 	.word	0xffffffff


	//   ....[9]....
        /*0050*/ 	.word	0xffffffff


	//   ....[10]....
        /*0054*/ 	.word	0x05000068


	//   ....[11]....
        /*0058*/ 	.word	0x05000068


	//   ....[12]....
        /*005c*/ 	.word	0x05000068


	//   ....[13]....
        /*0060*/ 	.word	0x05000068


	//   ....[14]....
        /*0064*/ 	.word	0x05000068


	//   ....[15]....
        /*0068*/ 	.word	0x05000068


	//   ....[16]....
        /*006c*/ 	.word	0x05000068


	//   ....[17]....
        /*0070*/ 	.word	0x05000068


	//   ....[18]....
        /*0074*/ 	.word	0x05000068


	//   ....[19]....
        /*0078*/ 	.word	0x05000068


	//----- nvinfo : EIATTR_COOP_GROUP_INSTR_OFFSETS
	.align		4
.L_4211:
        /*007c*/ 	.byte	0x04, 0x28
        /*007e*/ 	.short	(.L_4213 - .L_4212)


	//   ....[0]....
.L_4212:
        /*0080*/ 	.word	0x000013f0


	//   ....[1]....
        /*0084*/ 	.word	0x00001400


	//   ....[2]....
        /*0088*/ 	.word	0x00001430


	//   ....[3]....
        /*008c*/ 	.word	0x00001440


	//   ....[4]....
        /*0090*/ 	.word	0x00001470


	//   ....[5]....
        /*0094*/ 	.word	0x00001480


	//   ....[6]....
        /*0098*/ 	.word	0x000014b0


	//   ....[7]....
        /*009c*/ 	.word	0x000014c0


	//   ....[8]....
        /*00a0*/ 	.word	0x000014f0


	//   ....[9]....
        /*00a4*/ 	.word	0x00001500


	//   ....[10]....
        /*00a8*/ 	.word	0x000033f0


	//   ....[11]....
        /*00ac*/ 	.word	0x00003480


	//   ....[12]....
        /*00b0*/ 	.word	0x000034f0


	//   ....[13]....
        /*00b4*/ 	.word	0x00003550


	//   ....[14]....
        /*00b8*/ 	.word	0x000035c0


	//   ....[15]....
        /*00bc*/ 	.word	0x00003610


	//   ....[16]....
        /*00c0*/ 	.word	0x00003680


	//   ....[17]....
        /*00c4*/ 	.word	0x000036e0


	//   ....[18]....
        /*00c8*/ 	.word	0x00003750


	//   ....[19]....
        /*00cc*/ 	.word	0x000037b0


	//----- nvinfo : EIATTR_EXIT_INSTR_OFFSETS
	.align		4
.L_4213:
        /*00d0*/ 	.byte	0x04, 0x1c
        /*00d2*/ 	.short	(.L_4215 - .L_4214)


	//   ....[0]....
.L_4214:
        /*00d4*/ 	.word	0x00003380


	//----- nvinfo : EIATTR_MAX_THREADS
	.align		4
.L_4215:
        /*00d8*/ 	.byte	0x04, 0x05
        /*00da*/ 	.short	(.L_4217 - .L_4216)
.L_4216:
        /*00dc*/ 	.word	0x00000080
        /*00e0*/ 	.word	0x00000001
        /*00e4*/ 	.word	0x00000001


	//----- nvinfo : EIATTR_CRS_STACK_SIZE
	.align		4
.L_4217:
        /*00e8*/ 	.byte	0x04, 0x1e
        /*00ea*/ 	.short	(.L_4219 - .L_4218)
.L_4218:
        /*00ec*/ 	.word	0x00000000


	//----- nvinfo : EIATTR_CBANK_PARAM_SIZE
	.align		4
.L_4219:
        /*00f0*/ 	.byte	0x03, 0x19
        /*00f2*/ 	.short	0x0128


	//----- nvinfo : EIATTR_PARAM_CBANK
	.align		4
        /*00f4*/ 	.byte	0x04, 0x0a
        /*00f6*/ 	.short	(.L_4221 - .L_4220)
	.align		4
.L_4220:
        /*00f8*/ 	.word	index@(.nv.constant0._ZN10layer_norm13ln_bwd_kernelINS_13Kernel_traitsI6__halfffffjLj512ELj1ELj4ELj1ELj16ENS_18Kernel_traits_baseILj512ES2_ffffjLj128EEEEELb0ELb1ELb1ELb1EEEvNS_9BwdParamsE)
        /*00fc*/ 	.short	0x0210
        /*00fe*/ 	.short	0x0128


	//----- nvinfo : EIATTR_SW_WAR
	.align		4
.L_4221:
        /*0100*/ 	.byte	0x04, 0x36
        /*0102*/ 	.short	(.L_4223 - .L_4222)
.L_4222:
        /*0104*/ 	.word	0x00000008
.L_4223:


//--------------------- .nv.info._ZN10layer_norm13ln_bwd_kernelINS_13Kernel_traitsI6__halfffffjLj512ELj1ELj4ELj1ELj16ENS_18Kernel_traits_baseILj512ES2_ffffjLj128EEEEELb1ELb0ELb0ELb0EEEvNS_9BwdParamsE --------------------------
	.section	.nv.info._ZN10layer_norm13ln_bwd_kernelINS_13Kernel_traitsI6__halfffffjLj512ELj1ELj4ELj1ELj16ENS_18Kernel_traits_baseILj512ES2_ffffjLj128EEEEELb1ELb0ELb0ELb0EEEvNS_9BwdParamsE,"",@"SHT_CUDA_INFO"
	.sectionflags	@""
	.align	4


	//----- nvinfo : EIATTR_CUDA_API_VERSION
	.align		4
        /*0000*/ 	.byte	0x04, 0x37
        /*0002*/ 	.short	(.L_4225 - .L_4224)
.L_4224:
        /*0004*/ 	.word	0x00000082


	//----- nvinfo : EIATTR_KPARAM_INFO
	.align		4
.L_4225:
        /*0008*/ 	.byte	0x04, 0x17
        /*000a*/ 	.short	(.L_4227 - .L_4226)
.L_4226:
        /*000c*/ 	.word	0x00000000
        /*0010*/ 	.short	0x0000
        /*0012*/ 	.short	0x0000
        /*0014*/ 	.byte	0x00, 0xf0, 0xa1, 0x04


	//----- nvinfo : EIATTR_SPARSE_MMA_MASK
	.align		4
.L_4227:
        /*0018*/ 	.byte	0x03, 0x50
        /*001a*/ 	.short	0x0000


	//----- nvinfo : EIATTR_MAXREG_COUNT
	.align		4
        /*001c*/ 	.byte	0x03, 0x1b
        /*001e*/ 	.short	0x00ff


	//----- nvinfo : EIATTR_NUM_BARRIERS
	.align		4
        /*0020*/ 	.byte	0x02, 0x4c
        /*0022*/ 	.byte	0x01
	.zero		1


	//----- nvinfo : EIATTR_MERCURY_ISA_VERSION
	.align		4
        /*0024*/ 	.byte	0x03, 0x5f
        /*0026*/ 	.short	0x0101


	//----- nvinfo : EIATTR_COOP_GROUP_MASK_REGIDS
	.align		4
        /*0028*/ 	.byte	0x04, 0x29
        /*002a*/ 	.short	(.L_4229 - .L_4228)


	//   ....[0]....
.L_4228:
        /*002c*/ 	.word	0xffffffff


	//   ....[1]....
        /*0030*/ 	.word	0xffffffff


	//   ....[2]....
        /*0034*/ 	.word	0xffffffff


	//   ....[3]....
        /*0038*/ 	.word	0xffffffff


	//   ....[4]....
        /*003c*/ 	.word	0xffffffff


	//   ....[5]....
        /*0040*/ 	.word	0xffffffff


	//   ....[6]....
        /*0044*/ 	.word	0xffffffff


	//   ....[7]....
        /*0048*/ 	.word	0xffffffff


	//   ....[8]....
        /*004c*/ 	.word	0xffffffff


	//   ....[9]....
        /*0050*/ 	.word	0xffffffff


	//   ....[10]....
        /*0054*/ 	.word	0x05000038


	//   ....[11]....
        /*0058*/ 	.word	0x05000038


	//   ....[12]....
        /*005c*/ 	.word	0x05000038


	//   ....[13]....
        /*0060*/ 	.word	0x05000038


	//   ....[14]....
        /*0064*/ 	.word	0x05000038


	//   ....[15]....
        /*0068*/ 	.word	0x05000038


	//   ....[16]....
        /*006c*/ 	.word	0x05000038


	//   ....[17]....
        /*0070*/ 	.word	0x05000038


	//   ....[18]....
        /*0074*/ 	.word	0x05000038


	//   ....[19]....
        /*0078*/ 	.word	0x05000038


	//----- nvinfo : EIATTR_COOP_GROUP_INSTR_OFFSETS
	.align		4
.L_4229:
        /*007c*/ 	.byte	0x04, 0x28
        /*007e*/ 	.short	(.L_4231 - .L_4230)


	//   ....[0]....
.L_4230:
        /*0080*/ 	.word	0x00001330


	//   ....[1]....
        /*0084*/ 	.word	0x00001340


	//   ....[2]....
        /*0088*/ 	.word	0x00001370


	//   ....[3]....
        /*008c*/ 	.word	0x00001380


	//   ....[4]....
        /*0090*/ 	.word	0x000013b0


	//   ....[5]....
        /*0094*/ 	.word	0x000013c0


	//   ....[6]....
        /*0098*/ 	.word	0x000013f0


	//   ....[7]....
        /*009c*/ 	.word	0x00001400


	//   ....[8]....
        /*00a0*/ 	.word	0x00001430


	//   ....[9]....
        /*00a4*/ 	.word	0x00001440


	//   ....[10]....
        /*00a8*/ 	.word	0x00002a70


	//   ....[11]....
        /*00ac*/ 	.word	0x00002b10


	//   ....[12]....
        /*00b0*/ 	.word	0x00002b70


	//   ....[13]....
        /*00b4*/ 	.word	0x00002bd0


	//   ....[14]....
        /*00b8*/ 	.word	0x00002c40


	//   ....[15]....
        /*00bc*/ 	.word	0x00002ca0


	//   ....[16]....
        /*00c0*/ 	.word	0x00002d10


	//   ....[17]....
        /*00c4*/ 	.word	0x00002d70


	//   ....[18]....
        /*00c8*/ 	.word	0x00002de0


	//   ....[19]....
        /*00cc*/ 	.word	0x00002e40


	//----- nvinfo : EIATTR_EXIT_INSTR_OFFSETS
	.align		4
.L_4231:
        /*00d0*/ 	.byte	0x04, 0x1c
        /*00d2*/ 	.short	(.L_4233 - .L_4232)


	//   ....[0]....
.L_4232:
        /*00d4*/ 	.word	0x000029e0


	//   ....[1]....
        /*00d8*/ 	.word	0x00002a10


	//----- nvinfo : EIATTR_MAX_THREADS
	.align		4
.L_4233:
        /*00dc*/ 	.byte	0x04, 0x05
        /*00de*/ 	.short	(.L_4235 - .L_4234)
.L_4234:
        /*00e0*/ 	.word	0x00000080
        /*00e4*/ 	.word	0x00000001
        /*00e8*/ 	.word	0x00000001


	//----- nvinfo : EIATTR_CRS_STACK_SIZE
	.align		4
.L_4235:
        /*00ec*/ 	.byte	0x04, 0x1e
        /*00ee*/ 	.short	(.L_4237 - .L_4236)
.L_4236:
        /*00f0*/ 	.word	0x00000000


	//----- nvinfo : EIATTR_CBANK_PARAM_SIZE
	.align		4
.L_4237:
        /*00f4*/ 	.byte	0x03, 0x19
        /*00f6*/ 	.short	0x0128


	//----- nvinfo : EIATTR_PARAM_CBANK
	.align		4
        /*00f8*/ 	.byte	0x04, 0x0a
        /*00fa*/ 	.short	(.L_4239 - .L_4238)
	.align		4
.L_4238:
        /*00fc*/ 	.word	index@(.nv.constant0._ZN10layer_norm13ln_bwd_kernelINS_13Kernel_traitsI6__halfffffjLj512ELj1ELj4ELj1ELj16ENS_18Kernel_traits_baseILj512ES2_ffffjLj128EEEEELb1ELb0ELb0ELb0EEEvNS_9BwdParamsE)
        /*0100*/ 	.short	0x0210
        /*0102*/ 	.short	0x0128


	//----- nvinfo : EIATTR_SW_WAR
	.align		4
.L_4239:
        /*0104*/ 	.byte	0x04, 0x36
        /*0106*/ 	.short	(.L_4241 - .L_4240)
.L_4240:
        /*0108*/ 	.word	0x00000008
.L_4241:


//--------------------- .nv.info._ZN10layer_norm13ln_bwd_kernelINS_13Kernel_traitsI6__halfffffjLj512ELj1ELj4ELj1ELj16ENS_18Kernel_traits_baseILj512ES2_ffffjLj128EEEEELb1ELb0ELb0ELb1EEEvNS_9BwdParamsE --------------------------
	.section	.nv.info._ZN10layer_norm13ln_bwd_kernelINS_13Kernel_traitsI6__halfffffjLj512ELj1ELj4ELj1ELj16ENS_18Kernel_traits_baseILj512ES2_ffffjLj128EEEEELb1ELb0ELb0ELb1EEEvNS_9BwdParamsE,"",@"SHT_CUDA_INFO"
	.sectionflags	@""
	.align	4


	//----- nvinfo : EIATTR_CUDA_API_VERSION
	.align		4
        /*0000*/ 	.byte	0x04, 0x37
        /*0002*/ 	.short	(.L_4243 - .L_4242)
.L_4242:
        /*0004*/ 	.word	0x00000082


	//----- nvinfo : EIATTR_KPARAM_INFO
	.align		4
.L_4243:
        /*0008*/ 	.byte	0x04, 0x17
        /*000a*/ 	.short	(.L_4245 - .L_4244)
.L_4244:
        /*000c*/ 	.word	0x00000000
        /*0010*/ 	.short	0x0000
        /*0012*/ 	.short	0x0000
        /*0014*/ 	.byte	0x00, 0xf0, 0xa1, 0x04


	//----- nvinfo : EIATTR_SPARSE_MMA_MASK
	.align		4
.L_4245:
        /*0018*/ 	.byte	0x03, 0x50
        /*001a*/ 	.short	0x0000


	//----- nvinfo : EIATTR_MAXREG_COUNT
	.align		4
        /*001c*/ 	.byte	0x03, 0x1b
        /*001e*/ 	.short	0x00ff


	//----- nvinfo : EIATTR_NUM_BARRIERS
	.align		4
        /*0020*/ 	.byte	0x02, 0x4c
        /*0022*/ 	.byte	0x01
	.zero		1


	//----- nvinfo : EIATTR_MERCURY_ISA_VERSION
	.align		4
        /*0024*/ 	.byte	0x03, 0x5f
        /*0026*/ 	.short	0x0101


	//----- nvinfo : EIATTR_COOP_GROUP_MASK_REGIDS
	.align		4
        /*0028*/ 	.byte	0x04, 0x29
        /*002a*/ 	.short	(.L_4247 - .L_4246)


	//   ....[0]....
.L_4246:
        /*002c*/ 	.word	0xffffffff


	//   ....[1]....
        /*0030*/ 	.word	0xffffffff


	//   ....[2]....
        /*0034*/ 	.word	0xffffffff


	//   ....[3]....
        /*0038*/ 	.word	0xffffffff


	//   ....[4]....
        /*003c*/ 	.word	0xffffffff


	//   ....[5]....
        /*0040*/ 	.word	0xffffffff


	//   ....[6]....
        /*0044*/ 	.word	0xffffffff


	//   ....[7]....
        /*0048*/ 	.word	0xffffffff


	//   ....[8]....
        /*004c*/ 	.word	0xffffffff


	//   ....[9]....
        /*0050*/ 	.word	0xffffffff


	//   ....[10]....
        /*0054*/ 	.word	0x05000040


	//   ....[11]....
        /*0058*/ 	.word	0x05000040


	//   ....[12]....
        /*005c*/ 	.word	0x05000040


	//   ....[13]....
        /*0060*/ 	.word	0x05000040


	//   ....[14]....
        /*0064*/ 	.word	0x05000040


	//   ....[15]....
        /*0068*/ 	.word	0x05000040


	//   ....[16]....
        /*006c*/ 	.word	0x05000040


	//   ....[17]....
        /*0070*/ 	.word	0x05000040


	//   ....[18]....
        /*0074*/ 	.word	0x05000040


	//   ....[19]....
        /*0078*/ 	.word	0x05000040


	//----- nvinfo : EIATTR_COOP_GROUP_INSTR_OFFSETS
	.align		4
.L_4247:
        /*007c*/ 	.byte	0x04, 0x28
        /*007e*/ 	.short	(.L_4249 - .L_4248)


	//   ....[0]....
.L_4248:
        /*0080*/ 	.word	0x00001070


	//   ....[1]....
        /*0084*/ 	.word	0x00001080


	//   ....[2]....
        /*0088*/ 	.word	0x000010b0


	//   ....[3]....
        /*008c*/ 	.word	0x000010c0


	//   ....[4]....
        /*0090*/ 	.word	0x000010f0


	//   ....[5]....
        /*0094*/ 	.word	0x00001100


	//   ....[6]....
        /*0098*/ 	.word	0x00001130


	//   ....[7]....
        /*009c*/ 	.word	0x00001140


	//   ....[8]....
        /*00a0*/ 	.word	0x00001170


	//   ....[9]....
        /*00a4*/ 	.word	0x00001180


	//   ....[10]....
        /*00a8*/ 	.word	0x00002620


	//   ....[11]....
        /*00ac*/ 	.word	0x000026b0


	//   ....[12]....
        /*00b0*/ 	.word	0x00002710


	//   ....[13]....
        /*00b4*/ 	.word	0x00002770


	//   ....[14]....
        /*00b8*/ 	.word	0x000027d0


	//   ....[15]....
        /*00bc*/ 	.word	0x00002830


	//   ....[16]....
        /*00c0*/ 	.word	0x00002890


	//   ....[17]....
        /*00c4*/ 	.word	0x000028f0


	//   ....[18]....
        /*00c8*/ 	.word	0x00002950


	//   ....[19]....
        /*00cc*/ 	.word	0x000029b0


	//----- nvinfo : EIATTR_EXIT_INSTR_OFFSETS
	.align		4
.L_4249:
        /*00d0*/ 	.byte	0x04, 0x1c
        /*00d2*/ 	.short	(.L_4251 - .L_4250)


	//   ....[0]....
.L_4250:
        /*00d4*/ 	.word	0x000025c0


	//----- nvinfo : EIATTR_MAX_THREADS
	.align		4
.L_4251:
        /*00d8*/ 	.byte	0x04, 0x05
        /*00da*/ 	.short	(.L_4253 - .L_4252)
.L_4252:
        /*00dc*/ 	.word	0x00000080
        /*00e0*/ 	.word	0x00000001
        /*00e4*/ 	.word	0x00000001


	//----- nvinfo : EIATTR_CRS_STACK_SIZE
	.align		4
.L_4253:
        /*00e8*/ 	.byte	0x04, 0x1e
        /*00ea*/ 	.short	(.L_4255 - .L_4254)
.L_4254:
        /*00ec*/ 	.word	0x00000000


	//----- nvinfo : EIATTR_CBANK_PARAM_SIZE
	.align		4
.L_4255:
        /*00f0*/ 	.byte	0x03, 0x19
        /*00f2*/ 	.short	0x0128


	//----- nvinfo : EIATTR_PARAM_CBANK
	.align		4
        /*00f4*/ 	.byte	0x04, 0x0a
        /*00f6*/ 	.short	(.L_4257 - .L_4256)
	.align		4
.L_4256:
        /*00f8*/ 	.word	index@(.nv.constant0._ZN10layer_norm13ln_bwd_kernelINS_13Kernel_traitsI6__halfffffjLj512ELj1ELj4ELj1ELj16ENS_18Kernel_traits_baseILj512ES2_ffffjLj128EEEEELb1ELb0ELb0ELb1EEEvNS_9BwdParamsE)
        /*00fc*/ 	.short	0x0210
        /*00fe*/ 	.short	0x0128


	//----- nvinfo : EIATTR_SW_WAR
	.align		4
.L_4257:
        /*0100*/ 	.byte	0x04, 0x36
        /*0102*/ 	.short	(.L_4259 - .L_4258)
.L_4258:
        /*0104*/ 	.word	0x00000008
.L_4259:


//--------------------- .nv.info._ZN10layer_norm22ln_bwd_finalize_kernelINS_22Kernel_traits_finalizeILj512E6__halfffffjLb0ELj1024ELj4ENS_18Kernel_traits_baseILj512ES2_ffffjLj1024EEEEELb0ELb0EEEvNS_9BwdParamsE --------------------------
	.section	.nv.info._ZN10layer_norm22ln_bwd_finalize_kernelINS_22Kernel_traits_finalizeILj512E6__halfffffjLb0ELj1024ELj4ENS_18Kernel_traits_baseILj512ES2_ffffjLj1024EEEEELb0ELb0EEEvNS_9BwdParamsE,"",@"SHT_CUDA_INFO"
	.sectionflags	@""
	.align	4


	//----- nvinfo : EIATTR_CUDA_API_VERSION
	.align		4
        /*0000*/ 	.byte	0x04, 0x37
        /*0002*/ 	.short	(.L_4261 - .L_4260)
.L_4260:
        /*0004*/ 	.word	0x00000082


	//----- nvinfo : EIATTR_KPARAM_INFO
	.align		4
.L_4261:
        /*0008*/ 	.byte	0x04, 0x17
        /*000a*/ 	.short	(.L_4263 - .L_4262)
.L_4262:
        /*000c*/ 	.word	0x00000000
        /*0010*/ 	.short	0x0000
        /*0012*/ 	.short	0x0000
        /*0014*/ 	.byte	0x00, 0xf0, 0xa1, 0x04


	//----- nvinfo : EIATTR_SPARSE_MMA_MASK
	.align		4
.L_4263:
        /*0018*/ 	.byte	0x03, 0x50
        /*001a*/ 	.short	0x0000


	//----- nvinfo : EIATTR_MAXREG_COUNT
	.align		4
        /*001c*/ 	.byte	0x03, 0x1b
        /*001e*/ 	.short	0x0040


	//----- nvinfo : EIATTR_NUM_BARRIERS
	.align		4
        /*0020*/ 	.byte	0x02, 0x4c
        /*0022*/ 	.byte	0x01
	.zero		1


	//----- nvinfo : EIATTR_MERCURY_ISA_VERSION
	.align		4
        /*0024*/ 	.byte	0x03, 0x5f
        /*0026*/ 	.short	0x0101


	//----- nvinfo : EIATTR_COOP_GROUP_MASK_REGIDS
	.align		4
        /*0028*/ 	.byte	0x04, 0x29
        /*002a*/ 	.short	(.L_4265 - .L_4264)


	//   ....[0]....
.L_4264:
        /*002c*/ 	.word	0xffffffff


	//   ....[1]....
        /*0030*/ 	.word	0xffffffff


	//   ....[2]....
        /*0034*/ 	.word	0xffffffff


	//   ....[3]....
        /*0038*/ 	.word	0xffffffff


	//   ....[4]....
        /*003c*/ 	.word	0xffffffff


	//   ....[5]....
        /*0040*/ 	.word	0xffffffff


	//   ....[6]....
        /*0044*/ 	.word	0xffffffff


	//   ....[7]....
        /*0048*/ 	.word	0xffffffff


	//   ....[8]....
        /*004c*/ 	.word	0xffffffff


	//   ....[9]....
        /*0050*/ 	.word	0xffffffff


	//   ....[10]....
        /*0054*/ 	.word	0x05000013


	//   ....[11]....
        /*0058*/ 	.word	0x05000013


	//   ....[12]....
        /*005c*/ 	.word	0x05000013


	//   ....[13]....
        /*0060*/ 	.word	0x05000013


	//   ....[14]....
        /*0064*/ 	.word	0x05000013


	//   ....[15]....
        /*0068*/ 	.word	0x05000013


	//   ....[16]....
        /*006c*/ 	.word	0x05000013


	//   ....[17]....
        /*0070*/ 	.word	0x05000013


	//   ....[18]....
        /*0074*/ 	.word	0x05000013


	//   ....[19]....
        /*0078*/ 	.word	0x05000013


	//----- nvinfo : EIATTR_COOP_GROUP_INSTR_OFFSETS
	.align		4
.L_4265:
        /*007c*/ 	.byte	0x04, 0x28
        /*007e*/ 	.short	(.L_4267 - .L_4266)


	//   ....[0]....
.L_4266:
        /*0080*/ 	.word	0x000008e0


	//   ....[1]....
        /*0084*/ 	.word	0x000008f0


	//   ....[2]....
        /*0088*/ 	.word	0x00000920


	//   ....[3]....
        /*008c*/ 	.word	0x00000930


	//   ....[4]....
        /*0090*/ 	.word	0x00000960


	//   ....[5]....
        /*0094*/ 	.word	0x00000970


	//   ....[6]....
        /*0098*/ 	.word	0x000009a0


	//   ....[7]....
        /*009c*/ 	.word	0x000009b0


	//   ....[8]....
        /*00a0*/ 	.word	0x000009e0


	//   ....[9]....
        /*00a4*/ 	.word	0x000009f0


	//   ....[10]....
        /*00a8*/ 	.word	0x00000c10


	//   ....[11]....
        /*00ac*/ 	.word	0x00000c80


	//   ....[12]....
        /*00b0*/ 	.word	0x00000cf0


	//   ....[13]....
        /*00b4*/ 	.word	0x00000d60


	//   ....[14]....
        /*00b8*/ 	.word	0x00000dd0


	//   ....[15]....
        /*00bc*/ 	.word	0x00000e30


	//   ....[16]....
        /*00c0*/ 	.word	0x00000ea0


	//   ....[17]....
        /*00c4*/ 	.word	0x00000f10


	//   ....[18]....
        /*00c8*/ 	.word	0x00000f80


	//   ....[19]....
        /*00cc*/ 	.word	0x00000ff0


	//----- nvinfo : EIATTR_EXIT_INSTR_OFFSETS
	.align		4
.L_4267:
        /*00d0*/ 	.byte	0x04, 0x1c
        /*00d2*/ 	.short	(.L_4269 - .L_4268)


	//   ....[0]....
.L_4268:
        /*00d4*/ 	.word	0x00000070


	//   ....[1]....
        /*00d8*/ 	.word	0x00000bb0


	//----- nvinfo : EIATTR_MAX_THREADS
	.align		4
.L_4269:
        /*00dc*/ 	.byte	0x04, 0x05
        /*00de*/ 	.short	(.L_4271 - .L_4270)
.L_4270:
        /*00e0*/ 	.word	0x00000400
        /*00e4*/ 	.word	0x00000001
        /*00e8*/ 	.word	0x00000001


	//----- nvinfo : EIATTR_CRS_STACK_SIZE
	.align		4
.L_4271:
        /*00ec*/ 	.byte	0x04, 0x1e
        /*00ee*/ 	.short	(.L_4273 - .L_4272)
.L_4272:
        /*00f0*/ 	.word	0x00000000


	//----- nvinfo : EIATTR_CBANK_PARAM_SIZE
	.align		4
.L_4273:
        /*00f4*/ 	.byte	0x03, 0x19
        /*00f6*/ 	.short	0x0128


	//----- nvinfo : EIATTR_PARAM_CBANK
	.align		4
        /*00f8*/ 	.byte	0x04, 0x0a
        /*00fa*/ 	.short	(.L_4275 - .L_4274)
	.align		4
.L_4274:
        /*00fc*/ 	.word	index@(.nv.constant0._ZN10layer_norm22ln_bwd_finalize_kernelINS_22Kernel_traits_finalizeILj512E6__halfffffjLb0ELj1024ELj4ENS_18Kernel_traits_baseILj512ES2_ffffjLj1024EEEEELb0ELb0EEEvNS_9BwdParamsE)
        /*0100*/ 	.short	0x0210
        /*0102*/ 	.short	0x0128


	//----- nvinfo : EIATTR_SW_WAR
	.align		4
.L_4275:
        /*0104*/ 	.byte	0x04, 0x36
        /*0106*/ 	.short	(.L_4277 - .L_4276)
.L_4276:
        /*0108*/ 	.word	0x00000008
.L_4277:


//--------------------- .nv.info._ZN10layer_norm13ln_bwd_kernelINS_13Kernel_traitsI6__halfffffjLj512ELj1ELj4ELj1ELj16ENS_18Kernel_traits_baseILj512ES2_ffffjLj128EEEEELb1ELb0ELb1ELb0EEEvNS_9BwdParamsE --------------------------
	.section	.nv.info._ZN10layer_norm13ln_bwd_kernelINS_13Kernel_traitsI6__halfffffjLj512ELj1ELj4ELj1ELj16ENS_18Kernel_traits_baseILj512ES2_ffffjLj128EEEEELb1ELb0ELb1ELb0EEEvNS_9BwdParamsE,"",@"SHT_CUDA_INFO"
	.sectionflags	@""
	.align	4


	//----- nvinfo : EIATTR_CUDA_API_VERSION
	.align		4
        /*0000*/ 	.byte	0x04, 0x37
        /*0002*/ 	.short	(.L_4279 - .L_4278)
.L_4278:
        /*0004*/ 	.word	0x00000082


	//----- nvinfo : EIATTR_KPARAM_INFO
	.align		4
.L_4279:
        /*0008*/ 	.byte	0x04, 0x17
        /*000a*/ 	.short	(.L_4281 - .L_4280)
.L_4280:
        /*000c*/ 	.word	0x00000000
        /*0010*/ 	.short	0x0000
        /*0012*/ 	.short	0x0000
        /*0014*/ 	.byte	0x00, 0xf0, 0xa1, 0x04


	//----- nvinfo : EIATTR_SPARSE_MMA_MASK
	.align		4
.L_4281:
        /*0018*/ 	.byte	0x03, 0x50
        /*001a*/ 	.short	0x0000


	//----- nvinfo : EIATTR_MAXREG_COUNT
	.align		4
        /*001c*/ 	.byte	0x03, 0x1b
        /*001e*/ 	.short	0x00ff


	//----- nvinfo : EIATTR_NUM_BARRIERS
	.align		4
        /*0020*/ 	.byte	0x02, 0x4c
        /*0022*/ 	.byte	0x01
	.zero		1


	//----- nvinfo : EIATTR_MERCURY_ISA_VERSION
	.align		4
        /*0024*/ 	.byte	0x03, 0x5f
        /*0026*/ 	.short	0x0101


	//----- nvinfo : EIATTR_COOP_GROUP_MASK_REGIDS
	.align		4
        /*0028*/ 	.byte	0x04, 0x29
        /*002a*/ 	.short	(.L_4283 - .L_4282)


	//   ....[0]....
.L_4282:
        /*002c*/ 	.word	0xffffffff


	//   ....[1]....
        /*0030*/ 	.word	0xffffffff


	//   ....[2]....
        /*0034*/ 	.word	0xffffffff


	//   ....[3]....
        /*0038*/ 	.word	0xffffffff


	//   ....[4]....
        /*003c*/ 	.word	0xffffffff


	//   ....[5]....
        /*0040*/ 	.word	0xffffffff


	//   ....[6]....
        /*0044*/ 	.word	0xffffffff


	//   ....[7]....
        /*0048*/ 	.word	0xffffffff


	//   ....[8]....
        /*004c*/ 	.word	0xffffffff


	//   ....[9]....
        /*0050*/ 	.word	0xffffffff


	//   ....[10]....
        /*0054*/ 	.word	0x05000072


	//   ....[11]....
        /*0058*/ 	.word	0x05000072


	//   ....[12]....
        /*005c*/ 	.word	0x05000072


	//   ....[13]....
        /*0060*/ 	.word	0x05000072


	//   ....[14]....
        /*0064*/ 	.word	0x05000072


	//   ....[15]....
        /*0068*/ 	.word	0x05000072


	//   ....[16]....
        /*006c*/ 	.word	0x05000072


	//   ....[17]....
        /*0070*/ 	.word	0x05000072


	//   ....[18]....
        /*0074*/ 	.word	0x05000072


	//   ....[19]....
        /*0078*/ 	.word	0x05000072


	//----- nvinfo : EIATTR_COOP_GROUP_INSTR_OFFSETS
	.align		4
.L_4283:
        /*007c*/ 	.byte	0x04, 0x28
        /*007e*/ 	.short	(.L_4285 - .L_4284)


	//   ....[0]....
.L_4284:
        /*0080*/ 	.word	0x00001730


	//   ....[1]....
        /*0084*/ 	.word	0x00001740


	//   ....[2]....
        /*0088*/ 	.word	0x00001770


	//   ....[3]....
        /*008c*/ 	.word	0x00001780


	//   ....[4]....
        /*0090*/ 	.word	0x000017b0


	//   ....[5]....
        /*0094*/ 	.word	0x000017c0


	//   ....[6]....
        /*0098*/ 	.word	0x000017f0


	//   ....[7]....
        /*009c*/ 	.word	0x00001800


	//   ....[8]....
        /*00a0*/ 	.word	0x00001830


	//   ....[9]....
        /*00a4*/ 	.word	0x00001840


	//   ....[10]....
        /*00a8*/ 	.word	0x00003990


	//   ....[11]....
        /*00ac*/ 	.word	0x00003a20


	//   ....[12]....
        /*00b0*/ 	.word	0x00003a90


	//   ....[13]....
        /*00b4*/ 	.word	0x00003af0


	//   ....[14]....
        /*00b8*/ 	.word	0x00003b60


	//   ....[15]....
        /*00bc*/ 	.word	0x00003bc0


	//   ....[16]....
        /*00c0*/ 	.word	0x00003c30


	//   ....[17]....
        /*00c4*/ 	.word	0x00003c90


	//   ....[18]....
        /*00c8*/ 	.word	0x00003d00


	//   ....[19]....
        /*00cc*/ 	.word	0x00003d60


	//----- nvinfo : EIATTR_EXIT_INSTR_OFFSETS
	.align		4
.L_4285:
        /*00d0*/ 	.byte	0x04, 0x1c
        /*00d2*/ 	.short	(.L_4287 - .L_4286)


	//   ....[0]....
.L_4286:
        /*00d4*/ 	.word	0x000038f0


	//   ....[1]....
        /*00d8*/ 	.word	0x00003920


	//----- nvinfo : EIATTR_MAX_THREADS
	.align		4
.L_4287:
        /*00dc*/ 	.byte	0x04, 0x05
        /*00de*/ 	.short	(.L_4289 - .L_4288)
.L_4288:
        /*00e0*/ 	.word	0x00000080
        /*00e4*/ 	.word	0x00000001
        /*00e8*/ 	.word	0x00000001


	//----- nvinfo : EIATTR_CRS_STACK_SIZE
	.align		4
.L_4289:
        /*00ec*/ 	.byte	0x04, 0x1e
        /*00ee*/ 	.short	(.L_4291 - .L_4290)
.L_4290:
        /*00f0*/ 	.word	0x00000000


	//----- nvinfo : EIATTR_CBANK_PARAM_SIZE
	.align		4
.L_4291:
        /*00f4*/ 	.byte	0x03, 0x19
        /*00f6*/ 	.short	0x0128


	//----- nvinfo : EIATTR_PARAM_CBANK
	.align		4
        /*00f8*/ 	.byte	0x04, 0x0a
        /*00fa*/ 	.short	(.L_4293 - .L_4292)
	.align		4
.L_4292:
        /*00fc*/ 	.word	index@(.nv.constant0._ZN10layer_norm13ln_bwd_kernelINS_13Kernel_traitsI6__halfffffjLj512ELj1ELj4ELj1ELj16ENS_18Kernel_traits_baseILj512ES2_ffffjLj128EEEEELb1ELb0ELb1ELb0EEEvNS_9BwdParamsE)
        /*0100*/ 	.short	0x0210
        /*0102*/ 	.short	0x0128


	//----- nvinfo : EIATTR_SW_WAR
	.align		4
.L_4293:
        /*0104*/ 	.byte	0x04, 0x36
        /*0106*/ 	.short	(.L_4295 - .L_4294)
.L_4294:
        /*0108*/ 	.word	0x00000008
.L_4295:


//--------------------- .nv.info._ZN10layer_norm22ln_bwd_finalize_kernelINS_22Kernel_traits_finalizeILj512E6__halfffffjLb0ELj1024ELj4ENS_18Kernel_traits_baseILj512ES2_ffffjLj1024EEEEELb0ELb1EEEvNS_9BwdParamsE --------------------------
	.section	.nv.info._ZN10layer_norm22ln_bwd_finalize_kernelINS_22Kernel_traits_finalizeILj512E6__halfffffjLb0ELj1024ELj4ENS_18Kernel_traits_baseILj512ES2_ffffjLj1024EEEEELb0ELb1EEEvNS_9BwdParamsE,"",@"SHT_CUDA_INFO"
	.sectionflags	@""
	.align	4


	//----- nvinfo : EIATTR_CUDA_API_VERSION
	.align		4
        /*0000*/ 	.byte	0x04, 0x37
        /*0002*/ 	.short	(.L_4297 - .L_4296)
.L_4296:
        /*0004*/ 	.word	0x00000082


	//----- nvinfo : EIATTR_KPARAM_INFO
	.align		4
.L_4297:
        /*0008*/ 	.byte	0x04, 0x17
        /*000a*/ 	.short	(.L_4299 - .L_4298)
.L_4298:
        /*000c*/ 	.word	0x00000000
        /*0010*/ 	.short	0x0000
        /*0012*/ 	.short	0x0000
        /*0014*/ 	.byte	0x00, 0xf0, 0xa1, 0x04


	//----- nvinfo : EIATTR_SPARSE_MMA_MASK
	.align		4
.L_4299:
        /*0018*/ 	.byte	0x03, 0x50
        /*001a*/ 	.short	0x0000


	//----- nvinfo : EIATTR_MAXREG_COUNT
	.align		4
        /*001c*/ 	.byte	0x03, 0x1b
        /*001e*/ 	.short	0x0040


	//----- nvinfo : EIATTR_NUM_BARRIERS
	.align		4
        /*0020*/ 	.byte	0x02, 0x4c
        /*0022*/ 	.byte	0x01
	.zero		1


	//----- nvinfo : EIATTR_MERCURY_ISA_VERSION
	.align		4
        /*0024*/ 	.byte	0x03, 0x5f
        /*0026*/ 	.short	0x0101


	//----- nvinfo : EIATTR_COOP_GROUP_MASK_REGIDS
	.align		4
        /*0028*/ 	.byte	0x04, 0x29
        /*002a*/ 	.short	(.L_4301 - .L_4300)


	//   ....[0]....
.L_4300:
        /*002c*/ 	.word	0xffffffff


	//   ....[1]....
        /*0030*/ 	.word	0xffffffff


	//   ....[2]....
        /*0034*/ 	.word	0xffffffff


	//   ....[3]....
        /*0038*/ 	.word	0xffffffff


	//   ....[4]....
        /*003c*/ 	.word	0xffffffff


	//   ....[5]....
        /*0040*/ 	.word	0xffffffff


	//   ....[6]....
        /*0044*/ 	.word	0xffffffff


	//   ....[7]....
        /*0048*/ 	.word	0xffffffff


	//   ....[8]....
        /*004c*/ 	.word	0xffffffff


	//   ....[9]....
        /*0050*/ 	.word	0xffffffff


	//   ....[10]....
        /*0054*/ 	.word	0x05000011


	//   ....[11]....
        /*0058*/ 	.word	0x05000011


	//   ....[12]....
        /*005c*/ 	.word	0x05000011


	//   ....[13]....
        /*0060*/ 	.word	0x05000011


	//   ....[14]....
        /*0064*/ 	.word	0x05000011


	//   ....[15]....
        /*0068*/ 	.word	0x05000011


	//   ....[16]....
        /*006c*/ 	.word	0x05000011


	//   ....[17]....
        /*0070*/ 	.word	0x05000011


	//   ....[18]....
        /*0074*/ 	.word	0x05000011


	//   ....[19]....
        /*0078*/ 	.word	0x05000011


	//----- nvinfo : EIATTR_COOP_GROUP_INSTR_OFFSETS
	.align		4
.L_4301:
        /*007c*/ 	.byte	0x04, 0x28
        /*007e*/ 	.short	(.L_4303 - .L_4302)


	//   ....[0]....
.L_4302:
        /*0080*/ 	.word	0x000008e0


	//   ....[1]....
        /*0084*/ 	.word	0x000008f0


	//   ....[2]....
        /*0088*/ 	.word	0x00000920


	//   ....[3]....
        /*008c*/ 	.word	0x00000930


	//   ....[4]....
        /*0090*/ 	.word	0x00000960


	//   ....[5]....
        /*0094*/ 	.word	0x00000970


	//   ....[6]....
        /*0098*/ 	.word	0x000009a0


	//   ....[7]....
        /*009c*/ 	.word	0x000009b0


	//   ....[8]....
        /*00a0*/ 	.word	0x000009e0


	//   ....[9]....
        /*00a4*/ 	.word	0x000009f0


	//   ....[10]....
        /*00a8*/ 	.word	0x00000bf0


	//   ....[11]....
        /*00ac*/ 	.word	0x00000c60


	//   ....[12]....
        /*00b0*/ 	.word	0x00000cd0


	//   ....[13]....
        /*00b4*/ 	.word	0x00000d40


	//   ....[14]....
        /*00b8*/ 	.word	0x00000db0


	//   ....[15]....
        /*00bc*/ 	.word	0x00000e10


	//   ....[16]....
        /*00c0*/ 	.word	0x00000e80


	//   ....[17]....
        /*00c4*/ 	.word	0x00000ef0


	//   ....[18]....
        /*00c8*/ 	.word	0x00000f60


	//   ....[19]....
        /*00cc*/ 	.word	0x00000fd0


	//----- nvinfo : EIATTR_EXIT_INSTR_OFFSETS
	.align		4
.L_4303:
        /*00d0*/ 	.byte	0x04, 0x1c
        /*00d2*/ 	.short	(.L_4305 - .L_4304)


	//   ....[0]....
.L_4304:
        /*00d4*/ 	.word	0x00000070


	//   ....[1]....
        /*00d8*/ 	.word	0x00000b90


	//----- nvinfo : EIATTR_MAX_THREADS
	.align		4
.L_4305:
        /*00dc*/ 	.byte	0x04, 0x05
        /*00de*/ 	.short	(.L_4307 - .L_4306)
.L_4306:
        /*00e0*/ 	.word	0x00000400
        /*00e4*/ 	.word	0x00000001
        /*00e8*/ 	.word	0x00000001


	//----- nvinfo : EIATTR_CRS_STACK_SIZE
	.align		4
.L_4307:
        /*00ec*/ 	.byte	0x04, 0x1e
        /*00ee*/ 	.short	(.L_4309 - .L_4308)
.L_4308:
        /*00f0*/ 	.word	0x00000000


	//----- nvinfo : EIATTR_CBANK_PARAM_SIZE
	.align		4
.L_4309:
        /*00f4*/ 	.byte	0x03, 0x19
        /*00f6*/ 	.short	0x0128


	//----- nvinfo : EIATTR_PARAM_CBANK
	.align		4
        /*00f8*/ 	.byte	0x04, 0x0a
        /*00fa*/ 	.short	(.L_4311 - .L_4310)
	.align		4
.L_4310:
        /*00fc*/ 	.word	index@(.nv.constant0._ZN10layer_norm22ln_bwd_finalize_kernelINS_22Kernel_traits_finalizeILj512E6__halfffffjLb0ELj1024ELj4ENS_18Kernel_traits_baseILj512ES2_ffffjLj1024EEEEELb0ELb1EEEvNS_9BwdParamsE)
        /*0100*/ 	.short	0x0210
        /*0102*/ 	.short	0x0128


	//----- nvinfo : EIATTR_SW_WAR
	.align		4
.L_4311:
        /*0104*/ 	.byte	0x04, 0x36
        /*0106*/ 	.short	(.L_4313 - .L_4312)
.L_4312:
        /*0108*/ 	.word	0x00000008
.L_4313:


//--------------------- .nv.info._ZN10layer_norm13ln_bwd_kernelINS_13Kernel_traitsI6__halfffffjLj512ELj1ELj4ELj1ELj16ENS_18Kernel_traits_baseILj512ES2_ffffjLj128EEEEELb1ELb0ELb1ELb1EEEvNS_9BwdParamsE --------------------------
	.section	.nv.info._ZN10layer_norm13ln_bwd_kernelINS_13Kernel_traitsI6__halfffffjLj512ELj1ELj4ELj1ELj16ENS_18Kernel_traits_baseILj512ES2_ffffjLj128EEEEELb1ELb0ELb1ELb1EEEvNS_9BwdParamsE,"",@"SHT_CUDA_INFO"
	.sectionflags	@""
	.align	4


	//----- nvinfo : EIATTR_CUDA_API_VERSION
	.align		4
        /*0000*/ 	.byte	0x04, 0x37
        /*0002*/ 	.short	(.L_4315 - .L_4314)
.L_4314:
        /*0004*/ 	.word	0x00000082


	//----- nvinfo : EIATTR_KPARAM_INFO
	.align		4
.L_4315:
        /*0008*/ 	.byte	0x04, 0x17
        /*000a*/ 	.short	(.L_4317 - .L_4316)
.L_4316:
        /*000c*/ 	.word	0x00000000
        /*0010*/ 	.short	0x0000
        /*0012*/ 	.short	0x0000
        /*0014*/ 	.byte	0x00, 0xf0, 0xa1, 0x04


	//----- nvinfo : EIATTR_SPARSE_MMA_MASK
	.align		4
.L_4317:
        /*0018*/ 	.byte	0x03, 0x50
        /*001a*/ 	.short	0x0000


	//----- nvinfo : EIATTR_MAXREG_COUNT
	.align		4
        /*001c*/ 	.byte	0x03, 0x1b
        /*001e*/ 	.short	0x00ff


	//----- nvinfo : EIATTR_NUM_BARRIERS
	.align		4
        /*0020*/ 	.byte	0x02, 0x4c
        /*0022*/ 	.byte	0x01
	.zero		1


	//----- nvinfo : EIATTR_MERCURY_ISA_VERSION
	.align		4
        /*0024*/ 	.byte	0x03, 0x5f
        /*0026*/ 	.short	0x0101


	//----- nvinfo : EIATTR_COOP_GROUP_MASK_REGIDS
	.align		4
        /*0028*/ 	.byte	0x04, 0x29
        /*002a*/ 	.short	(.L_4319 - .L_4318)


	//   ....[0]....
.L_4318:
        /*002c*/ 	.word	0xffffffff


	//   ....[1]....
        /*0030*/ 	.word	0xffffffff


	//   ....[2]....
        /*0034*/ 	.word	0xffffffff


	//   ....[3]....
        /*0038*/ 	.word	0xffffffff


	//   ....[4]....
        /*003c*/ 	.word	0xffffffff


	//   ....[5]....
        /*0040*/ 	.word	0xffffffff


	//   ....[6]....
        /*0044*/ 	.word	0xffffffff


	//   ....[7]....
        /*0048*/ 	.word	0xffffffff


	//   ....[8]....
        /*004c*/ 	.word	0xffffffff


	//   ....[9]....
        /*0050*/ 	.word	0xffffffff


	//   ....[10]....
        /*0054*/ 	.word	0x05000066


	//   ....[11]....
        /*0058*/ 	.word	0x05000066


	//   ....[12]....
        /*005c*/ 	.word	0x05000066


	//   ....[13]....
        /*0060*/ 	.word	0x05000066


	//   ....[14]....
        /*0064*/ 	.word	0x05000066


	//   ....[15]....
        /*0068*/ 	.word	0x05000066


	//   ....[16]....
        /*006c*/ 	.word	0x05000066


	//   ....[17]....
        /*0070*/ 	.word	0x05000066


	//   ....[18]....
        /*0074*/ 	.word	0x05000066


	//   ....[19]....
        /*0078*/ 	.word	0x05000066


	//----- nvinfo : EIATTR_COOP_GROUP_INSTR_OFFSETS
	.align		4
.L_4319:
        /*007c*/ 	.byte	0x04, 0x28
        /*007e*/ 	.short	(.L_4321 - .L_4320)


	//   ....[0]....
.L_4320:
        /*0080*/ 	.word	0x00001350


	//   ....[1]....
        /*0084*/ 	.word	0x00001360


	//   ....[2]....
        /*0088*/ 	.word	0x00001390


	//   ....[3]....
        /*008c*/ 	.word	0x000013a0


	//   ....[4]....
        /*0090*/ 	.word	0x000013d0


	//   ....[5]....
        /*0094*/ 	.word	0x000013e0


	//   ....[6]....
        /*0098*/ 	.word	0x00001410


	//   ....[7]....
        /*009c*/ 	.word	0x00001420


	//   ....[8]....
        /*00a0*/ 	.word	0x00001450


	//   ....[9]....
        /*00a4*/ 	.word	0x00001460


	//   ....[10]....
        /*00a8*/ 	.word	0x000030a0


	//   ....[11]....
        /*00ac*/ 	.word	0x00003130


	//   ....[12]....
        /*00b0*/ 	.word	0x000031a0


	//   ....[13]....
        /*00b4*/ 	.word	0x00003200


	//   ....[14]....
        /*00b8*/ 	.word	0x00003270


	//   ....[15]....
        /*00bc*/ 	.word	0x000032d0


	//   ....[16]....
        /*00c0*/ 	.word	0x00003340


	//   ....[17]....
        /*00c4*/ 	.word	0x000033a0


	//   ....[18]....
        /*00c8*/ 	.word	0x00003410


	//   ....[19]....
        /*00cc*/ 	.word	0x00003470


	//----- nvinfo : EIATTR_EXIT_INSTR_OFFSETS
	.align		4
.L_4321:
        /*00d0*/ 	.byte	0x04, 0x1c
        /*00d2*/ 	.short	(.L_4323 - .L_4322)


	//   ....[0]....
.L_4322:
        /*00d4*/ 	.word	0x00003030


	//----- nvinfo : EIATTR_MAX_THREADS
	.align		4
.L_4323:
        /*00d8*/ 	.byte	0x04, 0x05
        /*00da*/ 	.short	(.L_4325 - .L_4324)
.L_4324:
        /*00dc*/ 	.word	0x00000080
        /*00e0*/ 	.word	0x00000001
        /*00e4*/ 	.word	0x00000001


	//----- nvinfo : EIATTR_CRS_STACK_SIZE
	.align		4
.L_4325:
        /*00e8*/ 	.byte	0x04, 0x1e
        /*00ea*/ 	.short	(.L_4327 - .L_4326)
.L_4326:
        /*00ec*/ 	.word	0x00000000


	//----- nvinfo : EIATTR_CBANK_PARAM_SIZE
	.align		4
.L_4327:
        /*00f0*/ 	.byte	0x03, 0x19
        /*00f2*/ 	.short	0x0128


	//----- nvinfo : EIATTR_PARAM_CBANK
	.align		4
        /*00f4*/ 	.byte	0x04, 0x0a
        /*00f6*/ 	.short	(.L_4329 - .L_4328)
	.align		4
.L_4328:
        /*00f8*/ 	.word	index@(.nv.constant0._ZN10layer_norm13ln_bwd_kernelINS_13Kernel_traitsI6__halfffffjLj512ELj1ELj4ELj1ELj16ENS_18Kernel_traits_baseILj512ES2_ffffjLj128EEEEELb1ELb0ELb1ELb1EEEvNS_9BwdParamsE)
        /*00fc*/ 	.short	0x0210
        /*00fe*/ 	.short	0x0128


	//----- nvinfo : EIATTR_SW_WAR
	.align		4
.L_4329:
        /*0100*/ 	.byte	0x04, 0x36
        /*0102*/ 	.short	(.L_4331 - .L_4330)
.L_4330:
        /*0104*/ 	.word	0x00000008
.L_4331:


//--------------------- .nv.info._ZN10layer_norm13ln_bwd_kernelINS_13Kernel_traitsI6__halfffffjLj512ELj1ELj4ELj1ELj16ENS_18Kernel_traits_baseILj512ES2_ffffjLj128EEEEELb1ELb1ELb0ELb0EEEvNS_9BwdParamsE --------------------------
	.section	.nv.info._ZN10layer_norm13ln_bwd_kernelINS_13Kernel_traitsI6__halfffffjLj512ELj1ELj4ELj1ELj16ENS_18Kernel_traits_baseILj512ES2_ffffjLj128EEEEELb1ELb1ELb0ELb0EEEvNS_9BwdParamsE,"",@"SHT_CUDA_INFO"
	.sectionflags	@""
	.align	4


	//----- nvinfo : EIATTR_CUDA_API_VERSION
	.align		4
        /*0000*/ 	.byte	0x04, 0x37
        /*0002*/ 	.short	(.L_4333 - .L_4332)
.L_4332:
        /*0004*/ 	.word	0x00000082


	//----- nvinfo : EIATTR_KPARAM_INFO
	.align		4
.L_4333:
        /*0008*/ 	.byte	0x04, 0x17
        /*000a*/ 	.short	(.L_4335 - .L_4334)
.L_4334:
        /*000c*/ 	.word	0x00000000
        /*0010*/ 	.short	0x0000
        /*0012*/ 	.short	0x0000
        /*0014*/ 	.byte	0x00, 0xf0, 0xa1, 0x04


	//----- nvinfo : EIATTR_SPARSE_MMA_MASK
	.align		4
.L_4335:
        /*0018*/ 	.byte	0x03, 0x50
        /*001a*/ 	.short	0x0000


	//----- nvinfo : EIATTR_MAXREG_COUNT
	.align		4
        /*001c*/ 	.byte	0x03, 0x1b
        /*001e*/ 	.short	0x00ff


	//----- nvinfo : EIATTR_NUM_BARRIERS
	.align		4
        /*0020*/ 	.byte	0x02, 0x4c
        /*0022*/ 	.byte	0x01
	.zero		1


	//----- nvinfo : EIATTR_MERCURY_ISA_VERSION
	.align		4
        /*0024*/ 	.byte	0x03, 0x5f
        /*0026*/ 	.short	0x0101


	//----- nvinfo : EIATTR_COOP_GROUP_MASK_REGIDS
	.align		4
        /*0028*/ 	.byte	0x04, 0x29
        /*002a*/ 	.short	(.L_4337 - .L_4336)


	//   ....[0]....
.L_4336:
        /*002c*/ 	.word	0xffffffff


	//   ....[1]....
        /*0030*/ 	.word	0xffffffff


	//   ....[2]....
        /*0034*/ 	.word	0xffffffff


	//   ....[3]....
        /*0038*/ 	.word	0xffffffff


	//   ....[4]....
        /*003c*/ 	.word	0xffffffff


	//   ....[5]....
        /*0040*/ 	.word	0xffffffff


	//   ....[6]....
        /*0044*/ 	.word	0xffffffff


	//   ....[7]....
        /*0048*/ 	.word	0xffffffff


	//   ....[8]....
        /*004c*/ 	.word	0xffffffff


	//   ....[9]....
        /*0050*/ 	.word	0xffffffff


	//   ....[10]....
        /*0054*/ 	.word	0x05000097


	//   ....[11]....
        /*0058*/ 	.word	0x05000097


	//   ....[12]....
        /*005c*/ 	.word	0x05000097


	//   ....[13]....
        /*0060*/ 	.word	0x05000097


	//   ....[14]....
        /*0064*/ 	.word	0x05000097


	//   ....[15]....
        /*0068*/ 	.word	0x05000097


	//   ....[16]....
        /*006c*/ 	.word	0x05000097


	//   ....[17]....
        /*0070*/ 	.word	0x05000097


	//   ....[18]....
        /*0074*/ 	.word	0x05000097


	//   ....[19]....
        /*0078*/ 	.word	0x05000097


	//----- nvinfo : EIATTR_COOP_GROUP_INSTR_OFFSETS
	.align		4
.L_4337:
        /*007c*/ 	.byte	0x04, 0x28
        /*007e*/ 	.short	(.L_4339 - .L_4338)


	//   ....[0]....
.L_4338:
        /*0080*/ 	.word	0x00001680


	//   ....[1]....
        /*0084*/ 	.word	0x00001690


	//   ....[2]....
        /*0088*/ 	.word	0x000016c0


	//   ....[3]....
        /*008c*/ 	.word	0x000016d0


	//   ....[4]....
        /*0090*/ 	.word	0x00001700


	//   ....[5]....
        /*0094*/ 	.word	0x00001710


	//   ....[6]....
        /*0098*/ 	.word	0x00001740


	//   ....[7]....
        /*009c*/ 	.word	0x00001750


	//   ....[8]....
        /*00a0*/ 	.word	0x00001780


	//   ....[9]....
        /*00a4*/ 	.word	0x00001790


	//   ....[10]....
        /*00a8*/ 	.word	0x000036a0


	//   ....[11]....
        /*00ac*/ 	.word	0x00003730


	//   ....[12]....
        /*00b0*/ 	.word	0x000037a0


	//   ....[13]....
        /*00b4*/ 	.word	0x00003800


	//   ....[14]....
        /*00b8*/ 	.word	0x00003870


	//   ....[15]....
        /*00bc*/ 	.word	0x000038d0


	//   ....[16]....
        /*00c0*/ 	.word	0x00003940


	//   ....[17]....
        /*00c4*/ 	.word	0x000039a0


	//   ....[18]....
        /*00c8*/ 	.word	0x00003a10


	//   ....[19]....
        /*00cc*/ 	.word	0x00003a70


	//----- nvinfo : EIATTR_EXIT_INSTR_OFFSETS
	.align		4
.L_4339:
        /*00d0*/ 	.byte	0x04, 0x1c
        /*00d2*/ 	.short	(.L_4341 - .L_4340)


	//   ....[0]....
.L_4340:
        /*00d4*/ 	.word	0x000035b0


	//   ....[1]....
        /*00d8*/ 	.word	0x00003630


	//----- nvinfo : EIATTR_MAX_THREADS
	.align		4
.L_4341:
        /*00dc*/ 	.byte	0x04, 0x05
        /*00de*/ 	.short	(.L_4343 - .L_4342)
.L_4342:
        /*00e0*/ 	.word	0x00000080
        /*00e4*/ 	.word	0x00000001
        /*00e8*/ 	.word	0x00000001


	//----- nvinfo : EIATTR_CRS_STACK_SIZE
	.align		4
.L_4343:
        /*00ec*/ 	.byte	0x04, 0x1e
        /*00ee*/ 	.short	(.L_4345 - .L_4344)
.L_4344:
        /*00f0*/ 	.word	0x00000000


	//----- nvinfo : EIATTR_CBANK_PARAM_SIZE
	.align		4
.L_4345:
        /*00f4*/ 	.byte	0x03, 0x19
        /*00f6*/ 	.short	0x0128


	//----- nvinfo : EIATTR_PARAM_CBANK
	.align		4
        /*00f8*/ 	.byte	0x04, 0x0a
        /*00fa*/ 	.short	(.L_4347 - .L_4346)
	.align		4
.L_4346:
        /*00fc*/ 	.word	index@(.nv.constant0._ZN10layer_norm13ln_bwd_kernelINS_13Kernel_traitsI6__halfffffjLj512ELj1ELj4ELj1ELj16ENS_18Kernel_traits_baseILj512ES2_ffffjLj128EEEEELb1ELb1ELb0ELb0EEEvNS_9BwdParamsE)
        /*0100*/ 	.short	0x0210
        /*0102*/ 	.short	0x0128


	//----- nvinfo : EIATTR_SW_WAR
	.align		4
.L_4347:
        /*0104*/ 	.byte	0x04, 0x36
        /*0106*/ 	.short	(.L_4349 - .L_4348)
.L_4348:
        /*0108*/ 	.word	0x00000008
.L_4349:


//--------------------- .nv.info._ZN10layer_norm13ln_bwd_kernelINS_13Kernel_traitsI6__halfffffjLj512ELj1ELj4ELj1ELj16ENS_18Kernel_traits_baseILj512ES2_ffffjLj128EEEEELb1ELb1ELb0ELb1EEEvNS_9BwdParamsE --------------------------
	.section	.nv.info._ZN10layer_norm13ln_bwd_kernelINS_13Kernel_traitsI6__halfffffjLj512ELj1ELj4ELj1ELj16ENS_18Kernel_traits_baseILj512ES2_ffffjLj128EEEEELb1ELb1ELb0ELb1EEEvNS_9BwdParamsE,"",@"SHT_CUDA_INFO"
	.sectionflags	@""
	.align	4


	//----- nvinfo : EIATTR_CUDA_API_VERSION
	.align		4
        /*0000*/ 	.byte	0x04, 0x37
        /*0002*/ 	.short	(.L_4351 - .L_4350)
.L_4350:
        /*0004*/ 	.word	0x00000082


	//----- nvinfo : EIATTR_KPARAM_INFO
	.align		4
.L_4351:
        /*0008*/ 	.byte	0x04, 0x17
        /*000a*/ 	.short	(.L_4353 - .L_4352)
.L_4352:
        /*000c*/ 	.word	0x00000000
        /*0010*/ 	.short	0x0000
        /*0012*/ 	.short	0x0000
        /*0014*/ 	.byte	0x00, 0xf0, 0xa1, 0x04


	//----- nvinfo : EIATTR_SPARSE_MMA_MASK
	.align		4
.L_4353:
        /*0018*/ 	.byte	0x03, 0x50
        /*001a*/ 	.short	0x0000


	//----- nvinfo : EIATTR_MAXREG_COUNT
	.align		4
        /*001c*/ 	.byte	0x03, 0x1b
        /*001e*/ 	.short	0x00ff


	//----- nvinfo : EIATTR_NUM_BARRIERS
	.align		4
        /*0020*/ 	.byte	0x02, 0x4c
        /*0022*/ 	.byte	0x01
	.zero		1


	//----- nvinfo : EIATTR_MERCURY_ISA_VERSION
	.align		4
        /*0024*/ 	.byte	0x03, 0x5f
        /*0026*/ 	.short	0x0101


	//----- nvinfo : EIATTR_COOP_GROUP_MASK_REGIDS
	.align		4
        /*0028*/ 	.byte	0x04, 0x29
        /*002a*/ 	.short	(.L_4355 - .L_4354)


	//   ....[0]....
.L_4354:
        /*002c*/ 	.word	0xffffffff


	//   ....[1]....
        /*0030*/ 	.word	0xffffffff


	//   ....[2]....
        /*0034*/ 	.word	0xffffffff


	//   ....[3]....
        /*0038*/ 	.word	0xffffffff


	//   ....[4]....
        /*003c*/ 	.word	0xffffffff


	//   ....[5]....
        /*0040*/ 	.word	0xffffffff


	//   ....[6]....
        /*0044*/ 	.word	0xffffffff


	//   ....[7]....
        /*0048*/ 	.word	0xffffffff


	//   ....[8]....
        /*004c*/ 	.word	0xffffffff


	//   ....[9]....
        /*0050*/ 	.word	0xffffffff


	//   ....[10]....
        /*0054*/ 	.word	0x0500009c


	//   ....[11]....
        /*0058*/ 	.word	0x0500009c


	//   ....[12]....
        /*005c*/ 	.word	0x0500009c


	//   ....[13]....
        /*0060*/ 	.word	0x0500009c


	//   ....[14]....
        /*0064*/ 	.word	0x0500009c


	//   ....[15]....
        /*0068*/ 	.word	0x0500009c


	//   ....[16]....
        /*006c*/ 	.word	0x0500009c


	//   ....[17]....
        /*0070*/ 	.word	0x0500009c


	//   ....[18]....
        /*0074*/ 	.word	0x0500009c


	//   ....[19]....
        /*0078*/ 	.word	0x0500009c


	//----- nvinfo : EIATTR_COOP_GROUP_INSTR_OFFSETS
	.align		4
.L_4355:
        /*007c*/ 	.byte	0x04, 0x28
        /*007e*/ 	.short	(.L_4357 - .L_4356)


	//   ....[0]....
.L_4356:
        /*0080*/ 	.word	0x00001390


	//   ....[1]....
        /*0084*/ 	.word	0x000013a0


	//   ....[2]....
        /*0088*/ 	.word	0x000013d0


	//   ....[3]....
        /*008c*/ 	.word	0x000013e0


	//   ....[4]....
        /*0090*/ 	.word	0x00001410


	//   ....[5]....
        /*0094*/ 	.word	0x00001420


	//   ....[6]....
        /*0098*/ 	.word	0x00001450


	//   ....[7]....
        /*009c*/ 	.word	0x00001460


	//   ....[8]....
        /*00a0*/ 	.word	0x00001490


	//   ....[9]....
        /*00a4*/ 	.word	0x000014a0


	//   ....[10]....
        /*00a8*/ 	.word	0x000030e0


	//   ....[11]....
        /*00ac*/ 	.word	0x00003170


	//   ....[12]....
        /*00b0*/ 	.word	0x000031e0


	//   ....[13]....
        /*00b4*/ 	.word	0x00003240


	//   ....[14]....
        /*00b8*/ 	.word	0x000032b0


	//   ....[15]....
        /*00bc*/ 	.word	0x00003310


	//   ....[16]....
        /*00c0*/ 	.word	0x00003380


	//   ....[17]....
        /*00c4*/ 	.word	0x000033d0


	//   ....[18]....
        /*00c8*/ 	.word	0x00003440


	//   ....[19]....
        /*00cc*/ 	.word	0x000034a0


	//----- nvinfo : EIATTR_EXIT_INSTR_OFFSETS
	.align		4
.L_4357:
        /*00d0*/ 	.byte	0x04, 0x1c
        /*00d2*/ 	.short	(.L_4359 - .L_4358)


	//   ....[0]....
.L_4358:
        /*00d4*/ 	.word	0x00003070


	//----- nvinfo : EIATTR_MAX_THREADS
	.align		4
.L_4359:
        /*00d8*/ 	.byte	0x04, 0x05
        /*00da*/ 	.short	(.L_4361 - .L_4360)
.L_4360:
        /*00dc*/ 	.word	0x00000080
        /*00e0*/ 	.word	0x00000001
        /*00e4*/ 	.word	0x00000001


	//----- nvinfo : EIATTR_CRS_STACK_SIZE
	.align		4
.L_4361:
        /*00e8*/ 	.byte	0x04, 0x1e
        /*00ea*/ 	.short	(.L_4363 - .L_4362)
.L_4362:
        /*00ec*/ 	.word	0x00000000


	//----- nvinfo : EIATTR_CBANK_PARAM_SIZE
	.align		4
.L_4363:
        /*00f0*/ 	.byte	0x03, 0x19
        /*00f2*/ 	.short	0x0128


	//----- nvinfo : EIATTR_PARAM_CBANK
	.align		4
        /*00f4*/ 	.byte	0x04, 0x0a
        /*00f6*/ 	.short	(.L_4365 - .L_4364)
	.align		4
.L_4364:
        /*00f8*/ 	.word	index@(.nv.constant0._ZN10layer_norm13ln_bwd_kernelINS_13Kernel_traitsI6__halfffffjLj512ELj1ELj4ELj1ELj16ENS_18Kernel_traits_baseILj512ES2_ffffjLj128EEEEELb1ELb1ELb0ELb1EEEvNS_9BwdParamsE)
        /*00fc*/ 	.short	0x0210
        /*00fe*/ 	.short	0x0128


	//----- nvinfo : EIATTR_SW_WAR
	.align		4
.L_4365:
        /*0100*/ 	.byte	0x04, 0x36
        /*0102*/ 	.short	(.L_4367 - .L_4366)
.L_4366:
        /*0104*/ 	.word	0x00000008
.L_4367:


//--------------------- .nv.info._ZN10layer_norm22ln_bwd_finalize_kernelINS_22Kernel_traits_finalizeILj512E6__halfffffjLb1ELj1024ELj4ENS_18Kernel_traits_baseILj512ES2_ffffjLj1024EEEEELb1ELb0EEEvNS_9BwdParamsE --------------------------
	.section	.nv.info._ZN10layer_norm22ln_bwd_finalize_kernelINS_22Kernel_traits_finalizeILj512E6__halfffffjLb1ELj1024ELj4ENS_18Kernel_traits_baseILj512ES2_ffffjLj1024EEEEELb1ELb0EEEvNS_9BwdParamsE,"",@"SHT_CUDA_INFO"
	.sectionflags	@""
	.align	4


	//----- nvinfo : EIATTR_CUDA_API_VERSION
	.align		4
        /*0000*/ 	.byte	0x04, 0x37
        /*0002*/ 	.short	(.L_4369 - .L_4368)
.L_4368:
        /*0004*/ 	.word	0x00000082


	//----- nvinfo : EIATTR_KPARAM_INFO
	.align		4
.L_4369:
        /*0008*/ 	.byte	0x04, 0x17
        /*000a*/ 	.short	(.L_4371 - .L_4370)
.L_4370:
        /*000c*/ 	.word	0x00000000
        /*0010*/ 	.short	0x0000
        /*0012*/ 	.short	0x0000
        /*0014*/ 	.byte	0x00, 0xf0, 0xa1, 0x04


	//----- nvinfo : EIATTR_SPARSE_MMA_MASK
	.align		4
.L_4371:
        /*0018*/ 	.byte	0x03, 0x50
        /*001a*/ 	.short	0x0000


	//----- nvinfo : EIATTR_MAXREG_COUNT
	.align		4
        /*001c*/ 	.byte	0x03, 0x1b
        /*001e*/ 	.short	0x0040


	//----- nvinfo : EIATTR_NUM_BARRIERS
	.align		4
        /*0020*/ 	.byte	0x02, 0x4c
        /*0022*/ 	.byte	0x01
	.zero		1


	//----- nvinfo : EIATTR_MERCURY_ISA_VERSION
	.align		4
        /*0024*/ 	.byte	0x03, 0x5f
        /*0026*/ 	.short	0x0101


	//----- nvinfo : EIATTR_COOP_GROUP_MASK_REGIDS
	.align		4
        /*0028*/ 	.byte	0x04, 0x29
        /*002a*/ 	.short	(.L_4373 - .L_4372)


	//   ....[0]....
.L_4372:
        /*002c*/ 	.word	0xffffffff


	//   ....[1]....
        /*0030*/ 	.word	0xffffffff


	//   ....[2]....
        /*0034*/ 	.word	0xffffffff


	//   ....[3]....
        /*0038*/ 	.word	0xffffffff


	//   ....[4]....
        /*003c*/ 	.word	0xffffffff


	//   ....[5]....
        /*0040*/ 	.word	0xffffffff


	//   ....[6]....
        /*0044*/ 	.word	0xffffffff


	//   ....[7]....
        /*0048*/ 	.word	0xffffffff


	//   ....[8]....
        /*004c*/ 	.word	0xffffffff


	//   ....[9]....
        /*0050*/ 	.word	0xffffffff


	//   ....[10]....
        /*0054*/ 	.word	0xffffffff


	//   ....[11]....
        /*0058*/ 	.word	0xffffffff


	//   ....[12]....
        /*005c*/ 	.word	0xffffffff


	//   ....[13]....
        /*0060*/ 	.word	0xffffffff


	//   ....[14]....
        /*0064*/ 	.word	0xffffffff


	//   ....[15]....
        /*0068*/ 	.word	0x05000014


	//   ....[16]....
        /*006c*/ 	.word	0x05000014


	//   ....[17]....
        /*0070*/ 	.word	0x05000014


	//   ....[18]....
        /*0074*/ 	.word	0x05000014


	//   ....[19]....
        /*0078*/ 	.word	0x05000014


	//   ....[20]....
        /*007c*/ 	.word	0x05000014


	//   ....[21]....
        /*0080*/ 	.word	0x05000014


	//   ....[22]....
        /*0084*/ 	.word	0x05000014


	//   ....[23]....
        /*0088*/ 	.word	0x05000014


	//   ....[24]....
        /*008c*/ 	.word	0x05000014


	//   ....[25]....
        /*0090*/ 	.word	0x05000014


	//   ....[26]....
        /*0094*/ 	.word	0x05000014


	//   ....[27]....
        /*0098*/ 	.word	0x05000014


	//   ....[28]....
        /*009c*/ 	.word	0x05000014


	//   ....[29]....
        /*00a0*/ 	.word	0x05000014


	//----- nvinfo : EIATTR_COOP_GROUP_INSTR_OFFSETS
	.align		4
.L_4373:
        /*00a4*/ 	.byte	0x04, 0x28
        /*00a6*/ 	.short	(.L_4375 - .L_4374)


	//   ....[0]....
.L_4374:
        /*00a8*/ 	.word	0x00000ad0


	//   ....[1]....
        /*00ac*/ 	.word	0x00000ae0


	//   ....[2]....
        /*00b0*/ 	.word	0x00000af0


	//   ....[3]....
        /*00b4*/ 	.word	0x00000b20


	//   ....[4]....
        /*00b8*/ 	.word	0x00000b40


	//   ....[5]....
        /*00bc*/ 	.word	0x00000b50


	//   ....[6]....
        /*00c0*/ 	.word	0x00000b90


	//   ....[7]....
        /*00c4*/ 	.word	0x00000ba0


	//   ....[8]....
        /*00c8*/ 	.word	0x00000bb0


	//   ....[9]....
        /*00cc*/ 	.word	0x00000be0


	//   ....[10]....
        /*00d0*/ 	.word	0x00000c00


	//   ....[11]....
        /*00d4*/ 	.word	0x00000c10


	//   ....[12]....
        /*00d8*/ 	.word	0x00000c40


	//   ....[13]....
        /*00dc*/ 	.word	0x00000c60


	//   ....[14]....
        /*00e0*/ 	.word	0x00000c70


	//   ....[15]....
        /*00e4*/ 	.word	0x00000f20


	//   ....[16]....
        /*00e8*/ 	.word	0x00000f90


	//   ....[17]....
        /*00ec*/ 	.word	0x00001000


	//   ....[18]....
        /*00f0*/ 	.word	0x00001070


	//   ....[19]....
        /*00f4*/ 	.word	0x000010e0


	//   ....[20]....
        /*00f8*/ 	.word	0x00001140


	//   ....[21]....
        /*00fc*/ 	.word	0x000011b0


	//   ....[22]....
        /*0100*/ 	.word	0x00001220


	//   ....[23]....
        /*0104*/ 	.word	0x00001290


	//   ....[24]....
        /*0108*/ 	.word	0x00001300


	//   ....[25]....
        /*010c*/ 	.word	0x00001360


	//   ....[26]....
        /*0110*/ 	.word	0x000013d0


	//   ....[27]....
        /*0114*/ 	.word	0x00001440


	//   ....[28]....
        /*0118*/ 	.word	0x000014b0


	//   ....[29]....
        /*011c*/ 	.word	0x00001520


	//----- nvinfo : EIATTR_EXIT_INSTR_OFFSETS
	.align		4
.L_4375:
        /*0120*/ 	.byte	0x04, 0x1c
        /*0122*/ 	.short	(.L_4377 - .L_4376)


	//   ....[0]....
.L_4376:
        /*0124*/ 	.word	0x00000070


	//   ....[1]....
        /*0128*/ 	.word	0x00000ec0


	//----- nvinfo : EIATTR_MAX_THREADS
	.align		4
.L_4377:
        /*012c*/ 	.byte	0x04, 0x05
        /*012e*/ 	.short	(.L_4379 - .L_4378)
.L_4378:
        /*0130*/ 	.word	0x00000400
        /*0134*/ 	.word	0x00000001
        /*0138*/ 	.word	0x00000001


	//----- nvinfo : EIATTR_CRS_STACK_SIZE
	.align		4
.L_4379:
        /*013c*/ 	.byte	0x04, 0x1e
        /*013e*/ 	.short	(.L_4381 - .L_4380)
.L_4380:
        /*0140*/ 	.word	0x00000000


	//----- nvinfo : EIATTR_CBANK_PARAM_SIZE
	.align		4
.L_4381:
        /*0144*/ 	.byte	0x03, 0x19
        /*0146*/ 	.short	0x0128


	//----- nvinfo : EIATTR_PARAM_CBANK
	.align		4
        /*0148*/ 	.byte	0x04, 0x0a
        /*014a*/ 	.short	(.L_4383 - .L_4382)
	.align		4
.L_4382:
        /*014c*/ 	.word	index@(.nv.constant0._ZN10layer_norm22ln_bwd_finalize_kernelINS_22Kernel_traits_finalizeILj512E6__halfffffjLb1ELj1024ELj4ENS_18Kernel_traits_baseILj512ES2_ffffjLj1024EEEEELb1ELb0EEEvNS_9BwdParamsE)
        /*0150*/ 	.short	0x0210
        /*0152*/ 	.short	0x0128


	//----- nvinfo : EIATTR_SW_WAR
	.align		4
.L_4383:
        /*0154*/ 	.byte	0x04, 0x36
        /*0156*/ 	.short	(.L_4385 - .L_4384)
.L_4384:
        /*0158*/ 	.word	0x00000008
.L_4385:


//--------------------- .nv.info._ZN10layer_norm13ln_bwd_kernelINS_13Kernel_traitsI6__halfffffjLj512ELj1ELj4ELj1ELj16ENS_18Kernel_traits_baseILj512ES2_ffffjLj128EEEEELb1ELb1ELb1ELb0EEEvNS_9BwdParamsE --------------------------
	.section	.nv.info._ZN10layer_norm13ln_bwd_kernelINS_13Kernel_traitsI6__halfffffjLj512ELj1ELj4ELj1ELj16ENS_18Kernel_traits_baseILj512ES2_ffffjLj128EEEEELb1ELb1ELb1ELb0EEEvNS_9BwdParamsE,"",@"SHT_CUDA_INFO"
	.sectionflags	@""
	.align	4


	//----- nvinfo : EIATTR_CUDA_API_VERSION
	.align		4
        /*0000*/ 	.byte	0x04, 0x37
        /*0002*/ 	.short	(.L_4387 - .L_4386)
.L_4386:
        /*0004*/ 	.word	0x00000082


	//----- nvinfo : EIATTR_KPARAM_INFO
	.align		4
.L_4387:
        /*0008*/ 	.byte	0x04, 0x17
        /*000a*/ 	.short	(.L_4389 - .L_4388)
.L_4388:
        /*000c*/ 	.word	0x00000000
        /*0010*/ 	.short	0x0000
        /*0012*/ 	.short	0x0000
        /*0014*/ 	.byte	0x00, 0xf0, 0xa1, 0x04


	//----- nvinfo : EIATTR_SPARSE_MMA_MASK
	.align		4
.L_4389:
        /*0018*/ 	.byte	0x03, 0x50
        /*001a*/ 	.short	0x0000


	//----- nvinfo : EIATTR_MAXREG_COUNT
	.align		4
        /*001c*/ 	.byte	0x03, 0x1b
        /*001e*/ 	.short	0x00ff


	//----- nvinfo : EIATTR_NUM_BARRIERS
	.align		4
        /*0020*/ 	.byte	0x02, 0x4c
        /*0022*/ 	.byte	0x01
	.zero		1


	//----- nvinfo : EIATTR_MERCURY_ISA_VERSION
	.align		4
        /*0024*/ 	.byte	0x03, 0x5f
        /*0026*/ 	.short	0x0101


	//----- nvinfo : EIATTR_COOP_GROUP_MASK_REGIDS
	.align		4
        /*0028*/ 	.byte	0x04, 0x29
        /*002a*/ 	.short	(.L_4391 - .L_4390)


	//   ....[0]....
.L_4390:
        /*002c*/ 	.word	0xffffffff


	//   ....[1]....
        /*0030*/ 	.word	0xffffffff


	//   ....[2]....
        /*0034*/ 	.word	0xffffffff


	//   ....[3]....
        /*0038*/ 	.word	0xffffffff


	//   ....[4]....
        /*003c*/ 	.word	0xffffffff


	//   ....[5]....
        /*0040*/ 	.word	0xffffffff


	//   ....[6]....
        /*0044*/ 	.word	0xffffffff


	//   ....[7]....
        /*0048*/ 	.word	0xffffffff


	//   ....[8]....
        /*004c*/ 	.word	0xffffffff


	//   ....[9]....
        /*0050*/ 	.word	0xffffffff


	//   ....[10]....
        /*0054*/ 	.word	0x05000060


	//   ....[11]....
        /*0058*/ 	.word	0x05000060


	//   ....[12]....
        /*005c*/ 	.word	0x05000060


	//   ....[13]....
        /*0060*/ 	.word	0x05000060


	//   ....[14]....
        /*0064*/ 	.word	0x05000060


	//   ....[15]....
        /*0068*/ 	.word	0x05000060


	//   ....[16]....
        /*006c*/ 	.word	0x05000060


	//   ....[17]....
        /*0070*/ 	.word	0x05000060


	//   ....[18]....
        /*0074*/ 	.word	0x05000060


	//   ....[19]....
        /*0078*/ 	.word	0x05000060


	//----- nvinfo : EIATTR_COOP_GROUP_INSTR_OFFSETS
	.align		4
.L_4391:
        /*007c*/ 	.byte	0x04, 0x28
        /*007e*/ 	.short	(.L_4393 - .L_4392)


	//   ....[0]....
.L_4392:
        /*0080*/ 	.word	0x00001a90


	//   ....[1]....
        /*0084*/ 	.word	0x00001aa0


	//   ....[2]....
        /*0088*/ 	.word	0x00001ad0


	//   ....[3]....
        /*008c*/ 	.word	0x00001ae0


	//   ....[4]....
        /*0090*/ 	.word	0x00001b10


	//   ....[5]....
        /*0094*/ 	.word	0x00001b20


	//   ....[6]....
        /*0098*/ 	.word	0x00001b50


	//   ....[7]....
        /*009c*/ 	.word	0x00001b60


	//   ....[8]....
        /*00a0*/ 	.word	0x00001b90


	//   ....[9]....
        /*00a4*/ 	.word	0x00001ba0


	//   ....[10]....
        /*00a8*/ 	.word	0x00004800


	//   ....[11]....
        /*00ac*/ 	.word	0x00004890


	//   ....[12]....
        /*00b0*/ 	.word	0x000048f0


	//   ....[13]....
        /*00b4*/ 	.word	0x00004950


	//   ....[14]....
        /*00b8*/ 	.word	0x000049b0


	//   ....[15]....
        /*00bc*/ 	.word	0x00004a10


	//   ....[16]....
        /*00c0*/ 	.word	0x00004a70


	//   ....[17]....
        /*00c4*/ 	.word	0x00004ad0


	//   ....[18]....
        /*00c8*/ 	.word	0x00004b30


	//   ....[19]....
        /*00cc*/ 	.word	0x00004b90


	//----- nvinfo : EIATTR_EXIT_INSTR_OFFSETS
	.align		4
.L_4393:
        /*00d0*/ 	.byte	0x04, 0x1c
        /*00d2*/ 	.short	(.L_4395 - .L_4394)


	//   ....[0]....
.L_4394:
        /*00d4*/ 	.word	0x00004720


	//   ....[1]....
        /*00d8*/ 	.word	0x000047a0


	//----- nvinfo : EIATTR_MAX_THREADS
	.align		4
.L_4395:
        /*00dc*/ 	.byte	0x04, 0x05
        /*00de*/ 	.short	(.L_4397 - .L_4396)
.L_4396:
        /*00e0*/ 	.word	0x00000080
        /*00e4*/ 	.word	0x00000001
        /*00e8*/ 	.word	0x00000001


	//----- nvinfo : EIATTR_CRS_STACK_SIZE
	.align		4
.L_4397:
        /*00ec*/ 	.byte	0x04, 0x1e
        /*00ee*/ 	.short	(.L_4399 - .L_4398)
.L_4398:
        /*00f0*/ 	.word	0x00000000


	//----- nvinfo : EIATTR_CBANK_PARAM_SIZE
	.align		4
.L_4399:
        /*00f4*/ 	.byte	0x03, 0x19
        /*00f6*/ 	.short	0x0128


	//----- nvinfo : EIATTR_PARAM_CBANK
	.align		4
        /*00f8*/ 	.byte	0x04, 0x0a
        /*00fa*/ 	.short	(.L_4401 - .L_4400)
	.align		4
.L_4400:
        /*00fc*/ 	.word	index@(.nv.constant0._ZN10layer_norm13ln_bwd_kernelINS_13Kernel_traitsI6__halfffffjLj512ELj1ELj4ELj1ELj16ENS_18Kernel_traits_baseILj512ES2_ffffjLj128EEEEELb1ELb1ELb1ELb0EEEvNS_9BwdParamsE)
        /*0100*/ 	.short	0x0210
        /*0102*/ 	.short	0x0128


	//----- nvinfo : EIATTR_SW_WAR
	.align		4
.L_4401:
        /*0104*/ 	.byte	0x04, 0x36
        /*0106*/ 	.short	(.L_4403 - .L_4402)
.L_4402:
        /*0108*/ 	.word	0x00000008
.L_4403:


//--------------------- .nv.info._ZN10layer_norm22ln_bwd_finalize_kernelINS_22Kernel_traits_finalizeILj512E6__halfffffjLb1ELj1024ELj4ENS_18Kernel_traits_baseILj512ES2_ffffjLj1024EEEEELb1ELb1EEEvNS_9BwdParamsE --------------------------
	.section	.nv.info._ZN10layer_norm22ln_bwd_finalize_kernelINS_22Kernel_traits_finalizeILj512E6__halfffffjLb1ELj1024ELj4ENS_18Kernel_traits_baseILj512ES2_ffffjLj1024EEEEELb1ELb1EEEvNS_9BwdParamsE,"",@"SHT_CUDA_INFO"
	.sectionflags	@""
	.align	4


	//----- nvinfo : EIATTR_CUDA_API_VERSION
	.align		4
        /*0000*/ 	.byte	0x04, 0x37
        /*0002*/ 	.short	(.L_4405 - .L_4404)
.L_4404:
        /*0004*/ 	.word	0x00000082


	//----- nvinfo : EIATTR_KPARAM_INFO
	.align		4
.L_4405:
        /*0008*/ 	.byte	0x04, 0x17
        /*000a*/ 	.short	(.L_4407 - .L_4406)
.L_4406:
        /*000c*/ 	.word	0x00000000
        /*0010*/ 	.short	0x0000
        /*0012*/ 	.short	0x0000
        /*0014*/ 	.byte	0x00, 0xf0, 0xa1, 0x04


	//----- nvinfo : EIATTR_SPARSE_MMA_MASK
	.align		4
.L_4407:
        /*0018*/ 	.byte	0x03, 0x50
        /*001a*/ 	.short	0x0000


	//----- nvinfo : EIATTR_MAXREG_COUNT
	.align		4
        /*001c*/ 	.byte	0x03, 0x1b
        /*001e*/ 	.short	0x0040


	//----- nvinfo : EIATTR_NUM_BARRIERS
	.align		4
        /*0020*/ 	.byte	0x02, 0x4c
        /*0022*/ 	.byte	0x01
	.zero		1


	//----- nvinfo : EIATTR_MERCURY_ISA_VERSION
	.align		4
        /*0024*/ 	.byte	0x03, 0x5f
        /*0026*/ 	.short	0x0101


	//----- nvinfo : EIATTR_COOP_GROUP_MASK_REGIDS
	.align		4
        /*0028*/ 	.byte	0x04, 0x29
        /*002a*/ 	.short	(.L_4409 - .L_4408)


	//   ....[0]....
.L_4408:
        /*002c*/ 	.word	0xffffffff


	//   ....[1]....
        /*0030*/ 	.word	0xffffffff


	//   ....[2]....
        /*0034*/ 	.word	0xffffffff


	//   ....[3]....
        /*0038*/ 	.word	0xffffffff


	//   ....[4]....
        /*003c*/ 	.word	0xffffffff


	//   ....[5]....
        /*0040*/ 	.word	0xffffffff


	//   ....[6]....
        /*0044*/ 	.word	0xffffffff


	//   ....[7]....
        /*0048*/ 	.word	0xffffffff


	//   ....[8]....
        /*004c*/ 	.word	0xffffffff


	//   ....[9]....
        /*0050*/ 	.word	0xffffffff


	//   ....[10]....
        /*0054*/ 	.word	0xffffffff


	//   ....[11]....
        /*0058*/ 	.word	0xffffffff


	//   ....[12]....
        /*005c*/ 	.word	0xffffffff


	//   ....[13]....
        /*0060*/ 	.word	0xffffffff


	//   ....[14]....
        /*0064*/ 	.word	0xffffffff


	//   ....[15]....
        /*0068*/ 	.word	0x05000014


	//   ....[16]....
        /*006c*/ 	.word	0x05000014


	//   ....[17]....
        /*0070*/ 	.word	0x05000014


	//   ....[18]....
        /*0074*/ 	.word	0x05000014


	//   ....[19]....
        /*0078*/ 	.word	0x05000014


	//   ....[20]....
        /*007c*/ 	.word	0x05000014


	//   ....[21]....
        /*0080*/ 	.word	0x05000014


	//   ....[22]....
        /*0084*/ 	.word	0x05000014


	//   ....[23]....
        /*0088*/ 	.word	0x05000014


	//   ....[24]....
        /*008c*/ 	.word	0x05000014


	//   ....[25]....
        /*0090*/ 	.word	0x05000014


	//   ....[26]....
        /*0094*/ 	.word	0x05000014


	//   ....[27]....
        /*0098*/ 	.word	0x05000014


	//   ....[28]....
        /*009c*/ 	.word	0x05000014


	//   ....[29]....
        /*00a0*/ 	.word	0x05000014


	//----- nvinfo : EIATTR_COOP_GROUP_INSTR_OFFSETS
	.align		4
.L_4409:
        /*00a4*/ 	.byte	0x04, 0x28
        /*00a6*/ 	.short	(.L_4411 - .L_4410)


	//   ....[0]....
.L_4410:
        /*00a8*/ 	.word	0x00000ab0


	//   ....[1]....
        /*00ac*/ 	.word	0x00000ac0


	//   ....[2]....
        /*00b0*/ 	.word	0x00000ad0


	//   ....[3]....
        /*00b4*/ 	.word	0x00000b00


	//   ....[4]....
        /*00b8*/ 	.word	0x00000b20


	//   ....[5]....
        /*00bc*/ 	.word	0x00000b30


	//   ....[6]....
        /*00c0*/ 	.word	0x00000b60


	//   ....[7]....
        /*00c4*/ 	.word	0x00000b80


	//   ....[8]....
        /*00c8*/ 	.word	0x00000b90


	//   ....[9]....
        /*00cc*/ 	.word	0x00000bc0


	//   ....[10]....
        /*00d0*/ 	.word	0x00000be0


	//   ....[11]....
        /*00d4*/ 	.word	0x00000bf0


	//   ....[12]....
        /*00d8*/ 	.word	0x00000c20


	//   ....[13]....
        /*00dc*/ 	.word	0x00000c40


	//   ....[14]....
        /*00e0*/ 	.word	0x00000c50


	//   ....[15]....
        /*00e4*/ 	.word	0x00000ee0


	//   ....[16]....
        /*00e8*/ 	.word	0x00000f50


	//   ....[17]....
        /*00ec*/ 	.word	0x00000fc0


	//   ....[18]....
        /*00f0*/ 	.word	0x00001030


	//   ....[19]....
        /*00f4*/ 	.word	0x000010a0


	//   ....[20]....
        /*00f8*/ 	.word	0x00001100


	//   ....[21]....
        /*00fc*/ 	.word	0x00001170


	//   ....[22]....
        /*0100*/ 	.word	0x000011e0


	//   ....[23]....
        /*0104*/ 	.word	0x00001250


	//   ....[24]....
        /*0108*/ 	.word	0x000012c0


	//   ....[25]....
        /*010c*/ 	.word	0x00001320


	//   ....[26]....
        /*0110*/ 	.word	0x00001390


	//   ....[27]....
        /*0114*/ 	.word	0x00001400


	//   ....[28]....
        /*0118*/ 	.word	0x00001470


	//   ....[29]....
        /*011c*/ 	.word	0x000014e0


	//----- nvinfo : EIATTR_EXIT_INSTR_OFFSETS
	.align		4
.L_4411:
        /*0120*/ 	.byte	0x04, 0x1c
        /*0122*/ 	.short	(.L_4413 - .L_4412)


	//   ....[0]....
.L_4412:
        /*0124*/ 	.word	0x00000070


	//   ....[1]....
        /*0128*/ 	.word	0x00000e80


	//----- nvinfo : EIATTR_MAX_THREADS
	.align		4
.L_4413:
        /*012c*/ 	.byte	0x04, 0x05
        /*012e*/ 	.short	(.L_4415 - .L_4414)
.L_4414:
        /*0130*/ 	.word	0x00000400
        /*0134*/ 	.word	0x00000001
        /*0138*/ 	.word	0x00000001


	//----- nvinfo : EIATTR_CRS_STACK_SIZE
	.align		4
.L_4415:
        /*013c*/ 	.byte	0x04, 0x1e
        /*013e*/ 	.short	(.L_4417 - .L_4416)
.L_4416:
        /*0140*/ 	.word	0x00000000


	//----- nvinfo : EIATTR_CBANK_PARAM_SIZE
	.align		4
.L_4417:
        /*0144*/ 	.byte	0x03, 0x19
        /*0146*/ 	.short	0x0128


	//----- nvinfo : EIATTR_PARAM_CBANK
	.align		4
        /*0148*/ 	.byte	0x04, 0x0a
        /*014a*/ 	.short	(.L_4419 - .L_4418)
	.align		4
.L_4418:
        /*014c*/ 	.word	index@(.nv.constant0._ZN10layer_norm22ln_bwd_finalize_kernelINS_22Kernel_traits_finalizeILj512E6__halfffffjLb1ELj1024ELj4ENS_18Kernel_traits_baseILj512ES2_ffffjLj1024EEEEELb1ELb1EEEvNS_9BwdParamsE)
        /*0150*/ 	.short	0x0210
        /*0152*/ 	.short	0x0128


	//----- nvinfo : EIATTR_SW_WAR
	.align		4
.L_4419:
        /*0154*/ 	.byte	0x04, 0x36
        /*0156*/ 	.short	(.L_4421 - .L_4420)
.L_4420:
        /*0158*/ 	.word	0x00000008
.L_4421:


//--------------------- .nv.info._ZN10layer_norm13ln_bwd_kernelINS_13Kernel_traitsI6__halfffffjLj512ELj1ELj4ELj1ELj16ENS_18Kernel_traits_baseILj512ES2_ffffjLj128EEEEELb1ELb1ELb1ELb1EEEvNS_9BwdParamsE --------------------------
	.section	.nv.info._ZN10layer_norm13ln_bwd_kernelINS_13Kernel_traitsI6__halfffffjLj512ELj1ELj4ELj1ELj16ENS_18Kernel_traits_baseILj512ES2_ffffjLj128EEEEELb1ELb1ELb1ELb1EEEvNS_9BwdParamsE,"",@"SHT_CUDA_INFO"
	.sectionflags	@""
	.align	4


	//----- nvinfo : EIATTR_CUDA_API_VERSION
	.align		4
        /*0000*/ 	.byte	0x04, 0x37
        /*0002*/ 	.short	(.L_4423 - .L_4422)
.L_4422:
        /*0004*/ 	.word	0x00000082


	//----- nvinfo : EIATTR_KPARAM_INFO
	.align		4
.L_4423:
        /*0008*/ 	.byte	0x04, 0x17
        /*000a*/ 	.short	(.L_4425 - .L_4424)
.L_4424:
        /*000c*/ 	.word	0x00000000
        /*0010*/ 	.short	0x0000
        /*0012*/ 	.short	0x0000
        /*0014*/ 	.byte	0x00, 0xf0, 0xa1, 0x04


	//----- nvinfo : EIATTR_SPARSE_MMA_MASK
	.align		4
.L_4425:
        /*0018*/ 	.byte	0x03, 0x50
        /*001a*/ 	.short	0x0000


	//----- nvinfo : EIATTR_MAXREG_COUNT
	.align		4
        /*001c*/ 	.byte	0x03, 0x1b
        /*001e*/ 	.short	0x00ff


	//----- nvinfo : EIATTR_NUM_BARRIERS
	.align		4
        /*0020*/ 	.byte	0x02, 0x4c
        /*0022*/ 	.byte	0x01
	.zero		1


	//----- nvinfo : EIATTR_MERCURY_ISA_VERSION
	.align		4
        /*0024*/ 	.byte	0x03, 0x5f
        /*0026*/ 	.short	0x0101


	//----- nvinfo : EIATTR_COOP_GROUP_MASK_REGIDS
	.align		4
        /*0028*/ 	.byte	0x04, 0x29
        /*002a*/ 	.short	(.L_4427 - .L_4426)


	//   ....[0]....
.L_4426:
        /*002c*/ 	.word	0xffffffff


	//   ....[1]....
        /*0030*/ 	.word	0xffffffff


	//   ....[2]....
        /*0034*/ 	.word	0xffffffff


	//   ....[3]....
        /*0038*/ 	.word	0xffffffff


	//   ....[4]....
        /*003c*/ 	.word	0xffffffff


	//   ....[5]....
        /*0040*/ 	.word	0xffffffff


	//   ....[6]....
        /*0044*/ 	.word	0xffffffff


	//   ....[7]....
        /*0048*/ 	.word	0xffffffff


	//   ....[8]....
        /*004c*/ 	.word	0xffffffff


	//   ....[9]....
        /*0050*/ 	.word	0xffffffff


	//   ....[10]....
        /*0054*/ 	.word	0x05000060


	//   ....[11]....
        /*0058*/ 	.word	0x05000060


	//   ....[12]....
        /*005c*/ 	.word	0x05000060


	//   ....[13]....
        /*0060*/ 	.word	0x05000060


	//   ....[14]....
        /*0064*/ 	.word	0x05000060


	//   ....[15]....
        /*0068*/ 	.word	0x05000060


	//   ....[16]....
        /*006c*/ 	.word	0x05000060


	//   ....[17]....
        /*0070*/ 	.word	0x05000060


	//   ....[18]....
        /*0074*/ 	.word	0x05000060


	//   ....[19]....
        /*0078*/ 	.word	0x05000060


	//----- nvinfo : EIATTR_COOP_GROUP_INSTR_OFFSETS
	.align		4
.L_4427:
        /*007c*/ 	.byte	0x04, 0x28
        /*007e*/ 	.short	(.L_4429 - .L_4428)


	//   ....[0]....
.L_4428:
        /*0080*/ 	.word	0x00001660


	//   ....[1]....
        /*0084*/ 	.word	0x00001680


	//   ....[2]....
        /*0088*/ 	.word	0x000016a0


	//   ....[3]....
        /*008c*/ 	.word	0x000016c0


	//   ....[4]....
        /*0090*/ 	.word	0x000016e0


	//   ....[5]....
        /*0094*/ 	.word	0x00001700


	//   ....[6]....
        /*0098*/ 	.word	0x00001720


	//   ....[7]....
        /*009c*/ 	.word	0x00001740


	//   ....[8]....
        /*00a0*/ 	.word	0x00001750


	//   ....[9]....
        /*00a4*/ 	.word	0x00001770


	//   ....[10]....
        /*00a8*/ 	.word	0x00003dd0


	//   ....[11]....
        /*00ac*/ 	.word	0x00003e60


	//   ....[12]....
        /*00b0*/ 	.word	0x00003ec0


	//   ....[13]....
        /*00b4*/ 	.word	0x00003f10


	//   ....[14]....
        /*00b8*/ 	.word	0x00003f70


	//   ....[15]....
        /*00bc*/ 	.word	0x00003fc0


	//   ....[16]....
        /*00c0*/ 	.word	0x00004020


	//   ....[17]....
        /*00c4*/ 	.word	0x00004070


	//   ....[18]....
        /*00c8*/ 	.word	0x000040d0


	//   ....[19]....
        /*00cc*/ 	.word	0x00004120


	//----- nvinfo : EIATTR_EXIT_INSTR_OFFSETS
	.align		4
.L_4429:
        /*00d0*/ 	.byte	0x04, 0x1c
        /*00d2*/ 	.short	(.L_4431 - .L_4430)


	//   ....[0]....
.L_4430:
        /*00d4*/ 	.word	0x00003d70


	//----- nvinfo : EIATTR_MAX_THREADS
	.align		4
.L_4431:
        /*00d8*/ 	.byte	0x04, 0x05
        /*00da*/ 	.short	(.L_4433 - .L_4432)
.L_4432:
        /*00dc*/ 	.word	0x00000080
        /*00e0*/ 	.word	0x00000001
        /*00e4*/ 	.word	0x00000001


	//----- nvinfo : EIATTR_CRS_STACK_SIZE
	.align		4
.L_4433:
        /*00e8*/ 	.byte	0x04, 0x1e
        /*00ea*/ 	.short	(.L_4435 - .L_4434)
.L_4434:
        /*00ec*/ 	.word	0x00000000


	//----- nvinfo : EIATTR_CBANK_PARAM_SIZE
	.align		4
.L_4435:
        /*00f0*/ 	.byte	0x03, 0x19
        /*00f2*/ 	.short	0x0128


	//----- nvinfo : EIATTR_PARAM_CBANK
	.align		4
        /*00f4*/ 	.byte	0x04, 0x0a
        /*00f6*/ 	.short	(.L_4437 - .L_4436)
	.align		4
.L_4436:
        /*00f8*/ 	.word	index@(.nv.constant0._ZN10layer_norm13ln_bwd_kernelINS_13Kernel_traitsI6__halfffffjLj512ELj1ELj4ELj1ELj16ENS_18Kernel_traits_baseILj512ES2_ffffjLj128EEEEELb1ELb1ELb1ELb1EEEvNS_9BwdParamsE)
        /*00fc*/ 	.short	0x0210
        /*00fe*/ 	.short	0x0128


	//----- nvinfo : EIATTR_SW_WAR
	.align		4
.L_4437:
        /*0100*/ 	.byte	0x04, 0x36
        /*0102*/ 	.short	(.L_4439 - .L_4438)
.L_4438:
        /*0104*/ 	.word	0x00000008
.L_4439:


//--------------------- .nv.info._ZN10layer_norm13ln_bwd_kernelINS_13Kernel_traitsIfffffjLj512ELj1ELj4ELj1ELj16ENS_18Kernel_traits_baseILj512EfffffjLj128EEEEELb0ELb0ELb0ELb0EEEvNS_9BwdParamsE --------------------------
	.section	.nv.info._ZN10layer_norm13ln_bwd_kernelINS_13Kernel_traitsIfffffjLj512ELj1ELj4ELj1ELj16ENS_18Kernel_traits_baseILj512EfffffjLj128EEEEELb0ELb0ELb0ELb0EEEvNS_9BwdParamsE,"",@"SHT_CUDA_INFO"
	.sectionflags	@""
	.align	4


	//----- nvinfo : EIATTR_CUDA_API_VERSION
	.align		4
        /*0000*/ 	.byte	0x04, 0x37
        /*0002*/ 	.short	(.L_4441 - .L_4440)
.L_4440:
        /*0004*/ 	.word	0x00000082


	//----- nvinfo : EIATTR_KPARAM_INFO
	.align		4
.L_4441:
        /*0008*/ 	.byte	0x04, 0x17
        /*000a*/ 	.short	(.L_4443 - .L_4442)
.L_4442:
        /*000c*/ 	.word	0x00000000
        /*0010*/ 	.short	0x0000
        /*0012*/ 	.short	0x0000
        /*0014*/ 	.byte	0x00, 0xf0, 0xa1, 0x04


	//----- nvinfo : EIATTR_SPARSE_MMA_MASK
	.align		4
.L_4443:
        /*0018*/ 	.byte	0x03, 0x50
        /*001a*/ 	.short	0x0000


	//----- nvinfo : EIATTR_MAXREG_COUNT
	.align		4
        /*001c*/ 	.byte	0x03, 0x1b
        /*001e*/ 	.short	0x00ff


	//----- nvinfo : EIATTR_NUM_BARRIERS
	.align		4
        /*0020*/ 	.byte	0x02, 0x4c
        /*0022*/ 	.byte	0x01
	.zero		1


	//----- nvinfo : EIATTR_MERCURY_ISA_VERSION
	.align		4
        /*0024*/ 	.byte	0x03, 0x5f
        /*0026*/ 	.short	0x0101


	//----- nvinfo : EIATTR_COOP_GROUP_MASK_REGIDS
	.align		4
        /*0028*/ 	.byte	0x04, 0x29
        /*002a*/ 	.short	(.L_4445 - .L_4444)


	//   ....[0]....
.L_4444:
        /*002c*/ 	.word	0xffffffff


	//   ....[1]....
        /*0030*/ 	.word	0xffffffff


	//   ....[2]....
        /*0034*/ 	.word	0xffffffff


	//   ....[3]....
        /*0038*/ 	.word	0xffffffff


	//   ....[4]....
        /*003c*/ 	.word	0xffffffff


	//   ....[5]....
        /*0040*/ 	.word	0xffffffff


	//   ....[6]....
        /*0044*/ 	.word	0xffffffff


	//   ....[7]....
        /*0048*/ 	.word	0xffffffff


	//   ....[8]....
        /*004c*/ 	.word	0xffffffff


	//   ....[9]....
        /*0050*/ 	.word	0xffffffff


	//   ....[10]....
        /*0054*/ 	.word	0x05000073


	//   ....[11]....
        /*0058*/ 	.word	0x05000073


	//   ....[12]....
        /*005c*/ 	.word	0x05000073


	//   ....[13]....
        /*0060*/ 	.word	0x05000073


	//   ....[14]....
        /*0064*/ 	.word	0x05000073


	//   ....[15]....
        /*0068*/ 	.word	0x05000073


	//   ....[16]....
        /*006c*/ 	.word	0x05000073


	//   ....[17]....
        /*0070*/ 	.word	0x05000073


	//   ....[18]....
        /*0074*/ 	.word	0x05000073


	//   ....[19]....
        /*0078*/ 	.word	0x05000073


	//----- nvinfo : EIATTR_COOP_GROUP_INSTR_OFFSETS
	.align		4
.L_4445:
        /*007c*/ 	.byte	0x04, 0x28
        /*007e*/ 	.short	(.L_4447 - .L_4446)


	//   ....[0]....
.L_4446:
        /*0080*/ 	.word	0x00001050


	//   ....[1]....
        /*0084*/ 	.word	0x00001060


	//   ....[2]....
        /*0088*/ 	.word	0x00001090


	//   ....[3]....
        /*008c*/ 	.word	0x000010a0


	//   ....[4]....
        /*0090*/ 	.word	0x000010d0


	//   ....[5]....
        /*0094*/ 	.word	0x000010e0


	//   ....[6]....
        /*0098*/ 	.word	0x00001110


	//   ....[7]....
        /*009c*/ 	.word	0x00001120


	//   ....[8]....
        /*00a0*/ 	.word	0x00001150


	//   ....[9]....
        /*00a4*/ 	.word	0x00001160


	//   ....[10]....
        /*00a8*/ 	.word	0x000024c0


	//   ....[11]....
        /*00ac*/ 	.word	0x00002550


	//   ....[12]....
        /*00b0*/ 	.word	0x000025c0


	//   ....[13]....
        /*00b4*/ 	.word	0x00002620


	//   ....[14]....
        /*00b8*/ 	.word	0x00002690


	//   ....[15]....
        /*00bc*/ 	.word	0x000026f0


	//   ....[16]....
        /*00c0*/ 	.word	0x00002760


	//   ....[17]....
        /*00c4*/ 	.word	0x000027c0


	//   ....[18]....
        /*00c8*/ 	.word	0x00002830


	//   ....[19]....
        /*00cc*/ 	.word	0x00002890


	//----- nvinfo : EIATTR_EXIT_INSTR_OFFSETS
	.align		4
.L_4447:
        /*00d0*/ 	.byte	0x04, 0x1c
        /*00d2*/ 	.short	(.L_4449 - .L_4448)


	//   ....[0]....
.L_4448:
        /*00d4*/ 	.word	0x00002420


	//   ....[1]....
        /*00d8*/ 	.word	0x00002450


	//----- nvinfo : EIATTR_MAX_THREADS
	.align		4
.L_4449:
        /*00dc*/ 	.byte	0x04, 0x05
        /*00de*/ 	.short	(.L_4451 - .L_4450)
.L_4450:
        /*00e0*/ 	.word	0x00000080
        /*00e4*/ 	.word	0x00000001
        /*00e8*/ 	.word	0x00000001


	//----- nvinfo : EIATTR_CRS_STACK_SIZE
	.align		4
.L_4451:
        /*00ec*/ 	.byte	0x04, 0x1e
        /*00ee*/ 	.short	(.L_4453 - .L_4452)
.L_4452:
        /*00f0*/ 	.word	0x00000000


	//----- nvinfo : EIATTR_CBANK_PARAM_SIZE
	.align		4
.L_4453:
        /*00f4*/ 	.byte	0x03, 0x19
        /*00f6*/ 	.short	0x0128


	//----- nvinfo : EIATTR_PARAM_CBANK
	.align		4
        /*00f8*/ 	.byte	0x04, 0x0a
        /*00fa*/ 	.short	(.L_4455 - .L_4454)
	.align		4
.L_4454:
        /*00fc*/ 	.word	index@(.nv.constant0._ZN10layer_norm13ln_bwd_kernelINS_13Kernel_traitsIfffffjLj512ELj1ELj4ELj1ELj16ENS_18Kernel_traits_baseILj512EfffffjLj128EEEEELb0ELb0ELb0ELb0EEEvNS_9BwdParamsE)
        /*0100*/ 	.short	0x0210
        /*0102*/ 	.short	0x0128


	//----- nvinfo : EIATTR_SW_WAR
	.align		4
.L_4455:
        /*0104*/ 	.byte	0x04, 0x36
        /*0106*/ 	.short	(.L_4457 - .L_4456)
.L_4456:
        /*0108*/ 	.word	0x00000008
.L_4457:


//--------------------- .nv.info._ZN10layer_norm13ln_bwd_kernelINS_13Kernel_traitsIfffffjLj512ELj1ELj4ELj1ELj16ENS_18Kernel_traits_baseILj512EfffffjLj128EEEEELb0ELb0ELb0ELb1EEEvNS_9BwdParamsE --------------------------
	.section	.nv.info._ZN10layer_norm13ln_bwd_kernelINS_13Kernel_traitsIfffffjLj512ELj1ELj4ELj1ELj16ENS_18Kernel_traits_baseILj512EfffffjLj128EEEEELb0ELb0ELb0ELb1EEEvNS_9BwdParamsE,"",@"SHT_CUDA_INFO"
	.sectionflags	@""
	.align	4


	//----- nvinfo : EIATTR_CUDA_API_VERSION
	.align		4
        /*0000*/ 	.byte	0x04, 0x37
        /*0002*/ 	.short	(.L_4459 - .L_4458)
.L_4458:
        /*0004*/ 	.word	0x00000082


	//----- nvinfo : EIATTR_KPARAM_INFO
	.align		4
.L_4459:
        /*0008*/ 	.byte	0x04, 0x17
        /*000a*/ 	.short	(.L_4461 - .L_4460)
.L_4460:
        /*000c*/ 	.word	0x00000000
        /*0010*/ 	.short	0x0000
        /*0012*/ 	.short	0x0000
        /*0014*/ 	.byte	0x00, 0xf0, 0xa1, 0x04


	//----- nvinfo : EIATTR_SPARSE_MMA_MASK
	.align		4
.L_4461:
        /*0018*/ 	.byte	0x03, 0x50
        /*001a*/ 	.short	0x0000


	//----- nvinfo : EIATTR_MAXREG_COUNT
	.align		4
        /*001c*/ 	.byte	0x03, 0x1b
        /*001e*/ 	.short	0x00ff


	//----- nvinfo : EIATTR_NUM_BARRIERS
	.align		4
        /*0020*/ 	.byte	0x02, 0x4c
        /*0022*/ 	.byte	0x01
	.zero		1


	//----- nvinfo : EIATTR_MERCURY_ISA_VERSION
	.align		4
        /*0024*/ 	.byte	0x03, 0x5f
        /*0026*/ 	.short	0x0101


	//----- nvinfo : EIATTR_COOP_GROUP_MASK_REGIDS
	.align		4
        /*0028*/ 	.byte	0x04, 0x29
        /*002a*/ 	.short	(.L_4463 - .L_4462)


	//   ....[0]....
.L_4462:
        /*002c*/ 	.word	0xffffffff


	//   ....[1]....
        /*0030*/ 	.word	0xffffffff


	//   ....[2]....
        /*0034*/ 	.word	0xffffffff


	//   ....[3]....
        /*0038*/ 	.word	0xffffffff


	//   ....[4]....
        /*003c*/ 	.word	0xffffffff


	//   ....[5]....
        /*0040*/ 	.word	0xffffffff


	//   ....[6]....
        /*0044*/ 	.word	0xffffffff


	//   ....[7]....
        /*0048*/ 	.word	0xffffffff


	//   ....[8]....
        /*004c*/ 	.word	0xffffffff


	//   ....[9]....
        /*0050*/ 	.word	0xffffffff


	//   ....[10]....
        /*0054*/ 	.word	0x0500006f


	//   ....[11]....
        /*0058*/ 	.word	0x0500006f


	//   ....[12]....
        /*005c*/ 	.word	0x0500006f


	//   ....[13]....
        /*0060*/ 	.word	0x0500006f


	//   ....[14]....
        /*0064*/ 	.word	0x0500006f


	//   ....[15]....
        /*0068*/ 	.word	0x0500006f


	//   ....[16]....
        /*006c*/ 	.word	0x0500006f


	//   ....[17]....
        /*0070*/ 	.word	0x0500006f


	//   ....[18]....
        /*0074*/ 	.word	0x0500006f


	//   ....[19]....
        /*0078*/ 	.word	0x0500006f


	//----- nvinfo : EIATTR_COOP_GROUP_INSTR_OFFSETS
	.align		4
.L_4463:
        /*007c*/ 	.byte	0x04, 0x28
        /*007e*/ 	.short	(.L_4465 - .L_4464)


	//   ....[0]....
.L_4464:
        /*0080*/ 	.word	0x00000e50


	//   ....[1]....
        /*0084*/ 	.word	0x00000e60


	//   ....[2]....
        /*0088*/ 	.word	0x00000e90


	//   ....[3]....
        /*008c*/ 	.word	0x00000ea0


	//   ....[4]....
        /*0090*/ 	.word	0x00000ed0


	//   ....[5]....
        /*0094*/ 	.word	0x00000ee0


	//   ....[6]....
        /*0098*/ 	.word	0x00000f10


	//   ....[7]....
        /*009c*/ 	.word	0x00000f20


	//   ....[8]....
        /*00a0*/ 	.word	0x00000f50


	//   ....[9]....
        /*00a4*/ 	.word	0x00000f60


	//   ....[10]....
        /*00a8*/ 	.word	0x00002110


	//   ....[11]....
        /*00ac*/ 	.word	0x000021a0


	//   ....[12]....
        /*00b0*/ 	.word	0x00002210


	//   ....[13]....
        /*00b4*/ 	.word	0x00002270


	//   ....[14]....
        /*00b8*/ 	.word	0x000022e0


	//   ....[15]....
        /*00bc*/ 	.word	0x00002340


	//   ....[16]....
        /*00c0*/ 	.word	0x000023b0


	//   ....[17]....
        /*00c4*/ 	.word	0x00002410


	//   ....[18]....
        /*00c8*/ 	.word	0x00002480


	//   ....[19]....
        /*00cc*/ 	.word	0x000024e0


	//----- nvinfo : EIATTR_EXIT_INSTR_OFFSETS
	.align		4
.L_4465:
        /*00d0*/ 	.byte	0x04, 0x1c
        /*00d2*/ 	.short	(.L_4467 - .L_4466)


	//   ....[0]....
.L_4466:
        /*00d4*/ 	.word	0x000020a0


	//----- nvinfo : EIATTR_MAX_THREADS
	.align		4
.L_4467:
        /*00d8*/ 	.byte	0x04, 0x05
        /*00da*/ 	.short	(.L_4469 - .L_4468)
.L_4468:
        /*00dc*/ 	.word	0x00000080
        /*00e0*/ 	.word	0x00000001
        /*00e4*/ 	.word	0x00000001


	//----- nvinfo : EIATTR_CRS_STACK_SIZE
	.align		4
.L_4469:
        /*00e8*/ 	.byte	0x04, 0x1e
        /*00ea*/ 	.short	(.L_4471 - .L_4470)
.L_4470:
        /*00ec*/ 	.word	0x00000000


	//----- nvinfo : EIATTR_CBANK_PARAM_SIZE
	.align		4
.L_4471:
        /*00f0*/ 	.byte	0x03, 0x19
        /*00f2*/ 	.short	0x0128


	//----- nvinfo : EIATTR_PARAM_CBANK
	.align		4
        /*00f4*/ 	.byte	0x04, 0x0a
        /*00f6*/ 	.short	(.L_4473 - .L_4472)
	.align		4
.L_4472:
        /*00f8*/ 	.word	index@(.nv.constant0._ZN10layer_norm13ln_bwd_kernelINS_13Kernel_traitsIfffffjLj512ELj1ELj4ELj1ELj16ENS_18Kernel_traits_baseILj512EfffffjLj128EEEEELb0ELb0ELb0ELb1EEEvNS_9BwdParamsE)
        /*00fc*/ 	.short	0x0210
        /*00fe*/ 	.short	0x0128


	//----- nvinfo : EIATTR_SW_WAR
	.align		4
.L_4473:
        /*0100*/ 	.byte	0x04, 0x36
        /*0102*/ 	.short	(.L_4475 - .L_4474)
.L_4474:
        /*0104*/ 	.word	0x00000008
.L_4475:


//--------------------- .nv.info._ZN10layer_norm13ln_bwd_kernelINS_13Kernel_traitsIfffffjLj512ELj1ELj4ELj1ELj16ENS_18Kernel_traits_baseILj512EfffffjLj128EEEEELb0ELb0ELb1ELb0EEEvNS_9BwdParamsE --------------------------
	.section	.nv.info._ZN10layer_norm13ln_bwd_kernelINS_13Kernel_traitsIfffffjLj512ELj1ELj4ELj1ELj16ENS_18Kernel_traits_baseILj512EfffffjLj128EEEEELb0ELb0ELb1ELb0EEEvNS_9BwdParamsE,"",@"SHT_CUDA_INFO"
	.sectionflags	@""
	.align	4


	//----- nvinfo : EIATTR_CUDA_API_VERSION
	.align		4
        /*0000*/ 	.byte	0x04, 0x37
        /*0002*/ 	.short	(.L_4477 - .L_4476)
.L_4476:
        /*0004*/ 	.word	0x00000082


	//----- nvinfo : EIATTR_KPARAM_INFO
	.align		4
.L_4477:
        /*0008*/ 	.byte	0x04, 0x17
        /*000a*/ 	.short	(.L_4479 - .L_4478)
.L_4478:
        /*000c*/ 	.word	0x00000000
        /*0010*/ 	.short	0x0000
        /*0012*/ 	.short	0x0000
        /*0014*/ 	.byte	0x00, 0xf0, 0xa1, 0x04


	//----- nvinfo : EIATTR_SPARSE_MMA_MASK
	.align		4
.L_4479:
        /*0018*/ 	.byte	0x03, 0x50
        /*001a*/ 	.short	0x0000


	//----- nvinfo : EIATTR_MAXREG_COUNT
	.align		4
        /*001c*/ 	.byte	0x03, 0x1b
        /*001e*/ 	.short	0x00ff


	//----- nvinfo : EIATTR_NUM_BARRIERS
	.align		4
        /*0020*/ 	.byte	0x02, 0x4c
        /*0022*/ 	.byte	0x01
	.zero		1


	//----- nvinfo : EIATTR_MERCURY_ISA_VERSION
	.align		4
        /*0024*/ 	.byte	0x03, 0x5f
        /*0026*/ 	.short	0x0101


	//----- nvinfo : EIATTR_COOP_GROUP_MASK_REGIDS
	.align		4
        /*0028*/ 	.byte	0x04, 0x29
        /*002a*/ 	.short	(.L_4481 - .L_4480)


	//   ....[0]....
.L_4480:
        /*002c*/ 	.word	0xffffffff


	//   ....[1]....
        /*0030*/ 	.word	0xffffffff


	//   ....[2]....
        /*0034*/ 	.word	0xffffffff


	//   ....[3]....
        /*0038*/ 	.word	0xffffffff


	//   ....[4]....
        /*003c*/ 	.word	0xffffffff


	//   ....[5]....
        /*0040*/ 	.word	0xffffffff


	//   ....[6]....
        /*0044*/ 	.word	0xffffffff


	//   ....[7]....
        /*0048*/ 	.word	0xffffffff


	//   ....[8]....
        /*004c*/ 	.word	0xffffffff


	//   ....[9]....
        /*0050*/ 	.word	0xffffffff


	//   ....[10]....
        /*0054*/ 	.word	0x05000054


	//   ....[11]....
        /*0058*/ 	.word	0x05000054


	//   ....[12]....
        /*005c*/ 	.word	0x05000054


	//   ....[13]....
        /*0060*/ 	.word	0x05000054


	//   ....[14]....
        /*0064*/ 	.word	0x05000054


	//   ....[15]....
        /*0068*/ 	.word	0x05000054


	//   ....[16]....
        /*006c*/ 	.word	0x05000054


	//   ....[17]....
        /*0070*/ 	.word	0x05000054


	//   ....[18]....
        /*0074*/ 	.word	0x05000054


	//   ....[19]....
        /*0078*/ 	.word	0x05000054


	//----- nvinfo : EIATTR_COOP_GROUP_INSTR_OFFSETS
	.align		4
.L_4481:
        /*007c*/ 	.byte	0x04, 0x28
        /*007e*/ 	.short	(.L_4483 - .L_4482)


	//   ....[0]....
.L_4482:
        /*0080*/ 	.word	0x000012e0


	//   ....[1]....
        /*0084*/ 	.word	0x000012f0


	//   ....[2]....
        /*0088*/ 	.word	0x00001320


	//   ....[3]....
        /*008c*/ 	.word	0x00001330


	//   ....[4]....
        /*0090*/ 	.word	0x00001360


	//   ....[5]....
        /*0094*/ 	.word	0x00001370


	//   ....[6]....
        /*0098*/ 	.word	0x000013a0


	//   ....[7]....
        /*009c*/ 	.word	0x000013b0


	//   ....[8]....
        /*00a0*/ 	.word	0x000013e0


	//   ....[9]....
        /*00a4*/ 	.word	0x000013f0


	//   ....[10]....
        /*00a8*/ 	.word	0x00003270


	//   ....[11]....
        /*00ac*/ 	.word	0x00003310


	//   ....[12]....
        /*00b0*/ 	.word	0x00003370


	//   ....[13]....
        /*00b4*/ 	.word	0x000033d0


	//   ....[14]....
        /*00b8*/ 	.word	0x00003440


	//   ....[15]....
        /*00bc*/ 	.word	0x000034a0


	//   ....[16]....
        /*00c0*/ 	.word	0x00003510


	//   ....[17]....
        /*00c4*/ 	.word	0x00003570


	//   ....[18]....
        /*00c8*/ 	.word	0x000035e0


	//   ....[19]....
        /*00cc*/ 	.word	0x00003640


	//----- nvinfo : EIATTR_EXIT_INSTR_OFFSETS
	.align		4
.L_4483:
        /*00d0*/ 	.byte	0x04, 0x1c
        /*00d2*/ 	.short	(.L_4485 - .L_4484)


	//   ....[0]....
.L_4484:
        /*00d4*/ 	.word	0x000031e0


	//   ....[1]....
        /*00d8*/ 	.word	0x00003210


	//----- nvinfo : EIATTR_MAX_THREADS
	.align		4
.L_4485:
        /*00dc*/ 	.byte	0x04, 0x05
        /*00de*/ 	.short	(.L_4487 - .L_4486)
.L_4486:
        /*00e0*/ 	.word	0x00000080
        /*00e4*/ 	.word	0x00000001
        /*00e8*/ 	.word	0x00000001


	//----- nvinfo : EIATTR_CRS_STACK_SIZE
	.align		4
.L_4487:
        /*00ec*/ 	.byte	0x04, 0x1e
        /*00ee*/ 	.short	(.L_4489 - .L_4488)
.L_4488:
        /*00f0*/ 	.word	0x00000000


	//----- nvinfo : EIATTR_CBANK_PARAM_SIZE
	.align		4
.L_4489:
        /*00f4*/ 	.byte	0x03, 0x19
        /*00f6*/ 	.short	0x0128


	//----- nvinfo : EIATTR_PARAM_CBANK
	.align		4
        /*00f8*/ 	.byte	0x04, 0x0a
        /*00fa*/ 	.short	(.L_4491 - .L_4490)
	.align		4
.L_4490:
        /*00fc*/ 	.word	index@(.nv.constant0._ZN10layer_norm13ln_bwd_kernelINS_13Kernel_traitsIfffffjLj512ELj1ELj4ELj1ELj16ENS_18Kernel_traits_baseILj512EfffffjLj128EEEEELb0ELb0ELb1ELb0EEEvNS_9BwdParamsE)
        /*0100*/ 	.short	0x0210
        /*0102*/ 	.short	0x0128


	//----- nvinfo : EIATTR_SW_WAR
	.align		4
.L_4491:
        /*0104*/ 	.byte	0x04, 0x36
        /*0106*/ 	.short	(.L_4493 - .L_4492)
.L_4492:
        /*0108*/ 	.word	0x00000008
.L_4493:


//--------------------- .nv.info._ZN10layer_norm13ln_bwd_kernelINS_13Kernel_traitsIfffffjLj512ELj1ELj4ELj1ELj16ENS_18Kernel_traits_baseILj512EfffffjLj128EEEEELb0ELb0ELb1ELb1EEEvNS_9BwdParamsE --------------------------
	.section	.nv.info._ZN10layer_norm13ln_bwd_kernelINS_13Kernel_traitsIfffffjLj512ELj1ELj4ELj1ELj16ENS_18Kernel_traits_baseILj512EfffffjLj128EEEEELb0ELb0ELb1ELb1EEEvNS_9BwdParamsE,"",@"SHT_CUDA_INFO"
	.sectionflags	@""
	.align	4


	//----- nvinfo : EIATTR_CUDA_API_VERSION
	.align		4
        /*0000*/ 	.byte	0x04, 0x37
        /*0002*/ 	.short	(.L_4495 - .L_4494)
.L_4494:
        /*0004*/ 	.word	0x00000082


	//----- nvinfo : EIATTR_KPARAM_INFO
	.align		4
.L_4495:
        /*0008*/ 	.byte	0x04, 0x17
        /*000a*/ 	.short	(.L_4497 - .L_4496)
.L_4496:
        /*000c*/ 	.word	0x00000000
        /*0010*/ 	.short	0x0000
        /*0012*/ 	.short	0x0000
        /*0014*/ 	.byte	0x00, 0xf0, 0xa1, 0x04


	//----- nvinfo : EIATTR_SPARSE_MMA_MASK
	.align		4
.L_4497:
        /*0018*/ 	.byte	0x03, 0x50
        /*001a*/ 	.short	0x0000


	//----- nvinfo : EIATTR_MAXREG_COUNT
	.align		4
        /*001c*/ 	.byte	0x03, 0x1b
        /*001e*/ 	.short	0x00ff


	//----- nvinfo : EIATTR_NUM_BARRIERS
	.align		4
        /*0020*/ 	.byte	0x02, 0x4c
        /*0022*/ 	.byte	0x01
	.zero		1


	//----- nvinfo : EIATTR_MERCURY_ISA_VERSION
	.align		4
        /*0024*/ 	.byte	0x03, 0x5f
        /*0026*/ 	.short	0x0101


	//----- nvinfo : EIATTR_COOP_GROUP_MASK_REGIDS
	.align		4
        /*0028*/ 	.byte	0x04, 0x29
        /*002a*/ 	.short	(.L_4499 - .L_4498)


	//   ....[0]....
.L_4498:
        /*002c*/ 	.word	0xffffffff


	//   ....[1]....
        /*0030*/ 	.word	0xffffffff


	//   ....[2]....
        /*0034*/ 	.word	0xffffffff


	//   ....[3]....
        /*0038*/ 	.word	0xffffffff


	//   ....[4]....
        /*003c*/ 	.word	0xffffffff


	//   ....[5]....
        /*0040*/ 	.word	0xffffffff


	//   ....[6]....
        /*0044*/ 	.word	0xffffffff


	//   ....[7]....
        /*0048*/ 	.word	0xffffffff


	//   ....[8]....
        /*004c*/ 	.word	0xffffffff


	//   ....[9]....
        /*0050*/ 	.word	0xffffffff


	//   ....[10]....
        /*0054*/ 	.word	0x05000067


	//   ....[11]....
        /*0058*/ 	.word	0x05000067


	//   ....[12]....
        /*005c*/ 	.word	0x05000067


	//   ....[13]....
        /*0060*/ 	.word	0x05000067


	//   ....[14]....
        /*0064*/ 	.word	0x05000067


	//   ....[15]....
        /*0068*/ 	.word	0x05000067


	//   ....[16]....
        /*006c*/ 	.word	0x05000067


	//   ....[17]....
        /*0070*/ 	.word	0x05000067


	//   ....[18]....
        /*0074*/ 	.word	0x05000067


	//   ....[19]....
        /*0078*/ 	.word	0x05000067


	//----- nvinfo : EIATTR_COOP_GROUP_INSTR_OFFSETS
	.align		4
.L_4499:
        /*007c*/ 	.byte	0x04, 0x28
        /*007e*/ 	.short	(.L_4501 - .L_4500)


	//   ....[0]....
.L_4500:
        /*0080*/ 	.word	0x00000fb0


	//   ....[1]....
        /*0084*/ 	.word	0x00000fc0


	//   ....[2]....
        /*0088*/ 	.word	0x00000ff0


	//   ....[3]....
        /*008c*/ 	.word	0x00001000


	//   ....[4]....
        /*0090*/ 	.word	0x00001030


	//   ....[5]....
        /*0094*/ 	.word	0x00001040


	//   ....[6]....
        /*0098*/ 	.word	0x00001070


	//   ....[7]....
        /*009c*/ 	.word	0x00001080


	//   ....[8]....
        /*00a0*/ 	.word	0x000010b0


	//   ....[9]....
        /*00a4*/ 	.word	0x000010c0


	//   ....[10]....
        /*00a8*/ 	.word	0x00002b00


	//   ....[11]....
        /*00ac*/ 	.word	0x00002b90


	//   ....[12]....
        /*00b0*/ 	.word	0x00002c00


	//   ....[13]....
        /*00b4*/ 	.word	0x00002c60


	//   ....[14]....
        /*00b8*/ 	.word	0x00002cd0


	//   ....[15]....
        /*00bc*/ 	.word	0x00002d30


	//   ....[16]....
        /*00c0*/ 	.word	0x00002da0


	//   ....[17]....
        /*00c4*/ 	.word	0x00002e00


	//   ....[18]....
        /*00c8*/ 	.word	0x00002e70


	//   ....[19]....
        /*00cc*/ 	.word	0x00002ed0


	//----- nvinfo : EIATTR_EXIT_INSTR_OFFSETS
	.align		4
.L_4501:
        /*00d0*/ 	.byte	0x04, 0x1c
        /*00d2*/ 	.short	(.L_4503 - .L_4502)


	//   ....[0]....
.L_4502:
        /*00d4*/ 	.word	0x00002a90


	//----- nvinfo : EIATTR_MAX_THREADS
	.align		4
.L_4503:
        /*00d8*/ 	.byte	0x04, 0x05
        /*00da*/ 	.short	(.L_4505 - .L_4504)
.L_4504:
        /*00dc*/ 	.word	0x00000080
        /*00e0*/ 	.word	0x00000001
        /*00e4*/ 	.word	0x00000001


	//----- nvinfo : EIATTR_CRS_STACK_SIZE
	.align		4
.L_4505:
        /*00e8*/ 	.byte	0x04, 0x1e
        /*00ea*/ 	.short	(.L_4507 - .L_4506)
.L_4506:
        /*00ec*/ 	.word	0x00000000


	//----- nvinfo : EIATTR_CBANK_PARAM_SIZE
	.align		4
.L_4507:
        /*00f0*/ 	.byte	0x03, 0x19
        /*00f2*/ 	.short	0x0128


	//----- nvinfo : EIATTR_PARAM_CBANK
	.align		4
        /*00f4*/ 	.byte	0x04, 0x0a
        /*00f6*/ 	.short	(.L_4509 - .L_4508)
	.align		4
.L_4508:
        /*00f8*/ 	.word	index@(.nv.constant0._ZN10layer_norm13ln_bwd_kernelINS_13Kernel_traitsIfffffjLj512ELj1ELj4ELj1ELj16ENS_18Kernel_traits_baseILj512EfffffjLj128EEEEELb0ELb0ELb1ELb1EEEvNS_9BwdParamsE)
        /*00fc*/ 	.short	0x0210
        /*00fe*/ 	.short	0x0128


	//----- nvinfo : EIATTR_SW_WAR
	.align		4
.L_4509:
        /*0100*/ 	.byte	0x04, 0x36
        /*0102*/ 	.short	(.L_4511 - .L_4510)
.L_4510:
        /*0104*/ 	.word	0x00000008
.L_4511:


//--------------------- .nv.info._ZN10layer_norm13ln_bwd_kernelINS_13Kernel_traitsIfffffjLj512ELj1ELj4ELj1ELj16ENS_18Kernel_traits_baseILj512EfffffjLj128EEEEELb0ELb1ELb0ELb0EEEvNS_9BwdParamsE --------------------------
	.section	.nv.info._ZN10layer_norm13ln_bwd_kernelINS_13Kernel_traitsIfffffjLj512ELj1ELj4ELj1ELj16ENS_18Kernel_traits_baseILj512EfffffjLj128EEEEELb0ELb1ELb0ELb0EEEvNS_9BwdParamsE,"",@"SHT_CUDA_INFO"
	.sectionflags	@""
	.align	4


	//----- nvinfo : EIATTR_CUDA_API_VERSION
	.align		4
        /*0000*/ 	.byte	0x04, 0x37
        /*0002*/ 	.short	(.L_4513 - .L_4512)
.L_4512:
        /*0004*/ 	.word	0x00000082


	//----- nvinfo : EIATTR_KPARAM_INFO
	.align		4
.L_4513:
        /*0008*/ 	.byte	0x04, 0x17
        /*000a*/ 	.short	(.L_4515 - .L_4514)
.L_4514:
        /*000c*/ 	.word	0x00000000
        /*0010*/ 	.short	0x0000
        /*0012*/ 	.short	0x0000
        /*0014*/ 	.byte	0x00, 0xf0, 0xa1, 0x04


	//----- nvinfo : EIATTR_SPARSE_MMA_MASK
	.align		4
.L_4515:
        /*0018*/ 	.byte	0x03, 0x50
        /*001a*/ 	.short	0x0000


	//----- nvinfo : EIATTR_MAXREG_COUNT
	.align		4
        /*001c*/ 	.byte	0x03, 0x1b
        /*001e*/ 	.short	0x00ff


	//----- nvinfo : EIATTR_NUM_BARRIERS
	.align		4
        /*0020*/ 	.byte	0x02, 0x4c
        /*0022*/ 	.byte	0x01
	.zero		1


	//----- nvinfo : EIATTR_MERCURY_ISA_VERSION
	.align		4
        /*0024*/ 	.byte	0x03, 0x5f
        /*0026*/ 	.short	0x0101


	//----- nvinfo : EIATTR_COOP_GROUP_MASK_REGIDS
	.align		4
        /*0028*/ 	.byte	0x04, 0x29
        /*002a*/ 	.short	(.L_4517 - .L_4516)


	//   ....[0]....
.L_4516:
        /*002c*/ 	.word	0xffffffff


	//   ....[1]....
        /*0030*/ 	.word	0xffffffff


	//   ....[2]....
        /*0034*/ 	.word	0xffffffff


	//   ....[3]....
        /*0038*/ 	.word	0xffffffff


	//   ....[4]....
        /*003c*/ 	.word	0xffffffff


	//   ....[5]....
        /*0040*/ 	.word	0xffffffff


	//   ....[6]....
        /*0044*/ 	.word	0xffffffff


	//   ....[7]....
        /*0048*/ 	.word	0xffffffff


	//   ....[8]....
        /*004c*/ 	.word	0xffffffff


	//   ....[9]....
        /*0050*/ 	.word	0xffffffff


	//   ....[10]....
        /*0054*/ 	.word	0x05000095


	//   ....[11]....
        /*0058*/ 	.word	0x05000095


	//   ....[12]....
        /*005c*/ 	.word	0x05000095


	//   ....[13]....
        /*0060*/ 	.word	0x05000095


	//   ....[14]....
        /*0064*/ 	.word	0x05000095


	//   ....[15]....
        /*0068*/ 	.word	0x05000095


	//   ....[16]....
        /*006c*/ 	.word	0x05000095


	//   ....[17]....
        /*0070*/ 	.word	0x05000095


	//   ....[18]....
        /*0074*/ 	.word	0x05000095


	//   ....[19]....
        /*0078*/ 	.word	0x05000095


	//----- nvinfo : EIATTR_COOP_GROUP_INSTR_OFFSETS
	.align		4
.L_4517:
        /*007c*/ 	.byte	0x04, 0x28
        /*007e*/ 	.short	(.L_4519 - .L_4518)


	//   ....[0]....
.L_4518:
        /*0080*/ 	.word	0x00001190


	//   ....[1]....
        /*0084*/ 	.word	0x000011a0


	//   ....[2]....
        /*0088*/ 	.word	0x000011d0


	//   ....[3]....
        /*008c*/ 	.word	0x000011e0


	//   ....[4]....
        /*0090*/ 	.word	0x00001210


	//   ....[5]....
        /*0094*/ 	.word	0x00001220


	//   ....[6]....
        /*0098*/ 	.word	0x00001250


	//   ....[7]....
        /*009c*/ 	.word	0x00001260


	//   ....[8]....
        /*00a0*/ 	.word	0x00001290


	//   ....[9]....
        /*00a4*/ 	.word	0x000012a0


	//   ....[10]....
        /*00a8*/ 	.word	0x00002ce0


	//   ....[11]....
        /*00ac*/ 	.word	0x00002d70


	//   ....[12]....
        /*00b0*/ 	.word	0x00002de0


	//   ....[13]....
        /*00b4*/ 	.word	0x00002e40


	//   ....[14]....
        /*00b8*/ 	.word	0x00002eb0


	//   ....[15]....
        /*00bc*/ 	.word	0x00002f10


	//   ....[16]....
        /*00c0*/ 	.word	0x00002f80


	//   ....[17]....
        /*00c4*/ 	.word	0x00002fe0


	//   ....[18]....
        /*00c8*/ 	.word	0x00003050


	//   ....[19]....
        /*00cc*/ 	.word	0x000030b0


	//----- nvinfo : EIATTR_EXIT_INSTR_OFFSETS
	.align		4
.L_4519:
        /*00d0*/ 	.byte	0x04, 0x1c
        /*00d2*/ 	.short	(.L_4521 - .L_4520)


	//   ....[0]....
.L_4520:
        /*00d4*/ 	.word	0x00002bf0


	//   ....[1]....
        /*00d8*/ 	.word	0x00002c70


	//----- nvinfo : EIATTR_MAX_THREADS
	.align		4
.L_4521:
        /*00dc*/ 	.byte	0x04, 0x05
        /*00de*/ 	.short	(.L_4523 - .L_4522)
.L_4522:
        /*00e0*/ 	.word	0x00000080
        /*00e4*/ 	.word	0x00000001
        /*00e8*/ 	.word	0x00000001


	//----- nvinfo : EIATTR_CRS_STACK_SIZE
	.align		4
.L_4523:
        /*00ec*/ 	.byte	0x04, 0x1e
        /*00ee*/ 	.short	(.L_4525 - .L_4524)
.L_4524:
        /*00f0*/ 	.word	0x00000000


	//----- nvinfo : EIATTR_CBANK_PARAM_SIZE
	.align		4
.L_4525:
        /*00f4*/ 	.byte	0x03, 0x19
        /*00f6*/ 	.short	0x0128


	//----- nvinfo : EIATTR_PARAM_CBANK
	.align		4
        /*00f8*/ 	.byte	0x04, 0x0a
        /*00fa*/ 	.short	(.L_4527 - .L_4526)
	.align		4
.L_4526:
        /*00fc*/ 	.word	index@(.nv.constant0._ZN10layer_norm13ln_bwd_kernelINS_13Kernel_traitsIfffffjLj512ELj1ELj4ELj1ELj16ENS_18Kernel_traits_baseILj512EfffffjLj128EEEEELb0ELb1ELb0ELb0EEEvNS_9BwdParamsE)
        /*0100*/ 	.short	0x0210
        /*0102*/ 	.short	0x0128


	//----- nvinfo : EIATTR_SW_WAR
	.align		4
.L_4527:
        /*0104*/ 	.byte	0x04, 0x36
        /*0106*/ 	.short	(.L_4529 - .L_4528)
.L_4528:
        /*0108*/ 	.word	0x00000008
.L_4529:


//--------------------- .nv.info._ZN10layer_norm13ln_bwd_kernelINS_13Kernel_traitsIfffffjLj512ELj1ELj4ELj1ELj16ENS_18Kernel_traits_baseILj512EfffffjLj128EEEEELb0ELb1ELb0ELb1EEEvNS_9BwdParamsE --------------------------
	.section	.nv.info._ZN10layer_norm13ln_bwd_kernelINS_13Kernel_traitsIfffffjLj512ELj1ELj4ELj1ELj16ENS_18Kernel_traits_baseILj512EfffffjLj128EEEEELb0ELb1ELb0ELb1EEEvNS_9BwdParamsE,"",@"SHT_CUDA_INFO"
	.sectionflags	@""
	.align	4


	//----- nvinfo : EIATTR_CUDA_API_VERSION
	.align		4
        /*0000*/ 	.byte	0x04, 0x37
        /*0002*/ 	.short	(.L_4531 - .L_4530)
.L_4530:
        /*0004*/ 	.word	0x00000082


	//----- nvinfo : EIATTR_KPARAM_INFO
	.align		4
.L_4531:
        /*0008*/ 	.byte	0x04, 0x17
        /*000a*/ 	.short	(.L_4533 - .L_4532)
.L_4532:
        /*000c*/ 	.word	0x00000000
        /*0010*/ 	.short	0x0000
        /*0012*/ 	.short	0x0000
        /*0014*/ 	.byte	0x00, 0xf0, 0xa1, 0x04


	//----- nvinfo : EIATTR_SPARSE_MMA_MASK
	.align		4
.L_4533:
        /*0018*/ 	.byte	0x03, 0x50
        /*001a*/ 	.short	0x0000


	//----- nvinfo : EIATTR_MAXREG_COUNT
	.align		4
        /*001c*/ 	.byte	0x03, 0x1b
        /*001e*/ 	.short	0x00ff


	//----- nvinfo : EIATTR_NUM_BARRIERS
	.align		4
        /*0020*/ 	.byte	0x02, 0x4c
        /*0022*/ 	.byte	0x01
	.zero		1


	//----- nvinfo : EIATTR_MERCURY_ISA_VERSION
	.align		4
        /*0024*/ 	.byte	0x03, 0x5f
        /*0026*/ 	.short	0x0101


	//----- nvinfo : EIATTR_COOP_GROUP_MASK_REGIDS
	.align		4
        /*0028*/ 	.byte	0x04, 0x29
        /*002a*/ 	.short	(.L_4535 - .L_4534)


	//   ....[0]....
.L_4534:
        /*002c*/ 	.word	0xffffffff


	//   ....[1]....
        /*0030*/ 	.word	0xffffffff


	//   ....[2]....
        /*0034*/ 	.word	0xffffffff


	//   ....[3]....
        /*0038*/ 	.word	0xffffffff


	//   ....[4]....
        /*003c*/ 	.word	0xffffffff


	//   ....[5]....
        /*0040*/ 	.word	0xffffffff


	//   ....[6]....
        /*0044*/ 	.word	0xffffffff


	//   ....[7]....
        /*0048*/ 	.word	0xffffffff


	//   ....[8]....
        /*004c*/ 	.word	0xffffffff


	//   ....[9]....
        /*0050*/ 	.word	0xffffffff


	//   ....[10]....
        /*0054*/ 	.word	0x05000097


	//   ....[11]....
        /*0058*/ 	.word	0x05000097


	//   ....[12]....
        /*005c*/ 	.word	0x05000097


	//   ....[13]....
        /*0060*/ 	.word	0x05000097


	//   ....[14]....
        /*0064*/ 	.word	0x05000097


	//   ....[15]....
        /*0068*/ 	.word	0x05000097


	//   ....[16]....
        /*006c*/ 	.word	0x05000097


	//   ....[17]....
        /*0070*/ 	.word	0x05000097


	//   ....[18]....
        /*0074*/ 	.word	0x05000097


	//   ....[19]....
        /*0078*/ 	.word	0x05000097


	//----- nvinfo : EIATTR_COOP_GROUP_INSTR_OFFSETS
	.align		4
.L_4535:
        /*007c*/ 	.byte	0x04, 0x28
        /*007e*/ 	.short	(.L_4537 - .L_4536)


	//   ....[0]....
.L_4536:
        /*0080*/ 	.word	0x00001070


	//   ....[1]....
        /*0084*/ 	.word	0x00001080


	//   ....[2]....
        /*0088*/ 	.word	0x000010b0


	//   ....[3]....
        /*008c*/ 	.word	0x000010c0


	//   ....[4]....
        /*0090*/ 	.word	0x000010f0


	//   ....[5]....
        /*0094*/ 	.word	0x00001100


	//   ....[6]....
        /*0098*/ 	.word	0x00001130


	//   ....[7]....
        /*009c*/ 	.word	0x00001140


	//   ....[8]....
        /*00a0*/ 	.word	0x00001170


	//   ....[9]....
        /*00a4*/ 	.word	0x00001180


	//   ....[10]....
        /*00a8*/ 	.word	0x000029d0


	//   ....[11]....
        /*00ac*/ 	.word	0x00002a60


	//   ....[12]....
        /*00b0*/ 	.word	0x00002ad0


	//   ....[13]....
        /*00b4*/ 	.word	0x00002b30


	//   ....[14]....
        /*00b8*/ 	.word	0x00002ba0


	//   ....[15]....
        /*00bc*/ 	.word	0x00002c00


	//   ....[16]....
        /*00c0*/ 	.word	0x00002c70


	//   ....[17]....
        /*00c4*/ 	.word	0x00002cd0


	//   ....[18]....
        /*00c8*/ 	.word	0x00002d40


	//   ....[19]....
        /*00cc*/ 	.word	0x00002da0


	//----- nvinfo : EIATTR_EXIT_INSTR_OFFSETS
	.align		4
.L_4537:
        /*00d0*/ 	.byte	0x04, 0x1c
        /*00d2*/ 	.short	(.L_4539 - .L_4538)


	//   ....[0]....
.L_4538:
        /*00d4*/ 	.word	0x00002960


	//----- nvinfo : EIATTR_MAX_THREADS
	.align		4
.L_4539:
        /*00d8*/ 	.byte	0x04, 0x05
        /*00da*/ 	.short	(.L_4541 - .L_4540)
.L_4540:
        /*00dc*/ 	.word	0x00000080
        /*00e0*/ 	.word	0x00000001
        /*00e4*/ 	.word	0x00000001


	//----- nvinfo : EIATTR_CRS_STACK_SIZE
	.align		4
.L_4541:
        /*00e8*/ 	.byte	0x04, 0x1e
        /*00ea*/ 	.short	(.L_4543 - .L_4542)
.L_4542:
        /*00ec*/ 	.word	0x00000000


	//----- nvinfo : EIATTR_CBANK_PARAM_SIZE
	.align		4
.L_4543:
        /*00f0*/ 	.byte	0x03, 0x19
        /*00f2*/ 	.short	0x0128


	//----- nvinfo : EIATTR_PARAM_CBANK
	.align		4
        /*00f4*/ 	.byte	0x04, 0x0a
        /*00f6*/ 	.short	(.L_4545 - .L_4544)
	.align		4
.L_4544:
        /*00f8*/ 	.word	index@(.nv.constant0._ZN10layer_norm13ln_bwd_kernelINS_13Kernel_traitsIfffffjLj512ELj1ELj4ELj1ELj16ENS_18Kernel_traits_baseILj512EfffffjLj128EEEEELb0ELb1ELb0ELb1EEEvNS_9BwdParamsE)
        /*00fc*/ 	.short	0x0210
        /*00fe*/ 	.short	0x0128


	//----- nvinfo : EIATTR_SW_WAR
	.align		4
.L_4545:
        /*0100*/ 	.byte	0x04, 0x36
        /*0102*/ 	.short	(.L_4547 - .L_4546)
.L_4546:
        /*0104*/ 	.word	0x00000008
.L_4547:


//--------------------- .nv.info._ZN10layer_norm13ln_bwd_kernelINS_13Kernel_traitsIfffffjLj512ELj1ELj4ELj1ELj16ENS_18Kernel_traits_baseILj512EfffffjLj128EEEEELb0ELb1ELb1ELb0EEEvNS_9BwdParamsE --------------------------
	.section	.nv.info._ZN10layer_norm13ln_bwd_kernelINS_13Kernel_traitsIfffffjLj512ELj1ELj4ELj1ELj16ENS_18Kernel_traits_baseILj512EfffffjLj128EEEEELb0ELb1ELb1ELb0EEEvNS_9BwdParamsE,"",@"SHT_CUDA_INFO"
	.sectionflags	@""
	.align	4


	//----- nvinfo : EIATTR_CUDA_API_VERSION
	.align		4
        /*0000*/ 	.byte	0x04, 0x37
        /*0002*/ 	.short	(.L_4549 - .L_4548)
.L_4548:
        /*0004*/ 	.word	0x00000082


	//----- nvinfo : EIATTR_KPARAM_INFO
	.align		4
.L_4549:
        /*0008*/ 	.byte	0x04, 0x17
        /*000a*/ 	.short	(.L_4551 - .L_4550)
.L_4550:
        /*000c*/ 	.word	0x00000000
        /*0010*/ 	.short	0x0000
        /*0012*/ 	.short	0x0000
        /*0014*/ 	.byte	0x00, 0xf0, 0xa1, 0x04


	//----- nvinfo : EIATTR_SPARSE_MMA_MASK
	.align		4
.L_4551:
        /*0018*/ 	.byte	0x03, 0x50
        /*001a*/ 	.short	0x0000


	//----- nvinfo : EIATTR_MAXREG_COUNT
	.align		4
        /*001c*/ 	.byte	0x03, 0x1b
        /*001e*/ 	.short	0x00ff


	//----- nvinfo : EIATTR_NUM_BARRIERS
	.align		4
        /*0020*/ 	.byte	0x02, 0x4c
        /*0022*/ 	.byte	0x01
	.zero		1


	//----- nvinfo : EIATTR_MERCURY_ISA_VERSION
	.align		4
        /*0024*/ 	.byte	0x03, 0x5f
        /*0026*/ 	.short	0x0101


	//----- nvinfo : EIATTR_COOP_GROUP_MASK_REGIDS
	.align		4
        /*0028*/ 	.byte	0x04, 0x29
        /*002a*/ 	.short	(.L_4553 - .L_4552)


	//   ....[0]....
.L_4552:
        /*002c*/ 	.word	0xffffffff


	//   ....[1]....
        /*0030*/ 	.word	0xffffffff


	//   ....[2]....
        /*0034*/ 	.word	0xffffffff


	//   ....[3]....
        /*0038*/ 	.word	0xffffffff


	//   ....[4]....
        /*003c*/ 	.word	0xffffffff


	//   ....[5]....
        /*0040*/ 	.word	0xffffffff


	//   ....[6]....
        /*0044*/ 	.word	0xffffffff


	//   ....[7]....
        /*0048*/ 	.word	0xffffffff


	//   ....[8]....
        /*004c*/ 	.word	0xffffffff


	//   ....[9]....
        /*0050*/ 	.word	0xffffffff


	//   ....[10]....
        /*0054*/ 	.word	0x0500007e


	//   ....[11]....
        /*0058*/ 	.word	0x0500007e


	//   ....[12]....
        /*005c*/ 	.word	0x0500007e


	//   ....[13]....
        /*0060*/ 	.word	0x0500007e


	//   ....[14]....
        /*0064*/ 	.word	0x0500007e


	//   ....[15]....
        /*0068*/ 	.word	0x0500007e


	//   ....[16]....
        /*006c*/ 	.word	0x0500007e


	//   ....[17]....
        /*0070*/ 	.word	0x0500007e


	//   ....[18]....
        /*0074*/ 	.word	0x0500007e


	//   ....[19]....
        /*0078*/ 	.word	0x0500007e


	//----- nvinfo : EIATTR_COOP_GROUP_INSTR_OFFSETS
	.align		4
.L_4553:
        /*007c*/ 	.byte	0x04, 0x28
        /*007e*/ 	.short	(.L_4555 - .L_4554)


	//   ....[0]....
.L_4554:
        /*0080*/ 	.word	0x00001410


	//   ....[1]....
        /*0084*/ 	.word	0x00001420


	//   ....[2]....
        /*0088*/ 	.word	0x00001450


	//   ....[3]....
        /*008c*/ 	.word	0x00001460


	//   ....[4]....
        /*0090*/ 	.word	0x00001490


	//   ....[5]....
        /*0094*/ 	.word	0x000014a0


	//   ....[6]....
        /*0098*/ 	.word	0x000014d0


	//   ....[7]....
        /*009c*/ 	.word	0x000014e0


	//   ....[8]....
        /*00a0*/ 	.word	0x00001510


	//   ....[9]....
        /*00a4*/ 	.word	0x00001520


	//   ....[10]....
        /*00a8*/ 	.word	0x00003ab0


	//   ....[11]....
        /*00ac*/ 	.word	0x00003b50


	//   ....[12]....
        /*00b0*/ 	.word	0x00003bb0


	//   ....[13]....
        /*00b4*/ 	.word	0x00003c10


	//   ....[14]....
        /*00b8*/ 	.word	0x00003c80


	//   ....[15]....
        /*00bc*/ 	.word	0x00003ce0


	//   ....[16]....
        /*00c0*/ 	.word	0x00003d50


	//   ....[17]....
        /*00c4*/ 	.word	0x00003db0


	//   ....[18]....
        /*00c8*/ 	.word	0x00003e20


	//   ....[19]....
        /*00cc*/ 	.word	0x00003e80


	//----- nvinfo : EIATTR_EXIT_INSTR_OFFSETS
	.align		4
.L_4555:
        /*00d0*/ 	.byte	0x04, 0x1c
        /*00d2*/ 	.short	(.L_4557 - .L_4556)


	//   ....[0]....
.L_4556:
        /*00d4*/ 	.word	0x000039d0


	//   ....[1]....
        /*00d8*/ 	.word	0x00003a50


	//----- nvinfo : EIATTR_MAX_THREADS
	.align		4
.L_4557:
        /*00dc*/ 	.byte	0x04, 0x05
        /*00de*/ 	.short	(.L_4559 - .L_4558)
.L_4558:
        /*00e0*/ 	.word	0x00000080
        /*00e4*/ 	.word	0x00000001
        /*00e8*/ 	.word	0x00000001


	//----- nvinfo : EIATTR_CRS_STACK_SIZE
	.align		4
.L_4559:
        /*00ec*/ 	.byte	0x04, 0x1e
        /*00ee*/ 	.short	(.L_4561 - .L_4560)
.L_4560:
        /*00f0*/ 	.word	0x00000000


	//----- nvinfo : EIATTR_CBANK_PARAM_SIZE
	.align		4
.L_4561:
        /*00f4*/ 	.byte	0x03, 0x19
        /*00f6*/ 	.short	0x0128


	//----- nvinfo : EIATTR_PARAM_CBANK
	.align		4
        /*00f8*/ 	.byte	0x04, 0x0a
        /*00fa*/ 	.short	(.L_4563 - .L_4562)
	.align		4
.L_4562:
        /*00fc*/ 	.word	index@(.nv.constant0._ZN10layer_norm13ln_bwd_kernelINS_13Kernel_traitsIfffffjLj512ELj1ELj4ELj1ELj16ENS_18Kernel_traits_baseILj512EfffffjLj128EEEEELb0ELb1ELb1ELb0EEEvNS_9BwdParamsE)
        /*0100*/ 	.short	0x0210
        /*0102*/ 	.short	0x0128


	//----- nvinfo : EIATTR_SW_WAR
	.align		4
.L_4563:
        /*0104*/ 	.byte	0x04, 0x36
        /*0106*/ 	.short	(.L_4565 - .L_4564)
.L_4564:
        /*0108*/ 	.word	0x00000008
.L_4565:


//--------------------- .nv.info._ZN10layer_norm13ln_bwd_kernelINS_13Kernel_traitsIfffffjLj512ELj1ELj4ELj1ELj16ENS_18Kernel_traits_baseILj512EfffffjLj128EEEEELb0ELb1ELb1ELb1EEEvNS_9BwdParamsE --------------------------
	.section	.nv.info._ZN10layer_norm13ln_bwd_kernelINS_13Kernel_traitsIfffffjLj512ELj1ELj4ELj1ELj16ENS_18Kernel_traits_baseILj512EfffffjLj128EEEEELb0ELb1ELb1ELb1EEEvNS_9BwdParamsE,"",@"SHT_CUDA_INFO"
	.sectionflags	@""
	.align	4


	//----- nvinfo : EIATTR_CUDA_API_VERSION
	.align		4
        /*0000*/ 	.byte	0x04, 0x37
        /*0002*/ 	.short	(.L_4567 - .L_4566)
.L_4566:
        /*0004*/ 	.word	0x00000082


	//----- nvinfo : EIATTR_KPARAM_INFO
	.align		4
.L_4567:
        /*0008*/ 	.byte	0x04, 0x17
        /*000a*/ 	.short	(.L_4569 - .L_4568)
.L_4568:
        /*000c*/ 	.word	0x00000000
        /*0010*/ 	.short	0x0000
        /*0012*/ 	.short	0x0000
        /*0014*/ 	.byte	0x00, 0xf0, 0xa1, 0x04


	//----- nvinfo : EIATTR_SPARSE_MMA_MASK
	.align		4
.L_4569:
        /*0018*/ 	.byte	0x03, 0x50
        /*001a*/ 	.short	0x0000


	//----- nvinfo : EIATTR_MAXREG_COUNT
	.align		4
        /*001c*/ 	.byte	0x03, 0x1b
        /*001e*/ 	.short	0x00ff


	//----- nvinfo : EIATTR_NUM_BARRIERS
	.align		4
        /*0020*/ 	.byte	0x02, 0x4c
        /*0022*/ 	.byte	0x01
	.zero		1


	//----- nvinfo : EIATTR_MERCURY_ISA_VERSION
	.align		4
        /*0024*/ 	.byte	0x03, 0x5f
        /*0026*/ 	.short	0x0101


	//----- nvinfo : EIATTR_COOP_GROUP_MASK_REGIDS
	.align		4
        /*0028*/ 	.byte	0x04, 0x29
        /*002a*/ 	.short	(.L_4571 - .L_4570)


	//   ....[0]....
.L_4570:
        /*002c*/ 	.word	0xffffffff


	//   ....[1]....
        /*0030*/ 	.word	0xffffffff


	//   ....[2]....
        /*0034*/ 	.word	0xffffffff


	//   ....[3]....
        /*0038*/ 	.word	0xffffffff


	//   ....[4]....
        /*003c*/ 	.word	0xffffffff


	//   ....[5]....
        /*0040*/ 	.word	0xffffffff


	//   ....[6]....
        /*0044*/ 	.word	0xffffffff


	//   ....[7]....
        /*0048*/ 	.word	0xffffffff


	//   ....[8]....
        /*004c*/ 	.word	0xffffffff


	//   ....[9]....
        /*0050*/ 	.word	0xffffffff


	//   ....[10]....
        /*0054*/ 	.word	0x0500009e


	//   ....[11]....
        /*0058*/ 	.word	0x0500009e


	//   ....[12]....
        /*005c*/ 	.word	0x0500009e


	//   ....[13]....
        /*0060*/ 	.word	0x0500009e


	//   ....[14]....
        /*0064*/ 	.word	0x0500009e


	//   ....[15]....
        /*0068*/ 	.word	0x0500009e


	//   ....[16]....
        /*006c*/ 	.word	0x0500009e


	//   ....[17]....
        /*0070*/ 	.word	0x0500009e


	//   ....[18]....
        /*0074*/ 	.word	0x0500009e


	//   ....[19]....
        /*0078*/ 	.word	0x0500009e


	//----- nvinfo : EIATTR_COOP_GROUP_INSTR_OFFSETS
	.align		4
.L_4571:
        /*007c*/ 	.byte	0x04, 0x28
        /*007e*/ 	.short	(.L_4573 - .L_4572)


	//   ....[0]....
.L_4572:
        /*0080*/ 	.word	0x000010f0


	//   ....[1]....
        /*0084*/ 	.word	0x00001100


	//   ....[2]....
        /*0088*/ 	.word	0x00001130


	//   ....[3]....
        /*008c*/ 	.word	0x00001140


	//   ....[4]....
        /*0090*/ 	.word	0x00001170


	//   ....[5]....
        /*0094*/ 	.word	0x00001180


	//   ....[6]....
        /*0098*/ 	.word	0x000011b0


	//   ....[7]....
        /*009c*/ 	.word	0x000011c0


	//   ....[8]....
        /*00a0*/ 	.word	0x000011f0


	//   ....[9]....
        /*00a4*/ 	.word	0x00001200


	//   ....[10]....
        /*00a8*/ 	.word	0x000030e0


	//   ....[11]....
        /*00ac*/ 	.word	0x00003170


	//   ....[12]....
        /*00b0*/ 	.word	0x000031e0


	//   ....[13]....
        /*00b4*/ 	.word	0x00003240


	//   ....[14]....
        /*00b8*/ 	.word	0x000032b0


	//   ....[15]....
        /*00bc*/ 	.word	0x00003300


	//   ....[16]....
        /*00c0*/ 	.word	0x00003370


	//   ....[17]....
        /*00c4*/ 	.word	0x000033c0


	//   ....[18]....
        /*00c8*/ 	.word	0x00003430


	//   ....[19]....
        /*00cc*/ 	.word	0x00003480


	//----- nvinfo : EIATTR_EXIT_INSTR_OFFSETS
	.align		4
.L_4573:
        /*00d0*/ 	.byte	0x04, 0x1c
        /*00d2*/ 	.short	(.L_4575 - .L_4574)


	//   ....[0]....
.L_4574:
        /*00d4*/ 	.word	0x00003070


	//----- nvinfo : EIATTR_MAX_THREADS
	.align		4
.L_4575:
        /*00d8*/ 	.byte	0x04, 0x05
        /*00da*/ 	.short	(.L_4577 - .L_4576)
.L_4576:
        /*00dc*/ 	.word	0x00000080
        /*00e0*/ 	.word	0x00000001
        /*00e4*/ 	.word	0x00000001


	//----- nvinfo : EIATTR_CRS_STACK_SIZE
	.align		4
.L_4577:
        /*00e8*/ 	.byte	0x04, 0x1e
        /*00ea*/ 	.short	(.L_4579 - .L_4578)
.L_4578:
        /*00ec*/ 	.word	0x00000000


	//----- nvinfo : EIATTR_CBANK_PARAM_SIZE
	.align		4
.L_4579:
        /*00f0*/ 	.byte	0x03, 0x19
        /*00f2*/ 	.short	0x0128


	//----- nvinfo : EIATTR_PARAM_CBANK
	.align		4
        /*00f4*/ 	.byte	0x04, 0x0a
        /*00f6*/ 	.short	(.L_4581 - .L_4580)
	.align		4
.L_4580:
        /*00f8*/ 	.word	index@(.nv.constant0._ZN10layer_norm13ln_bwd_kernelINS_13Kernel_traitsIfffffjLj512ELj1ELj4ELj1ELj16ENS_18Kernel_traits_baseILj512EfffffjLj128EEEEELb0ELb1ELb1ELb1EEEvNS_9BwdParamsE)
        /*00fc*/ 	.short	0x0210
        /*00fe*/ 	.short	0x0128


	//----- nvinfo : EIATTR_SW_WAR
	.align		4
.L_4581:
        /*0100*/ 	.byte	0x04, 0x36
        /*0102*/ 	.short	(.L_4583 - .L_4582)
.L_4582:
        /*0104*/ 	.word	0x00000008
.L_4583:


//--------------------- .nv.info._ZN10layer_norm13ln_bwd_kernelINS_13Kernel_traitsIfffffjLj512ELj1ELj4ELj1ELj16ENS_18Kernel_traits_baseILj512EfffffjLj128EEEEELb1ELb0ELb0ELb0EEEvNS_9BwdParamsE --------------------------
	.section	.nv.info._ZN10layer_norm13ln_bwd_kernelINS_13Kernel_traitsIfffffjLj512ELj1ELj4ELj1ELj16ENS_18Kernel_traits_baseILj512EfffffjLj128EEEEELb1ELb0ELb0ELb0EEEvNS_9BwdParamsE,"",@"SHT_CUDA_INFO"
	.sectionflags	@""
	.align	4


	//----- nvinfo : EIATTR_CUDA_API_VERSION
	.align		4
        /*0000*/ 	.byte	0x04, 0x37
        /*0002*/ 	.short	(.L_4585 - .L_4584)
.L_4584:
        /*0004*/ 	.word	0x00000082


	//----- nvinfo : EIATTR_KPARAM_INFO
	.align		4
.L_4585:
        /*0008*/ 	.byte	0x04, 0x17
        /*000a*/ 	.short	(.L_4587 - .L_4586)
.L_4586:
        /*000c*/ 	.word	0x00000000
        /*0010*/ 	.short	0x0000
        /*0012*/ 	.short	0x0000
        /*0014*/ 	.byte	0x00, 0xf0, 0xa1, 0x04


	//----- nvinfo : EIATTR_SPARSE_MMA_MASK
	.align		4
.L_4587:
        /*0018*/ 	.byte	0x03, 0x50
        /*001a*/ 	.short	0x0000


	//----- nvinfo : EIATTR_MAXREG_COUNT
	.align		4
        /*001c*/ 	.byte	0x03, 0x1b
        /*001e*/ 	.short	0x00ff


	//----- nvinfo : EIATTR_NUM_BARRIERS
	.align		4
        /*0020*/ 	.byte	0x02, 0x4c
        /*0022*/ 	.byte	0x01
	.zero		1


	//----- nvinfo : EIATTR_MERCURY_ISA_VERSION
	.align		4
        /*0024*/ 	.byte	0x03, 0x5f
        /*0026*/ 	.short	0x0101


	//----- nvinfo : EIATTR_COOP_GROUP_MASK_REGIDS
	.align		4
        /*0028*/ 	.byte	0x04, 0x29
        /*002a*/ 	.short	(.L_4589 - .L_4588)


	//   ....[0]....
.L_4588:
        /*002c*/ 	.word	0xffffffff


	//   ....[1]....
        /*0030*/ 	.word	0xffffffff


	//   ....[2]....
        /*0034*/ 	.word	0xffffffff


	//   ....[3]....
        /*0038*/ 	.word	0xffffffff


	//   ....[4]....
        /*003c*/ 	.word	0xffffffff


	//   ....[5]....
        /*0040*/ 	.word	0xffffffff


	//   ....[6]....
        /*0044*/ 	.word	0xffffffff


	//   ....[7]....
        /*0048*/ 	.word	0xffffffff


	//   ....[8]....
        /*004c*/ 	.word	0xffffffff


	//   ....[9]....
        /*0050*/ 	.word	0xffffffff


	//   ....[10]....
        /*0054*/ 	.word	0x05000050


	//   ....[11]....
        /*0058*/ 	.word	0x05000050


	//   ....[12]....
        /*005c*/ 	.word	0x05000050


	//   ....[13]....
        /*0060*/ 	.word	0x05000050


	//   ....[14]....
        /*0064*/ 	.word	0x05000050


	//   ....[15]....
        /*0068*/ 	.word	0x05000050


	//   ....[16]....
        /*006c*/ 	.word	0x05000050


	//   ....[17]....
        /*0070*/ 	.word	0x05000050


	//   ....[18]....
        /*0074*/ 	.word	0x05000050


	//   ....[19]....
        /*0078*/ 	.word	0x05000050


	//----- nvinfo : EIATTR_COOP_GROUP_INSTR_OFFSETS
	.align		4
.L_4589:
        /*007c*/ 	.byte	0x04, 0x28
        /*007e*/ 	.short	(.L_4591 - .L_4590)


	//   ....[0]....
.L_4590:
        /*0080*/ 	.word	0x00001140


	//   ....[1]....
        /*0084*/ 	.word	0x00001150


	//   ....[2]....
        /*0088*/ 	.word	0x00001180


	//   ....[3]....
        /*008c*/ 	.word	0x00001190


	//   ....[4]....
        /*0090*/ 	.word	0x000011c0


	//   ....[5]....
        /*0094*/ 	.word	0x000011d0


	//   ....[6]....
        /*0098*/ 	.word	0x00001200


	//   ....[7]....
        /*009c*/ 	.word	0x00001210


	//   ....[8]....
        /*00a0*/ 	.word	0x00001240


	//   ....[9]....
        /*00a4*/ 	.word	0x00001250


	//   ....[10]....
        /*00a8*/ 	.word	0x00002890


	//   ....[11]....
        /*00ac*/ 	.word	0x00002930


	//   ....[12]....
        /*00b0*/ 	.word	0x00002990


	//   ....[13]....
        /*00b4*/ 	.word	0x000029f0


	//   ....[14]....
        /*00b8*/ 	.word	0x00002a60


	//   ....[15]....
        /*00bc*/ 	.word	0x00002ac0


	//   ....[16]....
        /*00c0*/ 	.word	0x00002b30


	//   ....[17]....
        /*00c4*/ 	.word	0x00002b90


	//   ....[18]....
        /*00c8*/ 	.word	0x00002c00


	//   ....[19]....
        /*00cc*/ 	.word	0x00002c60


	//----- nvinfo : EIATTR_EXIT_INSTR_OFFSETS
	.align		4
.L_4591:
        /*00d0*/ 	.byte	0x04, 0x1c
        /*00d2*/ 	.short	(.L_4593 - .L_4592)


	//   ....[0]....
.L_4592:
        /*00d4*/ 	.word	0x000027f0


	//   ....[1]....
        /*00d8*/ 	.word	0x00002820


	//----- nvinfo : EIATTR_MAX_THREADS
	.align		4
.L_4593:
        /*00dc*/ 	.byte	0x04, 0x05
        /*00de*/ 	.short	(.L_4595 - .L_4594)
.L_4594:
        /*00e0*/ 	.word	0x00000080
        /*00e4*/ 	.word	0x00000001
        /*00e8*/ 	.word	0x00000001


	//----- nvinfo : EIATTR_CRS_STACK_SIZE
	.align		4
.L_4595:
        /*00ec*/ 	.byte	0x04, 0x1e
        /*00ee*/ 	.short	(.L_4597 - .L_4596)
.L_4596:
        /*00f0*/ 	.word	0x00000000


	//----- nvinfo : EIATTR_CBANK_PARAM_SIZE
	.align		4
.L_4597:
        /*00f4*/ 	.byte	0x03, 0x19
        /*00f6*/ 	.short	0x0128


	//----- nvinfo : EIATTR_PARAM_CBANK
	.align		4
        /*00f8*/ 	.byte	0x04, 0x0a
        /*00fa*/ 	.short	(.L_4599 - .L_4598)
	.align		4
.L_4598:
        /*00fc*/ 	.word	index@(.nv.constant0._ZN10layer_norm13ln_bwd_kernelINS_13Kernel_traitsIfffffjLj512ELj1ELj4ELj1ELj16ENS_18Kernel_traits_baseILj512EfffffjLj128EEEEELb1ELb0ELb0ELb0EEEvNS_9BwdParamsE)
        /*0100*/ 	.short	0x0210
        /*0102*/ 	.short	0x0128


	//----- nvinfo : EIATTR_SW_WAR
	.align		4
.L_4599:
        /*0104*/ 	.byte	0x04, 0x36
        /*0106*/ 	.short	(.L_4601 - .L_4600)
.L_4600:
        /*0108*/ 	.word	0x00000008
.L_4601:


//--------------------- .nv.info._ZN10layer_norm13ln_bwd_kernelINS_13Kernel_traitsIfffffjLj512ELj1ELj4ELj1ELj16ENS_18Kernel_traits_baseILj512EfffffjLj128EEEEELb1ELb0ELb0ELb1EEEvNS_9BwdParamsE --------------------------
	.section	.nv.info._ZN10layer_norm13ln_bwd_kernelINS_13Kernel_traitsIfffffjLj512ELj1ELj4ELj1ELj16ENS_18Kernel_traits_baseILj512EfffffjLj128EEEEELb1ELb0ELb0ELb1EEEvNS_9BwdParamsE,"",@"SHT_CUDA_INFO"
	.sectionflags	@""
	.align	4


	//----- nvinfo : EIATTR_CUDA_API_VERSION
	.align		4
        /*0000*/ 	.byte	0x04, 0x37
        /*0002*/ 	.short	(.L_4603 - .L_4602)
.L_4602:
        /*0004*/ 	.word	0x00000082


	//----- nvinfo : EIATTR_KPARAM_INFO
	.align		4
.L_4603:
        /*0008*/ 	.byte	0x04, 0x17
        /*000a*/ 	.short	(.L_4605 - .L_4604)
.L_4604:
        /*000c*/ 	.word	0x00000000
        /*0010*/ 	.short	0x0000
        /*0012*/ 	.short	0x0000
        /*0014*/ 	.byte	0x00, 0xf0, 0xa1, 0x04


	//----- nvinfo : EIATTR_SPARSE_MMA_MASK
	.align		4
.L_4605:
        /*0018*/ 	.byte	0x03, 0x50
        /*001a*/ 	.short	0x0000


	//----- nvinfo : EIATTR_MAXREG_COUNT
	.align		4
        /*001c*/ 	.byte	0x03, 0x1b
        /*001e*/ 	.short	0x00ff


	//----- nvinfo : EIATTR_NUM_BARRIERS
	.align		4
        /*0020*/ 	.byte	0x02, 0x4c
        /*0022*/ 	.byte	0x01
	.zero		1


	//----- nvinfo : EIATTR_MERCURY_ISA_VERSION
	.align		4
        /*0024*/ 	.byte	0x03, 0x5f
        /*0026*/ 	.short	0x0101


	//----- nvinfo : EIATTR_COOP_GROUP_MASK_REGIDS
	.align		4
        /*0028*/ 	.byte	0x04, 0x29
        /*002a*/ 	.short	(.L_4607 - .L_4606)


	//   ....[0]....
.L_4606:
        /*002c*/ 	.word	0xffffffff


	//   ....[1]....
        /*0030*/ 	.word	0xffffffff


	//   ....[2]....
        /*0034*/ 	.word	0xffffffff


	//   ....[3]....
        /*0038*/ 	.word	0xffffffff


	//   ....[4]....
        /*003c*/ 	.word	0xffffffff


	//   ....[5]....
        /*0040*/ 	.word	0xffffffff


	//   ....[6]....
        /*0044*/ 	.word	0xffffffff


	//   ....[7]....
        /*0048*/ 	.word	0xffffffff


	//   ....[8]....
        /*004c*/ 	.word	0xffffffff


	//   ....[9]....
        /*0050*/ 	.word	0xffffffff


	//   ....[10]....
        /*0054*/ 	.word	0x05000077


	//   ....[11]....
        /*0058*/ 	.word	0x05000077


	//   ....[12]....
        /*005c*/ 	.word	0x05000077


	//   ....[13]....
        /*0060*/ 	.word	0x05000077


	//   ....[14]....
        /*0064*/ 	.word	0x05000077


	//   ....[15]....
        /*0068*/ 	.word	0x05000077


	//   ....[16]....
        /*006c*/ 	.word	0x05000077


	//   ....[17]....
        /*0070*/ 	.word	0x05000077


	//   ....[18]....
        /*0074*/ 	.word	0x05000077


	//   ....[19]....
        /*0078*/ 	.word	0x05000077


	//----- nvinfo : EIATTR_COOP_GROUP_INSTR_OFFSETS
	.align		4
.L_4607:
        /*007c*/ 	.byte	0x04, 0x28
        /*007e*/ 	.short	(.L_4609 - .L_4608)


	//   ....[0]....
.L_4608:
        /*0080*/ 	.word	0x00000ef0


	//   ....[1]....
        /*0084*/ 	.word	0x00000f00


	//   ....[2]....
        /*0088*/ 	.word	0x00000f30


	//   ....[3]....
        /*008c*/ 	.word	0x00000f40


	//   ....[4]....
        /*0090*/ 	.word	0x00000f70


	//   ....[5]....
        /*0094*/ 	.word	0x00000f80


	//   ....[6]....
        /*0098*/ 	.word	0x00000fb0


	//   ....[7]....
        /*009c*/ 	.word	0x00000fc0


	//   ....[8]....
        /*00a0*/ 	.word	0x00000ff0


	//   ....[9]....
        /*00a4*/ 	.word	0x00001000


	//   ....[10]....
        /*00a8*/ 	.word	0x00002490


	//   ....[11]....
        /*00ac*/ 	.word	0x00002520


	//   ....[12]....
        /*00b0*/ 	.word	0x00002580


	//   ....[13]....
        /*00b4*/ 	.word	0x000025e0


	//   ....[14]....
        /*00b8*/ 	.word	0x00002640


	//   ....[15]....
        /*00bc*/ 	.word	0x000026a0


	//   ....[16]....
        /*00c0*/ 	.word	0x00002700


	//   ....[17]....
        /*00c4*/ 	.word	0x00002760


	//   ....[18]....
        /*00c8*/ 	.word	0x000027c0


	//   ....[19]....
        /*00cc*/ 	.word	0x00002820


	//----- nvinfo : EIATTR_EXIT_INSTR_OFFSETS
	.align		4
.L_4609:
        /*00d0*/ 	.byte	0x04, 0x1c
        /*00d2*/ 	.short	(.L_4611 - .L_4610)


	//   ....[0]....
.L_4610:
        /*00d4*/ 	.word	0x00002430


	//----- nvinfo : EIATTR_MAX_THREADS
	.align		4
.L_4611:
        /*00d8*/ 	.byte	0x04, 0x05
        /*00da*/ 	.short	(.L_4613 - .L_4612)
.L_4612:
        /*00dc*/ 	.word	0x00000080
        /*00e0*/ 	.word	0x00000001
        /*00e4*/ 	.word	0x00000001


	//----- nvinfo : EIATTR_CRS_STACK_SIZE
	.align		4
.L_4613:
        /*00e8*/ 	.byte	0x04, 0x1e
        /*00ea*/ 	.short	(.L_4615 - .L_4614)
.L_4614:
        /*00ec*/ 	.word	0x00000000


	//----- nvinfo : EIATTR_CBANK_PARAM_SIZE
	.align		4
.L_4615:
        /*00f0*/ 	.byte	0x03, 0x19
        /*00f2*/ 	.short	0x0128


	//----- nvinfo : EIATTR_PARAM_CBANK
	.align		4
        /*00f4*/ 	.byte	0x04, 0x0a
        /*00f6*/ 	.short	(.L_4617 - .L_4616)
	.align		4
.L_4616:
        /*00f8*/ 	.word	index@(.nv.constant0._ZN10layer_norm13ln_bwd_kernelINS_13Kernel_traitsIfffffjLj512ELj1ELj4ELj1ELj16ENS_18Kernel_traits_baseILj512EfffffjLj128EEEEELb1ELb0ELb0ELb1EEEvNS_9BwdParamsE)
        /*00fc*/ 	.short	0x0210
        /*00fe*/ 	.short	0x0128


	//----- nvinfo : EIATTR_SW_WAR
	.align		4
.L_4617:
        /*0100*/ 	.byte	0x04, 0x36
        /*0102*/ 	.short	(.L_4619 - .L_4618)
.L_4618:
        /*0104*/ 	.word	0x00000008
.L_4619:


//--------------------- .nv.info._ZN10layer_norm22ln_bwd_finalize_kernelINS_22Kernel_traits_finalizeILj512EfffffjLb0ELj1024ELj4ENS_18Kernel_traits_baseILj512EfffffjLj1024EEEEELb0ELb0EEEvNS_9BwdParamsE --------------------------
	.section	.nv.info._ZN10layer_norm22ln_bwd_finalize_kernelINS_22Kernel_traits_finalizeILj512EfffffjLb0ELj1024ELj4ENS_18Kernel_traits_baseILj512EfffffjLj1024EEEEELb0ELb0EEEvNS_9BwdParamsE,"",@"SHT_CUDA_INFO"
	.sectionflags	@""
	.align	4


	//----- nvinfo : EIATTR_CUDA_API_VERSION
	.align		4
        /*0000*/ 	.byte	0x04, 0x37
        /*0002*/ 	.short	(.L_4621 - .L_4620)
.L_4620:
        /*0004*/ 	.word	0x00000082


	//----- nvinfo : EIATTR_KPARAM_INFO
	.align		4
.L_4621:
        /*0008*/ 	.byte	0x04, 0x17
        /*000a*/ 	.short	(.L_4623 - .L_4622)
.L_4622:
        /*000c*/ 	.word	0x00000000
        /*0010*/ 	.short	0x0000
        /*0012*/ 	.short	0x0000
        /*0014*/ 	.byte	0x00, 0xf0, 0xa1, 0x04


	//----- nvinfo : EIATTR_SPARSE_MMA_MASK
	.align		4
.L_4623:
        /*0018*/ 	.byte	0x03, 0x50
        /*001a*/ 	.short	0x0000


	//----- nvinfo : EIATTR_MAXREG_COUNT
	.align		4
        /*001c*/ 	.byte	0x03, 0x1b
        /*001e*/ 	.short	0x0040


	//----- nvinfo : EIATTR_NUM_BARRIERS
	.align		4
        /*0020*/ 	.byte	0x02, 0x4c
        /*0022*/ 	.byte	0x01
	.zero		1


	//----- nvinfo : EIATTR_MERCURY_ISA_VERSION
	.align		4
        /*0024*/ 	.byte	0x03, 0x5f
        /*0026*/ 	.short	0x0101


	//----- nvinfo : EIATTR_COOP_GROUP_MASK_REGIDS
	.align		4
        /*0028*/ 	.byte	0x04, 0x29
        /*002a*/ 	.short	(.L_4625 - .L_4624)


	//   ....[0]....
.L_4624:
        /*002c*/ 	.word	0xffffffff


	//   ....[1]....
        /*0030*/ 	.word	0xffffffff


	//   ....[2]....
        /*0034*/ 	.word	0xffffffff


	//   ....[3]....
        /*0038*/ 	.word	0xffffffff


	//   ....[4]....
        /*003c*/ 	.word	0xffffffff


	//   ....[5]....
        /*0040*/ 	.word	0xffffffff


	//   ....[6]....
        /*0044*/ 	.word	0xffffffff


	//   ....[7]....
        /*0048*/ 	.word	0xffffffff


	//   ....[8]....
        /*004c*/ 	.word	0xffffffff


	//   ....[9]....
        /*0050*/ 	.word	0xffffffff


	//   ....[10]....
        /*0054*/ 	.word	0x05000013


	//   ....[11]....
        /*0058*/ 	.word	0x05000013


	//   ....[12]....
        /*005c*/ 	.word	0x05000013


	//   ....[13]....
        /*0060*/ 	.word	0x05000013


	//   ....[14]....
        /*0064*/ 	.word	0x05000013


	//   ....[15]....
        /*0068*/ 	.word	0x05000013


	//   ....[16]....
        /*006c*/ 	.word	0x05000013


	//   ....[17]....
        /*0070*/ 	.word	0x05000013


	//   ....[18]....
        /*0074*/ 	.word	0x05000013


	//   ....[19]....
        /*0078*/ 	.word	0x05000013


	//----- nvinfo : EIATTR_COOP_GROUP_INSTR_OFFSETS
	.align		4
.L_4625:
        /*007c*/ 	.byte	0x04, 0x28
        /*007e*/ 	.short	(.L_4627 - .L_4626)


	//   ....[0]....
.L_4626:
        /*0080*/ 	.word	0x000008e0


	//   ....[1]....
        /*0084*/ 	.word	0x000008f0


	//   ....[2]....
        /*0088*/ 	.word	0x00000920


	//   ....[3]....
        /*008c*/ 	.word	0x00000930


	//   ....[4]....
        /*0090*/ 	.word	0x00000960


	//   ....[5]....
        /*0094*/ 	.word	0x00000970


	//   ....[6]....
        /*0098*/ 	.word	0x000009a0


	//   ....[7]....
        /*009c*/ 	.word	0x000009b0


	//   ....[8]....
        /*00a0*/ 	.word	0x000009e0


	//   ....[9]....
        /*00a4*/ 	.word	0x000009f0


	//   ....[10]....
        /*00a8*/ 	.word	0x00000bf0


	//   ....[11]....
        /*00ac*/ 	.word	0x00000c60


	//   ....[12]....
        /*00b0*/ 	.word	0x00000cd0


	//   ....[13]....
        /*00b4*/ 	.word	0x00000d40


	//   ....[14]....
        /*00b8*/ 	.word	0x00000db0


	//   ....[15]....
        /*00bc*/ 	.word	0x00000e10


	//   ....[16]....
        /*00c0*/ 	.word	0x00000e80


	//   ....[17]....
        /*00c4*/ 	.word	0x00000ef0


	//   ....[18]....
        /*00c8*/ 	.word	0x00000f60


	//   ....[19]....
        /*00cc*/ 	.word	0x00000fd0


	//----- nvinfo : EIATTR_EXIT_INSTR_OFFSETS
	.align		4
.L_4627:
        /*00d0*/ 	.byte	0x04, 0x1c
        /*00d2*/ 	.short	(.L_4629 - .L_4628)


	//   ....[0]....
.L_4628:
        /*00d4*/ 	.word	0x00000070


	//   ....[1]....
        /*00d8*/ 	.word	0x00000b90


	//----- nvinfo : EIATTR_MAX_THREADS
	.align		4
.L_4629:
        /*00dc*/ 	.byte	0x04, 0x05
        /*00de*/ 	.short	(.L_4631 - .L_4630)
.L_4630:
        /*00e0*/ 	.word	0x00000400
        /*00e4*/ 	.word	0x00000001
        /*00e8*/ 	.word	0x00000001


	//----- nvinfo : EIATTR_CRS_STACK_SIZE
	.align		4
.L_4631:
        /*00ec*/ 	.byte	0x04, 0x1e
        /*00ee*/ 	.short	(.L_4633 - .L_4632)
.L_4632:
        /*00f0*/ 	.word	0x00000000


	//----- nvinfo : EIATTR_CBANK_PARAM_SIZE
	.align		4
.L_4633:
        /*00f4*/ 	.byte	0x03, 0x19
        /*00f6*/ 	.short	0x0128


	//----- nvinfo : EIATTR_PARAM_CBANK
	.align		4
        /*00f8*/ 	.byte	0x04, 0x0a
        /*00fa*/ 	.short	(.L_4635 - .L_4634)
	.align		4
.L_4634:
        /*00fc*/ 	.word	index@(.nv.constant0._ZN10layer_norm22ln_bwd_finalize_kernelINS_22Kernel_traits_finalizeILj512EfffffjLb0ELj1024ELj4ENS_18Kernel_traits_baseILj512EfffffjLj1024EEEEELb0ELb0EEEvNS_9BwdParamsE)
        /*0100*/ 	.short	0x0210
        /*0102*/ 	.short	0x0128


	//----- nvinfo : EIATTR_SW_WAR
	.align		4
.L_4635:
        /*0104*/ 	.byte	0x04, 0x36
        /*0106*/ 	.short	(.L_4637 - .L_4636)
.L_4636:
        /*0108*/ 	.word	0x00000008
.L_4637:


//--------------------- .nv.info._ZN10layer_norm13ln_bwd_kernelINS_13Kernel_traitsIfffffjLj512ELj1ELj4ELj1ELj16ENS_18Kernel_traits_baseILj512EfffffjLj128EEEEELb1ELb0ELb1ELb0EEEvNS_9BwdParamsE --------------------------
	.section	.nv.info._ZN10layer_norm13ln_bwd_kernelINS_13Kernel_traitsIfffffjLj512ELj1ELj4ELj1ELj16ENS_18Kernel_traits_baseILj512EfffffjLj128EEEEELb1ELb0ELb1ELb0EEEvNS_9BwdParamsE,"",@"SHT_CUDA_INFO"
	.sectionflags	@""
	.align	4


	//----- nvinfo : EIATTR_CUDA_API_VERSION
	.align		4
        /*0000*/ 	.byte	0x04, 0x37
        /*0002*/ 	.short	(.L_4639 - .L_4638)
.L_4638:
        /*0004*/ 	.word	0x00000082


	//----- nvinfo : EIATTR_KPARAM_INFO
	.align		4
.L_4639:
        /*0008*/ 	.byte	0x04, 0x17
        /*000a*/ 	.short	(.L_4641 - .L_4640)
.L_4640:
        /*000c*/ 	.word	0x00000000
        /*0010*/ 	.short	0x0000
        /*0012*/ 	.short	0x0000
        /*0014*/ 	.byte	0x00, 0xf0, 0xa1, 0x04


	//----- nvinfo : EIATTR_SPARSE_MMA_MASK
	.align		4
.L_4641:
        /*0018*/ 	.byte	0x03, 0x50
        /*001a*/ 	.short	0x0000


	//----- nvinfo : EIATTR_MAXREG_COUNT
	.align		4
        /*001c*/ 	.byte	0x03, 0x1b
        /*001e*/ 	.short	0x00ff


	//----- nvinfo : EIATTR_NUM_BARRIERS
	.align		4
        /*0020*/ 	.byte	0x02, 0x4c
        /*0022*/ 	.byte	0x01
	.zero		1


	//----- nvinfo : EIATTR_MERCURY_ISA_VERSION
	.align		4
        /*0024*/ 	.byte	0x03, 0x5f
        /*0026*/ 	.short	0x0101


	//----- nvinfo : EIATTR_COOP_GROUP_MASK_REGIDS
	.align		4
        /*0028*/ 	.byte	0x04, 0x29
        /*002a*/ 	.short	(.L_4643 - .L_4642)


	//   ....[0]....
.L_4642:
        /*002c*/ 	.word	0xffffffff


	//   ....[1]....
        /*0030*/ 	.word	0xffffffff


	//   ....[2]....
        /*0034*/ 	.word	0xffffffff


	//   ....[3]....
        /*0038*/ 	.word	0xffffffff


	//   ....[4]....
        /*003c*/ 	.word	0xffffffff


	//   ....[5]....
        /*0040*/ 	.word	0xffffffff


	//   ....[6]....
        /*0044*/ 	.word	0xffffffff


	//   ....[7]....
        /*0048*/ 	.word	0xffffffff


	//   ....[8]....
        /*004c*/ 	.word	0xffffffff


	//   ....[9]....
        /*0050*/ 	.word	0xffffffff


	//   ....[10]....
        /*0054*/ 	.word	0x0500007d


	//   ....[11]....
        /*0058*/ 	.word	0x0500007d


	//   ....[12]....
        /*005c*/ 	.word	0x0500007d


	//   ....[13]....
        /*0060*/ 	.word	0x0500007d


	//   ....[14]....
        /*0064*/ 	.word	0x0500007d


	//   ....[15]....
        /*0068*/ 	.word	0x0500007d


	//   ....[16]....
        /*006c*/ 	.word	0x0500007d


	//   ....[17]....
        /*0070*/ 	.word	0x0500007d


	//   ....[18]....
        /*0074*/ 	.word	0x0500007d


	//   ....[19]....
        /*0078*/ 	.word	0x0500007d


	//----- nvinfo : EIATTR_COOP_GROUP_INSTR_OFFSETS
	.align		4
.L_4643:
        /*007c*/ 	.byte	0x04, 0x28
        /*007e*/ 	.short	(.L_4645 - .L_4644)


	//   ....[0]....
.L_4644:
        /*0080*/ 	.word	0x00001530


	//   ....[1]....
        /*0084*/ 	.word	0x00001540


	//   ....[2]....
        /*0088*/ 	.word	0x00001570


	//   ....[3]....
        /*008c*/ 	.word	0x00001580


	//   ....[4]....
        /*0090*/ 	.word	0x000015b0


	//   ....[5]....
        /*0094*/ 	.word	0x000015c0


	//   ....[6]....
        /*0098*/ 	.word	0x000015f0


	//   ....[7]....
        /*009c*/ 	.word	0x00001600


	//   ....[8]....
        /*00a0*/ 	.word	0x00001630


	//   ....[9]....
        /*00a4*/ 	.word	0x00001640


	//   ....[10]....
        /*00a8*/ 	.word	0x00003790


	//   ....[11]....
        /*00ac*/ 	.word	0x00003820


	//   ....[12]....
        /*00b0*/ 	.word	0x00003890


	//   ....[13]....
        /*00b4*/ 	.word	0x000038f0


	//   ....[14]....
        /*00b8*/ 	.word	0x00003960


	//   ....[15]....
        /*00bc*/ 	.word	0x000039c0


	//   ....[16]....
        /*00c0*/ 	.word	0x00003a30


	//   ....[17]....
        /*00c4*/ 	.word	0x00003a90


	//   ....[18]....
        /*00c8*/ 	.word	0x00003b00


	//   ....[19]....
        /*00cc*/ 	.word	0x00003b60


	//----- nvinfo : EIATTR_EXIT_INSTR_OFFSETS
	.align		4
.L_4645:
        /*00d0*/ 	.byte	0x04, 0x1c
        /*00d2*/ 	.short	(.L_4647 - .L_4646)


	//   ....[0]....
.L_4646:
        /*00d4*/ 	.word	0x000036f0


	//   ....[1]....
        /*00d8*/ 	.word	0x00003720


	//----- nvinfo : EIATTR_MAX_THREADS
	.align		4
.L_4647:
        /*00dc*/ 	.byte	0x04, 0x05
        /*00de*/ 	.short	(.L_4649 - .L_4648)
.L_4648:
        /*00e0*/ 	.word	0x00000080
        /*00e4*/ 	.word	0x00000001
        /*00e8*/ 	.word	0x00000001


	//----- nvinfo : EIATTR_CRS_STACK_SIZE
	.align		4
.L_4649:
        /*00ec*/ 	.byte	0x04, 0x1e
        /*00ee*/ 	.short	(.L_4651 - .L_4650)
.L_4650:
        /*00f0*/ 	.word	0x00000000


	//----- nvinfo : EIATTR_CBANK_PARAM_SIZE
	.align		4
.L_4651:
        /*00f4*/ 	.byte	0x03, 0x19
        /*00f6*/ 	.short	0x0128


	//----- nvinfo : EIATTR_PARAM_CBANK
	.align		4
        /*00f8*/ 	.byte	0x04, 0x0a
        /*00fa*/ 	.short	(.L_4653 - .L_4652)
	.align		4
.L_4652:
        /*00fc*/ 	.word	index@(.nv.constant0._ZN10layer_norm13ln_bwd_kernelINS_13Kernel_traitsIfffffjLj512ELj1ELj4ELj1ELj16ENS_18Kernel_traits_baseILj512EfffffjLj128EEEEELb1ELb0ELb1ELb0EEEvNS_9BwdParamsE)
        /*0100*/ 	.short	0x0210
        /*0102*/ 	.short	0x0128


	//----- nvinfo : EIATTR_SW_WAR
	.align		4
.L_4653:
        /*0104*/ 	.byte	0x04, 0x36
        /*0106*/ 	.short	(.L_4655 - .L_4654)
.L_4654:
        /*0108*/ 	.word	0x00000008
.L_4655:


//--------------------- .nv.info._ZN10layer_norm22ln_bwd_finalize_kernelINS_22Kernel_traits_finalizeILj512EfffffjLb0ELj1024ELj4ENS_18Kernel_traits_baseILj512EfffffjLj1024EEEEELb0ELb1EEEvNS_9BwdParamsE --------------------------
	.section	.nv.info._ZN10layer_norm22ln_bwd_finalize_kernelINS_22Kernel_traits_finalizeILj512EfffffjLb0ELj1024ELj4ENS_18Kernel_traits_baseILj512EfffffjLj1024EEEEELb0ELb1EEEvNS_9BwdParamsE,"",@"SHT_CUDA_INFO"
	.sectionflags	@""
	.align	4


	//----- nvinfo : EIATTR_CUDA_API_VERSION
	.align		4
        /*0000*/ 	.byte	0x04, 0x37
        /*0002*/ 	.short	(.L_4657 - .L_4656)
.L_4656:
        /*0004*/ 	.word	0x00000082


	//----- nvinfo : EIATTR_KPARAM_INFO
	.align		4
.L_4657:
        /*0008*/ 	.byte	0x04, 0x17
        /*000a*/ 	.short	(.L_4659 - .L_4658)
.L_4658:
        /*000c*/ 	.word	0x00000000
        /*0010*/ 	.short	0x0000
        /*0012*/ 	.short	0x0000
        /*0014*/ 	.byte	0x00, 0xf0, 0xa1, 0x04


	//----- nvinfo : EIATTR_SPARSE_MMA_MASK
	.align		4
.L_4659:
        /*0018*/ 	.byte	0x03, 0x50
        /*001a*/ 	.short	0x0000


	//----- nvinfo : EIATTR_MAXREG_COUNT
	.align		4
        /*001c*/ 	.byte	0x03, 0x1b
        /*001e*/ 	.short	0x0040


	//----- nvinfo : EIATTR_NUM_BARRIERS
	.align		4
        /*0020*/ 	.byte	0x02, 0x4c
        /*0022*/ 	.byte	0x01
	.zero		1


	//----- nvinfo : EIATTR_MERCURY_ISA_VERSION
	.align		4
        /*0024*/ 	.byte	0x03, 0x5f
        /*0026*/ 	.short	0x0101


	//----- nvinfo : EIATTR_COOP_GROUP_MASK_REGIDS
	.align		4
        /*0028*/ 	.byte	0x04, 0x29
        /*002a*/ 	.short	(.L_4661 - .L_4660)


	//   ....[0]....
.L_4660:
        /*002c*/ 	.word	0xffffffff


	//   ....[1]....
        /*0030*/ 	.word	0xffffffff


	//   ....[2]....
        /*0034*/ 	.word	0xffffffff


	//   ....[3]....
        /*0038*/ 	.word	0xffffffff


	//   ....[4]....
        /*003c*/ 	.word	0xffffffff


	//   ....[5]....
        /*0040*/ 	.word	0xffffffff


	//   ....[6]....
        /*0044*/ 	.word	0xffffffff


	//   ....[7]....
        /*0048*/ 	.word	0xffffffff


	//   ....[8]....
        /*004c*/ 	.word	0xffffffff


	//   ....[9]....
        /*0050*/ 	.word	0xffffffff


	//   ....[10]....
        /*0054*/ 	.word	0x05000011


	//   ....[11]....
        /*0058*/ 	.word	0x05000011


	//   ....[12]....
        /*005c*/ 	.word	0x05000011


	//   ....[13]....
        /*0060*/ 	.word	0x05000011


	//   ....[14]....
        /*0064*/ 	.word	0x05000011


	//   ....[15]....
        /*0068*/ 	.word	0x05000011


	//   ....[16]....
        /*006c*/ 	.word	0x05000011


	//   ....[17]....
        /*0070*/ 	.word	0x05000011


	//   ....[18]....
        /*0074*/ 	.word	0x05000011


	//   ....[19]....
        /*0078*/ 	.word	0x05000011


	//----- nvinfo : EIATTR_COOP_GROUP_INSTR_OFFSETS
	.align		4
.L_4661:
        /*007c*/ 	.byte	0x04, 0x28
        /*007e*/ 	.short	(.L_4663 - .L_4662)


	//   ....[0]....
.L_4662:
        /*0080*/ 	.word	0x000008e0


	//   ....[1]....
        /*0084*/ 	.word	0x000008f0


	//   ....[2]....
        /*0088*/ 	.word	0x00000920


	//   ....[3]....
        /*008c*/ 	.word	0x00000930


	//   ....[4]....
        /*0090*/ 	.word	0x00000960


	//   ....[5]....
        /*0094*/ 	.word	0x00000970


	//   ....[6]....
        /*0098*/ 	.word	0x000009a0


	//   ....[7]....
        /*009c*/ 	.word	0x000009b0


	//   ....[8]....
        /*00a0*/ 	.word	0x000009e0


	//   ....[9]....
        /*00a4*/ 	.word	0x000009f0


	//   ....[10]....
        /*00a8*/ 	.word	0x00000ba0


	//   ....[11]....
        /*00ac*/ 	.word	0x00000c10


	//   ....[12]....
        /*00b0*/ 	.word	0x00000c80


	//   ....[13]....
        /*00b4*/ 	.word	0x00000cf0


	//   ....[14]....
        /*00b8*/ 	.word	0x00000d60


	//   ....[15]....
        /*00bc*/ 	.word	0x00000dc0


	//   ....[16]....
        /*00c0*/ 	.word	0x00000e30


	//   ....[17]....
        /*00c4*/ 	.word	0x00000ea0


	//   ....[18]....
        /*00c8*/ 	.word	0x00000f10


	//   ....[19]....
        /*00cc*/ 	.word	0x00000f80


	//----- nvinfo : EIATTR_EXIT_INSTR_OFFSETS
	.align		4
.L_4663:
        /*00d0*/ 	.byte	0x04, 0x1c
        /*00d2*/ 	.short	(.L_4665 - .L_4664)


	//   ....[0]....
.L_4664:
        /*00d4*/ 	.word	0x00000070


	//   ....[1]....
        /*00d8*/ 	.word	0x00000b40


	//----- nvinfo : EIATTR_MAX_THREADS
	.align		4
.L_4665:
        /*00dc*/ 	.byte	0x04, 0x05
        /*00de*/ 	.short	(.L_4667 - .L_4666)
.L_4666:
        /*00e0*/ 	.word	0x00000400
        /*00e4*/ 	.word	0x00000001
        /*00e8*/ 	.word	0x00000001


	//----- nvinfo : EIATTR_CRS_STACK_SIZE
	.align		4
.L_4667:
        /*00ec*/ 	.byte	0x04, 0x1e
        /*00ee*/ 	.short	(.L_4669 - .L_4668)
.L_4668:
        /*00f0*/ 	.word	0x00000000


	//----- nvinfo : EIATTR_CBANK_PARAM_SIZE
	.align		4
.L_4669:
        /*00f4*/ 	.byte	0x03, 0x19
        /*00f6*/ 	.short	0x0128


	//----- nvinfo : EIATTR_PARAM_CBANK
	.align		4
        /*00f8*/ 	.byte	0x04, 0x0a
        /*00fa*/ 	.short	(.L_4671 - .L_4670)
	.align		4
.L_4670:
        /*00fc*/ 	.word	index@(.nv.constant0._ZN10layer_norm22ln_bwd_finalize_kernelINS_22Kernel_traits_finalizeILj512EfffffjLb0ELj1024ELj4ENS_18Kernel_traits_baseILj512EfffffjLj1024EEEEELb0ELb1EEEvNS_9BwdParamsE)
        /*0100*/ 	.short	0x0210
        /*0102*/ 	.short	0x0128


	//----- nvinfo : EIATTR_SW_WAR
	.align		4
.L_4671:
        /*0104*/ 	.byte	0x04, 0x36
        /*0106*/ 	.short	(.L_4673 - .L_4672)
.L_4672:
        /*0108*/ 	.word	0x00000008
.L_4673:


//--------------------- .nv.info._ZN10layer_norm13ln_bwd_kernelINS_13Kernel_traitsIfffffjLj512ELj1ELj4ELj1ELj16ENS_18Kernel_traits_baseILj512EfffffjLj128EEEEELb1ELb0ELb1ELb1EEEvNS_9BwdParamsE --------------------------
	.section	.nv.info._ZN10layer_norm13ln_bwd_kernelINS_13Kernel_traitsIfffffjLj512ELj1ELj4ELj1ELj16ENS_18Kernel_traits_baseILj512EfffffjLj128EEEEELb1ELb0ELb1ELb1EEEvNS_9BwdParamsE,"",@"SHT_CUDA_INFO"
	.sectionflags	@""
	.align	4


	//----- nvinfo : EIATTR_CUDA_API_VERSION
	.align		4
        /*0000*/ 	.byte	0x04, 0x37
        /*0002*/ 	.short	(.L_4675 - .L_4674)
.L_4674:
        /*0004*/ 	.word	0x00000082


	//----- nvinfo : EIATTR_KPARAM_INFO
	.align		4
.L_4675:
        /*0008*/ 	.byte	0x04, 0x17
        /*000a*/ 	.short	(.L_4677 - .L_4676)
.L_4676:
        /*000c*/ 	.word	0x00000000
        /*0010*/ 	.short	0x0000
        /*0012*/ 	.short	0x0000
        /*0014*/ 	.byte	0x00, 0xf0, 0xa1, 0x04


	//----- nvinfo : EIATTR_SPARSE_MMA_MASK
	.align		4
.L_4677:
        /*0018*/ 	.byte	0x03, 0x50
        /*001a*/ 	.short	0x0000


	//----- nvinfo : EIATTR_MAXREG_COUNT
	.align		4
        /*001c*/ 	.byte	0x03, 0x1b
        /*001e*/ 	.short	0x00ff


	//----- nvinfo : EIATTR_NUM_BARRIERS
	.align		4
        /*0020*/ 	.byte	0x02, 0x4c
        /*0022*/ 	.byte	0x01
	.zero		1


	//----- nvinfo : EIATTR_MERCURY_ISA_VERSION
	.align		4
        /*0024*/ 	.byte	0x03, 0x5f
        /*0026*/ 	.short	0x0101


	//----- nvinfo : EIATTR_COOP_GROUP_MASK_REGIDS
	.align		4
        /*0028*/ 	.byte	0x04, 0x29
        /*002a*/ 	.short	(.L_4679 - .L_4678)


	//   ....[0]....
.L_4678:
        /*002c*/ 	.word	0xffffffff


	//   ....[1]....
        /*0030*/ 	.word	0xffffffff


	//   ....[2]....
        /*0034*/ 	.word	0xffffffff


	//   ....[3]....
        /*0038*/ 	.word	0xffffffff


	//   ....[4]....
        /*003c*/ 	.word	0xffffffff


	//   ....[5]....
        /*0040*/ 	.word	0xffffffff


	//   ....[6]....
        /*0044*/ 	.word	0xffffffff


	//   ....[7]....
        /*0048*/ 	.word	0xffffffff


	//   ....[8]....
        /*004c*/ 	.word	0xffffffff


	//   ....[9]....
        /*0050*/ 	.word	0xffffffff


	//   ....[10]....
        /*0054*/ 	.word	0x0500007a


	//   ....[11]....
        /*0058*/ 	.word	0x0500007a


	//   ....[12]....
        /*005c*/ 	.word	0x0500007a


	//   ....[13]....
        /*0060*/ 	.word	0x0500007a


	//   ....[14]....
        /*0064*/ 	.word	0x0500007a


	//   ....[15]....
        /*0068*/ 	.word	0x0500007a


	//   ....[16]....
        /*006c*/ 	.word	0x0500007a


	//   ....[17]....
        /*0070*/ 	.word	0x0500007a


	//   ....[18]....
        /*0074*/ 	.word	0x0500007a


	//   ....[19]....
        /*0078*/ 	.word	0x0500007a


	//----- nvinfo : EIATTR_COOP_GROUP_INSTR_OFFSETS
	.align		4
.L_4679:
        /*007c*/ 	.byte	0x04, 0x28
        /*007e*/ 	.short	(.L_4681 - .L_4680)


	//   ....[0]....
.L_4680:
        /*0080*/ 	.word	0x000011c0


	//   ....[1]....
        /*0084*/ 	.word	0x000011d0


	//   ....[2]....
        /*0088*/ 	.word	0x00001200


	//   ....[3]....
        /*008c*/ 	.word	0x00001210


	//   ....[4]....
        /*0090*/ 	.word	0x00001240


	//   ....[5]....
        /*0094*/ 	.word	0x00001250


	//   ....[6]....
        /*0098*/ 	.word	0x00001280


	//   ....[7]....
        /*009c*/ 	.word	0x00001290


	//   ....[8]....
        /*00a0*/ 	.word	0x000012c0


	//   ....[9]....
        /*00a4*/ 	.word	0x000012d0


	//   ....[10]....
        /*00a8*/ 	.word	0x00002f10


	//   ....[11]....
        /*00ac*/ 	.word	0x00002fa0


	//   ....[12]....
        /*00b0*/ 	.word	0x00003010


	//   ....[13]....
        /*00b4*/ 	.word	0x00003070


	//   ....[14]....
        /*00b8*/ 	.word	0x000030e0


	//   ....[15]....
        /*00bc*/ 	.word	0x00003140


	//   ....[16]....
        /*00c0*/ 	.word	0x000031b0


	//   ....[17]....
        /*00c4*/ 	.word	0x00003210


	//   ....[18]....
        /*00c8*/ 	.word	0x00003280


	//   ....[19]....
        /*00cc*/ 	.word	0x000032e0


	//----- nvinfo : EIATTR_EXIT_INSTR_OFFSETS
	.align		4
.L_4681:
        /*00d0*/ 	.byte	0x04, 0x1c
        /*00d2*/ 	.short	(.L_4683 - .L_4682)


	//   ....[0]....
.L_4682:
        /*00d4*/ 	.word	0x00002ea0


	//----- nvinfo : EIATTR_MAX_THREADS
	.align		4
.L_4683:
        /*00d8*/ 	.byte	0x04, 0x05
        /*00da*/ 	.short	(.L_4685 - .L_4684)
.L_4684:
        /*00dc*/ 	.word	0x00000080
        /*00e0*/ 	.word	0x00000001
        /*00e4*/ 	.word	0x00000001


	//----- nvinfo : EIATTR_CRS_STACK_SIZE
	.align		4
.L_4685:
        /*00e8*/ 	.byte	0x04, 0x1e
        /*00ea*/ 	.short	(.L_4687 - .L_4686)
.L_4686:
        /*00ec*/ 	.word	0x00000000


	//----- nvinfo : EIATTR_CBANK_PARAM_SIZE
	.align		4
.L_4687:
        /*00f0*/ 	.byte	0x03, 0x19
        /*00f2*/ 	.short	0x0128


	//----- nvinfo : EIATTR_PARAM_CBANK
	.align		4
        /*00f4*/ 	.byte	0x04, 0x0a
        /*00f6*/ 	.short	(.L_4689 - .L_4688)
	.align		4
.L_4688:
        /*00f8*/ 	.word	index@(.nv.constant0._ZN10layer_norm13ln_bwd_kernelINS_13Kernel_traitsIfffffjLj512ELj1ELj4ELj1ELj16ENS_18Kernel_traits_baseILj512EfffffjLj128EEEEELb1ELb0ELb1ELb1EEEvNS_9BwdParamsE)
        /*00fc*/ 	.short	0x0210
        /*00fe*/ 	.short	0x0128


	//----- nvinfo : EIATTR_SW_WAR
	.align		4
.L_4689:
        /*0100*/ 	.byte	0x04, 0x36
        /*0102*/ 	.short	(.L_4691 - .L_4690)
.L_4690:
        /*0104*/ 	.word	0x00000008
.L_4691:


//--------------------- .nv.info._ZN10layer_norm13ln_bwd_kernelINS_13Kernel_traitsIfffffjLj512ELj1ELj4ELj1ELj16ENS_18Kernel_traits_baseILj512EfffffjLj128EEEEELb1ELb1ELb0ELb0EEEvNS_9BwdParamsE --------------------------
	.section	.nv.info._ZN10layer_norm13ln_bwd_kernelINS_13Kernel_traitsIfffffjLj512ELj1ELj4ELj1ELj16ENS_18Kernel_traits_baseILj512EfffffjLj128EEEEELb1ELb1ELb0ELb0EEEvNS_9BwdParamsE,"",@"SHT_CUDA_INFO"
	.sectionflags	@""
	.align	4


	//----- nvinfo : EIATTR_CUDA_API_VERSION
	.align		4
        /*0000*/ 	.byte	0x04, 0x37
        /*0002*/ 	.short	(.L_4693 - .L_4692)
.L_4692:
        /*0004*/ 	.word	0x00000082


	//----- nvinfo : EIATTR_KPARAM_INFO
	.align		4
.L_4693:
        /*0008*/ 	.byte	0x04, 0x17
        /*000a*/ 	.short	(.L_4695 - .L_4694)
.L_4694:
        /*000c*/ 	.word	0x00000000
        /*0010*/ 	.short	0x0000
        /*0012*/ 	.short	0x0000
        /*0014*/ 	.byte	0x00, 0xf0, 0xa1, 0x04


	//----- nvinfo : EIATTR_SPARSE_MMA_MASK
	.align		4
.L_4695:
        /*0018*/ 	.byte	0x03, 0x50
        /*001a*/ 	.short	0x0000


	//----- nvinfo : EIATTR_MAXREG_COUNT
	.align		4
        /*001c*/ 	.byte	0x03, 0x1b
        /*001e*/ 	.short	0x00ff


	//----- nvinfo : EIATTR_NUM_BARRIERS
	.align		4
        /*0020*/ 	.byte	0x02, 0x4c
        /*0022*/ 	.byte	0x01
	.zero		1


	//----- nvinfo : EIATTR_MERCURY_ISA_VERSION
	.align		4
        /*0024*/ 	.byte	0x03, 0x5f
        /*0026*/ 	.short	0x0101


	//----- nvinfo : EIATTR_COOP_GROUP_MASK_REGIDS
	.align		4
        /*0028*/ 	.byte	0x04, 0x29
        /*002a*/ 	.short	(.L_4697 - .L_4696)


	//   ....[0]....
.L_4696:
        /*002c*/ 	.word	0xffffffff


	//   ....[1]....
        /*0030*/ 	.word	0xffffffff


	//   ....[2]....
        /*0034*/ 	.word	0xffffffff


	//   ....[3]....
        /*0038*/ 	.word	0xffffffff


	//   ....[4]....
        /*003c*/ 	.word	0xffffffff


	//   ....[5]....
        /*0040*/ 	.word	0xffffffff


	//   ....[6]....
        /*0044*/ 	.word	0xffffffff


	//   ....[7]....
        /*0048*/ 	.word	0xffffffff


	//   ....[8]....
        /*004c*/ 	.word	0xffffffff


	//   ....[9]....
        /*0050*/ 	.word	0xffffffff


	//   ....[10]....
        /*0054*/ 	.word	0x05000095


	//   ....[11]....
        /*0058*/ 	.word	0x05000095


	//   ....[12]....
        /*005c*/ 	.word	0x05000095


	//   ....[13]....
        /*0060*/ 	.word	0x05000095


	//   ....[14]....
        /*0064*/ 	.word	0x05000095


	//   ....[15]....
        /*0068*/ 	.word	0x05000095


	//   ....[16]....
        /*006c*/ 	.word	0x05000095


	//   ....[17]....
        /*0070*/ 	.word	0x05000095


	//   ....[18]....
        /*0074*/ 	.word	0x05000095


	//   ....[19]....
        /*0078*/ 	.word	0x05000095


	//----- nvinfo : EIATTR_COOP_GROUP_INSTR_OFFSETS
	.align		4
.L_4697:
        /*007c*/ 	.byte	0x04, 0x28
        /*007e*/ 	.short	(.L_4699 - .L_4698)


	//   ....[0]....
.L_4698:
        /*0080*/ 	.word	0x00001290


	//   ....[1]....
        /*0084*/ 	.word	0x000012a0


	//   ....[2]....
        /*0088*/ 	.word	0x000012d0


	//   ....[3]....
        /*008c*/ 	.word	0x000012e0


	//   ....[4]....
        /*0090*/ 	.word	0x00001310


	//   ....[5]....
        /*0094*/ 	.word	0x00001320


	//   ....[6]....
        /*0098*/ 	.word	0x00001350


	//   ....[7]....
        /*009c*/ 	.word	0x00001360


	//   ....[8]....
        /*00a0*/ 	.word	0x00001390


	//   ....[9]....
        /*00a4*/ 	.word	0x000013a0


	//   ....[10]....
        /*00a8*/ 	.word	0x000032e0


	//   ....[11]....
        /*00ac*/ 	.word	0x00003370


	//   ....[12]....
        /*00b0*/ 	.word	0x000033e0


	//   ....[13]....
        /*00b4*/ 	.word	0x00003440


	//   ....[14]....
        /*00b8*/ 	.word	0x000034b0


	//   ....[15]....
        /*00bc*/ 	.word	0x00003510


	//   ....[16]....
        /*00c0*/ 	.word	0x00003580


	//   ....[17]....
        /*00c4*/ 	.word	0x000035e0


	//   ....[18]....
        /*00c8*/ 	.word	0x00003650


	//   ....[19]....
        /*00cc*/ 	.word	0x000036b0


	//----- nvinfo : EIATTR_EXIT_INSTR_OFFSETS
	.align		4
.L_4699:
        /*00d0*/ 	.byte	0x04, 0x1c
        /*00d2*/ 	.short	(.L_4701 - .L_4700)


	//   ....[0]....
.L_4700:
        /*00d4*/ 	.word	0x000031f0


	//   ....[1]....
        /*00d8*/ 	.word	0x00003270


	//----- nvinfo : EIATTR_MAX_THREADS
	.align		4
.L_4701:
        /*00dc*/ 	.byte	0x04, 0x05
        /*00de*/ 	.short	(.L_4703 - .L_4702)
.L_4702:
        /*00e0*/ 	.word	0x00000080
        /*00e4*/ 	.word	0x00000001
        /*00e8*/ 	.word	0x00000001


	//----- nvinfo : EIATTR_CRS_STACK_SIZE
	.align		4
.L_4703:
        /*00ec*/ 	.byte	0x04, 0x1e
        /*00ee*/ 	.short	(.L_4705 - .L_4704)
.L_4704:
        /*00f0*/ 	.word	0x00000000


	//----- nvinfo : EIATTR_CBANK_PARAM_SIZE
	.align		4
.L_4705:
        /*00f4*/ 	.byte	0x03, 0x19
        /*00f6*/ 	.short	0x0128


	//----- nvinfo : EIATTR_PARAM_CBANK
	.align		4
        /*00f8*/ 	.byte	0x04, 0x0a
        /*00fa*/ 	.short	(.L_4707 - .L_4706)
	.align		4
.L_4706:
        /*00fc*/ 	.word	index@(.nv.constant0._ZN10layer_norm13ln_bwd_kernelINS_13Kernel_traitsIfffffjLj512ELj1ELj4ELj1ELj16ENS_18Kernel_traits_baseILj512EfffffjLj128EEEEELb1ELb1ELb0ELb0EEEvNS_9BwdParamsE)
        /*0100*/ 	.short	0x0210
        /*0102*/ 	.short	0x0128


	//----- nvinfo : EIATTR_SW_WAR
	.align		4
.L_4707:
        /*0104*/ 	.byte	0x04, 0x36
        /*0106*/ 	.short	(.L_4709 - .L_4708)
.L_4708:
        /*0108*/ 	.word	0x00000008
.L_4709:


//--------------------- .nv.info._ZN10layer_norm13ln_bwd_kernelINS_13Kernel_traitsIfffffjLj512ELj1ELj4ELj1ELj16ENS_18Kernel_traits_baseILj512EfffffjLj128EEEEELb1ELb1ELb0ELb1EEEvNS_9BwdParamsE --------------------------
	.section	.nv.info._ZN10layer_norm13ln_bwd_kernelINS_13Kernel_traitsIfffffjLj512ELj1ELj4ELj1ELj16ENS_18Kernel_traits_baseILj512EfffffjLj128EEEEELb1ELb1ELb0ELb1EEEvNS_9BwdParamsE,"",@"SHT_CUDA_INFO"
	.sectionflags	@""
	.align	4


	//----- nvinfo : EIATTR_CUDA_API_VERSION
	.align		4
        /*0000*/ 	.byte	0x04, 0x37
        /*0002*/ 	.short	(.L_4711 - .L_4710)
.L_4710:
        /*0004*/ 	.word	0x00000082


	//----- nvinfo : EIATTR_KPARAM_INFO
	.align		4
.L_4711:
        /*0008*/ 	.byte	0x04, 0x17
        /*000a*/ 	.short	(.L_4713 - .L_4712)
.L_4712:
        /*000c*/ 	.word	0x00000000
        /*0010*/ 	.short	0x0000
        /*0012*/ 	.short	0x0000
        /*0014*/ 	.byte	0x00, 0xf0, 0xa1, 0x04


	//----- nvinfo : EIATTR_SPARSE_MMA_MASK
	.align		4
.L_4713:
        /*0018*/ 	.byte	0x03, 0x50
        /*001a*/ 	.short	0x0000


	//----- nvinfo : EIATTR_MAXREG_COUNT
	.align		4
        /*001c*/ 	.byte	0x03, 0x1b
        /*001e*/ 	.short	0x00ff


	//----- nvinfo : EIATTR_NUM_BARRIERS
	.align		4
        /*0020*/ 	.byte	0x02, 0x4c
        /*0022*/ 	.byte	0x01
	.zero		1


	//----- nvinfo : EIATTR_MERCURY_ISA_VERSION
	.align		4
        /*0024*/ 	.byte	0x03, 0x5f
        /*0026*/ 	.short	0x0101


	//----- nvinfo : EIATTR_COOP_GROUP_MASK_REGIDS
	.align		4
        /*0028*/ 	.byte	0x04, 0x29
        /*002a*/ 	.short	(.L_4715 - .L_4714)


	//   ....[0]....
.L_4714:
        /*002c*/ 	.word	0xffffffff


	//   ....[1]....
        /*0030*/ 	.word	0xffffffff


	//   ....[2]....
        /*0034*/ 	.word	0xffffffff


	//   ....[3]....
        /*0038*/ 	.word	0xffffffff


	//   ....[4]....
        /*003c*/ 	.word	0xffffffff


	//   ....[5]....
        /*0040*/ 	.word	0xffffffff


	//   ....[6]....
        /*0044*/ 	.word	0xffffffff


	//   ....[7]....
        /*0048*/ 	.word	0xffffffff


	//   ....[8]....
        /*004c*/ 	.word	0xffffffff


	//   ....[9]....
        /*0050*/ 	.word	0xffffffff


	//   ....[10]....
        /*0054*/ 	.word	0x050000a1


	//   ....[11]....
        /*0058*/ 	.word	0x050000a1


	//   ....[12]....
        /*005c*/ 	.word	0x050000a1


	//   ....[13]....
        /*0060*/ 	.word	0x050000a1


	//   ....[14]....
        /*0064*/ 	.word	0x050000a1


	//   ....[15]....
        /*0068*/ 	.word	0x050000a1


	//   ....[16]....
        /*006c*/ 	.word	0x050000a1


	//   ....[17]....
        /*0070*/ 	.word	0x050000a1


	//   ....[18]....
        /*0074*/ 	.word	0x050000a1


	//   ....[19]....
        /*0078*/ 	.word	0x050000a1


	//----- nvinfo : EIATTR_COOP_GROUP_INSTR_OFFSETS
	.align		4
.L_4715:
        /*007c*/ 	.byte	0x04, 0x28
        /*007e*/ 	.short	(.L_4717 - .L_4716)


	//   ....[0]....
.L_4716:
        /*0080*/ 	.word	0x00001170


	//   ....[1]....
        /*0084*/ 	.word	0x00001180


	//   ....[2]....
        /*0088*/ 	.word	0x000011b0


	//   ....[3]....
        /*008c*/ 	.word	0x000011c0


	//   ....[4]....
        /*0090*/ 	.word	0x000011f0


	//   ....[5]....
        /*0094*/ 	.word	0x00001200


	//   ....[6]....
        /*0098*/ 	.word	0x00001230


	//   ....[7]....
        /*009c*/ 	.word	0x00001240


	//   ....[8]....
        /*00a0*/ 	.word	0x00001270


	//   ....[9]....
        /*00a4*/ 	.word	0x00001280


	//   ....[10]....
        /*00a8*/ 	.word	0x00002fd0


	//   ....[11]....
        /*00ac*/ 	.word	0x00003060


	//   ....[12]....
        /*00b0*/ 	.word	0x000030d0


	//   ....[13]....
        /*00b4*/ 	.word	0x00003130


	//   ....[14]....
        /*00b8*/ 	.word	0x000031a0


	//   ....[15]....
        /*00bc*/ 	.word	0x00003200


	//   ....[16]....
        /*00c0*/ 	.word	0x00003270


	//   ....[17]....
        /*00c4*/ 	.word	0x000032d0


	//   ....[18]....
        /*00c8*/ 	.word	0x00003340


	//   ....[19]....
        /*00cc*/ 	.word	0x000033a0


	//----- nvinfo : EIATTR_EXIT_INSTR_OFFSETS
	.align		4
.L_4717:
        /*00d0*/ 	.byte	0x04, 0x1c
        /*00d2*/ 	.short	(.L_4719 - .L_4718)


	//   ....[0]....
.L_4718:
        /*00d4*/ 	.word	0x00002f60


	//----- nvinfo : EIATTR_MAX_THREADS
	.align		4
.L_4719:
        /*00d8*/ 	.byte	0x04, 0x05
        /*00da*/ 	.short	(.L_4721 - .L_4720)
.L_4720:
        /*00dc*/ 	.word	0x00000080
        /*00e0*/ 	.word	0x00000001
        /*00e4*/ 	.word	0x00000001


	//----- nvinfo : EIATTR_CRS_STACK_SIZE
	.align		4
.L_4721:
        /*00e8*/ 	.byte	0x04, 0x1e
        /*00ea*/ 	.short	(.L_4723 - .L_4722)
.L_4722:
        /*00ec*/ 	.word	0x00000000


	//----- nvinfo : EIATTR_CBANK_PARAM_SIZE
	.align		4
.L_4723:
        /*00f0*/ 	.byte	0x03, 0x19
        /*00f2*/ 	.short	0x0128


	//----- nvinfo : EIATTR_PARAM_CBANK
	.align		4
        /*00f4*/ 	.byte	0x04, 0x0a
        /*00f6*/ 	.short	(.L_4725 - .L_4724)
	.align		4
.L_4724:
        /*00f8*/ 	.word	index@(.nv.constant0._ZN10layer_norm13ln_bwd_kernelINS_13Kernel_traitsIfffffjLj512ELj1ELj4ELj1ELj16ENS_18Kernel_traits_baseILj512EfffffjLj128EEEEELb1ELb1ELb0ELb1EEEvNS_9BwdParamsE)
        /*00fc*/ 	.short	0x0210
        /*00fe*/ 	.short	0x0128


	//----- nvinfo : EIATTR_SW_WAR
	.align		4
.L_4725:
        /*0100*/ 	.byte	0x04, 0x36
        /*0102*/ 	.short	(.L_4727 - .L_4726)
.L_4726:
        /*0104*/ 	.word	0x00000008
.L_4727:


//--------------------- .nv.info._ZN10layer_norm22ln_bwd_finalize_kernelINS_22Kernel_traits_finalizeILj512EfffffjLb1ELj1024ELj4ENS_18Kernel_traits_baseILj512EfffffjLj1024EEEEELb1ELb0EEEvNS_9BwdParamsE --------------------------
	.section	.nv.info._ZN10layer_norm22ln_bwd_finalize_kernelINS_22Kernel_traits_finalizeILj512EfffffjLb1ELj1024ELj4ENS_18Kernel_traits_baseILj512EfffffjLj1024EEEEELb1ELb0EEEvNS_9BwdParamsE,"",@"SHT_CUDA_INFO"
	.sectionflags	@""
	.align	4


	//----- nvinfo : EIATTR_CUDA_API_VERSION
	.align		4
        /*0000*/ 	.byte	0x04, 0x37
        /*0002*/ 	.short	(.L_4729 - .L_4728)
.L_4728:
        /*0004*/ 	.word	0x00000082


	//----- nvinfo : EIATTR_KPARAM_INFO
	.align		4
.L_4729:
        /*0008*/ 	.byte	0x04, 0x17
        /*000a*/ 	.short	(.L_4731 - .L_4730)
.L_4730:
        /*000c*/ 	.word	0x00000000
        /*0010*/ 	.short	0x0000
        /*0012*/ 	.short	0x0000
        /*0014*/ 	.byte	0x00, 0xf0, 0xa1, 0x04


	//----- nvinfo : EIATTR_SPARSE_MMA_MASK
	.align		4
.L_4731:
        /*0018*/ 	.byte	0x03, 0x50
        /*001a*/ 	.short	0x0000


	//----- nvinfo : EIATTR_MAXREG_COUNT
	.align		4
        /*001c*/ 	.byte	0x03, 0x1b
        /*001e*/ 	.short	0x0040


	//----- nvinfo : EIATTR_NUM_BARRIERS
	.align		4
        /*0020*/ 	.byte	0x02, 0x4c
        /*0022*/ 	.byte	0x01
	.zero		1


	//----- nvinfo : EIATTR_MERCURY_ISA_VERSION
	.align		4
        /*0024*/ 	.byte	0x03, 0x5f
        /*0026*/ 	.short	0x0101


	//----- nvinfo : EIATTR_COOP_GROUP_MASK_REGIDS
	.align		4
        /*0028*/ 	.byte	0x04, 0x29
        /*002a*/ 	.short	(.L_4733 - .L_4732)


	//   ....[0]....
.L_4732:
        /*002c*/ 	.word	0xffffffff


	//   ....[1]....
        /*0030*/ 	.word	0xffffffff


	//   ....[2]....
        /*0034*/ 	.word	0xffffffff


	//   ....[3]....
        /*0038*/ 	.word	0xffffffff


	//   ....[4]....
        /*003c*/ 	.word	0xffffffff


	//   ....[5]....
        /*0040*/ 	.word	0xffffffff


	//   ....[6]....
        /*0044*/ 	.word	0xffffffff


	//   ....[7]....
        /*0048*/ 	.word	0xffffffff


	//   ....[8]....
        /*004c*/ 	.word	0xffffffff


	//   ....[9]....
        /*0050*/ 	.word	0xffffffff


	//   ....[10]....
        /*0054*/ 	.word	0xffffffff


	//   ....[11]....
        /*0058*/ 	.word	0xffffffff


	//   ....[12]....
        /*005c*/ 	.word	0xffffffff


	//   ....[13]....
        /*0060*/ 	.word	0xffffffff


	//   ....[14]....
        /*0064*/ 	.word	0xffffffff


	//   ....[15]....
        /*0068*/ 	.word	0x05000014


	//   ....[16]....
        /*006c*/ 	.word	0x05000014


	//   ....[17]....
        /*0070*/ 	.word	0x05000014


	//   ....[18]....
        /*0074*/ 	.word	0x05000014


	//   ....[19]....
        /*0078*/ 	.word	0x05000014


	//   ....[20]....
        /*007c*/ 	.word	0x05000014


	//   ....[21]....
        /*0080*/ 	.word	0x05000014


	//   ....[22]....
        /*0084*/ 	.word	0x05000014


	//   ....[23]....
        /*0088*/ 	.word	0x05000014


	//   ....[24]....
        /*008c*/ 	.word	0x05000014


	//   ....[25]....
        /*0090*/ 	.word	0x05000014


	//   ....[26]....
        /*0094*/ 	.word	0x05000014


	//   ....[27]....
        /*0098*/ 	.word	0x05000014


	//   ....[28]....
        /*009c*/ 	.word	0x05000014


	//   ....[29]....
        /*00a0*/ 	.word	0x05000014


	//----- nvinfo : EIATTR_COOP_GROUP_INSTR_OFFSETS
	.align		4
.L_4733:
        /*00a4*/ 	.byte	0x04, 0x28
        /*00a6*/ 	.short	(.L_4735 - .L_4734)


	//   ....[0]....
.L_4734:
        /*00a8*/ 	.word	0x00000ad0


	//   ....[1]....
        /*00ac*/ 	.word	0x00000ae0


	//   ....[2]....
        /*00b0*/ 	.word	0x00000af0


	//   ....[3]....
        /*00b4*/ 	.word	0x00000b20


	//   ....[4]....
        /*00b8*/ 	.word	0x00000b40


	//   ....[5]....
        /*00bc*/ 	.word	0x00000b50


	//   ....[6]....
        /*00c0*/ 	.word	0x00000b90


	//   ....[7]....
        /*00c4*/ 	.word	0x00000ba0


	//   ....[8]....
        /*00c8*/ 	.word	0x00000bb0


	//   ....[9]....
        /*00cc*/ 	.word	0x00000be0


	//   ....[10]....
        /*00d0*/ 	.word	0x00000c00


	//   ....[11]....
        /*00d4*/ 	.word	0x00000c10


	//   ....[12]....
        /*00d8*/ 	.word	0x00000c40


	//   ....[13]....
        /*00dc*/ 	.word	0x00000c60


	//   ....[14]....
        /*00e0*/ 	.word	0x00000c70


	//   ....[15]....
        /*00e4*/ 	.word	0x00000ef0


	//   ....[16]....
        /*00e8*/ 	.word	0x00000f60


	//   ....[17]....
        /*00ec*/ 	.word	0x00000fd0


	//   ....[18]....
        /*00f0*/ 	.word	0x00001040


	//   ....[19]....
        /*00f4*/ 	.word	0x000010b0


	//   ....[20]....
        /*00f8*/ 	.word	0x00001110


	//   ....[21]....
        /*00fc*/ 	.word	0x00001180


	//   ....[22]....
        /*0100*/ 	.word	0x000011f0


	//   ....[23]....
        /*0104*/ 	.word	0x00001260


	//   ....[24]....
        /*0108*/ 	.word	0x000012d0


	//   ....[25]....
        /*010c*/ 	.word	0x00001330


	//   ....[26]....
        /*0110*/ 	.word	0x000013a0


	//   ....[27]....
        /*0114*/ 	.word	0x00001410


	//   ....[28]....
        /*0118*/ 	.word	0x00001480


	//   ....[29]....
        /*011c*/ 	.word	0x000014f0


	//----- nvinfo : EIATTR_EXIT_INSTR_OFFSETS
	.align		4
.L_4735:
        /*0120*/ 	.byte	0x04, 0x1c
        /*0122*/ 	.short	(.L_4737 - .L_4736)


	//   ....[0]....
.L_4736:
        /*0124*/ 	.word	0x00000070


	//   ....[1]....
        /*0128*/ 	.word	0x00000e90


	//----- nvinfo : EIATTR_MAX_THREADS
	.align		4
.L_4737:
        /*012c*/ 	.byte	0x04, 0x05
        /*012e*/ 	.short	(.L_4739 - .L_4738)
.L_4738:
        /*0130*/ 	.word	0x00000400
        /*0134*/ 	.word	0x00000001
        /*0138*/ 	.word	0x00000001


	//----- nvinfo : EIATTR_CRS_STACK_SIZE
	.align		4
.L_4739:
        /*013c*/ 	.byte	0x04, 0x1e
        /*013e*/ 	.short	(.L_4741 - .L_4740)
.L_4740:
        /*0140*/ 	.word	0x00000000


	//----- nvinfo : EIATTR_CBANK_PARAM_SIZE
	.align		4
.L_4741:
        /*0144*/ 	.byte	0x03, 0x19
        /*0146*/ 	.short	0x0128


	//----- nvinfo : EIATTR_PARAM_CBANK
	.align		4
        /*0148*/ 	.byte	0x04, 0x0a
        /*014a*/ 	.short	(.L_4743 - .L_4742)
	.align		4
.L_4742:
        /*014c*/ 	.word	index@(.nv.constant0._ZN10layer_norm22ln_bwd_finalize_kernelINS_22Kernel_traits_finalizeILj512EfffffjLb1ELj1024ELj4ENS_18Kernel_traits_baseILj512EfffffjLj1024EEEEELb1ELb0EEEvNS_9BwdParamsE)
        /*0150*/ 	.short	0x0210
        /*0152*/ 	.short	0x0128


	//----- nvinfo : EIATTR_SW_WAR
	.align		4
.L_4743:
        /*0154*/ 	.byte	0x04, 0x36
        /*0156*/ 	.short	(.L_4745 - .L_4744)
.L_4744:
        /*0158*/ 	.word	0x00000008
.L_4745:


//--------------------- .nv.info._ZN10layer_norm13ln_bwd_kernelINS_13Kernel_traitsIfffffjLj512ELj1ELj4ELj1ELj16ENS_18Kernel_traits_baseILj512EfffffjLj128EEEEELb1ELb1ELb1ELb0EEEvNS_9BwdParamsE --------------------------
	.section	.nv.info._ZN10layer_norm13ln_bwd_kernelINS_13Kernel_traitsIfffffjLj512ELj1ELj4ELj1ELj16ENS_18Kernel_traits_baseILj512EfffffjLj128EEEEELb1ELb1ELb1ELb0EEEvNS_9BwdParamsE,"",@"SHT_CUDA_INFO"
	.sectionflags	@""
	.align	4


	//----- nvinfo : EIATTR_CUDA_API_VERSION
	.align		4
        /*0000*/ 	.byte	0x04, 0x37
        /*0002*/ 	.short	(.L_4747 - .L_4746)
.L_4746:
        /*0004*/ 	.word	0x00000082


	//----- nvinfo : EIATTR_KPARAM_INFO
	.align		4
.L_4747:
        /*0008*/ 	.byte	0x04, 0x17
        /*000a*/ 	.short	(.L_4749 - .L_4748)
.L_4748:
        /*000c*/ 	.word	0x00000000
        /*0010*/ 	.short	0x0000
        /*0012*/ 	.short	0x0000
        /*0014*/ 	.byte	0x00, 0xf0, 0xa1, 0x04


	//----- nvinfo : EIATTR_SPARSE_MMA_MASK
	.align		4
.L_4749:
        /*0018*/ 	.byte	0x03, 0x50
        /*001a*/ 	.short	0x0000


	//----- nvinfo : EIATTR_MAXREG_COUNT
	.align		4
        /*001c*/ 	.byte	0x03, 0x1b
        /*001e*/ 	.short	0x00ff


	//----- nvinfo : EIATTR_NUM_BARRIERS
	.align		4
        /*0020*/ 	.byte	0x02, 0x4c
        /*0022*/ 	.byte	0x01
	.zero		1


	//----- nvinfo : EIATTR_MERCURY_ISA_VERSION
	.align		4
        /*0024*/ 	.byte	0x03, 0x5f
        /*0026*/ 	.short	0x0101


	//----- nvinfo : EIATTR_COOP_GROUP_MASK_REGIDS
	.align		4
        /*0028*/ 	.byte	0x04, 0x29
        /*002a*/ 	.short	(.L_4751 - .L_4750)


	//   ....[0]....
.L_4750:
        /*002c*/ 	.word	0xffffffff


	//   ....[1]....
        /*0030*/ 	.word	0xffffffff


	//   ....[2]....
        /*0034*/ 	.word	0xffffffff


	//   ....[3]....
        /*0038*/ 	.word	0xffffffff


	//   ....[4]....
        /*003c*/ 	.word	0xffffffff


	//   ....[5]....
        /*0040*/ 	.word	0xffffffff


	//   ....[6]....
        /*0044*/ 	.word	0xffffffff


	//   ....[7]....
        /*0048*/ 	.word	0xffffffff


	//   ....[8]....
        /*004c*/ 	.word	0xffffffff


	//   ....[9]....
        /*0050*/ 	.word	0xffffffff


	//   ....[10]....
        /*0054*/ 	.word	0x05000078


	//   ....[11]....
        /*0058*/ 	.word	0x05000078


	//   ....[12]....
        /*005c*/ 	.word	0x05000078


	//   ....[13]....
        /*0060*/ 	.word	0x05000078


	//   ....[14]....
        /*0064*/ 	.word	0x05000078


	//   ....[15]....
        /*0068*/ 	.word	0x05000078


	//   ....[16]....
        /*006c*/ 	.word	0x05000078


	//   ....[17]....
        /*0070*/ 	.word	0x05000078


	//   ....[18]....
        /*0074*/ 	.word	0x05000078


	//   ....[19]....
        /*0078*/ 	.word	0x05000078


	//----- nvinfo : EIATTR_COOP_GROUP_INSTR_OFFSETS
	.align		4
.L_4751:
        /*007c*/ 	.byte	0x04, 0x28
        /*007e*/ 	.short	(.L_4753 - .L_4752)


	//   ....[0]....
.L_4752:
        /*0080*/ 	.word	0x000016a0


	//   ....[1]....
        /*0084*/ 	.word	0x000016b0


	//   ....[2]....
        /*0088*/ 	.word	0x000016e0


	//   ....[3]....
        /*008c*/ 	.word	0x000016f0


	//   ....[4]....
        /*0090*/ 	.word	0x00001720


	//   ....[5]....
        /*0094*/ 	.word	0x00001730


	//   ....[6]....
        /*0098*/ 	.word	0x00001760


	//   ....[7]....
        /*009c*/ 	.word	0x00001770


	//   ....[8]....
        /*00a0*/ 	.word	0x000017a0


	//   ....[9]....
        /*00a4*/ 	.word	0x000017b0


	//   ....[10]....
        /*00a8*/ 	.word	0x00004410


	//   ....[11]....
        /*00ac*/ 	.word	0x000044a0


	//   ....[12]....
        /*00b0*/ 	.word	0x00004500


	//   ....[13]....
        /*00b4*/ 	.word	0x00004560


	//   ....[14]....
        /*00b8*/ 	.word	0x000045c0


	//   ....[15]....
        /*00bc*/ 	.word	0x00004620


	//   ....[16]....
        /*00c0*/ 	.word	0x00004680


	//   ....[17]....
        /*00c4*/ 	.word	0x000046e0


	//   ....[18]....
        /*00c8*/ 	.word	0x00004740


	//   ....[19]....
        /*00cc*/ 	.word	0x000047a0


	//----- nvinfo : EIATTR_EXIT_INSTR_OFFSETS
	.align		4
.L_4753:
        /*00d0*/ 	.byte	0x04, 0x1c
        /*00d2*/ 	.short	(.L_4755 - .L_4754)


	//   ....[0]....
.L_4754:
        /*00d4*/ 	.word	0x00004330


	//   ....[1]....
        /*00d8*/ 	.word	0x000043b0


	//----- nvinfo : EIATTR_MAX_THREADS
	.align		4
.L_4755:
        /*00dc*/ 	.byte	0x04, 0x05
        /*00de*/ 	.short	(.L_4757 - .L_4756)
.L_4756:
        /*00e0*/ 	.word	0x00000080
        /*00e4*/ 	.word	0x00000001
        /*00e8*/ 	.word	0x00000001


	//----- nvinfo : EIATTR_CRS_STACK_SIZE
	.align		4
.L_4757:
        /*00ec*/ 	.byte	0x04, 0x1e
        /*00ee*/ 	.short	(.L_4759 - .L_4758)
.L_4758:
        /*00f0*/ 	.word	0x00000000


	//----- nvinfo : EIATTR_CBANK_PARAM_SIZE
	.align		4
.L_4759:
        /*00f4*/ 	.byte	0x03, 0x19
        /*00f6*/ 	.short	0x0128


	//----- nvinfo : EIATTR_PARAM_CBANK
	.align		4
        /*00f8*/ 	.byte	0x04, 0x0a
        /*00fa*/ 	.short	(.L_4761 - .L_4760)
	.align		4
.L_4760:
        /*00fc*/ 	.word	index@(.nv.constant0._ZN10layer_norm13ln_bwd_kernelINS_13Kernel_traitsIfffffjLj512ELj1ELj4ELj1ELj16ENS_18Kernel_traits_baseILj512EfffffjLj128EEEEELb1ELb1ELb1ELb0EEEvNS_9BwdParamsE)
        /*0100*/ 	.short	0x0210
        /*0102*/ 	.short	0x0128


	//----- nvinfo : EIATTR_SW_WAR
	.align		4
.L_4761:
        /*0104*/ 	.byte	0x04, 0x36
        /*0106*/ 	.short	(.L_4763 - .L_4762)
.L_4762:
        /*0108*/ 	.word	0x00000008
.L_4763:


//--------------------- .nv.info._ZN10layer_norm22ln_bwd_finalize_kernelINS_22Kernel_traits_finalizeILj512EfffffjLb1ELj1024ELj4ENS_18Kernel_traits_baseILj512EfffffjLj1024EEEEELb1ELb1EEEvNS_9BwdParamsE --------------------------
	.section	.nv.info._ZN10layer_norm22ln_bwd_finalize_kernelINS_22Kernel_traits_finalizeILj512EfffffjLb1ELj1024ELj4ENS_18Kernel_traits_baseILj512EfffffjLj1024EEEEELb1ELb1EEEvNS_9BwdParamsE,"",@"SHT_CUDA_INFO"
	.sectionflags	@""
	.align	4


	//----- nvinfo : EIATTR_CUDA_API_VERSION
	.align		4
        /*0000*/ 	.byte	0x04, 0x37
        /*0002*/ 	.short	(.L_4765 - .L_4764)
.L_4764:
        /*0004*/ 	.word	0x00000082


	//----- nvinfo : EIATTR_KPARAM_INFO
	.align		4
.L_4765:
        /*0008*/ 	.byte	0x04, 0x17
        /*000a*/ 	.short	(.L_4767 - .L_4766)
.L_4766:
        /*000c*/ 	.word	0x00000000
        /*0010*/ 	.short	0x0000
        /*0012*/ 	.short	0x0000
        /*0014*/ 	.byte	0x00, 0xf0, 0xa1, 0x04


	//----- nvinfo : EIATTR_SPARSE_MMA_MASK
	.align		4
.L_4767:
        /*0018*/ 	.byte	0x03, 0x50
        /*001a*/ 	.short	0x0000


	//----- nvinfo : EIATTR_MAXREG_COUNT
	.align		4
        /*001c*/ 	.byte	0x03, 0x1b
        /*001e*/ 	.short	0x0040


	//----- nvinfo : EIATTR_NUM_BARRIERS
	.align		4
        /*0020*/ 	.byte	0x02, 0x4c
        /*0022*/ 	.byte	0x01
	.zero		1


	//----- nvinfo : EIATTR_MERCURY_ISA_VERSION
	.align		4
        /*0024*/ 	.byte	0x03, 0x5f
        /*0026*/ 	.short	0x0101


	//----- nvinfo : EIATTR_COOP_GROUP_MASK_REGIDS
	.align		4
        /*0028*/ 	.byte	0x04, 0x29
        /*002a*/ 	.short	(.L_4769 - .L_4768)


	//   ....[0]....
.L_4768:
        /*002c*/ 	.word	0xffffffff


	//   ....[1]....
        /*0030*/ 	.word	0xffffffff


	//   ....[2]....
        /*0034*/ 	.word	0xffffffff


	//   ....[3]....
        /*0038*/ 	.word	0xffffffff


	//   ....[4]....
        /*003c*/ 	.word	0xffffffff


	//   ....[5]....
        /*0040*/ 	.word	0xffffffff


	//   ....[6]....
        /*0044*/ 	.word	0xffffffff


	//   ....[7]....
        /*0048*/ 	.word	0xffffffff


	//   ....[8]....
        /*004c*/ 	.word	0xffffffff


	//   ....[9]....
        /*0050*/ 	.word	0xffffffff


	//   ....[10]....
        /*0054*/ 	.word	0xffffffff


	//   ....[11]....
        /*0058*/ 	.word	0xffffffff


	//   ....[12]....
        /*005c*/ 	.word	0xffffffff


	//   ....[13]....
        /*0060*/ 	.word	0xffffffff


	//   ....[14]....
        /*0064*/ 	.word	0xffffffff


	//   ....[15]....
        /*0068*/ 	.word	0x05000014


	//   ....[16]....
        /*006c*/ 	.word	0x05000014


	//   ....[17]....
        /*0070*/ 	.word	0x05000014


	//   ....[18]....
        /*0074*/ 	.word	0x05000014


	//   ....[19]....
        /*0078*/ 	.word	0x05000014


	//   ....[20]....
        /*007c*/ 	.word	0x05000014


	//   ....[21]....
        /*0080*/ 	.word	0x05000014


	//   ....[22]....
        /*0084*/ 	.word	0x05000014


	//   ....[23]....
        /*0088*/ 	.word	0x05000014


	//   ....[24]....
        /*008c*/ 	.word	0x05000014


	//   ....[25]....
        /*0090*/ 	.word	0x05000014


	//   ....[26]....
        /*0094*/ 	.word	0x05000014


	//   ....[27]....
        /*0098*/ 	.word	0x05000014


	//   ....[28]....
        /*009c*/ 	.word	0x05000014


	//   ....[29]....
        /*00a0*/ 	.word	0x05000014


	//----- nvinfo : EIATTR_COOP_GROUP_INSTR_OFFSETS
	.align		4
.L_4769:
        /*00a4*/ 	.byte	0x04, 0x28
        /*00a6*/ 	.short	(.L_4771 - .L_4770)


	//   ....[0]....
.L_4770:
        /*00a8*/ 	.word	0x00000ab0


	//   ....[1]....
        /*00ac*/ 	.word	0x00000ac0


	//   ....[2]....
        /*00b0*/ 	.word	0x00000ad0


	//   ....[3]....
        /*00b4*/ 	.word	0x00000b00


	//   ....[4]....
        /*00b8*/ 	.word	0x00000b20


	//   ....[5]....
        /*00bc*/ 	.word	0x00000b30


	//   ....[6]....
        /*00c0*/ 	.word	0x00000b60


	//   ....[7]....
        /*00c4*/ 	.word	0x00000b80


	//   ....[8]....
        /*00c8*/ 	.word	0x00000b90


	//   ....[9]....
        /*00cc*/ 	.word	0x00000bc0


	//   ....[10]....
        /*00d0*/ 	.word	0x00000be0


	//   ....[11]....
        /*00d4*/ 	.word	0x00000bf0


	//   ....[12]....
        /*00d8*/ 	.word	0x00000c20


	//   ....[13]....
        /*00dc*/ 	.word	0x00000c40


	//   ....[14]....
        /*00e0*/ 	.word	0x00000c50


	//   ....[15]....
        /*00e4*/ 	.word	0x00000eb0


	//   ....[16]....
        /*00e8*/ 	.word	0x00000f20


	//   ....[17]....
        /*00ec*/ 	.word	0x00000f90


	//   ....[18]....
        /*00f0*/ 	.word	0x00001000


	//   ....[19]....
        /*00f4*/ 	.word	0x00001070


	//   ....[20]....
        /*00f8*/ 	.word	0x000010d0


	//   ....[21]....
        /*00fc*/ 	.word	0x00001140


	//   ....[22]....
        /*0100*/ 	.word	0x000011b0


	//   ....[23]....
        /*0104*/ 	.word	0x00001220


	//   ....[24]....
        /*0108*/ 	.word	0x00001290


	//   ....[25]....
        /*010c*/ 	.word	0x000012f0


	//   ....[26]....
        /*0110*/ 	.word	0x00001360


	//   ....[27]....
        /*0114*/ 	.word	0x000013d0


	//   ....[28]....
        /*0118*/ 	.word	0x00001440


	//   ....[29]....
        /*011c*/ 	.word	0x000014b0


	//----- nvinfo : EIATTR_EXIT_INSTR_OFFSETS
	.align		4
.L_4771:
        /*0120*/ 	.byte	0x04, 0x1c
        /*0122*/ 	.short	(.L_4773 - .L_4772)


	//   ....[0]....
.L_4772:
        /*0124*/ 	.word	0x00000070


	//   ....[1]....
        /*0128*/ 	.word	0x00000e50


	//----- nvinfo : EIATTR_MAX_THREADS
	.align		4
.L_4773:
        /*012c*/ 	.byte	0x04, 0x05
        /*012e*/ 	.short	(.L_4775 - .L_4774)
.L_4774:
        /*0130*/ 	.word	0x00000400
        /*0134*/ 	.word	0x00000001
        /*0138*/ 	.word	0x00000001


	//----- nvinfo : EIATTR_CRS_STACK_SIZE
	.align		4
.L_4775:
        /*013c*/ 	.byte	0x04, 0x1e
        /*013e*/ 	.short	(.L_4777 - .L_4776)
.L_4776:
        /*0140*/ 	.word	0x00000000


	//----- nvinfo : EIATTR_CBANK_PARAM_SIZE
	.align		4
.L_4777:
        /*0144*/ 	.byte	0x03, 0x19
        /*0146*/ 	.short	0x0128


	//----- nvinfo : EIATTR_PARAM_CBANK
	.align		4
        /*0148*/ 	.byte	0x04, 0x0a
        /*014a*/ 	.short	(.L_4779 - .L_4778)
	.align		4
.L_4778:
        /*014c*/ 	.word	index@(.nv.constant0._ZN10layer_norm22ln_bwd_finalize_kernelINS_22Kernel_traits_finalizeILj512EfffffjLb1ELj1024ELj4ENS_18Kernel_traits_baseILj512EfffffjLj1024EEEEELb1ELb1EEEvNS_9BwdParamsE)
        /*0150*/ 	.short	0x0210
        /*0152*/ 	.short	0x0128


	//----- nvinfo : EIATTR_SW_WAR
	.align		4
.L_4779:
        /*0154*/ 	.byte	0x04, 0x36
        /*0156*/ 	.short	(.L_4781 - .L_4780)
.L_4780:
        /*0158*/ 	.word	0x00000008
.L_4781:


//--------------------- .nv.info._ZN10layer_norm13ln_bwd_kernelINS_13Kernel_traitsIfffffjLj512ELj1ELj4ELj1ELj16ENS_18Kernel_traits_baseILj512EfffffjLj128EEEEELb1ELb1ELb1ELb1EEEvNS_9BwdParamsE --------------------------
	.section	.nv.info._ZN10layer_norm13ln_bwd_kernelINS_13Kernel_traitsIfffffjLj512ELj1ELj4ELj1ELj16ENS_18Kernel_traits_baseILj512EfffffjLj128EEEEELb1ELb1ELb1ELb1EEEvNS_9BwdParamsE,"",@"SHT_CUDA_INFO"
	.sectionflags	@""
	.align	4


	//----- nvinfo : EIATTR_CUDA_API_VERSION
	.align		4
        /*0000*/ 	.byte	0x04, 0x37
        /*0002*/ 	.short	(.L_4783 - .L_4782)
.L_4782:
        /*0004*/ 	.word	0x00000082


	//----- nvinfo : EIATTR_KPARAM_INFO
	.align		4
.L_4783:
        /*0008*/ 	.byte	0x04, 0x17
        /*000a*/ 	.short	(.L_4785 - .L_4784)
.L_4784:
        /*000c*/ 	.word	0x00000000
        /*0010*/ 	.short	0x0000
        /*0012*/ 	.short	0x0000
        /*0014*/ 	.byte	0x00, 0xf0, 0xa1, 0x04


	//----- nvinfo : EIATTR_SPARSE_MMA_MASK
	.align		4
.L_4785:
        /*0018*/ 	.byte	0x03, 0x50
        /*001a*/ 	.short	0x0000


	//----- nvinfo : EIATTR_MAXREG_COUNT
	.align		4
        /*001c*/ 	.byte	0x03, 0x1b
        /*001e*/ 	.short	0x00ff


	//----- nvinfo : EIATTR_NUM_BARRIERS
	.align		4
        /*0020*/ 	.byte	0x02, 0x4c
        /*0022*/ 	.byte	0x01
	.zero		1


	//----- nvinfo : EIATTR_MERCURY_ISA_VERSION
	.align		4
        /*0024*/ 	.byte	0x03, 0x5f
        /*0026*/ 	.short	0x0101


	//----- nvinfo : EIATTR_COOP_GROUP_MASK_REGIDS
	.align		4
        /*0028*/ 	.byte	0x04, 0x29
        /*002a*/ 	.short	(.L_4787 - .L_4786)


	//   ....[0]....
.L_4786:
        /*002c*/ 	.word	0xffffffff


	//   ....[1]....
        /*0030*/ 	.word	0xffffffff


	//   ....[2]....
        /*0034*/ 	.word	0xffffffff


	//   ....[3]....
        /*0038*/ 	.word	0xffffffff


	//   ....[4]....
        /*003c*/ 	.word	0xffffffff


	//   ....[5]....
        /*0040*/ 	.word	0xffffffff


	//   ....[6]....
        /*0044*/ 	.word	0xffffffff


	//   ....[7]....
        /*0048*/ 	.word	0xffffffff


	//   ....[8]....
        /*004c*/ 	.word	0xffffffff


	//   ....[9]....
        /*0050*/ 	.word	0xffffffff


	//   ....[10]....
        /*0054*/ 	.word	0x05000074


	//   ....[11]....
        /*0058*/ 	.word	0x05000074


	//   ....[12]....
        /*005c*/ 	.word	0x05000074


	//   ....[13]....
        /*0060*/ 	.word	0x05000074


	//   ....[14]....
        /*0064*/ 	.word	0x05000074


	//   ....[15]....
        /*0068*/ 	.word	0x05000074


	//   ....[16]....
        /*006c*/ 	.word	0x05000074


	//   ....[17]....
        /*0070*/ 	.word	0x05000074


	//   ....[18]....
        /*0074*/ 	.word	0x05000074


	//   ....[19]....
        /*0078*/ 	.word	0x05000074


	//----- nvinfo : EIATTR_COOP_GROUP_INSTR_OFFSETS
	.align		4
.L_4787:
        /*007c*/ 	.byte	0x04, 0x28
        /*007e*/ 	.short	(.L_4789 - .L_4788)


	//   ....[0]....
.L_4788:
        /*0080*/ 	.word	0x00001340


	//   ....[1]....
        /*0084*/ 	.word	0x00001360


	//   ....[2]....
        /*0088*/ 	.word	0x00001380


	//   ....[3]....
        /*008c*/ 	.word	0x000013a0


	//   ....[4]....
        /*0090*/ 	.word	0x000013c0


	//   ....[5]....
        /*0094*/ 	.word	0x000013e0


	//   ....[6]....
        /*0098*/ 	.word	0x00001400


	//   ....[7]....
        /*009c*/ 	.word	0x00001420


	//   ....[8]....
        /*00a0*/ 	.word	0x00001430


	//   ....[9]....
        /*00a4*/ 	.word	0x00001450


	//   ....[10]....
        /*00a8*/ 	.word	0x00003ab0


	//   ....[11]....
        /*00ac*/ 	.word	0x00003b40


	//   ....[12]....
        /*00b0*/ 	.word	0x00003ba0


	//   ....[13]....
        /*00b4*/ 	.word	0x00003bf0


	//   ....[14]....
        /*00b8*/ 	.word	0x00003c50


	//   ....[15]....
        /*00bc*/ 	.word	0x00003ca0


	//   ....[16]....
        /*00c0*/ 	.word	0x00003d00


	//   ....[17]....
        /*00c4*/ 	.word	0x00003d50


	//   ....[18]....
        /*00c8*/ 	.word	0x00003db0


	//   ....[19]....
        /*00cc*/ 	.word	0x00003e00


	//----- nvinfo : EIATTR_EXIT_INSTR_OFFSETS
	.align		4
.L_4789:
        /*00d0*/ 	.byte	0x04, 0x1c
        /*00d2*/ 	.short	(.L_4791 - .L_4790)


	//   ....[0]....
.L_4790:
        /*00d4*/ 	.word	0x00003a50


	//----- nvinfo : EIATTR_MAX_THREADS
	.align		4
.L_4791:
        /*00d8*/ 	.byte	0x04, 0x05
        /*00da*/ 	.short	(.L_4793 - .L_4792)
.L_4792:
        /*00dc*/ 	.word	0x00000080
        /*00e0*/ 	.word	0x00000001
        /*00e4*/ 	.word	0x00000001


	//----- nvinfo : EIATTR_CRS_STACK_SIZE
	.align		4
.L_4793:
        /*00e8*/ 	.byte	0x04, 0x1e
        /*00ea*/ 	.short	(.L_4795 - .L_4794)
.L_4794:
        /*00ec*/ 	.word	0x00000000


	//----- nvinfo : EIATTR_CBANK_PARAM_SIZE
	.align		4
.L_4795:
        /*00f0*/ 	.byte	0x03, 0x19
        /*00f2*/ 	.short	0x0128


	//----- nvinfo : EIATTR_PARAM_CBANK
	.align		4
        /*00f4*/ 	.byte	0x04, 0x0a
        /*00f6*/ 	.short	(.L_4797 - .L_4796)
	.align		4
.L_4796:
        /*00f8*/ 	.word	index@(.nv.constant0._ZN10layer_norm13ln_bwd_kernelINS_13Kernel_traitsIfffffjLj512ELj1ELj4ELj1ELj16ENS_18Kernel_traits_baseILj512EfffffjLj128EEEEELb1ELb1ELb1ELb1EEEvNS_9BwdParamsE)
        /*00fc*/ 	.short	0x0210
        /*00fe*/ 	.short	0x0128


	//----- nvinfo : EIATTR_SW_WAR
	.align		4
.L_4797:
        /*0100*/ 	.byte	0x04, 0x36
        /*0102*/ 	.short	(.L_4799 - .L_4798)
.L_4798:
        /*0104*/ 	.word	0x00000008
.L_4799:


//--------------------- .nv.callgraph             --------------------------
	.section	.nv.callgraph,"",@"SHT_CUDA_CALLGRAPH"
	.align	4
	.sectionentsize	8
	.align		4
        /*0000*/ 	.word	0x00000000
	.align		4
        /*0004*/ 	.word	0xffffffff
	.align		4
        /*0008*/ 	.word	0x00000000
	.align		4
        /*000c*/ 	.word	0xfffffffe
	.align		4
        /*0010*/ 	.word	0x00000000
	.align		4
        /*0014*/ 	.word	0xfffffffd
	.align		4
        /*0018*/ 	.word	0x00000000
	.align		4
        /*001c*/ 	.word	0xfffffffc


//--------------------- .text._ZN10layer_norm13ln_bwd_kernelINS_13Kernel_traitsI13__nv_bfloat16S2_S2_S2_fjLj512ELj1ELj4ELj1ELj16ENS_18Kernel_traits_baseILj512ES2_S2_S2_S2_fjLj128EEEEELb0ELb0ELb0ELb0EEEvNS_9BwdParamsE --------------------------
	.section	.text._ZN10layer_norm13ln_bwd_kernelINS_13Kernel_traitsI13__nv_bfloat16S2_S2_S2_fjLj512ELj1ELj4ELj1ELj16ENS_18Kernel_traits_baseILj512ES2_S2_S2_S2_fjLj128EEEEELb0ELb0ELb0ELb0EEEvNS_9BwdParamsE,"ax",@progbits
	.align	128
        .global         _ZN10layer_norm13ln_bwd_kernelINS_13Kernel_traitsI13__nv_bfloat16S2_S2_S2_fjLj512ELj1ELj4ELj1ELj16ENS_18Kernel_traits_baseILj512ES2_S2_S2_S2_fjLj128EEEEELb0ELb0ELb0ELb0EEEvNS_9BwdParamsE
        .type           _ZN10layer_norm13ln_bwd_kernelINS_13Kernel_traitsI13__nv_bfloat16S2_S2_S2_fjLj512ELj1ELj4ELj1ELj16ENS_18Kernel_traits_baseILj512ES2_S2_S2_S2_fjLj128EEEEELb0ELb0ELb0ELb0EEEvNS_9BwdParamsE,@function
        .size           _ZN10layer_norm13ln_bwd_kernelINS_13Kernel_traitsI13__nv_bfloat16S2_S2_S2_fjLj512ELj1ELj4ELj1ELj16ENS_18Kernel_traits_baseILj512ES2_S2_S2_S2_fjLj128EEEEELb0ELb0ELb0ELb0EEEvNS_9BwdParamsE,(.L_x_9072 - _ZN10layer_norm13ln_bwd_kernelINS_13Kernel_traitsI13__nv_bfloat16S2_S2_S2_fjLj512ELj1ELj4ELj1ELj16ENS_18Kernel_traits_baseILj512ES2_S2_S2_S2_fjLj128EEEEELb0ELb0ELb0ELb0EEEvNS_9BwdParamsE)
        .other          _ZN10layer_norm13ln_bwd_kernelINS_13Kernel_traitsI13__nv_bfloat16S2_S2_S2_fjLj512ELj1ELj4ELj1ELj16ENS_18Kernel_traits_baseILj512ES2_S2_S2_S2_fjLj128EEEEELb0ELb0ELb0ELb0EEEvNS_9BwdParamsE,@"STO_CUDA_ENTRY STV_DEFAULT"
_ZN10layer_norm13ln_bwd_kernelINS_13Kernel_traitsI13__nv_bfloat16S2_S2_S2_fjLj512ELj1ELj4ELj1ELj16ENS_18Kernel_traits_baseILj512ES2_S2_S2_S2_fjLj128EEEEELb0ELb0ELb0ELb0EEEvNS_9BwdParamsE:
.text._ZN10layer_norm13ln_bwd_kernelINS_13Kernel_traitsI13__nv_bfloat16S2_S2_S2_fjLj512ELj1ELj4ELj1ELj16ENS_18Kernel_traits_baseILj512ES2_S2_S2_S2_fjLj128EEEEELb0ELb0ELb0ELb0EEEvNS_9BwdParamsE:
[----:B------:R-:W-:Y:S01]  /*0000*/  LDC R1, c[0x0][0x28] ;  /* 0x00000a00ff017b82 */ /* 0x000fe20000000800 */
[----:B------:R-:W0:Y:S01]  /*0010*/  S2R R19, SR_TID.X ;  /* 0x0000000000137919 */ /* 0x000e220000002100 */
[----:B------:R-:W-:Y:S01]  /*0020*/  ULDC UR4, c[0x0][0x218] ;  /* 0x0000860000047ab9 */ /* 0x000fe20000000800 */
[----:B------:R-:W-:Y:S01]  /*0030*/  ULDC UR6, c[0x0][0x214] ;  /* 0x0000850000067ab9 */ /* 0x000fe20000000800 */
[----:B------:R-:W-:Y:S01]  /*0040*/  MOV R73, UR4 ;  /* 0x0000000400497c02 */ /* 0x000fe20008000f00 */
[----:B------:R-:W-:Y:S01]  /*0050*/  ULDC.64 UR4, c[0x0][0x208] ;  /* 0x0000820000047ab9 */ /* 0x000fe20000000a00 */
[----:B------:R-:W-:Y:S01]  /*0060*/  ULDC UR13, c[0x0][0x218] ;  /* 0x00008600000d7ab9 */ /* 0x000fe20000000800 */
[----:B------:R-:W-:Y:S01]  /*0070*/  ULDC UR12, c[0x0][0x290] ;  /* 0x0000a400000c7ab9 */ /* 0x000fe20000000800 */
[----:B------:R-:W-:Y:S01]  /*0080*/  SHF.R.S32.HI R0, RZ, 0x1f, R73 ;  /* 0x0000001fff007819 */ /* 0x000fe20000011449 */
[----:B------:R-:W-:Y:S01]  /*0090*/  ULDC.64 UR8, c[0x0][0x2c8] ;  /* 0x0000b20000087ab9 */ /* 0x000fe20000000a00 */
[----:B------:R-:W-:Y:S01]  /*00a0*/  ULDC.64 UR10, c[0x0][0x238] ;  /* 0x00008e00000a7ab9 */ /* 0x000fe20000000a00 */
[----:B------:R-:W-:Y:S01]  /*00b0*/  ULDC.64 UR14, c[0x0][0x308] ;  /* 0x0000c200000e7ab9 */ /* 0x000fe20000000a00 */
[----:B------:R-:W-:-:S02]  /*00c0*/  LEA.HI R0, R0, R73, RZ, 0x3 ;  /* 0x0000004900007211 */ /* 0x000fc400078f18ff */
[----:B0-----:R-:W-:-:S04]  /*00d0*/  LOP3.LUT R72, R19, 0x1f, RZ, 0xc0, !PT ;  /* 0x0000001f13487812 */ /* 0x001fc800078ec0ff */
[----:B------:R-:W-:Y:S02]  /*00e0*/  LOP3.LUT R3, R72, 0x1f, RZ, 0x3c, !PT ;  /* 0x0000001f48037812 */ /* 0x000fe400078e3cff */
[----:B------:R-:W-:Y:S02]  /*00f0*/  MOV R15, R72 ;  /* 0x00000048000f7202 */ /* 0x000fe40000000f00 */
[----:B------:R-:W-:-:S04]  /*0100*/  LEA.HI.SX32 R0, R0, R3, 0x1d ;  /* 0x0000000300007211 */ /* 0x000fc800078feaff */
[C---:B------:R-:W-:Y:S02]  /*0110*/  LOP3.LUT P4, RZ, R0.reuse, 0xffffffe0, RZ, 0xc0, !PT ;  /* 0xffffffe000ff7812 */ /* 0x040fe4000788c0ff */
[----:B------:R-:W-:-:S11]  /*0120*/  ISETP.GE.U32.AND P5, PT, R0, 0x40, PT ;  /* 0x000000400000780c */ /* 0x000fd60003fa6070 */
[----:B------:R-:W0:Y:S08]  /*0130*/  @P4 LDC.64 R2, c[0x0][0x260] ;  /* 0x00009800ff024b82 */ /* 0x000e300000000a00 */
[----:B------:R-:W1:Y:S01]  /*0140*/  @P5 LDC.64 R12, c[0x0][0x260] ;  /* 0x00009800ff0c5b82 */ /* 0x000e620000000a00 */
[C---:B0-----:R-:W-:Y:S01]  /*0150*/  @P4 IMAD.WIDE.U32 R2, R15.reuse, 0x10, R2 ;  /* 0x000000100f024825 */ /* 0x041fe200078e0002 */
[----:B------:R-:W-:-:S04]  /*0160*/  @P4 LOP3.LUT R15, R15, 0x20, RZ, 0xfc, !PT ;  /* 0x000000200f0f4812 */ /* 0x000fc800078efcff */
[----:B------:R0:W5:Y:S01]  /*0170*/  @P4 LDG.E.128 R8, desc[UR4][R2.64] ;  /* 0x0000000402084981 */ /* 0x000162000c1e1d00 */
[----:B-1----:R-:W-:-:S05]  /*0180*/  @P5 IMAD.WIDE.U32 R12, R15, 0x10, R12 ;  /* 0x000000100f0c5825 */ /* 0x002fca00078e000c */
[----:B------:R0:W5:Y:S01]  /*0190*/  @P5 LDG.E.128 R4, desc[UR4][R12.64] ;  /* 0x000000040c045981 */ /* 0x000162000c1e1d00 */
[----:B------:R-:W1:Y:S01]  /*01a0*/  S2R R15, SR_CTAID.X ;  /* 0x00000000000f7919 */ /* 0x000e620000002500 */
[----:B------:R-:W-:Y:S01]  /*01b0*/  SHF.R.U32.HI R18, RZ, 0x5, R19 ;  /* 0x00000005ff127819 */ /* 0x000fe20000011613 */
[----:B------:R-:W-:Y:S01]  /*01c0*/  BSSY B0, `(.L_x_0) ;  /* 0x00001d1000007945 */ /* 0x000fe20003800000 */
[----:B------:R-:W-:Y:S02]  /*01d0*/  CS2R R20, SRZ ;  /* 0x0000000000147805 */ /* 0x000fe4000001ff00 */
[----:B------:R-:W-:Y:S02]  /*01e0*/  CS2R R22, SRZ ;  /* 0x0000000000167805 */ /* 0x000fe4000001ff00 */
[----:B------:R-:W-:Y:S02]  /*01f0*/  CS2R R24, SRZ ;  /* 0x0000000000187805 */ /* 0x000fe4000001ff00 */
[----:B------:R-:W-:-:S02]  /*0200*/  CS2R R26, SRZ ;  /* 0x00000000001a7805 */ /* 0x000fc4000001ff00 */
[----:B------:R-:W-:Y:S02]  /*0210*/  CS2R R28, SRZ ;  /* 0x00000000001c7805 */ /* 0x000fe4000001ff00 */
[----:B------:R-:W-:Y:S02]  /*0220*/  CS2R R30, SRZ ;  /* 0x00000000001e7805 */ /* 0x000fe4000001ff00 */
[----:B------:R-:W-:Y:S02]  /*0230*/  CS2R R32, SRZ ;  /* 0x0000000000207805 */ /* 0x000fe4000001ff00 */
[----:B------:R-:W-:Y:S02]  /*0240*/  CS2R R34, SRZ ;  /* 0x0000000000227805 */ /* 0x000fe4000001ff00 */
[----:B------:R-:W-:Y:S02]  /*0250*/  CS2R R36, SRZ ;  /* 0x0000000000247805 */ /* 0x000fe4000001ff00 */
[----:B------:R-:W-:-:S02]  /*0260*/  CS2R R38, SRZ ;  /* 0x0000000000267805 */ /* 0x000fc4000001ff00 */
[----:B------:R-:W-:Y:S02]  /*0270*/  CS2R R40, SRZ ;  /* 0x0000000000287805 */ /* 0x000fe4000001ff00 */
[----:B-1----:R-:W-:-:S04]  /*0280*/  LEA R18, R15, R18, 0x2 ;  /* 0x000000120f127211 */ /* 0x002fc800078e10ff */
[----:B------:R-:W-:Y:S02]  /*0290*/  ISETP.GE.AND P0, PT, R18, UR6, PT ;  /* 0x0000000612007c0c */ /* 0x000fe4000bf06270 */
[----:B------:R-:W-:Y:S02]  /*02a0*/  CS2R R42, SRZ ;  /* 0x00000000002a7805 */ /* 0x000fe4000001ff00 */
[----:B------:R-:W-:Y:S02]  /*02b0*/  CS2R R44, SRZ ;  /* 0x00000000002c7805 */ /* 0x000fe4000001ff00 */
[----:B------:R-:W-:Y:S02]  /*02c0*/  CS2R R46, SRZ ;  /* 0x00000000002e7805 */ /* 0x000fe4000001ff00 */
[----:B------:R-:W-:Y:S02]  /*02d0*/  CS2R R48, SRZ ;  /* 0x0000000000307805 */ /* 0x000fe4000001ff00 */
[----:B------:R-:W-:-:S03]  /*02e0*/  CS2R R50, SRZ ;  /* 0x0000000000327805 */ /* 0x000fc6000001ff00 */
[----:B0-----:R-:W-:Y:S05]  /*02f0*/  @P0 BRA `(.L_x_1) ;  /* 0x0000001800f40947 */ /* 0x001fea0003800000 */
[----:B-----5:R-:W-:Y:S01]  /*0300*/  @P4 PRMT R2, R10, 0x7632, R2 ;  /* 0x000076320a024816 */ /* 0x020fe20000000002 */
[----:B------:R-:W-:Y:S01]  /*0310*/  ULDC.64 UR6, c[0x0][0x270] ;  /* 0x00009c0000067ab9 */ /* 0x000fe20000000a00 */
[----:B------:R-:W-:Y:S01]  /*0320*/  @P4 PRMT R0, R8, 0x7632, R0 ;  /* 0x0000763208004816 */ /* 0x000fe20000000000 */
[----:B------:R-:W-:Y:S01]  /*0330*/  IMAD.U32 R13, R4, 0x10000, RZ ;  /* 0x00010000040d7824 */ /* 0x000fe200078e00ff */
[----:B------:R-:W-:Y:S01]  /*0340*/  SHF.L.U32 R17, R8, 0x10, RZ ;  /* 0x0000001008117819 */ /* 0x000fe200000006ff */
[----:B------:R-:W-:Y:S01]  /*0350*/  HFMA2.MMA R21, -RZ, RZ, 0, 0 ;  /* 0x00000000ff157435 */ /* 0x000fe200000001ff */
[----:B------:R-:W-:Y:S02]  /*0360*/  @P5 PRMT R52, R4, 0x7632, R52 ;  /* 0x0000763204345816 */ /* 0x000fe40000000034 */
[----:B------:R-:W-:Y:S02]  /*0370*/  @P4 PRMT R8, R9, 0x7632, R8 ;  /* 0x0000763209084816 */ /* 0x000fe40000000008 */
[----:B------:R-:W-:-:S02]  /*0380*/  @P4 PRMT R3, R11, 0x7632, R3 ;  /* 0x000076320b034816 */ /* 0x000fc40000000003 */
[----:B------:R-:W-:Y:S02]  /*0390*/  @P5 PRMT R4, R5, 0x7632, R4 ;  /* 0x0000763205045816 */ /* 0x000fe40000000004 */
[----:B------:R-:W-:Y:S02]  /*03a0*/  @P5 PRMT R53, R6, 0x7632, R53 ;  /* 0x0000763206355816 */ /* 0x000fe40000000035 */
[----:B------:R-:W-:Y:S01]  /*03b0*/  ISETP.NE.U32.AND P0, PT, RZ, UR6, PT ;  /* 0x00000006ff007c0c */ /* 0x000fe2000bf05070 */
[----:B------:R-:W-:Y:S01]  /*03c0*/  ULDC.U8 UR6, c[0x0][0x2a0] ;  /* 0x0000a80000067ab9 */ /* 0x000fe20000000000 */
[----:B------:R-:W-:Y:S02]  /*03d0*/  @P5 PRMT R54, R7, 0x7632, R54 ;  /* 0x0000763207365816 */ /* 0x000fe40000000036 */
[----:B------:R-:W-:Y:S02]  /*03e0*/  SHF.L.U32 R15, R10, 0x10, RZ ;  /* 0x000000100a0f7819 */ /* 0x000fe400000006ff */
[----:B------:R-:W-:-:S02]  /*03f0*/  SHF.L.U32 R16, R9, 0x10, RZ ;  /* 0x0000001009107819 */ /* 0x000fc400000006ff */
[----:B------:R-:W-:Y:S02]  /*0400*/  SHF.L.U32 R14, R11, 0x10, RZ ;  /* 0x000000100b0e7819 */ /* 0x000fe400000006ff */
[----:B------:R-:W-:Y:S01]  /*0410*/  SHF.L.U32 R10, R7, 0x10, RZ ;  /* 0x00000010070a7819 */ /* 0x000fe200000006ff */
[----:B------:R-:W-:Y:S01]  /*0420*/  IMAD.U32 R7, R2, 0x10000, RZ ;  /* 0x0001000002077824 */ /* 0x000fe200078e00ff */
[----:B------:R-:W-:Y:S02]  /*0430*/  SHF.L.U32 R12, R5, 0x10, RZ ;  /* 0x00000010050c7819 */ /* 0x000fe400000006ff */
[----:B------:R-:W-:Y:S02]  /*0440*/  SHF.L.U32 R11, R6, 0x10, RZ ;  /* 0x00000010060b7819 */ /* 0x000fe400000006ff */
[----:B------:R-:W-:Y:S02]  /*0450*/  SHF.L.U32 R9, R0, 0x10, RZ ;  /* 0x0000001000097819 */ /* 0x000fe400000006ff */
[----:B------:R-:W-:-:S02]  /*0460*/  ISETP.NE.AND.EX P0, PT, RZ, UR7, PT, P0 ;  /* 0x00000007ff007c0c */ /* 0x000fc4000bf05300 */
[----:B------:R-:W-:Y:S02]  /*0470*/  SHF.L.U32 R8, R8, 0x10, RZ ;  /* 0x0000001008087819 */ /* 0x000fe400000006ff */
[----:B------:R-:W-:Y:S02]  /*0480*/  ISETP.NE.AND P6, PT, RZ, UR6, PT ;  /* 0x00000006ff007c0c */ /* 0x000fe4000bfc5270 */
[----:B------:R-:W-:Y:S02]  /*0490*/  SHF.L.U32 R6, R3, 0x10, RZ ;  /* 0x0000001003067819 */ /* 0x000fe400000006ff */
[----:B------:R-:W-:Y:S02]  /*04a0*/  SHF.L.U32 R5, R52, 0x10, RZ ;  /* 0x0000001034057819 */ /* 0x000fe400000006ff */
[----:B------:R-:W-:Y:S02]  /*04b0*/  SHF.L.U32 R4, R4, 0x10, RZ ;  /* 0x0000001004047819 */ /* 0x000fe400000006ff */
[----:B------:R-:W-:-:S02]  /*04c0*/  SHF.L.U32 R2, R53, 0x10, RZ ;  /* 0x0000001035027819 */ /* 0x000fc400000006ff */
[----:B------:R-:W-:-:S07]  /*04d0*/  SHF.L.U32 R0, R54, 0x10, RZ ;  /* 0x0000001036007819 */ /* 0x000fce00000006ff */
.L_x_11:
[----:B0-----:R-:W0:Y:S01]  /*04e0*/  LDC.64 R68, c[0x0][0x250] ;  /* 0x00009400ff447b82 */ /* 0x001e220000000a00 */
[----:B------:R-:W-:-:S07]  /*04f0*/  SHF.R.S32.HI R70, RZ, 0x1f, R18 ;  /* 0x0000001fff467819 */ /* 0x000fce0000011412 */
[----:B------:R-:W1:Y:S08]  /*0500*/  @P0 LDC.64 R64, c[0x0][0x270] ;  /* 0x00009c00ff400b82 */ /* 0x000e700000000a00 */
[----:B------:R-:W2:Y:S01]  /*0510*/  LDC.64 R66, c[0x0][0x258] ;  /* 0x00009600ff427b82 */ /* 0x000ea20000000a00 */
[----:B0-----:R-:W-:-:S06]  /*0520*/  IMAD.WIDE R68, R18, 0x4, R68 ;  /* 0x0000000412447825 */ /* 0x001fcc00078e0244 */
[----:B------:R-:W3:Y:S01]  /*0530*/  LDG.E R68, desc[UR4][R68.64] ;  /* 0x0000000444447981 */ /* 0x000ee2000c1e1900 */
[----:B-1----:R-:W-:-:S04]  /*0540*/  @P0 LEA R64, P1, R18, R64, 0x1 ;  /* 0x0000004012400211 */ /* 0x002fc800078208ff */
[C---:B------:R-:W-:Y:S01]  /*0550*/  @P0 LEA.HI.X R65, R18.reuse, R65, R70, 0x1, P1 ;  /* 0x0000004112410211 */ /* 0x040fe200008f0c46 */
[----:B--2---:R-:W-:-:S04]  /*0560*/  IMAD.WIDE R66, R18, 0x4, R66 ;  /* 0x0000000412427825 */ /* 0x004fc800078e0242 */
[----:B------:R0:W5:Y:S04]  /*0570*/  @P0 LDG.E.U16 R107, desc[UR4][R64.64] ;  /* 0x00000004406b0981 */ /* 0x000168000c1e1500 */
[----:B------:R0:W5:Y:S01]  /*0580*/  LDG.E R74, desc[UR4][R66.64] ;  /* 0x00000004424a7981 */ /* 0x000162000c1e1900 */
[----:B------:R-:W-:-:S05]  /*0590*/  MOV R73, UR13 ;  /* 0x0000000d00497c02 */ /* 0x000fca0008000f00 */
[----:B------:R-:W-:Y:S01]  /*05a0*/  IMAD R70, R18, R73, RZ ;  /* 0x0000004912467224 */ /* 0x000fe200078e02ff */
[----:B------:R-:W-:-:S04]  /*05b0*/  LOP3.LUT R72, R19, 0x1f, RZ, 0xc0, !PT ;  /* 0x0000001f13487812 */ /* 0x000fc800078ec0ff */
[----:B------:R-:W-:-:S04]  /*05c0*/  SHF.R.S32.HI R71, RZ, 0x1f, R70 ;  /* 0x0000001fff477819 */ /* 0x000fc80000011446 */
[----:B------:R-:W-:Y:S01]  /*05d0*/  LEA.HI R71, R71, R70, RZ, 0x3 ;  /* 0x0000004647477211 */ /* 0x000fe200078f18ff */
[----:B------:R-:W-:Y:S03]  /*05e0*/  BSSY B1, `(.L_x_2) ;  /* 0x0000063000017945 */ /* 0x000fe60003800000 */
[----:B------:R-:W-:Y:S01]  /*05f0*/  LEA.HI.SX32 R105, R71, R72, 0x1d ;  /* 0x0000004847697211 */ /* 0x000fe200078feaff */
[----:B------:R-:W-:Y:S01]  /*0600*/  IMAD.MOV.U32 R75, RZ, RZ, 0x3f800000 ;  /* 0x3f800000ff4b7424 */ /* 0x000fe200078e00ff */
[----:B------:R-:W-:Y:S02]  /*0610*/  CS2R R110, SRZ ;  /* 0x00000000006e7805 */ /* 0x000fe4000001ff00 */
[----:B------:R-:W-:Y:S02]  /*0620*/  MOV R113, R105 ;  /* 0x0000006900717202 */ /* 0x000fe40000000f00 */
[----:B---3--:R-:W-:Y:S01]  /*0630*/  FSEL R109, R68, RZ, !P6 ;  /* 0x000000ff446d7208 */ /* 0x008fe20007000000 */
[----:B0-----:R-:W-:Y:S06]  /*0640*/  @!P4 BRA `(.L_x_3) ;  /* 0x000000040070c947 */ /* 0x001fec0003800000 */
[----:B------:R-:W0:Y:S01]  /*0650*/  LDC.64 R68, c[0x0][0x2b8] ;  /* 0x0000ae00ff447b82 */ /* 0x000e220000000a00 */
[----:B------:R-:W-:-:S04]  /*0660*/  LEA R64, P1, R105, UR10, 0x4 ;  /* 0x0000000a69407c11 */ /* 0x000fc8000f8220ff */
[----:B------:R-:W-:-:S06]  /*0670*/  LEA.HI.X R65, R105, UR11, RZ, 0x4, P1 ;  /* 0x0000000b69417c11 */ /* 0x000fcc00088f24ff */
[----:B------:R-:W2:Y:S01]  /*0680*/  LDG.E.128 R64, desc[UR4][R64.64] ;  /* 0x0000000440407981 */ /* 0x000ea2000c1e1d00 */
[----:B0-----:R-:W-:-:S06]  /*0690*/  IMAD.WIDE.U32 R68, R105, 0x10, R68 ;  /* 0x0000001069447825 */ /* 0x001fcc00078e0044 */
[----:B------:R-:W3:Y:S01]  /*06a0*/  LDG.E.128 R68, desc[UR4][R68.64] ;  /* 0x0000000444447981 */ /* 0x000ee2000c1e1d00 */
[----:B------:R-:W-:-:S04]  /*06b0*/  ISETP.NE.U32.AND P1, PT, RZ, UR8, PT ;  /* 0x00000008ff007c0c */ /* 0x000fc8000bf25070 */
[----:B------:R-:W-:-:S13]  /*06c0*/  ISETP.NE.AND.EX P1, PT, RZ, UR9, PT, P1 ;  /* 0x00000009ff007c0c */ /* 0x000fda000bf25310 */
[----:B------:R-:W-:-:S04]  /*06d0*/  @P1 LEA R78, P2, R105, UR8, 0x4 ;  /* 0x00000008694e1c11 */ /* 0x000fc8000f8420ff */
[----:B------:R-:W-:-:S05]  /*06e0*/  @P1 LEA.HI.X R79, R105, UR9, RZ, 0x4, P2 ;  /* 0x00000009694f1c11 */ /* 0x000fca00090f24ff */
[----:B------:R0:W5:Y:S01]  /*06f0*/  @P1 LDG.E.128 R52, desc[UR4][R78.64] ;  /* 0x000000044e341981 */ /* 0x000162000c1e1d00 */
[----:B------:R-:W-:Y:S02]  /*0700*/  IADD3 R113, R105, 0x20, RZ ;  /* 0x0000002069717810 */ /* 0x000fe40007ffe0ff */
[C---:B--2---:R-:W-:Y:S02]  /*0710*/  SHF.L.U32 R76, R64.reuse, 0x10, RZ ;  /* 0x00000010404c7819 */ /* 0x044fe400000006ff */
[----:B------:R-:W-:Y:S02]  /*0720*/  PRMT R80, R64, 0x7632, R80 ;  /* 0x0000763240507816 */ /* 0x000fe40000000050 */
[----:B------:R-:W-:Y:S01]  /*0730*/  PRMT R84, R65, 0x7632, R84 ;  /* 0x0000763241547816 */ /* 0x000fe20000000054 */
[----:B------:R-:W-:Y:S01]  /*0740*/  FADD.FTZ R3, -R109, R76 ;  /* 0x0000004c6d037221 */ /* 0x000fe20000010100 */
[----:B------:R-:W-:Y:S02]  /*0750*/  SHF.L.U32 R82, R65, 0x10, RZ ;  /* 0x0000001041527819 */ /* 0x000fe400000006ff */
[----:B------:R-:W-:Y:S01]  /*0760*/  SHF.L.U32 R88, R66, 0x10, RZ ;  /* 0x0000001042587819 */ /* 0x000fe200000006ff */
[----:B-----5:R-:W-:Y:S01]  /*0770*/  FMUL.FTZ R3, R74, R3 ;  /* 0x000000034a037220 */ /* 0x020fe20000410000 */
[----:B------:R-:W-:Y:S01]  /*0780*/  PRMT R65, R66, 0x7632, R65 ;  /* 0x0000763242417816 */ /* 0x000fe20000000041 */
[----:B0-----:R-:W-:Y:S01]  /*0790*/  FADD.FTZ R79, -R109, R82 ;  /* 0x000000526d4f7221 */ /* 0x001fe20000010100 */
[----:B------:R-:W-:Y:S01]  /*07a0*/  PRMT R66, R67, 0x7632, R66 ;  /* 0x0000763243427816 */ /* 0x000fe20000000042 */
[----:B------:R-:W-:Y:S01]  /*07b0*/  FADD.FTZ R81, -R109, R88 ;  /* 0x000000586d517221 */ /* 0x000fe20000010100 */
[----:B------:R-:W-:Y:S01]  /*07c0*/  SHF.L.U32 R90, R67, 0x10, RZ ;  /* 0x00000010435a7819 */ /* 0x000fe200000006ff */
[C---:B------:R-:W-:Y:S01]  /*07d0*/  FMUL.FTZ R79, R74.reuse, R79 ;  /* 0x0000004f4a4f7220 */ /* 0x040fe20000410000 */
[----:B------:R-:W-:Y:S01]  /*07e0*/  SHF.L.U32 R88, R65, 0x10, RZ ;  /* 0x0000001041587819 */ /* 0x000fe200000006ff */
[----:B------:R-:W-:Y:S01]  /*07f0*/  FMUL.FTZ R81, R74, R81 ;  /* 0x000000514a517220 */ /* 0x000fe20000410000 */
[----:B---3--:R-:W-:-:S02]  /*0800*/  PRMT R83, R70, 0x7632, R83 ;  /* 0x0000763246537816 */ /* 0x008fc40000000053 */
[----:B------:R-:W-:Y:S02]  /*0810*/  SHF.L.U32 R85, R70, 0x10, RZ ;  /* 0x0000001046557819 */ /* 0x000fe400000006ff */
[C---:B------:R-:W-:Y:S01]  /*0820*/  PRMT R67, R69.reuse, 0x7632, R67 ;  /* 0x0000763245437816 */ /* 0x040fe20000000043 */
[----:B------:R-:W-:Y:S01]  /*0830*/  IMAD.U32 R69, R69, 0x10000, RZ ;  /* 0x0001000045457824 */ /* 0x000fe200078e00ff */
[----:B------:R-:W-:Y:S01]  /*0840*/  SHF.L.U32 R70, R80, 0x10, RZ ;  /* 0x0000001050467819 */ /* 0x000fe200000006ff */
[----:B------:R-:W-:Y:S01]  /*0850*/  FADD.FTZ R40, R40, R85 ;  /* 0x0000005528287221 */ /* 0x000fe20000010000 */
[C---:B------:R-:W-:Y:S01]  /*0860*/  PRMT R64, R68.reuse, 0x7632, R64 ;  /* 0x0000763244407816 */ /* 0x040fe20000000040 */
[-C--:B------:R-:W-:Y:S01]  /*0870*/  FFMA.FTZ R24, R81, R85.reuse, R24 ;  /* 0x0000005551187223 */ /* 0x080fe20000010018 */
[----:B------:R-:W-:Y:S01]  /*0880*/  SHF.L.U32 R68, R68, 0x10, RZ ;  /* 0x0000001044447819 */ /* 0x000fe200000006ff */
[----:B------:R-:W-:Y:S01]  /*0890*/  FMUL.FTZ R80, R15, R85 ;  /* 0x000000550f507220 */ /* 0x000fe20000410000 */
[----:B------:R-:W-:Y:S01]  /*08a0*/  SHF.L.U32 R87, R67, 0x10, RZ ;  /* 0x0000001043577819 */ /* 0x000fe200000006ff */
[----:B------:R-:W-:Y:S01]  /*08b0*/  FADD.FTZ R67, -R109, R70 ;  /* 0x000000466d437221 */ /* 0x000fe20000010100 */
[----:B------:R-:W-:Y:S01]  /*08c0*/  SHF.L.U32 R86, R64, 0x10, RZ ;  /* 0x0000001040567819 */ /* 0x000fe200000006ff */
[----:B------:R-:W-:-:S02]  /*08d0*/  IMAD.U32 R70, R84, 0x10000, RZ ;  /* 0x0001000054467824 */ /* 0x000fc400078e00ff */
[----:B------:R-:W-:Y:S01]  /*08e0*/  FADD.FTZ R36, R36, R68 ;  /* 0x0000004424247221 */ /* 0x000fe20000010000 */
[-C--:B------:R-:W-:Y:S01]  /*08f0*/  FFMA.FTZ R20, R3, R68.reuse, R20 ;  /* 0x0000004403147223 */ /* 0x080fe20000010014 */
[----:B------:R-:W-:Y:S01]  /*0900*/  FMUL.FTZ R76, R17, R68 ;  /* 0x00000044114c7220 */ /* 0x000fe20000410000 */
[----:B------:R-:W-:Y:S01]  /*0910*/  SHF.L.U32 R68, R83, 0x10, RZ ;  /* 0x0000001053447819 */ /* 0x000fe200000006ff */
[C---:B------:R-:W-:Y:S01]  /*0920*/  FADD.FTZ R83, -R109.reuse, R90 ;  /* 0x0000005a6d537221 */ /* 0x040fe20000010100 */
[----:B------:R-:W-:Y:S01]  /*0930*/  FMUL.FTZ R84, R74, R67 ;  /* 0x000000434a547220 */ /* 0x000fe20000410000 */
[----:B------:R-:W-:Y:S01]  /*0940*/  SHF.L.U32 R90, R66, 0x10, RZ ;  /* 0x00000010425a7819 */ /* 0x000fe200000006ff */
[----:B------:R-:W-:Y:S01]  /*0950*/  FADD.FTZ R67, -R109, R70 ;  /* 0x000000466d437221 */ /* 0x000fe20000010100 */
[----:B------:R-:W-:Y:S01]  /*0960*/  FMUL.FTZ R85, R9, R86 ;  /* 0x0000005609557220 */ /* 0x000fe20000410000 */
[----:B------:R-:W-:Y:S01]  /*0970*/  FADD.FTZ R66, RZ, R76 ;  /* 0x0000004cff427221 */ /* 0x000fe20000010000 */
[----:B------:R-:W-:Y:S01]  /*0980*/  FFMA.FTZ R65, R3, R76, RZ ;  /* 0x0000004c03417223 */ /* 0x000fe200000100ff */
[----:B------:R-:W-:Y:S01]  /*0990*/  FADD.FTZ R37, R37, R86 ;  /* 0x0000005625257221 */ /* 0x000fe20000010000 */
[----:B------:R-:W-:Y:S01]  /*09a0*/  FFMA.FTZ R21, R84, R86, R21 ;  /* 0x0000005654157223 */ /* 0x000fe20000010015 */
[----:B------:R-:W-:Y:S01]  /*09b0*/  FMUL.FTZ R86, R74, R67 ;  /* 0x000000434a567220 */ /* 0x000fe20000410000 */
[----:B------:R-:W-:Y:S01]  /*09c0*/  FADD.FTZ R67, R66, R85 ;  /* 0x0000005542437221 */ /* 0x000fe20000010000 */
[----:B------:R-:W-:Y:S01]  /*09d0*/  FMUL.FTZ R78, R16, R69 ;  /* 0x00000045104e7220 */ /* 0x000fe20000410000 */
[----:B------:R-:W-:Y:S01]  /*09e0*/  FFMA.FTZ R66, R84, R85, R65 ;  /* 0x0000005554427223 */ /* 0x000fe20000010041 */
[----:B------:R-:W-:Y:S01]  /*09f0*/  FADD.FTZ R38, R38, R69 ;  /* 0x0000004526267221 */ /* 0x000fe20000010000 */
[----:B------:R-:W-:Y:S01]  /*0a00*/  FFMA.FTZ R22, R79, R69, R22 ;  /* 0x000000454f167223 */ /* 0x000fe20000010016 */
[----:B------:R-:W-:Y:S01]  /*0a10*/  FADD.FTZ R39, R39, R87 ;  /* 0x0000005727277221 */ /* 0x000fe20000010000 */
[----:B------:R-:W-:Y:S01]  /*0a20*/  FADD.FTZ R69, -R109, R88 ;  /* 0x000000586d457221 */ /* 0x000fe20000010100 */
[-C--:B------:R-:W-:Y:S01]  /*0a30*/  FFMA.FTZ R23, R86, R87.reuse, R23 ;  /* 0x0000005756177223 */ /* 0x080fe20000010017 */
[----:B------:R-:W-:Y:S01]  /*0a40*/  FMUL.FTZ R87, R8, R87 ;  /* 0x0000005708577220 */ /* 0x000fe20000410000 */
[----:B------:R-:W-:Y:S01]  /*0a50*/  FADD.FTZ R70, R67, R78 ;  /* 0x0000004e43467221 */ /* 0x000fe20000010000 */
[----:B------:R-:W-:Y:S01]  /*0a60*/  FFMA.FTZ R65, R79, R78, R66 ;  /* 0x0000004e4f417223 */ /* 0x000fe20000010042 */
[----:B------:R-:W-:Y:S01]  /*0a70*/  PRMT R89, R71, 0x7632, R89 ;  /* 0x0000763247597816 */ /* 0x000fe20000000059 */
[----:B------:R-:W-:Y:S01]  /*0a80*/  FMUL.FTZ R88, R74, R69 ;  /* 0x000000454a587220 */ /* 0x000fe20000410000 */
[----:B------:R-:W-:Y:S01]  /*0a90*/  FADD.FTZ R67, R70, R87 ;  /* 0x0000005746437221 */ /* 0x000fe20000010000 */
[----:B------:R-:W-:Y:S01]  /*0aa0*/  FFMA.FTZ R66, R86, R87, R65 ;  /* 0x0000005756427223 */ /* 0x000fe20000010041 */
[----:B------:R-:W-:Y:S01]  /*0ab0*/  SHF.L.U32 R64, R89, 0x10, RZ ;  /* 0x0000001059407819 */ /* 0x000fe200000006ff */
[----:B------:R-:W-:Y:S01]  /*0ac0*/  FADD.FTZ R41, R41, R68 ;  /* 0x0000004429297221 */ /* 0x000fe20000010000 */
[----:B------:R-:W-:Y:S01]  /*0ad0*/  SHF.L.U32 R71, R71, 0x10, RZ ;  /* 0x0000001047477819 */ /* 0x000fe200000006ff */
[-C--:B------:R-:W-:Y:S01]  /*0ae0*/  FFMA.FTZ R25, R88, R68.reuse, R25 ;  /* 0x0000004458197223 */ /* 0x080fe20000010019 */
[----:B------:R-:W-:Y:S01]  /*0af0*/  FMUL.FTZ R89, R7, R68 ;  /* 0x0000004407597220 */ /* 0x000fe20000410000 */
[----:B------:R-:W-:Y:S01]  /*0b00*/  FADD.FTZ R68, R67, R80 ;  /* 0x0000005043447221 */ /* 0x000fe20000010000 */
[----:B------:R-:W-:Y:S01]  /*0b10*/  FFMA.FTZ R65, R81, R80, R66 ;  /* 0x0000005051417223 */ /* 0x000fe20000010042 */
[----:B------:R-:W-:Y:S01]  /*0b20*/  FMUL.FTZ R83, R74, R83 ;  /* 0x000000534a537220 */ /* 0x000fe20000410000 */
[----:B------:R-:W-:Y:S01]  /*0b30*/  FMUL.FTZ R82, R14, R71 ;  /* 0x000000470e527220 */ /* 0x000fe20000410000 */
[----:B------:R-:W-:Y:S01]  /*0b40*/  FADD.FTZ R69, -R109, R90 ;  /* 0x0000005a6d457221 */ /* 0x000fe20000010100 */
[----:B------:R-:W-:Y:S01]  /*0b50*/  FADD.FTZ R67, R68, R89 ;  /* 0x0000005944437221 */ /* 0x000fe20000010000 */
[----:B------:R-:W-:Y:S01]  /*0b60*/  FFMA.FTZ R66, R88, R89, R65 ;  /* 0x0000005958427223 */ /* 0x000fe20000010041 */
[----:B------:R-:W-:Y:S01]  /*0b70*/  FMUL.FTZ R90, R6, R64 ;  /* 0x00000040065a7220 */ /* 0x000fe20000410000 */
[----:B------:R-:W-:Y:S01]  /*0b80*/  FMUL.FTZ R92, R74, R69 ;  /* 0x000000454a5c7220 */ /* 0x000fe20000410000 */
[----:B------:R-:W-:Y:S01]  /*0b90*/  FADD.FTZ R67, R67, R82 ;  /* 0x0000005243437221 */ /* 0x000fe20000010000 */
[C---:B------:R-:W-:Y:S01]  /*0ba0*/  FFMA.FTZ R65, R83.reuse, R82, R66 ;  /* 0x0000005253417223 */ /* 0x040fe20000010042 */
[----:B------:R-:W-:Y:S01]  /*0bb0*/  FADD.FTZ R42, R42, R71 ;  /* 0x000000472a2a7221 */ /* 0x000fe20000010000 */
[----:B------:R-:W-:Y:S01]  /*0bc0*/  FFMA.FTZ R26, R83, R71, R26 ;  /* 0x00000047531a7223 */ /* 0x000fe2000001001a */
[----:B------:R-:W-:Y:S01]  /*0bd0*/  FADD.FTZ R43, R43, R64 ;  /* 0x000000402b2b7221 */ /* 0x000fe20000010000 */
[C---:B------:R-:W-:Y:S01]  /*0be0*/  FFMA.FTZ R27, R92.reuse, R64, R27 ;  /* 0x000000405c1b7223 */ /* 0x040fe2000001001b */
[----:B------:R-:W-:Y:S01]  /*0bf0*/  FADD.FTZ R111, R67, R90 ;  /* 0x0000005a436f7221 */ /* 0x000fe20000010000 */
[----:B------:R-:W-:-:S07]  /*0c00*/  FFMA.FTZ R110, R92, R90, R65 ;  /* 0x0000005a5c6e7223 */ /* 0x000fce0000010041 */
.L_x_3:
[----:B------:R-:W-:Y:S05]  /*0c10*/  BSYNC B1 ;  /* 0x0000000000017941 */ /* 0x000fea0003800000 */
.L_x_2:
[----:B------:R-:W-:Y:S04]  /*0c20*/  BSSY B1, `(.L_x_4) ;  /* 0x000005d000017945 */ /* 0x000fe80003800000 */
[----:B------:R-:W-:Y:S05]  /*0c30*/  @!P5 BRA `(.L_x_5) ;  /* 0x00000004006cd947 */ /* 0x000fea0003800000 */
        /* <DEDUP_REMOVED lines=11> */
[C---:B--2---:R-:W-:Y:S02]  /*0cf0*/  PRMT R77, R64.reuse, 0x7632, R77 ;  /* 0x00007632404d7816 */ /* 0x044fe4000000004d */
[----:B------:R-:W-:Y:S02]  /*0d00*/  SHF.L.U32 R96, R64, 0x10, RZ ;  /* 0x0000001040607819 */ /* 0x000fe400000006ff */
[----:B------:R-:W-:Y:S01]  /*0d10*/  SHF.L.U32 R98, R65, 0x10, RZ ;  /* 0x0000001041627819 */ /* 0x000fe200000006ff */
[----:B------:R-:W-:Y:S01]  /*0d20*/  IMAD.U32 R64, R77, 0x10000, RZ ;  /* 0x000100004d407824 */ /* 0x000fe200078e00ff */
[----:B------:R-:W-:Y:S02]  /*0d30*/  PRMT R91, R65, 0x7632, R91 ;  /* 0x00007632415b7816 */ /* 0x000fe4000000005b */
[C---:B------:R-:W-:Y:S01]  /*0d40*/  SHF.L.U32 R100, R66.reuse, 0x10, RZ ;  /* 0x0000001042647819 */ /* 0x040fe200000006ff */
[C---:B------:R-:W-:Y:S01]  /*0d50*/  FADD.FTZ R93, -R109.reuse, R98 ;  /* 0x000000626d5d7221 */ /* 0x040fe20000010100 */
[----:B------:R-:W-:Y:S01]  /*0d60*/  PRMT R65, R66, 0x7632, R65 ;  /* 0x0000763242417816 */ /* 0x000fe20000000041 */
[----:B0-----:R-:W-:Y:S01]  /*0d70*/  FADD.FTZ R95, -R109, R64 ;  /* 0x000000406d5f7221 */ /* 0x001fe20000010100 */
[----:B------:R-:W-:Y:S01]  /*0d80*/  PRMT R97, R67, 0x7632, R97 ;  /* 0x0000763243617816 */ /* 0x000fe20000000061 */
[----:B------:R-:W-:Y:S01]  /*0d90*/  FADD.FTZ R101, -R109, R100 ;  /* 0x000000646d657221 */ /* 0x000fe20000010100 */
[----:B------:R-:W-:Y:S01]  /*0da0*/  SHF.L.U32 R102, R67, 0x10, RZ ;  /* 0x0000001043667819 */ /* 0x000fe200000006ff */
[----:B------:R-:W-:Y:S01]  /*0db0*/  FADD.FTZ R67, -R109, R96 ;  /* 0x000000606d437221 */ /* 0x000fe20000010100 */
[----:B------:R-:W-:Y:S01]  /*0dc0*/  SHF.L.U32 R66, R91, 0x10, RZ ;  /* 0x000000105b427819 */ /* 0x000fe200000006ff */
[C---:B-----5:R-:W-:Y:S01]  /*0dd0*/  FMUL.FTZ R91, R74.reuse, R93 ;  /* 0x0000005d4a5b7220 */ /* 0x060fe20000410000 */
[----:B------:R-:W-:Y:S01]  /*0de0*/  SHF.L.U32 R94, R65, 0x10, RZ ;  /* 0x00000010415e7819 */ /* 0x000fe200000006ff */
[----:B------:R-:W-:Y:S01]  /*0df0*/  FMUL.FTZ R77, R74, R67 ;  /* 0x000000434a4d7220 */ /* 0x000fe20000410000 */
[----:B---3--:R-:W-:Y:S01]  /*0e00*/  PRMT R64, R68, 0x7632, R64 ;  /* 0x0000763244407816 */ /* 0x008fe20000000040 */
[----:B------:R-:W-:Y:S01]  /*0e10*/  FMUL.FTZ R93, R74, R101 ;  /* 0x000000654a5d7220 */ /* 0x000fe20000410000 */
[----:B------:R-:W-:Y:S01]  /*0e20*/  SHF.L.U32 R68, R68, 0x10, RZ ;  /* 0x0000001044447819 */ /* 0x000fe200000006ff */
[----:B------:R-:W-:Y:S01]  /*0e30*/  FADD.FTZ R65, -R109, R94 ;  /* 0x0000005e6d417221 */ /* 0x000fe20000010100 */
[----:B------:R-:W-:Y:S01]  /*0e40*/  SHF.L.U32 R96, R97, 0x10, RZ ;  /* 0x0000001061607819 */ /* 0x000fe200000006ff */
[----:B------:R-:W-:Y:S01]  /*0e50*/  FADD.FTZ R97, -R109, R66 ;  /* 0x000000426d617221 */ /* 0x000fe20000010100 */
[C---:B------:R-:W-:Y:S01]  /*0e60*/  PRMT R98, R70.reuse, 0x7632, R98 ;  /* 0x0000763246627816 */ /* 0x040fe20000000062 */
[-C--:B------:R-:W-:Y:S01]  /*0e70*/  FMUL.FTZ R94, R13, R68.reuse ;  /* 0x000000440d5e7220 */ /* 0x080fe20000410000 */
[----:B------:R-:W-:Y:S01]  /*0e80*/  SHF.L.U32 R100, R70, 0x10, RZ ;  /* 0x0000001046647819 */ /* 0x000fe200000006ff */
[----:B------:R-:W-:Y:S01]  /*0e90*/  IMAD.U32 R70, R64, 0x10000, RZ ;  /* 0x0001000040467824 */ /* 0x000fe200078e00ff */
[----:B------:R-:W-:Y:S01]  /*0ea0*/  PRMT R66, R69, 0x7632, R66 ;  /* 0x0000763245427816 */ /* 0x000fe20000000042 */
[----:B------:R-:W-:Y:S01]  /*0eb0*/  FADD.FTZ R99, -R109, R102 ;  /* 0x000000666d637221 */ /* 0x000fe20000010100 */
[----:B------:R-:W-:Y:S01]  /*0ec0*/  SHF.L.U32 R101, R98, 0x10, RZ ;  /* 0x0000001062657819 */ /* 0x000fe200000006ff */
[----:B------:R-:W-:Y:S01]  /*0ed0*/  FADD.FTZ R44, R44, R68 ;  /* 0x000000442c2c7221 */ /* 0x000fe20000010000 */
[----:B------:R-:W-:Y:S01]  /*0ee0*/  SHF.L.U32 R69, R69, 0x10, RZ ;  /* 0x0000001045457819 */ /* 0x000fe200000006ff */
[----:B------:R-:W-:Y:S01]  /*0ef0*/  FFMA.FTZ R28, R77, R68, R28 ;  /* 0x000000444d1c7223 */ /* 0x000fe2000001001c */
[----:B------:R-:W-:Y:S01]  /*0f00*/  PRMT R102, R71, 0x7632, R102 ;  /* 0x0000763247667816 */ /* 0x000fe20000000066 */
[----:B------:R-:W-:Y:S01]  /*0f10*/  FADD.FTZ R48, R48, R100 ;  /* 0x0000006430307221 */ /* 0x000fe20000010000 */
[-C--:B------:R-:W-:Y:S01]  /*0f20*/  FFMA.FTZ R32, R93, R100.reuse, R32 ;  /* 0x000000645d207223 */ /* 0x080fe20000010020 */
[----:B------:R-:W-:Y:S01]  /*0f30*/  FMUL.FTZ R98, R11, R100 ;  /* 0x000000640b627220 */ /* 0x000fe20000410000 */
[----:B------:R-:W-:Y:S01]  /*0f40*/  SHF.L.U32 R68, R66, 0x10, RZ ;  /* 0x0000001042447819 */ /* 0x000fe200000006ff */
[----:B------:R-:W-:Y:S01]  /*0f50*/  FMUL.FTZ R100, R74, R95 ;  /* 0x0000005f4a647220 */ /* 0x000fe20000410000 */
[----:B------:R-:W-:Y:S01]  /*0f60*/  FADD.FTZ R66, R111, R94 ;  /* 0x0000005e6f427221 */ /* 0x000fe20000010000 */
[----:B------:R-:W-:Y:S01]  /*0f70*/  FMUL.FTZ R95, R5, R70 ;  /* 0x00000046055f7220 */ /* 0x000fe20000410000 */
[----:B------:R-:W-:Y:S01]  /*0f80*/  FFMA.FTZ R67, R77, R94, R110 ;  /* 0x0000005e4d437223 */ /* 0x000fe2000001006e */
[----:B------:R-:W-:Y:S01]  /*0f90*/  FADD.FTZ R109, -R109, R96 ;  /* 0x000000606d6d7221 */ /* 0x000fe20000010100 */
[----:B------:R-:W-:Y:S01]  /*0fa0*/  SHF.L.U32 R64, R102, 0x10, RZ ;  /* 0x0000001066407819 */ /* 0x000fe200000006ff */
[----:B------:R-:W-:Y:S01]  /*0fb0*/  FADD.FTZ R46, R46, R69 ;  /* 0x000000452e2e7221 */ /* 0x000fe20000010000 */
[-C--:B------:R-:W-:Y:S01]  /*0fc0*/  FFMA.FTZ R30, R91, R69.reuse, R30 ;  /* 0x000000455b1e7223 */ /* 0x080fe2000001001e */
[----:B------:R-:W-:Y:S01]  /*0fd0*/  FMUL.FTZ R96, R12, R69 ;  /* 0x000000450c607220 */ /* 0x000fe20000410000 */
[----:B------:R-:W-:Y:S01]  /*0fe0*/  FMUL.FTZ R102, R74, R97 ;  /* 0x000000614a667220 */ /* 0x000fe20000410000 */
[----:B------:R-:W-:Y:S01]  /*0ff0*/  FADD.FTZ R69, R66, R95 ;  /* 0x0000005f42457221 */ /* 0x000fe20000010000 */
[----:B------:R-:W-:Y:S01]  /*1000*/  FFMA.FTZ R66, R100, R95, R67 ;  /* 0x0000005f64427223 */ /* 0x000fe20000010043 */
[----:B------:R-:W-:Y:S01]  /*1010*/  FADD.FTZ R47, R47, R68 ;  /* 0x000000442f2f7221 */ /* 0x000fe20000010000 */
[-C--:B------:R-:W-:Y:S01]  /*1020*/  FFMA.FTZ R31, R102, R68.reuse, R31 ;  /* 0x00000044661f7223 */ /* 0x080fe2000001001f */
[----:B------:R-:W-:Y:S01]  /*1030*/  FMUL.FTZ R97, R4, R68 ;  /* 0x0000004404617220 */ /* 0x000fe20000410000 */
[----:B------:R-:W-:Y:S01]  /*1040*/  FADD.FTZ R68, R69, R96 ;  /* 0x0000006045447221 */ /* 0x000fe20000010000 */
[----:B------:R-:W-:Y:S01]  /*1050*/  FFMA.FTZ R67, R91, R96, R66 ;  /* 0x000000605b437223 */ /* 0x000fe20000010042 */
[----:B------:R-:W-:Y:S01]  /*1060*/  FMUL.FTZ R104, R74, R65 ;  /* 0x000000414a687220 */ /* 0x000fe20000410000 */
[----:B------:R-:W-:Y:S01]  /*1070*/  SHF.L.U32 R71, R71, 0x10, RZ ;  /* 0x0000001047477819 */ /* 0x000fe200000006ff */
[----:B------:R-:W-:Y:S01]  /*1080*/  FADD.FTZ R65, R68, R97 ;  /* 0x0000006144417221 */ /* 0x000fe20000010000 */
[----:B------:R-:W-:Y:S01]  /*1090*/  FFMA.FTZ R66, R102, R97, R67 ;  /* 0x0000006166427223 */ /* 0x000fe20000010043 */
[----:B------:R-:W-:Y:S01]  /*10a0*/  FADD.FTZ R49, R49, R101 ;  /* 0x0000006531317221 */ /* 0x000fe20000010000 */
[-C--:B------:R-:W-:Y:S01]  /*10b0*/  FFMA.FTZ R33, R104, R101.reuse, R33 ;  /* 0x0000006568217223 */ /* 0x080fe20000010021 */
[----:B------:R-:W-:Y:S01]  /*10c0*/  FADD.FTZ R68, R65, R98 ;  /* 0x0000006241447221 */ /* 0x000fe20000010000 */
[----:B------:R-:W-:Y:S01]  /*10d0*/  FMUL.FTZ R101, R2, R101 ;  /* 0x0000006502657220 */ /* 0x000fe20000410000 */
[----:B------:R-:W-:Y:S01]  /*10e0*/  FFMA.FTZ R65, R93, R98, R66 ;  /* 0x000000625d417223 */ /* 0x000fe20000010042 */
[----:B------:R-:W-:Y:S01]  /*10f0*/  FMUL.FTZ R99, R74, R99 ;  /* 0x000000634a637220 */ /* 0x000fe20000410000 */
[----:B------:R-:W-:Y:S01]  /*1100*/  FMUL.FTZ R106, R10, R71 ;  /* 0x000000470a6a7220 */ /* 0x000fe20000410000 */
[----:B------:R-:W-:Y:S01]  /*1110*/  FADD.FTZ R67, R68, R101 ;  /* 0x0000006544437221 */ /* 0x000fe20000010000 */
[----:B------:R-:W-:Y:S01]  /*1120*/  FFMA.FTZ R66, R104, R101, R65 ;  /* 0x0000006568427223 */ /* 0x000fe20000010041 */
[----:B------:R-:W-:Y:S01]  /*1130*/  FMUL.FTZ R103, R0, R64 ;  /* 0x0000004000677220 */ /* 0x000fe20000410000 */
[----:B------:R-:W-:Y:S01]  /*1140*/  FMUL.FTZ R108, R74, R109 ;  /* 0x0000006d4a6c7220 */ /* 0x000fe20000410000 */
[----:B------:R-:W-:Y:S01]  /*1150*/  FADD.FTZ R68, R67, R106 ;  /* 0x0000006a43447221 */ /* 0x000fe20000010000 */
[----:B------:R-:W-:Y:S01]  /*1160*/  FFMA.FTZ R66, R99, R106, R66 ;  /* 0x0000006a63427223 */ /* 0x000fe20000010042 */
[----:B------:R-:W-:Y:S01]  /*1170*/  FADD.FTZ R50, R50, R71 ;  /* 0x0000004732327221 */ /* 0x000fe20000010000 */
[----:B------:R-:W-:Y:S01]  /*1180*/  FADD.FTZ R45, R45, R70 ;  /* 0x000000462d2d7221 */ /* 0x000fe20000010000 */
[----:B------:R-:W-:Y:S01]  /*1190*/  FFMA.FTZ R29, R100, R70, R29 ;  /* 0x00000046641d7223 */ /* 0x000fe2000001001d */
[----:B------:R-:W-:Y:S01]  /*11a0*/  FFMA.FTZ R34, R99, R71, R34 ;  /* 0x0000004763227223 */ /* 0x000fe20000010022 */
[----:B------:R-:W-:Y:S01]  /*11b0*/  FADD.FTZ R51, R51, R64 ;  /* 0x0000004033337221 */ /* 0x000fe20000010000 */
[----:B------:R-:W-:Y:S01]  /*11c0*/  FFMA.FTZ R35, R108, R64, R35 ;  /* 0x000000406c237223 */ /* 0x000fe20000010023 */
[----:B------:R-:W-:Y:S01]  /*11d0*/  FADD.FTZ R111, R68, R103 ;  /* 0x00000067446f7221 */ /* 0x000fe20000010000 */
[----:B------:R-:W-:-:S07]  /*11e0*/  FFMA.FTZ R110, R108, R103, R66 ;  /* 0x000000676c6e7223 */ /* 0x000fce0000010042 */
.L_x_5:
[----:B------:R-:W-:Y:S05]  /*11f0*/  BSYNC B1 ;  /* 0x0000000000017941 */ /* 0x000fea0003800000 */
.L_x_4:
[----:B------:R-:W-:Y:S01]  /*1200*/  UMOV UR6, 0xffffffff ;  /* 0xffffffff00067882 */ /* 0x000fe20000000000 */
[----:B-----5:R-:W-:Y:S02]  /*1210*/  @P0 SHF.L.U32 R75, R107, 0x10, RZ ;  /* 0x000000106b4b0819 */ /* 0x020fe400000006ff */
[----:B------:R-:W-:Y:S05]  /*1220*/  BRA.DIV UR6, `(.L_x_6) ;  /* 0x0000001606587947 */ /* 0x000fea000b800000 */
[----:B------:R-:W0:Y:S04]  /*1230*/  SHFL.BFLY PT, R64, R111, 0x1, 0x1f ;  /* 0x0c201f006f407f89 */ /* 0x000e2800000e0000 */
[----:B------:R-:W1:Y:S01]  /*1240*/  SHFL.BFLY PT, R65, R110, 0x1, 0x1f ;  /* 0x0c201f006e417f89 */ /* 0x000e6200000e0000 */
[----:B0-----:R-:W-:Y:S01]  /*1250*/  FADD.FTZ R64, R64, R111 ;  /* 0x0000006f40407221 */ /* 0x001fe20000010000 */
[----:B-1----:R-:W-:-:S04]  /*1260*/  FADD.FTZ R65, R65, R110 ;  /* 0x0000006e41417221 */ /* 0x002fc80000010000 */
        /* <DEDUP_REMOVED lines=12> */
[----:B------:R0:W1:Y:S04]  /*1330*/  SHFL.BFLY PT, R64, R71, 0x10, 0x1f ;  /* 0x0e001f0047407f89 */ /* 0x00006800000e0000 */
[----:B------:R0:W2:Y:S02]  /*1340*/  SHFL.BFLY PT, R65, R70, 0x10, 0x1f ;  /* 0x0e001f0046417f89 */ /* 0x0000a400000e0000 */
.L_x_23:
[----:B-1----:R-:W-:Y:S01]  /*1350*/  FADD.FTZ R64, R71, R64 ;  /* 0x0000004047407221 */ /* 0x002fe20000010000 */
[----:B--2---:R-:W-:Y:S01]  /*1360*/  FADD.FTZ R65, R70, R65 ;  /* 0x0000004146417221 */ /* 0x004fe20000010000 */
[----:B------:R-:W-:Y:S02]  /*1370*/  BSSY B1, `(.L_x_7) ;  /* 0x000005a000017945 */ /* 0x000fe40003800000 */
[----:B------:R-:W-:Y:S01]  /*1380*/  FMUL.FTZ R64, R64, UR12 ;  /* 0x0000000c40407c20 */ /* 0x000fe20008410000 */
[----:B------:R-:W-:-:S04]  /*1390*/  FMUL.FTZ R107, R65, UR12 ;  /* 0x0000000c416b7c20 */ /* 0x000fc80008410000 */
[----:B------:R-:W-:Y:S01]  /*13a0*/  FSEL R110, R64, RZ, !P6 ;  /* 0x000000ff406e7208 */ /* 0x000fe20007000000 */
[----:B------:R-:W-:Y:S06]  /*13b0*/  @!P4 BRA `(.L_x_8) ;  /* 0x000000040054c947 */ /* 0x000fec0003800000 */
[----:B------:R-:W-:Y:S01]  /*13c0*/  ISETP.NE.U32.AND P2, PT, RZ, UR8, PT ;  /* 0x00000008ff007c0c */ /* 0x000fe2000bf45070 */
[-CC-:B------:R-:W-:Y:S01]  /*13d0*/  FFMA.FTZ R65, R81, R107.reuse, R110.reuse ;  /* 0x0000006b51417223 */ /* 0x180fe2000001006e */
[-CC-:B------:R-:W-:Y:S01]  /*13e0*/  FFMA.FTZ R67, R79, R107.reuse, R110.reuse ;  /* 0x0000006b4f437223 */ /* 0x180fe2000001006e */
[-CC-:B------:R-:W-:Y:S01]  /*13f0*/  FFMA.FTZ R64, R88, R107.reuse, R110.reuse ;  /* 0x0000006b58407223 */ /* 0x180fe2000001006e */
[----:B------:R-:W-:Y:S01]  /*1400*/  ISETP.NE.AND.EX P2, PT, RZ, UR9, PT, P2 ;  /* 0x00000009ff007c0c */ /* 0x000fe2000bf45320 */
[----:B------:R-:W-:Y:S01]  /*1410*/  FADD.FTZ R65, R80, -R65 ;  /* 0x8000004150417221 */ /* 0x000fe20000010000 */
[----:B------:R-:W-:Y:S01]  /*1420*/  FADD.FTZ R67, R78, -R67 ;  /* 0x800000434e437221 */ /* 0x000fe20000010000 */
[----:B------:R-:W-:Y:S01]  /*1430*/  ISETP.NE.U32.AND P1, PT, RZ, UR14, PT ;  /* 0x0000000eff007c0c */ /* 0x000fe2000bf25070 */
[--C-:B------:R-:W-:Y:S01]  /*1440*/  FFMA.FTZ R116, R86, R107, R110.reuse ;  /* 0x0000006b56747223 */ /* 0x100fe2000001006e */
[----:B------:R-:W-:Y:S01]  /*1450*/  FMUL.FTZ R66, R74, R65 ;  /* 0x000000414a427220 */ /* 0x000fe20000410000 */
[-CC-:B------:R-:W-:Y:S01]  /*1460*/  FFMA.FTZ R65, R3, R107.reuse, R110.reuse ;  /* 0x0000006b03417223 */ /* 0x180fe2000001006e */
[----:B0-----:R-:W-:Y:S01]  /*1470*/  FFMA.FTZ R70, R84, R107, R110 ;  /* 0x0000006b54467223 */ /* 0x001fe2000001006e */
[----:B------:R-:W-:-:S02]  /*1480*/  ISETP.NE.AND.EX P1, PT, RZ, UR15, PT, P1 ;  /* 0x0000000fff007c0c */ /* 0x000fc4000bf25310 */
[----:B------:R-:W-:Y:S01]  /*1490*/  FADD.FTZ R65, R76, -R65 ;  /* 0x800000414c417221 */ /* 0x000fe20000010000 */
[----:B------:R-:W-:Y:S02]  /*14a0*/  ISETP.NE.U32.AND P3, PT, RZ, UR14, PT ;  /* 0x0000000eff007c0c */ /* 0x000fe4000bf65070 */
[----:B------:R-:W-:Y:S01]  /*14b0*/  @P2 SHF.L.U32 R69, R54, 0x10, RZ ;  /* 0x0000001036452819 */ /* 0x000fe200000006ff */
[----:B------:R-:W-:Y:S01]  /*14c0*/  FMUL.FTZ R114, R74, R65 ;  /* 0x000000414a727220 */ /* 0x000fe20000410000 */
[----:B------:R-:W-:Y:S01]  /*14d0*/  @P2 PRMT R68, R54, 0x7632, R68 ;  /* 0x0000763236442816 */ /* 0x000fe20000000044 */
[----:B------:R-:W-:Y:S01]  /*14e0*/  @P2 IMAD.U32 R109, R55, 0x10000, RZ ;  /* 0x00010000376d2824 */ /* 0x000fe200078e00ff */
[----:B------:R-:W-:Y:S01]  /*14f0*/  @P2 SHF.L.U32 R65, R52, 0x10, RZ ;  /* 0x0000001034412819 */ /* 0x000fe200000006ff */
[----:B------:R-:W-:Y:S01]  /*1500*/  @P2 FADD.FTZ R66, R66, R69 ;  /* 0x0000004542422221 */ /* 0x000fe20000010000 */
[----:B------:R-:W-:Y:S01]  /*1510*/  FFMA.FTZ R69, R83, R107, R110 ;  /* 0x0000006b53457223 */ /* 0x000fe2000001006e */
[----:B------:R-:W-:-:S02]  /*1520*/  ISETP.NE.AND.EX P3, PT, RZ, UR15, PT, P3 ;  /* 0x0000000fff007c0c */ /* 0x000fc4000bf65330 */
[----:B------:R-:W-:Y:S01]  /*1530*/  @P2 FADD.FTZ R114, R114, R65 ;  /* 0x0000004172722221 */ /* 0x000fe20000010000 */
[----:B------:R-:W-:Y:S01]  /*1540*/  FADD.FTZ R71, R82, -R69 ;  /* 0x8000004552477221 */ /* 0x000fe20000010000 */
[----:B------:R-:W-:Y:S01]  /*1550*/  FADD.FTZ R69, R89, -R64 ;  /* 0x8000004059457221 */ /* 0x000fe20000010000 */
[C---:B------:R-:W-:Y:S01]  /*1560*/  FMUL.FTZ R64, R74.reuse, R67 ;  /* 0x000000434a407220 */ /* 0x040fe20000410000 */
[----:B------:R-:W-:Y:S01]  /*1570*/  @P2 SHF.L.U32 R67, R53, 0x10, RZ ;  /* 0x0000001035432819 */ /* 0x000fe200000006ff */
[----:B------:R-:W-:Y:S01]  /*1580*/  FMUL.FTZ R112, R74, R71 ;  /* 0x000000474a707220 */ /* 0x000fe20000410000 */
[----:B------:R-:W-:Y:S01]  /*1590*/  @P2 SHF.L.U32 R71, R68, 0x10, RZ ;  /* 0x0000001044472819 */ /* 0x000fe200000006ff */
[----:B------:R-:W-:Y:S01]  /*15a0*/  FMUL.FTZ R68, R74, R69 ;  /* 0x000000454a447220 */ /* 0x000fe20000410000 */
[----:B------:R-:W-:Y:S01]  /*15b0*/  FADD.FTZ R69, R87, -R116 ;  /* 0x8000007457457221 */ /* 0x000fe20000010000 */
[--C-:B------:R-:W-:Y:S01]  /*15c0*/  FADD.FTZ R65, R85, -R70.reuse ;  /* 0x8000004655417221 */ /* 0x100fe20000010000 */
[----:B------:R-:W-:Y:S01]  /*15d0*/  @P2 PRMT R70, R53, 0x7632, R70 ;  /* 0x0000763235462816 */ /* 0x000fe20000000046 */
[----:B------:R-:W-:Y:S01]  /*15e0*/  @P2 FADD.FTZ R64, R64, R67 ;  /* 0x0000004340402221 */ /* 0x000fe20000010000 */
[----:B------:R-:W-:Y:S01]  /*15f0*/  FFMA.FTZ R67, R92, R107, R110 ;  /* 0x0000006b5c437223 */ /* 0x000fe2000001006e */
[----:B------:R-:W-:Y:S01]  /*1600*/  FMUL.FTZ R116, R74, R69 ;  /* 0x000000454a747220 */ /* 0x000fe20000410000 */
[----:B------:R-:W-:Y:S01]  /*1610*/  @P2 FADD.FTZ R112, R112, R109 ;  /* 0x0000006d70702221 */ /* 0x000fe20000010000 */
[----:B------:R-:W-:Y:S01]  /*1620*/  @P2 SHF.L.U32 R69, R70, 0x10, RZ ;  /* 0x0000001046452819 */ /* 0x000fe200000006ff */
[----:B------:R-:W-:Y:S01]  /*1630*/  @P2 FADD.FTZ R68, R68, R71 ;  /* 0x0000004744442221 */ /* 0x000fe20000010000 */
[----:B------:R-:W-:Y:S01]  /*1640*/  @P2 PRMT R109, R55, 0x7632, R109 ;  /* 0x00007632376d2816 */ /* 0x000fe2000000006d */
[--C-:B------:R-:W-:Y:S01]  /*1650*/  FADD.FTZ R71, R90, -R67.reuse ;  /* 0x800000435a477221 */ /* 0x100fe20000010000 */
[----:B------:R-:W-:Y:S01]  /*1660*/  @P2 PRMT R67, R52, 0x7632, R67 ;  /* 0x0000763234432816 */ /* 0x000fe20000000043 */
[----:B------:R-:W-:Y:S01]  /*1670*/  @P2 FADD.FTZ R116, R116, R69 ;  /* 0x0000004574742221 */ /* 0x000fe20000010000 */
[----:B------:R-:W-:Y:S01]  /*1680*/  @P2 SHF.L.U32 R109, R109, 0x10, RZ ;  /* 0x000000106d6d2819 */ /* 0x000fe200000006ff */
[----:B------:R-:W-:Y:S01]  /*1690*/  FMUL.FTZ R120, R74, R71 ;  /* 0x000000474a787220 */ /* 0x000fe20000410000 */
[----:B------:R-:W-:Y:S01]  /*16a0*/  @P1 F2FP.BF16.F32.PACK_AB R69, RZ, R66 ;  /* 0x00000042ff45123e */ /* 0x000fe200000010ff */
[----:B------:R-:W0:Y:S01]  /*16b0*/  @P3 LDC.64 R70, c[0x0][0x308] ;  /* 0x0000c200ff463b82 */ /* 0x000e220000000a00 */
[----:B------:R-:W-:Y:S01]  /*16c0*/  FMUL.FTZ R113, R68, R75 ;  /* 0x0000004b44717220 */ /* 0x000fe20000410000 */
[----:B------:R-:W-:Y:S01]  /*16d0*/  @P2 FADD.FTZ R120, R120, R109 ;  /* 0x0000006d78782221 */ /* 0x000fe20000010000 */
[----:B------:R-:W-:Y:S01]  /*16e0*/  @P1 PRMT R62, R69, 0x7610, R62 ;  /* 0x00007610453e1816 */ /* 0x000fe2000000003e */
[----:B------:R-:W-:Y:S01]  /*16f0*/  FMUL.FTZ R118, R74, R65 ;  /* 0x000000414a767220 */ /* 0x000fe20000410000 */
[----:B------:R-:W-:Y:S01]  /*1700*/  @P1 F2FP.BF16.F32.PACK_AB R109, RZ, R68 ;  /* 0x00000044ff6d123e */ /* 0x000fe200000010ff */
[-C--:B------:R-:W-:Y:S01]  /*1710*/  FMUL.FTZ R66, R66, R75.reuse ;  /* 0x0000004b42427220 */ /* 0x080fe20000410000 */
[----:B------:R-:W-:Y:S01]  /*1720*/  @P2 SHF.L.U32 R67, R67, 0x10, RZ ;  /* 0x0000001043432819 */ /* 0x000fe200000006ff */
[----:B------:R-:W1:Y:S01]  /*1730*/  LDC.64 R68, c[0x0][0x2f8] ;  /* 0x0000be00ff447b82 */ /* 0x000e620000000a00 */
[----:B------:R-:W-:Y:S01]  /*1740*/  @P1 F2FP.BF16.F32.PACK_AB R65, RZ, R114 ;  /* 0x00000072ff41123e */ /* 0x000fe200000010ff */
[-C--:B------:R-:W-:Y:S01]  /*1750*/  FMUL.FTZ R117, R120, R75.reuse ;  /* 0x0000004b78757220 */ /* 0x080fe20000410000 */
[----:B------:R-:W-:Y:S01]  /*1760*/  @P1 F2FP.BF16.F32.PACK_AB R111, RZ, R112 ;  /* 0x00000070ff6f123e */ /* 0x000fe200000010ff */
[----:B------:R-:W-:Y:S01]  /*1770*/  @P2 FADD.FTZ R118, R118, R67 ;  /* 0x0000004376762221 */ /* 0x000fe20000010000 */
[----:B------:R-:W-:Y:S01]  /*1780*/  @P1 F2FP.BF16.F32.PACK_AB R67, RZ, R64 ;  /* 0x00000040ff43123e */ /* 0x000fe200000010ff */
[-C--:B------:R-:W-:Y:S01]  /*1790*/  FMUL.FTZ R112, R112, R75.reuse ;  /* 0x0000004b70707220 */ /* 0x080fe20000410000 */
[----:B------:R-:W-:Y:S01]  /*17a0*/  @P1 PRMT R60, R65, 0x7610, R60 ;  /* 0x00007610413c1816 */ /* 0x000fe2000000003c */
[-C--:B------:R-:W-:Y:S01]  /*17b0*/  FMUL.FTZ R65, R64, R75.reuse ;  /* 0x0000004b40417220 */ /* 0x080fe20000410000 */
[----:B------:R-:W-:Y:S01]  /*17c0*/  @P1 PRMT R61, R67, 0x7610, R61 ;  /* 0x00007610433d1816 */ /* 0x000fe2000000003d */
[-C--:B------:R-:W-:Y:S01]  /*17d0*/  FMUL.FTZ R64, R114, R75.reuse ;  /* 0x0000004b72407220 */ /* 0x080fe20000410000 */
[----:B------:R-:W-:Y:S01]  /*17e0*/  @P1 PRMT R63, R111, 0x7610, R63 ;  /* 0x000076106f3f1816 */ /* 0x000fe2000000003f */
[----:B------:R-:W-:Y:S01]  /*17f0*/  FMUL.FTZ R67, R118, R75 ;  /* 0x0000004b76437220 */ /* 0x000fe20000410000 */
[----:B------:R-:W-:-:S02]  /*1800*/  F2FP.BF16.F32.PACK_AB R66, R113, R66 ;  /* 0x000000427142723e */ /* 0x000fc400000010ff */
[----:B------:R-:W-:Y:S01]  /*1810*/  @P1 F2FP.BF16.F32.PACK_AB R111, RZ, R116 ;  /* 0x00000074ff6f123e */ /* 0x000fe200000010ff */
[----:B------:R-:W-:Y:S01]  /*1820*/  FMUL.FTZ R116, R116, R75 ;  /* 0x0000004b74747220 */ /* 0x000fe20000410000 */
[----:B------:R-:W-:Y:S01]  /*1830*/  @P1 F2FP.BF16.F32.PACK_AB R115, RZ, R118 ;  /* 0x00000076ff73123e */ /* 0x000fe200000010ff */
[----:B0-----:R-:W-:Y:S01]  /*1840*/  @P3 IMAD.WIDE.U32 R70, R105, 0x10, R70 ;  /* 0x0000001069463825 */ /* 0x001fe200078e0046 */
[----:B------:R-:W-:Y:S02]  /*1850*/  @P1 F2FP.BF16.F32.PACK_AB R113, RZ, R120 ;  /* 0x00000078ff71123e */ /* 0x000fe400000010ff */
[----:B------:R-:W-:Y:S02]  /*1860*/  F2FP.BF16.F32.PACK_AB R64, R67, R64 ;  /* 0x000000404340723e */ /* 0x000fe400000010ff */
[----:B------:R-:W-:Y:S01]  /*1870*/  @P1 PRMT R62, R62, 0x5410, R109 ;  /* 0x000054103e3e1816 */ /* 0x000fe2000000006d */
[----:B-1----:R-:W-:Y:S01]  /*1880*/  IMAD.WIDE.U32 R68, R105, 0x10, R68 ;  /* 0x0000001069447825 */ /* 0x002fe200078e0044 */
[----:B------:R-:W-:-:S02]  /*1890*/  @P1 PRMT R61, R61, 0x5410, R111 ;  /* 0x000054103d3d1816 */ /* 0x000fc4000000006f */
[----:B------:R-:W-:Y:S02]  /*18a0*/  @P1 PRMT R60, R60, 0x5410, R115 ;  /* 0x000054103c3c1816 */ /* 0x000fe40000000073 */
[----:B------:R-:W-:Y:S02]  /*18b0*/  @P1 PRMT R63, R63, 0x5410, R113 ;  /* 0x000054103f3f1816 */ /* 0x000fe40000000071 */
[----:B------:R-:W-:Y:S02]  /*18c0*/  F2FP.BF16.F32.PACK_AB R65, R116, R65 ;  /* 0x000000417441723e */ /* 0x000fe400000010ff */
[----:B------:R-:W-:Y:S01]  /*18d0*/  F2FP.BF16.F32.PACK_AB R67, R117, R112 ;  /* 0x000000707543723e */ /* 0x000fe200000010ff */
[----:B------:R1:W-:Y:S01]  /*18e0*/  @P3 STG.E.128 desc[UR4][R70.64], R60 ;  /* 0x0000003c46003986 */ /* 0x0003e2000c101d04 */
[----:B------:R-:W-:-:S03]  /*18f0*/  IADD3 R105, R105, 0x20, RZ ;  /* 0x0000002069697810 */ /* 0x000fc60007ffe0ff */
[----:B------:R1:W-:Y:S04]  /*1900*/  STG.E.128 desc[UR4][R68.64], R64 ;  /* 0x0000004044007986 */ /* 0x0003e8000c101d04 */
.L_x_8:
[----:B------:R-:W-:Y:S05]  /*1910*/  BSYNC B1 ;  /* 0x0000000000017941 */ /* 0x000fea0003800000 */
.L_x_7:
[----:B------:R-:W-:Y:S04]  /*1920*/  BSSY B1, `(.L_x_9) ;  /* 0x0000056000017945 */ /* 0x000fe80003800000 */
[----:B------:R-:W-:Y:S05]  /*1930*/  @!P5 BRA `(.L_x_10) ;  /* 0x000000040050d947 */ /* 0x000fea0003800000 */
[----:B------:R-:W-:Y:S01]  /*1940*/  ISETP.NE.U32.AND P2, PT, RZ, UR8, PT ;  /* 0x00000008ff007c0c */ /* 0x000fe2000bf45070 */
[-CC-:B-1----:R-:W-:Y:S01]  /*1950*/  FFMA.FTZ R64, R100, R107.reuse, R110.reuse ;  /* 0x0000006b64407223 */ /* 0x182fe2000001006e */
[----:B------:R-:W-:Y:S01]  /*1960*/  ISETP.NE.U32.AND P1, PT, RZ, UR14, PT ;  /* 0x0000000eff007c0c */ /* 0x000fe2000bf25070 */
[-CC-:B------:R-:W-:Y:S01]  /*1970*/  FFMA.FTZ R65, R77, R107.reuse, R110.reuse ;  /* 0x0000006b4d417223 */ /* 0x180fe2000001006e */
[----:B------:R-:W-:Y:S01]  /*1980*/  ISETP.NE.AND.EX P2, PT, RZ, UR9, PT, P2 ;  /* 0x00000009ff007c0c */ /* 0x000fe2000bf45320 */
[-CC-:B------:R-:W-:Y:S01]  /*1990*/  FFMA.FTZ R69, R91, R107.reuse, R110.reuse ;  /* 0x0000006b5b457223 */ /* 0x180fe2000001006e */
[----:B------:R-:W-:Y:S01]  /*19a0*/  ISETP.NE.AND.EX P1, PT, RZ, UR15, PT, P1 ;  /* 0x0000000fff007c0c */ /* 0x000fe2000bf25310 */
[-CC-:B------:R-:W-:Y:S01]  /*19b0*/  FFMA.FTZ R66, R102, R107.reuse, R110.reuse ;  /* 0x0000006b66427223 */ /* 0x180fe2000001006e */
[-CC-:B------:R-:W-:Y:S01]  /*19c0*/  FFMA.FTZ R109, R93, R107.reuse, R110.reuse ;  /* 0x0000006b5d6d7223 */ /* 0x180fe2000001006e */
[-CC-:B------:R-:W-:Y:S01]  /*19d0*/  FFMA.FTZ R68, R104, R107.reuse, R110.reuse ;  /* 0x0000006b68447223 */ /* 0x180fe2000001006e */
[-C--:B------:R-:W-:Y:S01]  /*19e0*/  FFMA.FTZ R111, R99, R107.reuse, R110 ;  /* 0x0000006b636f7223 */ /* 0x080fe2000001006e */
[----:B------:R-:W-:Y:S01]  /*19f0*/  FADD.FTZ R67, R95, -R64 ;  /* 0x800000405f437221 */ /* 0x000fe20000010000 */
[----:B------:R-:W-:Y:S01]  /*1a00*/  FFMA.FTZ R110, R108, R107, R110 ;  /* 0x0000006b6c6e7223 */ /* 0x000fe2000001006e */
[----:B------:R-:W-:Y:S01]  /*1a10*/  FADD.FTZ R65, R94, -R65 ;  /* 0x800000415e417221 */ /* 0x000fe20000010000 */
[----:B------:R-:W-:Y:S01]  /*1a20*/  FADD.FTZ R69, R96, -R69 ;  /* 0x8000004560457221 */ /* 0x000fe20000010000 */
[----:B0-----:R-:W-:Y:S01]  /*1a30*/  FADD.FTZ R71, R97, -R66 ;  /* 0x8000004261477221 */ /* 0x001fe20000010000 */
[----:B------:R-:W-:Y:S01]  /*1a40*/  FADD.FTZ R109, R98, -R109 ;  /* 0x8000006d626d7221 */ /* 0x000fe20000010000 */
[C---:B------:R-:W-:Y:S01]  /*1a50*/  FMUL.FTZ R66, R74.reuse, R67 ;  /* 0x000000434a427220 */ /* 0x040fe20000410000 */
[----:B------:R-:W-:Y:S01]  /*1a60*/  FADD.FTZ R113, R103, -R110 ;  /* 0x8000006e67717221 */ /* 0x000fe20000010000 */
[----:B------:R-:W-:Y:S01]  /*1a70*/  FMUL.FTZ R64, R74, R65 ;  /* 0x000000414a407220 */ /* 0x000fe20000410000 */
[----:B------:R-:W-:Y:S01]  /*1a80*/  @P2 PRMT R67, R58, 0x7632, R67 ;  /* 0x000076323a432816 */ /* 0x000fe20000000043 */
[----:B------:R-:W-:Y:S01]  /*1a90*/  FADD.FTZ R107, R101, -R68 ;  /* 0x80000044656b7221 */ /* 0x000fe20000010000 */
[C---:B------:R-:W-:Y:S01]  /*1aa0*/  FMUL.FTZ R110, R74.reuse, R69 ;  /* 0x000000454a6e7220 */ /* 0x040fe20000410000 */
[----:B------:R-:W-:Y:S01]  /*1ab0*/  FMUL.FTZ R112, R74, R71 ;  /* 0x000000474a707220 */ /* 0x000fe20000410000 */
[----:B------:R-:W-:Y:S01]  /*1ac0*/  @P2 SHF.L.U32 R65, R58, 0x10, RZ ;  /* 0x000000103a412819 */ /* 0x000fe200000006ff */
[C---:B------:R-:W-:Y:S01]  /*1ad0*/  FMUL.FTZ R114, R74.reuse, R109 ;  /* 0x0000006d4a727220 */ /* 0x040fe20000410000 */
[----:B------:R-:W-:Y:S01]  /*1ae0*/  ISETP.NE.U32.AND P3, PT, RZ, UR14, PT ;  /* 0x0000000eff007c0c */ /* 0x000fe2000bf65070 */
[----:B------:R-:W0:Y:S01]  /*1af0*/  LDC.64 R70, c[0x0][0x2f8] ;  /* 0x0000be00ff467b82 */ /* 0x000e220000000a00 */
[----:B------:R-:W-:Y:S01]  /*1b00*/  @P2 SHF.L.U32 R67, R67, 0x10, RZ ;  /* 0x0000001043432819 */ /* 0x000fe200000006ff */
[----:B------:R-:W-:Y:S01]  /*1b10*/  FMUL.FTZ R116, R74, R107 ;  /* 0x0000006b4a747220 */ /* 0x000fe20000410000 */
[----:B------:R-:W-:Y:S01]  /*1b20*/  @P2 FADD.FTZ R114, R114, R65 ;  /* 0x0000004172722221 */ /* 0x000fe20000010000 */
[----:B------:R-:W-:Y:S01]  /*1b30*/  ISETP.NE.AND.EX P3, PT, RZ, UR15, PT, P3 ;  /* 0x0000000fff007c0c */ /* 0x000fe2000bf65330 */
[C---:B------:R-:W-:Y:S01]  /*1b40*/  @P2 IMAD.U32 R107, R57.reuse, 0x10000, RZ ;  /* 0x00010000396b2824 */ /* 0x040fe200078e00ff */
[----:B------:R-:W-:Y:S01]  /*1b50*/  @P2 SHF.L.U32 R65, R56, 0x10, RZ ;  /* 0x0000001038412819 */ /* 0x000fe200000006ff */
[----:B------:R-:W-:Y:S01]  /*1b60*/  FADD.FTZ R111, R106, -R111 ;  /* 0x8000006f6a6f7221 */ /* 0x000fe20000010000 */
[----:B------:R-:W1:Y:S01]  /*1b70*/  @P1 LDC.64 R68, c[0x0][0x308] ;  /* 0x0000c200ff441b82 */ /* 0x000e620000000a00 */
[----:B------:R-:W-:Y:S01]  /*1b80*/  @P2 FADD.FTZ R116, R116, R67 ;  /* 0x0000004374742221 */ /* 0x000fe20000010000 */
[----:B------:R-:W-:Y:S01]  /*1b90*/  @P2 PRMT R109, R57, 0x7632, R109 ;  /* 0x00007632396d2816 */ /* 0x000fe2000000006d */
[----:B------:R-:W-:Y:S01]  /*1ba0*/  @P2 FADD.FTZ R110, R110, R107 ;  /* 0x0000006b6e6e2221 */ /* 0x000fe20000010000 */
[----:B------:R-:W-:Y:S01]  /*1bb0*/  @P2 PRMT R67, R56, 0x7632, R67 ;  /* 0x0000763238432816 */ /* 0x000fe20000000043 */
[--C-:B------:R-:W-:Y:S01]  /*1bc0*/  @P2 FADD.FTZ R64, R64, R65.reuse ;  /* 0x0000004140402221 */ /* 0x100fe20000010000 */
[C---:B------:R-:W-:Y:S01]  /*1bd0*/  @P2 SHF.L.U32 R107, R59.reuse, 0x10, RZ ;  /* 0x000000103b6b2819 */ /* 0x040fe200000006ff */
[C---:B------:R-:W-:Y:S01]  /*1be0*/  FMUL.FTZ R118, R74.reuse, R111 ;  /* 0x0000006f4a767220 */ /* 0x040fe20000410000 */
[----:B------:R-:W-:Y:S01]  /*1bf0*/  @P2 PRMT R65, R59, 0x7632, R65 ;  /* 0x000076323b412816 */ /* 0x000fe20000000041 */
[----:B------:R-:W-:Y:S01]  /*1c00*/  FMUL.FTZ R74, R74, R113 ;  /* 0x000000714a4a7220 */ /* 0x000fe20000410000 */
[----:B------:R-:W-:Y:S01]  /*1c10*/  @P2 SHF.L.U32 R109, R109, 0x10, RZ ;  /* 0x000000106d6d2819 */ /* 0x000fe200000006ff */
[----:B------:R-:W-:Y:S01]  /*1c20*/  @P2 FADD.FTZ R118, R118, R107 ;  /* 0x0000006b76762221 */ /* 0x000fe20000010000 */
[----:B------:R-:W-:-:S02]  /*1c30*/  @P2 SHF.L.U32 R67, R67, 0x10, RZ ;  /* 0x0000001043432819 */ /* 0x000fc400000006ff */
[----:B------:R-:W-:Y:S01]  /*1c40*/  @P2 SHF.L.U32 R111, R65, 0x10, RZ ;  /* 0x00000010416f2819 */ /* 0x000fe200000006ff */
[----:B------:R-:W-:Y:S01]  /*1c50*/  @P2 FADD.FTZ R112, R112, R109 ;  /* 0x0000006d70702221 */ /* 0x000fe20000010000 */
[----:B------:R-:W-:Y:S01]  /*1c60*/  @P3 F2FP.BF16.F32.PACK_AB R107, RZ, R114 ;  /* 0x00000072ff6b323e */ /* 0x000fe200000010ff */
[----:B------:R-:W-:Y:S01]  /*1c70*/  @P2 FADD.FTZ R66, R66, R67 ;  /* 0x0000004342422221 */ /* 0x000fe20000010000 */
[----:B------:R-:W-:Y:S01]  /*1c80*/  @P3 F2FP.BF16.F32.PACK_AB R67, RZ, R110 ;  /* 0x0000006eff43323e */ /* 0x000fe200000010ff */
[----:B------:R-:W-:Y:S01]  /*1c90*/  @P2 FADD.FTZ R74, R74, R111 ;  /* 0x0000006f4a4a2221 */ /* 0x000fe20000010000 */
[----:B------:R-:W-:Y:S01]  /*1ca0*/  @P3 F2FP.BF16.F32.PACK_AB R65, RZ, R64 ;  /* 0x00000040ff41323e */ /* 0x000fe200000010ff */
[-C--:B------:R-:W-:Y:S01]  /*1cb0*/  FMUL.FTZ R114, R114, R75.reuse ;  /* 0x0000004b72727220 */ /* 0x080fe20000410000 */
[----:B------:R-:W-:Y:S01]  /*1cc0*/  @P3 F2FP.BF16.F32.PACK_AB R109, RZ, R118 ;  /* 0x00000076ff6d323e */ /* 0x000fe200000010ff */
[-C--:B------:R-:W-:Y:S01]  /*1cd0*/  FMUL.FTZ R64, R64, R75.reuse ;  /* 0x0000004b40407220 */ /* 0x080fe20000410000 */
[----:B------:R-:W-:Y:S01]  /*1ce0*/  @P3 PRMT R62, R107, 0x7610, R62 ;  /* 0x000076106b3e3816 */ /* 0x000fe2000000003e */
[-C--:B------:R-:W-:Y:S01]  /*1cf0*/  FMUL.FTZ R118, R118, R75.reuse ;  /* 0x0000004b76767220 */ /* 0x080fe20000410000 */
[----:B------:R-:W-:Y:S01]  /*1d00*/  @P3 PRMT R61, R67, 0x7610, R61 ;  /* 0x00007610433d3816 */ /* 0x000fe2000000003d */
[-C--:B------:R-:W-:Y:S01]  /*1d10*/  FMUL.FTZ R111, R116, R75.reuse ;  /* 0x0000004b746f7220 */ /* 0x080fe20000410000 */
[----:B------:R-:W-:Y:S01]  /*1d20*/  @P3 PRMT R60, R65, 0x7610, R60 ;  /* 0x00007610413c3816 */ /* 0x000fe2000000003c */
[-C--:B------:R-:W-:Y:S01]  /*1d30*/  FMUL.FTZ R65, R110, R75.reuse ;  /* 0x0000004b6e417220 */ /* 0x080fe20000410000 */
[----:B------:R-:W-:Y:S01]  /*1d40*/  @P3 F2FP.BF16.F32.PACK_AB R107, RZ, R112 ;  /* 0x00000070ff6b323e */ /* 0x000fe200000010ff */
[-C--:B------:R-:W-:Y:S01]  /*1d50*/  FMUL.FTZ R112, R112, R75.reuse ;  /* 0x0000004b70707220 */ /* 0x080fe20000410000 */
[----:B------:R-:W-:Y:S01]  /*1d60*/  FMUL.FTZ R67, R66, R75 ;  /* 0x0000004b42437220 */ /* 0x000fe20000410000 */
[----:B------:R-:W-:Y:S01]  /*1d70*/  @P3 PRMT R63, R109, 0x7610, R63 ;  /* 0x000076106d3f3816 */ /* 0x000fe2000000003f */
[----:B-1----:R-:W-:-:S04]  /*1d80*/  @P1 IMAD.WIDE.U32 R68, R105, 0x10, R68 ;  /* 0x0000001069441825 */ /* 0x002fc800078e0044 */
[----:B------:R-:W-:Y:S01]  /*1d90*/  FMUL.FTZ R75, R74, R75 ;  /* 0x0000004b4a4b7220 */ /* 0x000fe20000410000 */
[----:B------:R-:W-:Y:S01]  /*1da0*/  @P3 F2FP.BF16.F32.PACK_AB R109, RZ, R116 ;  /* 0x00000074ff6d323e */ /* 0x000fe200000010ff */
[----:B0-----:R-:W-:Y:S01]  /*1db0*/  IMAD.WIDE.U32 R70, R105, 0x10, R70 ;  /* 0x0000001069467825 */ /* 0x001fe200078e0046 */
[----:B------:R-:W-:Y:S02]  /*1dc0*/  @P3 F2FP.BF16.F32.PACK_AB R105, RZ, R66 ;  /* 0x00000042ff69323e */ /* 0x000fe400000010ff */
[----:B------:R-:W-:Y:S02]  /*1dd0*/  @P3 F2FP.BF16.F32.PACK_AB R74, RZ, R74 ;  /* 0x0000004aff4a323e */ /* 0x000fe400000010ff */
[----:B------:R-:W-:Y:S02]  /*1de0*/  F2FP.BF16.F32.PACK_AB R64, R67, R64 ;  /* 0x000000404340723e */ /* 0x000fe400000010ff */
[----:B------:R-:W-:Y:S02]  /*1df0*/  @P3 PRMT R62, R62, 0x5410, R109 ;  /* 0x000054103e3e3816 */ /* 0x000fe4000000006d */
[----:B------:R-:W-:-:S02]  /*1e00*/  @P3 PRMT R61, R61, 0x5410, R107 ;  /* 0x000054103d3d3816 */ /* 0x000fc4000000006b */
[----:B------:R-:W-:Y:S02]  /*1e10*/  @P3 PRMT R60, R60, 0x5410, R105 ;  /* 0x000054103c3c3816 */ /* 0x000fe40000000069 */
[----:B------:R-:W-:Y:S02]  /*1e20*/  @P3 PRMT R63, R63, 0x5410, R74 ;  /* 0x000054103f3f3816 */ /* 0x000fe4000000004a */
[----:B------:R-:W-:Y:S02]  /*1e30*/  F2FP.BF16.F32.PACK_AB R66, R111, R114 ;  /* 0x000000726f42723e */ /* 0x000fe400000010ff */
[----:B------:R-:W-:Y:S01]  /*1e40*/  F2FP.BF16.F32.PACK_AB R65, R112, R65 ;  /* 0x000000417041723e */ /* 0x000fe200000010ff */
[----:B------:R2:W-:Y:S01]  /*1e50*/  @P1 STG.E.128 desc[UR4][R68.64], R60 ;  /* 0x0000003c44001986 */ /* 0x0005e2000c101d04 */
[----:B------:R-:W-:-:S05]  /*1e60*/  F2FP.BF16.F32.PACK_AB R67, R75, R118 ;  /* 0x000000764b43723e */ /* 0x000fca00000010ff */
[----:B------:R2:W-:Y:S02]  /*1e70*/  STG.E.128 desc[UR4][R70.64], R64 ;  /* 0x0000004046007986 */ /* 0x0005e4000c101d04 */
.L_x_10:
[----:B------:R-:W-:Y:S05]  /*1e80*/  BSYNC B1 ;  /* 0x0000000000017941 */ /* 0x000fea0003800000 */
.L_x_9:
[----:B-12---:R-:W1:Y:S02]  /*1e90*/  LDC.64 R64, c[0x0][0x210] ;  /* 0x00008400ff407b82 */ /* 0x006e640000000a00 */
[----:B-1----:R-:W-:-:S04]  /*1ea0*/  LEA R18, R64, R18, 0x2 ;  /* 0x0000001240127211 */ /* 0x002fc800078e10ff */
[----:B------:R-:W-:-:S13]  /*1eb0*/  ISETP.GE.AND P1, PT, R18, R65, PT ;  /* 0x000000411200720c */ /* 0x000fda0003f26270 */
[----:B------:R-:W-:Y:S05]  /*1ec0*/  @!P1 BRA `(.L_x_11) ;  /* 0xffffffe400849947 */ /* 0x000fea000383ffff */
.L_x_1:
[----:B------:R-:W-:Y:S05]  /*1ed0*/  BSYNC B0 ;  /* 0x0000000000007941 */ /* 0x000fea0003800000 */
.L_x_0:
[----:B------:R-:W1:Y:S01]  /*1ee0*/  S2R R3, SR_CgaCtaId ;  /* 0x0000000000037919 */ /* 0x000e620000008800 */
[----:B------:R-:W-:Y:S01]  /*1ef0*/  SHF.R.U32.HI R2, RZ, 0x5, R19 ;  /* 0x00000005ff027819 */ /* 0x000fe20000011613 */
[----:B------:R-:W-:Y:S05]  /*1f00*/  WARPSYNC.ALL ;  /* 0x0000000000007948 */ /* 0x000fea0003800000 */
[----:B------:R-:W-:Y:S01]  /*1f10*/  MOV R0, 0x400 ;  /* 0x0000040000007802 */ /* 0x000fe20000000f00 */
[----:B------:R-:W2:Y:S01]  /*1f20*/  S2R R52, SR_CTAID.X ;  /* 0x0000000000347919 */ /* 0x000ea20000002500 */
[----:B-----5:R-:W-:Y:S01]  /*1f30*/  SHF.L.U32 R5, R2, 0x6, RZ ;  /* 0x0000000602057819 */ /* 0x020fe200000006ff */
[----:B------:R-:W-:-:S03]  /*1f40*/  ULDC.64 UR6, c[0x0][0x2d8] ;  /* 0x0000b60000067ab9 */ /* 0x000fc60000000a00 */
[----:B------:R-:W-:Y:S02]  /*1f50*/  LOP3.LUT R72, R5, 0xffffffc0, R72, 0xe2, !PT ;  /* 0xffffffc005487812 */ /* 0x000fe400078ee248 */
[----:B-1----:R-:W-:-:S05]  /*1f60*/  LEA R0, R3, R0, 0x18 ;  /* 0x0000000003007211 */ /* 0x002fca00078ec0ff */
[----:B------:R-:W-:Y:S01]  /*1f70*/  IMAD R72, R72, 0x20, R0 ;  /* 0x0000002048487824 */ /* 0x000fe200078e0200 */
[----:B------:R-:W-:Y:S01]  /*1f80*/  LEA R0, R19, R0, 0x2 ;  /* 0x0000000013007211 */ /* 0x000fe200078e10ff */
[----:B--2---:R-:W-:-:S03]  /*1f90*/  IMAD R52, R52, R73, RZ ;  /* 0x0000004934347224 */ /* 0x004fc600078e02ff */
[----:B------:R1:W-:Y:S04]  /*1fa0*/  STS.128 [R72], R36 ;  /* 0x0000002448007388 */ /* 0x0003e80000000c00 */
[----:B------:R-:W-:Y:S04]  /*1fb0*/  STS.128 [R72+0x10], R40 ;  /* 0x0000102848007388 */ /* 0x000fe80000000c00 */
[----:B------:R-:W-:Y:S04]  /*1fc0*/  STS.128 [R72+0x400], R44 ;  /* 0x0004002c48007388 */ /* 0x000fe80000000c00 */
[----:B------:R-:W-:Y:S01]  /*1fd0*/  STS.128 [R72+0x410], R48 ;  /* 0x0004103048007388 */ /* 0x000fe20000000c00 */
[----:B------:R-:W-:Y:S01]  /*1fe0*/  BAR.SYNC.DEFER_BLOCKING 0x0 ;  /* 0x0000000000007b1d */ /* 0x000fe20000010000 */
[----:B-1----:R-:W-:-:S04]  /*1ff0*/  IADD3 R36, R73, 0x7f, -R19 ;  /* 0x0000007f49247810 */ /* 0x002fc80007ffe813 */
[C---:B------:R-:W-:Y:S02]  /*2000*/  LOP3.LUT P3, RZ, R36.reuse, 0xffffff80, RZ, 0xc0, !PT ;  /* 0xffffff8024ff7812 */ /* 0x040fe4000786c0ff */
[C---:B------:R-:W-:Y:S02]  /*2010*/  ISETP.GE.U32.AND P2, PT, R36.reuse, 0x100, PT ;  /* 0x000001002400780c */ /* 0x040fe40003f46070 */
[C---:B------:R-:W-:Y:S02]  /*2020*/  ISETP.GE.U32.AND P1, PT, R36.reuse, 0x180, PT ;  /* 0x000001802400780c */ /* 0x040fe40003f26070 */
[----:B------:R-:W-:Y:S01]  /*2030*/  ISETP.GE.U32.AND P0, PT, R36, 0x200, PT ;  /* 0x000002002400780c */ /* 0x000fe20003f06070 */
[----:B------:R-:W1:Y:S04]  /*2040*/  LDS R2, [R0] ;  /* 0x0000000000027984 */ /* 0x000e680000000800 */
[----:B------:R-:W2:Y:S04]  /*2050*/  LDS R7, [R0+0x800] ;  /* 0x0008000000077984 */ /* 0x000ea80000000800 */
[----:B------:R-:W3:Y:S04]  /*2060*/  LDS R3, [R0+0x200] ;  /* 0x0002000000037984 */ /* 0x000ee80000000800 */
[----:B------:R-:W4:Y:S04]  /*2070*/  LDS R4, [R0+0x400] ;  /* 0x0004000000047984 */ /* 0x000f280000000800 */
[----:B------:R-:W0:Y:S04]  /*2080*/  LDS R5, [R0+0x600] ;  /* 0x0006000000057984 */ /* 0x000e280000000800 */
[----:B------:R-:W0:Y:S04]  /*2090*/  LDS R6, [R0+0xa00] ;  /* 0x000a000000067984 */ /* 0x000e280000000800 */
[----:B------:R-:W0:Y:S04]  /*20a0*/  LDS R9, [R0+0xc00] ;  /* 0x000c000000097984 */ /* 0x000e280000000800 */
[----:B------:R-:W0:Y:S04]  /*20b0*/  LDS R8, [R0+0xe00] ;  /* 0x000e000000087984 */ /* 0x000e280000000800 */
[----:B------:R-:W0:Y:S04]  /*20c0*/  LDS R11, [R0+0x1000] ;  /* 0x00100000000b7984 */ /* 0x000e280000000800 */
[----:B------:R-:W0:Y:S04]  /*20d0*/  LDS R10, [R0+0x1200] ;  /* 0x00120000000a7984 */ /* 0x000e280000000800 */
[----:B------:R-:W0:Y:S01]  /*20e0*/  LDS R13, [R0+0x1400] ;  /* 0x00140000000d7984 */ /* 0x000e220000000800 */
[----:B-1----:R-:W-:-:S03]  /*20f0*/  FADD.FTZ R2, RZ, R2 ;  /* 0x00000002ff027221 */ /* 0x002fc60000010000 */
[----:B------:R-:W1:Y:S01]  /*2100*/  LDS R12, [R0+0x1600] ;  /* 0x00160000000c7984 */ /* 0x000e620000000800 */
[----:B--2---:R-:W-:-:S03]  /*2110*/  FADD.FTZ R2, R2, R7 ;  /* 0x0000000702027221 */ /* 0x004fc60000010000 */
[----:B------:R-:W2:Y:S01]  /*2120*/  LDS R15, [R0+0x1800] ;  /* 0x00180000000f7984 */ /* 0x000ea20000000800 */
[----:B---3--:R-:W-:-:S03]  /*2130*/  FADD.FTZ R3, RZ, R3 ;  /* 0x00000003ff037221 */ /* 0x008fc60000010000 */
[----:B------:R-:W-:Y:S01]  /*2140*/  LDS R14, [R0+0x1a00] ;  /* 0x001a0000000e7984 */ /* 0x000fe20000000800 */
[----:B----4-:R-:W-:-:S03]  /*2150*/  FADD.FTZ R4, RZ, R4 ;  /* 0x00000004ff047221 */ /* 0x010fc60000010000 */
[----:B------:R-:W3:Y:S01]  /*2160*/  LDS R17, [R0+0x1c00] ;  /* 0x001c000000117984 */ /* 0x000ee20000000800 */
[----:B0-----:R-:W-:-:S03]  /*2170*/  FADD.FTZ R5, RZ, R5 ;  /* 0x00000005ff057221 */ /* 0x001fc60000010000 */
[----:B------:R-:W0:Y:S01]  /*2180*/  LDS R16, [R0+0x1e00] ;  /* 0x001e000000107984 */ /* 0x000e220000000800 */
[----:B------:R-:W-:Y:S01]  /*2190*/  FADD.FTZ R3, R3, R6 ;  /* 0x0000000603037221 */ /* 0x000fe20000010000 */
[----:B------:R-:W-:Y:S01]  /*21a0*/  BAR.SYNC.DEFER_BLOCKING 0x0 ;  /* 0x0000000000007b1d */ /* 0x000fe20000010000 */
[----:B------:R-:W-:Y:S01]  /*21b0*/  FADD.FTZ R4, R4, R9 ;  /* 0x0000000904047221 */ /* 0x000fe20000010000 */
[----:B------:R-:W-:Y:S01]  /*21c0*/  FADD.FTZ R5, R5, R8 ;  /* 0x0000000805057221 */ /* 0x000fe20000010000 */
[----:B------:R-:W-:Y:S01]  /*21d0*/  FADD.FTZ R2, R2, R11 ;  /* 0x0000000b02027221 */ /* 0x000fe20000010000 */
[----:B------:R-:W-:Y:S01]  /*21e0*/  FADD.FTZ R3, R3, R10 ;  /* 0x0000000a03037221 */ /* 0x000fe20000010000 */
[----:B------:R-:W-:Y:S01]  /*21f0*/  FADD.FTZ R4, R4, R13 ;  /* 0x0000000d04047221 */ /* 0x000fe20000010000 */
[----:B-1----:R-:W-:Y:S01]  /*2200*/  FADD.FTZ R5, R5, R12 ;  /* 0x0000000c05057221 */ /* 0x002fe20000010000 */
[----:B------:R1:W-:Y:S01]  /*2210*/  STS.128 [R72], R20 ;  /* 0x0000001448007388 */ /* 0x0003e20000000c00 */
[----:B--2---:R-:W-:-:S03]  /*2220*/  FADD.FTZ R15, R2, R15 ;  /* 0x0000000f020f7221 */ /* 0x004fc60000010000 */
[----:B------:R-:W-:Y:S04]  /*2230*/  STS.128 [R72+0x10], R24 ;  /* 0x0000101848007388 */ /* 0x000fe80000000c00 */
[----:B------:R-:W-:Y:S01]  /*2240*/  STS.128 [R72+0x400], R28 ;  /* 0x0004001c48007388 */ /* 0x000fe20000000c00 */
[----:B---3--:R-:W-:-:S03]  /*2250*/  FADD.FTZ R17, R4, R17 ;  /* 0x0000001104117221 */ /* 0x008fc60000010000 */
[----:B------:R2:W-:Y:S01]  /*2260*/  STS.128 [R72+0x410], R32 ;  /* 0x0004102048007388 */ /* 0x0005e20000000c00 */
[----:B0-----:R-:W-:Y:S01]  /*2270*/  FADD.FTZ R11, R5, R16 ;  /* 0x00000010050b7221 */ /* 0x001fe20000010000 */
[----:B------:R-:W-:Y:S01]  /*2280*/  BAR.SYNC.DEFER_BLOCKING 0x0 ;  /* 0x0000000000007b1d */ /* 0x000fe20000010000 */
[----:B-1----:R-:W-:-:S04]  /*2290*/  IADD3 R22, P4, R52, R19, RZ ;  /* 0x0000001334167210 */ /* 0x002fc80007f9e0ff */
[----:B------:R-:W-:Y:S02]  /*22a0*/  IADD3.X R9, RZ, RZ, RZ, P4, !PT ;  /* 0x000000ffff097210 */ /* 0x000fe400027fe4ff */
[C---:B------:R-:W-:Y:S02]  /*22b0*/  SHF.L.U32 R10, R22.reuse, 0x2, RZ ;  /* 0x00000002160a7819 */ /* 0x040fe400000006ff */
[----:B------:R-:W-:Y:S01]  /*22c0*/  SHF.L.U64.HI R2, R22, 0x2, R9 ;  /* 0x0000000216027819 */ /* 0x000fe20000010209 */
[----:B------:R-:W-:Y:S01]  /*22d0*/  FADD.FTZ R9, R3, R14 ;  /* 0x0000000e03097221 */ /* 0x000fe20000010000 */
[----:B------:R-:W-:-:S04]  /*22e0*/  IADD3 R12, P4, R10, UR6, RZ ;  /* 0x000000060a0c7c10 */ /* 0x000fc8000ff9e0ff */
[----:B--2---:R-:W-:Y:S01]  /*22f0*/  IADD3.X R35, R2, UR7, RZ, P4, !PT ;  /* 0x0000000702237c10 */ /* 0x004fe2000a7fe4ff */
[----:B------:R-:W-:Y:S02]  /*2300*/  ULDC.64 UR6, c[0x0][0x2d0] ;  /* 0x0000b40000067ab9 */ /* 0x000fe40000000a00 */
[----:B------:R-:W-:Y:S02]  /*2310*/  IADD3 R10, P4, R10, UR6, RZ ;  /* 0x000000060a0a7c10 */ /* 0x000fe4000ff9e0ff */
[----:B------:R-:W-:Y:S01]  /*2320*/  @P3 MOV R3, R35 ;  /* 0x0000002300033202 */ /* 0x000fe20000000f00 */
[----:B------:R-:W0:Y:S04]  /*2330*/  LDS R18, [R0] ;  /* 0x0000000000127984 */ /* 0x000e280000000800 */
[----:B------:R-:W1:Y:S04]  /*2340*/  LDS R37, [R0+0x800] ;  /* 0x0008000000257984 */ /* 0x000e680000000800 */
[----:B------:R-:W2:Y:S04]  /*2350*/  LDS R20, [R0+0x200] ;  /* 0x0002000000147984 */ /* 0x000ea80000000800 */
[----:B------:R-:W3:Y:S04]  /*2360*/  LDS R39, [R0+0x1000] ;  /* 0x0010000000277984 */ /* 0x000ee80000000800 */
[----:B------:R-:W4:Y:S04]  /*2370*/  LDS R21, [R0+0xa00] ;  /* 0x000a000000157984 */ /* 0x000f280000000800 */
[----:B------:R-:W4:Y:S04]  /*2380*/  LDS R27, [R0+0x1800] ;  /* 0x00180000001b7984 */ /* 0x000f280000000800 */
[----:B------:R-:W4:Y:S04]  /*2390*/  LDS R6, [R0+0x400] ;  /* 0x0004000000067984 */ /* 0x000f280000000800 */
[----:B------:R-:W4:Y:S04]  /*23a0*/  LDS R23, [R0+0x1200] ;  /* 0x0012000000177984 */ /* 0x000f280000000800 */
[----:B------:R-:W4:Y:S04]  /*23b0*/  LDS R19, [R0+0xc00] ;  /* 0x000c000000137984 */ /* 0x000f280000000800 */
[----:B------:R-:W4:Y:S04]  /*23c0*/  LDS R29, [R0+0x1a00] ;  /* 0x001a0000001d7984 */ /* 0x000f280000000800 */
[----:B------:R-:W4:Y:S01]  /*23d0*/  LDS R13, [R0+0x1400] ;  /* 0x00140000000d7984 */ /* 0x000f220000000800 */
[----:B0-----:R-:W-:-:S03]  /*23e0*/  FADD.FTZ R18, RZ, R18 ;  /* 0x00000012ff127221 */ /* 0x001fc60000010000 */
[----:B------:R-:W0:Y:S01]  /*23f0*/  LDS R7, [R0+0x600] ;  /* 0x0006000000077984 */ /* 0x000e220000000800 */
[----:B-1----:R-:W-:-:S03]  /*2400*/  FADD.FTZ R18, R18, R37 ;  /* 0x0000002512127221 */ /* 0x002fc60000010000 */
[----:B------:R-:W1:Y:S01]  /*2410*/  LDS R31, [R0+0x1c00] ;  /* 0x001c0000001f7984 */ /* 0x000e620000000800 */
[----:B--2---:R-:W-:-:S03]  /*2420*/  FADD.FTZ R20, RZ, R20 ;  /* 0x00000014ff147221 */ /* 0x004fc60000010000 */
[----:B------:R-:W2:Y:S01]  /*2430*/  LDS R8, [R0+0xe00] ;  /* 0x000e000000087984 */ /* 0x000ea20000000800 */
[----:B---3--:R-:W-:-:S03]  /*2440*/  FADD.FTZ R18, R18, R39 ;  /* 0x0000002712127221 */ /* 0x008fc60000010000 */
[----:B------:R-:W3:Y:S01]  /*2450*/  LDS R25, [R0+0x1600] ;  /* 0x0016000000197984 */ /* 0x000ee20000000800 */
[----:B----4-:R-:W-:Y:S01]  /*2460*/  FADD.FTZ R20, R20, R21 ;  /* 0x0000001514147221 */ /* 0x010fe20000010000 */
[----:B------:R-:W-:Y:S02]  /*2470*/  IADD3.X R21, R2, UR7, RZ, P4, !PT ;  /* 0x0000000702157c10 */ /* 0x000fe4000a7fe4ff */
[----:B------:R-:W4:Y:S01]  /*2480*/  LDS R33, [R0+0x1e00] ;  /* 0x001e000000217984 */ /* 0x000f220000000800 */
[----:B------:R-:W-:Y:S01]  /*2490*/  FADD.FTZ R27, R18, R27 ;  /* 0x0000001b121b7221 */ /* 0x000fe20000010000 */
[----:B------:R-:W-:Y:S02]  /*24a0*/  @P3 MOV R2, R12 ;  /* 0x0000000c00023202 */ /* 0x000fe40000000f00 */
[----:B------:R-:W-:Y:S01]  /*24b0*/  @P3 IADD3 R12, P4, R12, 0x200, RZ ;  /* 0x000002000c0c3810 */ /* 0x000fe20007f9e0ff */
[----:B------:R-:W-:Y:S02]  /*24c0*/  FADD.FTZ R6, RZ, R6 ;  /* 0x00000006ff067221 */ /* 0x000fe40000010000 */
[----:B------:R0:W-:Y:S01]  /*24d0*/  @P3 STG.E desc[UR4][R2.64], R27 ;  /* 0x0000001b02003986 */ /* 0x0001e2000c101904 */
[----:B------:R-:W-:Y:S01]  /*24e0*/  FADD.FTZ R20, R20, R23 ;  /* 0x0000001714147221 */ /* 0x000fe20000010000 */
[----:B------:R-:W-:-:S02]  /*24f0*/  @P3 IMAD.X R35, RZ, RZ, R35, P4 ;  /* 0x000000ffff233224 */ /* 0x000fc400020e0623 */
[----:B------:R-:W-:Y:S01]  /*2500*/  FADD.FTZ R6, R6, R19 ;  /* 0x0000001306067221 */ /* 0x000fe20000010000 */
[----:B------:R-:W-:Y:S01]  /*2510*/  FADD.FTZ R29, R20, R29 ;  /* 0x0000001d141d7221 */ /* 0x000fe20000010000 */
[----:B0-----:R-:W-:Y:S02]  /*2520*/  @P3 MOV R2, R10 ;  /* 0x0000000a00023202 */ /* 0x001fe40000000f00 */
[----:B------:R-:W-:Y:S01]  /*2530*/  FADD.FTZ R6, R6, R13 ;  /* 0x0000000d06067221 */ /* 0x000fe20000010000 */
[-C--:B------:R-:W-:Y:S02]  /*2540*/  @P3 MOV R3, R21.reuse ;  /* 0x0000001500033202 */ /* 0x080fe40000000f00 */
[----:B------:R-:W-:Y:S01]  /*2550*/  @P3 IADD3 R10, P5, R10, 0x200, RZ ;  /* 0x000002000a0a3810 */ /* 0x000fe20007fbe0ff */
[----:B------:R-:W-:Y:S02]  /*2560*/  FADD.FTZ R7, RZ, R7 ;  /* 0x00000007ff077221 */ /* 0x000fe40000010000 */
[----:B------:R0:W-:Y:S01]  /*2570*/  @P3 STG.E desc[UR4][R2.64], R15 ;  /* 0x0000000f02003986 */ /* 0x0001e2000c101904 */
[----:B------:R-:W-:Y:S01]  /*2580*/  @P3 IADD3.X R21, RZ, R21, RZ, P5, !PT ;  /* 0x00000015ff153210 */ /* 0x000fe20002ffe4ff */
[----:B-1----:R-:W-:Y:S01]  /*2590*/  FADD.FTZ R31, R6, R31 ;  /* 0x0000001f061f7221 */ /* 0x002fe20000010000 */
[----:B------:R-:W-:-:S02]  /*25a0*/  @P2 MOV R4, R10 ;  /* 0x0000000a00042202 */ /* 0x000fc40000000f00 */
[----:B------:R-:W-:Y:S01]  /*25b0*/  @P2 IADD3 R10, P4, R10, 0x200, RZ ;  /* 0x000002000a0a2810 */ /* 0x000fe20007f9e0ff */
[----:B--2---:R-:W-:Y:S01]  /*25c0*/  FADD.FTZ R8, R7, R8 ;  /* 0x0000000807087221 */ /* 0x004fe20000010000 */
[-C--:B------:R-:W-:Y:S02]  /*25d0*/  @P2 MOV R5, R21.reuse ;  /* 0x0000001500052202 */ /* 0x080fe40000000f00 */
[----:B------:R-:W-:Y:S01]  /*25e0*/  @P2 IADD3.X R21, RZ, R21, RZ, P4, !PT ;  /* 0x00000015ff152210 */ /* 0x000fe200027fe4ff */
[----:B---3--:R-:W-:Y:S01]  /*25f0*/  FADD.FTZ R8, R8, R25 ;  /* 0x0000001908087221 */ /* 0x008fe20000010000 */
[----:B------:R-:W-:Y:S02]  /*2600*/  @P1 MOV R6, R10 ;  /* 0x0000000a00061202 */ /* 0x000fe40000000f00 */
[----:B0-----:R-:W-:Y:S01]  /*2610*/  @P2 MOV R2, R12 ;  /* 0x0000000c00022202 */ /* 0x001fe20000000f00 */
[----:B----4-:R-:W-:Y:S01]  /*2620*/  FADD.FTZ R33, R8, R33 ;  /* 0x0000002108217221 */ /* 0x010fe20000010000 */
[----:B------:R-:W-:-:S02]  /*2630*/  @P2 IADD3 R12, P3, R12, 0x200, RZ ;  /* 0x000002000c0c2810 */ /* 0x000fc40007f7e0ff */
[-C--:B------:R-:W-:Y:S02]  /*2640*/  @P2 MOV R3, R35.reuse ;  /* 0x0000002300032202 */ /* 0x080fe40000000f00 */
[----:B------:R-:W-:Y:S02]  /*2650*/  @P2 IADD3.X R35, RZ, R35, RZ, P3, !PT ;  /* 0x00000023ff232210 */ /* 0x000fe40001ffe4ff */
[----:B------:R-:W-:Y:S01]  /*2660*/  @P1 MOV R7, R21 ;  /* 0x0000001500071202 */ /* 0x000fe20000000f00 */
[----:B------:R0:W-:Y:S01]  /*2670*/  @P2 STG.E desc[UR4][R2.64], R29 ;  /* 0x0000001d02002986 */ /* 0x0001e2000c101904 */
[----:B------:R-:W-:-:S03]  /*2680*/  @P1 IADD3 R10, P4, R10, 0x200, RZ ;  /* 0x000002000a0a1810 */ /* 0x000fc60007f9e0ff */
[----:B------:R1:W-:Y:S01]  /*2690*/  @P2 STG.E desc[UR4][R4.64], R9 ;  /* 0x0000000904002986 */ /* 0x0003e2000c101904 */
[----:B------:R-:W-:Y:S01]  /*26a0*/  @P1 IADD3.X R21, RZ, R21, RZ, P4, !PT ;  /* 0x00000015ff151210 */ /* 0x000fe200027fe4ff */
[----:B0-----:R-:W-:Y:S01]  /*26b0*/  @P1 IMAD.MOV.U32 R2, RZ, RZ, R12 ;  /* 0x000000ffff021224 */ /* 0x001fe200078e000c */
[----:B------:R-:W-:Y:S02]  /*26c0*/  @P1 MOV R3, R35 ;  /* 0x0000002300031202 */ /* 0x000fe40000000f00 */
[----:B------:R-:W-:Y:S01]  /*26d0*/  @P1 IADD3 R12, P3, R12, 0x200, RZ ;  /* 0x000002000c0c1810 */ /* 0x000fe20007f7e0ff */
[----:B-1----:R-:W-:Y:S01]  /*26e0*/  IMAD.MOV.U32 R4, RZ, RZ, R10 ;  /* 0x000000ffff047224 */ /* 0x002fe200078e000a */
[----:B------:R-:W-:Y:S01]  /*26f0*/  MOV R5, R21 ;  /* 0x0000001500057202 */ /* 0x000fe20000000f00 */
[----:B------:R0:W-:Y:S01]  /*2700*/  @P1 STG.E desc[UR4][R2.64], R31 ;  /* 0x0000001f02001986 */ /* 0x0001e2000c101904 */
[----:B------:R-:W-:-:S03]  /*2710*/  @P1 IADD3.X R35, RZ, R35, RZ, P3, !PT ;  /* 0x00000023ff231210 */ /* 0x000fc60001ffe4ff */
[----:B------:R1:W-:Y:S01]  /*2720*/  @P1 STG.E desc[UR4][R6.64], R17 ;  /* 0x0000001106001986 */ /* 0x0003e2000c101904 */
[----:B0-----:R-:W-:Y:S02]  /*2730*/  MOV R2, R12 ;  /* 0x0000000c00027202 */ /* 0x001fe40000000f00 */
[----:B------:R-:W-:Y:S01]  /*2740*/  MOV R3, R35 ;  /* 0x0000002300037202 */ /* 0x000fe20000000f00 */
[----:B------:R-:W-:Y:S06]  /*2750*/  @!P0 EXIT ;  /* 0x000000000000894d */ /* 0x000fec0003800000 */
[----:B------:R-:W-:Y:S04]  /*2760*/  STG.E desc[UR4][R2.64], R33 ;  /* 0x0000002102007986 */ /* 0x000fe8000c101904 */
[----:B------:R-:W-:Y:S01]  /*2770*/  STG.E desc[UR4][R4.64], R11 ;  /* 0x0000000b04007986 */ /* 0x000fe2000c101904 */
[----:B------:R-:W-:Y:S05]  /*2780*/  EXIT ;  /* 0x000000000000794d */ /* 0x000fea0003800000 */
.L_x_6:
[----:B------:R-:W-:Y:S01]  /*2790*/  HFMA2.MMA R113, -RZ, RZ, 0, 5.9604644775390625e-08 ;  /* 0x00000001ff717435 */ /* 0x000fe200000001ff */
[----:B------:R-:W-:Y:S01]  /*27a0*/  BSSY B1, `(.L_x_12) ;  /* 0x0000007000017945 */ /* 0x000fe20003800000 */
[----:B------:R-:W-:Y:S02]  /*27b0*/  MOV R112, R111 ;  /* 0x0000006f00707202 */ /* 0x000fe40000000f00 */
[----:B------:R-:W-:Y:S02]  /*27c0*/  MOV R114, 0x1f ;  /* 0x0000001f00727802 */ /* 0x000fe40000000f00 */
[----:B------:R-:W-:-:S07]  /*27d0*/  MOV R107, 0xffffffff ;  /* 0xffffffff006b7802 */ /* 0x000fce0000000f00 */
[----:B------:R-:W-:Y:S05]  /*27e0*/  WARPSYNC.COLLECTIVE R107, `(.L_x_13) ;  /* 0x000000006b087348 */ /* 0x000fea0003c00000 */
[----:B------:R0:W1:Y:S02]  /*27f0*/  SHFL.BFLY P1, R109, R112, R113, R114 ;  /* 0x0c000071706d7389 */ /* 0x0000640000020072 */
[----:B01----:R-:W-:Y:S01]  /*2800*/  ENDCOLLECTIVE ;  /* 0x000000000000791b */ /* 0x003fe20003800000 */
.L_x_13:
[----:B------:R-:W-:Y:S05]  /*2810*/  BSYNC B1 ;  /* 0x0000000000017941 */ /* 0x000fea0003800000 */
.L_x_12:
[----:B------:R-:W-:Y:S01]  /*2820*/  HFMA2.MMA R114, -RZ, RZ, 0, 1.847743988037109375e-06 ;  /* 0x0000001fff727435 */ /* 0x000fe200000001ff */
[----:B------:R-:W-:Y:S01]  /*2830*/  MOV R112, R110 ;  /* 0x0000006e00707202 */ /* 0x000fe20000000f00 */
[----:B------:R-:W-:Y:S01]  /*2840*/  IMAD.MOV.U32 R113, RZ, RZ, 0x1 ;  /* 0x00000001ff717424 */ /* 0x000fe200078e00ff */
[----:B------:R-:W-:Y:S02]  /*2850*/  MOV R107, 0xffffffff ;  /* 0xffffffff006b7802 */ /* 0x000fe40000000f00 */
[----:B------:R-:W-:-:S07]  /*2860*/  MOV R64, R109 ;  /* 0x0000006d00407202 */ /* 0x000fce0000000f00 */
[----:B------:R-:W-:Y:S05]  /*2870*/  WARPSYNC.COLLECTIVE R107, `(.L_x_14) ;  /* 0x000000006b087348 */ /* 0x000fea0003c00000 */
[----:B------:R0:W1:Y:S02]  /*2880*/  SHFL.BFLY P1, R109, R112, R113, R114 ;  /* 0x0c000071706d7389 */ /* 0x0000640000020072 */
[----:B01----:R-:W-:Y:S01]  /*2890*/  ENDCOLLECTIVE ;  /* 0x000000000000791b */ /* 0x003fe20003800000 */
.L_x_14:
[----:B------:R-:W-:Y:S01]  /*28a0*/  FADD.FTZ R64, R64, R111 ;  /* 0x0000006f40407221 */ /* 0x000fe20000010000 */
[----:B------:R-:W-:-:S04]  /*28b0*/  HFMA2.MMA R113, -RZ, RZ, 0, 1.1920928955078125e-07 ;  /* 0x00000002ff717435 */ /* 0x000fc800000001ff */
[----:B------:R-:W-:Y:S02]  /*28c0*/  MOV R112, R64 ;  /* 0x0000004000707202 */ /* 0x000fe40000000f00 */
[----:B------:R-:W-:-:S07]  /*28d0*/  MOV R65, R109 ;  /* 0x0000006d00417202 */ /* 0x000fce0000000f00 */
[----:B------:R-:W-:Y:S05]  /*28e0*/  WARPSYNC.COLLECTIVE R107, `(.L_x_15) ;  /* 0x000000006b087348 */ /* 0x000fea0003c00000 */
[----:B------:R0:W1:Y:S02]  /*28f0*/  SHFL.BFLY P1, R109, R112, R113, R114 ;  /* 0x0c000071706d7389 */ /* 0x0000640000020072 */
[----:B01----:R-:W-:Y:S01]  /*2900*/  ENDCOLLECTIVE ;  /* 0x000000000000791b */ /* 0x003fe20003800000 */
.L_x_15:
[----:B------:R-:W-:-:S05]  /*2910*/  FADD.FTZ R65, R65, R110 ;  /* 0x0000006e41417221 */ /* 0x000fca0000010000 */
[----:B------:R-:W-:Y:S02]  /*2920*/  MOV R112, R65 ;  /* 0x0000004100707202 */ /* 0x000fe40000000f00 */
[----:B------:R-:W-:-:S07]  /*2930*/  MOV R67, R109 ;  /* 0x0000006d00437202 */ /* 0x000fce0000000f00 */
[----:B------:R-:W-:Y:S05]  /*2940*/  WARPSYNC.COLLECTIVE R107, `(.L_x_16) ;  /* 0x000000006b087348 */ /* 0x000fea0003c00000 */
[----:B------:R0:W1:Y:S02]  /*2950*/  SHFL.BFLY P1, R109, R112, R113, R114 ;  /* 0x0c000071706d7389 */ /* 0x0000640000020072 */
[----:B01----:R-:W-:Y:S01]  /*2960*/  ENDCOLLECTIVE ;  /* 0x000000000000791b */ /* 0x003fe20003800000 */
.L_x_16:
[----:B------:R-:W-:Y:S01]  /*2970*/  FADD.FTZ R67, R64, R67 ;  /* 0x0000004340437221 */ /* 0x000fe20000010000 */
[----:B------:R-:W-:-:S04]  /*2980*/  HFMA2.MMA R113, -RZ, RZ, 0, 2.384185791015625e-07 ;  /* 0x00000004ff717435 */ /* 0x000fc800000001ff */
[----:B------:R-:W-:Y:S01]  /*2990*/  MOV R112, R67 ;  /* 0x0000004300707202 */ /* 0x000fe20000000f00 */
[----:B------:R-:W-:-:S07]  /*29a0*/  IMAD.MOV.U32 R66, RZ, RZ, R109 ;  /* 0x000000ffff427224 */ /* 0x000fce00078e006d */
[----:B------:R-:W-:Y:S05]  /*29b0*/  WARPSYNC.COLLECTIVE R107, `(.L_x_17) ;  /* 0x000000006b087348 */ /* 0x000fea0003c00000 */
[----:B------:R0:W1:Y:S02]  /*29c0*/  SHFL.BFLY P1, R109, R112, R113, R114 ;  /* 0x0c000071706d7389 */ /* 0x0000640000020072 */
[----:B01----:R-:W-:Y:S01]  /*29d0*/  ENDCOLLECTIVE ;  /* 0x000000000000791b */ /* 0x003fe20003800000 */
.L_x_17:
[----:B------:R-:W-:-:S05]  /*29e0*/  FADD.FTZ R66, R65, R66 ;  /* 0x0000004241427221 */ /* 0x000fca0000010000 */
[----:B------:R-:W-:Y:S02]  /*29f0*/  MOV R112, R66 ;  /* 0x0000004200707202 */ /* 0x000fe40000000f00 */
[----:B------:R-:W-:-:S07]  /*2a00*/  MOV R68, R109 ;  /* 0x0000006d00447202 */ /* 0x000fce0000000f00 */
[----:B------:R-:W-:Y:S05]  /*2a10*/  WARPSYNC.COLLECTIVE R107, `(.L_x_18) ;  /* 0x000000006b087348 */ /* 0x000fea0003c00000 */
[----:B------:R0:W1:Y:S02]  /*2a20*/  SHFL.BFLY P1, R109, R112, R113, R114 ;  /* 0x0c000071706d7389 */ /* 0x0000640000020072 */
[----:B01----:R-:W-:Y:S01]  /*2a30*/  ENDCOLLECTIVE ;  /* 0x000000000000791b */ /* 0x003fe20003800000 */
.L_x_18:
[----:B------:R-:W-:Y:S01]  /*2a40*/  FADD.FTZ R68, R67, R68 ;  /* 0x0000004443447221 */ /* 0x000fe20000010000 */
[----:B------:R-:W-:-:S04]  /*2a50*/  HFMA2.MMA R113, -RZ, RZ, 0, 4.76837158203125e-07 ;  /* 0x00000008ff717435 */ /* 0x000fc800000001ff */
[----:B------:R-:W-:Y:S02]  /*2a60*/  MOV R112, R68 ;  /* 0x0000004400707202 */ /* 0x000fe40000000f00 */
[----:B------:R-:W-:-:S07]  /*2a70*/  MOV R69, R109 ;  /* 0x0000006d00457202 */ /* 0x000fce0000000f00 */
[----:B------:R-:W-:Y:S05]  /*2a80*/  WARPSYNC.COLLECTIVE R107, `(.L_x_19) ;  /* 0x000000006b087348 */ /* 0x000fea0003c00000 */
[----:B------:R0:W1:Y:S02]  /*2a90*/  SHFL.BFLY P1, R109, R112, R113, R114 ;  /* 0x0c000071706d7389 */ /* 0x0000640000020072 */
[----:B01----:R-:W-:Y:S01]  /*2aa0*/  ENDCOLLECTIVE ;  /* 0x000000000000791b */ /* 0x003fe20003800000 */
.L_x_19:
[----:B------:R-:W-:-:S05]  /*2ab0*/  FADD.FTZ R69, R66, R69 ;  /* 0x0000004542457221 */ /* 0x000fca0000010000 */
[----:B------:R-:W-:Y:S01]  /*2ac0*/  MOV R112, R69 ;  /* 0x0000004500707202 */ /* 0x000fe20000000f00 */
[----:B------:R-:W-:-:S07]  /*2ad0*/  IMAD.MOV.U32 R71, RZ, RZ, R109 ;  /* 0x000000ffff477224 */ /* 0x000fce00078e006d */
[----:B------:R-:W-:Y:S05]  /*2ae0*/  WARPSYNC.COLLECTIVE R107, `(.L_x_20) ;  /* 0x000000006b087348 */ /* 0x000fea0003c00000 */
[----:B------:R0:W1:Y:S02]  /*2af0*/  SHFL.BFLY P1, R109, R112, R113, R114 ;  /* 0x0c000071706d7389 */ /* 0x0000640000020072 */
[----:B01----:R-:W-:Y:S01]  /*2b00*/  ENDCOLLECTIVE ;  /* 0x000000000000791b */ /* 0x003fe20003800000 */
.L_x_20:
[----:B------:R-:W-:Y:S01]  /*2b10*/  FADD.FTZ R71, R68, R71 ;  /* 0x0000004744477221 */ /* 0x000fe20000010000 */
[----:B------:R-:W-:-:S04]  /*2b20*/  HFMA2.MMA R113, -RZ, RZ, 0, 9.5367431640625e-07 ;  /* 0x00000010ff717435 */ /* 0x000fc800000001ff */
[----:B------:R-:W-:Y:S02]  /*2b30*/  MOV R112, R71 ;  /* 0x0000004700707202 */ /* 0x000fe40000000f00 */
[----:B------:R-:W-:-:S07]  /*2b40*/  MOV R70, R109 ;  /* 0x0000006d00467202 */ /* 0x000fce0000000f00 */
[----:B------:R-:W-:Y:S05]  /*2b50*/  WARPSYNC.COLLECTIVE R107, `(.L_x_21) ;  /* 0x000000006b087348 */ /* 0x000fea0003c00000 */
[----:B------:R0:W1:Y:S02]  /*2b60*/  SHFL.BFLY P1, R109, R112, R113, R114 ;  /* 0x0c000071706d7389 */ /* 0x0000640000020072 */
[----:B01----:R-:W-:Y:S01]  /*2b70*/  ENDCOLLECTIVE ;  /* 0x000000000000791b */ /* 0x003fe20003800000 */
.L_x_21:
[----:B------:R-:W-:-:S05]  /*2b80*/  FADD.FTZ R70, R69, R70 ;  /* 0x0000004645467221 */ /* 0x000fca0000010000 */
[----:B------:R-:W-:Y:S02]  /*2b90*/  MOV R112, R70 ;  /* 0x0000004600707202 */ /* 0x000fe40000000f00 */
[----:B------:R-:W-:-:S07]  /*2ba0*/  MOV R64, R109 ;  /* 0x0000006d00407202 */ /* 0x000fce0000000f00 */
[----:B------:R-:W-:Y:S05]  /*2bb0*/  WARPSYNC.COLLECTIVE R107, `(.L_x_22) ;  /* 0x000000006b087348 */ /* 0x000fea0003c00000 */
[----:B------:R0:W1:Y:S02]  /*2bc0*/  SHFL.BFLY P1, R109, R112, R113, R114 ;  /* 0x0c000071706d7389 */ /* 0x0000640000020072 */
[----:B01----:R-:W-:Y:S01]  /*2bd0*/  ENDCOLLECTIVE ;  /* 0x000000000000791b */ /* 0x003fe20003800000 */
.L_x_22:
[----:B------:R-:W-:Y:S01]  /*2be0*/  MOV R65, R109 ;  /* 0x0000006d00417202 */ /* 0x000fe20000000f00 */
[----:B------:R-:W-:Y:S06]  /*2bf0*/  BRA `(.L_x_23) ;  /* 0xffffffe400d47947 */ /* 0x000fec000383ffff */
.L_x_24:
[----:B------:R-:W-:-:S00]  /*2c00*/  BRA `(.L_x_24) ;  /* 0xfffffffc00fc7947 */ /* 0x000fc0000383ffff */
[----:B------:R-:W-:-:S00]  /*2c10*/  NOP ;  /* 0x0000000000007918 */ /* 0x000fc00000000000 */
        /* <DEDUP_REMOVED lines=14> */
.L_x_9072:


//--------------------- .text._ZN10layer_norm13ln_bwd_kernelINS_13Kernel_traitsI13__nv_bfloat16S2_S2_S2_fjLj512ELj1ELj4ELj1ELj16ENS_18Kernel_traits_baseILj512ES2_S2_S2_S2_fjLj128EEEEELb0ELb0ELb0ELb1EEEvNS_9BwdParamsE --------------------------
	.section	.text._ZN10layer_norm13ln_bwd_kernelINS_13Kernel_traitsI13__nv_bfloat16S2_S2_S2_fjLj512ELj1ELj4ELj1ELj16ENS_18Kernel_traits_baseILj512ES2_S2_S2_S2_fjLj128EEEEELb0ELb0ELb0ELb1EEEvNS_9BwdParamsE,"ax",@progbits
	.align	128
        .global         _ZN10layer_norm13ln_bwd_kernelINS_13Kernel_traitsI13__nv_bfloat16S2_S2_S2_fjLj512ELj1ELj4ELj1ELj16ENS_18Kernel_traits_baseILj512ES2_S2_S2_S2_fjLj128EEEEELb0ELb0ELb0ELb1EEEvNS_9BwdParamsE
        .type           _ZN10layer_norm13ln_bwd_kernelINS_13Kernel_traitsI13__nv_bfloat16S2_S2_S2_fjLj512ELj1ELj4ELj1ELj16ENS_18Kernel_traits_baseILj512ES2_S2_S2_S2_fjLj128EEEEELb0ELb0ELb0ELb1EEEvNS_9BwdParamsE,@function
        .size           _ZN10layer_norm13ln_bwd_kernelINS_13Kernel_traitsI13__nv_bfloat16S2_S2_S2_fjLj512ELj1ELj4ELj1ELj16ENS_18Kernel_traits_baseILj512ES2_S2_S2_S2_fjLj128EEEEELb0ELb0ELb0ELb1EEEvNS_9BwdParamsE,(.L_x_9073 - _ZN10layer_norm13ln_bwd_kernelINS_13Kernel_traitsI13__nv_bfloat16S2_S2_S2_fjLj512ELj1ELj4ELj1ELj16ENS_18Kernel_traits_baseILj512ES2_S2_S2_S2_fjLj128EEEEELb0ELb0ELb0ELb1EEEvNS_9BwdParamsE)
        .other          _ZN10layer_norm13ln_bwd_kernelINS_13Kernel_traitsI13__nv_bfloat16S2_S2_S2_fjLj512ELj1ELj4ELj1ELj16ENS_18Kernel_traits_baseILj512ES2_S2_S2_S2_fjLj128EEEEELb0ELb0ELb0ELb1EEEvNS_9BwdParamsE,@"STO_CUDA_ENTRY STV_DEFAULT"
_ZN10layer_norm13ln_bwd_kernelINS_13Kernel_traitsI13__nv_bfloat16S2_S2_S2_fjLj512ELj1ELj4ELj1ELj16ENS_18Kernel_traits_baseILj512ES2_S2_S2_S2_fjLj128EEEEELb0ELb0ELb0ELb1EEEvNS_9BwdParamsE:
.text._ZN10layer_norm13ln_bwd_kernelINS_13Kernel_traitsI13__nv_bfloat16S2_S2_S2_fjLj512ELj1ELj4ELj1ELj16ENS_18Kernel_traits_baseILj512ES2_S2_S2_S2_fjLj128EEEEELb0ELb0ELb0ELb1EEEvNS_9BwdParamsE:
[----:B------:R-:W-:Y:S01]  /*0000*/  LDC R1, c[0x0][0x28] ;  /* 0x00000a00ff017b82 */ /* 0x000fe20000000800 */
[----:B------:R-:W0:Y:S01]  /*0010*/  S2R R56, SR_TID.X ;  /* 0x0000000000387919 */ /* 0x000e220000002100 */
[----:B------:R-:W-:Y:S01]  /*0020*/  ULDC UR4, c[0x0][0x214] ;  /* 0x0000850000047ab9 */ /* 0x000fe20000000800 */
[----:B------:R-:W-:Y:S01]  /*0030*/  ULDC UR8, c[0x0][0x218] ;  /* 0x0000860000087ab9 */ /* 0x000fe20000000800 */
[----:B------:R-:W-:Y:S01]  /*0040*/  ULDC UR9, c[0x0][0x290] ;  /* 0x0000a40000097ab9 */ /* 0x000fe20000000800 */
[----:B------:R-:W1:Y:S01]  /*0050*/  S2R R0, SR_CTAID.X ;  /* 0x0000000000007919 */ /* 0x000e620000002500 */
[----:B------:R-:W-:Y:S01]  /*0060*/  ULDC.64 UR10, c[0x0][0x2c8] ;  /* 0x0000b200000a7ab9 */ /* 0x000fe20000000a00 */
[----:B------:R-:W-:Y:S01]  /*0070*/  ULDC.64 UR12, c[0x0][0x308] ;  /* 0x0000c200000c7ab9 */ /* 0x000fe20000000a00 */
[----:B------:R-:W-:Y:S01]  /*0080*/  BSSY B0, `(.L_x_25) ;  /* 0x00001ef000007945 */ /* 0x000fe20003800000 */
[----:B0-----:R-:W-:-:S04]  /*0090*/  SHF.R.U32.HI R69, RZ, 0x5, R56 ;  /* 0x00000005ff457819 */ /* 0x001fc80000011638 */
[----:B-1----:R-:W-:-:S04]  /*00a0*/  LEA R69, R0, R69, 0x2 ;  /* 0x0000004500457211 */ /* 0x002fc800078e10ff */
[----:B------:R-:W-:Y:S01]  /*00b0*/  ISETP.GE.AND P0, PT, R69, UR4, PT ;  /* 0x0000000445007c0c */ /* 0x000fe2000bf06270 */
[----:B------:R-:W-:-:S12]  /*00c0*/  ULDC.64 UR4, c[0x0][0x208] ;  /* 0x0000820000047ab9 */ /* 0x000fd80000000a00 */
[----:B------:R-:W-:Y:S05]  /*00d0*/  @!P0 BRA `(.L_x_26) ;  /* 0x0000000000448947 */ /* 0x000fea0003800000 */
[----:B------:R-:W-:Y:S02]  /*00e0*/  CS2R R34, SRZ ;  /* 0x0000000000227805 */ /* 0x000fe4000001ff00 */
[----:B------:R-:W-:Y:S02]  /*00f0*/  CS2R R32, SRZ ;  /* 0x0000000000207805 */ /* 0x000fe4000001ff00 */
        /* <DEDUP_REMOVED lines=13> */
[----:B------:R-:W-:Y:S01]  /*01d0*/  CS2R R4, SRZ ;  /* 0x0000000000047805 */ /* 0x000fe2000001ff00 */
[----:B------:R-:W-:Y:S06]  /*01e0*/  BRA `(.L_x_27) ;  /* 0x0000001c00607947 */ /* 0x000fec0003800000 */
.L_x_26:
[----:B------:R-:W-:Y:S01]  /*01f0*/  SHF.L.U32 R0, R56, 0x4, RZ ;  /* 0x0000000438007819 */ /* 0x000fe200000006ff */
[----:B------:R-:W-:Y:S01]  /*0200*/  ULDC.64 UR6, c[0x0][0x260] ;  /* 0x0000980000067ab9 */ /* 0x000fe20000000a00 */
[----:B------:R-:W0:Y:S02]  /*0210*/  LDC.U8 R88, c[0x0][0x2a0] ;  /* 0x0000a800ff587b82 */ /* 0x000e240000000000 */
[----:B------:R-:W-:-:S04]  /*0220*/  LOP3.LUT R0, R0, 0x1f0, RZ, 0xc0, !PT ;  /* 0x000001f000007812 */ /* 0x000fc800078ec0ff */
[----:B------:R-:W-:-:S04]  /*0230*/  IADD3 R2, P0, R0, UR6, RZ ;  /* 0x0000000600027c10 */ /* 0x000fc8000ff1e0ff */
[----:B------:R-:W-:Y:S01]  /*0240*/  IADD3.X R3, RZ, UR7, RZ, P0, !PT ;  /* 0x00000007ff037c10 */ /* 0x000fe200087fe4ff */
[----:B------:R-:W-:-:S04]  /*0250*/  ULDC.64 UR6, c[0x0][0x270] ;  /* 0x00009c0000067ab9 */ /* 0x000fc80000000a00 */
[----:B------:R-:W2:Y:S04]  /*0260*/  LDG.E.128 R4, desc[UR4][R2.64] ;  /* 0x0000000402047981 */ /* 0x000ea8000c1e1d00 */
[----:B------:R-:W3:Y:S01]  /*0270*/  LDG.E.128 R8, desc[UR4][R2.64+0x200] ;  /* 0x0002000402087981 */ /* 0x000ee2000c1e1d00 */
[----:B------:R-:W-:Y:S01]  /*0280*/  ISETP.NE.U32.AND P0, PT, RZ, UR6, PT ;  /* 0x00000006ff007c0c */ /* 0x000fe2000bf05070 */
[----:B------:R-:W-:Y:S01]  /*0290*/  HFMA2.MMA R57, -RZ, RZ, 0, 0 ;  /* 0x00000000ff397435 */ /* 0x000fe200000001ff */
[----:B------:R-:W-:Y:S01]  /*02a0*/  BSSY B1, `(.L_x_28) ;  /* 0x00001ac000017945 */ /* 0x000fe20003800000 */
[----:B------:R-:W-:Y:S02]  /*02b0*/  CS2R R54, SRZ ;  /* 0x0000000000367805 */ /* 0x000fe4000001ff00 */
[----:B------:R-:W-:-:S02]  /*02c0*/  ISETP.NE.AND.EX P0, PT, RZ, UR7, PT, P0 ;  /* 0x00000007ff007c0c */ /* 0x000fc4000bf05300 */
        /* <DEDUP_REMOVED lines=14> */
[----:B------:R-:W-:Y:S02]  /*03b0*/  MOV R68, RZ ;  /* 0x000000ff00447202 */ /* 0x000fe40000000f00 */
[----:B--2---:R-:W-:Y:S02]  /*03c0*/  PRMT R81, R5, 0x7632, R81 ;  /* 0x0000763205517816 */ /* 0x004fe40000000051 */
[----:B------:R-:W-:Y:S02]  /*03d0*/  PRMT R80, R4, 0x7632, R80 ;  /* 0x0000763204507816 */ /* 0x000fe40000000050 */
[----:B------:R-:W-:Y:S01]  /*03e0*/  PRMT R82, R6, 0x7632, R82 ;  /* 0x0000763206527816 */ /* 0x000fe20000000052 */
[----:B------:R-:W-:Y:S01]  /*03f0*/  IMAD.U32 R81, R81, 0x10000, RZ ;  /* 0x0001000051517824 */ /* 0x000fe200078e00ff */
[----:B------:R-:W-:-:S02]  /*0400*/  PRMT R83, R7, 0x7632, R83 ;  /* 0x0000763207537816 */ /* 0x000fc40000000053 */
[----:B---3--:R-:W-:Y:S02]  /*0410*/  PRMT R84, R8, 0x7632, R84 ;  /* 0x0000763208547816 */ /* 0x008fe40000000054 */
[----:B------:R-:W-:Y:S02]  /*0420*/  PRMT R85, R9, 0x7632, R85 ;  /* 0x0000763209557816 */ /* 0x000fe40000000055 */
[----:B------:R-:W-:Y:S02]  /*0430*/  PRMT R86, R10, 0x7632, R86 ;  /* 0x000076320a567816 */ /* 0x000fe40000000056 */
[----:B------:R-:W-:Y:S02]  /*0440*/  PRMT R87, R11, 0x7632, R87 ;  /* 0x000076320b577816 */ /* 0x000fe40000000057 */
[----:B------:R-:W-:Y:S02]  /*0450*/  SHF.L.U32 R70, R4, 0x10, RZ ;  /* 0x0000001004467819 */ /* 0x000fe400000006ff */
[----:B------:R-:W-:-:S02]  /*0460*/  SHF.L.U32 R71, R5, 0x10, RZ ;  /* 0x0000001005477819 */ /* 0x000fc400000006ff */
[----:B------:R-:W-:Y:S02]  /*0470*/  SHF.L.U32 R72, R6, 0x10, RZ ;  /* 0x0000001006487819 */ /* 0x000fe400000006ff */
[----:B------:R-:W-:Y:S02]  /*0480*/  SHF.L.U32 R73, R7, 0x10, RZ ;  /* 0x0000001007497819 */ /* 0x000fe400000006ff */
[----:B------:R-:W-:Y:S02]  /*0490*/  SHF.L.U32 R74, R8, 0x10, RZ ;  /* 0x00000010084a7819 */ /* 0x000fe400000006ff */
[----:B------:R-:W-:Y:S02]  /*04a0*/  SHF.L.U32 R75, R9, 0x10, RZ ;  /* 0x00000010094b7819 */ /* 0x000fe400000006ff */
        /* <DEDUP_REMOVED lines=8> */
[----:B0-----:R-:W-:-:S07]  /*0530*/  SHF.L.U32 R87, R87, 0x10, RZ ;  /* 0x0000001057577819 */ /* 0x001fce00000006ff */
.L_x_30:
[----:B------:R-:W0:Y:S01]  /*0540*/  @P0 LDC.64 R30, c[0x0][0x270] ;  /* 0x00009c00ff1e0b82 */ /* 0x000e220000000a00 */
[----:B------:R-:W-:Y:S01]  /*0550*/  IMAD R0, R69, UR8, RZ ;  /* 0x0000000845007c24 */ /* 0x000fe2000f8e02ff */
[----:B-1----:R-:W-:-:S04]  /*0560*/  SHF.R.S32.HI R16, RZ, 0x1f, R69 ;  /* 0x0000001fff107819 */ /* 0x002fc80000011445 */
[----:B------:R-:W-:Y:S02]  /*0570*/  SHF.R.S32.HI R17, RZ, 0x1f, R0 ;  /* 0x0000001fff117819 */ /* 0x000fe40000011400 */
[----:B------:R-:W1:Y:S02]  /*0580*/  LDC.64 R24, c[0x0][0x238] ;  /* 0x00008e00ff187b82 */ /* 0x000e640000000a00 */
[----:B------:R-:W-:Y:S02]  /*0590*/  LEA.HI R17, R17, R0, RZ, 0x3 ;  /* 0x0000000011117211 */ /* 0x000fe400078f18ff */
[----:B------:R-:W-:-:S04]  /*05a0*/  LOP3.LUT R0, R56, 0x1f, RZ, 0xc0, !PT ;  /* 0x0000001f38007812 */ /* 0x000fc800078ec0ff */
[----:B------:R-:W2:Y:S01]  /*05b0*/  LDC.64 R26, c[0x0][0x250] ;  /* 0x00009400ff1a7b82 */ /* 0x000ea20000000a00 */
[----:B------:R-:W-:-:S07]  /*05c0*/  LEA.HI.SX32 R89, R17, R0, 0x1d ;  /* 0x0000000011597211 */ /* 0x000fce00078feaff */
[----:B------:R-:W3:Y:S01]  /*05d0*/  LDC.64 R2, c[0x0][0x2b8] ;  /* 0x0000ae00ff027b82 */ /* 0x000ee20000000a00 */
[----:B0-----:R-:W-:-:S07]  /*05e0*/  @P0 LEA R30, P1, R69, R30, 0x1 ;  /* 0x0000001e451e0211 */ /* 0x001fce00078208ff */
[----:B------:R-:W0:Y:S01]  /*05f0*/  LDC.64 R58, c[0x0][0x258] ;  /* 0x00009600ff3a7b82 */ /* 0x000e220000000a00 */
[----:B------:R-:W-:Y:S02]  /*0600*/  IADD3 R91, R89, 0x20, RZ ;  /* 0x00000020595b7810 */ /* 0x000fe40007ffe0ff */
[----:B------:R-:W-:Y:S01]  /*0610*/  @P0 LEA.HI.X R31, R69, R31, R16, 0x1, P1 ;  /* 0x0000001f451f0211 */ /* 0x000fe200008f0c10 */
[----:B-1----:R-:W-:-:S04]  /*0620*/  IMAD.WIDE.U32 R16, R89, 0x10, R24 ;  /* 0x0000001059107825 */ /* 0x002fc800078e0018 */
[----:B--2---:R-:W-:Y:S01]  /*0630*/  IMAD.WIDE R66, R69, 0x4, R26 ;  /* 0x0000000445427825 */ /* 0x004fe200078e021a */
[----:B------:R-:W2:Y:S03]  /*0640*/  @P0 LDG.E.U16 R0, desc[UR4][R30.64] ;  /* 0x000000041e000981 */ /* 0x000ea6000c1e1500 */
[----:B------:R-:W-:Y:S01]  /*0650*/  IMAD.WIDE.U32 R24, R91, 0x10, R24 ;  /* 0x000000105b187825 */ /* 0x000fe200078e0018 */
[----:B------:R-:W4:Y:S03]  /*0660*/  LDG.E.128 R16, desc[UR4][R16.64] ;  /* 0x0000000410107981 */ /* 0x000f26000c1e1d00 */
[--C-:B---3--:R-:W-:Y:S01]  /*0670*/  IMAD.WIDE.U32 R20, R89, 0x10, R2.reuse ;  /* 0x0000001059147825 */ /* 0x108fe200078e0002 */
[----:B------:R1:W3:Y:S04]  /*0680*/  LDG.E R95, desc[UR4][R66.64] ;  /* 0x00000004425f7981 */ /* 0x0002e8000c1e1900 */
[----:B------:R-:W3:Y:S01]  /*0690*/  LDG.E.128 R24, desc[UR4][R24.64] ;  /* 0x0000000418187981 */ /* 0x000ee2000c1e1d00 */
[----:B------:R-:W-:-:S03]  /*06a0*/  IMAD.WIDE.U32 R28, R91, 0x10, R2 ;  /* 0x000000105b1c7825 */ /* 0x000fc600078e0002 */
[----:B------:R-:W3:Y:S01]  /*06b0*/  LDG.E.128 R20, desc[UR4][R20.64] ;  /* 0x0000000414147981 */ /* 0x000ee2000c1e1d00 */
[----:B0-----:R-:W-:-:S03]  /*06c0*/  IMAD.WIDE R62, R69, 0x4, R58 ;  /* 0x00000004453e7825 */ /* 0x001fc600078e023a */
[----:B------:R-:W3:Y:S04]  /*06d0*/  LDG.E.128 R28, desc[UR4][R28.64] ;  /* 0x000000041c1c7981 */ /* 0x000ee8000c1e1d00 */
[----:B------:R-:W3:Y:S01]  /*06e0*/  LDG.E R62, desc[UR4][R62.64] ;  /* 0x000000043e3e7981 */ /* 0x000ee2000c1e1900 */
[----:B------:R-:W-:-:S04]  /*06f0*/  ISETP.NE.U32.AND P1, PT, RZ, UR10, PT ;  /* 0x0000000aff007c0c */ /* 0x000fc8000bf25070 */
[----:B------:R-:W-:-:S13]  /*0700*/  ISETP.NE.AND.EX P1, PT, RZ, UR11, PT, P1 ;  /* 0x0000000bff007c0c */ /* 0x000fda000bf25310 */
[----:B------:R-:W0:Y:S08]  /*0710*/  @P1 LDC.64 R2, c[0x0][0x2c8] ;  /* 0x0000b200ff021b82 */ /* 0x000e300000000a00 */
[----:B------:R-:W0:Y:S01]  /*0720*/  @P1 LDC.64 R58, c[0x0][0x2c8] ;  /* 0x0000b200ff3a1b82 */ /* 0x000e220000000a00 */
[----:B------:R-:W-:Y:S02]  /*0730*/  ISETP.NE.AND P2, PT, R88, RZ, PT ;  /* 0x000000ff5800720c */ /* 0x000fe40003f45270 */
[----:B-1----:R-:W-:Y:S01]  /*0740*/  MOV R66, 0x3f800000 ;  /* 0x3f80000000427802 */ /* 0x002fe20000000f00 */
[----:B0-----:R-:W-:-:S05]  /*0750*/  @P1 IMAD.WIDE.U32 R2, R91, 0x10, R2 ;  /* 0x000000105b021825 */ /* 0x001fca00078e0002 */
[----:B------:R0:W5:Y:S01]  /*0760*/  @P1 LDG.E.128 R8, desc[UR4][R2.64] ;  /* 0x0000000402081981 */ /* 0x000162000c1e1d00 */
[----:B------:R-:W-:-:S05]  /*0770*/  @P1 IMAD.WIDE.U32 R58, R89, 0x10, R58 ;  /* 0x00000010593a1825 */ /* 0x000fca00078e003a */
[----:B------:R1:W5:Y:S01]  /*0780*/  @P1 LDG.E.128 R4, desc[UR4][R58.64] ;  /* 0x000000043a041981 */ /* 0x000362000c1e1d00 */
[----:B------:R-:W-:Y:S01]  /*0790*/  UMOV UR6, 0xffffffff ;  /* 0xffffffff00067882 */ /* 0x000fe20000000000 */
[----:B--2---:R-:W-:Y:S02]  /*07a0*/  @P0 SHF.L.U32 R66, R0, 0x10, RZ ;  /* 0x0000001000420819 */ /* 0x004fe400000006ff */
[----:B----4-:R-:W-:Y:S02]  /*07b0*/  PRMT R0, R16, 0x7632, R0 ;  /* 0x0000763210007816 */ /* 0x010fe40000000000 */
[C---:B------:R-:W-:Y:S02]  /*07c0*/  PRMT R92, R17.reuse, 0x7632, R92 ;  /* 0x00007632115c7816 */ /* 0x040fe4000000005c */
[----:B------:R-:W-:Y:S02]  /*07d0*/  SHF.L.U32 R17, R17, 0x10, RZ ;  /* 0x0000001011117819 */ /* 0x000fe400000006ff */
[----:B------:R-:W-:-:S02]  /*07e0*/  SHF.L.U32 R113, R18, 0x10, RZ ;  /* 0x0000001012717819 */ /* 0x000fc400000006ff */
[C---:B------:R-:W-:Y:S02]  /*07f0*/  PRMT R94, R19.reuse, 0x7632, R94 ;  /* 0x00007632135e7816 */ /* 0x040fe4000000005e */
[----:B------:R-:W-:Y:S02]  /*0800*/  SHF.L.U32 R111, R19, 0x10, RZ ;  /* 0x00000010136f7819 */ /* 0x000fe400000006ff */
[----:B---3--:R-:W-:Y:S02]  /*0810*/  FSEL R96, R95, RZ, !P2 ;  /* 0x000000ff5f607208 */ /* 0x008fe40005000000 */
[----:B------:R-:W-:Y:S02]  /*0820*/  SHF.L.U32 R90, R16, 0x10, RZ ;  /* 0x00000010105a7819 */ /* 0x000fe400000006ff */
[----:B------:R-:W-:Y:S02]  /*0830*/  PRMT R93, R18, 0x7632, R93 ;  /* 0x00007632125d7816 */ /* 0x000fe4000000005d */
[----:B0-----:R-:W-:-:S02]  /*0840*/  PRMT R2, R24, 0x7632, R2 ;  /* 0x0000763218027816 */ /* 0x001fc40000000002 */
[----:B------:R-:W-:Y:S02]  /*0850*/  PRMT R19, R26, 0x7632, R19 ;  /* 0x000076321a137816 */ /* 0x000fe40000000013 */
[C---:B------:R-:W-:Y:S02]  /*0860*/  PRMT R16, R21.reuse, 0x7632, R16 ;  /* 0x0000763215107816 */ /* 0x040fe40000000010 */
[----:B------:R-:W-:Y:S01]  /*0870*/  SHF.L.U32 R18, R21, 0x10, RZ ;  /* 0x0000001015127819 */ /* 0x000fe200000006ff */
[----:B------:R-:W-:Y:S01]  /*0880*/  IMAD.U32 R63, R20, 0x10000, RZ ;  /* 0x00010000143f7824 */ /* 0x000fe200078e00ff */
[----:B------:R-:W-:Y:S02]  /*0890*/  PRMT R3, R25, 0x7632, R3 ;  /* 0x0000763219037816 */ /* 0x000fe40000000003 */
[----:B------:R-:W-:Y:S02]  /*08a0*/  PRMT R21, R27, 0x7632, R21 ;  /* 0x000076321b157816 */ /* 0x000fe40000000015 */
[----:B------:R-:W-:Y:S01]  /*08b0*/  SHF.L.U32 R0, R0, 0x10, RZ ;  /* 0x0000001000007819 */ /* 0x000fe200000006ff */
[----:B------:R-:W-:Y:S01]  /*08c0*/  FADD.FTZ R113, -R96, R113 ;  /* 0x0000007160717221 */ /* 0x000fe20000010100 */
[----:B------:R-:W-:-:S02]  /*08d0*/  PRMT R67, R20, 0x7632, R67 ;  /* 0x0000763214437816 */ /* 0x000fc40000000043 */
[----:B------:R-:W-:Y:S01]  /*08e0*/  SHF.L.U32 R99, R25, 0x10, RZ ;  /* 0x0000001019637819 */ /* 0x000fe200000006ff */
[----:B------:R-:W-:Y:S01]  /*08f0*/  FADD.FTZ R25, -R96, R17 ;  /* 0x0000001160197221 */ /* 0x000fe20000010100 */
[C---:B------:R-:W-:Y:S01]  /*0900*/  PRMT R20, R22.reuse, 0x7632, R20 ;  /* 0x0000763216147816 */ /* 0x040fe20000000014 */
[----:B------:R-:W-:Y:S01]  /*0910*/  IMAD.U32 R17, R19, 0x10000, RZ ;  /* 0x0001000013117824 */ /* 0x000fe200078e00ff */
[----:B-1----:R-:W-:Y:S02]  /*0920*/  SHF.L.U32 R59, R22, 0x10, RZ ;  /* 0x00000010163b7819 */ /* 0x002fe400000006ff */
[----:B------:R-:W-:Y:S01]  /*0930*/  SHF.L.U32 R2, R2, 0x10, RZ ;  /* 0x0000001002027819 */ /* 0x000fe200000006ff */
[----:B------:R-:W-:Y:S01]  /*0940*/  FADD.FTZ R111, -R96, R111 ;  /* 0x0000006f606f7221 */ /* 0x000fe20000010100 */
[C---:B------:R-:W-:Y:S02]  /*0950*/  PRMT R58, R23.reuse, 0x7632, R58 ;  /* 0x00007632173a7816 */ /* 0x040fe4000000003a */
[----:B------:R-:W-:-:S02]  /*0960*/  SHF.L.U32 R22, R23, 0x10, RZ ;  /* 0x0000001017167819 */ /* 0x000fc400000006ff */
[----:B------:R-:W-:Y:S01]  /*0970*/  SHF.L.U32 R93, R93, 0x10, RZ ;  /* 0x000000105d5d7819 */ /* 0x000fe200000006ff */
[----:B------:R-:W-:Y:S01]  /*0980*/  FADD.FTZ R109, -R96, R0 ;  /* 0x00000000606d7221 */ /* 0x000fe20000010100 */
[----:B------:R-:W-:Y:S02]  /*0990*/  SHF.L.U32 R101, R24, 0x10, RZ ;  /* 0x0000001018657819 */ /* 0x000fe400000006ff */
[----:B------:R-:W-:Y:S02]  /*09a0*/  SHF.L.U32 R95, R26, 0x10, RZ ;  /* 0x000000101a5f7819 */ /* 0x000fe400000006ff */
[----:B------:R-:W-:Y:S02]  /*09b0*/  SHF.L.U32 R23, R27, 0x10, RZ ;  /* 0x000000101b177819 */ /* 0x000fe400000006ff */
[----:B------:R-:W-:Y:S02]  /*09c0*/  SHF.L.U32 R92, R92, 0x10, RZ ;  /* 0x000000105c5c7819 */ /* 0x000fe400000006ff */
[----:B------:R-:W-:-:S02]  /*09d0*/  SHF.L.U32 R94, R94, 0x10, RZ ;  /* 0x000000105e5e7819 */ /* 0x000fc400000006ff */
[----:B------:R-:W-:Y:S02]  /*09e0*/  SHF.L.U32 R3, R3, 0x10, RZ ;  /* 0x0000001003037819 */ /* 0x000fe400000006ff */
[----:B------:R-:W-:Y:S01]  /*09f0*/  SHF.L.U32 R19, R21, 0x10, RZ ;  /* 0x0000001015137819 */ /* 0x000fe200000006ff */
[----:B------:R-:W-:Y:S01]  /*0a00*/  FADD.FTZ R27, -R96, R90 ;  /* 0x0000005a601b7221 */ /* 0x000fe20000010100 */
[----:B------:R-:W-:Y:S01]  /*0a10*/  SHF.L.U32 R24, R16, 0x10, RZ ;  /* 0x0000001010187819 */ /* 0x000fe200000006ff */
[----:B------:R-:W-:Y:S01]  /*0a20*/  FMUL.FTZ R16, R62, R113 ;  /* 0x000000713e107220 */ /* 0x000fe20000410000 */
[----:B------:R-:W-:Y:S01]  /*0a30*/  FADD.FTZ R21, -R96, R2 ;  /* 0x0000000260157221 */ /* 0x000fe20000010100 */
[----:B------:R-:W-:Y:S01]  /*0a40*/  SHF.L.U32 R113, R20, 0x10, RZ ;  /* 0x0000001014717819 */ /* 0x000fe200000006ff */
[----:B------:R-:W-:Y:S01]  /*0a50*/  FADD.FTZ R105, -R96, R93 ;  /* 0x0000005d60697221 */ /* 0x000fe20000010100 */
[C---:B------:R-:W-:Y:S01]  /*0a60*/  PRMT R26, R31.reuse, 0x7632, R26 ;  /* 0x000076321f1a7816 */ /* 0x040fe2000000001a */
[----:B------:R-:W-:Y:S01]  /*0a70*/  FMUL.FTZ R20, R62, R111 ;  /* 0x0000006f3e147220 */ /* 0x000fe20000410000 */
[----:B------:R-:W-:Y:S01]  /*0a80*/  SHF.L.U32 R2, R31, 0x10, RZ ;  /* 0x000000101f027819 */ /* 0x000fe200000006ff */
[C---:B------:R-:W-:Y:S01]  /*0a90*/  FADD.FTZ R107, -R96.reuse, R92 ;  /* 0x0000005c606b7221 */ /* 0x040fe20000010100 */
[----:B------:R-:W-:Y:S01]  /*0aa0*/  SHF.L.U32 R67, R67, 0x10, RZ ;  /* 0x0000001043437819 */ /* 0x000fe200000006ff */
[C---:B------:R-:W-:Y:S01]  /*0ab0*/  FADD.FTZ R93, -R96.reuse, R94 ;  /* 0x0000005e605d7221 */ /* 0x040fe20000010100 */
[C---:B------:R-:W-:Y:S01]  /*0ac0*/  FADD.FTZ R101, -R96.reuse, R101 ;  /* 0x0000006560657221 */ /* 0x040fe20000010100 */
[C---:B------:R-:W-:Y:S01]  /*0ad0*/  FADD.FTZ R99, -R96.reuse, R99 ;  /* 0x0000006360637221 */ /* 0x040fe20000010100 */
[C---:B------:R-:W-:Y:S01]  /*0ae0*/  FADD.FTZ R95, -R96.reuse, R95 ;  /* 0x0000005f605f7221 */ /* 0x040fe20000010100 */
[C---:B------:R-:W-:Y:S01]  /*0af0*/  FADD.FTZ R23, -R96.reuse, R23 ;  /* 0x0000001760177221 */ /* 0x040fe20000010100 */
[C---:B------:R-:W-:Y:S01]  /*0b00*/  FADD.FTZ R3, -R96.reuse, R3 ;  /* 0x0000000360037221 */ /* 0x040fe20000010100 */
[C---:B------:R-:W-:Y:S01]  /*0b10*/  FADD.FTZ R17, -R96.reuse, R17 ;  /* 0x0000001160117221 */ /* 0x040fe20000010100 */
[----:B------:R-:W-:Y:S01]  /*0b20*/  FADD.FTZ R19, -R96, R19 ;  /* 0x0000001360137221 */ /* 0x000fe20000010100 */
[C---:B------:R-:W-:Y:S01]  /*0b30*/  FMUL.FTZ R31, R62.reuse, R109 ;  /* 0x0000006d3e1f7220 */ /* 0x040fe20000410000 */
[C---:B------:R-:W-:Y:S01]  /*0b40*/  PRMT R103, R29.reuse, 0x7632, R103 ;  /* 0x000076321d677816 */ /* 0x040fe20000000067 */
[----:B------:R-:W-:Y:S01]  /*0b50*/  FMUL.FTZ R0, R62, R27 ;  /* 0x0000001b3e007220 */ /* 0x000fe20000410000 */
[----:B------:R-:W-:Y:S01]  /*0b60*/  SHF.L.U32 R96, R29, 0x10, RZ ;  /* 0x000000101d607819 */ /* 0x000fe200000006ff */
[----:B------:R-:W-:Y:S01]  /*0b70*/  FMUL.FTZ R27, R70, R63 ;  /* 0x0000003f461b7220 */ /* 0x000fe20000410000 */
[----:B------:R-:W-:Y:S01]  /*0b80*/  FADD.FTZ R45, R59, R45 ;  /* 0x0000002d3b2d7221 */ /* 0x000fe20000010000 */
[-C--:B------:R-:W-:Y:S01]  /*0b90*/  FFMA.FTZ R33, R16, R59.reuse, R33 ;  /* 0x0000003b10217223 */ /* 0x080fe20000010021 */
[----:B------:R-:W-:Y:S01]  /*0ba0*/  FMUL.FTZ R29, R72, R59 ;  /* 0x0000003b481d7220 */ /* 0x000fe20000410000 */
[----:B------:R-:W-:Y:S01]  /*0bb0*/  FADD.FTZ R47, R22, R47 ;  /* 0x0000002f162f7221 */ /* 0x000fe20000010000 */
[-C--:B------:R-:W-:Y:S01]  /*0bc0*/  FFMA.FTZ R35, R20, R22.reuse, R35 ;  /* 0x0000001614237223 */ /* 0x080fe20000010023 */
[----:B------:R-:W-:Y:S01]  /*0bd0*/  FMUL.FTZ R59, R73, R22 ;  /* 0x00000016493b7220 */ /* 0x000fe20000410000 */
[----:B------:R-:W-:Y:S01]  /*0be0*/  FADD.FTZ R65, R67, R65 ;  /* 0x0000004143417221 */ /* 0x000fe20000010000 */
[-C--:B------:R-:W-:Y:S01]  /*0bf0*/  FFMA.FTZ R68, R31, R67.reuse, R68 ;  /* 0x000000431f447223 */ /* 0x080fe20000010044 */
[----:B------:R-:W-:Y:S01]  /*0c00*/  FMUL.FTZ R22, R80, R67 ;  /* 0x0000004350167220 */ /* 0x000fe20000410000 */
[----:B------:R-:W-:Y:S01]  /*0c10*/  FMUL.FTZ R25, R62, R25 ;  /* 0x000000193e197220 */ /* 0x000fe20000410000 */
[----:B------:R-:W-:Y:S01]  /*0c20*/  SHF.L.U32 R58, R58, 0x10, RZ ;  /* 0x000000103a3a7819 */ /* 0x000fe200000006ff */
[C---:B------:R-:W-:Y:S01]  /*0c30*/  FMUL.FTZ R67, R62.reuse, R105 ;  /* 0x000000693e437220 */ /* 0x040fe20000410000 */
[----:B------:R-:W-:Y:S01]  /*0c40*/  FMUL.FTZ R93, R62, R93 ;  /* 0x0000005d3e5d7220 */ /* 0x000fe20000410000 */
[----:B------:R-:W-:Y:S01]  /*0c50*/  FADD.FTZ R105, RZ, R27 ;  /* 0x0000001bff697221 */ /* 0x000fe20000010000 */
[----:B------:R-:W-:Y:S01]  /*0c60*/  FFMA.FTZ R98, R0, R27, RZ ;  /* 0x0000001b00627223 */ /* 0x000fe200000100ff */
[----:B------:R-:W-:Y:S01]  /*0c70*/  PRMT R92, R28, 0x7632, R92 ;  /* 0x000076321c5c7816 */ /* 0x000fe2000000005c */
[----:B------:R-:W-:Y:S01]  /*0c80*/  FADD.FTZ R78, R63, R78 ;  /* 0x0000004e3f4e7221 */ /* 0x000fe20000010000 */
[----:B------:R-:W-:Y:S01]  /*0c90*/  FFMA.FTZ R79, R0, R63, R79 ;  /* 0x0000003f004f7223 */ /* 0x000fe2000001004f */
[----:B------:R-:W-:Y:S01]  /*0ca0*/  SHF.L.U32 R97, R28, 0x10, RZ ;  /* 0x000000101c617819 */ /* 0x000fe200000006ff */
[----:B------:R-:W-:Y:S01]  /*0cb0*/  FADD.FTZ R61, R18, R61 ;  /* 0x0000003d123d7221 */ /* 0x000fe20000010000 */
[-C--:B------:R-:W-:Y:S01]  /*0cc0*/  FFMA.FTZ R64, R25, R18.reuse, R64 ;  /* 0x0000001219407223 */ /* 0x080fe20000010040 */
[----:B------:R-:W-:Y:S01]  /*0cd0*/  FMUL.FTZ R63, R62, R107 ;  /* 0x0000006b3e3f7220 */ /* 0x000fe20000410000 */
[----:B------:R-:W-:Y:S01]  /*0ce0*/  FMUL.FTZ R18, R71, R18 ;  /* 0x0000001247127220 */ /* 0x000fe20000410000 */
[----:B------:R-:W-:Y:S01]  /*0cf0*/  FADD.FTZ R46, R58, R46 ;  /* 0x0000002e3a2e7221 */ /* 0x000fe20000010000 */
[-C--:B------:R-:W-:Y:S01]  /*0d00*/  FFMA.FTZ R34, R93, R58.reuse, R34 ;  /* 0x0000003a5d227223 */ /* 0x080fe20000010022 */
[----:B------:R-:W-:Y:S01]  /*0d10*/  FMUL.FTZ R28, R83, R58 ;  /* 0x0000003a531c7220 */ /* 0x000fe20000410000 */
[----:B------:R-:W-:Y:S01]  /*0d20*/  FADD.FTZ R105, R105, R22 ;  /* 0x0000001669697221 */ /* 0x000fe20000010000 */
[----:B------:R-:W-:Y:S01]  /*0d30*/  FMUL.FTZ R58, R62, R101 ;  /* 0x000000653e3a7220 */ /* 0x000fe20000410000 */
[----:B------:R-:W-:Y:S01]  /*0d40*/  FFMA.FTZ R98, R31, R22, R98 ;  /* 0x000000161f627223 */ /* 0x000fe20000010062 */
[----:B------:R-:W-:Y:S01]  /*0d50*/  SHF.L.U32 R101, R92, 0x10, RZ ;  /* 0x000000105c657819 */ /* 0x000fe200000006ff */
[----:B------:R-:W-:Y:S01]  /*0d60*/  FADD.FTZ R57, R24, R57 ;  /* 0x0000003918397221 */ /* 0x000fe20000010000 */
[----:B------:R-:W-:Y:S01]  /*0d70*/  PRMT R94, R30, 0x7632, R94 ;  /* 0x000076321e5e7816 */ /* 0x000fe2000000005e */
        /* <DEDUP_REMOVED lines=8> */
[----:B------:R-:W-:Y:S01]  /*0e00*/  SHF.L.U32 R105, R94, 0x10, RZ ;  /* 0x000000105e697819 */ /* 0x000fe200000006ff */
[----:B------:R-:W-:Y:S01]  /*0e10*/  FMUL.FTZ R94, R62, R95 ;  /* 0x0000005f3e5e7220 */ /* 0x000fe20000410000 */
[----:B------:R-:W-:Y:S01]  /*0e20*/  FADD.FTZ R96, R107, R24 ;  /* 0x000000186b607221 */ /* 0x000fe20000010000 */
[----:B------:R-:W-:Y:S01]  /*0e30*/  FFMA.FTZ R95, R63, R24, R98 ;  /* 0x000000183f5f7223 */ /* 0x000fe20000010062 */
[----:B------:R-:W-:Y:S01]  /*0e40*/  SHF.L.U32 R90, R30, 0x10, RZ ;  /* 0x000000101e5a7819 */ /* 0x000fe200000006ff */
[----:B------:R-:W-:Y:S01]  /*0e50*/  FMUL.FTZ R30, R82, R113 ;  /* 0x00000071521e7220 */ /* 0x000fe20000410000 */
[----:B------:R-:W-:Y:S01]  /*0e60*/  FADD.FTZ R109, R96, R29 ;  /* 0x0000001d606d7221 */ /* 0x000fe20000010000 */
[----:B------:R-:W-:-:S02]  /*0e70*/  FFMA.FTZ R96, R16, R29, R95 ;  /* 0x0000001d10607223 */ /* 0x000fc4000001005f */
[----:B------:R-:W-:Y:S01]  /*0e80*/  FADD.FTZ R53, R90, R53 ;  /* 0x000000355a357221 */ /* 0x000fe20000010000 */
[-C--:B------:R-:W-:Y:S01]  /*0e90*/  FFMA.FTZ R41, R94, R90.reuse, R41 ;  /* 0x0000005a5e297223 */ /* 0x080fe20000010029 */
[----:B------:R-:W-:Y:S01]  /*0ea0*/  FMUL.FTZ R95, R76, R90 ;  /* 0x0000005a4c5f7220 */ /* 0x000fe20000410000 */
[----:B------:R-:W-:Y:S01]  /*0eb0*/  FADD.FTZ R90, R109, R30 ;  /* 0x0000001e6d5a7221 */ /* 0x000fe20000010000 */
[----:B------:R-:W-:Y:S01]  /*0ec0*/  FFMA.FTZ R109, R67, R30, R96 ;  /* 0x0000001e436d7223 */ /* 0x000fe20000010060 */
[----:B------:R-:W-:Y:S01]  /*0ed0*/  SHF.L.U32 R107, R26, 0x10, RZ ;  /* 0x000000101a6b7819 */ /* 0x000fe200000006ff */
        /* <DEDUP_REMOVED lines=9> */
[----:B------:R-:W-:Y:S01]  /*0f70*/  FMUL.FTZ R21, R62, R21 ;  /* 0x000000153e157220 */ /* 0x000fe20000410000 */
[----:B------:R-:W-:Y:S01]  /*0f80*/  FADD.FTZ R23, R96, R97 ;  /* 0x0000006160177221 */ /* 0x000fe20000010000 */
[----:B------:R-:W-:Y:S01]  /*0f90*/  FFMA.FTZ R96, R58, R97, R109 ;  /* 0x000000613a607223 */ /* 0x000fe2000001006d */
[----:B------:R-:W-:-:S02]  /*0fa0*/  SHF.L.U32 R103, R103, 0x10, RZ ;  /* 0x0000001067677819 */ /* 0x000fc400000006ff */
[----:B------:R-:W-:Y:S01]  /*0fb0*/  FADD.FTZ R98, R23, R90 ;  /* 0x0000005a17627221 */ /* 0x000fe20000010000 */
[----:B------:R-:W-:Y:S01]  /*0fc0*/  FFMA.FTZ R23, R21, R90, R96 ;  /* 0x0000005a15177223 */ /* 0x000fe20000010060 */
[----:B------:R-:W-:Y:S01]  /*0fd0*/  FADD.FTZ R48, R101, R48 ;  /* 0x0000003065307221 */ /* 0x000fe20000010000 */
[----:B------:R-:W-:Y:S01]  /*0fe0*/  FFMA.FTZ R36, R21, R101, R36 ;  /* 0x0000006515247223 */ /* 0x000fe20000010024 */
[----:B------:R-:W-:Y:S01]  /*0ff0*/  FMUL.FTZ R96, R85, R103 ;  /* 0x0000006755607220 */ /* 0x000fe20000410000 */
[----:B------:R-:W-:Y:S01]  /*1000*/  FADD.FTZ R101, R98, R99 ;  /* 0x0000006362657221 */ /* 0x000fe20000010000 */
[----:B------:R-:W-:Y:S01]  /*1010*/  FMUL.FTZ R3, R62, R3 ;  /* 0x000000033e037220 */ /* 0x000fe20000410000 */
[----:B------:R-:W-:Y:S02]  /*1020*/  FFMA.FTZ R98, R92, R99, R23 ;  /* 0x000000635c627223 */ /* 0x000fe40000010017 */
[----:B------:R-:W-:Y:S02]  /*1030*/  FADD.FTZ R100, R101, R96 ;  /* 0x0000006065647221 */ /* 0x000fe40000010000 */
[----:B------:R-:W-:Y:S01]  /*1040*/  FFMA.FTZ R23, R3, R96, R98 ;  /* 0x0000006003177223 */ /* 0x000fe20000010062 */
[----:B------:R-:W-:Y:S01]  /*1050*/  FMUL.FTZ R98, R86, R105 ;  /* 0x0000006956627220 */ /* 0x000fe20000410000 */
[----:B------:R-:W-:Y:S01]  /*1060*/  FADD.FTZ R101, R100, R95 ;  /* 0x0000005f64657221 */ /* 0x000fe20000010000 */
[----:B------:R-:W-:Y:S01]  /*1070*/  FMUL.FTZ R17, R62, R17 ;  /* 0x000000113e117220 */ /* 0x000fe20000410000 */
[----:B------:R-:W-:Y:S01]  /*1080*/  FFMA.FTZ R100, R94, R95, R23 ;  /* 0x0000005f5e647223 */ /* 0x000fe20000010017 */
[----:B------:R-:W-:Y:S01]  /*1090*/  FMUL.FTZ R23, R77, R2 ;  /* 0x000000024d177220 */ /* 0x000fe20000410000 */
[----:B------:R-:W-:-:S02]  /*10a0*/  FADD.FTZ R102, R101, R98 ;  /* 0x0000006265667221 */ /* 0x000fc40000010000 */
[----:B------:R-:W-:Y:S01]  /*10b0*/  FFMA.FTZ R101, R17, R98, R100 ;  /* 0x0000006211657223 */ /* 0x000fe20000010064 */
[----:B------:R-:W-:Y:S01]  /*10c0*/  FADD.FTZ R55, R2, R55 ;  /* 0x0000003702377221 */ /* 0x000fe20000010000 */
[----:B------:R-:W-:Y:S01]  /*10d0*/  FADD.FTZ R50, R103, R50 ;  /* 0x0000003267327221 */ /* 0x000fe20000010000 */
[----:B------:R-:W-:Y:S01]  /*10e0*/  FFMA.FTZ R38, R3, R103, R38 ;  /* 0x0000006703267223 */ /* 0x000fe20000010026 */
[----:B------:R-:W-:Y:S01]  /*10f0*/  FFMA.FTZ R43, R26, R2, R43 ;  /* 0x000000021a2b7223 */ /* 0x000fe2000001002b */
[----:B------:R-:W-:Y:S01]  /*1100*/  FMUL.FTZ R2, R87, R107 ;  /* 0x0000006b57027220 */ /* 0x000fe20000410000 */
[----:B------:R-:W-:Y:S01]  /*1110*/  FMUL.FTZ R19, R62, R19 ;  /* 0x000000133e137220 */ /* 0x000fe20000410000 */
[----:B------:R-:W-:Y:S01]  /*1120*/  FADD.FTZ R103, R102, R23 ;  /* 0x0000001766677221 */ /* 0x000fe20000010000 */
[----:B------:R-:W-:Y:S01]  /*1130*/  FFMA.FTZ R101, R26, R23, R101 ;  /* 0x000000171a657223 */ /* 0x000fe20000010065 */
        /* <DEDUP_REMOVED lines=8> */
[----:B------:R-:W-:Y:S06]  /*11c0*/  BRA.DIV UR6, `(.L_x_29) ;  /* 0x0000001606187947 */ /* 0x000fec000b800000 */
        /* <DEDUP_REMOVED lines=18> */
.L_x_42:
[----:B-1----:R-:W-:Y:S01]  /*12f0*/  FADD.FTZ R103, R100, R103 ;  /* 0x0000006764677221 */ /* 0x002fe20000010000 */
[----:B--2---:R-:W-:-:S03]  /*1300*/  FADD.FTZ R102, R101, R102 ;  /* 0x0000006665667221 */ /* 0x004fc60000010000 */
[----:B------:R-:W-:Y:S01]  /*1310*/  FMUL.FTZ R103, R103, UR9 ;  /* 0x0000000967677c20 */ /* 0x000fe20008410000 */
[----:B------:R-:W-:-:S04]  /*1320*/  FMUL.FTZ R102, R102, UR9 ;  /* 0x0000000966667c20 */ /* 0x000fc80008410000 */
[----:B------:R-:W-:Y:S02]  /*1330*/  FSEL R105, R103, RZ, !P2 ;  /* 0x000000ff67697208 */ /* 0x000fe40005000000 */
[----:B------:R-:W-:-:S03]  /*1340*/  ISETP.NE.U32.AND P2, PT, RZ, UR12, PT ;  /* 0x0000000cff007c0c */ /* 0x000fc6000bf45070 */
[-CC-:B------:R-:W-:Y:S01]  /*1350*/  FFMA.FTZ R20, R20, R102.reuse, R105.reuse ;  /* 0x0000006614147223 */ /* 0x180fe20000010069 */
        /* <DEDUP_REMOVED lines=10> */
[-CC-:B0-----:R-:W-:Y:S01]  /*1400*/  FFMA.FTZ R101, R3, R102.reuse, R105.reuse ;  /* 0x0000006603657223 */ /* 0x181fe20000010069 */
[-CC-:B------:R-:W-:Y:S01]  /*1410*/  FFMA.FTZ R94, R94, R102.reuse, R105.reuse ;  /* 0x000000665e5e7223 */ /* 0x180fe20000010069 */
[-CC-:B------:R-:W-:Y:S01]  /*1420*/  FFMA.FTZ R103, R17, R102.reuse, R105.reuse ;  /* 0x0000006611677223 */ /* 0x180fe20000010069 */
[-CC-:B------:R-:W-:Y:S01]  /*1430*/  FFMA.FTZ R26, R26, R102.reuse, R105.reuse ;  /* 0x000000661a1a7223 */ /* 0x180fe20000010069 */
[----:B------:R-:W-:Y:S01]  /*1440*/  FADD.FTZ R59, R59, -R20 ;  /* 0x800000143b3b7221 */ /* 0x000fe20000010000 */
[----:B------:R-:W-:Y:S01]  /*1450*/  FFMA.FTZ R105, R19, R102, R105 ;  /* 0x0000006613697223 */ /* 0x000fe20000010069 */
[----:B------:R-:W-:Y:S01]  /*1460*/  FADD.FTZ R19, R27, -R0 ;  /* 0x800000001b137221 */ /* 0x000fe20000010000 */
[----:B-----5:R-:W-:-:S02]  /*1470*/  @P1 IMAD.U32 R0, R7, 0x10000, RZ ;  /* 0x0001000007001824 */ /* 0x020fc400078e00ff */
[----:B------:R-:W-:Y:S01]  /*1480*/  FMUL.FTZ R59, R62, R59 ;  /* 0x0000003b3e3b7220 */ /* 0x000fe20000410000 */
[----:B------:R-:W-:Y:S01]  /*1490*/  FADD.FTZ R27, R29, -R16 ;  /* 0x800000101d1b7221 */ /* 0x000fe20000010000 */
[----:B------:R-:W-:Y:S01]  /*14a0*/  FADD.FTZ R105, R2, -R105 ;  /* 0x8000006902697221 */ /* 0x000fe20000010000 */
[----:B------:R-:W-:Y:S01]  /*14b0*/  FADD.FTZ R25, R18, -R25 ;  /* 0x8000001912197221 */ /* 0x000fe20000010000 */
[----:B------:R-:W-:Y:S01]  /*14c0*/  @P1 PRMT R2, R5, 0x7632, R2 ;  /* 0x0000763205021816 */ /* 0x000fe20000000002 */
[----:B------:R-:W-:Y:S01]  /*14d0*/  FADD.FTZ R63, R24, -R63 ;  /* 0x8000003f183f7221 */ /* 0x000fe20000010000 */
[----:B------:R-:W-:Y:S01]  /*14e0*/  ISETP.NE.AND.EX P2, PT, RZ, UR13, PT, P2 ;  /* 0x0000000dff007c0c */ /* 0x000fe2000bf45320 */
[----:B------:R-:W-:Y:S01]  /*14f0*/  @P1 FADD.FTZ R59, R59, R0 ;  /* 0x000000003b3b1221 */ /* 0x000fe20000010000 */
[----:B------:R-:W-:Y:S01]  /*1500*/  @P1 SHF.L.U32 R16, R6, 0x10, RZ ;  /* 0x0000001006101819 */ /* 0x000fe200000006ff */
[----:B------:R-:W-:Y:S01]  /*1510*/  FADD.FTZ R31, R22, -R31 ;  /* 0x8000001f161f7221 */ /* 0x000fe20000010000 */
[----:B------:R-:W-:Y:S01]  /*1520*/  FADD.FTZ R93, R28, -R93 ;  /* 0x8000005d1c5d7221 */ /* 0x000fe20000010000 */
[----:B------:R-:W-:Y:S01]  /*1530*/  FADD.FTZ R29, R23, -R26 ;  /* 0x8000001a171d7221 */ /* 0x000fe20000010000 */
[----:B------:R-:W-:Y:S01]  /*1540*/  FMUL.FTZ R27, R62, R27 ;  /* 0x0000001b3e1b7220 */ /* 0x000fe20000410000 */
[----:B------:R-:W-:Y:S01]  /*1550*/  @P1 PRMT R0, R6, 0x7632, R0 ;  /* 0x0000763206001816 */ /* 0x000fe20000000000 */
[----:B------:R-:W-:Y:S01]  /*1560*/  FADD.FTZ R67, R30, -R67 ;  /* 0x800000431e437221 */ /* 0x000fe20000010000 */
[----:B------:R-:W-:Y:S01]  /*1570*/  FADD.FTZ R3, R90, -R21 ;  /* 0x800000155a037221 */ /* 0x000fe20000010000 */
[----:B------:R-:W-:Y:S01]  /*1580*/  FMUL.FTZ R23, R62, R25 ;  /* 0x000000193e177220 */ /* 0x000fe20000410000 */
[----:B------:R-:W-:Y:S01]  /*1590*/  @P1 SHF.L.U32 R2, R2, 0x10, RZ ;  /* 0x0000001002021819 */ /* 0x000fe200000006ff */
[----:B------:R-:W-:Y:S01]  /*15a0*/  FADD.FTZ R97, R97, -R58 ;  /* 0x8000003a61617221 */ /* 0x000fe20000010000 */
[C---:B------:R-:W-:Y:S01]  /*15b0*/  FMUL.FTZ R25, R62.reuse, R63 ;  /* 0x0000003f3e197220 */ /* 0x040fe20000410000 */
[C---:B------:R-:W-:Y:S01]  /*15c0*/  FMUL.FTZ R21, R62.reuse, R31 ;  /* 0x0000001f3e157220 */ /* 0x040fe20000410000 */
[----:B------:R-:W-:Y:S01]  /*15d0*/  FMUL.FTZ R63, R62, R93 ;  /* 0x0000005d3e3f7220 */ /* 0x000fe20000410000 */
[----:B------:R-:W-:Y:S01]  /*15e0*/  @P1 SHF.L.U32 R18, R0, 0x10, RZ ;  /* 0x0000001000121819 */ /* 0x000fe200000006ff */
[----:B------:R-:W-:Y:S01]  /*15f0*/  @P1 FADD.FTZ R27, R27, R16 ;  /* 0x000000101b1b1221 */ /* 0x000fe20000010000 */
[----:B------:R-:W-:Y:S01]  /*1600*/  FADD.FTZ R99, R99, -R92 ;  /* 0x8000005c63637221 */ /* 0x000fe20000010000 */
[----:B------:R-:W-:Y:S01]  /*1610*/  FADD.FTZ R17, R95, -R94 ;  /* 0x8000005e5f117221 */ /* 0x000fe20000010000 */
[C---:B------:R-:W-:Y:S01]  /*1620*/  FMUL.FTZ R31, R62.reuse, R67 ;  /* 0x000000433e1f7220 */ /* 0x040fe20000410000 */
[C---:B------:R-:W-:Y:S01]  /*1630*/  FMUL.FTZ R93, R62.reuse, R3 ;  /* 0x000000033e5d7220 */ /* 0x040fe20000410000 */
[----:B------:R-:W-:Y:S01]  /*1640*/  @P1 SHF.L.U32 R0, R5, 0x10, RZ ;  /* 0x0000001005001819 */ /* 0x000fe200000006ff */
[----:B------:R-:W-:Y:S01]  /*1650*/  FMUL.FTZ R67, R62, R97 ;  /* 0x000000613e437220 */ /* 0x000fe20000410000 */
[----:B------:R-:W-:Y:S01]  /*1660*/  @P1 SHF.L.U32 R16, R8, 0x10, RZ ;  /* 0x0000001008101819 */ /* 0x000fe200000006ff */
[--C-:B------:R-:W-:Y:S01]  /*1670*/  @P1 FADD.FTZ R25, R25, R2.reuse ;  /* 0x0000000219191221 */ /* 0x100fe20000010000 */
[----:B------:R-:W-:Y:S01]  /*1680*/  @P1 PRMT R3, R7, 0x7632, R3 ;  /* 0x0000763207031816 */ /* 0x000fe20000000003 */
[----:B------:R-:W-:Y:S01]  /*1690*/  FMUL.FTZ R95, R62, R99 ;  /* 0x000000633e5f7220 */ /* 0x000fe20000410000 */
[----:B------:R-:W-:Y:S01]  /*16a0*/  @P1 PRMT R2, R4, 0x7632, R2 ;  /* 0x0000763204021816 */ /* 0x000fe20000000002 */
[----:B------:R-:W-:Y:S01]  /*16b0*/  FMUL.FTZ R99, R62, R17 ;  /* 0x000000113e637220 */ /* 0x000fe20000410000 */
[----:B------:R-:W-:Y:S01]  /*16c0*/  @P1 SHF.L.U32 R20, R3, 0x10, RZ ;  /* 0x0000001003141819 */ /* 0x000fe200000006ff */
[----:B------:R-:W-:Y:S01]  /*16d0*/  @P1 FADD.FTZ R23, R23, R0 ;  /* 0x0000000017171221 */ /* 0x000fe20000010000 */
[----:B------:R-:W-:Y:S01]  /*16e0*/  @P1 FADD.FTZ R67, R67, R16 ;  /* 0x0000001043431221 */ /* 0x000fe20000010000 */
[----:B------:R-:W-:Y:S01]  /*16f0*/  @P1 SHF.L.U32 R0, R4, 0x10, RZ ;  /* 0x0000001004001819 */ /* 0x000fe200000006ff */
[----:B------:R-:W0:Y:S01]  /*1700*/  @P2 LDC.64 R16, c[0x0][0x308] ;  /* 0x0000c200ff102b82 */ /* 0x000e220000000a00 */
[----:B------:R-:W-:Y:S01]  /*1710*/  @P1 SHF.L.U32 R2, R2, 0x10, RZ ;  /* 0x0000001002021819 */ /* 0x000fe200000006ff */
[----:B------:R-:W-:Y:S01]  /*1720*/  FMUL.FTZ R19, R62, R19 ;  /* 0x000000133e137220 */ /* 0x000fe20000410000 */
[----:B------:R-:W-:Y:S01]  /*1730*/  @P1 PRMT R3, R8, 0x7632, R3 ;  /* 0x0000763208031816 */ /* 0x000fe20000000003 */
[----:B------:R-:W-:Y:S01]  /*1740*/  @P1 FADD.FTZ R63, R63, R20 ;  /* 0x000000143f3f1221 */ /* 0x000fe20000010000 */
[----:B------:R-:W-:Y:S01]  /*1750*/  @P1 FADD.FTZ R31, R31, R18 ;  /* 0x000000121f1f1221 */ /* 0x000fe20000010000 */
[----:B------:R-:W-:Y:S01]  /*1760*/  @P1 SHF.L.U32 R20, R9, 0x10, RZ ;  /* 0x0000001009141819 */ /* 0x000fe200000006ff */
[----:B------:R-:W-:Y:S01]  /*1770*/  @P1 FADD.FTZ R19, R19, R0 ;  /* 0x0000000013131221 */ /* 0x000fe20000010000 */
[----:B------:R-:W-:Y:S01]  /*1780*/  @P1 SHF.L.U32 R18, R3, 0x10, RZ ;  /* 0x0000001003121819 */ /* 0x000fe200000006ff */
[----:B------:R-:W-:Y:S01]  /*1790*/  @P1 FADD.FTZ R21, R21, R2 ;  /* 0x0000000215151221 */ /* 0x000fe20000010000 */
[----:B------:R-:W-:Y:S01]  /*17a0*/  FADD.FTZ R101, R96, -R101 ;  /* 0x8000006560657221 */ /* 0x000fe20000010000 */
[----:B------:R-:W-:Y:S01]  /*17b0*/  @P1 PRMT R0, R9, 0x7632, R0 ;  /* 0x0000763209001816 */ /* 0x000fe20000000000 */
[----:B------:R-:W-:Y:S01]  /*17c0*/  FADD.FTZ R103, R98, -R103 ;  /* 0x8000006762677221 */ /* 0x000fe20000010000 */
[----:B------:R-:W-:Y:S01]  /*17d0*/  @P1 PRMT R2, R10, 0x7632, R2 ;  /* 0x000076320a021816 */ /* 0x000fe20000000002 */
[----:B------:R-:W-:Y:S01]  /*17e0*/  FMUL.FTZ R97, R62, R101 ;  /* 0x000000653e617220 */ /* 0x000fe20000410000 */
[----:B------:R-:W-:Y:S01]  /*17f0*/  @P1 PRMT R3, R11, 0x7632, R3 ;  /* 0x000076320b031816 */ /* 0x000fe20000000003 */
[----:B------:R-:W-:Y:S01]  /*1800*/  @P1 FADD.FTZ R95, R95, R20 ;  /* 0x000000145f5f1221 */ /* 0x000fe20000010000 */
[----:B------:R-:W-:Y:S01]  /*1810*/  @P1 SHF.L.U32 R0, R0, 0x10, RZ ;  /* 0x0000001000001819 */ /* 0x000fe200000006ff */
[C---:B------:R-:W-:Y:S01]  /*1820*/  FMUL.FTZ R101, R62.reuse, R103 ;  /* 0x000000673e657220 */ /* 0x040fe20000410000 */
[----:B------:R-:W-:Y:S01]  /*1830*/  @P1 SHF.L.U32 R24, R3, 0x10, RZ ;  /* 0x0000001003181819 */ /* 0x000fe200000006ff */
[----:B------:R-:W-:Y:S01]  /*1840*/  FMUL.FTZ R105, R62, R105 ;  /* 0x000000693e697220 */ /* 0x000fe20000410000 */
[----:B------:R-:W-:-:S02]  /*1850*/  @P1 IMAD.U32 R20, R2, 0x10000, RZ ;  /* 0x0001000002141824 */ /* 0x000fc400078e00ff */
[----:B------:R-:W-:Y:S01]  /*1860*/  @P1 FADD.FTZ R93, R93, R18 ;  /* 0x000000125d5d1221 */ /* 0x000fe20000010000 */
[----:B------:R-:W-:Y:S01]  /*1870*/  @P1 SHF.L.U32 R18, R10, 0x10, RZ ;  /* 0x000000100a121819 */ /* 0x000fe200000006ff */
[----:B------:R-:W-:Y:S01]  /*1880*/  FMUL.FTZ R103, R62, R29 ;  /* 0x0000001d3e677220 */ /* 0x000fe20000410000 */
[----:B------:R-:W-:Y:S01]  /*1890*/  @P1 SHF.L.U32 R22, R11, 0x10, RZ ;  /* 0x000000100b161819 */ /* 0x000fe200000006ff */
[----:B------:R-:W-:Y:S01]  /*18a0*/  @P1 FADD.FTZ R97, R97, R0 ;  /* 0x0000000061611221 */ /* 0x000fe20000010000 */
[----:B------:R-:W-:Y:S01]  /*18b0*/  @P1 FADD.FTZ R101, R101, R20 ;  /* 0x0000001465651221 */ /* 0x000fe20000010000 */
[----:B------:R-:W-:Y:S01]  /*18c0*/  @P1 FADD.FTZ R105, R105, R24 ;  /* 0x0000001869691221 */ /* 0x000fe20000010000 */
[----:B------:R-:W-:Y:S01]  /*18d0*/  @P2 F2FP.BF16.F32.PACK_AB R28, RZ, R59 ;  /* 0x0000003bff1c223e */ /* 0x000fe200000010ff */
[----:B------:R-:W-:Y:S01]  /*18e0*/  @P1 FADD.FTZ R99, R99, R18 ;  /* 0x0000001263631221 */ /* 0x000fe20000010000 */
[----:B------:R-:W-:Y:S01]  /*18f0*/  @P2 F2FP.BF16.F32.PACK_AB R24, RZ, R27 ;  /* 0x0000001bff18223e */ /* 0x000fe200000010ff */
[----:B------:R-:W-:Y:S01]  /*1900*/  @P1 FADD.FTZ R103, R103, R22 ;  /* 0x0000001667671221 */ /* 0x000fe20000010000 */
[----:B------:R-:W-:Y:S01]  /*1910*/  @P2 F2FP.BF16.F32.PACK_AB R20, RZ, R23 ;  /* 0x00000017ff14223e */ /* 0x000fe200000010ff */
[----:B------:R-:W1:Y:S01]  /*1920*/  @P2 LDC.64 R2, c[0x0][0x308] ;  /* 0x0000c200ff022b82 */ /* 0x000e620000000a00 */
[----:B------:R-:W-:Y:S01]  /*1930*/  @P2 F2FP.BF16.F32.PACK_AB R0, RZ, R19 ;  /* 0x00000013ff00223e */ /* 0x000fe200000010ff */
[----:B0-----:R-:W-:Y:S01]  /*1940*/  @P2 IMAD.WIDE.U32 R16, R89, 0x10, R16 ;  /* 0x0000001059102825 */ /* 0x001fe200078e0010 */
[----:B------:R-:W-:-:S03]  /*1950*/  @P2 F2FP.BF16.F32.PACK_AB R29, RZ, R63 ;  /* 0x0000003fff1d223e */ /* 0x000fc600000010ff */
[-C--:B------:R-:W-:Y:S01]  /*1960*/  FMUL.FTZ R90, R25, R66.reuse ;  /* 0x00000042195a7220 */ /* 0x080fe20000410000 */
[----:B------:R-:W-:Y:S01]  /*1970*/  @P2 F2FP.BF16.F32.PACK_AB R26, RZ, R31 ;  /* 0x0000001fff1a223e */ /* 0x000fe200000010ff */
[-C--:B------:R-:W-:Y:S01]  /*1980*/  FMUL.FTZ R92, R31, R66.reuse ;  /* 0x000000421f5c7220 */ /* 0x080fe20000410000 */
        /* <DEDUP_REMOVED lines=13> */
[----:B------:R-:W-:Y:S01]  /*1a60*/  FMUL.FTZ R21, R101, R66 ;  /* 0x0000004265157220 */ /* 0x000fe20000410000 */
[----:B------:R-:W-:Y:S01]  /*1a70*/  @P2 PRMT R14, R14, 0x5410, R26 ;  /* 0x000054100e0e2816 */ /* 0x000fe2000000001a */
[----:B------:R-:W0:Y:S01]  /*1a80*/  LDC.64 R28, c[0x0][0x2f8] ;  /* 0x0000be00ff1c7b82 */ /* 0x000e220000000a00 */
[----:B------:R-:W-:Y:S01]  /*1a90*/  @P2 PRMT R13, R13, 0x5410, R22 ;  /* 0x000054100d0d2816 */ /* 0x000fe20000000016 */
[----:B-1----:R-:W-:Y:S01]  /*1aa0*/  @P2 IMAD.WIDE.U32 R2, R91, 0x10, R2 ;  /* 0x000000105b022825 */ /* 0x002fe200078e0002 */
[----:B------:R-:W-:-:S03]  /*1ab0*/  @P2 PRMT R12, R12, 0x5410, R18 ;  /* 0x000054100c0c2816 */ /* 0x000fc60000000012 */
[-C--:B------:R-:W-:Y:S01]  /*1ac0*/  FMUL.FTZ R26, R105, R66.reuse ;  /* 0x00000042691a7220 */ /* 0x080fe20000410000 */
[----:B------:R-:W-:Y:S01]  /*1ad0*/  @P2 F2FP.BF16.F32.PACK_AB R0, RZ, R67 ;  /* 0x00000043ff00223e */ /* 0x000fe200000010ff */
[-C--:B------:R-:W-:Y:S01]  /*1ae0*/  FMUL.FTZ R91, R59, R66.reuse ;  /* 0x000000423b5b7220 */ /* 0x080fe20000410000 */
[----:B------:R-:W-:Y:S01]  /*1af0*/  @P2 F2FP.BF16.F32.PACK_AB R20, RZ, R95 ;  /* 0x0000005fff14223e */ /* 0x000fe200000010ff */
[----:B------:R1:W-:Y:S01]  /*1b00*/  @P2 STG.E.128 desc[UR4][R16.64], R12 ;  /* 0x0000000c10002986 */ /* 0x0003e2000c101d04 */
[----:B------:R-:W-:Y:S01]  /*1b10*/  @P2 F2FP.BF16.F32.PACK_AB R22, RZ, R99 ;  /* 0x00000063ff16223e */ /* 0x000fe200000010ff */
[-C--:B------:R-:W-:Y:S01]  /*1b20*/  FMUL.FTZ R18, R99, R66.reuse ;  /* 0x0000004263127220 */ /* 0x080fe20000410000 */
[----:B------:R-:W-:Y:S01]  /*1b30*/  @P2 F2FP.BF16.F32.PACK_AB R103, RZ, R103 ;  /* 0x00000067ff67223e */ /* 0x000fe200000010ff */
[-C--:B------:R-:W-:Y:S01]  /*1b40*/  FMUL.FTZ R59, R23, R66.reuse ;  /* 0x00000042173b7220 */ /* 0x080fe20000410000 */
[----:B------:R-:W-:Y:S02]  /*1b50*/  IADD3 R27, R89, 0x20, RZ ;  /* 0x00000020591b7810 */ /* 0x000fe40007ffe0ff */
[----:B------:R-:W-:Y:S01]  /*1b60*/  @P2 F2FP.BF16.F32.PACK_AB R30, RZ, R93 ;  /* 0x0000005dff1e223e */ /* 0x000fe200000010ff */
[----:B------:R-:W-:Y:S01]  /*1b70*/  FMUL.FTZ R93, R93, R66 ;  /* 0x000000425d5d7220 */ /* 0x000fe20000410000 */
[----:B------:R-:W-:-:S02]  /*1b80*/  @P2 F2FP.BF16.F32.PACK_AB R58, RZ, R97 ;  /* 0x00000061ff3a223e */ /* 0x000fc400000010ff */
[----:B------:R-:W-:Y:S02]  /*1b90*/  @P2 F2FP.BF16.F32.PACK_AB R101, RZ, R101 ;  /* 0x00000065ff65223e */ /* 0x000fe400000010ff */
[----:B------:R-:W-:Y:S02]  /*1ba0*/  @P2 F2FP.BF16.F32.PACK_AB R105, RZ, R105 ;  /* 0x00000069ff69223e */ /* 0x000fe400000010ff */
[----:B------:R-:W-:Y:S01]  /*1bb0*/  F2FP.BF16.F32.PACK_AB R19, R26, R19 ;  /* 0x000000131a13723e */ /* 0x000fe200000010ff */
[----:B0-----:R-:W-:Y:S01]  /*1bc0*/  IMAD.WIDE.U32 R26, R27, 0x10, R28 ;  /* 0x000000101b1a7825 */ /* 0x001fe200078e001c */
[----:B------:R-:W-:-:S03]  /*1bd0*/  F2FP.BF16.F32.PACK_AB R18, R21, R18 ;  /* 0x000000121512723e */ /* 0x000fc600000010ff */
[-C--:B-1----:R-:W-:Y:S01]  /*1be0*/  FMUL.FTZ R17, R95, R66.reuse ;  /* 0x000000425f117220 */ /* 0x082fe20000410000 */
[----:B------:R-:W-:Y:S01]  /*1bf0*/  FMUL.FTZ R16, R67, R66 ;  /* 0x0000004243107220 */ /* 0x000fe20000410000 */
[----:B------:R-:W-:Y:S01]  /*1c00*/  @P2 PRMT R12, R0, 0x7610, R12 ;  /* 0x00007610000c2816 */ /* 0x000fe2000000000c */
[----:B------:R-:W-:Y:S01]  /*1c10*/  IMAD.WIDE.U32 R28, R89, 0x10, R28 ;  /* 0x00000010591c7825 */ /* 0x000fe200078e001c */
[----:B------:R-:W-:Y:S02]  /*1c20*/  @P2 PRMT R13, R20, 0x7610, R13 ;  /* 0x00007610140d2816 */ /* 0x000fe4000000000d */
[----:B------:R-:W-:Y:S02]  /*1c30*/  F2FP.BF16.F32.PACK_AB R17, R24, R17 ;  /* 0x000000111811723e */ /* 0x000fe400000010ff */
[----:B------:R-:W0:Y:S01]  /*1c40*/  LDC.64 R24, c[0x0][0x210] ;  /* 0x00008400ff187b82 */ /* 0x000e220000000a00 */
[----:B------:R-:W-:Y:S02]  /*1c50*/  @P2 PRMT R14, R22, 0x7610, R14 ;  /* 0x00007610160e2816 */ /* 0x000fe4000000000e */
[----:B------:R-:W-:-:S02]  /*1c60*/  @P2 PRMT R15, R103, 0x7610, R15 ;  /* 0x00007610670f2816 */ /* 0x000fc4000000000f */
[----:B------:R-:W-:Y:S02]  /*1c70*/  F2FP.BF16.F32.PACK_AB R23, R94, R91 ;  /* 0x0000005b5e17723e */ /* 0x000fe400000010ff */
[----:B------:R-:W-:Y:S02]  /*1c80*/  F2FP.BF16.F32.PACK_AB R22, R92, R63 ;  /* 0x0000003f5c16723e */ /* 0x000fe400000010ff */
[----:B------:R-:W-:Y:S02]  /*1c90*/  F2FP.BF16.F32.PACK_AB R21, R90, R59 ;  /* 0x0000003b5a15723e */ /* 0x000fe400000010ff */
[----:B------:R-:W-:Y:S02]  /*1ca0*/  F2FP.BF16.F32.PACK_AB R20, R62, R31 ;  /* 0x0000001f3e14723e */ /* 0x000fe400000010ff */
[----:B------:R-:W-:Y:S02]  /*1cb0*/  @P2 PRMT R12, R12, 0x5410, R30 ;  /* 0x000054100c0c2816 */ /* 0x000fe4000000001e */
[----:B------:R-:W-:Y:S01]  /*1cc0*/  @P2 PRMT R13, R13, 0x5410, R58 ;  /* 0x000054100d0d2816 */ /* 0x000fe2000000003a */
[----:B------:R1:W-:Y:S01]  /*1cd0*/  STG.E.128 desc[UR4][R28.64], R20 ;  /* 0x000000141c007986 */ /* 0x0003e2000c101d04 */
[----:B------:R-:W-:-:S02]  /*1ce0*/  @P2 PRMT R14, R14, 0x5410, R101 ;  /* 0x000054100e0e2816 */ /* 0x000fc40000000065 */
[----:B------:R-:W-:Y:S02]  /*1cf0*/  @P2 PRMT R15, R15, 0x5410, R105 ;  /* 0x000054100f0f2816 */ /* 0x000fe40000000069 */
[----:B------:R-:W-:-:S03]  /*1d00*/  F2FP.BF16.F32.PACK_AB R16, R93, R16 ;  /* 0x000000105d10723e */ /* 0x000fc600000010ff */
[----:B------:R1:W-:Y:S01]  /*1d10*/  @P2 STG.E.128 desc[UR4][R2.64], R12 ;  /* 0x0000000c02002986 */ /* 0x0003e2000c101d04 */
[----:B0-----:R-:W-:-:S03]  /*1d20*/  LEA R69, R24, R69, 0x2 ;  /* 0x0000004518457211 */ /* 0x001fc600078e10ff */
[----:B------:R1:W-:Y:S01]  /*1d30*/  STG.E.128 desc[UR4][R26.64], R16 ;  /* 0x000000101a007986 */ /* 0x0003e2000c101d04 */
[----:B------:R-:W-:-:S13]  /*1d40*/  ISETP.GE.AND P1, PT, R69, R25, PT ;  /* 0x000000194500720c */ /* 0x000fda0003f26270 */
[----:B------:R-:W-:Y:S05]  /*1d50*/  @!P1 BRA `(.L_x_30) ;  /* 0xffffffe400f89947 */ /* 0x000fea000383ffff */
[----:B------:R-:W-:Y:S05]  /*1d60*/  BSYNC B1 ;  /* 0x0000000000017941 */ /* 0x000fea0003800000 */
.L_x_28:
[----:B-1----:R-:W-:Y:S01]  /*1d70*/  MOV R12, R33 ;  /* 0x00000021000c7202 */ /* 0x002fe20000000f00 */
[----:B------:R-:W-:Y:S01]  /*1d80*/  IMAD.MOV.U32 R13, RZ, RZ, R32 ;  /* 0x000000ffff0d7224 */ /* 0x000fe200078e0020 */
[----:B------:R-:W-:Y:S01]  /*1d90*/  MOV R14, R35 ;  /* 0x00000023000e7202 */ /* 0x000fe20000000f00 */
[----:B------:R-:W-:Y:S01]  /*1da0*/  IMAD.MOV.U32 R24, RZ, RZ, R41 ;  /* 0x000000ffff187224 */ /* 0x000fe200078e0029 */
[----:B------:R-:W-:Y:S02]  /*1db0*/  MOV R15, R34 ;  /* 0x00000022000f7202 */ /* 0x000fe40000000f00 */
[----:B------:R-:W-:Y:S02]  /*1dc0*/  MOV R4, R79 ;  /* 0x0000004f00047202 */ /* 0x000fe40000000f00 */
[----:B------:R-:W-:Y:S02]  /*1dd0*/  MOV R8, R78 ;  /* 0x0000004e00087202 */ /* 0x000fe40000000f00 */
[----:B------:R-:W-:-:S02]  /*1de0*/  MOV R5, R68 ;  /* 0x0000004400057202 */ /* 0x000fc40000000f00 */
[----:B------:R-:W-:Y:S02]  /*1df0*/  MOV R9, R65 ;  /* 0x0000004100097202 */ /* 0x000fe40000000f00 */
[----:B------:R-:W-:Y:S02]  /*1e00*/  MOV R6, R64 ;  /* 0x0000004000067202 */ /* 0x000fe40000000f00 */
        /* <DEDUP_REMOVED lines=21> */
[----:B------:R-:W-:-:S07]  /*1f60*/  MOV R35, R54 ;  /* 0x0000003600237202 */ /* 0x000fce0000000f00 */
.L_x_27:
[----:B------:R-:W-:Y:S05]  /*1f70*/  BSYNC B0 ;  /* 0x0000000000007941 */ /* 0x000fea0003800000 */
.L_x_25:
[----:B------:R-:W0:Y:S01]  /*1f80*/  S2R R3, SR_CgaCtaId ;  /* 0x0000000000037919 */ /* 0x000e220000008800 */
[----:B------:R-:W-:Y:S01]  /*1f90*/  SHF.R.U32.HI R2, RZ, 0x5, R56 ;  /* 0x00000005ff027819 */ /* 0x000fe20000011638 */
[----:B------:R-:W-:Y:S05]  /*1fa0*/  WARPSYNC.ALL ;  /* 0x0000000000007948 */ /* 0x000fea0003800000 */
[----:B------:R-:W-:Y:S01]  /*1fb0*/  MOV R0, 0x400 ;  /* 0x0000040000007802 */ /* 0x000fe20000000f00 */
[----:B------:R-:W1:Y:S01]  /*1fc0*/  S2R R38, SR_CTAID.X ;  /* 0x0000000000267919 */ /* 0x000e620000002500 */
[----:B------:R-:W-:Y:S01]  /*1fd0*/  LOP3.LUT R36, R56, 0x1f, RZ, 0xc0, !PT ;  /* 0x0000001f38247812 */ /* 0x000fe200078ec0ff */
[----:B------:R-:W-:Y:S01]  /*1fe0*/  ULDC UR6, c[0x0][0x218] ;  /* 0x0000860000067ab9 */ /* 0x000fe20000000800 */
[----:B------:R-:W-:-:S02]  /*1ff0*/  SHF.L.U32 R37, R2, 0x6, RZ ;  /* 0x0000000602257819 */ /* 0x000fc400000006ff */
[----:B0-----:R-:W-:Y:S02]  /*2000*/  LEA R3, R3, R0, 0x18 ;  /* 0x0000000003037211 */ /* 0x001fe400078ec0ff */
[----:B------:R-:W-:-:S04]  /*2010*/  LOP3.LUT R0, R37, 0xffffffc0, R36, 0xe2, !PT ;  /* 0xffffffc025007812 */ /* 0x000fc800078ee224 */
[-C--:B------:R-:W-:Y:S02]  /*2020*/  LEA R0, R0, R3.reuse, 0x5 ;  /* 0x0000000300007211 */ /* 0x080fe400078e28ff */
[----:B------:R-:W-:-:S03]  /*2030*/  LEA R3, R56, R3, 0x2 ;  /* 0x0000000338037211 */ /* 0x000fc600078e10ff */
[----:B------:R-:W-:Y:S04]  /*2040*/  STS.128 [R0], R8 ;  /* 0x0000000800007388 */ /* 0x000fe80000000c00 */
[----:B------:R-:W-:Y:S04]  /*2050*/  STS.128 [R0+0x10], R16 ;  /* 0x0000101000007388 */ /* 0x000fe80000000c00 */
[----:B------:R-:W-:Y:S04]  /*2060*/  STS.128 [R0+0x400], R28 ;  /* 0x0004001c00007388 */ /* 0x000fe80000000c00 */
[----:B------:R-:W-:Y:S01]  /*2070*/  STS.128 [R0+0x410], R32 ;  /* 0x0004102000007388 */ /* 0x000fe20000000c00 */
[----:B------:R-:W-:Y:S06]  /*2080*/  BAR.SYNC.DEFER_BLOCKING 0x0 ;  /* 0x0000000000007b1d */ /* 0x000fec0000010000 */
[----:B------:R-:W0:Y:S04]  /*2090*/  LDS R2, [R3] ;  /* 0x0000000003027984 */ /* 0x000e280000000800 */
[----:B------:R-:W2:Y:S04]  /*20a0*/  LDS R37, [R3+0x800] ;  /* 0x0008000003257984 */ /* 0x000ea80000000800 */
[----:B------:R-:W3:Y:S04]  /*20b0*/  LDS R36, [R3+0x200] ;  /* 0x0002000003247984 */ /* 0x000ee80000000800 */
[----:B------:R-:W4:Y:S04]  /*20c0*/  LDS R11, [R3+0xa00] ;  /* 0x000a0000030b7984 */ /* 0x000f280000000800 */
[----:B------:R-:W5:Y:S04]  /*20d0*/  LDS R8, [R3+0x400] ;  /* 0x0004000003087984 */ /* 0x000f680000000800 */
[----:B------:R-:W1:Y:S04]  /*20e0*/  LDS R17, [R3+0xc00] ;  /* 0x000c000003117984 */ /* 0x000e680000000800 */
[----:B------:R-:W1:Y:S04]  /*20f0*/  LDS R9, [R3+0x600] ;  /* 0x0006000003097984 */ /* 0x000e680000000800 */
[----:B------:R-:W1:Y:S04]  /*2100*/  LDS R10, [R3+0xe00] ;  /* 0x000e0000030a7984 */ /* 0x000e680000000800 */
[----:B------:R-:W1:Y:S04]  /*2110*/  LDS R19, [R3+0x1000] ;  /* 0x0010000003137984 */ /* 0x000e680000000800 */
[----:B------:R-:W1:Y:S04]  /*2120*/  LDS R16, [R3+0x1200] ;  /* 0x0012000003107984 */ /* 0x000e680000000800 */
[----:B------:R-:W1:Y:S01]  /*2130*/  LDS R29, [R3+0x1400] ;  /* 0x00140000031d7984 */ /* 0x000e620000000800 */
[----:B0-----:R-:W-:-:S03]  /*2140*/  FADD.FTZ R2, RZ, R2 ;  /* 0x00000002ff027221 */ /* 0x001fc60000010000 */
[----:B------:R-:W0:Y:S01]  /*2150*/  LDS R18, [R3+0x1600] ;  /* 0x0016000003127984 */ /* 0x000e220000000800 */
[----:B--2---:R-:W-:-:S03]  /*2160*/  FADD.FTZ R2, R2, R37 ;  /* 0x0000002502027221 */ /* 0x004fc60000010000 */
[----:B------:R-:W2:Y:S01]  /*2170*/  LDS R31, [R3+0x1800] ;  /* 0x00180000031f7984 */ /* 0x000ea20000000800 */
[----:B---3--:R-:W-:-:S03]  /*2180*/  FADD.FTZ R36, RZ, R36 ;  /* 0x00000024ff247221 */ /* 0x008fc60000010000 */
[----:B------:R-:W3:Y:S01]  /*2190*/  LDS R28, [R3+0x1a00] ;  /* 0x001a0000031c7984 */ /* 0x000ee20000000800 */
[----:B----4-:R-:W-:-:S03]  /*21a0*/  FADD.FTZ R11, R36, R11 ;  /* 0x0000000b240b7221 */ /* 0x010fc60000010000 */
[----:B------:R-:W4:Y:S01]  /*21b0*/  LDS R33, [R3+0x1c00] ;  /* 0x001c000003217984 */ /* 0x000f220000000800 */
[----:B-----5:R-:W-:-:S03]  /*21c0*/  FADD.FTZ R8, RZ, R8 ;  /* 0x00000008ff087221 */ /* 0x020fc60000010000 */
[----:B------:R-:W5:Y:S01]  /*21d0*/  LDS R30, [R3+0x1e00] ;  /* 0x001e0000031e7984 */ /* 0x000f620000000800 */
[----:B-1----:R-:W-:Y:S01]  /*21e0*/  FADD.FTZ R8, R8, R17 ;  /* 0x0000001108087221 */ /* 0x002fe20000010000 */
[----:B------:R-:W-:Y:S01]  /*21f0*/  BAR.SYNC.DEFER_BLOCKING 0x0 ;  /* 0x0000000000007b1d */ /* 0x000fe20000010000 */
[----:B------:R-:W-:-:S04]  /*2200*/  FADD.FTZ R9, RZ, R9 ;  /* 0x00000009ff097221 */ /* 0x000fc80000010000 */
[----:B------:R-:W-:Y:S01]  /*2210*/  FADD.FTZ R9, R9, R10 ;  /* 0x0000000a09097221 */ /* 0x000fe20000010000 */
[----:B------:R-:W-:Y:S01]  /*2220*/  FADD.FTZ R2, R2, R19 ;  /* 0x0000001302027221 */ /* 0x000fe20000010000 */
[----:B------:R-:W-:Y:S01]  /*2230*/  FADD.FTZ R11, R11, R16 ;  /* 0x000000100b0b7221 */ /* 0x000fe20000010000 */
[----:B------:R-:W-:Y:S01]  /*2240*/  FADD.FTZ R8, R8, R29 ;  /* 0x0000001d08087221 */ /* 0x000fe20000010000 */
[----:B0-----:R-:W-:Y:S01]  /*2250*/  FADD.FTZ R9, R9, R18 ;  /* 0x0000001209097221 */ /* 0x001fe20000010000 */
[----:B------:R-:W-:Y:S01]  /*2260*/  STS.128 [R0], R4 ;  /* 0x0000000400007388 */ /* 0x000fe20000000c00 */
[----:B--2---:R-:W-:-:S03]  /*2270*/  FADD.FTZ R31, R2, R31 ;  /* 0x0000001f021f7221 */ /* 0x004fc60000010000 */
[----:B------:R0:W-:Y:S01]  /*2280*/  STS.128 [R0+0x10], R12 ;  /* 0x0000100c00007388 */ /* 0x0001e20000000c00 */
[----:B---3--:R-:W-:-:S03]  /*2290*/  FADD.FTZ R11, R11, R28 ;  /* 0x0000001c0b0b7221 */ /* 0x008fc60000010000 */
[----:B------:R-:W-:Y:S01]  /*22a0*/  STS.128 [R0+0x400], R20 ;  /* 0x0004001400007388 */ /* 0x000fe20000000c00 */
[----:B----4-:R-:W-:-:S03]  /*22b0*/  FADD.FTZ R33, R8, R33 ;  /* 0x0000002108217221 */ /* 0x010fc60000010000 */
[----:B------:R-:W-:Y:S01]  /*22c0*/  STS.128 [R0+0x410], R24 ;  /* 0x0004101800007388 */ /* 0x000fe20000000c00 */
[----:B-----5:R-:W-:Y:S01]  /*22d0*/  FADD.FTZ R9, R9, R30 ;  /* 0x0000001e09097221 */ /* 0x020fe20000010000 */
[----:B------:R-:W-:Y:S01]  /*22e0*/  BAR.SYNC.DEFER_BLOCKING 0x0 ;  /* 0x0000000000007b1d */ /* 0x000fe20000010000 */
[----:B0-----:R-:W-:-:S05]  /*22f0*/  IMAD R15, R38, UR6, RZ ;  /* 0x00000006260f7c24 */ /* 0x001fca000f8e02ff */
[----:B------:R-:W-:Y:S01]  /*2300*/  ULDC.64 UR6, c[0x0][0x2d8] ;  /* 0x0000b60000067ab9 */ /* 0x000fe20000000a00 */
[----:B------:R-:W-:-:S04]  /*2310*/  IADD3 R56, P0, R15, R56, RZ ;  /* 0x000000380f387210 */ /* 0x000fc80007f1e0ff */
[----:B------:R-:W-:Y:S01]  /*2320*/  SHF.L.U32 R8, R56, 0x2, RZ ;  /* 0x0000000238087819 */ /* 0x000fe200000006ff */
[----:B------:R-:W0:Y:S04]  /*2330*/  LDS R32, [R3] ;  /* 0x0000000003207984 */ /* 0x000e280000000800 */
[----:B------:R-:W1:Y:S04]  /*2340*/  LDS R34, [R3+0x200] ;  /* 0x0002000003227984 */ /* 0x000e680000000800 */
[----:B------:R-:W2:Y:S04]  /*2350*/  LDS R39, [R3+0x800] ;  /* 0x0008000003277984 */ /* 0x000ea80000000800 */
[----:B------:R-:W3:Y:S04]  /*2360*/  LDS R35, [R3+0x400] ;  /* 0x0004000003237984 */ /* 0x000ee80000000800 */
[----:B------:R-:W4:Y:S04]  /*2370*/  LDS R41, [R3+0xa00] ;  /* 0x000a000003297984 */ /* 0x000f280000000800 */
[----:B------:R-:W5:Y:S04]  /*2380*/  LDS R0, [R3+0x600] ;  /* 0x0006000003007984 */ /* 0x000f680000000800 */
[----:B------:R-:W5:Y:S04]  /*2390*/  LDS R7, [R3+0x1000] ;  /* 0x0010000003077984 */ /* 0x000f680000000800 */
[----:B------:R-:W5:Y:S04]  /*23a0*/  LDS R4, [R3+0xc00] ;  /* 0x000c000003047984 */ /* 0x000f680000000800 */
[----:B------:R-:W5:Y:S04]  /*23b0*/  LDS R13, [R3+0x1200] ;  /* 0x00120000030d7984 */ /* 0x000f680000000800 */
[----:B------:R-:W5:Y:S04]  /*23c0*/  LDS R5, [R3+0xe00] ;  /* 0x000e000003057984 */ /* 0x000f680000000800 */
[----:B------:R-:W5:Y:S01]  /*23d0*/  LDS R12, [R3+0x1800] ;  /* 0x00180000030c7984 */ /* 0x000f620000000800 */
[----:B0-----:R-:W-:-:S03]  /*23e0*/  FADD.FTZ R32, RZ, R32 ;  /* 0x00000020ff207221 */ /* 0x001fc60000010000 */
[----:B------:R-:W0:Y:S01]  /*23f0*/  LDS R6, [R3+0x1400] ;  /* 0x0014000003067984 */ /* 0x000e220000000800 */
[----:B-1----:R-:W-:-:S03]  /*2400*/  FADD.FTZ R34, RZ, R34 ;  /* 0x00000022ff227221 */ /* 0x002fc60000010000 */
[----:B------:R-:W1:Y:S01]  /*2410*/  LDS R14, [R3+0x1a00] ;  /* 0x001a0000030e7984 */ /* 0x000e620000000800 */
[----:B--2---:R-:W-:-:S03]  /*2420*/  FADD.FTZ R32, R32, R39 ;  /* 0x0000002720207221 */ /* 0x004fc60000010000 */
[----:B------:R-:W2:Y:S01]  /*2430*/  LDS R15, [R3+0x1600] ;  /* 0x00160000030f7984 */ /* 0x000ea20000000800 */
[----:B---3--:R-:W-:-:S03]  /*2440*/  FADD.FTZ R35, RZ, R35 ;  /* 0x00000023ff237221 */ /* 0x008fc60000010000 */
[----:B------:R-:W3:Y:S01]  /*2450*/  LDS R21, [R3+0x1c00] ;  /* 0x001c000003157984 */ /* 0x000ee20000000800 */
[----:B----4-:R-:W-:-:S03]  /*2460*/  FADD.FTZ R34, R34, R41 ;  /* 0x0000002922227221 */ /* 0x010fc60000010000 */
[----:B------:R4:W3:Y:S01]  /*2470*/  LDS R23, [R3+0x1e00] ;  /* 0x001e000003177984 */ /* 0x0008e20000000800 */
[----:B-----5:R-:W-:Y:S01]  /*2480*/  FADD.FTZ R0, RZ, R0 ;  /* 0x00000000ff007221 */ /* 0x020fe20000010000 */
[----:B------:R-:W-:Y:S01]  /*2490*/  FADD.FTZ R7, R32, R7 ;  /* 0x0000000720077221 */ /* 0x000fe20000010000 */
[----:B----4-:R-:W-:Y:S01]  /*24a0*/  IADD3.X R3, RZ, RZ, RZ, P0, !PT ;  /* 0x000000ffff037210 */ /* 0x010fe200007fe4ff */
[----:B------:R-:W-:Y:S01]  /*24b0*/  FADD.FTZ R35, R35, R4 ;  /* 0x0000000423237221 */ /* 0x000fe20000010000 */
[----:B------:R-:W-:Y:S02]  /*24c0*/  IADD3 R2, P0, R8, UR6, RZ ;  /* 0x0000000608027c10 */ /* 0x000fe4000ff1e0ff */
[----:B------:R-:W-:Y:S01]  /*24d0*/  SHF.L.U64.HI R10, R56, 0x2, R3 ;  /* 0x00000002380a7819 */ /* 0x000fe20000010203 */
[----:B------:R-:W-:-:S03]  /*24e0*/  FADD.FTZ R13, R34, R13 ;  /* 0x0000000d220d7221 */ /* 0x000fc60000010000 */
[----:B------:R-:W-:Y:S01]  /*24f0*/  IADD3.X R3, R10, UR7, RZ, P0, !PT ;  /* 0x000000070a037c10 */ /* 0x000fe200087fe4ff */
[----:B------:R-:W-:Y:S01]  /*2500*/  ULDC.64 UR6, c[0x0][0x2d0] ;  /* 0x0000b40000067ab9 */ /* 0x000fe20000000a00 */
[----:B------:R-:W-:Y:S01]  /*2510*/  FADD.FTZ R0, R0, R5 ;  /* 0x0000000500007221 */ /* 0x000fe20000010000 */
[----:B------:R-:W-:Y:S01]  /*2520*/  IADD3 R4, P0, R8, UR6, RZ ;  /* 0x0000000608047c10 */ /* 0x000fe2000ff1e0ff */
[----:B------:R-:W-:-:S03]  /*2530*/  FADD.FTZ R7, R7, R12 ;  /* 0x0000000c07077221 */ /* 0x000fc60000010000 */
[----:B------:R-:W-:Y:S01]  /*2540*/  IADD3.X R5, R10, UR7, RZ, P0, !PT ;  /* 0x000000070a057c10 */ /* 0x000fe200087fe4ff */
[----:B0-----:R-:W-:Y:S01]  /*2550*/  FADD.FTZ R6, R35, R6 ;  /* 0x0000000623067221 */ /* 0x001fe20000010000 */
[----:B------:R-:W-:Y:S01]  /*2560*/  STG.E desc[UR4][R2.64], R7 ;  /* 0x0000000702007986 */ /* 0x000fe2000c101904 */
[----:B-1----:R-:W-:-:S03]  /*2570*/  FADD.FTZ R13, R13, R14 ;  /* 0x0000000e0d0d7221 */ /* 0x002fc60000010000 */
[----:B------:R-:W-:Y:S01]  /*2580*/  STG.E desc[UR4][R4.64], R31 ;  /* 0x0000001f04007986 */ /* 0x000fe2000c101904 */
[----:B--2---:R-:W-:-:S03]  /*2590*/  FADD.FTZ R0, R0, R15 ;  /* 0x0000000f00007221 */ /* 0x004fc60000010000 */
[----:B------:R-:W-:Y:S01]  /*25a0*/  STG.E desc[UR4][R2.64+0x200], R13 ;  /* 0x0002000d02007986 */ /* 0x000fe2000c101904 */
[----:B---3--:R-:W-:-:S03]  /*25b0*/  FADD.FTZ R21, R6, R21 ;  /* 0x0000001506157221 */ /* 0x008fc60000010000 */
[----:B------:R-:W-:Y:S01]  /*25c0*/  STG.E desc[UR4][R4.64+0x200], R11 ;  /* 0x0002000b04007986 */ /* 0x000fe2000c101904 */
[----:B------:R-:W-:-:S03]  /*25d0*/  FADD.FTZ R23, R0, R23 ;  /* 0x0000001700177221 */ /* 0x000fc60000010000 */
[----:B------:R-:W-:Y:S04]  /*25e0*/  STG.E desc[UR4][R2.64+0x400], R21 ;  /* 0x0004001502007986 */ /* 0x000fe8000c101904 */
[----:B------:R-:W-:Y:S04]  /*25f0*/  STG.E desc[UR4][R4.64+0x400], R33 ;  /* 0x0004002104007986 */ /* 0x000fe8000c101904 */
[----:B------:R-:W-:Y:S04]  /*2600*/  STG.E desc[UR4][R2.64+0x600], R23 ;  /* 0x0006001702007986 */ /* 0x000fe8000c101904 */
[----:B------:R-:W-:Y:S01]  /*2610*/  STG.E desc[UR4][R4.64+0x600], R9 ;  /* 0x0006000904007986 */ /* 0x000fe2000c101904 */
[----:B------:R-:W-:Y:S05]  /*2620*/  EXIT ;  /* 0x000000000000794d */ /* 0x000fea0003800000 */
.L_x_29:
[----:B------:R-:W-:Y:S01]  /*2630*/  HFMA2.MMA R114, -RZ, RZ, 0, 1.847743988037109375e-06 ;  /* 0x0000001fff727435 */ /* 0x000fe200000001ff */
[----:B------:R-:W-:Y:S01]  /*2640*/  BSSY B2, `(.L_x_31) ;  /* 0x0000007000027945 */ /* 0x000fe20003800000 */
[----:B------:R-:W-:Y:S01]  /*2650*/  MOV R112, R103 ;  /* 0x0000006700707202 */ /* 0x000fe20000000f00 */
[----:B------:R-:W-:Y:S01]  /*2660*/  IMAD.MOV.U32 R111, RZ, RZ, 0x1 ;  /* 0x00000001ff6f7424 */ /* 0x000fe200078e00ff */
[----:B------:R-:W-:-:S07]  /*2670*/  MOV R109, 0xffffffff ;  /* 0xffffffff006d7802 */ /* 0x000fce0000000f00 */
[----:B-----5:R-:W-:Y:S05]  /*2680*/  WARPSYNC.COLLECTIVE R109, `(.L_x_32) ;  /* 0x000000006d087348 */ /* 0x020fea0003c00000 */
[----:B------:R0:W1:Y:S02]  /*2690*/  SHFL.BFLY P3, R110, R112, R111, R114 ;  /* 0x0c00006f706e7389 */ /* 0x0000640000060072 */
[----:B01---5:R-:W-:Y:S01]  /*26a0*/  ENDCOLLECTIVE ;  /* 0x000000000000791b */ /* 0x023fe20003800000 */
.L_x_32:
[----:B------:R-:W-:Y:S05]  /*26b0*/  BSYNC B2 ;  /* 0x0000000000027941 */ /* 0x000fea0003800000 */
.L_x_31:
[----:B------:R-:W-:Y:S01]  /*26c0*/  HFMA2.MMA R111, -RZ, RZ, 0, 5.9604644775390625e-08 ;  /* 0x00000001ff6f7435 */ /* 0x000fe200000001ff */
[----:B------:R-:W-:Y:S02]  /*26d0*/  MOV R112, R101 ;  /* 0x0000006500707202 */ /* 0x000fe40000000f00 */
[----:B------:R-:W-:Y:S02]  /*26e0*/  MOV R114, 0x1f ;  /* 0x0000001f00727802 */ /* 0x000fe40000000f00 */
[----:B------:R-:W-:Y:S02]  /*26f0*/  MOV R109, 0xffffffff ;  /* 0xffffffff006d7802 */ /* 0x000fe40000000f00 */
[----:B------:R-:W-:-:S07]  /*2700*/  MOV R100, R110 ;  /* 0x0000006e00647202 */ /* 0x000fce0000000f00 */
[----:B------:R-:W-:Y:S05]  /*2710*/  WARPSYNC.COLLECTIVE R109, `(.L_x_33) ;  /* 0x000000006d087348 */ /* 0x000fea0003c00000 */
[----:B------:R0:W1:Y:S02]  /*2720*/  SHFL.BFLY P3, R110, R112, R111, R114 ;  /* 0x0c00006f706e7389 */ /* 0x0000640000060072 */
[----:B01----:R-:W-:Y:S01]  /*2730*/  ENDCOLLECTIVE ;  /* 0x000000000000791b */ /* 0x003fe20003800000 */
.L_x_33:
[----:B------:R-:W-:Y:S01]  /*2740*/  FADD.FTZ R104, R103, R100 ;  /* 0x0000006467687221 */ /* 0x000fe20000010000 */
[----:B------:R-:W-:-:S04]  /*2750*/  HFMA2.MMA R111, -RZ, RZ, 0, 1.1920928955078125e-07 ;  /* 0x00000002ff6f7435 */ /* 0x000fc800000001ff */
[----:B------:R-:W-:Y:S02]  /*2760*/  MOV R112, R104 ;  /* 0x0000006800707202 */ /* 0x000fe40000000f00 */
[----:B------:R-:W-:-:S07]  /*2770*/  MOV R102, R110 ;  /* 0x0000006e00667202 */ /* 0x000fce0000000f00 */
[----:B------:R-:W-:Y:S05]  /*2780*/  WARPSYNC.COLLECTIVE R109, `(.L_x_34) ;  /* 0x000000006d087348 */ /* 0x000fea0003c00000 */
[----:B------:R0:W1:Y:S02]  /*2790*/  SHFL.BFLY P3, R110, R112, R111, R114 ;  /* 0x0c00006f706e7389 */ /* 0x0000640000060072 */
[----:B01----:R-:W-:Y:S01]  /*27a0*/  ENDCOLLECTIVE ;  /* 0x000000000000791b */ /* 0x003fe20003800000 */
.L_x_34:
[----:B------:R-:W-:-:S05]  /*27b0*/  FADD.FTZ R102, R101, R102 ;  /* 0x0000006665667221 */ /* 0x000fca0000010000 */
[----:B------:R-:W-:Y:S02]  /*27c0*/  MOV R112, R102 ;  /* 0x0000006600707202 */ /* 0x000fe40000000f00 */
[----:B------:R-:W-:-:S07]  /*27d0*/  MOV R105, R110 ;  /* 0x0000006e00697202 */ /* 0x000fce0000000f00 */
[----:B------:R-:W-:Y:S05]  /*27e0*/  WARPSYNC.COLLECTIVE R109, `(.L_x_35) ;  /* 0x000000006d087348 */ /* 0x000fea0003c00000 */
[----:B------:R0:W1:Y:S02]  /*27f0*/  SHFL.BFLY P3, R110, R112, R111, R114 ;  /* 0x0c00006f706e7389 */ /* 0x0000640000060072 */
[----:B01----:R-:W-:Y:S01]  /*2800*/  ENDCOLLECTIVE ;  /* 0x000000000000791b */ /* 0x003fe20003800000 */
.L_x_35:
[----:B------:R-:W-:Y:S01]  /*2810*/  FADD.FTZ R105, R104, R105 ;  /* 0x0000006968697221 */ /* 0x000fe20000010000 */
[----:B------:R-:W-:-:S03]  /*2820*/  HFMA2.MMA R111, -RZ, RZ, 0, 2.384185791015625e-07 ;  /* 0x00000004ff6f7435 */ /* 0x000fc600000001ff */
[----:B------:R-:W-:Y:S01]  /*2830*/  IMAD.MOV.U32 R112, RZ, RZ, R105 ;  /* 0x000000ffff707224 */ /* 0x000fe200078e0069 */
[----:B------:R-:W-:-:S07]  /*2840*/  MOV R107, R110 ;  /* 0x0000006e006b7202 */ /* 0x000fce0000000f00 */
[----:B------:R-:W-:Y:S05]  /*2850*/  WARPSYNC.COLLECTIVE R109, `(.L_x_36) ;  /* 0x000000006d087348 */ /* 0x000fea0003c00000 */
[----:B------:R0:W1:Y:S02]  /*2860*/  SHFL.BFLY P3, R110, R112, R111, R114 ;  /* 0x0c00006f706e7389 */ /* 0x0000640000060072 */
[----:B01----:R-:W-:Y:S01]  /*2870*/  ENDCOLLECTIVE ;  /* 0x000000000000791b */ /* 0x003fe20003800000 */
.L_x_36:
[----:B------:R-:W-:-:S05]  /*2880*/  FADD.FTZ R107, R102, R107 ;  /* 0x0000006b666b7221 */ /* 0x000fca0000010000 */
[----:B------:R-:W-:Y:S02]  /*2890*/  MOV R112, R107 ;  /* 0x0000006b00707202 */ /* 0x000fe40000000f00 */
[----:B------:R-:W-:-:S07]  /*28a0*/  MOV R100, R110 ;  /* 0x0000006e00647202 */ /* 0x000fce0000000f00 */
[----:B------:R-:W-:Y:S05]  /*28b0*/  WARPSYNC.COLLECTIVE R109, `(.L_x_37) ;  /* 0x000000006d087348 */ /* 0x000fea0003c00000 */
[----:B------:R0:W1:Y:S02]  /*28c0*/  SHFL.BFLY P3, R110, R112, R111, R114 ;  /* 0x0c00006f706e7389 */ /* 0x0000640000060072 */
[----:B01----:R-:W-:Y:S01]  /*28d0*/  ENDCOLLECTIVE ;  /* 0x000000000000791b */ /* 0x003fe20003800000 */
.L_x_37:
[----:B------:R-:W-:Y:S01]  /*28e0*/  FADD.FTZ R108, R105, R100 ;  /* 0x00000064696c7221 */ /* 0x000fe20000010000 */
[----:B------:R-:W-:-:S04]  /*28f0*/  HFMA2.MMA R111, -RZ, RZ, 0, 4.76837158203125e-07 ;  /* 0x00000008ff6f7435 */ /* 0x000fc800000001ff */
[----:B------:R-:W-:Y:S02]  /*2900*/  MOV R112, R108 ;  /* 0x0000006c00707202 */ /* 0x000fe40000000f00 */
[----:B------:R-:W-:-:S07]  /*2910*/  MOV R106, R110 ;  /* 0x0000006e006a7202 */ /* 0x000fce0000000f00 */
[----:B------:R-:W-:Y:S05]  /*2920*/  WARPSYNC.COLLECTIVE R109, `(.L_x_38) ;  /* 0x000000006d087348 */ /* 0x000fea0003c00000 */
[----:B------:R0:W1:Y:S02]  /*2930*/  SHFL.BFLY P3, R110, R112, R111, R114 ;  /* 0x0c00006f706e7389 */ /* 0x0000640000060072 */
[----:B01----:R-:W-:Y:S01]  /*2940*/  ENDCOLLECTIVE ;  /* 0x000000000000791b */ /* 0x003fe20003800000 */
.L_x_38:
[----:B------:R-:W-:-:S05]  /*2950*/  FADD.FTZ R106, R107, R106 ;  /* 0x0000006a6b6a7221 */ /* 0x000fca0000010000 */
[----:B------:R-:W-:Y:S02]  /*2960*/  MOV R112, R106 ;  /* 0x0000006a00707202 */ /* 0x000fe40000000f00 */
[----:B------:R-:W-:-:S07]  /*2970*/  MOV R101, R110 ;  /* 0x0000006e00657202 */ /* 0x000fce0000000f00 */
[----:B------:R-:W-:Y:S05]  /*2980*/  WARPSYNC.COLLECTIVE R109, `(.L_x_39) ;  /* 0x000000006d087348 */ /* 0x000fea0003c00000 */
[----:B------:R0:W1:Y:S02]  /*2990*/  SHFL.BFLY P3, R110, R112, R111, R114 ;  /* 0x0c00006f706e7389 */ /* 0x0000640000060072 */
[----:B01----:R-:W-:Y:S01]  /*29a0*/  ENDCOLLECTIVE ;  /* 0x000000000000791b */ /* 0x003fe20003800000 */
.L_x_39:
[----:B------:R-:W-:Y:S01]  /*29b0*/  FADD.FTZ R100, R108, R101 ;  /* 0x000000656c647221 */ /* 0x000fe20000010000 */
[----:B------:R-:W-:-:S04]  /*29c0*/  HFMA2.MMA R111, -RZ, RZ, 0, 9.5367431640625e-07 ;  /* 0x00000010ff6f7435 */ /* 0x000fc800000001ff */
[----:B------:R-:W-:Y:S02]  /*29d0*/  MOV R112, R100 ;  /* 0x0000006400707202 */ /* 0x000fe40000000f00 */
[----:B------:R-:W-:-:S07]  /*29e0*/  MOV R103, R110 ;  /* 0x0000006e00677202 */ /* 0x000fce0000000f00 */
[----:B------:R-:W-:Y:S05]  /*29f0*/  WARPSYNC.COLLECTIVE R109, `(.L_x_40) ;  /* 0x000000006d087348 */ /* 0x000fea0003c00000 */
[----:B------:R0:W1:Y:S02]  /*2a00*/  SHFL.BFLY P3, R110, R112, R111, R114 ;  /* 0x0c00006f706e7389 */ /* 0x0000640000060072 */
[----:B01----:R-:W-:Y:S01]  /*2a10*/  ENDCOLLECTIVE ;  /* 0x000000000000791b */ /* 0x003fe20003800000 */
.L_x_40:
[----:B------:R-:W-:-:S05]  /*2a20*/  FADD.FTZ R101, R106, R103 ;  /* 0x000000676a657221 */ /* 0x000fca0000010000 */
[----:B------:R-:W-:Y:S02]  /*2a30*/  MOV R112, R101 ;  /* 0x0000006500707202 */ /* 0x000fe40000000f00 */
[----:B------:R-:W-:-:S07]  /*2a40*/  MOV R103, R110 ;  /* 0x0000006e00677202 */ /* 0x000fce0000000f00 */
[----:B------:R-:W-:Y:S05]  /*2a50*/  WARPSYNC.COLLECTIVE R109, `(.L_x_41) ;  /* 0x000000006d087348 */ /* 0x000fea0003c00000 */
[----:B------:R0:W1:Y:S02]  /*2a60*/  SHFL.BFLY P3, R110, R112, R111, R114 ;  /* 0x0c00006f706e7389 */ /* 0x0000640000060072 */
[----:B01----:R-:W-:Y:S01]  /*2a70*/  ENDCOLLECTIVE ;  /* 0x000000000000791b */ /* 0x003fe20003800000 */
.L_x_41:
[----:B------:R-:W-:Y:S01]  /*2a80*/  MOV R102, R110 ;  /* 0x0000006e00667202 */ /* 0x000fe20000000f00 */
[----:B------:R-:W-:Y:S06]  /*2a90*/  BRA `(.L_x_42) ;  /* 0xffffffe800147947 */ /* 0x000fec000383ffff */
.L_x_43:
        /* <DEDUP_REMOVED lines=14> */
.L_x_9073:


//--------------------- .text._ZN10layer_norm13ln_bwd_kernelINS_13Kernel_traitsI13__nv_bfloat16S2_S2_S2_fjLj512ELj1ELj4ELj1ELj16ENS_18Kernel_traits_baseILj512ES2_S2_S2_S2_fjLj128EEEEELb0ELb0ELb1ELb0EEEvNS_9BwdParamsE --------------------------
	.section	.text._ZN10layer_norm13ln_bwd_kernelINS_13Kernel_traitsI13__nv_bfloat16S2_S2_S2_fjLj512ELj1ELj4ELj1ELj16ENS_18Kernel_traits_baseILj512ES2_S2_S2_S2_fjLj128EEEEELb0ELb0ELb1ELb0EEEvNS_9BwdParamsE,"ax",@progbits
	.align	128
        .global         _ZN10layer_norm13ln_bwd_kernelINS_13Kernel_traitsI13__nv_bfloat16S2_S2_S2_fjLj512ELj1ELj4ELj1ELj16ENS_18Kernel_traits_baseILj512ES2_S2_S2_S2_fjLj128EEEEELb0ELb0ELb1ELb0EEEvNS_9BwdParamsE
        .type           _ZN10layer_norm13ln_bwd_kernelINS_13Kernel_traitsI13__nv_bfloat16S2_S2_S2_fjLj512ELj1ELj4ELj1ELj16ENS_18Kernel_traits_baseILj512ES2_S2_S2_S2_fjLj128EEEEELb0ELb0ELb1ELb0EEEvNS_9BwdParamsE,@function
        .size           _ZN10layer_norm13ln_bwd_kernelINS_13Kernel_traitsI13__nv_bfloat16S2_S2_S2_fjLj512ELj1ELj4ELj1ELj16ENS_18Kernel_traits_baseILj512ES2_S2_S2_S2_fjLj128EEEEELb0ELb0ELb1ELb0EEEvNS_9BwdParamsE,(.L_x_9074 - _ZN10layer_norm13ln_bwd_kernelINS_13Kernel_traitsI13__nv_bfloat16S2_S2_S2_fjLj512ELj1ELj4ELj1ELj16ENS_18Kernel_traits_baseILj512ES2_S2_S2_S2_fjLj128EEEEELb0ELb0ELb1ELb0EEEvNS_9BwdParamsE)
        .other          _ZN10layer_norm13ln_bwd_kernelINS_13Kernel_traitsI13__nv_bfloat16S2_S2_S2_fjLj512ELj1ELj4ELj1ELj16ENS_18Kernel_traits_baseILj512ES2_S2_S2_S2_fjLj128EEEEELb0ELb0ELb1ELb0EEEvNS_9BwdParamsE,@"STO_CUDA_ENTRY STV_DEFAULT"
_ZN10layer_norm13ln_bwd_kernelINS_13Kernel_traitsI13__nv_bfloat16S2_S2_S2_fjLj512ELj1ELj4ELj1ELj16ENS_18Kernel_traits_baseILj512ES2_S2_S2_S2_fjLj128EEEEELb0ELb0ELb1ELb0EEEvNS_9BwdParamsE:
.text._ZN10layer_norm13ln_bwd_kernelINS_13Kernel_traitsI13__nv_bfloat16S2_S2_S2_fjLj512ELj1ELj4ELj1ELj16ENS_18Kernel_traits_baseILj512ES2_S2_S2_S2_fjLj128EEEEELb0ELb0ELb1ELb0EEEvNS_9BwdParamsE:
[----:B------:R-:W-:Y:S01]  /*0000*/  LDC R1, c[0x0][0x28] ;  /* 0x00000a00ff017b82 */ /* 0x000fe20000000800 */
[----:B------:R-:W0:Y:S01]  /*0010*/  S2R R77, SR_TID.X ;  /* 0x00000000004d7919 */ /* 0x000e220000002100 */
[----:B------:R-:W-:Y:S01]  /*0020*/  ULDC UR4, c[0x0][0x218] ;  /* 0x0000860000047ab9 */ /* 0x000fe20000000800 */
[----:B------:R-:W-:Y:S01]  /*0030*/  ULDC UR6, c[0x0][0x214] ;  /* 0x0000850000067ab9 */ /* 0x000fe20000000800 */
[----:B------:R-:W-:Y:S01]  /*0040*/  MOV R76, UR4 ;  /* 0x00000004004c7c02 */ /* 0x000fe20008000f00 */
[----:B------:R-:W-:Y:S01]  /*0050*/  ULDC.64 UR4, c[0x0][0x208] ;  /* 0x0000820000047ab9 */ /* 0x000fe20000000a00 */
[----:B------:R-:W1:Y:S01]  /*0060*/  S2R R10, SR_CTAID.X ;  /* 0x00000000000a7919 */ /* 0x000e620000002500 */
[----:B------:R-:W-:Y:S01]  /*0070*/  ULDC UR9, c[0x0][0x218] ;  /* 0x0000860000097ab9 */ /* 0x000fe20000000800 */
[----:B------:R-:W-:Y:S01]  /*0080*/  SHF.R.S32.HI R3, RZ, 0x1f, R76 ;  /* 0x0000001fff037819 */ /* 0x000fe2000001144c */
[----:B------:R-:W-:Y:S01]  /*0090*/  ULDC UR8, c[0x0][0x290] ;  /* 0x0000a40000087ab9 */ /* 0x000fe20000000800 */
        /* <DEDUP_REMOVED lines=10> */
[----:B------:R-:W2:Y:S01]  /*0140*/  @P3 LDC.64 R8, c[0x0][0x260] ;  /* 0x00009800ff083b82 */ /* 0x000ea20000000a00 */
[C---:B0-----:R-:W-:Y:S01]  /*0150*/  @P2 IMAD.WIDE.U32 R2, R11.reuse, 0x10, R2 ;  /* 0x000000100b022825 */ /* 0x041fe200078e0002 */
[----:B------:R-:W-:-:S04]  /*0160*/  @P2 LOP3.LUT R11, R11, 0x20, RZ, 0xfc, !PT ;  /* 0x000000200b0b2812 */ /* 0x000fc800078efcff */
[----:B------:R0:W5:Y:S01]  /*0170*/  @P2 LDG.E.128 R12, desc[UR4][R2.64] ;  /* 0x00000004020c2981 */ /* 0x000162000c1e1d00 */
[----:B--2---:R-:W-:-:S05]  /*0180*/  @P3 IMAD.WIDE.U32 R8, R11, 0x10, R8 ;  /* 0x000000100b083825 */ /* 0x004fca00078e0008 */
[----:B------:R0:W5:Y:S01]  /*0190*/  @P3 LDG.E.128 R4, desc[UR4][R8.64] ;  /* 0x0000000408043981 */ /* 0x000162000c1e1d00 */
[----:B------:R-:W-:-:S05]  /*01a0*/  SHF.R.U32.HI R19, RZ, 0x5, R77 ;  /* 0x00000005ff137819 */ /* 0x000fca000001164d */
[----:B-1----:R-:W-:-:S05]  /*01b0*/  IMAD R19, R10, 0x4, R19 ;  /* 0x000000040a137824 */ /* 0x002fca00078e0213 */
[----:B------:R-:W-:Y:S01]  /*01c0*/  ISETP.GE.AND P0, PT, R19, UR6, PT ;  /* 0x0000000613007c0c */ /* 0x000fe2000bf06270 */
[----:B------:R-:W-:Y:S01]  /*01d0*/  BSSY B0, `(.L_x_44) ;  /* 0x0000294000007945 */ /* 0x000fe20003800000 */
        /* <DEDUP_REMOVED lines=15> */
[----:B------:R-:W-:Y:S01]  /*02d0*/  CS2R R22, SRZ ;  /* 0x0000000000167805 */ /* 0x000fe2000001ff00 */
[----:B0-----:R-:W-:Y:S06]  /*02e0*/  @P0 BRA `(.L_x_45) ;  /* 0x0000002800080947 */ /* 0x001fec0003800000 */
[C---:B-----5:R-:W-:Y:S01]  /*02f0*/  @P2 PRMT R2, R14.reuse, 0x7632, R2 ;  /* 0x000076320e022816 */ /* 0x060fe20000000002 */
[----:B------:R-:W-:Y:S01]  /*0300*/  IMAD.U32 R16, R14, 0x10000, RZ ;  /* 0x000100000e107824 */ /* 0x000fe200078e00ff */
[----:B------:R-:W-:Y:S01]  /*0310*/  ULDC.64 UR6, c[0x0][0x2c8] ;  /* 0x0000b20000067ab9 */ /* 0x000fe20000000a00 */
[----:B------:R-:W0:Y:S01]  /*0320*/  LDC.U8 R14, c[0x0][0x2a0] ;  /* 0x0000a800ff0e7b82 */ /* 0x000e220000000000 */
[----:B------:R-:W-:Y:S01]  /*0330*/  ISETP.NE.U32.AND P0, PT, RZ, UR6, PT ;  /* 0x00000006ff007c0c */ /* 0x000fe2000bf05070 */
[----:B------:R-:W-:Y:S01]  /*0340*/  IMAD.MOV.U32 R49, RZ, RZ, RZ ;  /* 0x000000ffff317224 */ /* 0x000fe200078e00ff */
[C---:B------:R-:W-:Y:S02]  /*0350*/  @P2 PRMT R8, R13.reuse, 0x7632, R8 ;  /* 0x000076320d082816 */ /* 0x040fe40000000008 */
[----:B------:R-:W-:Y:S02]  /*0360*/  SHF.L.U32 R17, R13, 0x10, RZ ;  /* 0x000000100d117819 */ /* 0x000fe400000006ff */
[----:B------:R-:W-:-:S02]  /*0370*/  @P3 PRMT R52, R4, 0x7632, R52 ;  /* 0x0000763204343816 */ /* 0x000fc40000000034 */
[----:B------:R-:W-:Y:S02]  /*0380*/  SHF.L.U32 R13, R4, 0x10, RZ ;  /* 0x00000010040d7819 */ /* 0x000fe400000006ff */
[----:B------:R-:W-:Y:S02]  /*0390*/  ISETP.NE.AND.EX P0, PT, RZ, UR7, PT, P0 ;  /* 0x00000007ff007c0c */ /* 0x000fe4000bf05300 */
[----:B------:R-:W-:Y:S02]  /*03a0*/  @P3 PRMT R4, R5, 0x7632, R4 ;  /* 0x0000763205043816 */ /* 0x000fe40000000004 */
[----:B------:R-:W-:Y:S02]  /*03b0*/  @P2 PRMT R9, R12, 0x7632, R9 ;  /* 0x000076320c092816 */ /* 0x000fe40000000009 */
[----:B------:R-:W-:Y:S01]  /*03c0*/  @P2 PRMT R3, R15, 0x7632, R3 ;  /* 0x000076320f032816 */ /* 0x000fe20000000003 */
[----:B------:R-:W-:Y:S01]  /*03d0*/  IMAD.U32 R4, R4, 0x10000, RZ ;  /* 0x0001000004047824 */ /* 0x000fe200078e00ff */
[----:B------:R-:W-:-:S02]  /*03e0*/  @P3 PRMT R53, R6, 0x7632, R53 ;  /* 0x0000763206353816 */ /* 0x000fc40000000035 */
[----:B------:R-:W-:Y:S02]  /*03f0*/  @P3 PRMT R54, R7, 0x7632, R54 ;  /* 0x0000763207363816 */ /* 0x000fe40000000036 */
[----:B------:R-:W-:Y:S01]  /*0400*/  SHF.L.U32 R18, R12, 0x10, RZ ;  /* 0x000000100c127819 */ /* 0x000fe200000006ff */
[----:B------:R-:W-:Y:S01]  /*0410*/  IMAD.U32 R12, R5, 0x10000, RZ ;  /* 0x00010000050c7824 */ /* 0x000fe200078e00ff */
[----:B------:R-:W-:Y:S01]  /*0420*/  SHF.L.U32 R10, R7, 0x10, RZ ;  /* 0x00000010070a7819 */ /* 0x000fe200000006ff */
[----:B------:R-:W-:Y:S01]  /*0430*/  IMAD.U32 R7, R2, 0x10000, RZ ;  /* 0x0001000002077824 */ /* 0x000fe200078e00ff */
[----:B------:R-:W-:Y:S02]  /*0440*/  SHF.L.U32 R11, R6, 0x10, RZ ;  /* 0x00000010060b7819 */ /* 0x000fe400000006ff */
[----:B------:R-:W-:Y:S02]  /*0450*/  ISETP.LT.U32.OR P0, PT, R0, 0x40, !P0 ;  /* 0x000000400000780c */ /* 0x000fe40004701470 */
[----:B------:R-:W-:-:S02]  /*0460*/  SHF.L.U32 R15, R15, 0x10, RZ ;  /* 0x000000100f0f7819 */ /* 0x000fc400000006ff */
[----:B------:R-:W-:Y:S02]  /*0470*/  SHF.L.U32 R9, R9, 0x10, RZ ;  /* 0x0000001009097819 */ /* 0x000fe400000006ff */
[----:B------:R-:W-:Y:S02]  /*0480*/  SHF.L.U32 R8, R8, 0x10, RZ ;  /* 0x0000001008087819 */ /* 0x000fe400000006ff */
[----:B------:R-:W-:Y:S02]  /*0490*/  SHF.L.U32 R6, R3, 0x10, RZ ;  /* 0x0000001003067819 */ /* 0x000fe400000006ff */
[----:B------:R-:W-:Y:S02]  /*04a0*/  SHF.L.U32 R5, R52, 0x10, RZ ;  /* 0x0000001034057819 */ /* 0x000fe400000006ff */
[----:B------:R-:W-:Y:S02]  /*04b0*/  SHF.L.U32 R2, R53, 0x10, RZ ;  /* 0x0000001035027819 */ /* 0x000fe400000006ff */
[----:B------:R-:W-:-:S07]  /*04c0*/  SHF.L.U32 R0, R54, 0x10, RZ ;  /* 0x0000001036007819 */ /* 0x000fce00000006ff */
.L_x_107:
[----:B-1----:R-:W1:Y:S08]  /*04d0*/  LDC.64 R70, c[0x0][0x288] ;  /* 0x0000a200ff467b82 */ /* 0x002e700000000a00 */
[----:B------:R-:W2:Y:S08]  /*04e0*/  LDC.64 R72, c[0x0][0x258] ;  /* 0x00009600ff487b82 */ /* 0x000eb00000000a00 */
[----:B------:R-:W3:Y:S01]  /*04f0*/  LDC.64 R68, c[0x0][0x280] ;  /* 0x0000a000ff447b82 */ /* 0x000ee20000000a00 */
[----:B-1----:R-:W-:-:S07]  /*0500*/  IMAD.WIDE R70, R19, 0x4, R70 ;  /* 0x0000000413467825 */ /* 0x002fce00078e0246 */
[----:B------:R-:W1:Y:S01]  /*0510*/  LDC.64 R86, c[0x0][0x2c8] ;  /* 0x0000b200ff567b82 */ /* 0x000e620000000a00 */
[----:B------:R-:W4:Y:S01]  /*0520*/  LDG.E R70, desc[UR4][R70.64] ;  /* 0x0000000446467981 */ /* 0x000f22000c1e1900 */
[----:B--2---:R-:W-:-:S05]  /*0530*/  IMAD.WIDE R72, R19, 0x4, R72 ;  /* 0x0000000413487825 */ /* 0x004fca00078e0248 */
[----:B------:R2:W5:Y:S01]  /*0540*/  LDG.E R79, desc[UR4][R72.64] ;  /* 0x00000004484f7981 */ /* 0x000562000c1e1900 */
[----:B---3--:R-:W-:-:S05]  /*0550*/  IMAD.WIDE R68, R19, 0x4, R68 ;  /* 0x0000000413447825 */ /* 0x008fca00078e0244 */
[----:B------:R2:W5:Y:S01]  /*0560*/  LDG.E R78, desc[UR4][R68.64] ;  /* 0x00000004444e7981 */ /* 0x000562000c1e1900 */
[----:B------:R-:W-:-:S04]  /*0570*/  IMAD.U32 R76, RZ, RZ, UR9 ;  /* 0x00000009ff4c7e24 */ /* 0x000fc8000f8e00ff */
[----:B------:R-:W-:-:S05]  /*0580*/  IMAD R74, R19, R76, RZ ;  /* 0x0000004c134a7224 */ /* 0x000fca00078e02ff */
[----:B------:R-:W-:-:S04]  /*0590*/  SHF.R.S32.HI R75, RZ, 0x1f, R74 ;  /* 0x0000001fff4b7819 */ /* 0x000fc8000001144a */
[----:B------:R-:W-:Y:S01]  /*05a0*/  LEA.HI R80, R75, R74, RZ, 0x3 ;  /* 0x0000004a4b507211 */ /* 0x000fe200078f18ff */
[----:B------:R-:W-:Y:S03]  /*05b0*/  BSSY B1, `(.L_x_46) ;  /* 0x00000db000017945 */ /* 0x000fe60003800000 */
[----:B------:R-:W-:-:S05]  /*05c0*/  LEA.HI.SX32 R80, R80, R81, 0x1d ;  /* 0x0000005150507211 */ /* 0x000fca00078feaff */
[----:B-1----:R-:W-:Y:S01]  /*05d0*/  IMAD.WIDE.U32 R90, R80, 0x10, R86 ;  /* 0x00000010505a7825 */ /* 0x002fe200078e0056 */
[----:B----4-:R-:W-:-:S13]  /*05e0*/  ISETP.GT.AND P4, PT, R70, RZ, PT ;  /* 0x000000ff4600720c */ /* 0x010fda0003f84270 */
[----:B--2---:R-:W-:Y:S05]  /*05f0*/  @P4 BRA `(.L_x_47) ;  /* 0x00000000003c4947 */ /* 0x004fea0003800000 */
[----:B------:R-:W-:Y:S01]  /*0600*/  BSSY B2, `(.L_x_48) ;  /* 0x0000008000027945 */ /* 0x000fe20003800000 */
[----:B------:R-:W-:-:S03]  /*0610*/  MOV R69, R80 ;  /* 0x0000005000457202 */ /* 0x000fc60000000f00 */
[----:B------:R-:W-:Y:S05]  /*0620*/  @!P2 BRA `(.L_x_49) ;  /* 0x000000000014a947 */ /* 0x000fea0003800000 */
[----:B------:R-:W-:-:S04]  /*0630*/  ISETP.NE.U32.AND P1, PT, RZ, UR12, PT ;  /* 0x0000000cff007c0c */ /* 0x000fc8000bf25070 */
[----:B------:R-:W-:-:S13]  /*0640*/  ISETP.NE.AND.EX P1, PT, RZ, UR13, PT, P1 ;  /* 0x0000000dff007c0c */ /* 0x000fda000bf25310 */
[----:B------:R-:W-:Y:S05]  /*0650*/  @!P1 BRA `(.L_x_50) ;  /* 0x0000000000049947 */ /* 0x000fea0003800000 */
[----:B------:R1:W5:Y:S02]  /*0660*/  LDG.E.128 R52, desc[UR4][R90.64] ;  /* 0x000000045a347981 */ /* 0x000364000c1e1d00 */
.L_x_50:
[----:B------:R-:W-:-:S07]  /*0670*/  IADD3 R69, R80, 0x20, RZ ;  /* 0x0000002050457810 */ /* 0x000fce0007ffe0ff */
.L_x_49:
[----:B------:R-:W-:Y:S05]  /*0680*/  BSYNC B2 ;  /* 0x0000000000027941 */ /* 0x000fea0003800000 */
.L_x_48:
[----:B------:R-:W-:Y:S01]  /*0690*/  HFMA2.MMA R120, -RZ, RZ, 0, 0 ;  /* 0x00000000ff787435 */ /* 0x000fe200000001ff */
[----:B------:R-:W-:Y:S01]  /*06a0*/  IMAD.MOV.U32 R119, RZ, RZ, RZ ;  /* 0x000000ffff777224 */ /* 0x000fe200078e00ff */
[----:B------:R-:W-:Y:S09]  /*06b0*/  @P0 BRA `(.L_x_51) ;  /* 0x0000000c00280947 */ /* 0x000ff20003800000 */
[----:B------:R-:W-:-:S06]  /*06c0*/  IMAD.WIDE.U32 R56, R69, 0x10, R86 ;  /* 0x0000001045387825 */ /* 0x000fcc00078e0056 */
[----:B------:R-:W5:Y:S01]  /*06d0*/  LDG.E.128 R56, desc[UR4][R56.64] ;  /* 0x0000000438387981 */ /* 0x000f62000c1e1d00 */
[----:B------:R-:W-:Y:S05]  /*06e0*/  BRA `(.L_x_51) ;  /* 0x0000000c001c7947 */ /* 0x000fea0003800000 */
.L_x_47:
[----:B------:R-:W1:Y:S02]  /*06f0*/  LDC.64 R68, c[0x0][0x250] ;  /* 0x00009400ff447b82 */ /* 0x000e640000000a00 */
[----:B-1----:R-:W-:-:S06]  /*0700*/  IMAD.WIDE R68, R19, 0x4, R68 ;  /* 0x0000000413447825 */ /* 0x002fcc00078e0244 */
[----:B------:R-:W2:Y:S01]  /*0710*/  LDG.E R68, desc[UR4][R68.64] ;  /* 0x0000000444447981 */ /* 0x000ea2000c1e1900 */
[----:B------:R-:W-:Y:S01]  /*0720*/  IADD3 R71, R70, -0x1, RZ ;  /* 0xffffffff46477810 */ /* 0x000fe20007ffe0ff */
[----:B------:R-:W-:Y:S01]  /*0730*/  BSSY B2, `(.L_x_52) ;  /* 0x0000067000027945 */ /* 0x000fe20003800000 */
[----:B0-----:R-:W-:Y:S01]  /*0740*/  ISETP.NE.AND P1, PT, R14, RZ, PT ;  /* 0x000000ff0e00720c */ /* 0x001fe20003f25270 */
[----:B------:R-:W-:Y:S01]  /*0750*/  IMAD.MOV.U32 R119, RZ, RZ, RZ ;  /* 0x000000ffff777224 */ /* 0x000fe200078e00ff */
[----:B------:R-:W-:Y:S01]  /*0760*/  LOP3.LUT R81, R77, 0x1f, RZ, 0xc0, !PT ;  /* 0x0000001f4d517812 */ /* 0x000fe200078ec0ff */
[----:B------:R-:W-:Y:S01]  /*0770*/  IMAD R71, R71, R76, RZ ;  /* 0x0000004c47477224 */ /* 0x000fe200078e02ff */
[----:B------:R-:W-:Y:S02]  /*0780*/  MOV R120, RZ ;  /* 0x000000ff00787202 */ /* 0x000fe40000000f00 */
[----:B------:R-:W-:Y:S02]  /*0790*/  MOV R121, R80 ;  /* 0x0000005000797202 */ /* 0x000fe40000000f00 */
[----:B------:R-:W-:-:S04]  /*07a0*/  SHF.R.S32.HI R70, RZ, 0x1f, R71 ;  /* 0x0000001fff467819 */ /* 0x000fc80000011447 */
[----:B------:R-:W-:-:S04]  /*07b0*/  LEA.HI R70, R70, R71, RZ, 0x3 ;  /* 0x0000004746467211 */ /* 0x000fc800078f18ff */
[----:B------:R-:W-:Y:S02]  /*07c0*/  LEA.HI.SX32 R117, R70, R81, 0x1d ;  /* 0x0000005146757211 */ /* 0x000fe400078feaff */
[----:B--2---:R-:W-:Y:S01]  /*07d0*/  FSEL R82, R68, RZ, !P1 ;  /* 0x000000ff44527208 */ /* 0x004fe20004800000 */
[----:B------:R-:W-:Y:S06]  /*07e0*/  @!P2 BRA `(.L_x_53) ;  /* 0x00000004006ca947 */ /* 0x000fec0003800000 */
[----:B------:R-:W0:Y:S08]  /*07f0*/  LDC.64 R68, c[0x0][0x238] ;  /* 0x00008e00ff447b82 */ /* 0x000e300000000a00 */
[----:B------:R-:W1:Y:S01]  /*0800*/  LDC.64 R72, c[0x0][0x2b8] ;  /* 0x0000ae00ff487b82 */ /* 0x000e620000000a00 */
[----:B0-----:R-:W-:-:S06]  /*0810*/  IMAD.WIDE.U32 R68, R80, 0x10, R68 ;  /* 0x0000001050447825 */ /* 0x001fcc00078e0044 */
[----:B------:R-:W2:Y:S01]  /*0820*/  LDG.E.128 R68, desc[UR4][R68.64] ;  /* 0x0000000444447981 */ /* 0x000ea2000c1e1d00 */
[----:B-1----:R-:W-:-:S06]  /*0830*/  IMAD.WIDE.U32 R72, R117, 0x10, R72 ;  /* 0x0000001075487825 */ /* 0x002fcc00078e0048 */
[----:B------:R-:W3:Y:S01]  /*0840*/  LDG.E.128 R72, desc[UR4][R72.64] ;  /* 0x0000000448487981 */ /* 0x000ee2000c1e1d00 */
[----:B------:R-:W-:-:S04]  /*0850*/  ISETP.NE.U32.AND P1, PT, RZ, UR12, PT ;  /* 0x0000000cff007c0c */ /* 0x000fc8000bf25070 */
[----:B------:R-:W-:-:S13]  /*0860*/  ISETP.NE.AND.EX P1, PT, RZ, UR13, PT, P1 ;  /* 0x0000000dff007c0c */ /* 0x000fda000bf25310 */
[----:B------:R0:W5:Y:S01]  /*0870*/  @P1 LDG.E.128 R52, desc[UR4][R90.64] ;  /* 0x000000045a341981 */ /* 0x000162000c1e1d00 */
[----:B------:R-:W-:Y:S02]  /*0880*/  IADD3 R121, R80, 0x20, RZ ;  /* 0x0000002050797810 */ /* 0x000fe40007ffe0ff */
[----:B------:R-:W-:Y:S02]  /*0890*/  IADD3 R117, R117, 0x20, RZ ;  /* 0x0000002075757810 */ /* 0x000fe40007ffe0ff */
[C---:B--2---:R-:W-:Y:S01]  /*08a0*/  PRMT R3, R68.reuse, 0x7632, R3 ;  /* 0x0000763244037816 */ /* 0x044fe20000000003 */
[----:B------:R-:W-:Y:S01]  /*08b0*/  IMAD.U32 R99, R71, 0x10000, RZ ;  /* 0x0001000047637824 */ /* 0x000fe200078e00ff */
[----:B------:R-:W-:Y:S01]  /*08c0*/  SHF.L.U32 R93, R69, 0x10, RZ ;  /* 0x00000010455d7819 */ /* 0x000fe200000006ff */
[----:B------:R-:W-:Y:S01]  /*08d0*/  IMAD.U32 R85, R68, 0x10000, RZ ;  /* 0x0001000044557824 */ /* 0x000fe200078e00ff */
[----:B------:R-:W-:Y:S01]  /*08e0*/  PRMT R94, R71, 0x7632, R94 ;  /* 0x00007632475e7816 */ /* 0x000fe2000000005e */
[----:B------:R-:W-:Y:S01]  /*08f0*/  FADD.FTZ R96, -R82, R99 ;  /* 0x0000006352607221 */ /* 0x000fe20000010100 */
[----:B------:R-:W-:-:S02]  /*0900*/  PRMT R92, R70, 0x7632, R92 ;  /* 0x00007632465c7816 */ /* 0x000fc4000000005c */
[----:B------:R-:W-:Y:S01]  /*0910*/  SHF.L.U32 R95, R70, 0x10, RZ ;  /* 0x00000010465f7819 */ /* 0x000fe200000006ff */
[----:B------:R-:W-:Y:S01]  /*0920*/  FADD.FTZ R70, -R82, R85 ;  /* 0x0000005552467221 */ /* 0x000fe20000010100 */
[----:B------:R-:W-:Y:S02]  /*0930*/  SHF.L.U32 R71, R3, 0x10, RZ ;  /* 0x0000001003477819 */ /* 0x000fe400000006ff */
[C---:B---3--:R-:W-:Y:S01]  /*0940*/  PRMT R84, R72.reuse, 0x7632, R84 ;  /* 0x0000763248547816 */ /* 0x048fe20000000054 */
[----:B-----5:R-:W-:Y:S01]  /*0950*/  FMUL.FTZ R3, R79, R70 ;  /* 0x000000464f037220 */ /* 0x020fe20000410000 */
[----:B------:R-:W-:Y:S01]  /*0960*/  SHF.L.U32 R89, R72, 0x10, RZ ;  /* 0x0000001048597819 */ /* 0x000fe200000006ff */
[----:B------:R-:W-:Y:S01]  /*0970*/  FADD.FTZ R72, -R82, R93 ;  /* 0x0000005d52487221 */ /* 0x000fe20000010100 */
[----:B------:R-:W-:Y:S01]  /*0980*/  PRMT R88, R69, 0x7632, R88 ;  /* 0x0000763245587816 */ /* 0x000fe20000000058 */
[----:B------:R-:W-:Y:S01]  /*0990*/  FMUL.FTZ R93, R79, R96 ;  /* 0x000000604f5d7220 */ /* 0x000fe20000410000 */
[C---:B------:R-:W-:Y:S01]  /*09a0*/  PRMT R68, R74.reuse, 0x7632, R68 ;  /* 0x000076324a447816 */ /* 0x040fe20000000044 */
[----:B------:R-:W-:-:S02]  /*09b0*/  IMAD.U32 R69, R74, 0x10000, RZ ;  /* 0x000100004a457824 */ /* 0x000fc400078e00ff */
[C---:B------:R-:W-:Y:S01]  /*09c0*/  FADD.FTZ R96, -R82.reuse, R71 ;  /* 0x0000004752607221 */ /* 0x040fe20000010100 */
[----:B------:R-:W-:Y:S01]  /*09d0*/  FADD.FTZ R74, -R82, R95 ;  /* 0x0000005f524a7221 */ /* 0x000fe20000010100 */
[----:B------:R-:W-:Y:S01]  /*09e0*/  SHF.L.U32 R95, R94, 0x10, RZ ;  /* 0x000000105e5f7819 */ /* 0x000fe200000006ff */
[----:B------:R-:W-:Y:S01]  /*09f0*/  IMAD.U32 R70, R84, 0x10000, RZ ;  /* 0x0001000054467824 */ /* 0x000fe200078e00ff */
[C---:B------:R-:W-:Y:S01]  /*0a00*/  PRMT R97, R73.reuse, 0x7632, R97 ;  /* 0x0000763249617816 */ /* 0x040fe20000000061 */
[----:B------:R-:W-:Y:S01]  /*0a10*/  FADD.FTZ R32, R32, R89 ;  /* 0x0000005920207221 */ /* 0x000fe20000010000 */
[----:B0-----:R-:W-:Y:S01]  /*0a20*/  SHF.L.U32 R90, R73, 0x10, RZ ;  /* 0x00000010495a7819 */ /* 0x001fe200000006ff */
[----:B------:R-:W-:Y:S02]  /*0a30*/  IMAD.U32 R73, R88, 0x10000, RZ ;  /* 0x0001000058497824 */ /* 0x000fe400078e00ff */
[-C--:B------:R-:W-:Y:S01]  /*0a40*/  FFMA.FTZ R48, R3, R89.reuse, R48 ;  /* 0x0000005903307223 */ /* 0x080fe20000010030 */
[----:B------:R-:W-:Y:S01]  /*0a50*/  FMUL.FTZ R84, R18, R89 ;  /* 0x0000005912547220 */ /* 0x000fe20000410000 */
[C---:B------:R-:W-:Y:S01]  /*0a60*/  FMUL.FTZ R96, R79.reuse, R96 ;  /* 0x000000604f607220 */ /* 0x040fe20000410000 */
[----:B------:R-:W-:Y:S01]  /*0a70*/  FMUL.FTZ R89, R79, R74 ;  /* 0x0000004a4f597220 */ /* 0x000fe20000410000 */
[----:B------:R-:W-:Y:S01]  /*0a80*/  FADD.FTZ R102, -R82, R95 ;  /* 0x0000005f52667221 */ /* 0x000fe20000010100 */
[----:B------:R-:W-:Y:S01]  /*0a90*/  SHF.L.U32 R91, R92, 0x10, RZ ;  /* 0x000000105c5b7819 */ /* 0x000fe200000006ff */
[----:B------:R-:W-:Y:S01]  /*0aa0*/  FADD.FTZ R98, -R82, R73 ;  /* 0x0000004952627221 */ /* 0x000fe20000010100 */
[----:B------:R-:W-:Y:S01]  /*0ab0*/  FADD.FTZ R33, R33, R70 ;  /* 0x0000004621217221 */ /* 0x000fe20000010000 */
[-C--:B------:R-:W-:Y:S01]  /*0ac0*/  FFMA.FTZ R49, R96, R70.reuse, R49 ;  /* 0x0000004660317223 */ /* 0x080fe20000010031 */
[----:B------:R-:W-:Y:S01]  /*0ad0*/  FMUL.FTZ R95, R9, R70 ;  /* 0x00000046095f7220 */ /* 0x000fe20000410000 */
[----:B------:R-:W-:Y:S01]  /*0ae0*/  FADD.FTZ R28, R28, R69 ;  /* 0x000000451c1c7221 */ /* 0x000fe20000010000 */
[-C--:B------:R-:W-:Y:S01]  /*0af0*/  FFMA.FTZ R44, R89, R69.reuse, R44 ;  /* 0x00000045592c7223 */ /* 0x080fe2000001002c */
[----:B------:R-:W-:Y:S01]  /*0b00*/  FMUL.FTZ R92, R16, R69 ;  /* 0x00000045105c7220 */ /* 0x000fe20000410000 */
[----:B------:R-:W-:Y:S01]  /*0b10*/  FADD.FTZ R70, RZ, R84 ;  /* 0x00000054ff467221 */ /* 0x000fe20000010000 */
[----:B------:R-:W-:Y:S01]  /*0b20*/  FFMA.FTZ R69, R3, R84, RZ ;  /* 0x0000005403457223 */ /* 0x000fe200000100ff */
[----:B------:R-:W-:Y:S01]  /*0b30*/  SHF.L.U32 R97, R97, 0x10, RZ ;  /* 0x0000001061617819 */ /* 0x000fe200000006ff */
[----:B------:R-:W-:Y:S01]  /*0b40*/  FMUL.FTZ R98, R79, R98 ;  /* 0x000000624f627220 */ /* 0x000fe20000410000 */
[----:B------:R-:W-:Y:S01]  /*0b50*/  FMUL.FTZ R88, R17, R90 ;  /* 0x0000005a11587220 */ /* 0x000fe20000410000 */
[----:B------:R-:W-:Y:S01]  /*0b60*/  FADD.FTZ R71, R70, R95 ;  /* 0x0000005f46477221 */ /* 0x000fe20000010000 */
[----:B------:R-:W-:Y:S01]  /*0b70*/  FMUL.FTZ R85, R79, R72 ;  /* 0x000000484f557220 */ /* 0x000fe20000410000 */
[----:B------:R-:W-:Y:S01]  /*0b80*/  FFMA.FTZ R70, R96, R95, R69 ;  /* 0x0000005f60467223 */ /* 0x000fe20000010045 */
[----:B------:R-:W-:Y:S01]  /*0b90*/  FADD.FTZ R100, -R82, R91 ;  /* 0x0000005b52647221 */ /* 0x000fe20000010100 */
        /* <DEDUP_REMOVED lines=9> */
[----:B------:R-:W-:Y:S01]  /*0c30*/  PRMT R101, R75, 0x7632, R101 ;  /* 0x000076324b657816 */ /* 0x000fe20000000065 */
[----:B------:R-:W-:Y:S01]  /*0c40*/  FADD.FTZ R29, R29, R68 ;  /* 0x000000441d1d7221 */ /* 0x000fe20000010000 */
[-C--:B------:R-:W-:Y:S01]  /*0c50*/  FFMA.FTZ R45, R100, R68.reuse, R45 ;  /* 0x00000044642d7223 */ /* 0x080fe2000001002d */
[----:B------:R-:W-:Y:S01]  /*0c60*/  FMUL.FTZ R99, R7, R68 ;  /* 0x0000004407637220 */ /* 0x000fe20000410000 */
[----:B------:R-:W-:Y:S01]  /*0c70*/  SHF.L.U32 R75, R75, 0x10, RZ ;  /* 0x000000104b4b7819 */ /* 0x000fe200000006ff */
[----:B------:R-:W-:Y:S01]  /*0c80*/  FADD.FTZ R68, R71, R92 ;  /* 0x0000005c47447221 */ /* 0x000fe20000010000 */
[----:B------:R-:W-:Y:S01]  /*0c90*/  FFMA.FTZ R69, R89, R92, R70 ;  /* 0x0000005c59457223 */ /* 0x000fe20000010046 */
[----:B------:R-:W-:-:S02]  /*0ca0*/  IMAD.U32 R101, R101, 0x10000, RZ ;  /* 0x0001000065657824 */ /* 0x000fc400078e00ff */
[----:B------:R-:W-:Y:S01]  /*0cb0*/  FMUL.FTZ R102, R79, R102 ;  /* 0x000000664f667220 */ /* 0x000fe20000410000 */
[----:B------:R-:W-:Y:S01]  /*0cc0*/  FADD.FTZ R71, R68, R99 ;  /* 0x0000006344477221 */ /* 0x000fe20000010000 */
[----:B------:R-:W-:Y:S01]  /*0cd0*/  FMUL.FTZ R94, R15, R75 ;  /* 0x0000004b0f5e7220 */ /* 0x000fe20000410000 */
[----:B------:R-:W-:Y:S01]  /*0ce0*/  FFMA.FTZ R68, R100, R99, R69 ;  /* 0x0000006364447223 */ /* 0x000fe20000010045 */
[----:B------:R-:W-:Y:S01]  /*0cf0*/  FADD.FTZ R31, R31, R101 ;  /* 0x000000651f1f7221 */ /* 0x000fe20000010000 */
[-C--:B------:R-:W-:Y:S01]  /*0d00*/  FFMA.FTZ R47, R102, R101.reuse, R47 ;  /* 0x00000065662f7223 */ /* 0x080fe2000001002f */
        /* <DEDUP_REMOVED lines=8> */
[----:B------:R-:W-:-:S07]  /*0d90*/  FFMA.FTZ R120, R102, R101, R69 ;  /* 0x0000006566787223 */ /* 0x000fce0000010045 */
.L_x_53:
[----:B------:R-:W-:Y:S05]  /*0da0*/  BSYNC B2 ;  /* 0x0000000000027941 */ /* 0x000fea0003800000 */
.L_x_52:
[----:B------:R-:W-:Y:S05]  /*0db0*/  @!P3 BRA `(.L_x_51) ;  /* 0x000000040068b947 */ /* 0x000fea0003800000 */
        /* <DEDUP_REMOVED lines=8> */
[----:B------:R-:W-:-:S05]  /*0e40*/  @P1 IMAD.WIDE.U32 R86, R121, 0x10, R86 ;  /* 0x0000001079561825 */ /* 0x000fca00078e0056 */
[----:B------:R0:W5:Y:S01]  /*0e50*/  @P1 LDG.E.128 R56, desc[UR4][R86.64] ;  /* 0x0000000456381981 */ /* 0x000162000c1e1d00 */
[----:B--2---:R-:W-:Y:S01]  /*0e60*/  PRMT R90, R69, 0x7632, R90 ;  /* 0x00007632455a7816 */ /* 0x004fe2000000005a */
[----:B------:R-:W-:Y:S01]  /*0e70*/  IMAD.U32 R107, R71, 0x10000, RZ ;  /* 0x00010000476b7824 */ /* 0x000fe200078e00ff */
[----:B------:R-:W-:Y:S01]  /*0e80*/  SHF.L.U32 R103, R69, 0x10, RZ ;  /* 0x0000001045677819 */ /* 0x000fe200000006ff */
[----:B------:R-:W-:Y:S01]  /*0e90*/  IMAD.U32 R91, R68, 0x10000, RZ ;  /* 0x00010000445b7824 */ /* 0x000fe200078e00ff */
[C---:B------:R-:W-:Y:S02]  /*0ea0*/  PRMT R104, R70.reuse, 0x7632, R104 ;  /* 0x0000763246687816 */ /* 0x040fe40000000068 */
[----:B------:R-:W-:Y:S01]  /*0eb0*/  SHF.L.U32 R105, R70, 0x10, RZ ;  /* 0x0000001046697819 */ /* 0x000fe200000006ff */
[----:B0-----:R-:W-:Y:S01]  /*0ec0*/  FADD.FTZ R86, -R82, R103 ;  /* 0x0000006752567221 */ /* 0x001fe20000010100 */
[----:B------:R-:W-:Y:S01]  /*0ed0*/  PRMT R83, R68, 0x7632, R83 ;  /* 0x0000763244537816 */ /* 0x000fe20000000053 */
[----:B------:R-:W-:Y:S01]  /*0ee0*/  FADD.FTZ R68, -R82, R91 ;  /* 0x0000005b52447221 */ /* 0x000fe20000010100 */
[----:B------:R-:W-:Y:S01]  /*0ef0*/  PRMT R70, R71, 0x7632, R70 ;  /* 0x0000763247467816 */ /* 0x000fe20000000046 */
[----:B------:R-:W-:Y:S01]  /*0f00*/  IMAD.U32 R71, R104, 0x10000, RZ ;  /* 0x0001000068477824 */ /* 0x000fe200078e00ff */
[----:B------:R-:W-:Y:S01]  /*0f10*/  SHF.L.U32 R69, R90, 0x10, RZ ;  /* 0x000000105a457819 */ /* 0x000fe200000006ff */
[C---:B------:R-:W-:Y:S01]  /*0f20*/  FADD.FTZ R90, -R82.reuse, R105 ;  /* 0x00000069525a7221 */ /* 0x040fe20000010100 */
[----:B------:R-:W-:Y:S01]  /*0f30*/  SHF.L.U32 R83, R83, 0x10, RZ ;  /* 0x0000001053537819 */ /* 0x000fe200000006ff */
[----:B------:R-:W-:Y:S01]  /*0f40*/  FADD.FTZ R114, -R82, R71 ;  /* 0x0000004752727221 */ /* 0x000fe20000010100 */
[----:B------:R-:W-:Y:S01]  /*0f50*/  SHF.L.U32 R87, R70, 0x10, RZ ;  /* 0x0000001046577819 */ /* 0x000fe200000006ff */
[--C-:B------:R-:W-:Y:S01]  /*0f60*/  FADD.FTZ R112, -R82, R69.reuse ;  /* 0x0000004552707221 */ /* 0x100fe20000010100 */
[----:B---3--:R-:W-:Y:S01]  /*0f70*/  PRMT R69, R72, 0x7632, R69 ;  /* 0x0000763248457816 */ /* 0x008fe20000000045 */
[----:B------:R-:W-:Y:S01]  /*0f80*/  FADD.FTZ R70, -R82, R107 ;  /* 0x0000006b52467221 */ /* 0x000fe20000010100 */
[----:B------:R-:W-:Y:S01]  /*0f90*/  SHF.L.U32 R72, R72, 0x10, RZ ;  /* 0x0000001048487819 */ /* 0x000fe200000006ff */
[C---:B------:R-:W-:Y:S01]  /*0fa0*/  FADD.FTZ R110, -R82.reuse, R83 ;  /* 0x00000053526e7221 */ /* 0x040fe20000010100 */
[----:B------:R-:W-:Y:S01]  /*0fb0*/  FADD.FTZ R118, -R82, R87 ;  /* 0x0000005752767221 */ /* 0x000fe20000010100 */
[C---:B------:R-:W-:Y:S01]  /*0fc0*/  PRMT R82, R74.reuse, 0x7632, R82 ;  /* 0x000076324a527816 */ /* 0x040fe20000000052 */
[----:B-----5:R-:W-:Y:S01]  /*0fd0*/  FMUL.FTZ R83, R79, R68 ;  /* 0x000000444f537220 */ /* 0x020fe20000410000 */
[----:B------:R-:W-:Y:S01]  /*0fe0*/  SHF.L.U32 R108, R74, 0x10, RZ ;  /* 0x000000104a6c7819 */ /* 0x000fe200000006ff */
[----:B------:R-:W-:Y:S01]  /*0ff0*/  FMUL.FTZ R104, R13, R72 ;  /* 0x000000480d687220 */ /* 0x000fe20000410000 */
[----:B------:R-:W-:Y:S01]  /*1000*/  SHF.L.U32 R74, R69, 0x10, RZ ;  /* 0x00000010454a7819 */ /* 0x000fe200000006ff */
[----:B------:R-:W-:Y:S01]  /*1010*/  FMUL.FTZ R107, R79, R70 ;  /* 0x000000464f6b7220 */ /* 0x000fe20000410000 */
[----:B------:R-:W-:Y:S01]  /*1020*/  PRMT R71, R73, 0x7632, R71 ;  /* 0x0000763249477816 */ /* 0x000fe20000000047 */
[----:B------:R-:W-:Y:S01]  /*1030*/  FADD.FTZ R70, R119, R104 ;  /* 0x0000006877467221 */ /* 0x000fe20000010000 */
[----:B------:R-:W-:-:S02]  /*1040*/  IMAD.U32 R73, R73, 0x10000, RZ ;  /* 0x0001000049497824 */ /* 0x000fc400078e00ff */
[----:B------:R-:W-:Y:S01]  /*1050*/  FMUL.FTZ R109, R5, R74 ;  /* 0x0000004a056d7220 */ /* 0x000fe20000410000 */
[----:B------:R-:W-:Y:S01]  /*1060*/  FMUL.FTZ R110, R79, R110 ;  /* 0x0000006e4f6e7220 */ /* 0x000fe20000410000 */
[----:B------:R-:W-:Y:S01]  /*1070*/  FFMA.FTZ R69, R83, R104, R120 ;  /* 0x0000006853457223 */ /* 0x000fe20000010078 */
[----:B------:R-:W-:Y:S02]  /*1080*/  IMAD.U32 R111, R71, 0x10000, RZ ;  /* 0x00010000476f7824 */ /* 0x000fe400078e00ff */
[C---:B------:R-:W-:Y:S01]  /*1090*/  FMUL.FTZ R112, R79.reuse, R112 ;  /* 0x000000704f707220 */ /* 0x040fe20000410000 */
[----:B------:R-:W-:Y:S01]  /*10a0*/  FADD.FTZ R71, R70, R109 ;  /* 0x0000006d46477221 */ /* 0x000fe20000010000 */
[----:B------:R-:W-:Y:S01]  /*10b0*/  FMUL.FTZ R103, R79, R86 ;  /* 0x000000564f677220 */ /* 0x000fe20000410000 */
[----:B------:R-:W-:Y:S01]  /*10c0*/  FMUL.FTZ R106, R12, R73 ;  /* 0x000000490c6a7220 */ /* 0x000fe20000410000 */
[----:B------:R-:W-:Y:S01]  /*10d0*/  FFMA.FTZ R70, R110, R109, R69 ;  /* 0x0000006d6e467223 */ /* 0x000fe20000010045 */
[----:B------:R-:W-:Y:S01]  /*10e0*/  FADD.FTZ R24, R24, R72 ;  /* 0x0000004818187221 */ /* 0x000fe20000010000 */
[----:B------:R-:W-:Y:S01]  /*10f0*/  FFMA.FTZ R40, R83, R72, R40 ;  /* 0x0000004853287223 */ /* 0x000fe20000010028 */
[----:B------:R-:W-:Y:S01]  /*1100*/  FMUL.FTZ R105, R79, R90 ;  /* 0x0000005a4f697220 */ /* 0x000fe20000410000 */
[----:B------:R-:W-:Y:S01]  /*1110*/  FADD.FTZ R27, R27, R111 ;  /* 0x0000006f1b1b7221 */ /* 0x000fe20000010000 */
[-C--:B------:R-:W-:Y:S01]  /*1120*/  FFMA.FTZ R43, R112, R111.reuse, R43 ;  /* 0x0000006f702b7223 */ /* 0x080fe2000001002b */
[----:B------:R-:W-:Y:S01]  /*1130*/  FMUL.FTZ R111, R4, R111 ;  /* 0x0000006f046f7220 */ /* 0x000fe20000410000 */
[----:B------:R-:W-:Y:S01]  /*1140*/  FADD.FTZ R72, R71, R106 ;  /* 0x0000006a47487221 */ /* 0x000fe20000010000 */
[----:B------:R-:W-:Y:S01]  /*1150*/  FFMA.FTZ R69, R103, R106, R70 ;  /* 0x0000006a67457223 */ /* 0x000fe20000010046 */
[----:B------:R-:W-:Y:S01]  /*1160*/  SHF.L.U32 R82, R82, 0x10, RZ ;  /* 0x0000001052527819 */ /* 0x000fe200000006ff */
[----:B------:R-:W-:Y:S01]  /*1170*/  FADD.FTZ R20, R20, R108 ;  /* 0x0000006c14147221 */ /* 0x000fe20000010000 */
[-C--:B------:R-:W-:Y:S01]  /*1180*/  FFMA.FTZ R36, R105, R108.reuse, R36 ;  /* 0x0000006c69247223 */ /* 0x080fe20000010024 */
[----:B------:R-:W-:Y:S01]  /*1190*/  FMUL.FTZ R108, R11, R108 ;  /* 0x0000006c0b6c7220 */ /* 0x000fe20000410000 */
[----:B------:R-:W-:Y:S01]  /*11a0*/  FADD.FTZ R71, R72, R111 ;  /* 0x0000006f48477221 */ /* 0x000fe20000010000 */
[----:B------:R-:W-:Y:S01]  /*11b0*/  FFMA.FTZ R70, R112, R111, R69 ;  /* 0x0000006f70467223 */ /* 0x000fe20000010045 */
[----:B------:R-:W-:Y:S01]  /*11c0*/  PRMT R87, R75, 0x7632, R87 ;  /* 0x000076324b577816 */ /* 0x000fe20000000057 */
        /* <DEDUP_REMOVED lines=16> */
[----:B------:R-:W-:Y:S01]  /*12d0*/  FADD.FTZ R25, R25, R74 ;  /* 0x0000004a19197221 */ /* 0x000fe20000010000 */
[----:B------:R-:W-:Y:S01]  /*12e0*/  FFMA.FTZ R41, R110, R74, R41 ;  /* 0x0000004a6e297223 */ /* 0x000fe20000010029 */
[----:B------:R-:W-:Y:S01]  /*12f0*/  FADD.FTZ R21, R21, R82 ;  /* 0x0000005215157221 */ /* 0x000fe20000010000 */
[----:B------:R-:W-:Y:S01]  /*1300*/  FFMA.FTZ R37, R114, R82, R37 ;  /* 0x0000005272257223 */ /* 0x000fe20000010025 */
[----:B------:R-:W-:Y:S01]  /*1310*/  FFMA.FTZ R38, R107, R75, R38 ;  /* 0x0000004b6b267223 */ /* 0x000fe20000010026 */
[----:B------:R-:W-:Y:S01]  /*1320*/  FADD.FTZ R23, R23, R68 ;  /* 0x0000004417177221 */ /* 0x000fe20000010000 */
[----:B------:R-:W-:Y:S01]  /*1330*/  FFMA.FTZ R39, R118, R68, R39 ;  /* 0x0000004476277223 */ /* 0x000fe20000010027 */
[----:B------:R-:W-:Y:S01]  /*1340*/  FADD.FTZ R119, R72, R115 ;  /* 0x0000007348777221 */ /* 0x000fe20000010000 */
[----:B------:R-:W-:-:S07]  /*1350*/  FFMA.FTZ R120, R118, R115, R70 ;  /* 0x0000007376787223 */ /* 0x000fce0000010046 */
.L_x_51:
[----:B------:R-:W-:Y:S05]  /*1360*/  BSYNC B1 ;  /* 0x0000000000017941 */ /* 0x000fea0003800000 */
.L_x_46:
[----:B------:R-:W-:-:S03]  /*1370*/  UMOV UR6, 0xffffffff ;  /* 0xffffffff00067882 */ /* 0x000fc60000000000 */
[----:B------:R-:W-:Y:S05]  /*1380*/  BRA.DIV UR6, `(.L_x_54) ;  /* 0x0000002206147947 */ /* 0x000fea000b800000 */
[----:B------:R-:W2:Y:S04]  /*1390*/  SHFL.BFLY PT, R68, R119, 0x1, 0x1f ;  /* 0x0c201f0077447f89 */ /* 0x000ea800000e0000 */
[----:B------:R-:W3:Y:S01]  /*13a0*/  SHFL.BFLY PT, R69, R120, 0x1, 0x1f ;  /* 0x0c201f0078457f89 */ /* 0x000ee200000e0000 */
[----:B--2---:R-:W-:Y:S01]  /*13b0*/  FADD.FTZ R68, R68, R119 ;  /* 0x0000007744447221 */ /* 0x004fe20000010000 */
[----:B---3--:R-:W-:-:S04]  /*13c0*/  FADD.FTZ R69, R69, R120 ;  /* 0x0000007845457221 */ /* 0x008fc80000010000 */
        /* <DEDUP_REMOVED lines=12> */
[----:B------:R2:W3:Y:S04]  /*1490*/  SHFL.BFLY PT, R68, R75, 0x10, 0x1f ;  /* 0x0e001f004b447f89 */ /* 0x0004e800000e0000 */
[----:B------:R2:W4:Y:S02]  /*14a0*/  SHFL.BFLY PT, R69, R74, 0x10, 0x1f ;  /* 0x0e001f004a457f89 */ /* 0x00052400000e0000 */
.L_x_119:
[----:B-----5:R-:W-:Y:S01]  /*14b0*/  ISETP.GE.AND P5, PT, R78, 0x1, PT ;  /* 0x000000014e00780c */ /* 0x020fe20003fa6270 */
[----:B---3--:R-:W-:Y:S01]  /*14c0*/  FADD.FTZ R68, R75, R68 ;  /* 0x000000444b447221 */ /* 0x008fe20000010000 */
[----:B----4-:R-:W-:Y:S01]  /*14d0*/  FADD.FTZ R69, R74, R69 ;  /* 0x000000454a457221 */ /* 0x010fe20000010000 */
[----:B0-----:R-:W-:Y:S01]  /*14e0*/  ISETP.NE.AND P1, PT, R14, RZ, PT ;  /* 0x000000ff0e00720c */ /* 0x001fe20003f25270 */
[----:B------:R-:W-:Y:S01]  /*14f0*/  BSSY B1, `(.L_x_55) ;  /* 0x00000b4000017945 */ /* 0x000fe20003800000 */
[----:B------:R-:W-:Y:S01]  /*1500*/  FMUL.FTZ R68, R68, UR8 ;  /* 0x0000000844447c20 */ /* 0x000fe20008410000 */
[----:B------:R-:W-:Y:S02]  /*1510*/  IMAD.MOV.U32 R73, RZ, RZ, RZ ;  /* 0x000000ffff497224 */ /* 0x000fe400078e00ff */
[----:B------:R-:W-:Y:S02]  /*1520*/  FMUL.FTZ R72, R69, UR8 ;  /* 0x0000000845487c20 */ /* 0x000fe40008410000 */
[----:B--2---:R-:W-:-:S03]  /*1530*/  FSEL R75, R68, RZ, !P1 ;  /* 0x000000ff444b7208 */ /* 0x004fc60004800000 */
[----:B------:R-:W-:Y:S02]  /*1540*/  @P5 IADD3 R71, R78, -0x1, RZ ;  /* 0xffffffff4e475810 */ /* 0x000fe40007ffe0ff */
[----:B------:R-:W-:-:S03]  /*1550*/  @P5 LOP3.LUT R81, R77, 0x1f, RZ, 0xc0, !PT ;  /* 0x0000001f4d515812 */ /* 0x000fc600078ec0ff */
[----:B------:R-:W-:-:S05]  /*1560*/  @P5 IMAD R71, R71, R76, RZ ;  /* 0x0000004c47475224 */ /* 0x000fca00078e02ff */
[----:B------:R-:W-:-:S04]  /*1570*/  @P5 SHF.R.S32.HI R70, RZ, 0x1f, R71 ;  /* 0x0000001fff465819 */ /* 0x000fc80000011447 */
[----:B------:R-:W-:-:S04]  /*1580*/  @P5 LEA.HI R70, R70, R71, RZ, 0x3 ;  /* 0x0000004746465211 */ /* 0x000fc800078f18ff */
[----:B------:R-:W-:Y:S01]  /*1590*/  @P5 LEA.HI.SX32 R73, R70, R81, 0x1d ;  /* 0x0000005146495211 */ /* 0x000fe200078feaff */
[----:B------:R-:W-:Y:S06]  /*15a0*/  @!P2 BRA `(.L_x_56) ;  /* 0x0000000800a0a947 */ /* 0x000fec0003800000 */
[----:B------:R-:W-:Y:S04]  /*15b0*/  BSSY B2, `(.L_x_57) ;  /* 0x0000011000027945 */ /* 0x000fe80003800000 */
[----:B------:R-:W-:Y:S05]  /*15c0*/  @P4 BRA `(.L_x_58) ;  /* 0x00000000001c4947 */ /* 0x000fea0003800000 */
[----:B------:R-:W-:Y:S01]  /*15d0*/  UISETP.NE.U32.AND UP0, UPT, UR12, URZ, UPT ;  /* 0x0000003f0c00728c */ /* 0x000fe2000bf05070 */
[----:B------:R-:W-:-:S03]  /*15e0*/  HFMA2.MMA R68, -RZ, RZ, 0, 0 ;  /* 0x00000000ff447435 */ /* 0x000fc600000001ff */
[----:B------:R-:W-:-:S06]  /*15f0*/  UISETP.NE.AND.EX UP0, UPT, UR13, URZ, UPT, UP0 ;  /* 0x0000003f0d00728c */ /* 0x000fcc000bf05300 */
[----:B------:R-:W-:-:S13]  /*1600*/  PLOP3.LUT P6, PT, PT, PT, UP0, 0x80, 0x0 ;  /* 0x000000000000781c */ /* 0x000fda0003fcf008 */
[----:B------:R-:W-:Y:S05]  /*1610*/  @!P6 BRA `(.L_x_59) ;  /* 0x000000000028e947 */ /* 0x000fea0003800000 */
[----:B------:R-:W-:Y:S01]  /*1620*/  SHF.L.U32 R68, R52, 0x10, RZ ;  /* 0x0000001034447819 */ /* 0x000fe200000006ff */
[----:B------:R-:W-:Y:S06]  /*1630*/  BRA `(.L_x_59) ;  /* 0x0000000000207947 */ /* 0x000fec0003800000 */
.L_x_58:
[----:B------:R-:W-:Y:S01]  /*1640*/  UISETP.NE.U32.AND UP0, UPT, UR12, URZ, UPT ;  /* 0x0000003f0c00728c */ /* 0x000fe2000bf05070 */
[----:B------:R-:W-:-:S03]  /*1650*/  FFMA.FTZ R69, R3, R72, R75 ;  /* 0x0000004803457223 */ /* 0x000fc6000001004b */
[----:B------:R-:W-:Y:S01]  /*1660*/  UISETP.NE.AND.EX UP0, UPT, UR13, URZ, UPT, UP0 ;  /* 0x0000003f0d00728c */ /* 0x000fe2000bf05300 */
[----:B------:R-:W-:-:S04]  /*1670*/  FADD.FTZ R68, R84, -R69 ;  /* 0x8000004554447221 */ /* 0x000fc80000010000 */
[----:B------:R-:W-:Y:S01]  /*1680*/  FMUL.FTZ R68, R79, R68 ;  /* 0x000000444f447220 */ /* 0x000fe20000410000 */
[----:B------:R-:W-:-:S13]  /*1690*/  PLOP3.LUT P6, PT, PT, PT, UP0, 0x80, 0x0 ;  /* 0x000000000000781c */ /* 0x000fda0003fcf008 */
[----:B------:R-:W-:-:S05]  /*16a0*/  @P6 SHF.L.U32 R69, R52, 0x10, RZ ;  /* 0x0000001034456819 */ /* 0x000fca00000006ff */
[----:B------:R-:W-:-:S07]  /*16b0*/  @P6 FADD.FTZ R68, R68, R69 ;  /* 0x0000004544446221 */ /* 0x000fce0000010000 */
.L_x_59:
[----:B------:R-:W-:Y:S05]  /*16c0*/  BSYNC B2 ;  /* 0x0000000000027941 */ /* 0x000fea0003800000 */
.L_x_57:
[----:B------:R-:W0:Y:S01]  /*16d0*/  @P5 LDC R69, c[0x0][0x29c] ;  /* 0x0000a700ff455b82 */ /* 0x000e220000000800 */
[----:B------:R-:W-:Y:S01]  /*16e0*/  ISETP.NE.U32.AND P1, PT, RZ, UR10, PT ;  /* 0x0000000aff007c0c */ /* 0x000fe2000bf25070 */
[----:B------:R-:W-:Y:S03]  /*16f0*/  BSSY B2, `(.L_x_60) ;  /* 0x0000013000027945 */ /* 0x000fe60003800000 */
[----:B------:R-:W-:Y:S01]  /*1700*/  ISETP.NE.AND.EX P1, PT, RZ, UR11, PT, P1 ;  /* 0x0000000bff007c0c */ /* 0x000fe2000bf25310 */
[----:B0-----:R-:W-:-:S12]  /*1710*/  @P5 FMUL.FTZ R69, R68, R69 ;  /* 0x0000004544455220 */ /* 0x001fd80000410000 */
[----:B------:R-:W-:Y:S02]  /*1720*/  @P1 F2FP.BF16.F32.PACK_AB R68, RZ, R68 ;  /* 0x00000044ff44123e */ /* 0x000fe400000010ff */
[----:B------:R-:W-:Y:S02]  /*1730*/  @P5 F2FP.BF16.F32.PACK_AB R69, RZ, R69 ;  /* 0x00000045ff45523e */ /* 0x000fe400000010ff */
[----:B------:R-:W-:Y:S02]  /*1740*/  @P1 PRMT R60, R68, 0x7610, R60 ;  /* 0x00007610443c1816 */ /* 0x000fe4000000003c */
[----:B------:R-:W-:Y:S01]  /*1750*/  @P5 PRMT R64, R69, 0x7610, R64 ;  /* 0x0000761045405816 */ /* 0x000fe20000000040 */
[----:B------:R-:W-:Y:S06]  /*1760*/  @P4 BRA `(.L_x_61) ;  /* 0x0000000000144947 */ /* 0x000fec0003800000 */
[----:B------:R-:W-:Y:S01]  /*1770*/  IMAD.MOV.U32 R68, RZ, RZ, RZ ;  /* 0x000000ffff447224 */ /* 0x000fe200078e00ff */
[----:B------:R-:W-:Y:S06]  /*1780*/  @!P6 BRA `(.L_x_62) ;  /* 0x000000000024e947 */ /* 0x000fec0003800000 */
[----:B------:R-:W-:-:S04]  /*1790*/  PRMT R68, R52, 0x7632, R68 ;  /* 0x0000763234447816 */ /* 0x000fc80000000044 */
[----:B------:R-:W-:Y:S01]  /*17a0*/  SHF.L.U32 R68, R68, 0x10, RZ ;  /* 0x0000001044447819 */ /* 0x000fe200000006ff */
[----:B------:R-:W-:Y:S06]  /*17b0*/  BRA `(.L_x_62) ;  /* 0x0000000000187947 */ /* 0x000fec0003800000 */
.L_x_61:
[----:B------:R-:W-:Y:S01]  /*17c0*/  FFMA.FTZ R68, R96, R72, R75 ;  /* 0x0000004860447223 */ /* 0x000fe2000001004b */
[----:B------:R-:W-:-:S03]  /*17d0*/  @P6 PRMT R69, R52, 0x7632, R69 ;  /* 0x0000763234456816 */ /* 0x000fc60000000045 */
[----:B------:R-:W-:Y:S01]  /*17e0*/  FADD.FTZ R68, R95, -R68 ;  /* 0x800000445f447221 */ /* 0x000fe20000010000 */
[----:B------:R-:W-:-:S03]  /*17f0*/  @P6 SHF.L.U32 R69, R69, 0x10, RZ ;  /* 0x0000001045456819 */ /* 0x000fc600000006ff */
[----:B------:R-:W-:-:S04]  /*1800*/  FMUL.FTZ R68, R79, R68 ;  /* 0x000000444f447220 */ /* 0x000fc80000410000 */
[----:B------:R-:W-:-:S07]  /*1810*/  @P6 FADD.FTZ R68, R68, R69 ;  /* 0x0000004544446221 */ /* 0x000fce0000010000 */
.L_x_62:
[----:B------:R-:W-:Y:S05]  /*1820*/  BSYNC B2 ;  /* 0x0000000000027941 */ /* 0x000fea0003800000 */
.L_x_60:
[----:B------:R-:W0:Y:S01]  /*1830*/  @P5 LDC R69, c[0x0][0x29c] ;  /* 0x0000a700ff455b82 */ /* 0x000e220000000800 */
[----:B------:R-:W-:Y:S01]  /*1840*/  BSSY B2, `(.L_x_63) ;  /* 0x0000010000027945 */ /* 0x000fe20003800000 */
[----:B0-----:R-:W-:Y:S01]  /*1850*/  @P5 FMUL.FTZ R69, R68, R69 ;  /* 0x0000004544455220 */ /* 0x001fe20000410000 */
[----:B------:R-:W-:-:S04]  /*1860*/  @P1 F2FP.BF16.F32.PACK_AB R68, RZ, R68 ;  /* 0x00000044ff44123e */ /* 0x000fc800000010ff */
[----:B------:R-:W-:Y:S02]  /*1870*/  @P5 F2FP.BF16.F32.PACK_AB R69, RZ, R69 ;  /* 0x00000045ff45523e */ /* 0x000fe400000010ff */
[----:B------:R-:W-:Y:S02]  /*1880*/  @P1 PRMT R60, R60, 0x5410, R68 ;  /* 0x000054103c3c1816 */ /* 0x000fe40000000044 */
[----:B------:R-:W-:Y:S01]  /*1890*/  @P5 PRMT R64, R64, 0x5410, R69 ;  /* 0x0000541040405816 */ /* 0x000fe20000000045 */
[----:B------:R-:W-:Y:S06]  /*18a0*/  @P4 BRA `(.L_x_64) ;  /* 0x0000000000104947 */ /* 0x000fec0003800000 */
[----:B------:R-:W-:Y:S01]  /*18b0*/  MOV R68, RZ ;  /* 0x000000ff00447202 */ /* 0x000fe20000000f00 */
[----:B------:R-:W-:Y:S06]  /*18c0*/  @!P6 BRA `(.L_x_65) ;  /* 0x00000000001ce947 */ /* 0x000fec0003800000 */
[----:B------:R-:W-:Y:S01]  /*18d0*/  IMAD.U32 R68, R53, 0x10000, RZ ;  /* 0x0001000035447824 */ /* 0x000fe200078e00ff */
[----:B------:R-:W-:Y:S06]  /*18e0*/  BRA `(.L_x_65) ;  /* 0x0000000000147947 */ /* 0x000fec0003800000 */
.L_x_64:
[----:B------:R-:W-:-:S04]  /*18f0*/  FFMA.FTZ R69, R85, R72, R75 ;  /* 0x0000004855457223 */ /* 0x000fc8000001004b */
[----:B------:R-:W-:Y:S01]  /*1900*/  FADD.FTZ R68, R88, -R69 ;  /* 0x8000004558447221 */ /* 0x000fe20000010000 */
[----:B------:R-:W-:-:S03]  /*1910*/  @P6 SHF.L.U32 R69, R53, 0x10, RZ ;  /* 0x0000001035456819 */ /* 0x000fc600000006ff */
[----:B------:R-:W-:-:S04]  /*1920*/  FMUL.FTZ R68, R79, R68 ;  /* 0x000000444f447220 */ /* 0x000fc80000410000 */
[----:B------:R-:W-:-:S07]  /*1930*/  @P6 FADD.FTZ R68, R68, R69 ;  /* 0x0000004544446221 */ /* 0x000fce0000010000 */
.L_x_65:
[----:B------:R-:W-:Y:S05]  /*1940*/  BSYNC B2 ;  /* 0x0000000000027941 */ /* 0x000fea0003800000 */
.L_x_63:
        /* <DEDUP_REMOVED lines=8> */
[----:B------:R-:W-:Y:S01]  /*19d0*/  HFMA2.MMA R68, -RZ, RZ, 0, 0 ;  /* 0x00000000ff447435 */ /* 0x000fe200000001ff */
[----:B------:R-:W-:Y:S10]  /*19e0*/  @!P6 BRA `(.L_x_68) ;  /* 0x000000000024e947 */ /* 0x000ff40003800000 */
[----:B------:R-:W-:-:S04]  /*19f0*/  PRMT R68, R53, 0x7632, R68 ;  /* 0x0000763235447816 */ /* 0x000fc80000000044 */
[----:B------:R-:W-:Y:S01]  /*1a00*/  SHF.L.U32 R68, R68, 0x10, RZ ;  /* 0x0000001044447819 */ /* 0x000fe200000006ff */
[----:B------:R-:W-:Y:S06]  /*1a10*/  BRA `(.L_x_68) ;  /* 0x0000000000187947 */ /* 0x000fec0003800000 */
.L_x_67:
[----:B------:R-:W-:Y:S01]  /*1a20*/  FFMA.FTZ R68, R98, R72, R75 ;  /* 0x0000004862447223 */ /* 0x000fe2000001004b */
[----:B------:R-:W-:-:S03]  /*1a30*/  @P6 PRMT R69, R53, 0x7632, R69 ;  /* 0x0000763235456816 */ /* 0x000fc60000000045 */
[----:B------:R-:W-:Y:S02]  /*1a40*/  FADD.FTZ R68, R97, -R68 ;  /* 0x8000004461447221 */ /* 0x000fe40000010000 */
[----:B------:R-:W-:Y:S02]  /*1a50*/  @P6 IMAD.U32 R69, R69, 0x10000, RZ ;  /* 0x0001000045456824 */ /* 0x000fe400078e00ff */
[----:B------:R-:W-:-:S04]  /*1a60*/  FMUL.FTZ R68, R79, R68 ;  /* 0x000000444f447220 */ /* 0x000fc80000410000 */
[----:B------:R-:W-:-:S07]  /*1a70*/  @P6 FADD.FTZ R68, R68, R69 ;  /* 0x0000004544446221 */ /* 0x000fce0000010000 */
.L_x_68:
[----:B------:R-:W-:Y:S05]  /*1a80*/  BSYNC B2 ;  /* 0x0000000000027941 */ /* 0x000fea0003800000 */
.L_x_66:
        /* <DEDUP_REMOVED lines=10> */
[----:B------:R-:W-:Y:S01]  /*1b30*/  SHF.L.U32 R68, R54, 0x10, RZ ;  /* 0x0000001036447819 */ /* 0x000fe200000006ff */
[----:B------:R-:W-:Y:S06]  /*1b40*/  BRA `(.L_x_71) ;  /* 0x0000000000147947 */ /* 0x000fec0003800000 */
.L_x_70:
[----:B------:R-:W-:-:S04]  /*1b50*/  FFMA.FTZ R69, R89, R72, R75 ;  /* 0x0000004859457223 */ /* 0x000fc8000001004b */
[----:B------:R-:W-:Y:S01]  /*1b60*/  FADD.FTZ R68, R92, -R69 ;  /* 0x800000455c447221 */ /* 0x000fe20000010000 */
[----:B------:R-:W-:-:S03]  /*1b70*/  @P6 SHF.L.U32 R69, R54, 0x10, RZ ;  /* 0x0000001036456819 */ /* 0x000fc600000006ff */
[----:B------:R-:W-:-:S04]  /*1b80*/  FMUL.FTZ R68, R79, R68 ;  /* 0x000000444f447220 */ /* 0x000fc80000410000 */
[----:B------:R-:W-:-:S07]  /*1b90*/  @P6 FADD.FTZ R68, R68, R69 ;  /* 0x0000004544446221 */ /* 0x000fce0000010000 */
.L_x_71:
[----:B------:R-:W-:Y:S05]  /*1ba0*/  BSYNC B2 ;  /* 0x0000000000027941 */ /* 0x000fea0003800000 */
.L_x_69:
        /* <DEDUP_REMOVED lines=13> */
.L_x_73:
[----:B------:R-:W-:Y:S01]  /*1c80*/  FFMA.FTZ R68, R100, R72, R75 ;  /* 0x0000004864447223 */ /* 0x000fe2000001004b */
[----:B------:R-:W-:-:S03]  /*1c90*/  @P6 PRMT R69, R54, 0x7632, R69 ;  /* 0x0000763236456816 */ /* 0x000fc60000000045 */
[----:B------:R-:W-:Y:S01]  /*1ca0*/  FADD.FTZ R68, R99, -R68 ;  /* 0x8000004463447221 */ /* 0x000fe20000010000 */
[----:B------:R-:W-:-:S03]  /*1cb0*/  @P6 SHF.L.U32 R69, R69, 0x10, RZ ;  /* 0x0000001045456819 */ /* 0x000fc600000006ff */
[----:B------:R-:W-:-:S04]  /*1cc0*/  FMUL.FTZ R68, R79, R68 ;  /* 0x000000444f447220 */ /* 0x000fc80000410000 */
[----:B------:R-:W-:-:S07]  /*1cd0*/  @P6 FADD.FTZ R68, R68, R69 ;  /* 0x0000004544446221 */ /* 0x000fce0000010000 */
.L_x_74:
[----:B------:R-:W-:Y:S05]  /*1ce0*/  BSYNC B2 ;  /* 0x0000000000027941 */ /* 0x000fea0003800000 */
.L_x_72:
        /* <DEDUP_REMOVED lines=10> */
[----:B------:R-:W-:Y:S01]  /*1d90*/  IMAD.U32 R68, R55, 0x10000, RZ ;  /* 0x0001000037447824 */ /* 0x000fe200078e00ff */
[----:B------:R-:W-:Y:S06]  /*1da0*/  BRA `(.L_x_77) ;  /* 0x0000000000147947 */ /* 0x000fec0003800000 */
.L_x_76:
[----:B------:R-:W-:-:S04]  /*1db0*/  FFMA.FTZ R69, R93, R72, R75 ;  /* 0x000000485d457223 */ /* 0x000fc8000001004b */
[----:B------:R-:W-:Y:S01]  /*1dc0*/  FADD.FTZ R68, R94, -R69 ;  /* 0x800000455e447221 */ /* 0x000fe20000010000 */
[----:B------:R-:W-:-:S03]  /*1dd0*/  @P6 SHF.L.U32 R69, R55, 0x10, RZ ;  /* 0x0000001037456819 */ /* 0x000fc600000006ff */
[----:B------:R-:W-:-:S04]  /*1de0*/  FMUL.FTZ R68, R79, R68 ;  /* 0x000000444f447220 */ /* 0x000fc80000410000 */
[----:B------:R-:W-:-:S07]  /*1df0*/  @P6 FADD.FTZ R68, R68, R69 ;  /* 0x0000004544446221 */ /* 0x000fce0000010000 */
.L_x_77:
[----:B------:R-:W-:Y:S05]  /*1e00*/  BSYNC B2 ;  /* 0x0000000000027941 */ /* 0x000fea0003800000 */
.L_x_75:
        /* <DEDUP_REMOVED lines=10> */
[----:B------:R-:W-:-:S04]  /*1eb0*/  PRMT R74, R55, 0x7632, R74 ;  /* 0x00007632374a7816 */ /* 0x000fc8000000004a */
[----:B------:R-:W-:Y:S01]  /*1ec0*/  SHF.L.U32 R74, R74, 0x10, RZ ;  /* 0x000000104a4a7819 */ /* 0x000fe200000006ff */
[----:B------:R-:W-:Y:S06]  /*1ed0*/  BRA `(.L_x_80) ;  /* 0x0000000000187947 */ /* 0x000fec0003800000 */
.L_x_79:
[----:B------:R-:W-:Y:S01]  /*1ee0*/  FFMA.FTZ R68, R102, R72, R75 ;  /* 0x0000004866447223 */ /* 0x000fe2000001004b */
[----:B------:R-:W-:-:S03]  /*1ef0*/  @P6 PRMT R69, R55, 0x7632, R69 ;  /* 0x0000763237456816 */ /* 0x000fc60000000045 */
[----:B------:R-:W-:Y:S02]  /*1f00*/  FADD.FTZ R68, R101, -R68 ;  /* 0x8000004465447221 */ /* 0x000fe40000010000 */
[----:B------:R-:W-:Y:S02]  /*1f10*/  @P6 IMAD.U32 R69, R69, 0x10000, RZ ;  /* 0x0001000045456824 */ /* 0x000fe400078e00ff */
[----:B------:R-:W-:-:S04]  /*1f20*/  FMUL.FTZ R74, R79, R68 ;  /* 0x000000444f4a7220 */ /* 0x000fc80000410000 */
[----:B------:R-:W-:-:S07]  /*1f30*/  @P6 FADD.FTZ R74, R74, R69 ;  /* 0x000000454a4a6221 */ /* 0x000fce0000010000 */
.L_x_80:
[----:B------:R-:W-:Y:S05]  /*1f40*/  BSYNC B2 ;  /* 0x0000000000027941 */ /* 0x000fea0003800000 */
.L_x_78:
[----:B------:R-:W0:Y:S08]  /*1f50*/  @P5 LDC R87, c[0x0][0x29c] ;  /* 0x0000a700ff575b82 */ /* 0x000e300000000800 */
[----:B------:R-:W2:Y:S08]  /*1f60*/  @P1 LDC.64 R70, c[0x0][0x308] ;  /* 0x0000c200ff461b82 */ /* 0x000eb00000000a00 */
[----:B------:R-:W3:Y:S01]  /*1f70*/  @P5 LDC.64 R68, c[0x0][0x2f8] ;  /* 0x0000be00ff445b82 */ /* 0x000ee20000000a00 */
[----:B0-----:R-:W-:Y:S01]  /*1f80*/  @P5 FMUL.FTZ R78, R74, R87 ;  /* 0x000000574a4e5220 */ /* 0x001fe20000410000 */
[----:B------:R-:W-:-:S04]  /*1f90*/  @P1 F2FP.BF16.F32.PACK_AB R74, RZ, R74 ;  /* 0x0000004aff4a123e */ /* 0x000fc800000010ff */
[----:B------:R-:W-:Y:S02]  /*1fa0*/  @P5 F2FP.BF16.F32.PACK_AB R78, RZ, R78 ;  /* 0x0000004eff4e523e */ /* 0x000fe400000010ff */
[----:B------:R-:W-:Y:S01]  /*1fb0*/  @P1 PRMT R63, R63, 0x5410, R74 ;  /* 0x000054103f3f1816 */ /* 0x000fe2000000004a */
[C---:B--2---:R-:W-:Y:S01]  /*1fc0*/  @P1 IMAD.WIDE.U32 R70, R80.reuse, 0x10, R70 ;  /* 0x0000001050461825 */ /* 0x044fe200078e0046 */
[----:B------:R-:W-:Y:S02]  /*1fd0*/  @P5 PRMT R67, R67, 0x5410, R78 ;  /* 0x0000541043435816 */ /* 0x000fe4000000004e */
[----:B------:R-:W-:Y:S02]  /*1fe0*/  IADD3 R80, R80, 0x20, RZ ;  /* 0x0000002050507810 */ /* 0x000fe40007ffe0ff */
[----:B------:R0:W-:Y:S01]  /*1ff0*/  @P1 STG.E.128 desc[UR4][R70.64], R60 ;  /* 0x0000003c46001986 */ /* 0x0001e2000c101d04 */
[C---:B---3--:R-:W-:Y:S01]  /*2000*/  @P5 IMAD.WIDE.U32 R68, R73.reuse, 0x10, R68 ;  /* 0x0000001049445825 */ /* 0x048fe200078e0044 */
[----:B------:R-:W-:-:S04]  /*2010*/  IADD3 R73, R73, 0x20, RZ ;  /* 0x0000002049497810 */ /* 0x000fc80007ffe0ff */
[----:B------:R0:W-:Y:S03]  /*2020*/  @P5 STG.E.128 desc[UR4][R68.64], R64 ;  /* 0x0000004044005986 */ /* 0x0001e6000c101d04 */
.L_x_56:
[----:B------:R-:W-:Y:S05]  /*2030*/  BSYNC B1 ;  /* 0x0000000000017941 */ /* 0x000fea0003800000 */
.L_x_55:
[----:B------:R-:W-:Y:S04]  /*2040*/  BSSY B1, `(.L_x_81) ;  /* 0x00000a8000017945 */ /* 0x000fe80003800000 */
[----:B------:R-:W-:Y:S05]  /*2050*/  @!P3 BRA `(.L_x_82) ;  /* 0x000000080098b947 */ /* 0x000fea0003800000 */
[----:B------:R-:W-:Y:S04]  /*2060*/  BSSY B2, `(.L_x_83) ;  /* 0x0000011000027945 */ /* 0x000fe80003800000 */
[----:B------:R-:W-:Y:S05]  /*2070*/  @P4 BRA `(.L_x_84) ;  /* 0x00000000001c4947 */ /* 0x000fea0003800000 */
[----:B------:R-:W-:Y:S01]  /*2080*/  UISETP.NE.U32.AND UP0, UPT, UR12, URZ, UPT ;  /* 0x0000003f0c00728c */ /* 0x000fe2000bf05070 */
[----:B0-----:R-:W-:-:S03]  /*2090*/  HFMA2.MMA R68, -RZ, RZ, 0, 0 ;  /* 0x00000000ff447435 */ /* 0x001fc600000001ff */
[----:B------:R-:W-:-:S06]  /*20a0*/  UISETP.NE.AND.EX UP0, UPT, UR13, URZ, UPT, UP0 ;  /* 0x0000003f0d00728c */ /* 0x000fcc000bf05300 */
[----:B------:R-:W-:-:S13]  /*20b0*/  PLOP3.LUT P6, PT, PT, PT, UP0, 0x80, 0x0 ;  /* 0x000000000000781c */ /* 0x000fda0003fcf008 */
[----:B------:R-:W-:Y:S05]  /*20c0*/  @!P6 BRA `(.L_x_85) ;  /* 0x000000000028e947 */ /* 0x000fea0003800000 */
[----:B------:R-:W-:Y:S01]  /*20d0*/  IMAD.U32 R68, R56, 0x10000, RZ ;  /* 0x0001000038447824 */ /* 0x000fe200078e00ff */
[----:B------:R-:W-:Y:S06]  /*20e0*/  BRA `(.L_x_85) ;  /* 0x0000000000207947 */ /* 0x000fec0003800000 */
.L_x_84:
[----:B------:R-:W-:Y:S01]  /*20f0*/  UISETP.NE.U32.AND UP0, UPT, UR12, URZ, UPT ;  /* 0x0000003f0c00728c */ /* 0x000fe2000bf05070 */
[----:B0-----:R-:W-:-:S03]  /*2100*/  FFMA.FTZ R69, R83, R72, R75 ;  /* 0x0000004853457223 */ /* 0x001fc6000001004b */
[----:B------:R-:W-:Y:S01]  /*2110*/  UISETP.NE.AND.EX UP0, UPT, UR13, URZ, UPT, UP0 ;  /* 0x0000003f0d00728c */ /* 0x000fe2000bf05300 */
[----:B------:R-:W-:-:S04]  /*2120*/  FADD.FTZ R68, R104, -R69 ;  /* 0x8000004568447221 */ /* 0x000fc80000010000 */
[----:B------:R-:W-:Y:S01]  /*2130*/  FMUL.FTZ R68, R79, R68 ;  /* 0x000000444f447220 */ /* 0x000fe20000410000 */
[----:B------:R-:W-:-:S13]  /*2140*/  PLOP3.LUT P6, PT, PT, PT, UP0, 0x80, 0x0 ;  /* 0x000000000000781c */ /* 0x000fda0003fcf008 */
[----:B------:R-:W-:-:S05]  /*2150*/  @P6 SHF.L.U32 R69, R56, 0x10, RZ ;  /* 0x0000001038456819 */ /* 0x000fca00000006ff */
[----:B------:R-:W-:-:S07]  /*2160*/  @P6 FADD.FTZ R68, R68, R69 ;  /* 0x0000004544446221 */ /* 0x000fce0000010000 */
.L_x_85:
[----:B------:R-:W-:Y:S05]  /*2170*/  BSYNC B2 ;  /* 0x0000000000027941 */ /* 0x000fea0003800000 */
.L_x_83:
        /* <DEDUP_REMOVED lines=15> */
.L_x_87:
[----:B------:R-:W-:Y:S01]  /*2270*/  FFMA.FTZ R68, R110, R72, R75 ;  /* 0x000000486e447223 */ /* 0x000fe2000001004b */
[----:B------:R-:W-:-:S03]  /*2280*/  @P6 PRMT R69, R56, 0x7632, R69 ;  /* 0x0000763238456816 */ /* 0x000fc60000000045 */
[----:B------:R-:W-:Y:S02]  /*2290*/  FADD.FTZ R68, R109, -R68 ;  /* 0x800000446d447221 */ /* 0x000fe40000010000 */
[----:B------:R-:W-:Y:S02]  /*22a0*/  @P6 IMAD.U32 R69, R69, 0x10000, RZ ;  /* 0x0001000045456824 */ /* 0x000fe400078e00ff */
[----:B------:R-:W-:-:S04]  /*22b0*/  FMUL.FTZ R68, R79, R68 ;  /* 0x000000444f447220 */ /* 0x000fc80000410000 */
[----:B------:R-:W-:-:S07]  /*22c0*/  @P6 FADD.FTZ R68, R68, R69 ;  /* 0x0000004544446221 */ /* 0x000fce0000010000 */
.L_x_88:
[----:B------:R-:W-:Y:S05]  /*22d0*/  BSYNC B2 ;  /* 0x0000000000027941 */ /* 0x000fea0003800000 */
.L_x_86:
        /* <DEDUP_REMOVED lines=10> */
[----:B------:R-:W-:Y:S01]  /*2380*/  SHF.L.U32 R68, R57, 0x10, RZ ;  /* 0x0000001039447819 */ /* 0x000fe200000006ff */
[----:B------:R-:W-:Y:S06]  /*2390*/  BRA `(.L_x_91) ;  /* 0x0000000000147947 */ /* 0x000fec0003800000 */
.L_x_90:
[----:B------:R-:W-:-:S04]  /*23a0*/  FFMA.FTZ R69, R103, R72, R75 ;  /* 0x0000004867457223 */ /* 0x000fc8000001004b */
[----:B------:R-:W-:Y:S01]  /*23b0*/  FADD.FTZ R68, R106, -R69 ;  /* 0x800000456a447221 */ /* 0x000fe20000010000 */
[----:B------:R-:W-:-:S03]  /*23c0*/  @P6 SHF.L.U32 R69, R57, 0x10, RZ ;  /* 0x0000001039456819 */ /* 0x000fc600000006ff */
[----:B------:R-:W-:-:S04]  /*23d0*/  FMUL.FTZ R68, R79, R68 ;  /* 0x000000444f447220 */ /* 0x000fc80000410000 */
[----:B------:R-:W-:-:S07]  /*23e0*/  @P6 FADD.FTZ R68, R68, R69 ;  /* 0x0000004544446221 */ /* 0x000fce0000010000 */
.L_x_91:
[----:B------:R-:W-:Y:S05]  /*23f0*/  BSYNC B2 ;  /* 0x0000000000027941 */ /* 0x000fea0003800000 */
.L_x_89:
        /* <DEDUP_REMOVED lines=13> */
.L_x_93:
[----:B------:R-:W-:Y:S01]  /*24d0*/  FFMA.FTZ R68, R112, R72, R75 ;  /* 0x0000004870447223 */ /* 0x000fe2000001004b */
[----:B------:R-:W-:-:S03]  /*24e0*/  @P6 PRMT R69, R57, 0x7632, R69 ;  /* 0x0000763239456816 */ /* 0x000fc60000000045 */
[----:B------:R-:W-:Y:S01]  /*24f0*/  FADD.FTZ R68, R111, -R68 ;  /* 0x800000446f447221 */ /* 0x000fe20000010000 */
[----:B------:R-:W-:-:S03]  /*2500*/  @P6 SHF.L.U32 R69, R69, 0x10, RZ ;  /* 0x0000001045456819 */ /* 0x000fc600000006ff */
[----:B------:R-:W-:-:S04]  /*2510*/  FMUL.FTZ R68, R79, R68 ;  /* 0x000000444f447220 */ /* 0x000fc80000410000 */
[----:B------:R-:W-:-:S07]  /*2520*/  @P6 FADD.FTZ R68, R68, R69 ;  /* 0x0000004544446221 */ /* 0x000fce0000010000 */
.L_x_94:
[----:B------:R-:W-:Y:S05]  /*2530*/  BSYNC B2 ;  /* 0x0000000000027941 */ /* 0x000fea0003800000 */
.L_x_92:
        /* <DEDUP_REMOVED lines=12> */
.L_x_96:
[----:B------:R-:W-:-:S04]  /*2600*/  FFMA.FTZ R69, R105, R72, R75 ;  /* 0x0000004869457223 */ /* 0x000fc8000001004b */
[----:B------:R-:W-:Y:S01]  /*2610*/  FADD.FTZ R68, R108, -R69 ;  /* 0x800000456c447221 */ /* 0x000fe20000010000 */
[----:B------:R-:W-:-:S03]  /*2620*/  @P6 SHF.L.U32 R69, R58, 0x10, RZ ;  /* 0x000000103a456819 */ /* 0x000fc600000006ff */
[----:B------:R-:W-:-:S04]  /*2630*/  FMUL.FTZ R68, R79, R68 ;  /* 0x000000444f447220 */ /* 0x000fc80000410000 */
[----:B------:R-:W-:-:S07]  /*2640*/  @P6 FADD.FTZ R68, R68, R69 ;  /* 0x0000004544446221 */ /* 0x000fce0000010000 */
.L_x_97:
[----:B------:R-:W-:Y:S05]  /*2650*/  BSYNC B2 ;  /* 0x0000000000027941 */ /* 0x000fea0003800000 */
.L_x_95:
        /* <DEDUP_REMOVED lines=13> */
.L_x_99:
[----:B------:R-:W-:Y:S01]  /*2730*/  FFMA.FTZ R68, R114, R72, R75 ;  /* 0x0000004872447223 */ /* 0x000fe2000001004b */
[----:B------:R-:W-:-:S03]  /*2740*/  @P6 PRMT R69, R58, 0x7632, R69 ;  /* 0x000076323a456816 */ /* 0x000fc60000000045 */
[----:B------:R-:W-:Y:S02]  /*2750*/  FADD.FTZ R68, R113, -R68 ;  /* 0x8000004471447221 */ /* 0x000fe40000010000 */
[----:B------:R-:W-:Y:S02]  /*2760*/  @P6 IMAD.U32 R69, R69, 0x10000, RZ ;  /* 0x0001000045456824 */ /* 0x000fe400078e00ff */
[----:B------:R-:W-:-:S04]  /*2770*/  FMUL.FTZ R68, R79, R68 ;  /* 0x000000444f447220 */ /* 0x000fc80000410000 */
[----:B------:R-:W-:-:S07]  /*2780*/  @P6 FADD.FTZ R68, R68, R69 ;  /* 0x0000004544446221 */ /* 0x000fce0000010000 */
.L_x_100:
[----:B------:R-:W-:Y:S05]  /*2790*/  BSYNC B2 ;  /* 0x0000000000027941 */ /* 0x000fea0003800000 */
.L_x_98:
        /* <DEDUP_REMOVED lines=12> */
.L_x_102:
[----:B------:R-:W-:-:S04]  /*2860*/  FFMA.FTZ R69, R107, R72, R75 ;  /* 0x000000486b457223 */ /* 0x000fc8000001004b */
[----:B------:R-:W-:Y:S01]  /*2870*/  FADD.FTZ R68, R116, -R69 ;  /* 0x8000004574447221 */ /* 0x000fe20000010000 */
[----:B------:R-:W-:-:S03]  /*2880*/  @P6 SHF.L.U32 R69, R59, 0x10, RZ ;  /* 0x000000103b456819 */ /* 0x000fc600000006ff */
[----:B------:R-:W-:-:S04]  /*2890*/  FMUL.FTZ R68, R79, R68 ;  /* 0x000000444f447220 */ /* 0x000fc80000410000 */
[----:B------:R-:W-:-:S07]  /*28a0*/  @P6 FADD.FTZ R68, R68, R69 ;  /* 0x0000004544446221 */ /* 0x000fce0000010000 */
.L_x_103:
[----:B------:R-:W-:Y:S05]  /*28b0*/  BSYNC B2 ;  /* 0x0000000000027941 */ /* 0x000fea0003800000 */
.L_x_101:
        /* <DEDUP_REMOVED lines=13> */
.L_x_105:
[----:B------:R-:W-:Y:S01]  /*2990*/  FFMA.FTZ R72, R118, R72, R75 ;  /* 0x0000004876487223 */ /* 0x000fe2000001004b */
[----:B------:R-:W-:-:S03]  /*29a0*/  @P6 PRMT R68, R59, 0x7632, R68 ;  /* 0x000076323b446816 */ /* 0x000fc60000000044 */
[----:B------:R-:W-:Y:S01]  /*29b0*/  FADD.FTZ R72, R115, -R72 ;  /* 0x8000004873487221 */ /* 0x000fe20000010000 */
[----:B------:R-:W-:-:S03]  /*29c0*/  @P6 SHF.L.U32 R69, R68, 0x10, RZ ;  /* 0x0000001044456819 */ /* 0x000fc600000006ff */
[----:B------:R-:W-:-:S04]  /*29d0*/  FMUL.FTZ R72, R79, R72 ;  /* 0x000000484f487220 */ /* 0x000fc80000410000 */
[----:B------:R-:W-:-:S07]  /*29e0*/  @P6 FADD.FTZ R72, R72, R69 ;  /* 0x0000004548486221 */ /* 0x000fce0000010000 */
.L_x_106:
[----:B------:R-:W-:Y:S05]  /*29f0*/  BSYNC B2 ;  /* 0x0000000000027941 */ /* 0x000fea0003800000 */
.L_x_104:
[----:B------:R-:W0:Y:S08]  /*2a00*/  @P5 LDC R75, c[0x0][0x29c] ;  /* 0x0000a700ff4b5b82 */ /* 0x000e300000000800 */
[----:B------:R-:W2:Y:S08]  /*2a10*/  @P1 LDC.64 R70, c[0x0][0x308] ;  /* 0x0000c200ff461b82 */ /* 0x000eb00000000a00 */
[----:B------:R-:W3:Y:S01]  /*2a20*/  @P5 LDC.64 R68, c[0x0][0x2f8] ;  /* 0x0000be00ff445b82 */ /* 0x000ee20000000a00 */
[----:B0-----:R-:W-:Y:S01]  /*2a30*/  @P5 FMUL.FTZ R74, R72, R75 ;  /* 0x0000004b484a5220 */ /* 0x001fe20000410000 */
[----:B------:R-:W-:-:S04]  /*2a40*/  @P1 F2FP.BF16.F32.PACK_AB R72, RZ, R72 ;  /* 0x00000048ff48123e */ /* 0x000fc800000010ff */
[----:B------:R-:W-:Y:S02]  /*2a50*/  @P5 F2FP.BF16.F32.PACK_AB R74, RZ, R74 ;  /* 0x0000004aff4a523e */ /* 0x000fe400000010ff */
[----:B------:R-:W-:Y:S01]  /*2a60*/  @P1 PRMT R63, R63, 0x5410, R72 ;  /* 0x000054103f3f1816 */ /* 0x000fe20000000048 */
[----:B--2---:R-:W-:Y:S01]  /*2a70*/  @P1 IMAD.WIDE.U32 R70, R80, 0x10, R70 ;  /* 0x0000001050461825 */ /* 0x004fe200078e0046 */
[----:B------:R-:W-:-:S04]  /*2a80*/  @P5 PRMT R67, R67, 0x5410, R74 ;  /* 0x0000541043435816 */ /* 0x000fc8000000004a */
[----:B------:R2:W-:Y:S01]  /*2a90*/  @P1 STG.E.128 desc[UR4][R70.64], R60 ;  /* 0x0000003c46001986 */ /* 0x0005e2000c101d04 */
[----:B---3--:R-:W-:-:S05]  /*2aa0*/  @P5 IMAD.WIDE.U32 R68, R73, 0x10, R68 ;  /* 0x0000001049445825 */ /* 0x008fca00078e0044 */
[----:B------:R2:W-:Y:S02]  /*2ab0*/  @P5 STG.E.128 desc[UR4][R68.64], R64 ;  /* 0x0000004044005986 */ /* 0x0005e4000c101d04 */
.L_x_82:
[----:B------:R-:W-:Y:S05]  /*2ac0*/  BSYNC B1 ;  /* 0x0000000000017941 */ /* 0x000fea0003800000 */
.L_x_81:
[----:B0-2---:R-:W0:Y:S02]  /*2ad0*/  LDC.64 R68, c[0x0][0x210] ;  /* 0x00008400ff447b82 */ /* 0x005e240000000a00 */
[----:B0-----:R-:W-:-:S04]  /*2ae0*/  LEA R19, R68, R19, 0x2 ;  /* 0x0000001344137211 */ /* 0x001fc800078e10ff */
[----:B------:R-:W-:-:S13]  /*2af0*/  ISETP.GE.AND P1, PT, R19, R69, PT ;  /* 0x000000451300720c */ /* 0x000fda0003f26270 */
[----:B------:R-:W-:Y:S05]  /*2b00*/  @!P1 BRA `(.L_x_107) ;  /* 0xffffffd800709947 */ /* 0x000fea000383ffff */
.L_x_45:
[----:B------:R-:W-:Y:S05]  /*2b10*/  BSYNC B0 ;  /* 0x0000000000007941 */ /* 0x000fea0003800000 */
.L_x_44:
[----:B------:R-:W0:Y:S01]  /*2b20*/  S2R R3, SR_CgaCtaId ;  /* 0x0000000000037919 */ /* 0x000e220000008800 */
[----:B------:R-:W-:Y:S01]  /*2b30*/  SHF.R.U32.HI R2, RZ, 0x5, R77 ;  /* 0x00000005ff027819 */ /* 0x000fe2000001164d */
[----:B------:R-:W-:Y:S05]  /*2b40*/  WARPSYNC.ALL ;  /* 0x0000000000007948 */ /* 0x000fea0003800000 */
[----:B------:R-:W-:Y:S01]  /*2b50*/  MOV R0, 0x400 ;  /* 0x0000040000007802 */ /* 0x000fe20000000f00 */
[----:B-----5:R-:W-:Y:S01]  /*2b60*/  IMAD.SHL.U32 R5, R2, 0x40, RZ ;  /* 0x0000004002057824 */ /* 0x020fe200078e00ff */
[----:B------:R-:W-:Y:S01]  /*2b70*/  LOP3.LUT R4, R77, 0x1f, RZ, 0xc0, !PT ;  /* 0x0000001f4d047812 */ /* 0x000fe200078ec0ff */
[----:B------:R-:W2:Y:S01]  /*2b80*/  S2R R53, SR_CTAID.X ;  /* 0x0000000000357919 */ /* 0x000ea20000002500 */
[----:B------:R-:W-:Y:S01]  /*2b90*/  ULDC.64 UR6, c[0x0][0x2d8] ;  /* 0x0000b60000067ab9 */ /* 0x000fe20000000a00 */
[----:B0-----:R-:W-:-:S02]  /*2ba0*/  LEA R2, R3, R0, 0x18 ;  /* 0x0000000003027211 */ /* 0x001fc400078ec0ff */
[----:B------:R-:W-:-:S04]  /*2bb0*/  LOP3.LUT R0, R5, 0xffffffc0, R4, 0xe2, !PT ;  /* 0xffffffc005007812 */ /* 0x000fc800078ee204 */
[-C--:B------:R-:W-:Y:S02]  /*2bc0*/  LEA R0, R0, R2.reuse, 0x5 ;  /* 0x0000000200007211 */ /* 0x080fe400078e28ff */
[----:B------:R-:W-:-:S03]  /*2bd0*/  LEA R2, R77, R2, 0x2 ;  /* 0x000000024d027211 */ /* 0x000fc600078e10ff */
[----:B------:R-:W-:Y:S04]  /*2be0*/  STS.128 [R0], R32 ;  /* 0x0000002000007388 */ /* 0x000fe80000000c00 */
[----:B------:R-:W-:Y:S04]  /*2bf0*/  STS.128 [R0+0x10], R28 ;  /* 0x0000101c00007388 */ /* 0x000fe80000000c00 */
[----:B------:R-:W-:Y:S04]  /*2c00*/  STS.128 [R0+0x400], R24 ;  /* 0x0004001800007388 */ /* 0x000fe80000000c00 */
[----:B------:R0:W-:Y:S01]  /*2c10*/  STS.128 [R0+0x410], R20 ;  /* 0x0004101400007388 */ /* 0x0001e20000000c00 */
[----:B------:R-:W-:Y:S01]  /*2c20*/  BAR.SYNC.DEFER_BLOCKING 0x0 ;  /* 0x0000000000007b1d */ /* 0x000fe20000010000 */
[----:B0-----:R-:W-:Y:S01]  /*2c30*/  IADD3 R21, R76, 0x7f, -R77 ;  /* 0x0000007f4c157810 */ /* 0x001fe20007ffe84d */
[----:B--2---:R-:W-:-:S03]  /*2c40*/  IMAD R76, R53, R76, RZ ;  /* 0x0000004c354c7224 */ /* 0x004fc600078e02ff */
[C---:B------:R-:W-:Y:S02]  /*2c50*/  LOP3.LUT P3, RZ, R21.reuse, 0xffffff80, RZ, 0xc0, !PT ;  /* 0xffffff8015ff7812 */ /* 0x040fe4000786c0ff */
[C---:B------:R-:W-:Y:S02]  /*2c60*/  ISETP.GE.U32.AND P2, PT, R21.reuse, 0x100, PT ;  /* 0x000001001500780c */ /* 0x040fe40003f46070 */
[C---:B------:R-:W-:Y:S02]  /*2c70*/  ISETP.GE.U32.AND P1, PT, R21.reuse, 0x180, PT ;  /* 0x000001801500780c */ /* 0x040fe40003f26070 */
[----:B------:R-:W-:Y:S01]  /*2c80*/  ISETP.GE.U32.AND P0, PT, R21, 0x200, PT ;  /* 0x000002001500780c */ /* 0x000fe20003f06070 */
[----:B------:R-:W0:Y:S01]  /*2c90*/  LDS R3, [R2] ;  /* 0x0000000002037984 */ /* 0x000e220000000800 */
[----:B------:R-:W-:-:S03]  /*2ca0*/  IADD3 R77, P4, R76, R77, RZ ;  /* 0x0000004d4c4d7210 */ /* 0x000fc60007f9e0ff */
[----:B------:R-:W2:Y:S04]  /*2cb0*/  LDS R8, [R2+0x800] ;  /* 0x0008000002087984 */ /* 0x000ea80000000800 */
[----:B------:R-:W3:Y:S04]  /*2cc0*/  LDS R4, [R2+0x200] ;  /* 0x0002000002047984 */ /* 0x000ee80000000800 */
[----:B------:R-:W4:Y:S04]  /*2cd0*/  LDS R5, [R2+0x400] ;  /* 0x0004000002057984 */ /* 0x000f280000000800 */
[----:B------:R-:W1:Y:S04]  /*2ce0*/  LDS R6, [R2+0x600] ;  /* 0x0006000002067984 */ /* 0x000e680000000800 */
        /* <DEDUP_REMOVED lines=12> */
[----:B----4-:R-:W-:-:S03]  /*2db0*/  FADD.FTZ R5, RZ, R5 ;  /* 0x00000005ff057221 */ /* 0x010fc60000010000 */
[----:B------:R-:W4:Y:S01]  /*2dc0*/  LDS R18, [R2+0x1c00] ;  /* 0x001c000002127984 */ /* 0x000f220000000800 */
[----:B-1----:R-:W-:-:S03]  /*2dd0*/  FADD.FTZ R6, RZ, R6 ;  /* 0x00000006ff067221 */ /* 0x002fc60000010000 */
[----:B------:R-:W1:Y:S01]  /*2de0*/  LDS R17, [R2+0x1e00] ;  /* 0x001e000002117984 */ /* 0x000e620000000800 */
[----:B------:R-:W-:Y:S01]  /*2df0*/  FADD.FTZ R4, R4, R7 ;  /* 0x0000000704047221 */ /* 0x000fe20000010000 */
[----:B------:R-:W-:Y:S01]  /*2e00*/  BAR.SYNC.DEFER_BLOCKING 0x0 ;  /* 0x0000000000007b1d */ /* 0x000fe20000010000 */
[----:B------:R-:W-:Y:S01]  /*2e10*/  FADD.FTZ R5, R5, R10 ;  /* 0x0000000a05057221 */ /* 0x000fe20000010000 */
[----:B------:R-:W-:Y:S01]  /*2e20*/  IADD3.X R10, RZ, RZ, RZ, P4, !PT ;  /* 0x000000ffff0a7210 */ /* 0x000fe200027fe4ff */
[----:B------:R-:W-:Y:S01]  /*2e30*/  FADD.FTZ R6, R6, R9 ;  /* 0x0000000906067221 */ /* 0x000fe20000010000 */
[----:B------:R-:W-:Y:S01]  /*2e40*/  FADD.FTZ R3, R3, R12 ;  /* 0x0000000c03037221 */ /* 0x000fe20000010000 */
[----:B------:R-:W-:Y:S01]  /*2e50*/  FADD.FTZ R4, R4, R11 ;  /* 0x0000000b04047221 */ /* 0x000fe20000010000 */
[----:B------:R-:W-:Y:S01]  /*2e60*/  FADD.FTZ R5, R5, R14 ;  /* 0x0000000e05057221 */ /* 0x000fe20000010000 */
[----:B0-----:R-:W-:Y:S01]  /*2e70*/  FADD.FTZ R6, R6, R13 ;  /* 0x0000000d06067221 */ /* 0x001fe20000010000 */
[----:B------:R-:W-:Y:S01]  /*2e80*/  STS.128 [R0], R48 ;  /* 0x0000003000007388 */ /* 0x000fe20000000c00 */
[----:B--2---:R-:W-:Y:S01]  /*2e90*/  FADD.FTZ R7, R3, R16 ;  /* 0x0000001003077221 */ /* 0x004fe20000010000 */
[C---:B------:R-:W-:Y:S01]  /*2ea0*/  SHF.L.U64.HI R3, R77.reuse, 0x2, R10 ;  /* 0x000000024d037819 */ /* 0x040fe2000001020a */
[----:B------:R-:W-:Y:S01]  /*2eb0*/  IMAD.SHL.U32 R10, R77, 0x4, RZ ;  /* 0x000000044d0a7824 */ /* 0x000fe200078e00ff */
[----:B------:R-:W-:Y:S01]  /*2ec0*/  STS.128 [R0+0x10], R44 ;  /* 0x0000102c00007388 */ /* 0x000fe20000000c00 */
[----:B---3--:R-:W-:-:S03]  /*2ed0*/  FADD.FTZ R15, R4, R15 ;  /* 0x0000000f040f7221 */ /* 0x008fc60000010000 */
[----:B------:R-:W-:Y:S01]  /*2ee0*/  STS.128 [R0+0x400], R40 ;  /* 0x0004002800007388 */ /* 0x000fe20000000c00 */
[----:B------:R-:W-:Y:S01]  /*2ef0*/  IADD3 R12, P4, R10, UR6, RZ ;  /* 0x000000060a0c7c10 */ /* 0x000fe2000ff9e0ff */
[----:B----4-:R-:W-:Y:S02]  /*2f00*/  FADD.FTZ R9, R5, R18 ;  /* 0x0000001205097221 */ /* 0x010fe40000010000 */
[----:B------:R-:W-:Y:S01]  /*2f10*/  STS.128 [R0+0x410], R36 ;  /* 0x0004102400007388 */ /* 0x000fe20000000c00 */
[----:B------:R-:W-:Y:S01]  /*2f20*/  IADD3.X R35, R3, UR7, RZ, P4, !PT ;  /* 0x0000000703237c10 */ /* 0x000fe2000a7fe4ff */
[----:B------:R-:W-:Y:S01]  /*2f30*/  ULDC.64 UR6, c[0x0][0x2d0] ;  /* 0x0000b40000067ab9 */ /* 0x000fe20000000a00 */
[----:B-1----:R-:W-:Y:S01]  /*2f40*/  FADD.FTZ R17, R6, R17 ;  /* 0x0000001106117221 */ /* 0x002fe20000010000 */
[----:B------:R-:W-:Y:S01]  /*2f50*/  BAR.SYNC.DEFER_BLOCKING 0x0 ;  /* 0x0000000000007b1d */ /* 0x000fe20000010000 */
[----:B------:R-:W-:-:S05]  /*2f60*/  IADD3 R10, P4, R10, UR6, RZ ;  /* 0x000000060a0a7c10 */ /* 0x000fca000ff9e0ff */
        /* <DEDUP_REMOVED lines=21> */
[----:B------:R4:W3:Y:S01]  /*30c0*/  LDS R33, [R2+0x1e00] ;  /* 0x001e000002217984 */ /* 0x0008e20000000800 */
[----:B------:R-:W-:Y:S01]  /*30d0*/  FADD.FTZ R19, R19, R26 ;  /* 0x0000001a13137221 */ /* 0x000fe20000010000 */
[----:B------:R-:W-:Y:S01]  /*30e0*/  @P3 MOV R3, R35 ;  /* 0x0000002300033202 */ /* 0x000fe20000000f00 */
[----:B------:R-:W-:Y:S01]  /*30f0*/  FADD.FTZ R0, RZ, R0 ;  /* 0x00000000ff007221 */ /* 0x000fe20000010000 */
[----:B----4-:R-:W-:Y:S01]  /*3100*/  @P3 MOV R2, R12 ;  /* 0x0000000c00023202 */ /* 0x010fe20000000f00 */
[----:B------:R-:W-:Y:S01]  /*3110*/  FADD.FTZ R20, R20, R25 ;  /* 0x0000001914147221 */ /* 0x000fe20000010000 */
[----:B------:R-:W-:Y:S01]  /*3120*/  @P3 IADD3 R12, P4, R12, 0x200, RZ ;  /* 0x000002000c0c3810 */ /* 0x000fe20007f9e0ff */
[----:B------:R-:W-:-:S02]  /*3130*/  FADD.FTZ R0, R0, R23 ;  /* 0x0000001700007221 */ /* 0x000fc40000010000 */
[----:B------:R4:W-:Y:S01]  /*3140*/  @P3 STG.E desc[UR4][R2.64], R19 ;  /* 0x0000001302003986 */ /* 0x0009e2000c101904 */
[----:B------:R-:W-:Y:S01]  /*3150*/  @P3 IADD3.X R35, RZ, R35, RZ, P4, !PT ;  /* 0x00000023ff233210 */ /* 0x000fe200027fe4ff */
[----:B------:R-:W-:Y:S01]  /*3160*/  FADD.FTZ R29, R20, R29 ;  /* 0x0000001d141d7221 */ /* 0x000fe20000010000 */
[----:B------:R-:W-:Y:S01]  /*3170*/  FADD.FTZ R0, R0, R13 ;  /* 0x0000000d00007221 */ /* 0x000fe20000010000 */
[----:B0-----:R-:W-:Y:S01]  /*3180*/  FADD.FTZ R8, RZ, R8 ;  /* 0x00000008ff087221 */ /* 0x001fe20000010000 */
[----:B----4-:R-:W-:Y:S01]  /*3190*/  @P3 MOV R2, R10 ;  /* 0x0000000a00023202 */ /* 0x010fe20000000f00 */
[----:B------:R-:W-:Y:S01]  /*31a0*/  @P3 IMAD.MOV.U32 R3, RZ, RZ, R21 ;  /* 0x000000ffff033224 */ /* 0x000fe200078e0015 */
[----:B------:R-:W-:Y:S01]  /*31b0*/  @P3 IADD3 R10, P5, R10, 0x200, RZ ;  /* 0x000002000a0a3810 */ /* 0x000fe20007fbe0ff */
[----:B-1----:R-:W-:-:S03]  /*31c0*/  FADD.FTZ R31, R0, R31 ;  /* 0x0000001f001f7221 */ /* 0x002fc60000010000 */
[----:B------:R0:W-:Y:S01]  /*31d0*/  @P3 STG.E desc[UR4][R2.64], R7 ;  /* 0x0000000702003986 */ /* 0x0001e2000c101904 */
[----:B------:R-:W-:Y:S01]  /*31e0*/  @P3 IADD3.X R21, RZ, R21, RZ, P5, !PT ;  /* 0x00000015ff153210 */ /* 0x000fe20002ffe4ff */
[----:B--2---:R-:W-:Y:S01]  /*31f0*/  FADD.FTZ R8, R8, R11 ;  /* 0x0000000b08087221 */ /* 0x004fe20000010000 */
[----:B------:R-:W-:Y:S02]  /*3200*/  @P2 MOV R4, R10 ;  /* 0x0000000a00042202 */ /* 0x000fe40000000f00 */
[----:B------:R-:W-:Y:S01]  /*3210*/  @P2 IADD3 R10, P4, R10, 0x200, RZ ;  /* 0x000002000a0a2810 */ /* 0x000fe20007f9e0ff */
[----:B---3--:R-:W-:Y:S01]  /*3220*/  FADD.FTZ R8, R8, R27 ;  /* 0x0000001b08087221 */ /* 0x008fe20000010000 */
[----:B------:R-:W-:Y:S02]  /*3230*/  @P2 MOV R5, R21 ;  /* 0x0000001500052202 */ /* 0x000fe40000000f00 */
[----:B------:R-:W-:Y:S01]  /*3240*/  @P1 MOV R6, R10 ;  /* 0x0000000a00061202 */ /* 0x000fe20000000f00 */
[----:B------:R-:W-:Y:S01]  /*3250*/  @P2 IMAD.X R21, RZ, RZ, R21, P4 ;  /* 0x000000ffff152224 */ /* 0x000fe200020e0615 */
[----:B------:R-:W-:Y:S01]  /*3260*/  @P1 IADD3 R10, P4, R10, 0x200, RZ ;  /* 0x000002000a0a1810 */ /* 0x000fe20007f9e0ff */
[----:B0-----:R-:W-:Y:S01]  /*3270*/  @P2 IMAD.MOV.U32 R3, RZ, RZ, R35 ;  /* 0x000000ffff032224 */ /* 0x001fe200078e0023 */
[----:B------:R-:W-:Y:S01]  /*3280*/  @P2 MOV R2, R12 ;  /* 0x0000000c00022202 */ /* 0x000fe20000000f00 */
[----:B------:R-:W-:Y:S01]  /*3290*/  @P1 IMAD.MOV.U32 R7, RZ, RZ, R21 ;  /* 0x000000ffff071224 */ /* 0x000fe200078e0015 */
[----:B------:R-:W-:Y:S01]  /*32a0*/  @P2 IADD3 R12, P3, R12, 0x200, RZ ;  /* 0x000002000c0c2810 */ /* 0x000fe20007f7e0ff */
[----:B------:R-:W-:Y:S01]  /*32b0*/  FADD.FTZ R33, R8, R33 ;  /* 0x0000002108217221 */ /* 0x000fe20000010000 */
[----:B------:R-:W-:Y:S01]  /*32c0*/  @P1 IADD3.X R21, RZ, R21, RZ, P4, !PT ;  /* 0x00000015ff151210 */ /* 0x000fe200027fe4ff */
[----:B------:R0:W-:Y:S01]  /*32d0*/  @P2 STG.E desc[UR4][R2.64], R29 ;  /* 0x0000001d02002986 */ /* 0x0001e2000c101904 */
[----:B------:R-:W-:-:S03]  /*32e0*/  @P2 IADD3.X R35, RZ, R35, RZ, P3, !PT ;  /* 0x00000023ff232210 */ /* 0x000fc60001ffe4ff */
[----:B------:R1:W-:Y:S01]  /*32f0*/  @P2 STG.E desc[UR4][R4.64], R15 ;  /* 0x0000000f04002986 */ /* 0x0003e2000c101904 */
[----:B0-----:R-:W-:Y:S02]  /*3300*/  @P1 MOV R2, R12 ;  /* 0x0000000c00021202 */ /* 0x001fe40000000f00 */
[-C--:B------:R-:W-:Y:S02]  /*3310*/  @P1 MOV R3, R35.reuse ;  /* 0x0000002300031202 */ /* 0x080fe40000000f00 */
[----:B------:R-:W-:Y:S02]  /*3320*/  @P1 IADD3 R12, P3, R12, 0x200, RZ ;  /* 0x000002000c0c1810 */ /* 0x000fe40007f7e0ff */
[----:B-1----:R-:W-:Y:S01]  /*3330*/  MOV R4, R10 ;  /* 0x0000000a00047202 */ /* 0x002fe20000000f00 */
[----:B------:R0:W-:Y:S01]  /*3340*/  @P1 STG.E desc[UR4][R2.64], R31 ;  /* 0x0000001f02001986 */ /* 0x0001e2000c101904 */
[----:B------:R-:W-:Y:S02]  /*3350*/  @P1 IADD3.X R35, RZ, R35, RZ, P3, !PT ;  /* 0x00000023ff231210 */ /* 0x000fe40001ffe4ff */
[----:B------:R-:W-:Y:S01]  /*3360*/  MOV R5, R21 ;  /* 0x0000001500057202 */ /* 0x000fe20000000f00 */
[----:B------:R1:W-:Y:S01]  /*3370*/  @P1 STG.E desc[UR4][R6.64], R9 ;  /* 0x0000000906001986 */ /* 0x0003e2000c101904 */
[----:B0-----:R-:W-:Y:S01]  /*3380*/  MOV R2, R12 ;  /* 0x0000000c00027202 */ /* 0x001fe20000000f00 */
[----:B------:R-:W-:Y:S01]  /*3390*/  IMAD.MOV.U32 R3, RZ, RZ, R35 ;  /* 0x000000ffff037224 */ /* 0x000fe200078e0023 */
[----:B------:R-:W-:Y:S06]  /*33a0*/  @!P0 EXIT ;  /* 0x000000000000894d */ /* 0x000fec0003800000 */
[----:B------:R-:W-:Y:S04]  /*33b0*/  STG.E desc[UR4][R2.64], R33 ;  /* 0x0000002102007986 */ /* 0x000fe8000c101904 */
[----:B------:R-:W-:Y:S01]  /*33c0*/  STG.E desc[UR4][R4.64], R17 ;  /* 0x0000001104007986 */ /* 0x000fe2000c101904 */
[----:B------:R-:W-:Y:S05]  /*33d0*/  EXIT ;  /* 0x000000000000794d */ /* 0x000fea0003800000 */
.L_x_54:
[----:B------:R-:W-:Y:S01]  /*33e0*/  HFMA2.MMA R87, -RZ, RZ, 0, 5.9604644775390625e-08 ;  /* 0x00000001ff577435 */ /* 0x000fe200000001ff */
[----:B------:R-:W-:Y:S01]  /*33f0*/  BSSY B1, `(.L_x_108) ;  /* 0x0000006000017945 */ /* 0x000fe20003800000 */
[----:B-1----:R-:W-:Y:S01]  /*3400*/  IMAD.MOV.U32 R90, RZ, RZ, 0x1f ;  /* 0x0000001fff5a7424 */ /* 0x002fe200078e00ff */
[----:B------:R-:W-:-:S08]  /*3410*/  MOV R82, 0xffffffff ;  /* 0xffffffff00527802 */ /* 0x000fd00000000f00 */
[----:B0----5:R-:W-:Y:S05]  /*3420*/  WARPSYNC.COLLECTIVE R82, `(.L_x_109) ;  /* 0x0000000052087348 */ /* 0x021fea0003c00000 */
[----:B------:R1:W2:Y:S02]  /*3430*/  SHFL.BFLY P1, R86, R119, R87, R90 ;  /* 0x0c00005777567389 */ /* 0x0002a4000002005a */
[----:B012--5:R-:W-:Y:S01]  /*3440*/  ENDCOLLECTIVE ;  /* 0x000000000000791b */ /* 0x027fe20003800000 */
.L_x_109:
[----:B------:R-:W-:Y:S05]  /*3450*/  BSYNC B1 ;  /* 0x0000000000017941 */ /* 0x000fea0003800000 */
.L_x_108:
[----:B------:R-:W-:Y:S01]  /*3460*/  MOV R68, R86 ;  /* 0x0000005600447202 */ /* 0x000fe20000000f00 */
[----:B------:R-:W-:Y:S01]  /*3470*/  HFMA2.MMA R90, -RZ, RZ, 0, 1.847743988037109375e-06 ;  /* 0x0000001fff5a7435 */ /* 0x000fe200000001ff */
[----:B------:R-:W-:Y:S01]  /*3480*/  IMAD.MOV.U32 R87, RZ, RZ, 0x1 ;  /* 0x00000001ff577424 */ /* 0x000fe200078e00ff */
[----:B------:R-:W-:Y:S02]  /*3490*/  MOV R82, 0xffffffff ;  /* 0xffffffff00527802 */ /* 0x000fe40000000f00 */
[----:B------:R-:W-:Y:S01]  /*34a0*/  FADD.FTZ R68, R68, R119 ;  /* 0x0000007744447221 */ /* 0x000fe20000010000 */
[----:B------:R-:W-:-:S07]  /*34b0*/  MOV R119, R120 ;  /* 0x0000007800777202 */ /* 0x000fce0000000f00 */
[----:B------:R-:W-:Y:S05]  /*34c0*/  WARPSYNC.COLLECTIVE R82, `(.L_x_110) ;  /* 0x0000000052087348 */ /* 0x000fea0003c00000 */
[----:B------:R0:W1:Y:S02]  /*34d0*/  SHFL.BFLY P1, R86, R119, R87, R90 ;  /* 0x0c00005777567389 */ /* 0x000064000002005a */
[----:B01----:R-:W-:Y:S01]  /*34e0*/  ENDCOLLECTIVE ;  /* 0x000000000000791b */ /* 0x003fe20003800000 */
.L_x_110:
[----:B------:R-:W-:Y:S01]  /*34f0*/  HFMA2.MMA R87, -RZ, RZ, 0, 1.1920928955078125e-07 ;  /* 0x00000002ff577435 */ /* 0x000fe200000001ff */
[----:B------:R-:W-:Y:S01]  /*3500*/  IMAD.MOV.U32 R119, RZ, RZ, R68 ;  /* 0x000000ffff777224 */ /* 0x000fe200078e0044 */
[----:B------:R-:W-:-:S09]  /*3510*/  MOV R69, R86 ;  /* 0x0000005600457202 */ /* 0x000fd20000000f00 */
[----:B------:R-:W-:Y:S05]  /*3520*/  WARPSYNC.COLLECTIVE R82, `(.L_x_111) ;  /* 0x0000000052087348 */ /* 0x000fea0003c00000 */
[----:B------:R0:W1:Y:S02]  /*3530*/  SHFL.BFLY P1, R86, R119, R87, R90 ;  /* 0x0c00005777567389 */ /* 0x000064000002005a */
[----:B01----:R-:W-:Y:S01]  /*3540*/  ENDCOLLECTIVE ;  /* 0x000000000000791b */ /* 0x003fe20003800000 */
.L_x_111:
[----:B------:R-:W-:-:S05]  /*3550*/  FADD.FTZ R69, R69, R120 ;  /* 0x0000007845457221 */ /* 0x000fca0000010000 */
[----:B------:R-:W-:Y:S02]  /*3560*/  MOV R119, R69 ;  /* 0x0000004500777202 */ /* 0x000fe40000000f00 */
[----:B------:R-:W-:-:S07]  /*3570*/  MOV R71, R86 ;  /* 0x0000005600477202 */ /* 0x000fce0000000f00 */
[----:B------:R-:W-:Y:S05]  /*3580*/  WARPSYNC.COLLECTIVE R82, `(.L_x_112) ;  /* 0x0000000052087348 */ /* 0x000fea0003c00000 */
[----:B------:R0:W1:Y:S02]  /*3590*/  SHFL.BFLY P1, R86, R119, R87, R90 ;  /* 0x0c00005777567389 */ /* 0x000064000002005a */
[----:B01----:R-:W-:Y:S01]  /*35a0*/  ENDCOLLECTIVE ;  /* 0x000000000000791b */ /* 0x003fe20003800000 */
.L_x_112:
[----:B------:R-:W-:Y:S01]  /*35b0*/  FADD.FTZ R71, R68, R71 ;  /* 0x0000004744477221 */ /* 0x000fe20000010000 */
[----:B------:R-:W-:-:S04]  /*35c0*/  HFMA2.MMA R87, -RZ, RZ, 0, 2.384185791015625e-07 ;  /* 0x00000004ff577435 */ /* 0x000fc800000001ff */
[----:B------:R-:W-:Y:S01]  /*35d0*/  MOV R119, R71 ;  /* 0x0000004700777202 */ /* 0x000fe20000000f00 */
[----:B------:R-:W-:-:S07]  /*35e0*/  IMAD.MOV.U32 R70, RZ, RZ, R86 ;  /* 0x000000ffff467224 */ /* 0x000fce00078e0056 */
[----:B------:R-:W-:Y:S05]  /*35f0*/  WARPSYNC.COLLECTIVE R82, `(.L_x_113) ;  /* 0x0000000052087348 */ /* 0x000fea0003c00000 */
[----:B------:R0:W1:Y:S02]  /*3600*/  SHFL.BFLY P1, R86, R119, R87, R90 ;  /* 0x0c00005777567389 */ /* 0x000064000002005a */
[----:B01----:R-:W-:Y:S01]  /*3610*/  ENDCOLLECTIVE ;  /* 0x000000000000791b */ /* 0x003fe20003800000 */
.L_x_113:
[----:B------:R-:W-:-:S04]  /*3620*/  FADD.FTZ R70, R69, R70 ;  /* 0x0000004645467221 */ /* 0x000fc80000010000 */
[----:B------:R-:W-:Y:S01]  /*3630*/  IMAD.MOV.U32 R119, RZ, RZ, R70 ;  /* 0x000000ffff777224 */ /* 0x000fe200078e0046 */
[----:B------:R-:W-:-:S07]  /*3640*/  MOV R72, R86 ;  /* 0x0000005600487202 */ /* 0x000fce0000000f00 */
[----:B------:R-:W-:Y:S05]  /*3650*/  WARPSYNC.COLLECTIVE R82, `(.L_x_114) ;  /* 0x0000000052087348 */ /* 0x000fea0003c00000 */
[----:B------:R0:W1:Y:S02]  /*3660*/  SHFL.BFLY P1, R86, R119, R87, R90 ;  /* 0x0c00005777567389 */ /* 0x000064000002005a */
[----:B01----:R-:W-:Y:S01]  /*3670*/  ENDCOLLECTIVE ;  /* 0x000000000000791b */ /* 0x003fe20003800000 */
.L_x_114:
[----:B------:R-:W-:Y:S01]  /*3680*/  FADD.FTZ R72, R71, R72 ;  /* 0x0000004847487221 */ /* 0x000fe20000010000 */
[----:B------:R-:W-:-:S04]  /*3690*/  HFMA2.MMA R87, -RZ, RZ, 0, 4.76837158203125e-07 ;  /* 0x00000008ff577435 */ /* 0x000fc800000001ff */
[----:B------:R-:W-:Y:S02]  /*36a0*/  MOV R119, R72 ;  /* 0x0000004800777202 */ /* 0x000fe40000000f00 */
[----:B------:R-:W-:-:S07]  /*36b0*/  MOV R73, R86 ;  /* 0x0000005600497202 */ /* 0x000fce0000000f00 */
[----:B------:R-:W-:Y:S05]  /*36c0*/  WARPSYNC.COLLECTIVE R82, `(.L_x_115) ;  /* 0x0000000052087348 */ /* 0x000fea0003c00000 */
[----:B------:R0:W1:Y:S02]  /*36d0*/  SHFL.BFLY P1, R86, R119, R87, R90 ;  /* 0x0c00005777567389 */ /* 0x000064000002005a */
[----:B01----:R-:W-:Y:S01]  /*36e0*/  ENDCOLLECTIVE ;  /* 0x000000000000791b */ /* 0x003fe20003800000 */
.L_x_115:
[----:B------:R-:W-:-:S05]  /*36f0*/  FADD.FTZ R73, R70, R73 ;  /* 0x0000004946497221 */ /* 0x000fca0000010000 */
[----:B------:R-:W-:Y:S01]  /*3700*/  MOV R119, R73 ;  /* 0x0000004900777202 */ /* 0x000fe20000000f00 */
[----:B------:R-:W-:-:S07]  /*3710*/  IMAD.MOV.U32 R75, RZ, RZ, R86 ;  /* 0x000000ffff4b7224 */ /* 0x000fce00078e0056 */
[----:B------:R-:W-:Y:S05]  /*3720*/  WARPSYNC.COLLECTIVE R82, `(.L_x_116) ;  /* 0x0000000052087348 */ /* 0x000fea0003c00000 */
[----:B------:R0:W1:Y:S02]  /*3730*/  SHFL.BFLY P1, R86, R119, R87, R90 ;  /* 0x0c00005777567389 */ /* 0x000064000002005a */
[----:B01----:R-:W-:Y:S01]  /*3740*/  ENDCOLLECTIVE ;  /* 0x000000000000791b */ /* 0x003fe20003800000 */
.L_x_116:
[----:B------:R-:W-:-:S05]  /*3750*/  FADD.FTZ R75, R72, R75 ;  /* 0x0000004b484b7221 */ /* 0x000fca0000010000 */
[----:B------:R-:W-:Y:S01]  /*3760*/  MOV R119, R75 ;  /* 0x0000004b00777202 */ /* 0x000fe20000000f00 */
[----:B------:R-:W-:Y:S01]  /*3770*/  IMAD.MOV.U32 R87, RZ, RZ, 0x10 ;  /* 0x00000010ff577424 */ /* 0x000fe200078e00ff */
[----:B------:R-:W-:-:S07]  /*3780*/  MOV R74, R86 ;  /* 0x00000056004a7202 */ /* 0x000fce0000000f00 */
[----:B------:R-:W-:Y:S05]  /*3790*/  WARPSYNC.COLLECTIVE R82, `(.L_x_117) ;  /* 0x0000000052087348 */ /* 0x000fea0003c00000 */
[----:B------:R0:W1:Y:S02]  /*37a0*/  SHFL.BFLY P1, R86, R119, R87, R90 ;  /* 0x0c00005777567389 */ /* 0x000064000002005a */
[----:B01----:R-:W-:Y:S01]  /*37b0*/  ENDCOLLECTIVE ;  /* 0x000000000000791b */ /* 0x003fe20003800000 */
.L_x_117:
[----:B------:R-:W-:-:S05]  /*37c0*/  FADD.FTZ R74, R73, R74 ;  /* 0x0000004a494a7221 */ /* 0x000fca0000010000 */
[----:B------:R-:W-:Y:S02]  /*37d0*/  MOV R119, R74 ;  /* 0x0000004a00777202 */ /* 0x000fe40000000f00 */
[----:B------:R-:W-:-:S07]  /*37e0*/  MOV R68, R86 ;  /* 0x0000005600447202 */ /* 0x000fce0000000f00 */
[----:B------:R-:W-:Y:S05]  /*37f0*/  WARPSYNC.COLLECTIVE R82, `(.L_x_118) ;  /* 0x0000000052087348 */ /* 0x000fea0003c00000 */
[----:B------:R0:W1:Y:S02]  /*3800*/  SHFL.BFLY P1, R86, R119, R87, R90 ;  /* 0x0c00005777567389 */ /* 0x000064000002005a */
[----:B01----:R-:W-:Y:S01]  /*3810*/  ENDCOLLECTIVE ;  /* 0x000000000000791b */ /* 0x003fe20003800000 */
.L_x_118:
[----:B------:R-:W-:Y:S01]  /*3820*/  MOV R69, R86 ;  /* 0x0000005600457202 */ /* 0x000fe20000000f00 */
[----:B------:R-:W-:Y:S06]  /*3830*/  BRA `(.L_x_119) ;  /* 0xffffffdc001c7947 */ /* 0x000fec000383ffff */
.L_x_120:
        /* <DEDUP_REMOVED lines=12> */
.L_x_9074:


//--------------------- .text._ZN10layer_norm13ln_bwd_kernelINS_13Kernel_traitsI13__nv_bfloat16S2_S2_S2_fjLj512ELj1ELj4ELj1ELj16ENS_18Kernel_traits_baseILj512ES2_S2_S2_S2_fjLj128EEEEELb0ELb0ELb1ELb1EEEvNS_9BwdParamsE --------------------------
	.section	.text._ZN10layer_norm13ln_bwd_kernelINS_13Kernel_traitsI13__nv_bfloat16S2_S2_S2_fjLj512ELj1ELj4ELj1ELj16ENS_18Kernel_traits_baseILj512ES2_S2_S2_S2_fjLj128EEEEELb0ELb0ELb1ELb1EEEvNS_9BwdParamsE,"ax",@progbits
	.align	128
        .global         _ZN10layer_norm13ln_bwd_kernelINS_13Kernel_traitsI13__nv_bfloat16S2_S2_S2_fjLj512ELj1ELj4ELj1ELj16ENS_18Kernel_traits_baseILj512ES2_S2_S2_S2_fjLj128EEEEELb0ELb0ELb1ELb1EEEvNS_9BwdParamsE
        .type           _ZN10layer_norm13ln_bwd_kernelINS_13Kernel_traitsI13__nv_bfloat16S2_S2_S2_fjLj512ELj1ELj4ELj1ELj16ENS_18Kernel_traits_baseILj512ES2_S2_S2_S2_fjLj128EEEEELb0ELb0ELb1ELb1EEEvNS_9BwdParamsE,@function
        .size           _ZN10layer_norm13ln_bwd_kernelINS_13Kernel_traitsI13__nv_bfloat16S2_S2_S2_fjLj512ELj1ELj4ELj1ELj16ENS_18Kernel_traits_baseILj512ES2_S2_S2_S2_fjLj128EEEEELb0ELb0ELb1ELb1EEEvNS_9BwdParamsE,(.L_x_9075 - _ZN10layer_norm13ln_bwd_kernelINS_13Kernel_traitsI13__nv_bfloat16S2_S2_S2_fjLj512ELj1ELj4ELj1ELj16ENS_18Kernel_traits_baseILj512ES2_S2_S2_S2_fjLj128EEEEELb0ELb0ELb1ELb1EEEvNS_9BwdParamsE)
        .other          _ZN10layer_norm13ln_bwd_kernelINS_13Kernel_traitsI13__nv_bfloat16S2_S2_S2_fjLj512ELj1ELj4ELj1ELj16ENS_18Kernel_traits_baseILj512ES2_S2_S2_S2_fjLj128EEEEELb0ELb0ELb1ELb1EEEvNS_9BwdParamsE,@"STO_CUDA_ENTRY STV_DEFAULT"
_ZN10layer_norm13ln_bwd_kernelINS_13Kernel_traitsI13__nv_bfloat16S2_S2_S2_fjLj512ELj1ELj4ELj1ELj16ENS_18Kernel_traits_baseILj512ES2_S2_S2_S2_fjLj128EEEEELb0ELb0ELb1ELb1EEEvNS_9BwdParamsE:
.text._ZN10layer_norm13ln_bwd_kernelINS_13Kernel_traitsI13__nv_bfloat16S2_S2_S2_fjLj512ELj1ELj4ELj1ELj16ENS_18Kernel_traits_baseILj512ES2_S2_S2_S2_fjLj128EEEEELb0ELb0ELb1ELb1EEEvNS_9BwdParamsE:
[----:B------:R-:W-:Y:S01]  /*0000*/  LDC R1, c[0x0][0x28] ;  /* 0x00000a00ff017b82 */ /* 0x000fe20000000800 */
[----:B------:R-:W0:Y:S01]  /*0010*/  S2R R86, SR_TID.X ;  /* 0x0000000000567919 */ /* 0x000e220000002100 */
[----:B------:R-:W-:Y:S01]  /*0020*/  ULDC UR4, c[0x0][0x214] ;  /* 0x0000850000047ab9 */ /* 0x000fe20000000800 */
[----:B------:R-:W-:Y:S01]  /*0030*/  ULDC UR8, c[0x0][0x290] ;  /* 0x0000a40000087ab9 */ /* 0x000fe20000000800 */
[----:B------:R-:W-:Y:S01]  /*0040*/  ULDC.64 UR12, c[0x0][0x2c8] ;  /* 0x0000b200000c7ab9 */ /* 0x000fe20000000a00 */
[----:B------:R-:W1:Y:S01]  /*0050*/  S2R R0, SR_CTAID.X ;  /* 0x0000000000007919 */ /* 0x000e620000002500 */
        /* <DEDUP_REMOVED lines=24> */
.L_x_122:
[----:B------:R-:W-:Y:S01]  /*01e0*/  SHF.L.U32 R0, R86, 0x4, RZ ;  /* 0x0000000456007819 */ /* 0x000fe200000006ff */
[----:B------:R-:W-:Y:S01]  /*01f0*/  ULDC.64 UR6, c[0x0][0x260] ;  /* 0x0000980000067ab9 */ /* 0x000fe20000000a00 */
[----:B------:R-:W0:Y:S02]  /*0200*/  LDC.U8 R12, c[0x0][0x2a0] ;  /* 0x0000a800ff0c7b82 */ /* 0x000e240000000000 */
[----:B------:R-:W-:-:S04]  /*0210*/  LOP3.LUT R0, R0, 0x1f0, RZ, 0xc0, !PT ;  /* 0x000001f000007812 */ /* 0x000fc800078ec0ff */
[----:B------:R-:W-:-:S04]  /*0220*/  IADD3 R2, P0, R0, UR6, RZ ;  /* 0x0000000600027c10 */ /* 0x000fc8000ff1e0ff */
[----:B------:R-:W-:-:S05]  /*0230*/  IADD3.X R3, RZ, UR7, RZ, P0, !PT ;  /* 0x00000007ff037c10 */ /* 0x000fca00087fe4ff */
[----:B------:R-:W2:Y:S04]  /*0240*/  LDG.E.128 R4, desc[UR4][R2.64] ;  /* 0x0000000402047981 */ /* 0x000ea8000c1e1d00 */
[----:B------:R-:W3:Y:S01]  /*0250*/  LDG.E.128 R8, desc[UR4][R2.64+0x200] ;  /* 0x0002000402087981 */ /* 0x000ee2000c1e1d00 */
        /* <DEDUP_REMOVED lines=16> */
[C---:B--2---:R-:W-:Y:S01]  /*0360*/  PRMT R0, R4.reuse, 0x7632, R0 ;  /* 0x0000763204007816 */ /* 0x044fe20000000000 */
[----:B------:R-:W-:Y:S01]  /*0370*/  IMAD.U32 R84, R4, 0x10000, RZ ;  /* 0x0001000004547824 */ /* 0x000fe200078e00ff */
[C---:B------:R-:W-:Y:S02]  /*0380*/  PRMT R4, R5.reuse, 0x7632, R4 ;  /* 0x0000763205047816 */ /* 0x040fe40000000004 */
[----:B------:R-:W-:Y:S01]  /*0390*/  SHF.L.U32 R83, R5, 0x10, RZ ;  /* 0x0000001005537819 */ /* 0x000fe200000006ff */
[----:B---3--:R-:W-:Y:S01]  /*03a0*/  IMAD.U32 R80, R8, 0x10000, RZ ;  /* 0x0001000008507824 */ /* 0x008fe200078e00ff */
[C---:B------:R-:W-:Y:S02]  /*03b0*/  PRMT R5, R6.reuse, 0x7632, R5 ;  /* 0x0000763206057816 */ /* 0x040fe40000000005 */
[----:B------:R-:W-:Y:S02]  /*03c0*/  SHF.L.U32 R82, R6, 0x10, RZ ;  /* 0x0000001006527819 */ /* 0x000fe400000006ff */
[----:B------:R-:W-:-:S02]  /*03d0*/  PRMT R6, R7, 0x7632, R6 ;  /* 0x0000763207067816 */ /* 0x000fc40000000006 */
[----:B------:R-:W-:Y:S02]  /*03e0*/  PRMT R16, R8, 0x7632, R16 ;  /* 0x0000763208107816 */ /* 0x000fe40000000010 */
[----:B------:R-:W-:Y:S02]  /*03f0*/  PRMT R2, R9, 0x7632, R2 ;  /* 0x0000763209027816 */ /* 0x000fe40000000002 */
[----:B------:R-:W-:Y:S02]  /*0400*/  PRMT R3, R10, 0x7632, R3 ;  /* 0x000076320a037816 */ /* 0x000fe40000000003 */
[----:B------:R-:W-:Y:S02]  /*0410*/  PRMT R17, R11, 0x7632, R17 ;  /* 0x000076320b117816 */ /* 0x000fe40000000011 */
[----:B------:R-:W-:Y:S02]  /*0420*/  SHF.L.U32 R81, R7, 0x10, RZ ;  /* 0x0000001007517819 */ /* 0x000fe400000006ff */
[----:B------:R-:W-:-:S02]  /*0430*/  SHF.L.U32 R15, R9, 0x10, RZ ;  /* 0x00000010090f7819 */ /* 0x000fc400000006ff */
[----:B------:R-:W-:Y:S02]  /*0440*/  SHF.L.U32 R8, R5, 0x10, RZ ;  /* 0x0000001005087819 */ /* 0x000fe400000006ff */
[----:B------:R-:W-:Y:S01]  /*0450*/  SHF.L.U32 R14, R10, 0x10, RZ ;  /* 0x000000100a0e7819 */ /* 0x000fe200000006ff */
[----:B------:R-:W-:Y:S01]  /*0460*/  IMAD.U32 R10, R0, 0x10000, RZ ;  /* 0x00010000000a7824 */ /* 0x000fe200078e00ff */
[----:B------:R-:W-:Y:S02]  /*0470*/  SHF.L.U32 R13, R11, 0x10, RZ ;  /* 0x000000100b0d7819 */ /* 0x000fe400000006ff */
[----:B------:R-:W-:Y:S02]  /*0480*/  SHF.L.U32 R9, R4, 0x10, RZ ;  /* 0x0000001004097819 */ /* 0x000fe400000006ff */
[----:B------:R-:W-:Y:S01]  /*0490*/  SHF.L.U32 R7, R6, 0x10, RZ ;  /* 0x0000001006077819 */ /* 0x000fe200000006ff */
[----:B------:R-:W-:Y:S01]  /*04a0*/  IMAD.U32 R6, R16, 0x10000, RZ ;  /* 0x0001000010067824 */ /* 0x000fe200078e00ff */
[----:B------:R-:W-:-:S02]  /*04b0*/  SHF.L.U32 R5, R2, 0x10, RZ ;  /* 0x0000001002057819 */ /* 0x000fc400000006ff */
[----:B------:R-:W-:Y:S02]  /*04c0*/  LOP3.LUT R11, R86, 0x1f, RZ, 0xc0, !PT ;  /* 0x0000001f560b7812 */ /* 0x000fe400078ec0ff */
[----:B------:R-:W-:Y:S02]  /*04d0*/  SHF.L.U32 R4, R3, 0x10, RZ ;  /* 0x0000001003047819 */ /* 0x000fe400000006ff */
[----:B0-----:R-:W-:-:S07]  /*04e0*/  SHF.L.U32 R2, R17, 0x10, RZ ;  /* 0x0000001011027819 */ /* 0x001fce00000006ff */
.L_x_176:
[----:B------:R-:W0:Y:S08]  /*04f0*/  LDC.64 R88, c[0x0][0x288] ;  /* 0x0000a200ff587b82 */ /* 0x000e300000000a00 */
[----:B------:R-:W1:Y:S08]  /*0500*/  LDC.64 R90, c[0x0][0x258] ;  /* 0x00009600ff5a7b82 */ /* 0x000e700000000a00 */
[----:B------:R-:W2:Y:S01]  /*0510*/  LDC.64 R78, c[0x0][0x280] ;  /* 0x0000a000ff4e7b82 */ /* 0x000ea20000000a00 */
[----:B0-----:R-:W-:-:S07]  /*0520*/  IMAD.WIDE R96, R85, 0x4, R88 ;  /* 0x0000000455607825 */ /* 0x001fce00078e0258 */
[----:B------:R-:W0:Y:S01]  /*0530*/  LDC.64 R94, c[0x0][0x2c8] ;  /* 0x0000b200ff5e7b82 */ /* 0x000e220000000a00 */
[----:B------:R0:W3:Y:S01]  /*0540*/  LDG.E R92, desc[UR4][R96.64] ;  /* 0x00000004605c7981 */ /* 0x0000e2000c1e1900 */
[----:B-1----:R-:W-:-:S06]  /*0550*/  IMAD.WIDE R116, R85, 0x4, R90 ;  /* 0x0000000455747825 */ /* 0x002fcc00078e025a */
[----:B------:R-:W1:Y:S01]  /*0560*/  LDC R90, c[0x0][0x218] ;  /* 0x00008600ff5a7b82 */ /* 0x000e620000000800 */
[----:B------:R4:W5:Y:S01]  /*0570*/  LDG.E R87, desc[UR4][R116.64] ;  /* 0x0000000474577981 */ /* 0x000962000c1e1900 */
[----:B--2---:R-:W-:-:S05]  /*0580*/  IMAD.WIDE R78, R85, 0x4, R78 ;  /* 0x00000004554e7825 */ /* 0x004fca00078e024e */
[----:B------:R4:W5:Y:S01]  /*0590*/  LDG.E R89, desc[UR4][R78.64] ;  /* 0x000000044e597981 */ /* 0x000962000c1e1900 */
[----:B-1----:R-:W-:-:S05]  /*05a0*/  IMAD R0, R85, R90, RZ ;  /* 0x0000005a55007224 */ /* 0x002fca00078e02ff */
[----:B------:R-:W-:-:S04]  /*05b0*/  SHF.R.S32.HI R91, RZ, 0x1f, R0 ;  /* 0x0000001fff5b7819 */ /* 0x000fc80000011400 */
[----:B------:R-:W-:-:S04]  /*05c0*/  LEA.HI R88, R91, R0, RZ, 0x3 ;  /* 0x000000005b587211 */ /* 0x000fc800078f18ff */
[----:B------:R-:W-:Y:S01]  /*05d0*/  LEA.HI.SX32 R88, R88, R11, 0x1d ;  /* 0x0000000b58587211 */ /* 0x000fe200078feaff */
[----:B------:R-:W-:Y:S04]  /*05e0*/  BSSY B1, `(.L_x_124) ;  /* 0x00000cc000017945 */ /* 0x000fe80003800000 */
[C---:B------:R-:W-:Y:S02]  /*05f0*/  VIADD R0, R88.reuse, 0x20 ;  /* 0x0000002058007836 */ /* 0x040fe40000000000 */
[----:B0-----:R-:W-:-:S04]  /*0600*/  IMAD.WIDE.U32 R96, R88, 0x10, R94 ;  /* 0x0000001058607825 */ /* 0x001fc800078e005e */
[----:B------:R-:W-:Y:S01]  /*0610*/  IMAD.WIDE.U32 R94, R0, 0x10, R94 ;  /* 0x00000010005e7825 */ /* 0x000fe200078e005e */
[----:B---3--:R-:W-:-:S13]  /*0620*/  ISETP.GT.AND P1, PT, R92, RZ, PT ;  /* 0x000000ff5c00720c */ /* 0x008fda0003f24270 */
[----:B----4-:R-:W-:Y:S05]  /*0630*/  @P1 BRA `(.L_x_125) ;  /* 0x0000000000281947 */ /* 0x010fea0003800000 */
[----:B------:R-:W-:Y:S02]  /*0640*/  MOV R92, UR12 ;  /* 0x0000000c005c7c02 */ /* 0x000fe40008000f00 */
[----:B------:R-:W-:Y:S02]  /*0650*/  CS2R R78, SRZ ;  /* 0x00000000004e7805 */ /* 0x000fe4000001ff00 */
[----:B------:R-:W-:Y:S02]  /*0660*/  MOV R91, UR13 ;  /* 0x0000000d005b7c02 */ /* 0x000fe40008000f00 */
[----:B------:R-:W-:-:S04]  /*0670*/  ISETP.NE.U32.AND P0, PT, R92, RZ, PT ;  /* 0x000000ff5c00720c */ /* 0x000fc80003f05070 */
[----:B------:R-:W-:-:S13]  /*0680*/  ISETP.NE.AND.EX P0, PT, R91, RZ, PT, P0 ;  /* 0x000000ff5b00720c */ /* 0x000fda0003f05300 */
[----:B------:R-:W-:Y:S05]  /*0690*/  @!P0 BRA `(.L_x_126) ;  /* 0x0000000c00008947 */ /* 0x000fea0003800000 */
[----:B------:R0:W5:Y:S04]  /*06a0*/  LDG.E.128 R20, desc[UR4][R96.64] ;  /* 0x0000000460147981 */ /* 0x000168000c1e1d00 */
[----:B------:R0:W5:Y:S01]  /*06b0*/  LDG.E.128 R16, desc[UR4][R94.64] ;  /* 0x000000045e107981 */ /* 0x000162000c1e1d00 */
[----:B------:R-:W-:Y:S01]  /*06c0*/  CS2R R78, SRZ ;  /* 0x00000000004e7805 */ /* 0x000fe2000001ff00 */
[----:B------:R-:W-:Y:S06]  /*06d0*/  BRA `(.L_x_126) ;  /* 0x0000000800f07947 */ /* 0x000fec0003800000 */
.L_x_125:
[----:B------:R-:W0:Y:S01]  /*06e0*/  LDC.64 R72, c[0x0][0x238] ;  /* 0x00008e00ff487b82 */ /* 0x000e220000000a00 */
[----:B------:R-:W-:Y:S02]  /*06f0*/  IADD3 R3, R92, -0x1, RZ ;  /* 0xffffffff5c037810 */ /* 0x000fe40007ffe0ff */
[----:B------:R-:W-:-:S03]  /*0700*/  LOP3.LUT R11, R86, 0x1f, RZ, 0xc0, !PT ;  /* 0x0000001f560b7812 */ /* 0x000fc600078ec0ff */
[----:B------:R-:W-:Y:S02]  /*0710*/  IMAD R3, R3, R90, RZ ;  /* 0x0000005a03037224 */ /* 0x000fe400078e02ff */
[----:B------:R-:W1:Y:S03]  /*0720*/  LDC.64 R74, c[0x0][0x250] ;  /* 0x00009400ff4a7b82 */ /* 0x000e660000000a00 */
[----:B------:R-:W-:-:S04]  /*0730*/  SHF.R.S32.HI R64, RZ, 0x1f, R3 ;  /* 0x0000001fff407819 */ /* 0x000fc80000011403 */
[----:B------:R-:W-:Y:S01]  /*0740*/  LEA.HI R66, R64, R3, RZ, 0x3 ;  /* 0x0000000340427211 */ /* 0x000fe200078f18ff */
[----:B------:R-:W2:Y:S03]  /*0750*/  LDC.64 R76, c[0x0][0x2b8] ;  /* 0x0000ae00ff4c7b82 */ /* 0x000ea60000000a00 */
[----:B------:R-:W-:Y:S01]  /*0760*/  LEA.HI.SX32 R3, R66, R11, 0x1d ;  /* 0x0000000b42037211 */ /* 0x000fe200078feaff */
[----:B0-----:R-:W-:-:S04]  /*0770*/  IMAD.WIDE.U32 R64, R88, 0x10, R72 ;  /* 0x0000001058407825 */ /* 0x001fc800078e0048 */
[----:B------:R-:W-:Y:S02]  /*0780*/  IMAD.WIDE.U32 R72, R0, 0x10, R72 ;  /* 0x0000001000487825 */ /* 0x000fe400078e0048 */
[----:B------:R-:W3:Y:S02]  /*0790*/  LDG.E.128 R64, desc[UR4][R64.64] ;  /* 0x0000000440407981 */ /* 0x000ee4000c1e1d00 */
[----:B-1----:R-:W-:Y:S02]  /*07a0*/  IMAD.WIDE R98, R85, 0x4, R74 ;  /* 0x0000000455627825 */ /* 0x002fe400078e024a */
[----:B------:R-:W4:Y:S04]  /*07b0*/  LDG.E.128 R72, desc[UR4][R72.64] ;  /* 0x0000000448487981 */ /* 0x000f28000c1e1d00 */
[----:B------:R-:W4:Y:S01]  /*07c0*/  LDG.E R98, desc[UR4][R98.64] ;  /* 0x0000000462627981 */ /* 0x000f22000c1e1900 */
[----:B--2---:R-:W-:-:S04]  /*07d0*/  IMAD.WIDE.U32 R68, R3, 0x10, R76 ;  /* 0x0000001003447825 */ /* 0x004fc800078e004c */
[----:B------:R-:W-:Y:S02]  /*07e0*/  VIADD R3, R3, 0x20 ;  /* 0x0000002003037836 */ /* 0x000fe40000000000 */
[----:B------:R-:W2:Y:S02]  /*07f0*/  LDG.E.128 R68, desc[UR4][R68.64] ;  /* 0x0000000444447981 */ /* 0x000ea4000c1e1d00 */
[----:B------:R-:W-:-:S06]  /*0800*/  IMAD.WIDE.U32 R76, R3, 0x10, R76 ;  /* 0x00000010034c7825 */ /* 0x000fcc00078e004c */
[----:B------:R-:W2:Y:S01]  /*0810*/  LDG.E.128 R76, desc[UR4][R76.64] ;  /* 0x000000044c4c7981 */ /* 0x000ea2000c1e1d00 */
[----:B------:R-:W-:Y:S02]  /*0820*/  MOV R92, UR12 ;  /* 0x0000000c005c7c02 */ /* 0x000fe40008000f00 */
[----:B------:R-:W-:Y:S02]  /*0830*/  MOV R91, UR13 ;  /* 0x0000000d005b7c02 */ /* 0x000fe40008000f00 */
[----:B------:R-:W-:-:S04]  /*0840*/  ISETP.NE.U32.AND P0, PT, R92, RZ, PT ;  /* 0x000000ff5c00720c */ /* 0x000fc80003f05070 */
[----:B------:R-:W-:-:S13]  /*0850*/  ISETP.NE.AND.EX P0, PT, R91, RZ, PT, P0 ;  /* 0x000000ff5b00720c */ /* 0x000fda0003f05300 */
[----:B------:R4:W5:Y:S04]  /*0860*/  @P0 LDG.E.128 R20, desc[UR4][R96.64] ;  /* 0x0000000460140981 */ /* 0x000968000c1e1d00 */
[----:B------:R0:W5:Y:S01]  /*0870*/  @P0 LDG.E.128 R16, desc[UR4][R94.64] ;  /* 0x000000045e100981 */ /* 0x000162000c1e1d00 */
[----:B------:R-:W-:Y:S02]  /*0880*/  ISETP.NE.AND P0, PT, R12, RZ, PT ;  /* 0x000000ff0c00720c */ /* 0x000fe40003f05270 */
[C---:B---3--:R-:W-:Y:S01]  /*0890*/  PRMT R102, R65.reuse, 0x7632, R102 ;  /* 0x0000763241667816 */ /* 0x048fe20000000066 */
[----:B------:R-:W-:Y:S01]  /*08a0*/  IMAD.U32 R65, R65, 0x10000, RZ ;  /* 0x0001000041417824 */ /* 0x000fe200078e00ff */
[----:B------:R-:W-:Y:S02]  /*08b0*/  PRMT R3, R64, 0x7632, R3 ;  /* 0x0000763240037816 */ /* 0x000fe40000000003 */
[----:B----4-:R-:W-:-:S02]  /*08c0*/  PRMT R97, R74, 0x7632, R97 ;  /* 0x000076324a617816 */ /* 0x010fc40000000061 */
[----:B------:R-:W-:Y:S02]  /*08d0*/  FSEL R114, R98, RZ, !P0 ;  /* 0x000000ff62727208 */ /* 0x000fe40004000000 */
[C---:B------:R-:W-:Y:S02]  /*08e0*/  PRMT R98, R75.reuse, 0x7632, R98 ;  /* 0x000076324b627816 */ /* 0x040fe40000000062 */
[----:B------:R-:W-:Y:S02]  /*08f0*/  SHF.L.U32 R105, R64, 0x10, RZ ;  /* 0x0000001040697819 */ /* 0x000fe400000006ff */
[C---:B------:R-:W-:Y:S02]  /*0900*/  PRMT R106, R66.reuse, 0x7632, R106 ;  /* 0x00007632426a7816 */ /* 0x040fe4000000006a */
[----:B------:R-:W-:Y:S02]  /*0910*/  SHF.L.U32 R75, R75, 0x10, RZ ;  /* 0x000000104b4b7819 */ /* 0x000fe400000006ff */
[----:B------:R-:W-:Y:S01]  /*0920*/  SHF.L.U32 R107, R66, 0x10, RZ ;  /* 0x00000010426b7819 */ /* 0x000fe200000006ff */
[----:B------:R-:W-:Y:S01]  /*0930*/  FADD.FTZ R66, -R114, R65 ;  /* 0x0000004172427221 */ /* 0x000fe20000010100 */
[----:B------:R-:W-:Y:S01]  /*0940*/  SHF.L.U32 R3, R3, 0x10, RZ ;  /* 0x0000001003037819 */ /* 0x000fe200000006ff */
[----:B------:R-:W-:Y:S01]  /*0950*/  IMAD.U32 R65, R102, 0x10000, RZ ;  /* 0x0001000066417824 */ /* 0x000fe200078e00ff */
[----:B------:R-:W-:-:S02]  /*0960*/  SHF.L.U32 R97, R97, 0x10, RZ ;  /* 0x0000001061617819 */ /* 0x000fc400000006ff */
[C---:B------:R-:W-:Y:S02]  /*0970*/  PRMT R108, R67.reuse, 0x7632, R108 ;  /* 0x00007632436c7816 */ /* 0x040fe4000000006c */
[----:B------:R-:W-:Y:S02]  /*0980*/  SHF.L.U32 R111, R67, 0x10, RZ ;  /* 0x00000010436f7819 */ /* 0x000fe400000006ff */
[C---:B--2---:R-:W-:Y:S02]  /*0990*/  PRMT R101, R71.reuse, 0x7632, R101 ;  /* 0x0000763247657816 */ /* 0x044fe40000000065 */
[----:B------:R-:W-:Y:S02]  /*09a0*/  SHF.L.U32 R104, R71, 0x10, RZ ;  /* 0x0000001047687819 */ /* 0x000fe400000006ff */
[C---:B0-----:R-:W-:Y:S01]  /*09b0*/  PRMT R94, R73.reuse, 0x7632, R94 ;  /* 0x00007632495e7816 */ /* 0x041fe2000000005e */
[----:B------:R-:W-:Y:S01]  /*09c0*/  IMAD.U32 R73, R73, 0x10000, RZ ;  /* 0x0001000049497824 */ /* 0x000fe200078e00ff */
[----:B------:R-:W-:Y:S01]  /*09d0*/  PRMT R71, R72, 0x7632, R71 ;  /* 0x0000763248477816 */ /* 0x000fe20000000047 */
[----:B------:R-:W-:Y:S01]  /*09e0*/  FADD.FTZ R64, -R114, R105 ;  /* 0x0000006972407221 */ /* 0x000fe20000010100 */
[----:B------:R-:W-:Y:S01]  /*09f0*/  SHF.L.U32 R67, R106, 0x10, RZ ;  /* 0x000000106a437819 */ /* 0x000fe200000006ff */
[----:B------:R-:W-:Y:S01]  /*0a00*/  FADD.FTZ R106, -R114, R75 ;  /* 0x0000004b726a7221 */ /* 0x000fe20000010100 */
[----:B------:R-:W-:Y:S01]  /*0a10*/  PRMT R93, R68, 0x7632, R93 ;  /* 0x00007632445d7816 */ /* 0x000fe2000000005d */
[C---:B------:R-:W-:Y:S01]  /*0a20*/  IMAD.U32 R100, R69.reuse, 0x10000, RZ ;  /* 0x0001000045647824 */ /* 0x040fe200078e00ff */
[----:B------:R-:W-:Y:S01]  /*0a30*/  PRMT R96, R69, 0x7632, R96 ;  /* 0x0000763245607816 */ /* 0x000fe20000000060 */
[----:B------:R-:W-:Y:S01]  /*0a40*/  FADD.FTZ R110, -R114, R3 ;  /* 0x00000003726e7221 */ /* 0x000fe20000010100 */
[----:B------:R-:W-:Y:S01]  /*0a50*/  SHF.L.U32 R113, R74, 0x10, RZ ;  /* 0x000000104a717819 */ /* 0x000fe200000006ff */
        /* <DEDUP_REMOVED lines=8> */
[----:B------:R-:W-:Y:S01]  /*0ae0*/  IMAD.U32 R73, R94, 0x10000, RZ ;  /* 0x000100005e497824 */ /* 0x000fe200078e00ff */
[----:B------:R-:W-:Y:S01]  /*0af0*/  SHF.L.U32 R71, R71, 0x10, RZ ;  /* 0x0000001047477819 */ /* 0x000fe200000006ff */
[C---:B-----5:R-:W-:Y:S01]  /*0b00*/  FMUL.FTZ R3, R87.reuse, R64 ;  /* 0x0000004057037220 */ /* 0x060fe20000410000 */
[----:B------:R-:W-:Y:S01]  /*0b10*/  PRMT R99, R70, 0x7632, R99 ;  /* 0x0000763246637816 */ /* 0x000fe20000000063 */
[----:B------:R-:W-:Y:S01]  /*0b20*/  FMUL.FTZ R65, R87, R66 ;  /* 0x0000004257417220 */ /* 0x000fe20000410000 */
[----:B------:R-:W-:Y:S01]  /*0b30*/  PRMT R105, R76, 0x7632, R105 ;  /* 0x000076324c697816 */ /* 0x000fe20000000069 */
[----:B------:R-:W-:Y:S01]  /*0b40*/  FADD.FTZ R102, -R114, R113 ;  /* 0x0000007172667221 */ /* 0x000fe20000010100 */
[----:B------:R-:W-:Y:S01]  /*0b50*/  SHF.L.U32 R107, R76, 0x10, RZ ;  /* 0x000000104c6b7819 */ /* 0x000fe200000006ff */
[----:B------:R-:W-:Y:S01]  /*0b60*/  FADD.FTZ R116, -R114, R67 ;  /* 0x0000004372747221 */ /* 0x000fe20000010100 */
[----:B------:R-:W-:Y:S01]  /*0b70*/  SHF.L.U32 R93, R93, 0x10, RZ ;  /* 0x000000105d5d7819 */ /* 0x000fe200000006ff */
[C---:B------:R-:W-:Y:S01]  /*0b80*/  FMUL.FTZ R64, R87.reuse, R110 ;  /* 0x0000006e57407220 */ /* 0x040fe20000410000 */
[----:B------:R-:W-:Y:S01]  /*0b90*/  SHF.L.U32 R109, R70, 0x10, RZ ;  /* 0x00000010466d7819 */ /* 0x000fe200000006ff */
[C---:B------:R-:W-:Y:S01]  /*0ba0*/  FMUL.FTZ R66, R87.reuse, R112 ;  /* 0x0000007057427220 */ /* 0x040fe20000410000 */
[----:B------:R-:W-:Y:S01]  /*0bb0*/  FMUL.FTZ R76, R87, R98 ;  /* 0x00000062574c7220 */ /* 0x000fe20000410000 */
[----:B------:R-:W-:-:S02]  /*0bc0*/  IMAD.U32 R96, R96, 0x10000, RZ ;  /* 0x0001000060607824 */ /* 0x000fc400078e00ff */
[----:B------:R-:W-:Y:S01]  /*0bd0*/  FMUL.FTZ R67, R87, R68 ;  /* 0x0000004457437220 */ /* 0x000fe20000410000 */
[-C--:B------:R-:W-:Y:S01]  /*0be0*/  FMUL.FTZ R98, R84, R103.reuse ;  /* 0x0000006754627220 */ /* 0x080fe20000410000 */
[C---:B------:R-:W-:Y:S01]  /*0bf0*/  FADD.FTZ R70, -R114.reuse, R111 ;  /* 0x0000006f72467221 */ /* 0x040fe20000010100 */
[C---:B------:R-:W-:Y:S01]  /*0c00*/  FADD.FTZ R72, -R114.reuse, R95 ;  /* 0x0000005f72487221 */ /* 0x040fe20000010100 */
[C---:B------:R-:W-:Y:S01]  /*0c10*/  FADD.FTZ R118, -R114.reuse, R69 ;  /* 0x0000004572767221 */ /* 0x040fe20000010100 */
[C---:B------:R-:W-:Y:S01]  /*0c20*/  FADD.FTZ R120, -R114.reuse, R71 ;  /* 0x0000004772787221 */ /* 0x040fe20000010100 */
[----:B------:R-:W-:Y:S01]  /*0c30*/  FADD.FTZ R122, -R114, R73 ;  /* 0x00000049727a7221 */ /* 0x000fe20000010100 */
[----:B------:R-:W-:Y:S01]  /*0c40*/  FFMA.FTZ R24, R3, R103, R24 ;  /* 0x0000006703187223 */ /* 0x000fe20000010018 */
[----:B------:R-:W-:Y:S01]  /*0c50*/  FADD.FTZ R56, R56, R103 ;  /* 0x0000006738387221 */ /* 0x000fe20000010000 */
[----:B------:R-:W-:Y:S01]  /*0c60*/  FADD.FTZ R114, -R114, R75 ;  /* 0x0000004b72727221 */ /* 0x000fe20000010100 */
[----:B------:R-:W-:Y:S01]  /*0c70*/  SHF.L.U32 R103, R99, 0x10, RZ ;  /* 0x0000001063677819 */ /* 0x000fe200000006ff */
[----:B------:R-:W-:Y:S01]  /*0c80*/  FMUL.FTZ R75, R87, R102 ;  /* 0x00000066574b7220 */ /* 0x000fe20000410000 */
[----:B------:R-:W-:Y:S01]  /*0c90*/  FFMA.FTZ R25, R64, R93, R25 ;  /* 0x0000005d40197223 */ /* 0x000fe20000010019 */
[----:B------:R-:W-:Y:S01]  /*0ca0*/  FADD.FTZ R57, R57, R93 ;  /* 0x0000005d39397221 */ /* 0x000fe20000010000 */
[-C--:B------:R-:W-:Y:S01]  /*0cb0*/  FFMA.FTZ R27, R66, R96.reuse, R27 ;  /* 0x00000060421b7223 */ /* 0x080fe2000001001b */
[----:B------:R-:W-:Y:S01]  /*0cc0*/  FADD.FTZ R59, R59, R96 ;  /* 0x000000603b3b7221 */ /* 0x000fe20000010000 */
[----:B------:R-:W-:Y:S01]  /*0cd0*/  FMUL.FTZ R99, R9, R96 ;  /* 0x0000006009637220 */ /* 0x000fe20000410000 */
[-C--:B------:R-:W-:Y:S01]  /*0ce0*/  FFMA.FTZ R28, R67, R109.reuse, R28 ;  /* 0x0000006d431c7223 */ /* 0x080fe2000001001c */
[----:B------:R-:W-:Y:S01]  /*0cf0*/  FADD.FTZ R52, R52, R109 ;  /* 0x0000006d34347221 */ /* 0x000fe20000010000 */
[----:B------:R-:W-:Y:S01]  /*0d00*/  FMUL.FTZ R102, R82, R109 ;  /* 0x0000006d52667220 */ /* 0x000fe20000410000 */
[----:B------:R-:W-:Y:S01]  /*0d10*/  FMUL.FTZ R93, R10, R93 ;  /* 0x0000005d0a5d7220 */ /* 0x000fe20000410000 */
[----:B------:R-:W-:Y:S01]  /*0d20*/  FADD.FTZ R96, RZ, R98 ;  /* 0x00000062ff607221 */ /* 0x000fe20000010000 */
[----:B------:R-:W-:Y:S01]  /*0d30*/  FFMA.FTZ R109, R3, R98, RZ ;  /* 0x00000062036d7223 */ /* 0x000fe200000100ff */
[-C--:B------:R-:W-:Y:S01]  /*0d40*/  FFMA.FTZ R26, R65, R100.reuse, R26 ;  /* 0x00000064411a7223 */ /* 0x080fe2000001001a */
[----:B------:R-:W-:Y:S01]  /*0d50*/  FADD.FTZ R58, R58, R100 ;  /* 0x000000643a3a7221 */ /* 0x000fe20000010000 */
[----:B------:R-:W-:Y:S01]  /*0d60*/  FMUL.FTZ R100, R83, R100 ;  /* 0x0000006453647220 */ /* 0x000fe20000410000 */
[----:B------:R-:W-:Y:S01]  /*0d70*/  FADD.FTZ R111, R96, R93 ;  /* 0x0000005d606f7221 */ /* 0x000fe20000010000 */
[----:B------:R-:W-:Y:S01]  /*0d80*/  FFMA.FTZ R96, R64, R93, R109 ;  /* 0x0000005d40607223 */ /* 0x000fe2000001006d */
[----:B------:R-:W-:-:S02]  /*0d90*/  PRMT R95, R77, 0x7632, R95 ;  /* 0x000076324d5f7816 */ /* 0x000fc4000000005f */
[----:B------:R-:W-:Y:S01]  /*0da0*/  FADD.FTZ R110, R111, R100 ;  /* 0x000000646f6e7221 */ /* 0x000fe20000010000 */
[----:B------:R-:W-:Y:S01]  /*0db0*/  FFMA.FTZ R109, R65, R100, R96 ;  /* 0x00000064416d7223 */ /* 0x000fe20000010060 */
[----:B------:R-:W-:Y:S02]  /*0dc0*/  IMAD.U32 R108, R77, 0x10000, RZ ;  /* 0x000100004d6c7824 */ /* 0x000fe400078e00ff */
[----:B------:R-:W-:Y:S01]  /*0dd0*/  FMUL.FTZ R77, R87, R106 ;  /* 0x0000006a574d7220 */ /* 0x000fe20000410000 */
[----:B------:R-:W-:Y:S02]  /*0de0*/  IMAD.U32 R96, R95, 0x10000, RZ ;  /* 0x000100005f607824 */ /* 0x000fe400078e00ff */
[----:B------:R-:W-:Y:S01]  /*0df0*/  FADD.FTZ R95, R110, R99 ;  /* 0x000000636e5f7221 */ /* 0x000fe20000010000 */
[C---:B------:R-:W-:Y:S01]  /*0e00*/  FMUL.FTZ R69, R87.reuse, R70 ;  /* 0x0000004657457220 */ /* 0x040fe20000410000 */
[----:B------:R-:W-:Y:S01]  /*0e10*/  FMUL.FTZ R68, R87, R116 ;  /* 0x0000007457447220 */ /* 0x000fe20000410000 */
[----:B------:R-:W-:Y:S01]  /*0e20*/  SHF.L.U32 R106, R101, 0x10, RZ ;  /* 0x00000010656a7819 */ /* 0x000fe200000006ff */
[----:B------:R-:W-:Y:S01]  /*0e30*/  FFMA.FTZ R110, R66, R99, R109 ;  /* 0x00000063426e7223 */ /* 0x000fe2000001006d */
[C---:B------:R-:W-:Y:S01]  /*0e40*/  FMUL.FTZ R70, R87.reuse, R118 ;  /* 0x0000007657467220 */ /* 0x040fe20000410000 */
[----:B------:R-:W-:Y:S01]  /*0e50*/  FMUL.FTZ R71, R87, R72 ;  /* 0x0000004857477220 */ /* 0x000fe20000410000 */
[-C--:B------:R-:W-:Y:S01]  /*0e60*/  FMUL.FTZ R101, R8, R103.reuse ;  /* 0x0000006708657220 */ /* 0x080fe20000410000 */
[----:B------:R-:W-:Y:S01]  /*0e70*/  FADD.FTZ R112, R95, R102 ;  /* 0x000000665f707221 */ /* 0x000fe20000010000 */
[----:B------:R-:W-:Y:S01]  /*0e80*/  FFMA.FTZ R29, R68, R103, R29 ;  /* 0x00000067441d7223 */ /* 0x000fe2000001001d */
[----:B------:R-:W-:Y:S01]  /*0e90*/  FADD.FTZ R53, R53, R103 ;  /* 0x0000006735357221 */ /* 0x000fe20000010000 */
[----:B------:R-:W-:Y:S01]  /*0ea0*/  FFMA.FTZ R95, R67, R102, R110 ;  /* 0x00000066435f7223 */ /* 0x000fe2000001006e */
[-C--:B------:R-:W-:Y:S01]  /*0eb0*/  FFMA.FTZ R31, R70, R106.reuse, R31 ;  /* 0x0000006a461f7223 */ /* 0x080fe2000001001f */
[----:B------:R-:W-:Y:S01]  /*0ec0*/  FADD.FTZ R55, R55, R106 ;  /* 0x0000006a37377221 */ /* 0x000fe20000010000 */
[----:B------:R-:W-:Y:S01]  /*0ed0*/  FMUL.FTZ R103, R7, R106 ;  /* 0x0000006a07677220 */ /* 0x000fe20000410000 */
[-C--:B------:R-:W-:Y:S01]  /*0ee0*/  FFMA.FTZ R30, R69, R104.reuse, R30 ;  /* 0x00000068451e7223 */ /* 0x080fe2000001001e */
[----:B------:R-:W-:Y:S01]  /*0ef0*/  FADD.FTZ R54, R54, R104 ;  /* 0x0000006836367221 */ /* 0x000fe20000010000 */
[-C--:B------:R-:W-:Y:S01]  /*0f00*/  FFMA.FTZ R32, R71, R107.reuse, R32 ;  /* 0x0000006b47207223 */ /* 0x080fe20000010020 */
[----:B------:R-:W-:Y:S01]  /*0f10*/  FADD.FTZ R44, R44, R107 ;  /* 0x0000006b2c2c7221 */ /* 0x000fe20000010000 */
[----:B------:R-:W-:Y:S01]  /*0f20*/  FMUL.FTZ R106, R80, R107 ;  /* 0x0000006b506a7220 */ /* 0x000fe20000410000 */
[----:B------:R-:W-:Y:S01]  /*0f30*/  FMUL.FTZ R104, R81, R104 ;  /* 0x0000006851687220 */ /* 0x000fe20000410000 */
[----:B------:R-:W-:Y:S01]  /*0f40*/  FADD.FTZ R107, R112, R101 ;  /* 0x00000065706b7221 */ /* 0x000fe20000010000 */
[----:B------:R-:W-:Y:S01]  /*0f50*/  FFMA.FTZ R110, R68, R101, R95 ;  /* 0x00000065446e7223 */ /* 0x000fe2000001005f */
[----:B------:R-:W-:-:S02]  /*0f60*/  SHF.L.U32 R97, R78, 0x10, RZ ;  /* 0x000000104e617819 */ /* 0x000fc400000006ff */
[----:B------:R-:W-:Y:S01]  /*0f70*/  FADD.FTZ R112, R107, R104 ;  /* 0x000000686b707221 */ /* 0x000fe20000010000 */
[----:B------:R-:W-:Y:S01]  /*0f80*/  FFMA.FTZ R95, R69, R104, R110 ;  /* 0x00000068455f7223 */ /* 0x000fe2000001006e */
[----:B------:R-:W-:Y:S01]  /*0f90*/  SHF.L.U32 R105, R105, 0x10, RZ ;  /* 0x0000001069697819 */ /* 0x000fe200000006ff */
[----:B------:R-:W-:Y:S01]  /*0fa0*/  FMUL.FTZ R72, R87, R120 ;  /* 0x0000007857487220 */ /* 0x000fe20000410000 */
[-C--:B------:R-:W-:Y:S01]  /*0fb0*/  FFMA.FTZ R48, R75, R97.reuse, R48 ;  /* 0x000000614b307223 */ /* 0x080fe20000010030 */
[----:B------:R-:W-:Y:S01]  /*0fc0*/  FADD.FTZ R40, R40, R97 ;  /* 0x0000006128287221 */ /* 0x000fe20000010000 */
[----:B------:R-:W-:Y:S01]  /*0fd0*/  FMUL.FTZ R110, R14, R97 ;  /* 0x000000610e6e7220 */ /* 0x000fe20000410000 */
[----:B------:R-:W-:Y:S01]  /*0fe0*/  FADD.FTZ R97, R112, R103 ;  /* 0x0000006770617221 */ /* 0x000fe20000010000 */
[----:B------:R-:W-:Y:S01]  /*0ff0*/  FFMA.FTZ R116, R70, R103, R95 ;  /* 0x0000006746747223 */ /* 0x000fe2000001005f */
        /* <DEDUP_REMOVED lines=12> */
[----:B------:R-:W-:Y:S01]  /*10c0*/  PRMT R94, R78, 0x7632, R94 ;  /* 0x000076324e5e7816 */ /* 0x000fe2000000005e */
[-C--:B------:R-:W-:Y:S01]  /*10d0*/  FFMA.FTZ R35, R74, R96.reuse, R35 ;  /* 0x000000604a237223 */ /* 0x080fe20000010023 */
[----:B------:R-:W-:Y:S01]  /*10e0*/  FADD.FTZ R47, R47, R96 ;  /* 0x000000602f2f7221 */ /* 0x000fe20000010000 */
[----:B------:R-:W-:Y:S01]  /*10f0*/  FMUL.FTZ R107, R5, R96 ;  /* 0x00000060056b7220 */ /* 0x000fe20000410000 */
[----:B------:R-:W-:Y:S01]  /*1100*/  FADD.FTZ R96, R97, R108 ;  /* 0x0000006c61607221 */ /* 0x000fe20000010000 */
[----:B------:R-:W-:Y:S01]  /*1110*/  FFMA.FTZ R95, R73, R108, R112 ;  /* 0x0000006c495f7223 */ /* 0x000fe20000010070 */
[----:B------:R-:W-:-:S02]  /*1120*/  SHF.L.U32 R94, R94, 0x10, RZ ;  /* 0x000000105e5e7819 */ /* 0x000fc400000006ff */
[----:B------:R-:W-:Y:S01]  /*1130*/  FADD.FTZ R97, R96, R107 ;  /* 0x0000006b60617221 */ /* 0x000fe20000010000 */
[C---:B------:R-:W-:Y:S01]  /*1140*/  PRMT R78, R79.reuse, 0x7632, R78 ;  /* 0x000076324f4e7816 */ /* 0x040fe2000000004e */
[----:B------:R-:W-:Y:S01]  /*1150*/  FFMA.FTZ R96, R74, R107, R95 ;  /* 0x0000006b4a607223 */ /* 0x000fe2000001005f */
[----:B------:R-:W-:Y:S01]  /*1160*/  SHF.L.U32 R79, R79, 0x10, RZ ;  /* 0x000000104f4f7819 */ /* 0x000fe200000006ff */
[-C--:B------:R-:W-:Y:S01]  /*1170*/  FFMA.FTZ R49, R76, R94.reuse, R49 ;  /* 0x0000005e4c317223 */ /* 0x080fe20000010031 */
[----:B------:R-:W-:Y:S01]  /*1180*/  FADD.FTZ R41, R41, R94 ;  /* 0x0000005e29297221 */ /* 0x000fe20000010000 */
[----:B------:R-:W-:Y:S01]  /*1190*/  FMUL.FTZ R109, R4, R94 ;  /* 0x0000005e046d7220 */ /* 0x000fe20000410000 */
[----:B------:R-:W-:Y:S01]  /*11a0*/  FADD.FTZ R94, R97, R110 ;  /* 0x0000006e615e7221 */ /* 0x000fe20000010000 */
[----:B------:R-:W-:Y:S01]  /*11b0*/  FFMA.FTZ R95, R75, R110, R96 ;  /* 0x0000006e4b5f7223 */ /* 0x000fe20000010060 */
[-C--:B------:R-:W-:Y:S01]  /*11c0*/  FFMA.FTZ R50, R77, R79.reuse, R50 ;  /* 0x0000004f4d327223 */ /* 0x080fe20000010032 */
[----:B------:R-:W-:Y:S01]  /*11d0*/  FADD.FTZ R42, R42, R79 ;  /* 0x0000004f2a2a7221 */ /* 0x000fe20000010000 */
[----:B------:R-:W-:Y:S01]  /*11e0*/  FMUL.FTZ R112, R13, R79 ;  /* 0x0000004f0d707220 */ /* 0x000fe20000410000 */
[----:B------:R-:W-:Y:S01]  /*11f0*/  SHF.L.U32 R78, R78, 0x10, RZ ;  /* 0x000000104e4e7819 */ /* 0x000fe200000006ff */
[----:B------:R-:W-:Y:S01]  /*1200*/  FADD.FTZ R79, R94, R109 ;  /* 0x0000006d5e4f7221 */ /* 0x000fe20000010000 */
[----:B------:R-:W-:Y:S01]  /*1210*/  FFMA.FTZ R94, R76, R109, R95 ;  /* 0x0000006d4c5e7223 */ /* 0x000fe2000001005f */
[----:B------:R-:W-:-:S02]  /*1220*/  FMUL.FTZ R114, R87, R114 ;  /* 0x0000007257727220 */ /* 0x000fc40000410000 */
[----:B------:R-:W-:Y:S01]  /*1230*/  FMUL.FTZ R111, R2, R78 ;  /* 0x0000004e026f7220 */ /* 0x000fe20000410000 */
[----:B------:R-:W-:Y:S01]  /*1240*/  FADD.FTZ R96, R79, R112 ;  /* 0x000000704f607221 */ /* 0x000fe20000010000 */
[----:B------:R-:W-:Y:S01]  /*1250*/  FFMA.FTZ R94, R77, R112, R94 ;  /* 0x000000704d5e7223 */ /* 0x000fe2000001005e */
[----:B------:R-:W-:Y:S01]  /*1260*/  FFMA.FTZ R51, R114, R78, R51 ;  /* 0x0000004e72337223 */ /* 0x000fe20000010033 */
[----:B------:R-:W-:Y:S01]  /*1270*/  FADD.FTZ R43, R43, R78 ;  /* 0x0000004e2b2b7221 */ /* 0x000fe20000010000 */
[----:B------:R-:W-:Y:S01]  /*1280*/  FADD.FTZ R78, R96, R111 ;  /* 0x0000006f604e7221 */ /* 0x000fe20000010000 */
[----:B------:R-:W-:-:S07]  /*1290*/  FFMA.FTZ R79, R114, R111, R94 ;  /* 0x0000006f724f7223 */ /* 0x000fce000001005e */
.L_x_126:
[----:B------:R-:W-:Y:S05]  /*12a0*/  BSYNC B1 ;  /* 0x0000000000017941 */ /* 0x000fea0003800000 */
.L_x_124:
[----:B------:R-:W-:-:S03]  /*12b0*/  UMOV UR6, 0xffffffff ;  /* 0xffffffff00067882 */ /* 0x000fc60000000000 */
[----:B------:R-:W-:Y:S05]  /*12c0*/  BRA.DIV UR6, `(.L_x_127) ;  /* 0x0000001e064c7947 */ /* 0x000fea000b800000 */
[----:B0-----:R-:W0:Y:S04]  /*12d0*/  SHFL.BFLY PT, R95, R78, 0x1, 0x1f ;  /* 0x0c201f004e5f7f89 */ /* 0x001e2800000e0000 */
        /* <DEDUP_REMOVED lines=17> */
.L_x_188:
[----:B-----5:R-:W-:Y:S01]  /*13f0*/  ISETP.GE.AND P3, PT, R89, 0x1, PT ;  /* 0x000000015900780c */ /* 0x020fe20003f66270 */
[----:B-1----:R-:W-:Y:S01]  /*1400*/  FADD.FTZ R95, R78, R95 ;  /* 0x0000005f4e5f7221 */ /* 0x002fe20000010000 */
[----:B--2---:R-:W-:Y:S01]  /*1410*/  FADD.FTZ R94, R79, R94 ;  /* 0x0000005e4f5e7221 */ /* 0x004fe20000010000 */
[----:B------:R-:W-:Y:S01]  /*1420*/  ISETP.NE.AND P0, PT, R12, RZ, PT ;  /* 0x000000ff0c00720c */ /* 0x000fe20003f05270 */
[----:B------:R-:W-:Y:S02]  /*1430*/  BSSY B1, `(.L_x_128) ;  /* 0x0000019000017945 */ /* 0x000fe40003800000 */
[----:B------:R-:W-:-:S07]  /*1440*/  FMUL.FTZ R94, R94, UR8 ;  /* 0x000000085e5e7c20 */ /* 0x000fce0008410000 */
[----:B------:R-:W-:Y:S02]  /*1450*/  @P3 IADD3 R89, R89, -0x1, RZ ;  /* 0xffffffff59593810 */ /* 0x000fe40007ffe0ff */
[----:B------:R-:W-:-:S03]  /*1460*/  @P3 LOP3.LUT R11, R86, 0x1f, RZ, 0xc0, !PT ;  /* 0x0000001f560b3812 */ /* 0x000fc600078ec0ff */
[----:B------:R-:W-:-:S05]  /*1470*/  @P3 IMAD R89, R89, R90, RZ ;  /* 0x0000005a59593224 */ /* 0x000fca00078e02ff */
[----:B------:R-:W-:-:S04]  /*1480*/  @P3 SHF.R.S32.HI R90, RZ, 0x1f, R89 ;  /* 0x0000001fff5a3819 */ /* 0x000fc80000011459 */
[----:B------:R-:W-:Y:S01]  /*1490*/  @P3 LEA.HI R90, R90, R89, RZ, 0x3 ;  /* 0x000000595a5a3211 */ /* 0x000fe200078f18ff */
[----:B------:R-:W-:Y:S01]  /*14a0*/  FMUL.FTZ R89, R95, UR8 ;  /* 0x000000085f597c20 */ /* 0x000fe20008410000 */
[----:B------:R-:W-:Y:S02]  /*14b0*/  IMAD.MOV.U32 R95, RZ, RZ, RZ ;  /* 0x000000ffff5f7224 */ /* 0x000fe400078e00ff */
[----:B------:R-:W-:Y:S02]  /*14c0*/  @P3 LEA.HI.SX32 R95, R90, R11, 0x1d ;  /* 0x0000000b5a5f3211 */ /* 0x000fe400078feaff */
[----:B------:R-:W-:Y:S01]  /*14d0*/  FSEL R89, R89, RZ, !P0 ;  /* 0x000000ff59597208 */ /* 0x000fe20004000000 */
[----:B------:R-:W-:Y:S06]  /*14e0*/  @P1 BRA `(.L_x_129) ;  /* 0x0000000000181947 */ /* 0x000fec0003800000 */
[----:B------:R-:W-:Y:S01]  /*14f0*/  ISETP.NE.U32.AND P0, PT, R92, RZ, PT ;  /* 0x000000ff5c00720c */ /* 0x000fe20003f05070 */
[----:B0-----:R-:W-:-:S03]  /*1500*/  HFMA2.MMA R78, -RZ, RZ, 0, 0 ;  /* 0x00000000ff4e7435 */ /* 0x001fc600000001ff */
[----:B------:R-:W-:-:S13]  /*1510*/  ISETP.NE.AND.EX P0, PT, R91, RZ, PT, P0 ;  /* 0x000000ff5b00720c */ /* 0x000fda0003f05300 */
[----:B------:R-:W-:Y:S05]  /*1520*/  @!P0 BRA `(.L_x_130) ;  /* 0x0000000000248947 */ /* 0x000fea0003800000 */
[----:B------:R-:W-:Y:S01]  /*1530*/  SHF.L.U32 R78, R20, 0x10, RZ ;  /* 0x00000010144e7819 */ /* 0x000fe200000006ff */
[----:B------:R-:W-:Y:S06]  /*1540*/  BRA `(.L_x_130) ;  /* 0x00000000001c7947 */ /* 0x000fec0003800000 */
.L_x_129:
[----:B------:R-:W-:Y:S01]  /*1550*/  ISETP.NE.U32.AND P0, PT, R92, RZ, PT ;  /* 0x000000ff5c00720c */ /* 0x000fe20003f05070 */
[----:B0-----:R-:W-:-:S03]  /*1560*/  FFMA.FTZ R79, R3, R94, R89 ;  /* 0x0000005e034f7223 */ /* 0x001fc60000010059 */
[----:B------:R-:W-:Y:S01]  /*1570*/  ISETP.NE.AND.EX P0, PT, R91, RZ, PT, P0 ;  /* 0x000000ff5b00720c */ /* 0x000fe20003f05300 */
[----:B------:R-:W-:-:S04]  /*1580*/  FADD.FTZ R78, R98, -R79 ;  /* 0x8000004f624e7221 */ /* 0x000fc80000010000 */
[----:B------:R-:W-:-:S08]  /*1590*/  FMUL.FTZ R78, R87, R78 ;  /* 0x0000004e574e7220 */ /* 0x000fd00000410000 */
[----:B------:R-:W-:-:S05]  /*15a0*/  @P0 SHF.L.U32 R79, R20, 0x10, RZ ;  /* 0x00000010144f0819 */ /* 0x000fca00000006ff */
[----:B------:R-:W-:-:S07]  /*15b0*/  @P0 FADD.FTZ R78, R78, R79 ;  /* 0x0000004f4e4e0221 */ /* 0x000fce0000010000 */
.L_x_130:
[----:B------:R-:W-:Y:S05]  /*15c0*/  BSYNC B1 ;  /* 0x0000000000017941 */ /* 0x000fea0003800000 */
.L_x_128:
        /* <DEDUP_REMOVED lines=15> */
.L_x_132:
[----:B------:R-:W-:Y:S01]  /*16c0*/  FFMA.FTZ R78, R64, R94, R89 ;  /* 0x0000005e404e7223 */ /* 0x000fe20000010059 */
[----:B------:R-:W-:-:S03]  /*16d0*/  @P0 PRMT R79, R20, 0x7632, R79 ;  /* 0x00007632144f0816 */ /* 0x000fc6000000004f */
[----:B------:R-:W-:Y:S01]  /*16e0*/  FADD.FTZ R78, R93, -R78 ;  /* 0x8000004e5d4e7221 */ /* 0x000fe20000010000 */
[----:B------:R-:W-:-:S03]  /*16f0*/  @P0 SHF.L.U32 R79, R79, 0x10, RZ ;  /* 0x000000104f4f0819 */ /* 0x000fc600000006ff */
[----:B------:R-:W-:-:S04]  /*1700*/  FMUL.FTZ R78, R87, R78 ;  /* 0x0000004e574e7220 */ /* 0x000fc80000410000 */
[----:B------:R-:W-:-:S07]  /*1710*/  @P0 FADD.FTZ R78, R78, R79 ;  /* 0x0000004f4e4e0221 */ /* 0x000fce0000010000 */
.L_x_133:
[----:B------:R-:W-:Y:S05]  /*1720*/  BSYNC B1 ;  /* 0x0000000000017941 */ /* 0x000fea0003800000 */
.L_x_131:
        /* <DEDUP_REMOVED lines=12> */
.L_x_135:
[----:B------:R-:W-:-:S04]  /*17f0*/  FFMA.FTZ R79, R65, R94, R89 ;  /* 0x0000005e414f7223 */ /* 0x000fc80000010059 */
[----:B------:R-:W-:Y:S01]  /*1800*/  FADD.FTZ R78, R100, -R79 ;  /* 0x8000004f644e7221 */ /* 0x000fe20000010000 */
[----:B------:R-:W-:-:S03]  /*1810*/  @P0 SHF.L.U32 R79, R21, 0x10, RZ ;  /* 0x00000010154f0819 */ /* 0x000fc600000006ff */
[----:B------:R-:W-:-:S04]  /*1820*/  FMUL.FTZ R78, R87, R78 ;  /* 0x0000004e574e7220 */ /* 0x000fc80000410000 */
[----:B------:R-:W-:-:S07]  /*1830*/  @P0 FADD.FTZ R78, R78, R79 ;  /* 0x0000004f4e4e0221 */ /* 0x000fce0000010000 */
.L_x_136:
[----:B------:R-:W-:Y:S05]  /*1840*/  BSYNC B1 ;  /* 0x0000000000017941 */ /* 0x000fea0003800000 */
.L_x_134:
        /* <DEDUP_REMOVED lines=13> */
.L_x_138:
[----:B------:R-:W-:Y:S01]  /*1920*/  FFMA.FTZ R78, R66, R94, R89 ;  /* 0x0000005e424e7223 */ /* 0x000fe20000010059 */
[----:B------:R-:W-:-:S03]  /*1930*/  @P0 PRMT R79, R21, 0x7632, R79 ;  /* 0x00007632154f0816 */ /* 0x000fc6000000004f */
[----:B------:R-:W-:Y:S02]  /*1940*/  FADD.FTZ R78, R99, -R78 ;  /* 0x8000004e634e7221 */ /* 0x000fe40000010000 */
[----:B------:R-:W-:Y:S02]  /*1950*/  @P0 IMAD.U32 R79, R79, 0x10000, RZ ;  /* 0x000100004f4f0824 */ /* 0x000fe400078e00ff */
[----:B------:R-:W-:-:S04]  /*1960*/  FMUL.FTZ R78, R87, R78 ;  /* 0x0000004e574e7220 */ /* 0x000fc80000410000 */
[----:B------:R-:W-:-:S07]  /*1970*/  @P0 FADD.FTZ R78, R78, R79 ;  /* 0x0000004f4e4e0221 */ /* 0x000fce0000010000 */
.L_x_139:
[----:B------:R-:W-:Y:S05]  /*1980*/  BSYNC B1 ;  /* 0x0000000000017941 */ /* 0x000fea0003800000 */
.L_x_137:
        /* <DEDUP_REMOVED lines=12> */
.L_x_141:
[----:B------:R-:W-:-:S04]  /*1a50*/  FFMA.FTZ R79, R67, R94, R89 ;  /* 0x0000005e434f7223 */ /* 0x000fc80000010059 */
[----:B------:R-:W-:Y:S01]  /*1a60*/  FADD.FTZ R78, R102, -R79 ;  /* 0x8000004f664e7221 */ /* 0x000fe20000010000 */
[----:B------:R-:W-:-:S03]  /*1a70*/  @P0 SHF.L.U32 R79, R22, 0x10, RZ ;  /* 0x00000010164f0819 */ /* 0x000fc600000006ff */
[----:B------:R-:W-:-:S04]  /*1a80*/  FMUL.FTZ R78, R87, R78 ;  /* 0x0000004e574e7220 */ /* 0x000fc80000410000 */
[----:B------:R-:W-:-:S07]  /*1a90*/  @P0 FADD.FTZ R78, R78, R79 ;  /* 0x0000004f4e4e0221 */ /* 0x000fce0000010000 */
.L_x_142:
[----:B------:R-:W-:Y:S05]  /*1aa0*/  BSYNC B1 ;  /* 0x0000000000017941 */ /* 0x000fea0003800000 */
.L_x_140:
        /* <DEDUP_REMOVED lines=13> */
.L_x_144:
[----:B------:R-:W-:Y:S01]  /*1b80*/  FFMA.FTZ R78, R68, R94, R89 ;  /* 0x0000005e444e7223 */ /* 0x000fe20000010059 */
[----:B------:R-:W-:-:S03]  /*1b90*/  @P0 PRMT R79, R22, 0x7632, R79 ;  /* 0x00007632164f0816 */ /* 0x000fc6000000004f */
[----:B------:R-:W-:Y:S01]  /*1ba0*/  FADD.FTZ R78, R101, -R78 ;  /* 0x8000004e654e7221 */ /* 0x000fe20000010000 */
[----:B------:R-:W-:-:S03]  /*1bb0*/  @P0 SHF.L.U32 R79, R79, 0x10, RZ ;  /* 0x000000104f4f0819 */ /* 0x000fc600000006ff */
[----:B------:R-:W-:-:S04]  /*1bc0*/  FMUL.FTZ R78, R87, R78 ;  /* 0x0000004e574e7220 */ /* 0x000fc80000410000 */
[----:B------:R-:W-:-:S07]  /*1bd0*/  @P0 FADD.FTZ R78, R78, R79 ;  /* 0x0000004f4e4e0221 */ /* 0x000fce0000010000 */
.L_x_145:
[----:B------:R-:W-:Y:S05]  /*1be0*/  BSYNC B1 ;  /* 0x0000000000017941 */ /* 0x000fea0003800000 */
.L_x_143:
        /* <DEDUP_REMOVED lines=12> */
.L_x_147:
[----:B------:R-:W-:-:S04]  /*1cb0*/  FFMA.FTZ R79, R69, R94, R89 ;  /* 0x0000005e454f7223 */ /* 0x000fc80000010059 */
[----:B------:R-:W-:Y:S01]  /*1cc0*/  FADD.FTZ R78, R104, -R79 ;  /* 0x8000004f684e7221 */ /* 0x000fe20000010000 */
[----:B------:R-:W-:-:S03]  /*1cd0*/  @P0 IMAD.U32 R79, R23, 0x10000, RZ ;  /* 0x00010000174f0824 */ /* 0x000fc600078e00ff */
[----:B------:R-:W-:-:S04]  /*1ce0*/  FMUL.FTZ R78, R87, R78 ;  /* 0x0000004e574e7220 */ /* 0x000fc80000410000 */
[----:B------:R-:W-:-:S07]  /*1cf0*/  @P0 FADD.FTZ R78, R78, R79 ;  /* 0x0000004f4e4e0221 */ /* 0x000fce0000010000 */
.L_x_148:
[----:B------:R-:W-:Y:S05]  /*1d00*/  BSYNC B1 ;  /* 0x0000000000017941 */ /* 0x000fea0003800000 */
.L_x_146:
        /* <DEDUP_REMOVED lines=13> */
.L_x_150:
[----:B------:R-:W-:Y:S01]  /*1de0*/  FFMA.FTZ R78, R70, R94, R89 ;  /* 0x0000005e464e7223 */ /* 0x000fe20000010059 */
[----:B------:R-:W-:-:S03]  /*1df0*/  @P0 PRMT R79, R23, 0x7632, R79 ;  /* 0x00007632174f0816 */ /* 0x000fc6000000004f */
[----:B------:R-:W-:Y:S01]  /*1e00*/  FADD.FTZ R78, R103, -R78 ;  /* 0x8000004e674e7221 */ /* 0x000fe20000010000 */
[----:B------:R-:W-:-:S03]  /*1e10*/  @P0 SHF.L.U32 R79, R79, 0x10, RZ ;  /* 0x000000104f4f0819 */ /* 0x000fc600000006ff */
[----:B------:R-:W-:-:S04]  /*1e20*/  FMUL.FTZ R92, R87, R78 ;  /* 0x0000004e575c7220 */ /* 0x000fc80000410000 */
[----:B------:R-:W-:-:S07]  /*1e30*/  @P0 FADD.FTZ R92, R92, R79 ;  /* 0x0000004f5c5c0221 */ /* 0x000fce0000010000 */
.L_x_151:
[----:B------:R-:W-:Y:S05]  /*1e40*/  BSYNC B1 ;  /* 0x0000000000017941 */ /* 0x000fea0003800000 */
.L_x_149:
[----:B------:R-:W0:Y:S01]  /*1e50*/  @P3 LDC R97, c[0x0][0x29c] ;  /* 0x0000a700ff613b82 */ /* 0x000e220000000800 */
[----:B------:R-:W-:Y:S07]  /*1e60*/  BSSY B1, `(.L_x_152) ;  /* 0x0000016000017945 */ /* 0x000fee0003800000 */
[----:B------:R-:W1:Y:S08]  /*1e70*/  @P2 LDC.64 R78, c[0x0][0x308] ;  /* 0x0000c200ff4e2b82 */ /* 0x000e700000000a00 */
[----:B------:R-:W2:Y:S01]  /*1e80*/  @P3 LDC.64 R90, c[0x0][0x2f8] ;  /* 0x0000be00ff5a3b82 */ /* 0x000ea20000000a00 */
[----:B0-----:R-:W-:Y:S01]  /*1e90*/  @P3 FMUL.FTZ R96, R92, R97 ;  /* 0x000000615c603220 */ /* 0x001fe20000410000 */
[----:B------:R-:W-:-:S04]  /*1ea0*/  @P2 F2FP.BF16.F32.PACK_AB R92, RZ, R92 ;  /* 0x0000005cff5c223e */ /* 0x000fc800000010ff */
[----:B------:R-:W-:Y:S02]  /*1eb0*/  @P3 F2FP.BF16.F32.PACK_AB R96, RZ, R96 ;  /* 0x00000060ff60323e */ /* 0x000fe400000010ff */
[----:B------:R-:W-:Y:S01]  /*1ec0*/  @P2 PRMT R63, R63, 0x5410, R92 ;  /* 0x000054103f3f2816 */ /* 0x000fe2000000005c */
[----:B-1----:R-:W-:Y:S01]  /*1ed0*/  @P2 IMAD.WIDE.U32 R78, R88, 0x10, R78 ;  /* 0x00000010584e2825 */ /* 0x002fe200078e004e */
[----:B------:R-:W-:-:S04]  /*1ee0*/  @P3 PRMT R39, R39, 0x5410, R96 ;  /* 0x0000541027273816 */ /* 0x000fc80000000060 */
[----:B------:R0:W-:Y:S01]  /*1ef0*/  @P2 STG.E.128 desc[UR4][R78.64], R60 ;  /* 0x0000003c4e002986 */ /* 0x0001e2000c101d04 */
[----:B--2---:R-:W-:-:S05]  /*1f00*/  @P3 IMAD.WIDE.U32 R90, R95, 0x10, R90 ;  /* 0x000000105f5a3825 */ /* 0x004fca00078e005a */
[----:B------:R0:W-:Y:S01]  /*1f10*/  @P3 STG.E.128 desc[UR4][R90.64], R36 ;  /* 0x000000245a003986 */ /* 0x0001e2000c101d04 */
[----:B------:R-:W-:Y:S05]  /*1f20*/  @P1 BRA `(.L_x_153) ;  /* 0x0000000000101947 */ /* 0x000fea0003800000 */
[----:B0-----:R-:W-:Y:S01]  /*1f30*/  HFMA2.MMA R78, -RZ, RZ, 0, 0 ;  /* 0x00000000ff4e7435 */ /* 0x001fe200000001ff */
[----:B------:R-:W-:Y:S10]  /*1f40*/  @!P0 BRA `(.L_x_154) ;  /* 0x00000000001c8947 */ /* 0x000ff40003800000 */
[----:B------:R-:W-:Y:S01]  /*1f50*/  IMAD.U32 R78, R16, 0x10000, RZ ;  /* 0x00010000104e7824 */ /* 0x000fe200078e00ff */
[----:B------:R-:W-:Y:S06]  /*1f60*/  BRA `(.L_x_154) ;  /* 0x0000000000147947 */ /* 0x000fec0003800000 */
.L_x_153:
[----:B0-----:R-:W-:-:S04]  /*1f70*/  FFMA.FTZ R79, R71, R94, R89 ;  /* 0x0000005e474f7223 */ /* 0x001fc80000010059 */
[----:B------:R-:W-:Y:S01]  /*1f80*/  FADD.FTZ R78, R106, -R79 ;  /* 0x8000004f6a4e7221 */ /* 0x000fe20000010000 */
[----:B------:R-:W-:-:S03]  /*1f90*/  @P0 SHF.L.U32 R79, R16, 0x10, RZ ;  /* 0x00000010104f0819 */ /* 0x000fc600000006ff */
[----:B------:R-:W-:-:S04]  /*1fa0*/  FMUL.FTZ R78, R87, R78 ;  /* 0x0000004e574e7220 */ /* 0x000fc80000410000 */
[----:B------:R-:W-:-:S07]  /*1fb0*/  @P0 FADD.FTZ R78, R78, R79 ;  /* 0x0000004f4e4e0221 */ /* 0x000fce0000010000 */
.L_x_154:
[----:B------:R-:W-:Y:S05]  /*1fc0*/  BSYNC B1 ;  /* 0x0000000000017941 */ /* 0x000fea0003800000 */
.L_x_152:
        /* <DEDUP_REMOVED lines=13> */
.L_x_156:
[----:B------:R-:W-:Y:S01]  /*20a0*/  FFMA.FTZ R78, R72, R94, R89 ;  /* 0x0000005e484e7223 */ /* 0x000fe20000010059 */
[----:B------:R-:W-:-:S03]  /*20b0*/  @P0 PRMT R79, R16, 0x7632, R79 ;  /* 0x00007632104f0816 */ /* 0x000fc6000000004f */
[----:B------:R-:W-:Y:S01]  /*20c0*/  FADD.FTZ R78, R105, -R78 ;  /* 0x8000004e694e7221 */ /* 0x000fe20000010000 */
[----:B------:R-:W-:-:S03]  /*20d0*/  @P0 SHF.L.U32 R79, R79, 0x10, RZ ;  /* 0x000000104f4f0819 */ /* 0x000fc600000006ff */
[----:B------:R-:W-:-:S04]  /*20e0*/  FMUL.FTZ R78, R87, R78 ;  /* 0x0000004e574e7220 */ /* 0x000fc80000410000 */
[----:B------:R-:W-:-:S07]  /*20f0*/  @P0 FADD.FTZ R78, R78, R79 ;  /* 0x0000004f4e4e0221 */ /* 0x000fce0000010000 */
.L_x_157:
[----:B------:R-:W-:Y:S05]  /*2100*/  BSYNC B1 ;  /* 0x0000000000017941 */ /* 0x000fea0003800000 */
.L_x_155:
        /* <DEDUP_REMOVED lines=10> */
[----:B------:R-:W-:Y:S01]  /*21b0*/  SHF.L.U32 R78, R17, 0x10, RZ ;  /* 0x00000010114e7819 */ /* 0x000fe200000006ff */
[----:B------:R-:W-:Y:S06]  /*21c0*/  BRA `(.L_x_160) ;  /* 0x0000000000147947 */ /* 0x000fec0003800000 */
.L_x_159:
[----:B------:R-:W-:-:S04]  /*21d0*/  FFMA.FTZ R79, R73, R94, R89 ;  /* 0x0000005e494f7223 */ /* 0x000fc80000010059 */
[----:B------:R-:W-:Y:S01]  /*21e0*/  FADD.FTZ R78, R108, -R79 ;  /* 0x8000004f6c4e7221 */ /* 0x000fe20000010000 */
[----:B------:R-:W-:-:S03]  /*21f0*/  @P0 SHF.L.U32 R79, R17, 0x10, RZ ;  /* 0x00000010114f0819 */ /* 0x000fc600000006ff */
[----:B------:R-:W-:-:S04]  /*2200*/  FMUL.FTZ R78, R87, R78 ;  /* 0x0000004e574e7220 */ /* 0x000fc80000410000 */
[----:B------:R-:W-:-:S07]  /*2210*/  @P0 FADD.FTZ R78, R78, R79 ;  /* 0x0000004f4e4e0221 */ /* 0x000fce0000010000 */
.L_x_160:
[----:B------:R-:W-:Y:S05]  /*2220*/  BSYNC B1 ;  /* 0x0000000000017941 */ /* 0x000fea0003800000 */
.L_x_158:
        /* <DEDUP_REMOVED lines=13> */
.L_x_162:
[----:B------:R-:W-:Y:S01]  /*2300*/  FFMA.FTZ R78, R74, R94, R89 ;  /* 0x0000005e4a4e7223 */ /* 0x000fe20000010059 */
[----:B------:R-:W-:-:S03]  /*2310*/  @P0 PRMT R79, R17, 0x7632, R79 ;  /* 0x00007632114f0816 */ /* 0x000fc6000000004f */
[----:B------:R-:W-:Y:S02]  /*2320*/  FADD.FTZ R78, R107, -R78 ;  /* 0x8000004e6b4e7221 */ /* 0x000fe40000010000 */
[----:B------:R-:W-:Y:S02]  /*2330*/  @P0 IMAD.U32 R79, R79, 0x10000, RZ ;  /* 0x000100004f4f0824 */ /* 0x000fe400078e00ff */
[----:B------:R-:W-:-:S04]  /*2340*/  FMUL.FTZ R78, R87, R78 ;  /* 0x0000004e574e7220 */ /* 0x000fc80000410000 */
[----:B------:R-:W-:-:S07]  /*2350*/  @P0 FADD.FTZ R78, R78, R79 ;  /* 0x0000004f4e4e0221 */ /* 0x000fce0000010000 */
.L_x_163:
[----:B------:R-:W-:Y:S05]  /*2360*/  BSYNC B1 ;  /* 0x0000000000017941 */ /* 0x000fea0003800000 */
.L_x_161:
        /* <DEDUP_REMOVED lines=12> */
.L_x_165:
[----:B------:R-:W-:-:S04]  /*2430*/  FFMA.FTZ R79, R75, R94, R89 ;  /* 0x0000005e4b4f7223 */ /* 0x000fc80000010059 */
[----:B------:R-:W-:Y:S01]  /*2440*/  FADD.FTZ R78, R110, -R79 ;  /* 0x8000004f6e4e7221 */ /* 0x000fe20000010000 */
[----:B------:R-:W-:-:S03]  /*2450*/  @P0 SHF.L.U32 R79, R18, 0x10, RZ ;  /* 0x00000010124f0819 */ /* 0x000fc600000006ff */
[----:B------:R-:W-:-:S04]  /*2460*/  FMUL.FTZ R78, R87, R78 ;  /* 0x0000004e574e7220 */ /* 0x000fc80000410000 */
[----:B------:R-:W-:-:S07]  /*2470*/  @P0 FADD.FTZ R78, R78, R79 ;  /* 0x0000004f4e4e0221 */ /* 0x000fce0000010000 */
.L_x_166:
[----:B------:R-:W-:Y:S05]  /*2480*/  BSYNC B1 ;  /* 0x0000000000017941 */ /* 0x000fea0003800000 */
.L_x_164:
        /* <DEDUP_REMOVED lines=10> */
[----:B------:R-:W-:-:S05]  /*2530*/  PRMT R78, R18, 0x7632, R78 ;  /* 0x00007632124e7816 */ /* 0x000fca000000004e */
[----:B------:R-:W-:Y:S01]  /*2540*/  IMAD.U32 R78, R78, 0x10000, RZ ;  /* 0x000100004e4e7824 */ /* 0x000fe200078e00ff */
[----:B------:R-:W-:Y:S06]  /*2550*/  BRA `(.L_x_169) ;  /* 0x0000000000187947 */ /* 0x000fec0003800000 */
.L_x_168:
[----:B------:R-:W-:Y:S01]  /*2560*/  FFMA.FTZ R78, R76, R94, R89 ;  /* 0x0000005e4c4e7223 */ /* 0x000fe20000010059 */
[----:B------:R-:W-:-:S03]  /*2570*/  @P0 PRMT R79, R18, 0x7632, R79 ;  /* 0x00007632124f0816 */ /* 0x000fc6000000004f */
[----:B------:R-:W-:Y:S01]  /*2580*/  FADD.FTZ R78, R109, -R78 ;  /* 0x8000004e6d4e7221 */ /* 0x000fe20000010000 */
[----:B------:R-:W-:-:S03]  /*2590*/  @P0 SHF.L.U32 R79, R79, 0x10, RZ ;  /* 0x000000104f4f0819 */ /* 0x000fc600000006ff */
[----:B------:R-:W-:-:S04]  /*25a0*/  FMUL.FTZ R78, R87, R78 ;  /* 0x0000004e574e7220 */ /* 0x000fc80000410000 */
[----:B------:R-:W-:-:S07]  /*25b0*/  @P0 FADD.FTZ R78, R78, R79 ;  /* 0x0000004f4e4e0221 */ /* 0x000fce0000010000 */
.L_x_169:
[----:B------:R-:W-:Y:S05]  /*25c0*/  BSYNC B1 ;  /* 0x0000000000017941 */ /* 0x000fea0003800000 */
.L_x_167:
        /* <DEDUP_REMOVED lines=12> */
.L_x_171:
[----:B------:R-:W-:-:S04]  /*2690*/  FFMA.FTZ R79, R77, R94, R89 ;  /* 0x0000005e4d4f7223 */ /* 0x000fc80000010059 */
[----:B------:R-:W-:Y:S01]  /*26a0*/  FADD.FTZ R78, R112, -R79 ;  /* 0x8000004f704e7221 */ /* 0x000fe20000010000 */
[----:B------:R-:W-:-:S03]  /*26b0*/  @P0 SHF.L.U32 R79, R19, 0x10, RZ ;  /* 0x00000010134f0819 */ /* 0x000fc600000006ff */
[----:B------:R-:W-:-:S04]  /*26c0*/  FMUL.FTZ R78, R87, R78 ;  /* 0x0000004e574e7220 */ /* 0x000fc80000410000 */
[----:B------:R-:W-:-:S07]  /*26d0*/  @P0 FADD.FTZ R78, R78, R79 ;  /* 0x0000004f4e4e0221 */ /* 0x000fce0000010000 */
.L_x_172:
[----:B------:R-:W-:Y:S05]  /*26e0*/  BSYNC B1 ;  /* 0x0000000000017941 */ /* 0x000fea0003800000 */
.L_x_170:
        /* <DEDUP_REMOVED lines=13> */
.L_x_174:
[----:B------:R-:W-:Y:S01]  /*27c0*/  FFMA.FTZ R94, R114, R94, R89 ;  /* 0x0000005e725e7223 */ /* 0x000fe20000010059 */
[----:B------:R-:W-:-:S03]  /*27d0*/  @P0 PRMT R78, R19, 0x7632, R78 ;  /* 0x00007632134e0816 */ /* 0x000fc6000000004e */
[----:B------:R-:W-:Y:S01]  /*27e0*/  FADD.FTZ R94, R111, -R94 ;  /* 0x8000005e6f5e7221 */ /* 0x000fe20000010000 */
[----:B------:R-:W-:-:S03]  /*27f0*/  @P0 SHF.L.U32 R78, R78, 0x10, RZ ;  /* 0x000000104e4e0819 */ /* 0x000fc600000006ff */
[----:B------:R-:W-:-:S04]  /*2800*/  FMUL.FTZ R87, R87, R94 ;  /* 0x0000005e57577220 */ /* 0x000fc80000410000 */
[----:B------:R-:W-:-:S07]  /*2810*/  @P0 FADD.FTZ R87, R87, R78 ;  /* 0x0000004e57570221 */ /* 0x000fce0000010000 */
.L_x_175:
[----:B------:R-:W-:Y:S05]  /*2820*/  BSYNC B1 ;  /* 0x0000000000017941 */ /* 0x000fea0003800000 */
.L_x_173:
[----:B------:R-:W0:Y:S01]  /*2830*/  @P3 LDC R92, c[0x0][0x29c] ;  /* 0x0000a700ff5c3b82 */ /* 0x000e220000000800 */
[----:B------:R-:W-:-:S07]  /*2840*/  @P3 IADD3 R95, R95, 0x20, RZ ;  /* 0x000000205f5f3810 */ /* 0x000fce0007ffe0ff */
[----:B------:R-:W1:Y:S08]  /*2850*/  @P2 LDC.64 R78, c[0x0][0x308] ;  /* 0x0000c200ff4e2b82 */ /* 0x000e700000000a00 */
[----:B------:R-:W2:Y:S08]  /*2860*/  @P3 LDC.64 R88, c[0x0][0x2f8] ;  /* 0x0000be00ff583b82 */ /* 0x000eb00000000a00 */
[----:B------:R-:W3:Y:S01]  /*2870*/  LDC.64 R90, c[0x0][0x210] ;  /* 0x00008400ff5a7b82 */ /* 0x000ee20000000a00 */
[----:B0-----:R-:W-:Y:S01]  /*2880*/  @P3 FMUL.FTZ R92, R87, R92 ;  /* 0x0000005c575c3220 */ /* 0x001fe20000410000 */
[----:B------:R-:W-:-:S04]  /*2890*/  @P2 F2FP.BF16.F32.PACK_AB R87, RZ, R87 ;  /* 0x00000057ff57223e */ /* 0x000fc800000010ff */
[----:B------:R-:W-:Y:S01]  /*28a0*/  @P3 F2FP.BF16.F32.PACK_AB R92, RZ, R92 ;  /* 0x0000005cff5c323e */ /* 0x000fe200000010ff */
[----:B-1----:R-:W-:Y:S01]  /*28b0*/  @P2 IMAD.WIDE.U32 R78, R0, 0x10, R78 ;  /* 0x00000010004e2825 */ /* 0x002fe200078e004e */
[----:B------:R-:W-:Y:S02]  /*28c0*/  @P2 PRMT R63, R63, 0x5410, R87 ;  /* 0x000054103f3f2816 */ /* 0x000fe40000000057 */
[----:B------:R-:W-:-:S03]  /*28d0*/  @P3 PRMT R39, R39, 0x5410, R92 ;  /* 0x0000541027273816 */ /* 0x000fc6000000005c */
[----:B------:R0:W-:Y:S01]  /*28e0*/  @P2 STG.E.128 desc[UR4][R78.64], R60 ;  /* 0x0000003c4e002986 */ /* 0x0001e2000c101d04 */
[----:B--2---:R-:W-:-:S05]  /*28f0*/  @P3 IMAD.WIDE.U32 R88, R95, 0x10, R88 ;  /* 0x000000105f583825 */ /* 0x004fca00078e0058 */
[----:B------:R0:W-:Y:S01]  /*2900*/  @P3 STG.E.128 desc[UR4][R88.64], R36 ;  /* 0x0000002458003986 */ /* 0x0001e2000c101d04 */
[----:B---3--:R-:W-:-:S04]  /*2910*/  LEA R85, R90, R85, 0x2 ;  /* 0x000000555a557211 */ /* 0x008fc800078e10ff */
[----:B------:R-:W-:-:S13]  /*2920*/  ISETP.GE.AND P0, PT, R85, R91, PT ;  /* 0x0000005b5500720c */ /* 0x000fda0003f06270 */
[----:B0-----:R-:W-:Y:S05]  /*2930*/  @!P0 BRA `(.L_x_176) ;  /* 0xffffffd800ec8947 */ /* 0x001fea000383ffff */
.L_x_123:
[----:B------:R-:W-:Y:S05]  /*2940*/  BSYNC B0 ;  /* 0x0000000000007941 */ /* 0x000fea0003800000 */
.L_x_121:
[----:B------:R-:W0:Y:S01]  /*2950*/  S2R R3, SR_CgaCtaId ;  /* 0x0000000000037919 */ /* 0x000e220000008800 */
[----:B------:R-:W-:Y:S01]  /*2960*/  SHF.R.U32.HI R2, RZ, 0x5, R86 ;  /* 0x00000005ff027819 */ /* 0x000fe20000011656 */
[----:B------:R-:W-:Y:S05]  /*2970*/  WARPSYNC.ALL ;  /* 0x0000000000007948 */ /* 0x000fea0003800000 */
[----:B------:R-:W-:Y:S01]  /*2980*/  MOV R0, 0x400 ;  /* 0x0000040000007802 */ /* 0x000fe20000000f00 */
[----:B------:R-:W-:Y:S01]  /*2990*/  IMAD.SHL.U32 R5, R2, 0x40, RZ ;  /* 0x0000004002057824 */ /* 0x000fe200078e00ff */
[----:B------:R-:W-:Y:S01]  /*29a0*/  LOP3.LUT R4, R86, 0x1f, RZ, 0xc0, !PT ;  /* 0x0000001f56047812 */ /* 0x000fe200078ec0ff */
[----:B------:R-:W1:Y:S01]  /*29b0*/  S2R R20, SR_CTAID.X ;  /* 0x0000000000147919 */ /* 0x000e620000002500 */
[----:B------:R-:W-:Y:S01]  /*29c0*/  ULDC UR6, c[0x0][0x218] ;  /* 0x0000860000067ab9 */ /* 0x000fe20000000800 */
[----:B0-----:R-:W-:-:S02]  /*29d0*/  LEA R3, R3, R0, 0x18 ;  /* 0x0000000003037211 */ /* 0x001fc400078ec0ff */
        /* <DEDUP_REMOVED lines=39> */
[----:B------:R-:W-:Y:S01]  /*2c50*/  STS.128 [R0+0x10], R28 ;  /* 0x0000101c00007388 */ /* 0x000fe20000000c00 */
[----:B---3--:R-:W-:-:S03]  /*2c60*/  FADD.FTZ R21, R4, R21 ;  /* 0x0000001504157221 */ /* 0x008fc60000010000 */
[----:B------:R0:W-:Y:S01]  /*2c70*/  STS.128 [R0+0x400], R32 ;  /* 0x0004002000007388 */ /* 0x0001e20000000c00 */
[----:B----4-:R-:W-:-:S03]  /*2c80*/  FADD.FTZ R7, R5, R12 ;  /* 0x0000000c05077221 */ /* 0x010fc60000010000 */
[----:B------:R-:W-:Y:S01]  /*2c90*/  STS.128 [R0+0x410], R48 ;  /* 0x0004103000007388 */ /* 0x000fe20000000c00 */
[----:B-----5:R-:W-:Y:S01]  /*2ca0*/  FADD.FTZ R23, R6, R23 ;  /* 0x0000001706177221 */ /* 0x020fe20000010000 */
[----:B------:R-:W-:Y:S01]  /*2cb0*/  BAR.SYNC.DEFER_BLOCKING 0x0 ;  /* 0x0000000000007b1d */ /* 0x000fe20000010000 */
[----:B0-----:R-:W-:-:S05]  /*2cc0*/  IMAD R33, R20, UR6, RZ ;  /* 0x0000000614217c24 */ /* 0x001fca000f8e02ff */
[----:B------:R-:W-:Y:S01]  /*2cd0*/  ULDC.64 UR6, c[0x0][0x2d8] ;  /* 0x0000b60000067ab9 */ /* 0x000fe20000000a00 */
[----:B------:R-:W-:-:S04]  /*2ce0*/  IADD3 R86, P0, R33, R86, RZ ;  /* 0x0000005621567210 */ /* 0x000fc80007f1e0ff */
[----:B------:R-:W-:Y:S02]  /*2cf0*/  IADD3.X R5, RZ, RZ, RZ, P0, !PT ;  /* 0x000000ffff057210 */ /* 0x000fe400007fe4ff */
[C---:B------:R-:W-:Y:S02]  /*2d00*/  SHF.L.U32 R4, R86.reuse, 0x2, RZ ;  /* 0x0000000256047819 */ /* 0x040fe400000006ff */
[----:B------:R-:W-:Y:S02]  /*2d10*/  SHF.L.U64.HI R5, R86, 0x2, R5 ;  /* 0x0000000256057819 */ /* 0x000fe40000010205 */
[----:B------:R-:W-:Y:S01]  /*2d20*/  IADD3 R2, P0, R4, UR6, RZ ;  /* 0x0000000604027c10 */ /* 0x000fe2000ff1e0ff */
        /* <DEDUP_REMOVED lines=23> */
[----:B----4-:R-:W-:Y:S01]  /*2ea0*/  IADD3.X R3, R5, UR7, RZ, P0, !PT ;  /* 0x0000000705037c10 */ /* 0x010fe200087fe4ff */
[----:B------:R-:W-:Y:S01]  /*2eb0*/  ULDC.64 UR6, c[0x0][0x2d0] ;  /* 0x0000b40000067ab9 */ /* 0x000fe20000000a00 */
[----:B------:R-:W-:Y:S01]  /*2ec0*/  FADD.FTZ R18, R18, R25 ;  /* 0x0000001912127221 */ /* 0x000fe20000010000 */
[----:B------:R-:W-:Y:S01]  /*2ed0*/  IADD3 R4, P0, R4, UR6, RZ ;  /* 0x0000000604047c10 */ /* 0x000fe2000ff1e0ff */
[----:B------:R-:W-:-:S03]  /*2ee0*/  FADD.FTZ R16, R16, R29 ;  /* 0x0000001d10107221 */ /* 0x000fc60000010000 */
[----:B------:R-:W-:Y:S01]  /*2ef0*/  IADD3.X R5, R5, UR7, RZ, P0, !PT ;  /* 0x0000000705057c10 */ /* 0x000fe200087fe4ff */
[----:B------:R-:W-:Y:S01]  /*2f00*/  FADD.FTZ R0, R0, R27 ;  /* 0x0000001b00007221 */ /* 0x000fe20000010000 */
[----:B------:R-:W-:Y:S01]  /*2f10*/  FADD.FTZ R35, R14, R35 ;  /* 0x000000230e237221 */ /* 0x000fe20000010000 */
[----:B0-----:R-:W-:-:S04]  /*2f20*/  FADD.FTZ R18, R18, R31 ;  /* 0x0000001f12127221 */ /* 0x001fc80000010000 */
        /* <DEDUP_REMOVED lines=13> */
.L_x_127:
[----:B------:R-:W-:Y:S01]  /*3000*/  HFMA2.MMA R119, -RZ, RZ, 0, 5.9604644775390625e-08 ;  /* 0x00000001ff777435 */ /* 0x000fe200000001ff */
[----:B------:R-:W-:Y:S01]  /*3010*/  BSSY B1, `(.L_x_177) ;  /* 0x0000007000017945 */ /* 0x000fe20003800000 */
[----:B------:R-:W-:Y:S01]  /*3020*/  IMAD.MOV.U32 R118, RZ, RZ, R78 ;  /* 0x000000ffff767224 */ /* 0x000fe200078e004e */
[----:B------:R-:W-:Y:S02]  /*3030*/  MOV R120, 0x1f ;  /* 0x0000001f00787802 */ /* 0x000fe40000000f00 */
[----:B------:R-:W-:-:S07]  /*3040*/  MOV R115, 0xffffffff ;  /* 0xffffffff00737802 */ /* 0x000fce0000000f00 */
[----:B0----5:R-:W-:Y:S05]  /*3050*/  WARPSYNC.COLLECTIVE R115, `(.L_x_178) ;  /* 0x0000000073087348 */ /* 0x021fea0003c00000 */
[----:B------:R1:W2:Y:S02]  /*3060*/  SHFL.BFLY P0, R117, R118, R119, R120 ;  /* 0x0c00007776757389 */ /* 0x0002a40000000078 */
[----:B012--5:R-:W-:Y:S01]  /*3070*/  ENDCOLLECTIVE ;  /* 0x000000000000791b */ /* 0x027fe20003800000 */
.L_x_178:
[----:B------:R-:W-:Y:S05]  /*3080*/  BSYNC B1 ;  /* 0x0000000000017941 */ /* 0x000fea0003800000 */
.L_x_177:
[----:B------:R-:W-:Y:S01]  /*3090*/  HFMA2.MMA R119, -RZ, RZ, 0, 5.9604644775390625e-08 ;  /* 0x00000001ff777435 */ /* 0x000fe200000001ff */
[----:B------:R-:W-:Y:S01]  /*30a0*/  IMAD.MOV.U32 R118, RZ, RZ, R79 ;  /* 0x000000ffff767224 */ /* 0x000fe200078e004f */
[----:B------:R-:W-:Y:S02]  /*30b0*/  MOV R120, 0x1f ;  /* 0x0000001f00787802 */ /* 0x000fe40000000f00 */
[----:B------:R-:W-:Y:S02]  /*30c0*/  MOV R115, 0xffffffff ;  /* 0xffffffff00737802 */ /* 0x000fe40000000f00 */
[----:B------:R-:W-:-:S07]  /*30d0*/  MOV R95, R117 ;  /* 0x00000075005f7202 */ /* 0x000fce0000000f00 */
[----:B------:R-:W-:Y:S05]  /*30e0*/  WARPSYNC.COLLECTIVE R115, `(.L_x_179) ;  /* 0x0000000073087348 */ /* 0x000fea0003c00000 */
[----:B------:R0:W1:Y:S02]  /*30f0*/  SHFL.BFLY P0, R117, R118, R119, R120 ;  /* 0x0c00007776757389 */ /* 0x0000640000000078 */
[----:B01----:R-:W-:Y:S01]  /*3100*/  ENDCOLLECTIVE ;  /* 0x000000000000791b */ /* 0x003fe20003800000 */
.L_x_179:
[----:B------:R-:W-:Y:S01]  /*3110*/  FADD.FTZ R95, R95, R78 ;  /* 0x0000004e5f5f7221 */ /* 0x000fe20000010000 */
[----:B------:R-:W-:-:S03]  /*3120*/  HFMA2.MMA R119, -RZ, RZ, 0, 1.1920928955078125e-07 ;  /* 0x00000002ff777435 */ /* 0x000fc600000001ff */
[----:B------:R-:W-:Y:S01]  /*3130*/  IMAD.MOV.U32 R118, RZ, RZ, R95 ;  /* 0x000000ffff767224 */ /* 0x000fe200078e005f */
[----:B------:R-:W-:-:S07]  /*3140*/  MOV R94, R117 ;  /* 0x00000075005e7202 */ /* 0x000fce0000000f00 */
[----:B------:R-:W-:Y:S05]  /*3150*/  WARPSYNC.COLLECTIVE R115, `(.L_x_180) ;  /* 0x0000000073087348 */ /* 0x000fea0003c00000 */
[----:B------:R0:W1:Y:S02]  /*3160*/  SHFL.BFLY P0, R117, R118, R119, R120 ;  /* 0x0c00007776757389 */ /* 0x0000640000000078 */
[----:B01----:R-:W-:Y:S01]  /*3170*/  ENDCOLLECTIVE ;  /* 0x000000000000791b */ /* 0x003fe20003800000 */
.L_x_180:
[----:B------:R-:W-:-:S05]  /*3180*/  FADD.FTZ R94, R94, R79 ;  /* 0x0000004f5e5e7221 */ /* 0x000fca0000010000 */
[----:B------:R-:W-:Y:S02]  /*3190*/  MOV R118, R94 ;  /* 0x0000005e00767202 */ /* 0x000fe40000000f00 */
[----:B------:R-:W-:-:S07]  /*31a0*/  MOV R96, R117 ;  /* 0x0000007500607202 */ /* 0x000fce0000000f00 */
[----:B------:R-:W-:Y:S05]  /*31b0*/  WARPSYNC.COLLECTIVE R115, `(.L_x_181) ;  /* 0x0000000073087348 */ /* 0x000fea0003c00000 */
[----:B------:R0:W1:Y:S02]  /*31c0*/  SHFL.BFLY P0, R117, R118, R119, R120 ;  /* 0x0c00007776757389 */ /* 0x0000640000000078 */
[----:B01----:R-:W-:Y:S01]  /*31d0*/  ENDCOLLECTIVE ;  /* 0x000000000000791b */ /* 0x003fe20003800000 */
.L_x_181:
[----:B------:R-:W-:Y:S01]  /*31e0*/  FADD.FTZ R96, R95, R96 ;  /* 0x000000605f607221 */ /* 0x000fe20000010000 */
[----:B------:R-:W-:-:S03]  /*31f0*/  HFMA2.MMA R119, -RZ, RZ, 0, 2.384185791015625e-07 ;  /* 0x00000004ff777435 */ /* 0x000fc600000001ff */
[----:B------:R-:W-:Y:S01]  /*3200*/  IMAD.MOV.U32 R118, RZ, RZ, R96 ;  /* 0x000000ffff767224 */ /* 0x000fe200078e0060 */
[----:B------:R-:W-:-:S07]  /*3210*/  MOV R97, R117 ;  /* 0x0000007500617202 */ /* 0x000fce0000000f00 */
[----:B------:R-:W-:Y:S05]  /*3220*/  WARPSYNC.COLLECTIVE R115, `(.L_x_182) ;  /* 0x0000000073087348 */ /* 0x000fea0003c00000 */
[----:B------:R0:W1:Y:S02]  /*3230*/  SHFL.BFLY P0, R117, R118, R119, R120 ;  /* 0x0c00007776757389 */ /* 0x0000640000000078 */
[----:B01----:R-:W-:Y:S01]  /*3240*/  ENDCOLLECTIVE ;  /* 0x000000000000791b */ /* 0x003fe20003800000 */
.L_x_182:
[----:B------:R-:W-:-:S05]  /*3250*/  FADD.FTZ R97, R94, R97 ;  /* 0x000000615e617221 */ /* 0x000fca0000010000 */
[----:B------:R-:W-:Y:S02]  /*3260*/  MOV R118, R97 ;  /* 0x0000006100767202 */ /* 0x000fe40000000f00 */
[----:B------:R-:W-:-:S07]  /*3270*/  MOV R113, R117 ;  /* 0x0000007500717202 */ /* 0x000fce0000000f00 */
[----:B------:R-:W-:Y:S05]  /*3280*/  WARPSYNC.COLLECTIVE R115, `(.L_x_183) ;  /* 0x0000000073087348 */ /* 0x000fea0003c00000 */
[----:B------:R0:W1:Y:S02]  /*3290*/  SHFL.BFLY P0, R117, R118, R119, R120 ;  /* 0x0c00007776757389 */ /* 0x0000640000000078 */
[----:B01----:R-:W-:Y:S01]  /*32a0*/  ENDCOLLECTIVE ;  /* 0x000000000000791b */ /* 0x003fe20003800000 */
.L_x_183:
[----:B------:R-:W-:Y:S01]  /*32b0*/  FADD.FTZ R113, R96, R113 ;  /* 0x0000007160717221 */ /* 0x000fe20000010000 */
[----:B------:R-:W-:-:S03]  /*32c0*/  HFMA2.MMA R119, -RZ, RZ, 0, 4.76837158203125e-07 ;  /* 0x00000008ff777435 */ /* 0x000fc600000001ff */
[----:B------:R-:W-:Y:S01]  /*32d0*/  IMAD.MOV.U32 R118, RZ, RZ, R113 ;  /* 0x000000ffff767224 */ /* 0x000fe200078e0071 */
[----:B------:R-:W-:-:S07]  /*32e0*/  MOV R116, R117 ;  /* 0x0000007500747202 */ /* 0x000fce0000000f00 */
[----:B------:R-:W-:Y:S05]  /*32f0*/  WARPSYNC.COLLECTIVE R115, `(.L_x_184) ;  /* 0x0000000073087348 */ /* 0x000fea0003c00000 */
[----:B------:R0:W1:Y:S02]  /*3300*/  SHFL.BFLY P0, R117, R118, R119, R120 ;  /* 0x0c00007776757389 */ /* 0x0000640000000078 */
[----:B01----:R-:W-:Y:S01]  /*3310*/  ENDCOLLECTIVE ;  /* 0x000000000000791b */ /* 0x003fe20003800000 */
.L_x_184:
[----:B------:R-:W-:-:S05]  /*3320*/  FADD.FTZ R116, R97, R116 ;  /* 0x0000007461747221 */ /* 0x000fca0000010000 */
[----:B------:R-:W-:Y:S02]  /*3330*/  MOV R118, R116 ;  /* 0x0000007400767202 */ /* 0x000fe40000000f00 */
[----:B------:R-:W-:-:S07]  /*3340*/  MOV R78, R117 ;  /* 0x00000075004e7202 */ /* 0x000fce0000000f00 */
[----:B------:R-:W-:Y:S05]  /*3350*/  WARPSYNC.COLLECTIVE R115, `(.L_x_185) ;  /* 0x0000000073087348 */ /* 0x000fea0003c00000 */
[----:B------:R0:W1:Y:S02]  /*3360*/  SHFL.BFLY P0, R117, R118, R119, R120 ;  /* 0x0c00007776757389 */ /* 0x0000640000000078 */
[----:B01----:R-:W-:Y:S01]  /*3370*/  ENDCOLLECTIVE ;  /* 0x000000000000791b */ /* 0x003fe20003800000 */
.L_x_185:
[----:B------:R-:W-:Y:S01]  /*3380*/  FADD.FTZ R78, R113, R78 ;  /* 0x0000004e714e7221 */ /* 0x000fe20000010000 */
[----:B------:R-:W-:-:S03]  /*3390*/  HFMA2.MMA R119, -RZ, RZ, 0, 9.5367431640625e-07 ;  /* 0x00000010ff777435 */ /* 0x000fc600000001ff */
[----:B------:R-:W-:Y:S01]  /*33a0*/  IMAD.MOV.U32 R118, RZ, RZ, R78 ;  /* 0x000000ffff767224 */ /* 0x000fe200078e004e */
[----:B------:R-:W-:-:S07]  /*33b0*/  MOV R79, R117 ;  /* 0x00000075004f7202 */ /* 0x000fce0000000f00 */
[----:B------:R-:W-:Y:S05]  /*33c0*/  WARPSYNC.COLLECTIVE R115, `(.L_x_186) ;  /* 0x0000000073087348 */ /* 0x000fea0003c00000 */
[----:B------:R0:W1:Y:S02]  /*33d0*/  SHFL.BFLY P0, R117, R118, R119, R120 ;  /* 0x0c00007776757389 */ /* 0x0000640000000078 */
[----:B01----:R-:W-:Y:S01]  /*33e0*/  ENDCOLLECTIVE ;  /* 0x000000000000791b */ /* 0x003fe20003800000 */
.L_x_186:
[----:B------:R-:W-:-:S05]  /*33f0*/  FADD.FTZ R79, R116, R79 ;  /* 0x0000004f744f7221 */ /* 0x000fca0000010000 */
[----:B------:R-:W-:Y:S02]  /*3400*/  MOV R118, R79 ;  /* 0x0000004f00767202 */ /* 0x000fe40000000f00 */
[----:B------:R-:W-:-:S07]  /*3410*/  MOV R95, R117 ;  /* 0x00000075005f7202 */ /* 0x000fce0000000f00 */
[----:B------:R-:W-:Y:S05]  /*3420*/  WARPSYNC.COLLECTIVE R115, `(.L_x_187) ;  /* 0x0000000073087348 */ /* 0x000fea0003c00000 */
[----:B------:R0:W1:Y:S02]  /*3430*/  SHFL.BFLY P0, R117, R118, R119, R120 ;  /* 0x0c00007776757389 */ /* 0x0000640000000078 */
[----:B01----:R-:W-:Y:S01]  /*3440*/  ENDCOLLECTIVE ;  /* 0x000000000000791b */ /* 0x003fe20003800000 */
.L_x_187:
[----:B------:R-:W-:Y:S01]  /*3450*/  MOV R94, R117 ;  /* 0x00000075005e7202 */ /* 0x000fe20000000f00 */
[----:B------:R-:W-:Y:S06]  /*3460*/  BRA `(.L_x_188) ;  /* 0xffffffdc00e07947 */ /* 0x000fec000383ffff */
.L_x_189:
        /* <DEDUP_REMOVED lines=9> */
.L_x_9075:


//--------------------- .text._ZN10layer_norm13ln_bwd_kernelINS_13Kernel_traitsI13__nv_bfloat16S2_S2_S2_fjLj512ELj1ELj4ELj1ELj16ENS_18Kernel_traits_baseILj512ES2_S2_S2_S2_fjLj128EEEEELb0ELb1ELb0ELb0EEEvNS_9BwdParamsE --------------------------
	.section	.text._ZN10layer_norm13ln_bwd_kernelINS_13Kernel_traitsI13__nv_bfloat16S2_S2_S2_fjLj512ELj1ELj4ELj1ELj16ENS_18Kernel_traits_baseILj512ES2_S2_S2_S2_fjLj128EEEEELb0ELb1ELb0ELb0EEEvNS_9BwdParamsE,"ax",@progbits
	.align	128
        .global         _ZN10layer_norm13ln_bwd_kernelINS_13Kernel_traitsI13__nv_bfloat16S2_S2_S2_fjLj512ELj1ELj4ELj1ELj16ENS_18Kernel_traits_baseILj512ES2_S2_S2_S2_fjLj128EEEEELb0ELb1ELb0ELb0EEEvNS_9BwdParamsE
        .type           _ZN10layer_norm13ln_bwd_kernelINS_13Kernel_traitsI13__nv_bfloat16S2_S2_S2_fjLj512ELj1ELj4ELj1ELj16ENS_18Kernel_traits_baseILj512ES2_S2_S2_S2_fjLj128EEEEELb0ELb1ELb0ELb0EEEvNS_9BwdParamsE,@function
        .size           _ZN10layer_norm13ln_bwd_kernelINS_13Kernel_traitsI13__nv_bfloat16S2_S2_S2_fjLj512ELj1ELj4ELj1ELj16ENS_18Kernel_traits_baseILj512ES2_S2_S2_S2_fjLj128EEEEELb0ELb1ELb0ELb0EEEvNS_9BwdParamsE,(.L_x_9076 - _ZN10layer_norm13ln_bwd_kernelINS_13Kernel_traitsI13__nv_bfloat16S2_S2_S2_fjLj512ELj1ELj4ELj1ELj16ENS_18Kernel_traits_baseILj512ES2_S2_S2_S2_fjLj128EEEEELb0ELb1ELb0ELb0EEEvNS_9BwdParamsE)
        .other          _ZN10layer_norm13ln_bwd_kernelINS_13Kernel_traitsI13__nv_bfloat16S2_S2_S2_fjLj512ELj1ELj4ELj1ELj16ENS_18Kernel_traits_baseILj512ES2_S2_S2_S2_fjLj128EEEEELb0ELb1ELb0ELb0EEEvNS_9BwdParamsE,@"STO_CUDA_ENTRY STV_DEFAULT"
_ZN10layer_norm13ln_bwd_kernelINS_13Kernel_traitsI13__nv_bfloat16S2_S2_S2_fjLj512ELj1ELj4ELj1ELj16ENS_18Kernel_traits_baseILj512ES2_S2_S2_S2_fjLj128EEEEELb0ELb1ELb0ELb0EEEvNS_9BwdParamsE:
.text._ZN10layer_norm13ln_bwd_kernelINS_13Kernel_traitsI13__nv_bfloat16S2_S2_S2_fjLj512ELj1ELj4ELj1ELj16ENS_18Kernel_traits_baseILj512ES2_S2_S2_S2_fjLj128EEEEELb0ELb1ELb0ELb0EEEvNS_9BwdParamsE:
        /* <DEDUP_REMOVED lines=12> */
[----:B------:R-:W-:Y:S01]  /*00c0*/  LEA.HI R0, R0, R105, RZ, 0x3 ;  /* 0x0000006900007211 */ /* 0x000fe200078f18ff */
[----:B------:R-:W-:Y:S01]  /*00d0*/  ULDC.64 UR16, c[0x0][0x2f8] ;  /* 0x0000be0000107ab9 */ /* 0x000fe20000000a00 */
[----:B0-----:R-:W-:-:S04]  /*00e0*/  LOP3.LUT R104, R103, 0x1f, RZ, 0xc0, !PT ;  /* 0x0000001f67687812 */ /* 0x001fc800078ec0ff */
[----:B------:R-:W-:Y:S02]  /*00f0*/  LOP3.LUT R3, R104, 0x1f, RZ, 0x3c, !PT ;  /* 0x0000001f68037812 */ /* 0x000fe400078e3cff */
[----:B------:R-:W-:Y:S02]  /*0100*/  MOV R27, R104 ;  /* 0x00000068001b7202 */ /* 0x000fe40000000f00 */
[----:B------:R-:W-:-:S04]  /*0110*/  LEA.HI.SX32 R0, R0, R3, 0x1d ;  /* 0x0000000300007211 */ /* 0x000fc800078feaff */
[C---:B------:R-:W-:Y:S02]  /*0120*/  LOP3.LUT P3, RZ, R0.reuse, 0xffffffe0, RZ, 0xc0, !PT ;  /* 0xffffffe000ff7812 */ /* 0x040fe4000786c0ff */
[----:B------:R-:W-:-:S11]  /*0130*/  ISETP.GE.U32.AND P2, PT, R0, 0x40, PT ;  /* 0x000000400000780c */ /* 0x000fd60003f46070 */
[----:B------:R-:W0:Y:S08]  /*0140*/  @P3 LDC.64 R2, c[0x0][0x260] ;  /* 0x00009800ff023b82 */ /* 0x000e300000000a00 */
[----:B------:R-:W1:Y:S08]  /*0150*/  @P3 LDC.64 R20, c[0x0][0x278] ;  /* 0x00009e00ff143b82 */ /* 0x000e700000000a00 */
[----:B------:R-:W2:Y:S08]  /*0160*/  @P2 LDC.64 R22, c[0x0][0x260] ;  /* 0x00009800ff162b82 */ /* 0x000eb00000000a00 */
[----:B------:R-:W3:Y:S01]  /*0170*/  @P2 LDC.64 R24, c[0x0][0x278] ;  /* 0x00009e00ff182b82 */ /* 0x000ee20000000a00 */
[----:B0-----:R-:W-:-:S05]  /*0180*/  @P3 IMAD.WIDE.U32 R2, R27, 0x10, R2 ;  /* 0x000000101b023825 */ /* 0x001fca00078e0002 */
[----:B------:R0:W5:Y:S01]  /*0190*/  @P3 LDG.E.128 R16, desc[UR4][R2.64] ;  /* 0x0000000402103981 */ /* 0x000162000c1e1d00 */
[C---:B-1----:R-:W-:Y:S01]  /*01a0*/  @P3 IMAD.WIDE.U32 R20, R27.reuse, 0x10, R20 ;  /* 0x000000101b143825 */ /* 0x042fe200078e0014 */
[----:B------:R-:W-:-:S04]  /*01b0*/  @P3 LOP3.LUT R27, R27, 0x20, RZ, 0xfc, !PT ;  /* 0x000000201b1b3812 */ /* 0x000fc800078efcff */
[----:B------:R0:W5:Y:S01]  /*01c0*/  @P3 LDG.E.128 R8, desc[UR4][R20.64] ;  /* 0x0000000414083981 */ /* 0x000162000c1e1d00 */
[----:B--2---:R-:W-:-:S05]  /*01d0*/  @P2 IMAD.WIDE.U32 R22, R27, 0x10, R22 ;  /* 0x000000101b162825 */ /* 0x004fca00078e0016 */
[----:B------:R0:W5:Y:S01]  /*01e0*/  @P2 LDG.E.128 R12, desc[UR4][R22.64] ;  /* 0x00000004160c2981 */ /* 0x000162000c1e1d00 */
[----:B---3--:R-:W-:-:S05]  /*01f0*/  @P2 IMAD.WIDE.U32 R24, R27, 0x10, R24 ;  /* 0x000000101b182825 */ /* 0x008fca00078e0018 */
        /* <DEDUP_REMOVED lines=29> */
[----:B------:R-:W-:Y:S01]  /*03d0*/  CS2R R70, SRZ ;  /* 0x0000000000467805 */ /* 0x000fe2000001ff00 */
[----:B0-----:R-:W-:Y:S06]  /*03e0*/  @P0 BRA `(.L_x_191) ;  /* 0x00000020003c0947 */ /* 0x001fec0003800000 */
[C---:B-----5:R-:W-:Y:S01]  /*03f0*/  @P3 PRMT R0, R16.reuse, 0x7632, R0 ;  /* 0x0000763210003816 */ /* 0x060fe20000000000 */
[----:B------:R-:W-:Y:S01]  /*0400*/  ULDC.64 UR6, c[0x0][0x270] ;  /* 0x00009c0000067ab9 */ /* 0x000fe20000000a00 */
[----:B------:R-:W-:Y:S01]  /*0410*/  SHF.L.U32 R101, R16, 0x10, RZ ;  /* 0x0000001010657819 */ /* 0x000fe200000006ff */
[----:B------:R-:W-:Y:S01]  /*0420*/  IMAD.U32 R98, R19, 0x10000, RZ ;  /* 0x0001000013627824 */ /* 0x000fe200078e00ff */
[----:B------:R-:W-:Y:S01]  /*0430*/  @P3 PRMT R2, R18, 0x7632, R2 ;  /* 0x0000763212023816 */ /* 0x000fe20000000002 */
[----:B------:R-:W-:Y:S01]  /*0440*/  HFMA2.MMA R29, -RZ, RZ, 0, 0 ;  /* 0x00000000ff1d7435 */ /* 0x000fe200000001ff */
[----:B------:R-:W-:Y:S01]  /*0450*/  @P2 PRMT R74, R12, 0x7632, R74 ;  /* 0x000076320c4a2816 */ /* 0x000fe2000000004a */
[----:B------:R-:W-:Y:S01]  /*0460*/  IMAD.U32 R23, R10, 0x10000, RZ ;  /* 0x000100000a177824 */ /* 0x000fe200078e00ff */
[----:B------:R-:W-:Y:S02]  /*0470*/  SHF.L.U32 R97, R12, 0x10, RZ ;  /* 0x000000100c617819 */ /* 0x000fe400000006ff */
[----:B------:R-:W-:-:S02]  /*0480*/  @P2 PRMT R76, R15, 0x7632, R76 ;  /* 0x000076320f4c2816 */ /* 0x000fc4000000004c */
[C---:B------:R-:W-:Y:S02]  /*0490*/  @P3 PRMT R24, R8.reuse, 0x7632, R24 ;  /* 0x0000763208183816 */ /* 0x040fe40000000018 */
[----:B------:R-:W-:Y:S02]  /*04a0*/  SHF.L.U32 R93, R8, 0x10, RZ ;  /* 0x00000010085d7819 */ /* 0x000fe400000006ff */
[C---:B------:R-:W-:Y:S02]  /*04b0*/  @P2 PRMT R27, R4.reuse, 0x7632, R27 ;  /* 0x00007632041b2816 */ /* 0x040fe4000000001b */
[----:B------:R-:W-:Y:S02]  /*04c0*/  SHF.L.U32 R21, R4, 0x10, RZ ;  /* 0x0000001004157819 */ /* 0x000fe400000006ff */
[----:B------:R-:W-:Y:S02]  /*04d0*/  @P2 PRMT R72, R6, 0x7632, R72 ;  /* 0x0000763206482816 */ /* 0x000fe40000000048 */
[----:B------:R-:W-:-:S02]  /*04e0*/  @P3 PRMT R16, R17, 0x7632, R16 ;  /* 0x0000763211103816 */ /* 0x000fc40000000010 */
[----:B------:R-:W-:Y:S02]  /*04f0*/  @P3 PRMT R3, R19, 0x7632, R3 ;  /* 0x0000763213033816 */ /* 0x000fe40000000003 */
[----:B------:R-:W-:Y:S02]  /*0500*/  @P2 PRMT R12, R13, 0x7632, R12 ;  /* 0x000076320d0c2816 */ /* 0x000fe4000000000c */
[----:B------:R-:W-:Y:S02]  /*0510*/  @P2 PRMT R75, R14, 0x7632, R75 ;  /* 0x000076320e4b2816 */ /* 0x000fe4000000004b */
[----:B------:R-:W-:Y:S02]  /*0520*/  @P3 PRMT R8, R9, 0x7632, R8 ;  /* 0x0000763209083816 */ /* 0x000fe40000000008 */
[----:B------:R-:W-:Y:S01]  /*0530*/  @P3 PRMT R25, R10, 0x7632, R25 ;  /* 0x000076320a193816 */ /* 0x000fe20000000019 */
[----:B------:R-:W-:Y:S01]  /*0540*/  IMAD.U32 R10, R76, 0x10000, RZ ;  /* 0x000100004c0a7824 */ /* 0x000fe200078e00ff */
[----:B------:R-:W-:-:S02]  /*0550*/  @P3 PRMT R26, R11, 0x7632, R26 ;  /* 0x000076320b1a3816 */ /* 0x000fc4000000001a */
[----:B------:R-:W-:Y:S02]  /*0560*/  @P2 PRMT R4, R5, 0x7632, R4 ;  /* 0x0000763205042816 */ /* 0x000fe40000000004 */
[----:B------:R-:W-:Y:S01]  /*0570*/  ISETP.NE.U32.AND P0, PT, RZ, UR6, PT ;  /* 0x00000006ff007c0c */ /* 0x000fe2000bf05070 */
[----:B------:R-:W-:Y:S01]  /*0580*/  ULDC.U8 UR6, c[0x0][0x2a0] ;  /* 0x0000a80000067ab9 */ /* 0x000fe20000000000 */
[----:B------:R-:W-:Y:S02]  /*0590*/  @P2 PRMT R73, R7, 0x7632, R73 ;  /* 0x0000763207492816 */ /* 0x000fe40000000049 */
[----:B------:R-:W-:Y:S01]  /*05a0*/  SHF.L.U32 R100, R17, 0x10, RZ ;  /* 0x0000001011647819 */ /* 0x000fe200000006ff */
[----:B------:R-:W-:Y:S01]  /*05b0*/  IMAD.U32 R17, R0, 0x10000, RZ ;  /* 0x0001000000117824 */ /* 0x000fe200078e00ff */
        /* <DEDUP_REMOVED lines=9> */
[----:B------:R-:W-:Y:S01]  /*0650*/  SHF.L.U32 R15, R2, 0x10, RZ ;  /* 0x00000010020f7819 */ /* 0x000fe200000006ff */
[----:B------:R-:W-:Y:S01]  /*0660*/  IMAD.U32 R2, R72, 0x10000, RZ ;  /* 0x0001000048027824 */ /* 0x000fe200078e00ff */
[----:B------:R-:W-:Y:S02]  /*0670*/  ISETP.NE.AND.EX P0, PT, RZ, UR7, PT, P0 ;  /* 0x00000007ff007c0c */ /* 0x000fe4000bf05300 */
[----:B------:R-:W-:Y:S02]  /*0680*/  SHF.L.U32 R16, R16, 0x10, RZ ;  /* 0x0000001010107819 */ /* 0x000fe400000006ff */
[----:B------:R-:W-:Y:S02]  /*0690*/  SHF.L.U32 R14, R3, 0x10, RZ ;  /* 0x00000010030e7819 */ /* 0x000fe400000006ff */
[----:B------:R-:W-:-:S02]  /*06a0*/  SHF.L.U32 R13, R74, 0x10, RZ ;  /* 0x000000104a0d7819 */ /* 0x000fc400000006ff */
[----:B------:R-:W-:Y:S02]  /*06b0*/  SHF.L.U32 R12, R12, 0x10, RZ ;  /* 0x000000100c0c7819 */ /* 0x000fe400000006ff */
[----:B------:R-:W-:Y:S02]  /*06c0*/  SHF.L.U32 R11, R75, 0x10, RZ ;  /* 0x000000104b0b7819 */ /* 0x000fe400000006ff */
[----:B------:R-:W-:Y:S02]  /*06d0*/  SHF.L.U32 R9, R24, 0x10, RZ ;  /* 0x0000001018097819 */ /* 0x000fe400000006ff */
[----:B------:R-:W-:Y:S02]  /*06e0*/  SHF.L.U32 R8, R8, 0x10, RZ ;  /* 0x0000001008087819 */ /* 0x000fe400000006ff */
[----:B------:R-:W-:Y:S02]  /*06f0*/  ISETP.NE.AND P4, PT, RZ, UR6, PT ;  /* 0x00000006ff007c0c */ /* 0x000fe4000bf85270 */
[----:B------:R-:W-:-:S02]  /*0700*/  SHF.L.U32 R7, R25, 0x10, RZ ;  /* 0x0000001019077819 */ /* 0x000fc400000006ff */
[----:B------:R-:W-:Y:S02]  /*0710*/  SHF.L.U32 R6, R26, 0x10, RZ ;  /* 0x000000101a067819 */ /* 0x000fe400000006ff */
[----:B------:R-:W-:Y:S02]  /*0720*/  SHF.L.U32 R5, R27, 0x10, RZ ;  /* 0x000000101b057819 */ /* 0x000fe400000006ff */
[----:B------:R-:W-:Y:S02]  /*0730*/  SHF.L.U32 R4, R4, 0x10, RZ ;  /* 0x0000001004047819 */ /* 0x000fe400000006ff */
[----:B------:R-:W-:-:S07]  /*0740*/  SHF.L.U32 R0, R73, 0x10, RZ ;  /* 0x0000001049007819 */ /* 0x000fce00000006ff */
.L_x_201:
        /* <DEDUP_REMOVED lines=17> */
[----:B------:R-:W-:Y:S02]  /*0860*/  LEA.HI.SX32 R106, R91, R104, 0x1d ;  /* 0x000000685b6a7211 */ /* 0x000fe400078feaff */
[----:B------:R-:W-:Y:S02]  /*0870*/  CS2R R144, SRZ ;  /* 0x0000000000907805 */ /* 0x000fe4000001ff00 */
[----:B------:R-:W-:Y:S02]  /*0880*/  MOV R143, 0x3f800000 ;  /* 0x3f800000008f7802 */ /* 0x000fe40000000f00 */
[----:B------:R-:W-:-:S02]  /*0890*/  MOV R117, R106 ;  /* 0x0000006a00757202 */ /* 0x000fc40000000f00 */
        /* <DEDUP_REMOVED lines=13> */
[----:B--2---:R-:W-:Y:S01]  /*0970*/  SHF.L.U32 R110, R84, 0x10, RZ ;  /* 0x00000010546e7819 */ /* 0x004fe200000006ff */
[----:B------:R-:W-:Y:S01]  /*0980*/  IMAD.U32 R120, R86, 0x10000, RZ ;  /* 0x0001000056787824 */ /* 0x000fe200078e00ff */
[----:B------:R-:W-:Y:S02]  /*0990*/  PRMT R112, R84, 0x7632, R112 ;  /* 0x0000763254707816 */ /* 0x000fe40000000070 */
[----:B------:R-:W-:Y:S01]  /*09a0*/  PRMT R116, R86, 0x7632, R116 ;  /* 0x0000763256747816 */ /* 0x000fe20000000074 */
[----:B------:R-:W-:Y:S01]  /*09b0*/  FADD.FTZ R110, -R119, R110 ;  /* 0x0000006e776e7221 */ /* 0x000fe20000010100 */
[----:B------:R-:W-:Y:S01]  /*09c0*/  PRMT R115, R85, 0x7632, R115 ;  /* 0x0000763255737816 */ /* 0x000fe20000000073 */
[----:B------:R-:W-:Y:S01]  /*09d0*/  FADD.FTZ R120, -R119, R120 ;  /* 0x0000007877787221 */ /* 0x000fe20000010100 */
[----:B------:R-:W-:Y:S01]  /*09e0*/  SHF.L.U32 R114, R85, 0x10, RZ ;  /* 0x0000001055727819 */ /* 0x000fe200000006ff */
[----:B-----5:R-:W-:Y:S01]  /*09f0*/  FMUL.FTZ R3, R141, R110 ;  /* 0x0000006e8d037220 */ /* 0x020fe20000410000 */
[----:B------:R-:W-:Y:S01]  /*0a00*/  SHF.L.U32 R122, R87, 0x10, RZ ;  /* 0x00000010577a7819 */ /* 0x000fe200000006ff */
[----:B------:R-:W-:Y:S01]  /*0a10*/  FMUL.FTZ R111, R141, R120 ;  /* 0x000000788d6f7220 */ /* 0x000fe20000410000 */
[----:B------:R-:W-:Y:S01]  /*0a20*/  PRMT R117, R87, 0x7632, R117 ;  /* 0x0000763257757816 */ /* 0x000fe20000000075 */
[C---:B------:R-:W-:Y:S01]  /*0a30*/  FADD.FTZ R114, -R119.reuse, R114 ;  /* 0x0000007277727221 */ /* 0x040fe20000010100 */
[----:B------:R-:W-:Y:S01]  /*0a40*/  SHF.L.U32 R116, R116, 0x10, RZ ;  /* 0x0000001074747819 */ /* 0x000fe200000006ff */
[----:B------:R-:W-:-:S02]  /*0a50*/  FADD.FTZ R122, -R119, R122 ;  /* 0x0000007a777a7221 */ /* 0x000fc40000010100 */
[C---:B0-----:R-:W-:Y:S01]  /*0a60*/  FMUL.FTZ R109, R141.reuse, R114 ;  /* 0x000000728d6d7220 */ /* 0x041fe20000410000 */
[C---:B---3--:R-:W-:Y:S01]  /*0a70*/  PRMT R84, R88.reuse, 0x7632, R84 ;  /* 0x0000763258547816 */ /* 0x048fe20000000054 */
[----:B------:R-:W-:Y:S01]  /*0a80*/  FMUL.FTZ R113, R141, R122 ;  /* 0x0000007a8d717220 */ /* 0x000fe20000410000 */
[----:B------:R-:W-:Y:S01]  /*0a90*/  SHF.L.U32 R88, R88, 0x10, RZ ;  /* 0x0000001058587819 */ /* 0x000fe200000006ff */
[----:B------:R-:W-:Y:S01]  /*0aa0*/  FADD.FTZ R116, -R119, R116 ;  /* 0x0000007477747221 */ /* 0x000fe20000010100 */
[----:B------:R-:W-:Y:S02]  /*0ab0*/  SHF.L.U32 R86, R84, 0x10, RZ ;  /* 0x0000001054567819 */ /* 0x000fe400000006ff */
[----:B------:R-:W-:Y:S01]  /*0ac0*/  SHF.L.U32 R84, R112, 0x10, RZ ;  /* 0x0000001070547819 */ /* 0x000fe200000006ff */
[----:B------:R-:W-:Y:S01]  /*0ad0*/  FADD.FTZ R44, R44, R88 ;  /* 0x000000582c2c7221 */ /* 0x000fe20000010000 */
[-C--:B------:R-:W-:Y:S01]  /*0ae0*/  FFMA.FTZ R28, R3, R88.reuse, R28 ;  /* 0x00000058031c7223 */ /* 0x080fe2000001001c */
[----:B------:R-:W-:Y:S01]  /*0af0*/  FMUL.FTZ R108, R101, R88 ;  /* 0x00000058656c7220 */ /* 0x000fe20000410000 */
[----:B------:R-:W-:Y:S01]  /*0b00*/  PRMT R85, R89, 0x7632, R85 ;  /* 0x0000763259557816 */ /* 0x000fe20000000055 */
[----:B------:R-:W-:Y:S01]  /*0b10*/  FADD.FTZ R84, -R119, R84 ;  /* 0x0000005477547221 */ /* 0x000fe20000010100 */
[----:B------:R-:W-:Y:S01]  /*0b20*/  SHF.L.U32 R88, R115, 0x10, RZ ;  /* 0x0000001073587819 */ /* 0x000fe200000006ff */
[----:B------:R-:W-:Y:S01]  /*0b30*/  FMUL.FTZ R115, R17, R86 ;  /* 0x0000005611737220 */ /* 0x000fe20000410000 */
[----:B------:R-:W-:Y:S01]  /*0b40*/  PRMT R87, R90, 0x7632, R87 ;  /* 0x000076325a577816 */ /* 0x000fe20000000057 */
[----:B------:R-:W-:Y:S01]  /*0b50*/  FMUL.FTZ R120, R141, R84 ;  /* 0x000000548d787220 */ /* 0x000fe20000410000 */
[----:B------:R-:W-:Y:S01]  /*0b60*/  SHF.L.U32 R89, R89, 0x10, RZ ;  /* 0x0000001059597819 */ /* 0x000fe200000006ff */
[----:B------:R-:W-:-:S02]  /*0b70*/  IMAD.U32 R121, R85, 0x10000, RZ ;  /* 0x0001000055797824 */ /* 0x000fc400078e00ff */
[----:B------:R-:W-:Y:S01]  /*0b80*/  FADD.FTZ R88, -R119, R88 ;  /* 0x0000005877587221 */ /* 0x000fe20000010100 */
[----:B------:R-:W-:Y:S01]  /*0b90*/  FADD.FTZ R84, RZ, R108 ;  /* 0x0000006cff547221 */ /* 0x000fe20000010000 */
[----:B------:R-:W-:Y:S01]  /*0ba0*/  FFMA.FTZ R85, R3, R108, RZ ;  /* 0x0000006c03557223 */ /* 0x000fe200000100ff */
[----:B------:R-:W-:Y:S01]  /*0bb0*/  SHF.L.U32 R126, R87, 0x10, RZ ;  /* 0x00000010577e7819 */ /* 0x000fe200000006ff */
[----:B------:R-:W-:Y:S01]  /*0bc0*/  FMUL.FTZ R122, R141, R88 ;  /* 0x000000588d7a7220 */ /* 0x000fe20000410000 */
[----:B------:R-:W-:Y:S01]  /*0bd0*/  FADD.FTZ R87, R84, R115 ;  /* 0x0000007354577221 */ /* 0x000fe20000010000 */
[----:B------:R-:W-:Y:S01]  /*0be0*/  FMUL.FTZ R110, R100, R89 ;  /* 0x00000059646e7220 */ /* 0x000fe20000410000 */
[----:B------:R-:W-:Y:S01]  /*0bf0*/  FFMA.FTZ R84, R120, R115, R85 ;  /* 0x0000007378547223 */ /* 0x000fe20000010055 */
[----:B------:R-:W-:Y:S01]  /*0c00*/  SHF.L.U32 R90, R90, 0x10, RZ ;  /* 0x000000105a5a7819 */ /* 0x000fe200000006ff */
[----:B------:R-:W-:Y:S01]  /*0c10*/  FADD.FTZ R45, R45, R86 ;  /* 0x000000562d2d7221 */ /* 0x000fe20000010000 */
[----:B------:R-:W-:Y:S01]  /*0c20*/  FFMA.FTZ R29, R120, R86, R29 ;  /* 0x00000056781d7223 */ /* 0x000fe2000001001d */
[----:B------:R-:W-:Y:S01]  /*0c30*/  FADD.FTZ R47, R47, R121 ;  /* 0x000000792f2f7221 */ /* 0x000fe20000010000 */
[-C--:B------:R-:W-:Y:S01]  /*0c40*/  FFMA.FTZ R31, R122, R121.reuse, R31 ;  /* 0x000000797a1f7223 */ /* 0x080fe2000001001f */
[----:B------:R-:W-:Y:S01]  /*0c50*/  FMUL.FTZ R121, R16, R121 ;  /* 0x0000007910797220 */ /* 0x000fe20000410000 */
[----:B------:R-:W-:Y:S01]  /*0c60*/  FADD.FTZ R86, R87, R110 ;  /* 0x0000006e57567221 */ /* 0x000fe20000010000 */
[----:B------:R-:W-:Y:S01]  /*0c70*/  FFMA.FTZ R85, R109, R110, R84 ;  /* 0x0000006e6d557223 */ /* 0x000fe20000010054 */
[----:B------:R-:W-:Y:S01]  /*0c80*/  PRMT R123, R91, 0x7632, R123 ;  /* 0x000076325b7b7816 */ /* 0x000fe2000000007b */
[-C--:B------:R-:W-:Y:S01]  /*0c90*/  FMUL.FTZ R112, R99, R90.reuse ;  /* 0x0000005a63707220 */ /* 0x080fe20000410000 */
[----:B------:R-:W-:Y:S01]  /*0ca0*/  FADD.FTZ R87, R86, R121 ;  /* 0x0000007956577221 */ /* 0x000fe20000010000 */
[----:B------:R-:W-:Y:S01]  /*0cb0*/  FFMA.FTZ R84, R122, R121, R85 ;  /* 0x000000797a547223 */ /* 0x000fe20000010055 */
[----:B------:R-:W-:Y:S01]  /*0cc0*/  FADD.FTZ R46, R46, R89 ;  /* 0x000000592e2e7221 */ /* 0x000fe20000010000 */
[----:B------:R-:W-:Y:S01]  /*0cd0*/  FFMA.FTZ R30, R109, R89, R30 ;  /* 0x000000596d1e7223 */ /* 0x000fe2000001001e */
[----:B------:R-:W-:Y:S01]  /*0ce0*/  FADD.FTZ R48, R48, R90 ;  /* 0x0000005a30307221 */ /* 0x000fe20000010000 */
[----:B------:R-:W-:Y:S01]  /*0cf0*/  FFMA.FTZ R32, R111, R90, R32 ;  /* 0x0000005a6f207223 */ /* 0x000fe20000010020 */
[----:B------:R-:W-:Y:S01]  /*0d00*/  SHF.L.U32 R91, R91, 0x10, RZ ;  /* 0x000000105b5b7819 */ /* 0x000fe200000006ff */
[----:B------:R-:W-:Y:S01]  /*0d10*/  FMUL.FTZ R124, R141, R116 ;  /* 0x000000748d7c7220 */ /* 0x000fe20000410000 */
[----:B------:R-:W-:Y:S01]  /*0d20*/  SHF.L.U32 R89, R123, 0x10, RZ ;  /* 0x000000107b597819 */ /* 0x000fe200000006ff */
[----:B------:R-:W-:Y:S01]  /*0d30*/  FMUL.FTZ R123, R15, R126 ;  /* 0x0000007e0f7b7220 */ /* 0x000fe20000410000 */
[----:B------:R-:W-:Y:S01]  /*0d40*/  SHF.L.U32 R90, R117, 0x10, RZ ;  /* 0x00000010755a7819 */ /* 0x000fe200000006ff */
[----:B------:R-:W-:Y:S01]  /*0d50*/  FADD.FTZ R86, R87, R112 ;  /* 0x0000007057567221 */ /* 0x000fe20000010000 */
[----:B------:R-:W-:Y:S01]  /*0d60*/  FFMA.FTZ R85, R111, R112, R84 ;  /* 0x000000706f557223 */ /* 0x000fe20000010054 */
[----:B------:R-:W-:Y:S01]  /*0d70*/  FMUL.FTZ R114, R98, R91 ;  /* 0x0000005b62727220 */ /* 0x000fe20000410000 */
[----:B------:R-:W-:Y:S01]  /*0d80*/  FADD.FTZ R49, R49, R126 ;  /* 0x0000007e31317221 */ /* 0x000fe20000010000 */
[----:B------:R-:W-:Y:S01]  /*0d90*/  FADD.FTZ R90, -R119, R90 ;  /* 0x0000005a775a7221 */ /* 0x000fe20000010100 */
[----:B------:R-:W-:Y:S01]  /*0da0*/  FADD.FTZ R87, R86, R123 ;  /* 0x0000007b56577221 */ /* 0x000fe20000010000 */
[C---:B------:R-:W-:Y:S01]  /*0db0*/  FFMA.FTZ R84, R124.reuse, R123, R85 ;  /* 0x0000007b7c547223 */ /* 0x040fe20000010055 */
        /* <DEDUP_REMOVED lines=8> */
[----:B------:R-:W-:Y:S01]  /*0e40*/  FFMA.FTZ R35, R126, R89, R35 ;  /* 0x000000597e237223 */ /* 0x000fe20000010023 */
[----:B------:R-:W-:-:S02]  /*0e50*/  VIADD R117, R106, 0x20 ;  /* 0x000000206a757836 */ /* 0x000fc40000000000 */
[----:B------:R-:W-:Y:S01]  /*0e60*/  FADD.FTZ R145, R86, R125 ;  /* 0x0000007d56917221 */ /* 0x000fe20000010000 */
[----:B------:R-:W-:-:S07]  /*0e70*/  FFMA.FTZ R144, R126, R125, R84 ;  /* 0x0000007d7e907223 */ /* 0x000fce0000010054 */
.L_x_193:
[----:B------:R-:W-:Y:S05]  /*0e80*/  BSYNC B1 ;  /* 0x0000000000017941 */ /* 0x000fea0003800000 */
.L_x_192:
        /* <DEDUP_REMOVED lines=15> */
[----:B------:R-:W-:Y:S02]  /*0f80*/  SHF.L.U32 R134, R87, 0x10, RZ ;  /* 0x0000001057867819 */ /* 0x000fe400000006ff */
[----:B------:R-:W-:Y:S01]  /*0f90*/  SHF.L.U32 R84, R107, 0x10, RZ ;  /* 0x000000106b547819 */ /* 0x000fe200000006ff */
[----:B------:R-:W-:Y:S01]  /*0fa0*/  FADD.FTZ R128, -R119, R128 ;  /* 0x0000008077807221 */ /* 0x000fe20000010100 */
[----:B------:R-:W-:Y:S01]  /*0fb0*/  PRMT R127, R85, 0x7632, R127 ;  /* 0x00007632557f7816 */ /* 0x000fe2000000007f */
[----:B------:R-:W-:Y:S01]  /*0fc0*/  FADD.FTZ R140, -R119, R134 ;  /* 0x00000086778c7221 */ /* 0x000fe20000010100 */
[----:B------:R-:W-:Y:S01]  /*0fd0*/  SHF.L.U32 R130, R85, 0x10, RZ ;  /* 0x0000001055827819 */ /* 0x000fe200000006ff */
[----:B------:R-:W-:Y:S01]  /*0fe0*/  FADD.FTZ R134, -R119, R84 ;  /* 0x0000005477867221 */ /* 0x000fe20000010100 */
[C---:B------:R-:W-:Y:S01]  /*0ff0*/  PRMT R85, R86.reuse, 0x7632, R85 ;  /* 0x0000763256557816 */ /* 0x040fe20000000055 */
[----:B-----5:R-:W-:Y:S01]  /*1000*/  FMUL.FTZ R107, R141, R128 ;  /* 0x000000808d6b7220 */ /* 0x020fe20000410000 */
[----:B------:R-:W-:Y:S01]  /*1010*/  SHF.L.U32 R132, R86, 0x10, RZ ;  /* 0x0000001056847819 */ /* 0x000fe200000006ff */
[----:B------:R-:W-:Y:S01]  /*1020*/  FADD.FTZ R130, -R119, R130 ;  /* 0x0000008277827221 */ /* 0x000fe20000010100 */
[----:B------:R-:W-:Y:S01]  /*1030*/  SHF.L.U32 R86, R127, 0x10, RZ ;  /* 0x000000107f567819 */ /* 0x000fe200000006ff */
[----:B0-----:R-:W-:Y:S01]  /*1040*/  IMAD.U32 R116, R85, 0x10000, RZ ;  /* 0x0001000055747824 */ /* 0x001fe200078e00ff */
[----:B------:R-:W-:Y:S01]  /*1050*/  PRMT R129, R87, 0x7632, R129 ;  /* 0x0000763257817816 */ /* 0x000fe20000000081 */
[----:B------:R-:W-:Y:S01]  /*1060*/  FMUL.FTZ R134, R141, R134 ;  /* 0x000000868d867220 */ /* 0x000fe20000410000 */
[C---:B---3--:R-:W-:Y:S01]  /*1070*/  PRMT R84, R88.reuse, 0x7632, R84 ;  /* 0x0000763258547816 */ /* 0x048fe20000000054 */
[----:B------:R-:W-:Y:S01]  /*1080*/  FADD.FTZ R136, -R119, R86 ;  /* 0x0000005677887221 */ /* 0x000fe20000010100 */
[----:B------:R-:W-:Y:S01]  /*1090*/  SHF.L.U32 R88, R88, 0x10, RZ ;  /* 0x0000001058587819 */ /* 0x000fe200000006ff */
[----:B------:R-:W-:Y:S01]  /*10a0*/  FMUL.FTZ R127, R141, R130 ;  /* 0x000000828d7f7220 */ /* 0x000fe20000410000 */
[----:B------:R-:W-:Y:S01]  /*10b0*/  PRMT R85, R89, 0x7632, R85 ;  /* 0x0000763259557816 */ /* 0x000fe20000000055 */
[----:B------:R-:W-:Y:S01]  /*10c0*/  FMUL.FTZ R136, R141, R136 ;  /* 0x000000888d887220 */ /* 0x000fe20000410000 */
[----:B------:R-:W-:Y:S01]  /*10d0*/  SHF.L.U32 R86, R84, 0x10, RZ ;  /* 0x0000001054567819 */ /* 0x000fe200000006ff */
[----:B------:R-:W-:Y:S01]  /*10e0*/  FMUL.FTZ R128, R97, R88 ;  /* 0x0000005861807220 */ /* 0x000fe20000410000 */
[----:B------:R-:W-:Y:S01]  /*10f0*/  PRMT R87, R90, 0x7632, R87 ;  /* 0x000076325a577816 */ /* 0x000fe20000000057 */
[----:B------:R-:W-:Y:S01]  /*1100*/  IMAD.U32 R133, R85, 0x10000, RZ ;  /* 0x0001000055857824 */ /* 0x000fe200078e00ff */
[----:B------:R-:W-:Y:S01]  /*1110*/  SHF.L.U32 R89, R89, 0x10, RZ ;  /* 0x0000001059597819 */ /* 0x000fe200000006ff */
[----:B------:R-:W-:Y:S01]  /*1120*/  FADD.FTZ R84, R145, R128 ;  /* 0x0000008091547221 */ /* 0x000fe20000010000 */
[----:B------:R-:W-:Y:S01]  /*1130*/  FMUL.FTZ R131, R13, R86 ;  /* 0x000000560d837220 */ /* 0x000fe20000410000 */
[C---:B------:R-:W-:Y:S01]  /*1140*/  FFMA.FTZ R85, R107.reuse, R128, R144 ;  /* 0x000000806b557223 */ /* 0x040fe20000010090 */
[----:B------:R-:W-:Y:S01]  /*1150*/  FADD.FTZ R52, R52, R88 ;  /* 0x0000005834347221 */ /* 0x000fe20000010000 */
[----:B------:R-:W-:Y:S01]  /*1160*/  FFMA.FTZ R36, R107, R88, R36 ;  /* 0x000000586b247223 */ /* 0x000fe20000010024 */
[----:B------:R-:W-:Y:S01]  /*1170*/  SHF.L.U32 R88, R87, 0x10, RZ ;  /* 0x0000001057587819 */ /* 0x000fe200000006ff */
[----:B------:R-:W-:Y:S01]  /*1180*/  FADD.FTZ R87, R84, R131 ;  /* 0x0000008354577221 */ /* 0x000fe20000010000 */
[----:B------:R-:W-:Y:S01]  /*1190*/  FMUL.FTZ R130, R96, R89 ;  /* 0x0000005960827220 */ /* 0x000fe20000410000 */
[----:B------:R-:W-:Y:S01]  /*11a0*/  FFMA.FTZ R84, R134, R131, R85 ;  /* 0x0000008386547223 */ /* 0x000fe20000010055 */
[----:B------:R-:W-:Y:S01]  /*11b0*/  FADD.FTZ R132, -R119, R132 ;  /* 0x0000008477847221 */ /* 0x000fe20000010100 */
        /* <DEDUP_REMOVED lines=8> */
[----:B------:R-:W-:Y:S01]  /*1240*/  SHF.L.U32 R142, R129, 0x10, RZ ;  /* 0x00000010818e7819 */ /* 0x000fe200000006ff */
[----:B------:R-:W-:Y:S01]  /*1250*/  FMUL.FTZ R129, R141, R132 ;  /* 0x000000848d817220 */ /* 0x000fe20000410000 */
[----:B------:R-:W-:Y:S01]  /*1260*/  FADD.FTZ R116, -R119, R116 ;  /* 0x0000007477747221 */ /* 0x000fe20000010100 */
        /* <DEDUP_REMOVED lines=31> */
.L_x_195:
[----:B------:R-:W-:Y:S05]  /*1460*/  BSYNC B1 ;  /* 0x0000000000017941 */ /* 0x000fea0003800000 */
.L_x_194:
        /* <DEDUP_REMOVED lines=21> */
.L_x_219:
[----:B-1----:R-:W-:Y:S01]  /*15c0*/  FADD.FTZ R84, R91, R84 ;  /* 0x000000545b547221 */ /* 0x002fe20000010000 */
[----:B--2---:R-:W-:Y:S01]  /*15d0*/  FADD.FTZ R85, R90, R85 ;  /* 0x000000555a557221 */ /* 0x004fe20000010000 */
[----:B------:R-:W-:Y:S02]  /*15e0*/  BSSY B1, `(.L_x_197) ;  /* 0x0000077000017945 */ /* 0x000fe40003800000 */
[----:B------:R-:W-:Y:S01]  /*15f0*/  FMUL.FTZ R84, R84, UR12 ;  /* 0x0000000c54547c20 */ /* 0x000fe20008410000 */
[----:B------:R-:W-:-:S04]  /*1600*/  FMUL.FTZ R144, R85, UR12 ;  /* 0x0000000c55907c20 */ /* 0x000fc80008410000 */
[----:B------:R-:W-:Y:S01]  /*1610*/  FSEL R145, R84, RZ, !P4 ;  /* 0x000000ff54917208 */ /* 0x000fe20006000000 */
[----:B------:R-:W-:Y:S06]  /*1620*/  @!P3 BRA `(.L_x_198) ;  /* 0x0000000400c8b947 */ /* 0x000fec0003800000 */
[----:B------:R-:W1:Y:S02]  /*1630*/  LDC.64 R84, c[0x0][0x220] ;  /* 0x00008800ff547b82 */ /* 0x000e640000000a00 */
[----:B-1----:R-:W-:-:S06]  /*1640*/  IMAD.WIDE.U32 R84, R106, 0x10, R84 ;  /* 0x000000106a547825 */ /* 0x002fcc00078e0054 */
[----:B------:R-:W2:Y:S01]  /*1650*/  LDG.E.128 R84, desc[UR4][R84.64] ;  /* 0x0000000454547981 */ /* 0x000ea2000c1e1d00 */
[----:B------:R-:W-:Y:S01]  /*1660*/  ISETP.NE.U32.AND P1, PT, RZ, UR8, PT ;  /* 0x00000008ff007c0c */ /* 0x000fe2000bf25070 */
[-CC-:B------:R-:W-:Y:S01]  /*1670*/  FFMA.FTZ R89, R3, R144.reuse, R145.reuse ;  /* 0x0000009003597223 */ /* 0x180fe20000010091 */
[-CC-:B0-----:R-:W-:Y:S01]  /*1680*/  FFMA.FTZ R91, R109, R144.reuse, R145.reuse ;  /* 0x000000906d5b7223 */ /* 0x181fe20000010091 */
[-C--:B------:R-:W-:Y:S01]  /*1690*/  FFMA.FTZ R116, R124, R144.reuse, R145 ;  /* 0x000000907c747223 */ /* 0x080fe20000010091 */
[----:B------:R-:W-:Y:S01]  /*16a0*/  ISETP.NE.AND.EX P5, PT, RZ, UR9, PT, P1 ;  /* 0x00000009ff007c0c */ /* 0x000fe2000bfa5310 */
[----:B------:R-:W-:Y:S01]  /*16b0*/  FADD.FTZ R88, R108, -R89 ;  /* 0x800000596c587221 */ /* 0x000fe20000010000 */
[----:B------:R-:W-:Y:S01]  /*16c0*/  FADD.FTZ R90, R110, -R91 ;  /* 0x8000005b6e5a7221 */ /* 0x000fe20000010000 */
[----:B------:R-:W-:Y:S01]  /*16d0*/  FADD.FTZ R154, R123, -R116 ;  /* 0x800000747b9a7221 */ /* 0x000fe20000010000 */
[----:B------:R-:W-:Y:S01]  /*16e0*/  FFMA.FTZ R117, R111, R144, R145 ;  /* 0x000000906f757223 */ /* 0x000fe20000010091 */
[C---:B------:R-:W-:Y:S01]  /*16f0*/  FMUL.FTZ R88, R141.reuse, R88 ;  /* 0x000000588d587220 */ /* 0x040fe20000410000 */
[C---:B------:R-:W-:Y:S01]  /*1700*/  FMUL.FTZ R90, R141.reuse, R90 ;  /* 0x0000005a8d5a7220 */ /* 0x040fe20000410000 */
[C---:B------:R-:W-:Y:S01]  /*1710*/  FMUL.FTZ R154, R141.reuse, R154 ;  /* 0x0000009a8d9a7220 */ /* 0x040fe20000410000 */
[----:B------:R-:W-:Y:S01]  /*1720*/  ISETP.NE.U32.AND P1, PT, RZ, UR14, PT ;  /* 0x0000000eff007c0c */ /* 0x000fe2000bf25070 */
[----:B------:R-:W-:Y:S01]  /*1730*/  FADD.FTZ R146, R112, -R117 ;  /* 0x8000007570927221 */ /* 0x000fe20000010000 */
[-CC-:B------:R-:W-:Y:S01]  /*1740*/  FFMA.FTZ R116, R120, R144.reuse, R145.reuse ;  /* 0x0000009078747223 */ /* 0x180fe20000010091 */
[----:B------:R-:W-:Y:S01]  /*1750*/  FFMA.FTZ R118, R126, R144, R145 ;  /* 0x000000907e767223 */ /* 0x000fe20000010091 */
[----:B------:R-:W-:Y:S01]  /*1760*/  ISETP.NE.AND.EX P1, PT, RZ, UR15, PT, P1 ;  /* 0x0000000fff007c0c */ /* 0x000fe2000bf25310 */
[----:B------:R-:W-:Y:S01]  /*1770*/  FMUL.FTZ R146, R141, R146 ;  /* 0x000000928d927220 */ /* 0x000fe20000410000 */
[----:B------:R-:W-:Y:S01]  /*1780*/  @P5 SHF.L.U32 R89, R72, 0x10, RZ ;  /* 0x0000001048595819 */ /* 0x000fe200000006ff */
[----:B------:R-:W-:Y:S01]  /*1790*/  FADD.FTZ R116, R115, -R116 ;  /* 0x8000007473747221 */ /* 0x000fe20000010000 */
[----:B------:R-:W-:Y:S01]  /*17a0*/  @P5 SHF.L.U32 R91, R73, 0x10, RZ ;  /* 0x00000010495b5819 */ /* 0x000fe200000006ff */
[----:B------:R-:W-:Y:S01]  /*17b0*/  FADD.FTZ R150, R125, -R118 ;  /* 0x800000767d967221 */ /* 0x000fe20000010000 */
[----:B------:R-:W-:Y:S01]  /*17c0*/  @P5 SHF.L.U32 R117, R74, 0x10, RZ ;  /* 0x000000104a755819 */ /* 0x000fe200000006ff */
[--C-:B------:R-:W-:Y:S01]  /*17d0*/  @P5 FADD.FTZ R88, R88, R89.reuse ;  /* 0x0000005958585221 */ /* 0x100fe20000010000 */
[----:B------:R-:W-:Y:S01]  /*17e0*/  @P5 PRMT R89, R74, 0x7632, R89 ;  /* 0x000076324a595816 */ /* 0x000fe20000000059 */
[----:B------:R-:W-:Y:S01]  /*17f0*/  @P5 FADD.FTZ R90, R90, R91 ;  /* 0x0000005b5a5a5221 */ /* 0x000fe20000010000 */
[----:B------:R-:W-:Y:S01]  /*1800*/  FMUL.FTZ R148, R141, R116 ;  /* 0x000000748d947220 */ /* 0x000fe20000410000 */
[--C-:B------:R-:W-:Y:S01]  /*1810*/  @P5 FADD.FTZ R146, R146, R117.reuse ;  /* 0x0000007592925221 */ /* 0x100fe20000010000 */
[----:B------:R-:W-:Y:S01]  /*1820*/  @P5 PRMT R117, R75, 0x7632, R117 ;  /* 0x000076324b755816 */ /* 0x000fe20000000075 */
[----:B------:R-:W-:Y:S01]  /*1830*/  @P5 IMAD.U32 R91, R89, 0x10000, RZ ;  /* 0x00010000595b5824 */ /* 0x000fe200078e00ff */
[----:B------:R-:W-:Y:S01]  /*1840*/  @P5 PRMT R89, R72, 0x7632, R89 ;  /* 0x0000763248595816 */ /* 0x000fe20000000059 */
[-C--:B------:R-:W-:Y:S01]  /*1850*/  FFMA.FTZ R116, R122, R144.reuse, R145 ;  /* 0x000000907a747223 */ /* 0x080fe20000010091 */
[----:B------:R-:W-:Y:S01]  /*1860*/  @P5 SHF.L.U32 R117, R117, 0x10, RZ ;  /* 0x0000001075755819 */ /* 0x000fe200000006ff */
[----:B------:R-:W-:Y:S01]  /*1870*/  @P5 FADD.FTZ R154, R154, R91 ;  /* 0x0000005b9a9a5221 */ /* 0x000fe20000010000 */
[----:B------:R-:W-:Y:S01]  /*1880*/  FFMA.FTZ R91, R113, R144, R145 ;  /* 0x00000090715b7223 */ /* 0x000fe20000010091 */
[----:B------:R-:W-:Y:S01]  /*1890*/  @P5 SHF.L.U32 R89, R89, 0x10, RZ ;  /* 0x0000001059595819 */ /* 0x000fe200000006ff */
[----:B------:R-:W-:Y:S01]  /*18a0*/  FADD.FTZ R116, R121, -R116 ;  /* 0x8000007479747221 */ /* 0x000fe20000010000 */
[----:B------:R-:W-:Y:S01]  /*18b0*/  FMUL.FTZ R150, R141, R150 ;  /* 0x000000968d967220 */ /* 0x000fe20000410000 */
[----:B------:R-:W-:Y:S01]  /*18c0*/  FADD.FTZ R152, R114, -R91 ;  /* 0x8000005b72987221 */ /* 0x000fe20000010000 */
[----:B------:R-:W-:Y:S01]  /*18d0*/  @P5 SHF.L.U32 R91, R75, 0x10, RZ ;  /* 0x000000104b5b5819 */ /* 0x000fe200000006ff */
[----:B------:R-:W0:Y:S01]  /*18e0*/  @P1 LDC.64 R118, c[0x0][0x308] ;  /* 0x0000c200ff761b82 */ /* 0x000e220000000a00 */
[C---:B------:R-:W-:Y:S01]  /*18f0*/  FMUL.FTZ R156, R141.reuse, R116 ;  /* 0x000000748d9c7220 */ /* 0x040fe20000410000 */
[----:B------:R-:W-:Y:S01]  /*1900*/  FMUL.FTZ R152, R141, R152 ;  /* 0x000000988d987220 */ /* 0x000fe20000410000 */
[----:B------:R-:W-:Y:S01]  /*1910*/  @P5 FADD.FTZ R150, R150, R117 ;  /* 0x0000007596965221 */ /* 0x000fe20000010000 */
[----:B------:R-:W-:Y:S01]  /*1920*/  @P5 FADD.FTZ R148, R148, R89 ;  /* 0x0000005994945221 */ /* 0x000fe20000010000 */
[----:B------:R-:W-:Y:S01]  /*1930*/  @P1 F2FP.BF16.F32.PACK_AB R116, RZ, R146 ;  /* 0x00000092ff74123e */ /* 0x000fe200000010ff */
[----:B------:R-:W-:Y:S01]  /*1940*/  @P5 FADD.FTZ R152, R152, R91 ;  /* 0x0000005b98985221 */ /* 0x000fe20000010000 */
[----:B------:R-:W-:Y:S01]  /*1950*/  @P5 PRMT R89, R73, 0x7632, R89 ;  /* 0x0000763249595816 */ /* 0x000fe20000000059 */
[-C--:B------:R-:W-:Y:S01]  /*1960*/  FMUL.FTZ R146, R146, R143.reuse ;  /* 0x0000008f92927220 */ /* 0x080fe20000410000 */
[----:B------:R-:W-:Y:S01]  /*1970*/  @P1 PRMT R26, R116, 0x7610, R26 ;  /* 0x00007610741a1816 */ /* 0x000fe2000000001a */
[-C--:B------:R-:W-:Y:S01]  /*1980*/  FMUL.FTZ R149, R90, R143.reuse ;  /* 0x0000008f5a957220 */ /* 0x080fe20000410000 */
[----:B------:R-:W-:Y:S01]  /*1990*/  @P1 F2FP.BF16.F32.PACK_AB R117, RZ, R152 ;  /* 0x00000098ff75123e */ /* 0x000fe200000010ff */
[----:B------:R-:W-:Y:S01]  /*19a0*/  FMUL.FTZ R151, R88, R143 ;  /* 0x0000008f58977220 */ /* 0x000fe20000410000 */
[----:B------:R-:W-:-:S02]  /*19b0*/  @P5 SHF.L.U32 R89, R89, 0x10, RZ ;  /* 0x0000001059595819 */ /* 0x000fc400000006ff */
[----:B------:R-:W-:Y:S02]  /*19c0*/  @P1 PRMT R27, R117, 0x7610, R27 ;  /* 0x00007610751b1816 */ /* 0x000fe4000000001b */
[----:B------:R-:W-:Y:S01]  /*19d0*/  @P1 F2FP.BF16.F32.PACK_AB R116, RZ, R154 ;  /* 0x0000009aff74123e */ /* 0x000fe200000010ff */
[----:B------:R-:W-:Y:S01]  /*19e0*/  @P5 FADD.FTZ R156, R156, R89 ;  /* 0x000000599c9c5221 */ /* 0x000fe20000010000 */
[----:B------:R-:W-:Y:S01]  /*19f0*/  @P1 F2FP.BF16.F32.PACK_AB R117, RZ, R150 ;  /* 0x00000096ff75123e */ /* 0x000fe200000010ff */
[-C--:B------:R-:W-:Y:S01]  /*1a00*/  FMUL.FTZ R154, R154, R143.reuse ;  /* 0x0000008f9a9a7220 */ /* 0x080fe20000410000 */
[----:B------:R-:W-:Y:S01]  /*1a10*/  @P1 PRMT R26, R26, 0x5410, R116 ;  /* 0x000054101a1a1816 */ /* 0x000fe20000000074 */
[-C--:B------:R-:W-:Y:S01]  /*1a20*/  FMUL.FTZ R147, R156, R143.reuse ;  /* 0x0000008f9c937220 */ /* 0x080fe20000410000 */
[----:B------:R-:W-:Y:S01]  /*1a30*/  @P1 PRMT R27, R27, 0x5410, R117 ;  /* 0x000054101b1b1816 */ /* 0x000fe20000000075 */
[----:B0-----:R-:W-:Y:S01]  /*1a40*/  @P1 IMAD.WIDE.U32 R118, R106, 0x10, R118 ;  /* 0x000000106a761825 */ /* 0x001fe200078e0076 */
[----:B------:R-:W-:Y:S01]  /*1a50*/  @P1 F2FP.BF16.F32.PACK_AB R89, RZ, R88 ;  /* 0x00000058ff59123e */ /* 0x000fe200000010ff */
[----:B------:R-:W0:Y:S01]  /*1a60*/  LDC.64 R116, c[0x0][0x2f8] ;  /* 0x0000be00ff747b82 */ /* 0x000e220000000a00 */
[----:B------:R-:W-:Y:S01]  /*1a70*/  @P1 F2FP.BF16.F32.PACK_AB R91, RZ, R90 ;  /* 0x0000005aff5b123e */ /* 0x000fe200000010ff */
[----:B------:R-:W-:Y:S01]  /*1a80*/  FMUL.FTZ R90, R23, R146 ;  /* 0x00000092175a7220 */ /* 0x000fe20000410000 */
[----:B------:R-:W-:Y:S01]  /*1a90*/  @P1 PRMT R24, R89, 0x7610, R24 ;  /* 0x0000761059181816 */ /* 0x000fe20000000018 */
[----:B------:R-:W-:Y:S01]  /*1aa0*/  FMUL.FTZ R150, R150, R143 ;  /* 0x0000008f96967220 */ /* 0x000fe20000410000 */
[----:B------:R-:W-:Y:S01]  /*1ab0*/  @P1 PRMT R25, R91, 0x7610, R25 ;  /* 0x000076105b191816 */ /* 0x000fe20000000019 */
[----:B------:R-:W-:Y:S01]  /*1ac0*/  FMUL.FTZ R88, R93, R151 ;  /* 0x000000975d587220 */ /* 0x000fe20000410000 */
[----:B------:R-:W-:Y:S01]  /*1ad0*/  @P1 F2FP.BF16.F32.PACK_AB R89, RZ, R148 ;  /* 0x00000094ff59123e */ /* 0x000fe200000010ff */
[----:B------:R-:W-:Y:S01]  /*1ae0*/  FMUL.FTZ R148, R148, R143 ;  /* 0x0000008f94947220 */ /* 0x000fe20000410000 */
[----:B------:R-:W-:Y:S01]  /*1af0*/  @P1 F2FP.BF16.F32.PACK_AB R91, RZ, R156 ;  /* 0x0000009cff5b123e */ /* 0x000fe200000010ff */
[----:B------:R-:W-:Y:S01]  /*1b00*/  FMUL.FTZ R156, R8, R147 ;  /* 0x00000093089c7220 */ /* 0x000fe20000410000 */
[----:B------:R-:W-:Y:S01]  /*1b10*/  @P1 PRMT R24, R24, 0x5410, R89 ;  /* 0x0000541018181816 */ /* 0x000fe20000000059 */
[----:B------:R-:W-:Y:S01]  /*1b20*/  FMUL.FTZ R89, R92, R149 ;  /* 0x000000955c597220 */ /* 0x000fe20000410000 */
[----:B------:R-:W-:Y:S01]  /*1b30*/  @P1 PRMT R25, R25, 0x5410, R91 ;  /* 0x0000541019191816 */ /* 0x000fe2000000005b */
[----:B------:R-:W-:Y:S01]  /*1b40*/  FMUL.FTZ R91, R7, R154 ;  /* 0x0000009a075b7220 */ /* 0x000fe20000410000 */
[----:B------:R-:W-:-:S02]  /*1b50*/  FMUL.FTZ R153, R6, R150 ;  /* 0x0000009606997220 */ /* 0x000fc40000410000 */
[----:B------:R-:W-:Y:S01]  /*1b60*/  F2FP.BF16.F32.PACK_AB R89, R156, R89 ;  /* 0x000000599c59723e */ /* 0x000fe200000010ff */
[----:B------:R1:W-:Y:S01]  /*1b70*/  @P1 STG.E.128 desc[UR4][R118.64], R24 ;  /* 0x0000001876001986 */ /* 0x0003e2000c101d04 */
[----:B------:R-:W-:Y:S01]  /*1b80*/  F2FP.BF16.F32.PACK_AB R90, R91, R90 ;  /* 0x0000005a5b5a723e */ /* 0x000fe200000010ff */
[----:B------:R-:W-:Y:S01]  /*1b90*/  FMUL.FTZ R91, R9, R148 ;  /* 0x00000094095b7220 */ /* 0x000fe20000410000 */
[----:B0-----:R-:W-:-:S04]  /*1ba0*/  IMAD.WIDE.U32 R116, R106, 0x10, R116 ;  /* 0x000000106a747825 */ /* 0x001fc800078e0074 */
[----:B------:R-:W-:Y:S02]  /*1bb0*/  F2FP.BF16.F32.PACK_AB R88, R91, R88 ;  /* 0x000000585b58723e */ /* 0x000fe400000010ff */
[----:B------:R-:W-:Y:S01]  /*1bc0*/  IADD3 R106, R106, 0x20, RZ ;  /* 0x000000206a6a7810 */ /* 0x000fe20007ffe0ff */
[----:B-1----:R-:W-:-:S04]  /*1bd0*/  FMUL.FTZ R119, R152, R143 ;  /* 0x0000008f98777220 */ /* 0x002fc80000410000 */
[----:B------:R-:W-:-:S05]  /*1be0*/  FMUL.FTZ R118, R22, R119 ;  /* 0x0000007716767220 */ /* 0x000fca0000410000 */
[----:B------:R-:W-:-:S05]  /*1bf0*/  F2FP.BF16.F32.PACK_AB R91, R153, R118 ;  /* 0x00000076995b723e */ /* 0x000fca00000010ff */
[----:B------:R0:W-:Y:S01]  /*1c00*/  STG.E.128 desc[UR4][R116.64], R88 ;  /* 0x0000005874007986 */ /* 0x0001e2000c101d04 */
[C---:B--2---:R-:W-:Y:S01]  /*1c10*/  SHF.L.U32 R157, R86.reuse, 0x10, RZ ;  /* 0x00000010569d7819 */ /* 0x044fe200000006ff */
[----:B------:R-:W-:Y:S01]  /*1c20*/  IMAD.U32 R155, R85, 0x10000, RZ ;  /* 0x00010000559b7824 */ /* 0x000fe200078e00ff */
[----:B------:R-:W-:Y:S02]  /*1c30*/  PRMT R86, R86, 0x7632, R86 ;  /* 0x0000763256567816 */ /* 0x000fe40000000056 */
[C---:B------:R-:W-:Y:S01]  /*1c40*/  SHF.L.U32 R153, R84.reuse, 0x10, RZ ;  /* 0x0000001054997819 */ /* 0x040fe200000006ff */
[----:B------:R-:W-:Y:S01]  /*1c50*/  FFMA.FTZ R80, R157, R146, R80 ;  /* 0x000000929d507223 */ /* 0x000fe20000010050 */
[----:B------:R-:W-:Y:S01]  /*1c60*/  SHF.L.U32 R159, R87, 0x10, RZ ;  /* 0x00000010579f7819 */ /* 0x000fe200000006ff */
[----:B------:R-:W-:Y:S01]  /*1c70*/  FFMA.FTZ R62, R155, R149, R62 ;  /* 0x000000959b3e7223 */ /* 0x000fe2000001003e */
[----:B------:R-:W-:Y:S01]  /*1c80*/  PRMT R84, R84, 0x7632, R84 ;  /* 0x0000763254547816 */ /* 0x000fe20000000054 */
[----:B------:R-:W-:Y:S01]  /*1c90*/  FFMA.FTZ R60, R153, R151, R60 ;  /* 0x00000097993c7223 */ /* 0x000fe2000001003c */
[----:B------:R-:W-:Y:S01]  /*1ca0*/  PRMT R85, R85, 0x7632, R85 ;  /* 0x0000763255557816 */ /* 0x000fe20000000055 */
[----:B------:R-:W-:Y:S01]  /*1cb0*/  FFMA.FTZ R82, R159, R119, R82 ;  /* 0x000000779f527223 */ /* 0x000fe20000010052 */
[----:B------:R-:W-:-:S02]  /*1cc0*/  PRMT R87, R87, 0x7632, R87 ;  /* 0x0000763257577816 */ /* 0x000fc40000000057 */
[----:B0-----:R-:W-:Y:S02]  /*1cd0*/  SHF.L.U32 R88, R86, 0x10, RZ ;  /* 0x0000001056587819 */ /* 0x001fe400000006ff */
[----:B------:R-:W-:Y:S02]  /*1ce0*/  SHF.L.U32 R84, R84, 0x10, RZ ;  /* 0x0000001054547819 */ /* 0x000fe400000006ff */
[----:B------:R-:W-:Y:S01]  /*1cf0*/  SHF.L.U32 R86, R85, 0x10, RZ ;  /* 0x0000001055567819 */ /* 0x000fe200000006ff */
[----:B------:R-:W-:Y:S01]  /*1d00*/  FFMA.FTZ R81, R88, R154, R81 ;  /* 0x0000009a58517223 */ /* 0x000fe20000010051 */
[----:B------:R-:W-:Y:S01]  /*1d10*/  SHF.L.U32 R90, R87, 0x10, RZ ;  /* 0x00000010575a7819 */ /* 0x000fe200000006ff */
[----:B------:R-:W-:Y:S02]  /*1d20*/  FFMA.FTZ R61, R84, R148, R61 ;  /* 0x00000094543d7223 */ /* 0x000fe4000001003d */
[----:B------:R-:W-:Y:S02]  /*1d30*/  FFMA.FTZ R63, R86, R147, R63 ;  /* 0x00000093563f7223 */ /* 0x000fe4000001003f */
[----:B------:R-:W-:-:S07]  /*1d40*/  FFMA.FTZ R83, R90, R150, R83 ;  /* 0x000000965a537223 */ /* 0x000fce0000010053 */
.L_x_198:
[----:B------:R-:W-:Y:S05]  /*1d50*/  BSYNC B1 ;  /* 0x0000000000017941 */ /* 0x000fea0003800000 */
.L_x_197:
[----:B------:R-:W-:Y:S04]  /*1d60*/  BSSY B1, `(.L_x_199) ;  /* 0x0000073000017945 */ /* 0x000fe80003800000 */
[----:B------:R-:W-:Y:S05]  /*1d70*/  @!P2 BRA `(.L_x_200) ;  /* 0x0000000400c4a947 */ /* 0x000fea0003800000 */
        /* <DEDUP_REMOVED lines=9> */
[-CC-:B------:R-:W-:Y:S01]  /*1e10*/  FFMA.FTZ R88, R134, R144.reuse, R145.reuse ;  /* 0x0000009086587223 */ /* 0x180fe20000010091 */
[-CC-:B------:R-:W-:Y:S01]  /*1e20*/  FFMA.FTZ R90, R136, R144.reuse, R145.reuse ;  /* 0x00000090885a7223 */ /* 0x180fe20000010091 */
[-CC-:B------:R-:W-:Y:S01]  /*1e30*/  FFMA.FTZ R118, R138, R144.reuse, R145.reuse ;  /* 0x000000908a767223 */ /* 0x180fe20000010091 */
[-CC-:B------:R-:W-:Y:S01]  /*1e40*/  FFMA.FTZ R119, R135, R144.reuse, R145.reuse ;  /* 0x0000009087777223 */ /* 0x180fe20000010091 */
[----:B------:R-:W-:Y:S01]  /*1e50*/  FFMA.FTZ R152, R142, R144, R145 ;  /* 0x000000908e987223 */ /* 0x000fe20000010091 */
[----:B------:R-:W-:Y:S01]  /*1e60*/  ISETP.NE.U32.AND P1, PT, RZ, UR14, PT ;  /* 0x0000000eff007c0c */ /* 0x000fe2000bf25070 */
[----:B------:R-:W-:Y:S01]  /*1e70*/  FADD.FTZ R144, R130, -R91 ;  /* 0x8000005b82907221 */ /* 0x000fe20000010000 */
[----:B------:R-:W-:Y:S01]  /*1e80*/  FMUL.FTZ R146, R141, R146 ;  /* 0x000000928d927220 */ /* 0x000fe20000410000 */
[----:B------:R-:W-:Y:S01]  /*1e90*/  FADD.FTZ R148, R132, -R117 ;  /* 0x8000007584947221 */ /* 0x000fe20000010000 */
[----:B------:R-:W-:Y:S01]  /*1ea0*/  FADD.FTZ R88, R131, -R88 ;  /* 0x8000005883587221 */ /* 0x000fe20000010000 */
[----:B------:R-:W-:Y:S01]  /*1eb0*/  ISETP.NE.AND.EX P1, PT, RZ, UR15, PT, P1 ;  /* 0x0000000fff007c0c */ /* 0x000fe2000bf25310 */
[----:B------:R-:W-:Y:S01]  /*1ec0*/  @P5 IMAD.U32 R89, R76, 0x10000, RZ ;  /* 0x000100004c595824 */ /* 0x000fe200078e00ff */
[----:B------:R-:W-:Y:S01]  /*1ed0*/  @P5 SHF.L.U32 R91, R77, 0x10, RZ ;  /* 0x000000104d5b5819 */ /* 0x000fe200000006ff */
[----:B------:R-:W-:Y:S01]  /*1ee0*/  FADD.FTZ R116, R133, -R90 ;  /* 0x8000005a85747221 */ /* 0x000fe20000010000 */
[----:B------:R-:W-:Y:S01]  /*1ef0*/  FMUL.FTZ R144, R141, R144 ;  /* 0x000000908d907220 */ /* 0x000fe20000410000 */
[----:B------:R-:W-:Y:S01]  /*1f00*/  FADD.FTZ R118, R137, -R118 ;  /* 0x8000007689767221 */ /* 0x000fe20000010000 */
[----:B------:R-:W-:Y:S01]  /*1f10*/  FADD.FTZ R150, R140, -R119 ;  /* 0x800000778c967221 */ /* 0x000fe20000010000 */
[----:B------:R-:W-:Y:S01]  /*1f20*/  FADD.FTZ R152, R139, -R152 ;  /* 0x800000988b987221 */ /* 0x000fe20000010000 */
[----:B------:R-:W-:Y:S01]  /*1f30*/  @P5 SHF.L.U32 R117, R78, 0x10, RZ ;  /* 0x000000104e755819 */ /* 0x000fe200000006ff */
[--C-:B------:R-:W-:Y:S01]  /*1f40*/  @P5 FADD.FTZ R146, R146, R89.reuse ;  /* 0x0000005992925221 */ /* 0x100fe20000010000 */
[C---:B------:R-:W-:Y:S01]  /*1f50*/  FMUL.FTZ R148, R141.reuse, R148 ;  /* 0x000000948d947220 */ /* 0x040fe20000410000 */
[----:B------:R-:W-:Y:S01]  /*1f60*/  @P5 PRMT R89, R76, 0x7632, R89 ;  /* 0x000076324c595816 */ /* 0x000fe20000000059 */
[C---:B------:R-:W-:Y:S01]  /*1f70*/  FMUL.FTZ R90, R141.reuse, R88 ;  /* 0x000000588d5a7220 */ /* 0x040fe20000410000 */
[C---:B------:R-:W-:Y:S01]  /*1f80*/  FMUL.FTZ R88, R141.reuse, R116 ;  /* 0x000000748d587220 */ /* 0x040fe20000410000 */
[--C-:B------:R-:W-:Y:S01]  /*1f90*/  @P5 FADD.FTZ R144, R144, R91.reuse ;  /* 0x0000005b90905221 */ /* 0x100fe20000010000 */
[C---:B------:R-:W-:Y:S01]  /*1fa0*/  FMUL.FTZ R118, R141.reuse, R118 ;  /* 0x000000768d767220 */ /* 0x040fe20000410000 */
[C---:B------:R-:W-:Y:S01]  /*1fb0*/  FMUL.FTZ R150, R141.reuse, R150 ;  /* 0x000000968d967220 */ /* 0x040fe20000410000 */
[----:B------:R-:W-:Y:S01]  /*1fc0*/  FMUL.FTZ R116, R141, R152 ;  /* 0x000000988d747220 */ /* 0x000fe20000410000 */
[----:B------:R-:W-:Y:S01]  /*1fd0*/  @P5 PRMT R91, R77, 0x7632, R91 ;  /* 0x000076324d5b5816 */ /* 0x000fe2000000005b */
[----:B------:R-:W-:Y:S01]  /*1fe0*/  @P5 FADD.FTZ R148, R148, R117 ;  /* 0x0000007594945221 */ /* 0x000fe20000010000 */
[----:B------:R-:W-:Y:S01]  /*1ff0*/  @P5 PRMT R141, R79, 0x7632, R141 ;  /* 0x000076324f8d5816 */ /* 0x000fe2000000008d */
[----:B------:R-:W-:Y:S01]  /*2000*/  FMUL.FTZ R149, R144, R143 ;  /* 0x0000008f90957220 */ /* 0x000fe20000410000 */
[----:B------:R-:W-:-:S02]  /*2010*/  @P5 SHF.L.U32 R89, R89, 0x10, RZ ;  /* 0x0000001059595819 */ /* 0x000fc400000006ff */
[----:B------:R-:W-:Y:S01]  /*2020*/  @P5 PRMT R117, R78, 0x7632, R117 ;  /* 0x000076324e755816 */ /* 0x000fe20000000075 */
[----:B------:R-:W-:Y:S01]  /*2030*/  @P5 IMAD.U32 R141, R141, 0x10000, RZ ;  /* 0x000100008d8d5824 */ /* 0x000fe200078e00ff */
[----:B------:R-:W-:Y:S01]  /*2040*/  @P5 SHF.L.U32 R91, R91, 0x10, RZ ;  /* 0x000000105b5b5819 */ /* 0x000fe200000006ff */
[----:B------:R-:W-:Y:S01]  /*2050*/  @P5 FADD.FTZ R90, R90, R89 ;  /* 0x000000595a5a5221 */ /* 0x000fe20000010000 */
[----:B------:R-:W-:Y:S01]  /*2060*/  @P5 SHF.L.U32 R119, R79, 0x10, RZ ;  /* 0x000000104f775819 */ /* 0x000fe200000006ff */
[----:B------:R-:W-:Y:S01]  /*2070*/  @P5 FADD.FTZ R116, R116, R141 ;  /* 0x0000008d74745221 */ /* 0x000fe20000010000 */
[----:B------:R-:W-:Y:S01]  /*2080*/  @P5 SHF.L.U32 R117, R117, 0x10, RZ ;  /* 0x0000001075755819 */ /* 0x000fe200000006ff */
[----:B------:R-:W-:Y:S01]  /*2090*/  @P5 FADD.FTZ R88, R88, R91 ;  /* 0x0000005b58585221 */ /* 0x000fe20000010000 */
[----:B------:R-:W-:Y:S01]  /*20a0*/  @P1 F2FP.BF16.F32.PACK_AB R89, RZ, R146 ;  /* 0x00000092ff59123e */ /* 0x000fe200000010ff */
[----:B------:R-:W-:Y:S01]  /*20b0*/  @P5 FADD.FTZ R150, R150, R119 ;  /* 0x0000007796965221 */ /* 0x000fe20000010000 */
[----:B------:R-:W-:Y:S01]  /*20c0*/  @P1 F2FP.BF16.F32.PACK_AB R91, RZ, R144 ;  /* 0x00000090ff5b123e */ /* 0x000fe200000010ff */
[----:B------:R-:W-:Y:S01]  /*20d0*/  @P5 FADD.FTZ R118, R118, R117 ;  /* 0x0000007576765221 */ /* 0x000fe20000010000 */
[----:B------:R-:W-:Y:S01]  /*20e0*/  @P1 PRMT R24, R89, 0x7610, R24 ;  /* 0x0000761059181816 */ /* 0x000fe20000000018 */
[-C--:B------:R-:W-:Y:S01]  /*20f0*/  FMUL.FTZ R141, R146, R143.reuse ;  /* 0x0000008f928d7220 */ /* 0x080fe20000410000 */
[----:B------:R-:W-:Y:S01]  /*2100*/  @P1 F2FP.BF16.F32.PACK_AB R117, RZ, R148 ;  /* 0x00000094ff75123e */ /* 0x000fe200000010ff */
[-C--:B------:R-:W-:Y:S01]  /*2110*/  FMUL.FTZ R146, R148, R143.reuse ;  /* 0x0000008f94927220 */ /* 0x080fe20000410000 */
[----:B------:R-:W-:Y:S01]  /*2120*/  @P1 F2FP.BF16.F32.PACK_AB R89, RZ, R90 ;  /* 0x0000005aff59123e */ /* 0x000fe200000010ff */
[-C--:B------:R-:W-:Y:S01]  /*2130*/  FMUL.FTZ R148, R88, R143.reuse ;  /* 0x0000008f58947220 */ /* 0x080fe20000410000 */
[----:B------:R-:W-:Y:S01]  /*2140*/  @P1 PRMT R25, R91, 0x7610, R25 ;  /* 0x000076105b191816 */ /* 0x000fe20000000019 */
[-C--:B------:R-:W-:Y:S01]  /*2150*/  FMUL.FTZ R145, R150, R143.reuse ;  /* 0x0000008f96917220 */ /* 0x080fe20000410000 */
[----:B------:R-:W-:Y:S01]  /*2160*/  @P1 F2FP.BF16.F32.PACK_AB R119, RZ, R150 ;  /* 0x00000096ff77123e */ /* 0x000fe200000010ff */
[----:B------:R-:W-:Y:S01]  /*2170*/  FMUL.FTZ R144, R90, R143 ;  /* 0x0000008f5a907220 */ /* 0x000fe20000410000 */
[----:B------:R-:W-:Y:S01]  /*2180*/  @P1 F2FP.BF16.F32.PACK_AB R91, RZ, R88 ;  /* 0x00000058ff5b123e */ /* 0x000fe200000010ff */
[----:B------:R-:W-:Y:S01]  /*2190*/  FMUL.FTZ R88, R4, R148 ;  /* 0x0000009404587220 */ /* 0x000fe20000410000 */
[----:B------:R-:W-:Y:S01]  /*21a0*/  @P1 PRMT R24, R24, 0x5410, R89 ;  /* 0x0000541018181816 */ /* 0x000fe20000000059 */
[----:B------:R-:W-:Y:S01]  /*21b0*/  FMUL.FTZ R89, R20, R149 ;  /* 0x0000009514597220 */ /* 0x000fe20000410000 */
[-C--:B------:R-:W-:Y:S01]  /*21c0*/  FMUL.FTZ R147, R118, R143.reuse ;  /* 0x0000008f76937220 */ /* 0x080fe20000410000 */
[----:B------:R-:W-:Y:S01]  /*21d0*/  FMUL.FTZ R143, R116, R143 ;  /* 0x0000008f748f7220 */ /* 0x000fe20000410000 */
[----:B------:R-:W-:Y:S01]  /*21e0*/  @P1 PRMT R27, R119, 0x7610, R27 ;  /* 0x00007610771b1816 */ /* 0x000fe2000000001b */
[----:B------:R-:W-:Y:S01]  /*21f0*/  FMUL.FTZ R90, R19, R146 ;  /* 0x00000092135a7220 */ /* 0x000fe20000410000 */
[----:B------:R-:W-:Y:S01]  /*2200*/  @P1 F2FP.BF16.F32.PACK_AB R116, RZ, R116 ;  /* 0x00000074ff74123e */ /* 0x000fe200000010ff */
[----:B------:R-:W-:Y:S01]  /*2210*/  FMUL.FTZ R119, R2, R147 ;  /* 0x0000009302777220 */ /* 0x000fe20000410000 */
[----:B------:R-:W-:Y:S01]  /*2220*/  @P1 PRMT R26, R117, 0x7610, R26 ;  /* 0x00007610751a1816 */ /* 0x000fe2000000001a */
[----:B------:R-:W-:Y:S01]  /*2230*/  FMUL.FTZ R150, R18, R145 ;  /* 0x0000009112967220 */ /* 0x000fe20000410000 */
[----:B------:R-:W-:Y:S01]  /*2240*/  @P1 PRMT R25, R25, 0x5410, R91 ;  /* 0x0000541019191816 */ /* 0x000fe2000000005b */
[----:B------:R-:W-:Y:S01]  /*2250*/  FMUL.FTZ R91, R5, R144 ;  /* 0x00000090055b7220 */ /* 0x000fe20000410000 */
[----:B------:R-:W-:Y:S01]  /*2260*/  F2FP.BF16.F32.PACK_AB R89, R88, R89 ;  /* 0x000000595859723e */ /* 0x000fe200000010ff */
[----:B------:R-:W-:Y:S01]  /*2270*/  FMUL.FTZ R88, R21, R141 ;  /* 0x0000008d15587220 */ /* 0x000fe20000410000 */
[----:B------:R-:W-:Y:S01]  /*2280*/  @P1 F2FP.BF16.F32.PACK_AB R117, RZ, R118 ;  /* 0x00000076ff75123e */ /* 0x000fe200000010ff */
[----:B------:R-:W-:Y:S01]  /*2290*/  FMUL.FTZ R151, R0, R143 ;  /* 0x0000008f00977220 */ /* 0x000fe20000410000 */
[----:B------:R-:W-:-:S02]  /*22a0*/  @P1 PRMT R27, R27, 0x5410, R116 ;  /* 0x000054101b1b1816 */ /* 0x000fc40000000074 */
[C---:B------:R-:W-:Y:S02]  /*22b0*/  @P1 LEA R118, P5, R106.reuse, UR14, 0x4 ;  /* 0x0000000e6a761c11 */ /* 0x040fe4000f8a20ff */
[----:B------:R-:W-:Y:S02]  /*22c0*/  LEA R116, P6, R106, UR16, 0x4 ;  /* 0x000000106a747c11 */ /* 0x000fe4000f8c20ff */
[----:B------:R-:W-:Y:S02]  /*22d0*/  F2FP.BF16.F32.PACK_AB R90, R119, R90 ;  /* 0x0000005a775a723e */ /* 0x000fe400000010ff */
[----:B------:R-:W-:Y:S02]  /*22e0*/  @P1 PRMT R26, R26, 0x5410, R117 ;  /* 0x000054101a1a1816 */ /* 0x000fe40000000075 */
[----:B------:R-:W-:Y:S02]  /*22f0*/  @P1 LEA.HI.X R119, R106, UR15, RZ, 0x4, P5 ;  /* 0x0000000f6a771c11 */ /* 0x000fe4000a8f24ff */
[----:B------:R-:W-:-:S02]  /*2300*/  F2FP.BF16.F32.PACK_AB R88, R91, R88 ;  /* 0x000000585b58723e */ /* 0x000fc400000010ff */
[----:B------:R-:W-:Y:S01]  /*2310*/  LEA.HI.X R117, R106, UR17, RZ, 0x4, P6 ;  /* 0x000000116a757c11 */ /* 0x000fe2000b0f24ff */
[----:B------:R-:W-:Y:S01]  /*2320*/  @P1 STG.E.128 desc[UR4][R118.64], R24 ;  /* 0x0000001876001986 */ /* 0x000fe2000c101d04 */
[----:B------:R-:W-:-:S05]  /*2330*/  F2FP.BF16.F32.PACK_AB R91, R151, R150 ;  /* 0x00000096975b723e */ /* 0x000fca00000010ff */
[----:B------:R0:W-:Y:S01]  /*2340*/  STG.E.128 desc[UR4][R116.64], R88 ;  /* 0x0000005874007986 */ /* 0x0001e2000c101d04 */
[----:B--2---:R-:W-:Y:S02]  /*2350*/  SHF.L.U32 R151, R84, 0x10, RZ ;  /* 0x0000001054977819 */ /* 0x004fe400000006ff */
[----:B------:R-:W-:Y:S02]  /*2360*/  SHF.L.U32 R155, R86, 0x10, RZ ;  /* 0x00000010569b7819 */ /* 0x000fe400000006ff */
[----:B------:R-:W-:Y:S01]  /*2370*/  SHF.L.U32 R153, R85, 0x10, RZ ;  /* 0x0000001055997819 */ /* 0x000fe200000006ff */
        /* <DEDUP_REMOVED lines=8> */
[----:B------:R-:W-:Y:S02]  /*2400*/  PRMT R87, R87, 0x7632, R87 ;  /* 0x0000763257577816 */ /* 0x000fe40000000057 */
[----:B------:R-:W-:Y:S02]  /*2410*/  SHF.L.U32 R84, R84, 0x10, RZ ;  /* 0x0000001054547819 */ /* 0x000fe400000006ff */
[----:B0-----:R-:W-:Y:S01]  /*2420*/  SHF.L.U32 R88, R86, 0x10, RZ ;  /* 0x0000001056587819 */ /* 0x001fe200000006ff */
[----:B------:R-:W-:Y:S01]  /*2430*/  IMAD.U32 R86, R85, 0x10000, RZ ;  /* 0x0001000055567824 */ /* 0x000fe200078e00ff */
[----:B------:R-:W-:Y:S01]  /*2440*/  SHF.L.U32 R90, R87, 0x10, RZ ;  /* 0x00000010575a7819 */ /* 0x000fe200000006ff */
[----:B------:R-:W-:Y:S02]  /*2450*/  FFMA.FTZ R65, R84, R144, R65 ;  /* 0x0000009054417223 */ /* 0x000fe40000010041 */
[----:B------:R-:W-:Y:S01]  /*2460*/  FFMA.FTZ R69, R88, R147, R69 ;  /* 0x0000009358457223 */ /* 0x000fe20000010045 */
[----:B------:R-:W-:Y:S01]  /*2470*/  FFMA.FTZ R67, R86, R148, R67 ;  /* 0x0000009456437223 */ /* 0x000fe20000010043 */
[----:B------:R-:W-:-:S07]  /*2480*/  FFMA.FTZ R71, R90, R143, R71 ;  /* 0x0000008f5a477223 */ /* 0x000fce0000010047 */
.L_x_200:
[----:B------:R-:W-:Y:S05]  /*2490*/  BSYNC B1 ;  /* 0x0000000000017941 */ /* 0x000fea0003800000 */
.L_x_199:
[----:B------:R-:W1:Y:S02]  /*24a0*/  LDC.64 R84, c[0x0][0x210] ;  /* 0x00008400ff547b82 */ /* 0x000e640000000a00 */
[----:B-1----:R-:W-:-:S04]  /*24b0*/  LEA R102, R84, R102, 0x2 ;  /* 0x0000006654667211 */ /* 0x002fc800078e10ff */
[----:B------:R-:W-:-:S13]  /*24c0*/  ISETP.GE.AND P1, PT, R102, R85, PT ;  /* 0x000000556600720c */ /* 0x000fda0003f26270 */
[----:B------:R-:W-:Y:S05]  /*24d0*/  @!P1 BRA `(.L_x_201) ;  /* 0xffffffe0009c9947 */ /* 0x000fea000383ffff */
.L_x_191:
[----:B------:R-:W-:Y:S05]  /*24e0*/  BSYNC B0 ;  /* 0x0000000000007941 */ /* 0x000fea0003800000 */
.L_x_190:
[----:B------:R-:W1:Y:S01]  /*24f0*/  S2R R3, SR_CgaCtaId ;  /* 0x0000000000037919 */ /* 0x000e620000008800 */
[--C-:B------:R-:W-:Y:S01]  /*2500*/  SHF.R.U32.HI R2, RZ, 0x5, R103.reuse ;  /* 0x00000005ff027819 */ /* 0x100fe20000011667 */
[----:B------:R-:W-:Y:S05]  /*2510*/  WARPSYNC.ALL ;  /* 0x0000000000007948 */ /* 0x000fea0003800000 */
[----:B------:R-:W-:Y:S01]  /*2520*/  MOV R0, 0x400 ;  /* 0x0000040000007802 */ /* 0x000fe20000000f00 */
[----:B-----5:R-:W2:Y:S01]  /*2530*/  S2R R12, SR_CTAID.X ;  /* 0x00000000000c7919 */ /* 0x020ea20000002500 */
[----:B------:R-:W-:Y:S01]  /*2540*/  SHF.L.U32 R5, R2, 0x6, RZ ;  /* 0x0000000602057819 */ /* 0x000fe200000006ff */
[----:B------:R-:W-:Y:S01]  /*2550*/  ULDC.64 UR6, c[0x0][0x2d8] ;  /* 0x0000b60000067ab9 */ /* 0x000fe20000000a00 */
[----:B------:R-:W-:Y:S01]  /*2560*/  IADD3 R10, R105, 0x7f, -R103 ;  /* 0x0000007f690a7810 */ /* 0x000fe20007ffe867 */
[----:B------:R-:W-:Y:S01]  /*2570*/  ULDC.64 UR18, c[0x0][0x2d0] ;  /* 0x0000b40000127ab9 */ /* 0x000fe20000000a00 */
[----:B------:R-:W-:Y:S01]  /*2580*/  LOP3.LUT R104, R5, 0xffffffc0, R104, 0xe2, !PT ;  /* 0xffffffc005687812 */ /* 0x000fe200078ee268 */
[----:B------:R-:W-:Y:S01]  /*2590*/  ULDC.64 UR20, c[0x0][0x2f0] ;  /* 0x0000bc0000147ab9 */ /* 0x000fe20000000a00 */
[C---:B------:R-:W-:Y:S01]  /*25a0*/  LOP3.LUT P3, RZ, R10.reuse, 0xffffff80, RZ, 0xc0, !PT ;  /* 0xffffff800aff7812 */ /* 0x040fe2000786c0ff */
[----:B------:R-:W-:Y:S01]  /*25b0*/  BSSY B0, `(.L_x_202) ;  /* 0x000008e000007945 */ /* 0x000fe20003800000 */
[----:B------:R-:W-:-:S02]  /*25c0*/  ISETP.GE.U32.AND P0, PT, R10, 0x100, PT ;  /* 0x000001000a00780c */ /* 0x000fc40003f06070 */
[C---:B------:R-:W-:Y:S02]  /*25d0*/  ISETP.GE.U32.AND P1, PT, R10.reuse, 0x180, PT ;  /* 0x000001800a00780c */ /* 0x040fe40003f26070 */
[----:B------:R-:W-:Y:S02]  /*25e0*/  ISETP.GE.U32.AND P2, PT, R10, 0x200, PT ;  /* 0x000002000a00780c */ /* 0x000fe40003f46070 */
[----:B-1----:R-:W-:-:S04]  /*25f0*/  LEA R0, R3, R0, 0x18 ;  /* 0x0000000003007211 */ /* 0x002fc800078ec0ff */
[-C--:B------:R-:W-:Y:S02]  /*2600*/  LEA R104, R104, R0.reuse, 0x5 ;  /* 0x0000000068687211 */ /* 0x080fe400078e28ff */
[----:B------:R-:W-:Y:S01]  /*2610*/  LEA R0, R103, R0, 0x2 ;  /* 0x0000000067007211 */ /* 0x000fe200078e10ff */
[----:B--2---:R-:W-:Y:S02]  /*2620*/  IMAD R12, R12, R105, RZ ;  /* 0x000000690c0c7224 */ /* 0x004fe400078e02ff */
[----:B------:R-:W-:Y:S04]  /*2630*/  STS.128 [R104], R44 ;  /* 0x0000002c68007388 */ /* 0x000fe80000000c00 */
[----:B------:R-:W-:Y:S01]  /*2640*/  STS.128 [R104+0x10], R48 ;  /* 0x0000103068007388 */ /* 0x000fe20000000c00 */
[----:B------:R-:W-:-:S03]  /*2650*/  IADD3 R103, P4, R12, R103, RZ ;  /* 0x000000670c677210 */ /* 0x000fc60007f9e0ff */
[----:B------:R-:W-:Y:S04]  /*2660*/  STS.128 [R104+0x400], R52 ;  /* 0x0004003468007388 */ /* 0x000fe80000000c00 */
[----:B------:R-:W-:Y:S01]  /*2670*/  STS.128 [R104+0x410], R56 ;  /* 0x0004103868007388 */ /* 0x000fe20000000c00 */
[----:B------:R-:W-:Y:S06]  /*2680*/  BAR.SYNC.DEFER_BLOCKING 0x0 ;  /* 0x0000000000007b1d */ /* 0x000fec0000010000 */
        /* <DEDUP_REMOVED lines=8> */
[----:B------:R-:W-:Y:S04]  /*2710*/  LDS R11, [R0+0x1800] ;  /* 0x00180000000b7984 */ /* 0x000fe80000000800 */
[----:B------:R-:W-:Y:S01]  /*2720*/  LDS R10, [R0+0x1a00] ;  /* 0x001a0000000a7984 */ /* 0x000fe20000000800 */
[----:B-1----:R-:W-:-:S03]  /*2730*/  FADD.FTZ R2, RZ, R2 ;  /* 0x00000002ff027221 */ /* 0x002fc60000010000 */
[----:B------:R-:W-:Y:S01]  /*2740*/  LDS R13, [R0+0x1c00] ;  /* 0x001c0000000d7984 */ /* 0x000fe20000000800 */
[----:B--2---:R-:W-:-:S03]  /*2750*/  FADD.FTZ R3, RZ, R3 ;  /* 0x00000003ff037221 */ /* 0x004fc60000010000 */
[----:B------:R-:W-:Y:S01]  /*2760*/  LDS R12, [R0+0x1e00] ;  /* 0x001e0000000c7984 */ /* 0x000fe20000000800 */
[----:B---3--:R-:W-:Y:S01]  /*2770*/  FADD.FTZ R4, RZ, R4 ;  /* 0x00000004ff047221 */ /* 0x008fe20000010000 */
[----:B----4-:R-:W-:Y:S01]  /*2780*/  FADD.FTZ R5, RZ, R5 ;  /* 0x00000005ff057221 */ /* 0x010fe20000010000 */
[----:B0-----:R-:W-:Y:S02]  /*2790*/  FADD.FTZ R2, R2, R7 ;  /* 0x0000000702027221 */ /* 0x001fe40000010000 */
[----:B------:R-:W0:Y:S01]  /*27a0*/  LDS R7, [R0+0x1000] ;  /* 0x0010000000077984 */ /* 0x000e220000000800 */
[----:B------:R-:W-:-:S03]  /*27b0*/  FADD.FTZ R3, R3, R6 ;  /* 0x0000000603037221 */ /* 0x000fc60000010000 */
[----:B------:R-:W1:Y:S01]  /*27c0*/  LDS R6, [R0+0x1200] ;  /* 0x0012000000067984 */ /* 0x000e620000000800 */
[----:B------:R-:W-:-:S03]  /*27d0*/  FADD.FTZ R4, R4, R9 ;  /* 0x0000000904047221 */ /* 0x000fc60000010000 */
[----:B------:R-:W2:Y:S01]  /*27e0*/  LDS R9, [R0+0x1400] ;  /* 0x0014000000097984 */ /* 0x000ea20000000800 */
[----:B------:R-:W-:-:S03]  /*27f0*/  FADD.FTZ R5, R5, R8 ;  /* 0x0000000805057221 */ /* 0x000fc60000010000 */
[----:B------:R-:W3:Y:S01]  /*2800*/  LDS R8, [R0+0x1600] ;  /* 0x0016000000087984 */ /* 0x000ee20000000800 */
[----:B------:R-:W-:Y:S06]  /*2810*/  BAR.SYNC.DEFER_BLOCKING 0x0 ;  /* 0x0000000000007b1d */ /* 0x000fec0000010000 */
[----:B------:R-:W-:Y:S01]  /*2820*/  STS.128 [R104], R28 ;  /* 0x0000001c68007388 */ /* 0x000fe20000000c00 */
[----:B0-----:R-:W-:-:S03]  /*2830*/  FADD.FTZ R2, R2, R7 ;  /* 0x0000000702027221 */ /* 0x001fc60000010000 */
[----:B------:R-:W-:Y:S01]  /*2840*/  STS.128 [R104+0x10], R32 ;  /* 0x0000102068007388 */ /* 0x000fe20000000c00 */
[----:B-1----:R-:W-:Y:S01]  /*2850*/  FADD.FTZ R3, R3, R6 ;  /* 0x0000000603037221 */ /* 0x002fe20000010000 */
[----:B------:R-:W-:Y:S01]  /*2860*/  FADD.FTZ R11, R2, R11 ;  /* 0x0000000b020b7221 */ /* 0x000fe20000010000 */
[----:B------:R-:W-:Y:S01]  /*2870*/  IADD3.X R2, RZ, RZ, RZ, P4, !PT ;  /* 0x000000ffff027210 */ /* 0x000fe200027fe4ff */
[----:B------:R-:W-:Y:S01]  /*2880*/  STS.128 [R104+0x400], R36 ;  /* 0x0004002468007388 */ /* 0x000fe20000000c00 */
[----:B--2---:R-:W-:Y:S01]  /*2890*/  FADD.FTZ R4, R4, R9 ;  /* 0x0000000904047221 */ /* 0x004fe20000010000 */
[----:B------:R-:W-:Y:S02]  /*28a0*/  FADD.FTZ R9, R3, R10 ;  /* 0x0000000a03097221 */ /* 0x000fe40000010000 */
[----:B------:R-:W-:Y:S01]  /*28b0*/  STS.128 [R104+0x410], R40 ;  /* 0x0004102868007388 */ /* 0x000fe20000000c00 */
[----:B---3--:R-:W-:Y:S01]  /*28c0*/  FADD.FTZ R5, R5, R8 ;  /* 0x0000000805057221 */ /* 0x008fe20000010000 */
[----:B------:R-:W-:Y:S01]  /*28d0*/  FADD.FTZ R13, R4, R13 ;  /* 0x0000000d040d7221 */ /* 0x000fe20000010000 */
[----:B------:R-:W-:Y:S02]  /*28e0*/  BAR.SYNC.DEFER_BLOCKING 0x0 ;  /* 0x0000000000007b1d */ /* 0x000fe40000010000 */
[----:B------:R-:W-:-:S04]  /*28f0*/  FADD.FTZ R15, R5, R12 ;  /* 0x0000000c050f7221 */ /* 0x000fc80000010000 */
        /* <DEDUP_REMOVED lines=19> */
[----:B----4-:R-:W-:-:S03]  /*2a30*/  FADD.FTZ R17, RZ, R17 ;  /* 0x00000011ff117221 */ /* 0x010fc60000010000 */
[----:B------:R-:W4:Y:S01]  /*2a40*/  LDS R35, [R0+0x1e00] ;  /* 0x001e000000237984 */ /* 0x000f220000000800 */
[----:B------:R-:W-:Y:S01]  /*2a50*/  FADD.FTZ R17, R17, R20 ;  /* 0x0000001411117221 */ /* 0x000fe20000010000 */
[----:B------:R-:W-:Y:S01]  /*2a60*/  BAR.SYNC.DEFER_BLOCKING 0x0 ;  /* 0x0000000000007b1d */ /* 0x000fe20000010000 */
[----:B------:R-:W-:-:S04]  /*2a70*/  FADD.FTZ R18, RZ, R18 ;  /* 0x00000012ff127221 */ /* 0x000fc80000010000 */
[----:B------:R-:W-:Y:S01]  /*2a80*/  FADD.FTZ R18, R18, R23 ;  /* 0x0000001712127221 */ /* 0x000fe20000010000 */
[----:B------:R-:W-:Y:S01]  /*2a90*/  FADD.FTZ R14, R14, R25 ;  /* 0x000000190e0e7221 */ /* 0x000fe20000010000 */
[----:B------:R-:W-:Y:S01]  /*2aa0*/  FADD.FTZ R16, R16, R27 ;  /* 0x0000001b10107221 */ /* 0x000fe20000010000 */
[----:B------:R-:W-:Y:S01]  /*2ab0*/  SHF.L.U64.HI R27, R103, 0x2, R2 ;  /* 0x00000002671b7819 */ /* 0x000fe20000010202 */
[----:B------:R-:W-:Y:S01]  /*2ac0*/  FADD.FTZ R17, R17, R22 ;  /* 0x0000001611117221 */ /* 0x000fe20000010000 */
[----:B0-----:R-:W-:Y:S01]  /*2ad0*/  FADD.FTZ R18, R18, R29 ;  /* 0x0000001d12127221 */ /* 0x001fe20000010000 */
[----:B------:R-:W-:Y:S01]  /*2ae0*/  STS.128 [R104], R60 ;  /* 0x0000003c68007388 */ /* 0x000fe20000000c00 */
[----:B-1----:R-:W-:-:S03]  /*2af0*/  FADD.FTZ R31, R14, R31 ;  /* 0x0000001f0e1f7221 */ /* 0x002fc60000010000 */
[----:B------:R-:W-:Y:S01]  /*2b00*/  STS.128 [R104+0x10], R80 ;  /* 0x0000105068007388 */ /* 0x000fe20000000c00 */
[----:B--2---:R-:W-:-:S03]  /*2b10*/  FADD.FTZ R33, R16, R33 ;  /* 0x0000002110217221 */ /* 0x004fc60000010000 */
[----:B------:R-:W-:Y:S01]  /*2b20*/  STS.128 [R104+0x400], R64 ;  /* 0x0004004068007388 */ /* 0x000fe20000000c00 */
[----:B---3--:R-:W-:-:S03]  /*2b30*/  FADD.FTZ R17, R17, R24 ;  /* 0x0000001811117221 */ /* 0x008fc60000010000 */
[----:B------:R-:W-:Y:S01]  /*2b40*/  STS.128 [R104+0x410], R68 ;  /* 0x0004104468007388 */ /* 0x000fe20000000c00 */
[----:B----4-:R-:W-:Y:S01]  /*2b50*/  FADD.FTZ R35, R18, R35 ;  /* 0x0000002312237221 */ /* 0x010fe20000010000 */
[----:B------:R-:W-:Y:S06]  /*2b60*/  BAR.SYNC.DEFER_BLOCKING 0x0 ;  /* 0x0000000000007b1d */ /* 0x000fec0000010000 */
        /* <DEDUP_REMOVED lines=15> */
[----:B--2---:R-:W-:-:S03]  /*2c60*/  FADD.FTZ R26, R26, R45 ;  /* 0x0000002d1a1a7221 */ /* 0x004fc60000010000 */
[----:B------:R-:W2:Y:S01]  /*2c70*/  LDS R21, [R0+0x1a00] ;  /* 0x001a000000157984 */ /* 0x000ea20000000800 */
[----:B---3--:R-:W-:-:S03]  /*2c80*/  FADD.FTZ R28, RZ, R28 ;  /* 0x0000001cff1c7221 */ /* 0x008fc60000010000 */
[----:B------:R-:W3:Y:S01]  /*2c90*/  LDS R23, [R0+0x1c00] ;  /* 0x001c000000177984 */ /* 0x000ee20000000800 */
[----:B----4-:R-:W-:-:S03]  /*2ca0*/  FADD.FTZ R30, RZ, R30 ;  /* 0x0000001eff1e7221 */ /* 0x010fc60000010000 */
[----:B------:R4:W2:Y:S01]  /*2cb0*/  LDS R25, [R0+0x1e00] ;  /* 0x001e000000197984 */ /* 0x0008a20000000800 */
[----:B------:R-:W-:Y:S01]  /*2cc0*/  FADD.FTZ R32, RZ, R32 ;  /* 0x00000020ff207221 */ /* 0x000fe20000010000 */
[----:B------:R-:W-:Y:S01]  /*2cd0*/  FADD.FTZ R19, R26, R3 ;  /* 0x000000031a137221 */ /* 0x000fe20000010000 */
[----:B----4-:R-:W-:Y:S02]  /*2ce0*/  IMAD.SHL.U32 R0, R103, 0x4, RZ ;  /* 0x0000000467007824 */ /* 0x010fe400078e00ff */
[----:B------:R-:W-:Y:S01]  /*2cf0*/  FADD.FTZ R28, R28, R39 ;  /* 0x000000271c1c7221 */ /* 0x000fe20000010000 */
[----:B------:R-:W-:Y:S02]  /*2d00*/  FADD.FTZ R30, R30, R41 ;  /* 0x000000291e1e7221 */ /* 0x000fe40000010000 */
[C---:B------:R-:W-:Y:S02]  /*2d10*/  IADD3 R2, P4, R0.reuse, UR6, RZ ;  /* 0x0000000600027c10 */ /* 0x040fe4000ff9e0ff */
[----:B------:R-:W-:Y:S01]  /*2d20*/  IADD3 R8, P5, R0, UR18, RZ ;  /* 0x0000001200087c10 */ /* 0x000fe2000ffbe0ff */
[----:B------:R-:W-:Y:S01]  /*2d30*/  FADD.FTZ R32, R32, R43 ;  /* 0x0000002b20207221 */ /* 0x000fe20000010000 */
[----:B------:R-:W-:-:S02]  /*2d40*/  IADD3 R0, P6, R0, UR20, RZ ;  /* 0x0000001400007c10 */ /* 0x000fc4000ffde0ff */
[C---:B------:R-:W-:Y:S01]  /*2d50*/  IADD3.X R3, R27.reuse, UR7, RZ, P4, !PT ;  /* 0x000000071b037c10 */ /* 0x040fe2000a7fe4ff */
[----:B------:R-:W-:Y:S01]  /*2d60*/  FADD.FTZ R28, R28, R7 ;  /* 0x000000071c1c7221 */ /* 0x000fe20000010000 */
[C---:B------:R-:W-:Y:S02]  /*2d70*/  IADD3.X R29, R27.reuse, UR19, RZ, P5, !PT ;  /* 0x000000131b1d7c10 */ /* 0x040fe4000affe4ff */
[----:B------:R-:W-:Y:S01]  /*2d80*/  IADD3.X R27, R27, UR21, RZ, P6, !PT ;  /* 0x000000151b1b7c10 */ /* 0x000fe2000b7fe4ff */
[----:B0-----:R-:W-:Y:S01]  /*2d90*/  FADD.FTZ R30, R30, R47 ;  /* 0x0000002f1e1e7221 */ /* 0x001fe20000010000 */
[----:B-1----:R-:W-:Y:S01]  /*2da0*/  FADD.FTZ R32, R32, R49 ;  /* 0x0000003120207221 */ /* 0x002fe20000010000 */
[----:B------:R-:W-:Y:S06]  /*2db0*/  @!P3 BRA `(.L_x_203) ;  /* 0x000000000034b947 */ /* 0x000fec0003800000 */
[----:B------:R-:W-:Y:S01]  /*2dc0*/  MOV R4, R8 ;  /* 0x0000000800047202 */ /* 0x000fe20000000f00 */
[----:B------:R0:W-:Y:S01]  /*2dd0*/  STG.E desc[UR4][R2.64], R31 ;  /* 0x0000001f02007986 */ /* 0x0001e2000c101904 */
[----:B------:R-:W-:Y:S02]  /*2de0*/  MOV R5, R29 ;  /* 0x0000001d00057202 */ /* 0x000fe40000000f00 */
[----:B------:R-:W-:Y:S02]  /*2df0*/  MOV R6, R0 ;  /* 0x0000000000067202 */ /* 0x000fe40000000f00 */
[----:B------:R-:W-:Y:S01]  /*2e00*/  MOV R7, R27 ;  /* 0x0000001b00077202 */ /* 0x000fe20000000f00 */
[----:B------:R1:W-:Y:S01]  /*2e10*/  STG.E desc[UR4][R4.64], R11 ;  /* 0x0000000b04007986 */ /* 0x0003e2000c101904 */
[----:B------:R-:W-:Y:S02]  /*2e20*/  IADD3 R0, P5, R0, 0x200, RZ ;  /* 0x0000020000007810 */ /* 0x000fe40007fbe0ff */
[----:B------:R-:W-:Y:S01]  /*2e30*/  IADD3 R8, P4, R8, 0x200, RZ ;  /* 0x0000020008087810 */ /* 0x000fe20007f9e0ff */
[----:B------:R1:W-:Y:S01]  /*2e40*/  STG.E desc[UR4][R6.64], R19 ;  /* 0x0000001306007986 */ /* 0x0003e2000c101904 */
[----:B0-----:R-:W-:Y:S01]  /*2e50*/  IADD3 R2, P3, R2, 0x200, RZ ;  /* 0x0000020002027810 */ /* 0x001fe20007f7e0ff */
[----:B------:R-:W-:Y:S01]  /*2e60*/  IMAD.X R27, RZ, RZ, R27, P5 ;  /* 0x000000ffff1b7224 */ /* 0x000fe200028e061b */
[----:B------:R-:W-:-:S02]  /*2e70*/  IADD3.X R29, RZ, R29, RZ, P4, !PT ;  /* 0x0000001dff1d7210 */ /* 0x000fc400027fe4ff */
[----:B------:R-:W-:-:S09]  /*2e80*/  IADD3.X R3, RZ, R3, RZ, P3, !PT ;  /* 0x00000003ff037210 */ /* 0x000fd20001ffe4ff */
.L_x_203:
[----:B------:R-:W-:Y:S05]  /*2e90*/  BSYNC B0 ;  /* 0x0000000000007941 */ /* 0x000fea0003800000 */
.L_x_202:
[----:B------:R-:W-:Y:S01]  /*2ea0*/  BSSY B0, `(.L_x_204) ;  /* 0x0000010000007945 */ /* 0x000fe20003800000 */
[----:B--2---:R-:W-:-:S03]  /*2eb0*/  FADD.FTZ R21, R28, R21 ;  /* 0x000000151c157221 */ /* 0x004fc60000010000 */
[----:B------:R-:W-:Y:S05]  /*2ec0*/  @!P0 BRA `(.L_x_205) ;  /* 0x0000000000348947 */ /* 0x000fea0003800000 */
[----:B-1----:R-:W-:Y:S01]  /*2ed0*/  MOV R4, R8 ;  /* 0x0000000800047202 */ /* 0x002fe20000000f00 */
        /* <DEDUP_REMOVED lines=12> */
.L_x_205:
[----:B------:R-:W-:Y:S05]  /*2fa0*/  BSYNC B0 ;  /* 0x0000000000007941 */ /* 0x000fea0003800000 */
.L_x_204:
[----:B------:R-:W-:Y:S01]  /*2fb0*/  BSSY B0, `(.L_x_206) ;  /* 0x0000010000007945 */ /* 0x000fe20003800000 */
[----:B---3--:R-:W-:-:S03]  /*2fc0*/  FADD.FTZ R23, R30, R23 ;  /* 0x000000171e177221 */ /* 0x008fc60000010000 */
[----:B------:R-:W-:Y:S05]  /*2fd0*/  @!P1 BRA `(.L_x_207) ;  /* 0x0000000000349947 */ /* 0x000fea0003800000 */
[----:B-12---:R-:W-:Y:S01]  /*2fe0*/  MOV R4, R8 ;  /* 0x0000000800047202 */ /* 0x006fe20000000f00 */
        /* <DEDUP_REMOVED lines=12> */
.L_x_207:
[----:B------:R-:W-:Y:S05]  /*30b0*/  BSYNC B0 ;  /* 0x0000000000007941 */ /* 0x000fea0003800000 */
.L_x_206:
[----:B------:R-:W-:Y:S01]  /*30c0*/  FADD.FTZ R25, R32, R25 ;  /* 0x0000001920197221 */ /* 0x000fe20000010000 */
[----:B------:R-:W-:Y:S06]  /*30d0*/  @!P2 EXIT ;  /* 0x000000000000a94d */ /* 0x000fec0003800000 */
[----:B------:R0:W-:Y:S01]  /*30e0*/  STG.E desc[UR4][R2.64], R35 ;  /* 0x0000002302007986 */ /* 0x0001e2000c101904 */
[----:B-123--:R-:W-:Y:S02]  /*30f0*/  MOV R4, R0 ;  /* 0x0000000000047202 */ /* 0x00efe40000000f00 */
[----:B------:R-:W-:Y:S02]  /*3100*/  MOV R5, R27 ;  /* 0x0000001b00057202 */ /* 0x000fe40000000f00 */
[----:B0-----:R-:W-:Y:S02]  /*3110*/  MOV R2, R8 ;  /* 0x0000000800027202 */ /* 0x001fe40000000f00 */
[----:B------:R-:W-:-:S05]  /*3120*/  MOV R3, R29 ;  /* 0x0000001d00037202 */ /* 0x000fca0000000f00 */
[----:B------:R-:W-:Y:S04]  /*3130*/  STG.E desc[UR4][R2.64], R15 ;  /* 0x0000000f02007986 */ /* 0x000fe8000c101904 */
[----:B------:R-:W-:Y:S01]  /*3140*/  STG.E desc[UR4][R4.64], R25 ;  /* 0x0000001904007986 */ /* 0x000fe2000c101904 */
[----:B------:R-:W-:Y:S05]  /*3150*/  EXIT ;  /* 0x000000000000794d */ /* 0x000fea0003800000 */
.L_x_196:
[----:B------:R-:W-:Y:S01]  /*3160*/  HFMA2.MMA R118, -RZ, RZ, 0, 5.9604644775390625e-08 ;  /* 0x00000001ff767435 */ /* 0x000fe200000001ff */
[----:B------:R-:W-:Y:S01]  /*3170*/  BSSY B1, `(.L_x_208) ;  /* 0x0000007000017945 */ /* 0x000fe20003800000 */
[----:B------:R-:W-:Y:S01]  /*3180*/  MOV R119, R145 ;  /* 0x0000009100777202 */ /* 0x000fe20000000f00 */
[----:B------:R-:W-:Y:S01]  /*3190*/  IMAD.MOV.U32 R147, RZ, RZ, 0x1f ;  /* 0x0000001fff937424 */ /* 0x000fe200078e00ff */
[----:B------:R-:W-:-:S07]  /*31a0*/  MOV R116, 0xffffffff ;  /* 0xffffffff00747802 */ /* 0x000fce0000000f00 */
[----:B------:R-:W-:Y:S05]  /*31b0*/  WARPSYNC.COLLECTIVE R116, `(.L_x_209) ;  /* 0x0000000074087348 */ /* 0x000fea0003c00000 */
[----:B------:R0:W1:Y:S02]  /*31c0*/  SHFL.BFLY P1, R117, R119, R118, R147 ;  /* 0x0c00007677757389 */ /* 0x0000640000020093 */
[----:B01----:R-:W-:Y:S01]  /*31d0*/  ENDCOLLECTIVE ;  /* 0x000000000000791b */ /* 0x003fe20003800000 */
.L_x_209:
[----:B------:R-:W-:Y:S05]  /*31e0*/  BSYNC B1 ;  /* 0x0000000000017941 */ /* 0x000fea0003800000 */
.L_x_208:
        /* <DEDUP_REMOVED lines=8> */
.L_x_210:
[----:B------:R-:W-:Y:S01]  /*3270*/  FADD.FTZ R84, R84, R145 ;  /* 0x0000009154547221 */ /* 0x000fe20000010000 */
[----:B------:R-:W-:-:S04]  /*3280*/  HFMA2.MMA R118, -RZ, RZ, 0, 1.1920928955078125e-07 ;  /* 0x00000002ff767435 */ /* 0x000fc800000001ff */
[----:B------:R-:W-:Y:S01]  /*3290*/  MOV R119, R84 ;  /* 0x0000005400777202 */ /* 0x000fe20000000f00 */
[----:B------:R-:W-:-:S07]  /*32a0*/  IMAD.MOV.U32 R85, RZ, RZ, R117 ;  /* 0x000000ffff557224 */ /* 0x000fce00078e0075 */
[----:B------:R-:W-:Y:S05]  /*32b0*/  WARPSYNC.COLLECTIVE R116, `(.L_x_211) ;  /* 0x0000000074087348 */ /* 0x000fea0003c00000 */
[----:B------:R0:W1:Y:S02]  /*32c0*/  SHFL.BFLY P1, R117, R119, R118, R147 ;  /* 0x0c00007677757389 */ /* 0x0000640000020093 */
[----:B01----:R-:W-:Y:S01]  /*32d0*/  ENDCOLLECTIVE ;  /* 0x000000000000791b */ /* 0x003fe20003800000 */
.L_x_211:
[----:B------:R-:W-:-:S05]  /*32e0*/  FADD.FTZ R85, R85, R144 ;  /* 0x0000009055557221 */ /* 0x000fca0000010000 */
[----:B------:R-:W-:Y:S02]  /*32f0*/  MOV R119, R85 ;  /* 0x0000005500777202 */ /* 0x000fe40000000f00 */
[----:B------:R-:W-:-:S07]  /*3300*/  MOV R87, R117 ;  /* 0x0000007500577202 */ /* 0x000fce0000000f00 */
[----:B------:R-:W-:Y:S05]  /*3310*/  WARPSYNC.COLLECTIVE R116, `(.L_x_212) ;  /* 0x0000000074087348 */ /* 0x000fea0003c00000 */
[----:B------:R0:W1:Y:S02]  /*3320*/  SHFL.BFLY P1, R117, R119, R118, R147 ;  /* 0x0c00007677757389 */ /* 0x0000640000020093 */
[----:B01----:R-:W-:Y:S01]  /*3330*/  ENDCOLLECTIVE ;  /* 0x000000000000791b */ /* 0x003fe20003800000 */
.L_x_212:
[----:B------:R-:W-:-:S05]  /*3340*/  FADD.FTZ R87, R84, R87 ;  /* 0x0000005754577221 */ /* 0x000fca0000010000 */
[----:B------:R-:W-:Y:S01]  /*3350*/  MOV R119, R87 ;  /* 0x0000005700777202 */ /* 0x000fe20000000f00 */
[----:B------:R-:W-:Y:S01]  /*3360*/  IMAD.MOV.U32 R118, RZ, RZ, 0x4 ;  /* 0x00000004ff767424 */ /* 0x000fe200078e00ff */
[----:B------:R-:W-:-:S07]  /*3370*/  MOV R86, R117 ;  /* 0x0000007500567202 */ /* 0x000fce0000000f00 */
[----:B------:R-:W-:Y:S05]  /*3380*/  WARPSYNC.COLLECTIVE R116, `(.L_x_213) ;  /* 0x0000000074087348 */ /* 0x000fea0003c00000 */
[----:B------:R0:W1:Y:S02]  /*3390*/  SHFL.BFLY P1, R117, R119, R118, R147 ;  /* 0x0c00007677757389 */ /* 0x0000640000020093 */
[----:B01----:R-:W-:Y:S01]  /*33a0*/  ENDCOLLECTIVE ;  /* 0x000000000000791b */ /* 0x003fe20003800000 */
.L_x_213:
[----:B------:R-:W-:-:S05]  /*33b0*/  FADD.FTZ R86, R85, R86 ;  /* 0x0000005655567221 */ /* 0x000fca0000010000 */
[----:B------:R-:W-:Y:S02]  /*33c0*/  MOV R119, R86 ;  /* 0x0000005600777202 */ /* 0x000fe40000000f00 */
[----:B------:R-:W-:-:S07]  /*33d0*/  MOV R88, R117 ;  /* 0x0000007500587202 */ /* 0x000fce0000000f00 */
[----:B------:R-:W-:Y:S05]  /*33e0*/  WARPSYNC.COLLECTIVE R116, `(.L_x_214) ;  /* 0x0000000074087348 */ /* 0x000fea0003c00000 */
[----:B------:R0:W1:Y:S02]  /*33f0*/  SHFL.BFLY P1, R117, R119, R118, R147 ;  /* 0x0c00007677757389 */ /* 0x0000640000020093 */
[----:B01----:R-:W-:Y:S01]  /*3400*/  ENDCOLLECTIVE ;  /* 0x000000000000791b */ /* 0x003fe20003800000 */
.L_x_214:
[----:B------:R-:W-:Y:S01]  /*3410*/  FADD.FTZ R88, R87, R88 ;  /* 0x0000005857587221 */ /* 0x000fe20000010000 */
[----:B------:R-:W-:-:S04]  /*3420*/  HFMA2.MMA R118, -RZ, RZ, 0, 4.76837158203125e-07 ;  /* 0x00000008ff767435 */ /* 0x000fc800000001ff */
[----:B------:R-:W-:Y:S02]  /*3430*/  MOV R119, R88 ;  /* 0x0000005800777202 */ /* 0x000fe40000000f00 */
[----:B------:R-:W-:-:S07]  /*3440*/  MOV R89, R117 ;  /* 0x0000007500597202 */ /* 0x000fce0000000f00 */
[----:B------:R-:W-:Y:S05]  /*3450*/  WARPSYNC.COLLECTIVE R116, `(.L_x_215) ;  /* 0x0000000074087348 */ /* 0x000fea0003c00000 */
[----:B------:R0:W1:Y:S02]  /*3460*/  SHFL.BFLY P1, R117, R119, R118, R147 ;  /* 0x0c00007677757389 */ /* 0x0000640000020093 */
[----:B01----:R-:W-:Y:S01]  /*3470*/  ENDCOLLECTIVE ;  /* 0x000000000000791b */ /* 0x003fe20003800000 */
.L_x_215:
[----:B------:R-:W-:-:S04]  /*3480*/  FADD.FTZ R89, R86, R89 ;  /* 0x0000005956597221 */ /* 0x000fc80000010000 */
[----:B------:R-:W-:Y:S01]  /*3490*/  IMAD.MOV.U32 R119, RZ, RZ, R89 ;  /* 0x000000ffff777224 */ /* 0x000fe200078e0059 */
[----:B------:R-:W-:-:S07]  /*34a0*/  MOV R91, R117 ;  /* 0x00000075005b7202 */ /* 0x000fce0000000f00 */
[----:B------:R-:W-:Y:S05]  /*34b0*/  WARPSYNC.COLLECTIVE R116, `(.L_x_216) ;  /* 0x0000000074087348 */ /* 0x000fea0003c00000 */
[----:B------:R0:W1:Y:S02]  /*34c0*/  SHFL.BFLY P1, R117, R119, R118, R147 ;  /* 0x0c00007677757389 */ /* 0x0000640000020093 */
[----:B01----:R-:W-:Y:S01]  /*34d0*/  ENDCOLLECTIVE ;  /* 0x000000000000791b */ /* 0x003fe20003800000 */
.L_x_216:
[----:B------:R-:W-:Y:S01]  /*34e0*/  FADD.FTZ R91, R88, R91 ;  /* 0x0000005b585b7221 */ /* 0x000fe20000010000 */
[----:B------:R-:W-:-:S04]  /*34f0*/  HFMA2.MMA R118, -RZ, RZ, 0, 9.5367431640625e-07 ;  /* 0x00000010ff767435 */ /* 0x000fc800000001ff */
[----:B------:R-:W-:Y:S02]  /*3500*/  MOV R119, R91 ;  /* 0x0000005b00777202 */ /* 0x000fe40000000f00 */
[----:B------:R-:W-:-:S07]  /*3510*/  MOV R90, R117 ;  /* 0x00000075005a7202 */ /* 0x000fce0000000f00 */
[----:B------:R-:W-:Y:S05]  /*3520*/  WARPSYNC.COLLECTIVE R116, `(.L_x_217) ;  /* 0x0000000074087348 */ /* 0x000fea0003c00000 */
[----:B------:R0:W1:Y:S02]  /*3530*/  SHFL.BFLY P1, R117, R119, R118, R147 ;  /* 0x0c00007677757389 */ /* 0x0000640000020093 */
[----:B01----:R-:W-:Y:S01]  /*3540*/  ENDCOLLECTIVE ;  /* 0x000000000000791b */ /* 0x003fe20003800000 */
.L_x_217:
[----:B------:R-:W-:-:S05]  /*3550*/  FADD.FTZ R90, R89, R90 ;  /* 0x0000005a595a7221 */ /* 0x000fca0000010000 */
[----:B------:R-:W-:Y:S02]  /*3560*/  MOV R119, R90 ;  /* 0x0000005a00777202 */ /* 0x000fe40000000f00 */
[----:B------:R-:W-:-:S07]  /*3570*/  MOV R84, R117 ;  /* 0x0000007500547202 */ /* 0x000fce0000000f00 */
[----:B------:R-:W-:Y:S05]  /*3580*/  WARPSYNC.COLLECTIVE R116, `(.L_x_218) ;  /* 0x0000000074087348 */ /* 0x000fea0003c00000 */
[----:B------:R0:W1:Y:S02]  /*3590*/  SHFL.BFLY P1, R117, R119, R118, R147 ;  /* 0x0c00007677757389 */ /* 0x0000640000020093 */
[----:B01----:R-:W-:Y:S01]  /*35a0*/  ENDCOLLECTIVE ;  /* 0x000000000000791b */ /* 0x003fe20003800000 */
.L_x_218:
[----:B------:R-:W-:Y:S01]  /*35b0*/  MOV R85, R117 ;  /* 0x0000007500557202 */ /* 0x000fe20000000f00 */
[----:B------:R-:W-:Y:S06]  /*35c0*/  BRA `(.L_x_219) ;  /* 0xffffffdc00fc7947 */ /* 0x000fec000383ffff */
.L_x_220:
        /* <DEDUP_REMOVED lines=11> */
.L_x_9076:


//--------------------- .text._ZN10layer_norm13ln_bwd_kernelINS_13Kernel_traitsI13__nv_bfloat16S2_S2_S2_fjLj512ELj1ELj4ELj1ELj16ENS_18Kernel_traits_baseILj512ES2_S2_S2_S2_fjLj128EEEEELb0ELb1ELb0ELb1EEEvNS_9BwdParamsE --------------------------
	.section	.text._ZN10layer_norm13ln_bwd_kernelINS_13Kernel_traitsI13__nv_bfloat16S2_S2_S2_fjLj512ELj1ELj4ELj1ELj16ENS_18Kernel_traits_baseILj512ES2_S2_S2_S2_fjLj128EEEEELb0ELb1ELb0ELb1EEEvNS_9BwdParamsE,"ax",@progbits
	.align	128
        .global         _ZN10layer_norm13ln_bwd_kernelINS_13Kernel_traitsI13__nv_bfloat16S2_S2_S2_fjLj512ELj1ELj4ELj1ELj16ENS_18Kernel_traits_baseILj512ES2_S2_S2_S2_fjLj128EEEEELb0ELb1ELb0ELb1EEEvNS_9BwdParamsE
        .type           _ZN10layer_norm13ln_bwd_kernelINS_13Kernel_traitsI13__nv_bfloat16S2_S2_S2_fjLj512ELj1ELj4ELj1ELj16ENS_18Kernel_traits_baseILj512ES2_S2_S2_S2_fjLj128EEEEELb0ELb1ELb0ELb1EEEvNS_9BwdParamsE,@function
        .size           _ZN10layer_norm13ln_bwd_kernelINS_13Kernel_traitsI13__nv_bfloat16S2_S2_S2_fjLj512ELj1ELj4ELj1ELj16ENS_18Kernel_traits_baseILj512ES2_S2_S2_S2_fjLj128EEEEELb0ELb1ELb0ELb1EEEvNS_9BwdParamsE,(.L_x_9077 - _ZN10layer_norm13ln_bwd_kernelINS_13Kernel_traitsI13__nv_bfloat16S2_S2_S2_fjLj512ELj1ELj4ELj1ELj16ENS_18Kernel_traits_baseILj512ES2_S2_S2_S2_fjLj128EEEEELb0ELb1ELb0ELb1EEEvNS_9BwdParamsE)
        .other          _ZN10layer_norm13ln_bwd_kernelINS_13Kernel_traitsI13__nv_bfloat16S2_S2_S2_fjLj512ELj1ELj4ELj1ELj16ENS_18Kernel_traits_baseILj512ES2_S2_S2_S2_fjLj128EEEEELb0ELb1ELb0ELb1EEEvNS_9BwdParamsE,@"STO_CUDA_ENTRY STV_DEFAULT"
_ZN10layer_norm13ln_bwd_kernelINS_13Kernel_traitsI13__nv_bfloat16S2_S2_S2_fjLj512ELj1ELj4ELj1ELj16ENS_18Kernel_traits_baseILj512ES2_S2_S2_S2_fjLj128EEEEELb0ELb1ELb0ELb1EEEvNS_9BwdParamsE:
.text._ZN10layer_norm13ln_bwd_kernelINS_13Kernel_traitsI13__nv_bfloat16S2_S2_S2_fjLj512ELj1ELj4ELj1ELj16ENS_18Kernel_traits_baseILj512ES2_S2_S2_S2_fjLj128EEEEELb0ELb1ELb0ELb1EEEvNS_9BwdParamsE:
        /* <DEDUP_REMOVED lines=38> */
[----:B------:R-:W-:Y:S01]  /*0260*/  CS2R R36, SRZ ;  /* 0x0000000000247805 */ /* 0x000fe2000001ff00 */
[----:B------:R-:W-:Y:S06]  /*0270*/  BRA `(.L_x_223) ;  /* 0x0000002000f07947 */ /* 0x000fec0003800000 */
.L_x_222:
[----:B------:R-:W-:Y:S01]  /*0280*/  SHF.L.U32 R2, R0, 0x4, RZ ;  /* 0x0000000400027819 */ /* 0x000fe200000006ff */
[----:B------:R-:W-:-:S03]  /*0290*/  ULDC.64 UR6, c[0x0][0x260] ;  /* 0x0000980000067ab9 */ /* 0x000fc60000000a00 */
[----:B------:R-:W-:-:S04]  /*02a0*/  LOP3.LUT R4, R2, 0x1f0, RZ, 0xc0, !PT ;  /* 0x000001f002047812 */ /* 0x000fc800078ec0ff */
[----:B------:R-:W-:-:S04]  /*02b0*/  IADD3 R2, P0, R4, UR6, RZ ;  /* 0x0000000604027c10 */ /* 0x000fc8000ff1e0ff */
[----:B------:R-:W-:Y:S01]  /*02c0*/  IADD3.X R3, RZ, UR7, RZ, P0, !PT ;  /* 0x00000007ff037c10 */ /* 0x000fe200087fe4ff */
[----:B------:R-:W-:Y:S02]  /*02d0*/  ULDC.64 UR6, c[0x0][0x278] ;  /* 0x00009e0000067ab9 */ /* 0x000fe40000000a00 */
[----:B------:R-:W-:Y:S02]  /*02e0*/  IADD3 R4, P0, R4, UR6, RZ ;  /* 0x0000000604047c10 */ /* 0x000fe4000ff1e0ff */
[----:B------:R-:W2:Y:S02]  /*02f0*/  LDG.E.128 R8, desc[UR4][R2.64] ;  /* 0x0000000402087981 */ /* 0x000ea4000c1e1d00 */
[----:B------:R-:W-:Y:S01]  /*0300*/  IADD3.X R5, RZ, UR7, RZ, P0, !PT ;  /* 0x00000007ff057c10 */ /* 0x000fe200087fe4ff */
[----:B------:R-:W-:Y:S01]  /*0310*/  ULDC.64 UR6, c[0x0][0x270] ;  /* 0x00009c0000067ab9 */ /* 0x000fe20000000a00 */
[----:B------:R0:W3:Y:S04]  /*0320*/  LDG.E.128 R16, desc[UR4][R2.64+0x200] ;  /* 0x0002000402107981 */ /* 0x0000e8000c1e1d00 */
[----:B------:R-:W4:Y:S04]  /*0330*/  LDG.E.128 R92, desc[UR4][R4.64+0x200] ;  /* 0x00020004045c7981 */ /* 0x000f28000c1e1d00 */
[----:B------:R1:W5:Y:S01]  /*0340*/  LDG.E.128 R12, desc[UR4][R4.64] ;  /* 0x00000004040c7981 */ /* 0x000362000c1e1d00 */
[----:B------:R-:W-:Y:S01]  /*0350*/  ISETP.NE.U32.AND P0, PT, RZ, UR6, PT ;  /* 0x00000006ff007c0c */ /* 0x000fe2000bf05070 */
[----:B------:R-:W-:Y:S01]  /*0360*/  HFMA2.MMA R76, -RZ, RZ, 0, 0 ;  /* 0x00000000ff4c7435 */ /* 0x000fe200000001ff */
[----:B------:R-:W-:Y:S01]  /*0370*/  BSSY B1, `(.L_x_224) ;  /* 0x000020a000017945 */ /* 0x000fe20003800000 */
[----:B0-----:R-:W-:-:S02]  /*0380*/  CS2R R2, SRZ ;  /* 0x0000000000027805 */ /* 0x001fc4000001ff00 */
[----:B------:R-:W-:Y:S02]  /*0390*/  ISETP.NE.AND.EX P0, PT, RZ, UR7, PT, P0 ;  /* 0x00000007ff007c0c */ /* 0x000fe4000bf05300 */
[----:B------:R-:W-:Y:S02]  /*03a0*/  CS2R R6, SRZ ;  /* 0x0000000000067805 */ /* 0x000fe4000001ff00 */
[----:B------:R-:W-:Y:S02]  /*03b0*/  CS2R R20, SRZ ;  /* 0x0000000000147805 */ /* 0x000fe4000001ff00 */
[----:B------:R-:W-:Y:S02]  /*03c0*/  CS2R R22, SRZ ;  /* 0x0000000000167805 */ /* 0x000fe4000001ff00 */
[----:B------:R-:W-:Y:S02]  /*03d0*/  CS2R R24, SRZ ;  /* 0x0000000000187805 */ /* 0x000fe4000001ff00 */
[----:B-1----:R-:W-:-:S02]  /*03e0*/  CS2R R4, SRZ ;  /* 0x0000000000047805 */ /* 0x002fc4000001ff00 */
        /* <DEDUP_REMOVED lines=11> */
[----:B----4-:R-:W-:-:S02]  /*04a0*/  PRMT R78, R94, 0x7632, R78 ;  /* 0x000076325e4e7816 */ /* 0x010fc4000000004e */
[----:B------:R-:W-:Y:S02]  /*04b0*/  SHF.L.U32 R102, R94, 0x10, RZ ;  /* 0x000000105e667819 */ /* 0x000fe400000006ff */
[----:B------:R-:W0:Y:S01]  /*04c0*/  LDC.U8 R94, c[0x0][0x2a0] ;  /* 0x0000a800ff5e7b82 */ /* 0x000e220000000000 */
[----:B--2---:R-:W-:Y:S02]  /*04d0*/  PRMT R91, R9, 0x7632, R91 ;  /* 0x00007632095b7816 */ /* 0x004fe4000000005b */
[----:B-----5:R-:W-:Y:S02]  /*04e0*/  PRMT R83, R13, 0x7632, R83 ;  /* 0x000076320d537816 */ /* 0x020fe40000000053 */
[----:B------:R-:W-:Y:S02]  /*04f0*/  PRMT R36, R8, 0x7632, R36 ;  /* 0x0000763208247816 */ /* 0x000fe40000000024 */
[----:B------:R-:W-:Y:S02]  /*0500*/  PRMT R90, R10, 0x7632, R90 ;  /* 0x000076320a5a7816 */ /* 0x000fe4000000005a */
[----:B------:R-:W-:-:S02]  /*0510*/  PRMT R89, R11, 0x7632, R89 ;  /* 0x000076320b597816 */ /* 0x000fc40000000059 */
[----:B---3--:R-:W-:Y:S02]  /*0520*/  PRMT R88, R16, 0x7632, R88 ;  /* 0x0000763210587816 */ /* 0x008fe40000000058 */
[----:B------:R-:W-:Y:S02]  /*0530*/  PRMT R87, R17, 0x7632, R87 ;  /* 0x0000763211577816 */ /* 0x000fe40000000057 */
[----:B------:R-:W-:Y:S02]  /*0540*/  PRMT R86, R18, 0x7632, R86 ;  /* 0x0000763212567816 */ /* 0x000fe40000000056 */
[----:B------:R-:W-:Y:S02]  /*0550*/  PRMT R85, R19, 0x7632, R85 ;  /* 0x0000763213557816 */ /* 0x000fe40000000055 */
[----:B------:R-:W-:Y:S02]  /*0560*/  PRMT R84, R12, 0x7632, R84 ;  /* 0x000076320c547816 */ /* 0x000fe40000000054 */
[----:B------:R-:W-:-:S02]  /*0570*/  PRMT R82, R14, 0x7632, R82 ;  /* 0x000076320e527816 */ /* 0x000fc40000000052 */
[----:B------:R-:W-:Y:S02]  /*0580*/  PRMT R81, R15, 0x7632, R81 ;  /* 0x000076320f517816 */ /* 0x000fe40000000051 */
[----:B------:R-:W-:Y:S02]  /*0590*/  PRMT R80, R92, 0x7632, R80 ;  /* 0x000076325c507816 */ /* 0x000fe40000000050 */
[----:B------:R-:W-:Y:S02]  /*05a0*/  PRMT R79, R93, 0x7632, R79 ;  /* 0x000076325d4f7816 */ /* 0x000fe4000000004f */
[----:B------:R-:W-:Y:S01]  /*05b0*/  PRMT R77, R95, 0x7632, R77 ;  /* 0x000076325f4d7816 */ /* 0x000fe2000000004d */
[----:B------:R-:W-:Y:S01]  /*05c0*/  IMAD.U32 R113, R11, 0x10000, RZ ;  /* 0x000100000b717824 */ /* 0x000fe200078e00ff */
[----:B------:R-:W-:Y:S01]  /*05d0*/  SHF.L.U32 R116, R8, 0x10, RZ ;  /* 0x0000001008747819 */ /* 0x000fe200000006ff */
[----:B------:R-:W-:Y:S01]  /*05e0*/  IMAD.U32 R105, R15, 0x10000, RZ ;  /* 0x000100000f697824 */ /* 0x000fe200078e00ff */
[----:B------:R-:W-:-:S02]  /*05f0*/  SHF.L.U32 R115, R9, 0x10, RZ ;  /* 0x0000001009737819 */ /* 0x000fc400000006ff */
[----:B------:R-:W-:Y:S02]  /*0600*/  CS2R R8, SRZ ;  /* 0x0000000000087805 */ /* 0x000fe4000001ff00 */
[----:B------:R-:W-:Y:S02]  /*0610*/  SHF.L.U32 R114, R10, 0x10, RZ ;  /* 0x000000100a727819 */ /* 0x000fe400000006ff */
[----:B------:R-:W-:Y:S02]  /*0620*/  CS2R R10, SRZ ;  /* 0x00000000000a7805 */ /* 0x000fe4000001ff00 */
[----:B------:R-:W-:Y:S01]  /*0630*/  SHF.L.U32 R112, R16, 0x10, RZ ;  /* 0x0000001010707819 */ /* 0x000fe200000006ff */
[----:B------:R-:W-:Y:S01]  /*0640*/  IMAD.U32 R91, R91, 0x10000, RZ ;  /* 0x000100005b5b7824 */ /* 0x000fe200078e00ff */
[----:B------:R-:W-:Y:S02]  /*0650*/  SHF.L.U32 R111, R17, 0x10, RZ ;  /* 0x00000010116f7819 */ /* 0x000fe400000006ff */
[----:B------:R-:W-:-:S02]  /*0660*/  CS2R R16, SRZ ;  /* 0x0000000000107805 */ /* 0x000fc4000001ff00 */
[----:B------:R-:W-:Y:S01]  /*0670*/  SHF.L.U32 R110, R18, 0x10, RZ ;  /* 0x00000010126e7819 */ /* 0x000fe200000006ff */
[----:B------:R-:W-:Y:S01]  /*0680*/  IMAD.U32 R83, R83, 0x10000, RZ ;  /* 0x0001000053537824 */ /* 0x000fe200078e00ff */
[----:B------:R-:W-:Y:S02]  /*0690*/  SHF.L.U32 R109, R19, 0x10, RZ ;  /* 0x00000010136d7819 */ /* 0x000fe400000006ff */
[----:B------:R-:W-:Y:S02]  /*06a0*/  CS2R R18, SRZ ;  /* 0x0000000000127805 */ /* 0x000fe4000001ff00 */
[----:B------:R-:W-:Y:S02]  /*06b0*/  SHF.L.U32 R108, R12, 0x10, RZ ;  /* 0x000000100c6c7819 */ /* 0x000fe400000006ff */
[----:B------:R-:W-:Y:S02]  /*06c0*/  SHF.L.U32 R107, R13, 0x10, RZ ;  /* 0x000000100d6b7819 */ /* 0x000fe400000006ff */
[----:B------:R-:W-:-:S02]  /*06d0*/  CS2R R12, SRZ ;  /* 0x00000000000c7805 */ /* 0x000fc4000001ff00 */
[----:B------:R-:W-:Y:S02]  /*06e0*/  SHF.L.U32 R106, R14, 0x10, RZ ;  /* 0x000000100e6a7819 */ /* 0x000fe400000006ff */
[----:B------:R-:W-:Y:S02]  /*06f0*/  CS2R R14, SRZ ;  /* 0x00000000000e7805 */ /* 0x000fe4000001ff00 */
[----:B------:R-:W-:Y:S02]  /*0700*/  SHF.L.U32 R104, R92, 0x10, RZ ;  /* 0x000000105c687819 */ /* 0x000fe400000006ff */
[----:B------:R-:W-:Y:S02]  /*0710*/  SHF.L.U32 R103, R93, 0x10, RZ ;  /* 0x000000105d677819 */ /* 0x000fe400000006ff */
[----:B------:R-:W-:Y:S02]  /*0720*/  SHF.L.U32 R95, R95, 0x10, RZ ;  /* 0x000000105f5f7819 */ /* 0x000fe400000006ff */
[----:B------:R-:W-:-:S02]  /*0730*/  MOV R93, RZ ;  /* 0x000000ff005d7202 */ /* 0x000fc40000000f00 */
        /* <DEDUP_REMOVED lines=13> */
[----:B0-----:R-:W-:-:S07]  /*0810*/  SHF.L.U32 R77, R77, 0x10, RZ ;  /* 0x000000104d4d7819 */ /* 0x001fce00000006ff */
.L_x_226:
[----:B------:R-:W0:Y:S01]  /*0820*/  @P0 LDC.64 R48, c[0x0][0x270] ;  /* 0x00009c00ff300b82 */ /* 0x000e220000000a00 */
[----:B------:R-:W-:Y:S01]  /*0830*/  IMAD R50, R117, UR8, RZ ;  /* 0x0000000875327c24 */ /* 0x000fe2000f8e02ff */
[----:B------:R-:W-:-:S04]  /*0840*/  SHF.R.S32.HI R52, RZ, 0x1f, R117 ;  /* 0x0000001fff347819 */ /* 0x000fc80000011475 */
        /* <DEDUP_REMOVED lines=12> */
[----:B--2---:R-:W-:Y:S01]  /*0910*/  IMAD.WIDE.U32 R52, R123, 0x10, R60 ;  /* 0x000000107b347825 */ /* 0x004fe200078e003c */
[----:B------:R-:W2:Y:S03]  /*0920*/  @P0 LDG.E.U16 R122, desc[UR4][R62.64] ;  /* 0x000000043e7a0981 */ /* 0x000ea6000c1e1500 */
[----:B------:R-:W-:Y:S01]  /*0930*/  IMAD.WIDE.U32 R56, R119, 0x10, R56 ;  /* 0x0000001077387825 */ /* 0x000fe200078e0038 */
[----:B------:R-:W4:Y:S03]  /*0940*/  LDG.E.128 R48, desc[UR4][R48.64] ;  /* 0x0000000430307981 */ /* 0x000f26000c1e1d00 */
[C---:B---3--:R-:W-:Y:S01]  /*0950*/  IMAD.WIDE R120, R117.reuse, 0x4, R58 ;  /* 0x0000000475787825 */ /* 0x048fe200078e023a */
[----:B------:R-:W3:Y:S04]  /*0960*/  LDG.E.128 R52, desc[UR4][R52.64] ;  /* 0x0000000434347981 */ /* 0x000ee8000c1e1d00 */
[----:B------:R-:W3:Y:S01]  /*0970*/  LDG.E R127, desc[UR4][R120.64] ;  /* 0x00000004787f7981 */ /* 0x000ee2000c1e1900 */
[----:B0-----:R-:W-:-:S03]  /*0980*/  IMAD.WIDE R100, R117, 0x4, R96 ;  /* 0x0000000475647825 */ /* 0x001fc600078e0260 */
[----:B------:R-:W3:Y:S01]  /*0990*/  LDG.E.128 R56, desc[UR4][R56.64] ;  /* 0x0000000438387981 */ /* 0x000ee2000c1e1d00 */
[----:B------:R-:W-:-:S03]  /*09a0*/  IMAD.WIDE.U32 R60, R119, 0x10, R60 ;  /* 0x00000010773c7825 */ /* 0x000fc600078e003c */
[----:B------:R4:W3:Y:S04]  /*09b0*/  LDG.E R100, desc[UR4][R100.64] ;  /* 0x0000000464647981 */ /* 0x0008e8000c1e1900 */
[----:B------:R-:W3:Y:S01]  /*09c0*/  LDG.E.128 R60, desc[UR4][R60.64] ;  /* 0x000000043c3c7981 */ /* 0x000ee2000c1e1d00 */
[----:B------:R-:W-:-:S04]  /*09d0*/  ISETP.NE.U32.AND P1, PT, RZ, UR10, PT ;  /* 0x0000000aff007c0c */ /* 0x000fc8000bf25070 */
[----:B------:R-:W-:-:S13]  /*09e0*/  ISETP.NE.AND.EX P1, PT, RZ, UR11, PT, P1 ;  /* 0x0000000bff007c0c */ /* 0x000fda000bf25310 */
[----:B------:R-:W0:Y:S08]  /*09f0*/  @P1 LDC.64 R98, c[0x0][0x2c8] ;  /* 0x0000b200ff621b82 */ /* 0x000e300000000a00 */
[----:B------:R-:W1:Y:S01]  /*0a00*/  @P1 LDC.64 R96, c[0x0][0x2c8] ;  /* 0x0000b200ff601b82 */ /* 0x000e620000000a00 */
[----:B------:R-:W-:Y:S01]  /*0a10*/  ISETP.NE.AND P2, PT, R94, RZ, PT ;  /* 0x000000ff5e00720c */ /* 0x000fe20003f45270 */
[----:B------:R-:W-:-:S02]  /*0a20*/  IMAD.MOV.U32 R118, RZ, RZ, 0x3f800000 ;  /* 0x3f800000ff767424 */ /* 0x000fc400078e00ff */
[----:B0-----:R-:W-:-:S05]  /*0a30*/  @P1 IMAD.WIDE.U32 R98, R123, 0x10, R98 ;  /* 0x000000107b621825 */ /* 0x001fca00078e0062 */
[----:B------:R-:W5:Y:S01]  /*0a40*/  @P1 LDG.E.128 R36, desc[UR4][R98.64] ;  /* 0x0000000462241981 */ /* 0x000f62000c1e1d00 */
[----:B-1----:R-:W-:-:S05]  /*0a50*/  @P1 IMAD.WIDE.U32 R96, R119, 0x10, R96 ;  /* 0x0000001077601825 */ /* 0x002fca00078e0060 */
[----:B------:R3:W5:Y:S01]  /*0a60*/  @P1 LDG.E.128 R40, desc[UR4][R96.64] ;  /* 0x0000000460281981 */ /* 0x000762000c1e1d00 */
[----:B------:R-:W-:Y:S01]  /*0a70*/  UMOV UR6, 0xffffffff ;  /* 0xffffffff00067882 */ /* 0x000fe20000000000 */
[----:B--2---:R-:W-:Y:S02]  /*0a80*/  @P0 SHF.L.U32 R118, R122, 0x10, RZ ;  /* 0x000000107a760819 */ /* 0x004fe400000006ff */
[C---:B----4-:R-:W-:Y:S02]  /*0a90*/  PRMT R101, R48.reuse, 0x7632, R101 ;  /* 0x0000763230657816 */ /* 0x050fe40000000065 */
[----:B------:R-:W-:Y:S02]  /*0aa0*/  SHF.L.U32 R48, R48, 0x10, RZ ;  /* 0x0000001030307819 */ /* 0x000fe400000006ff */
[----:B------:R-:W-:Y:S01]  /*0ab0*/  PRMT R121, R50, 0x7632, R121 ;  /* 0x0000763232797816 */ /* 0x000fe20000000079 */
[----:B---3--:R-:W-:Y:S01]  /*0ac0*/  IMAD.U32 R97, R54, 0x10000, RZ ;  /* 0x0001000036617824 */ /* 0x008fe200078e00ff */
[----:B------:R-:W-:-:S02]  /*0ad0*/  PRMT R124, R53, 0x7632, R124 ;  /* 0x00007632357c7816 */ /* 0x000fc4000000007c */
[----:B------:R-:W-:Y:S02]  /*0ae0*/  FSEL R128, R127, RZ, !P2 ;  /* 0x000000ff7f807208 */ /* 0x000fe40005000000 */
[----:B------:R-:W-:Y:S02]  /*0af0*/  SHF.L.U32 R122, R53, 0x10, RZ ;  /* 0x00000010357a7819 */ /* 0x000fe400000006ff */
[----:B------:R-:W-:Y:S02]  /*0b00*/  PRMT R99, R54, 0x7632, R99 ;  /* 0x0000763236637816 */ /* 0x000fe40000000063 */
[----:B------:R-:W-:Y:S02]  /*0b10*/  PRMT R53, R57, 0x7632, R53 ;  /* 0x0000763239357816 */ /* 0x000fe40000000035 */
[----:B------:R-:W-:Y:S02]  /*0b20*/  PRMT R120, R49, 0x7632, R120 ;  /* 0x0000763231787816 */ /* 0x000fe40000000078 */
[----:B------:R-:W-:Y:S01]  /*0b30*/  PRMT R54, R58, 0x7632, R54 ;  /* 0x000076323a367816 */ /* 0x000fe20000000036 */
[----:B------:R-:W-:Y:S01]  /*0b40*/  IMAD.U32 R121, R121, 0x10000, RZ ;  /* 0x0001000079797824 */ /* 0x000fe200078e00ff */
[----:B------:R-:W-:-:S02]  /*0b50*/  SHF.L.U32 R49, R49, 0x10, RZ ;  /* 0x0000001031317819 */ /* 0x000fc400000006ff */
[----:B------:R-:W-:Y:S02]  /*0b60*/  SHF.L.U32 R125, R50, 0x10, RZ ;  /* 0x00000010327d7819 */ /* 0x000fe400000006ff */
[C---:B------:R-:W-:Y:S02]  /*0b70*/  PRMT R96, R55.reuse, 0x7632, R96 ;  /* 0x0000763237607816 */ /* 0x040fe40000000060 */
[----:B------:R-:W-:Y:S01]  /*0b80*/  SHF.L.U32 R133, R55, 0x10, RZ ;  /* 0x0000001037857819 */ /* 0x000fe200000006ff */
[----:B------:R-:W-:Y:S01]  /*0b90*/  FADD.FTZ R55, -R128, R48 ;  /* 0x0000003080377221 */ /* 0x000fe20000010100 */
[----:B------:R-:W-:Y:S02]  /*0ba0*/  SHF.L.U32 R101, R101, 0x10, RZ ;  /* 0x0000001065657819 */ /* 0x000fe400000006ff */
[C---:B------:R-:W-:Y:S02]  /*0bb0*/  PRMT R126, R51.reuse, 0x7632, R126 ;  /* 0x00007632337e7816 */ /* 0x040fe4000000007e */
[----:B------:R-:W-:-:S02]  /*0bc0*/  SHF.L.U32 R98, R51, 0x10, RZ ;  /* 0x0000001033627819 */ /* 0x000fc400000006ff */
[----:B------:R-:W-:Y:S02]  /*0bd0*/  SHF.L.U32 R127, R59, 0x10, RZ ;  /* 0x000000103b7f7819 */ /* 0x000fe400000006ff */
[C---:B------:R-:W-:Y:S02]  /*0be0*/  PRMT R50, R52.reuse, 0x7632, R50 ;  /* 0x0000763234327816 */ /* 0x040fe40000000032 */
[----:B------:R-:W-:Y:S02]  /*0bf0*/  SHF.L.U32 R51, R52, 0x10, RZ ;  /* 0x0000001034337819 */ /* 0x000fe400000006ff */
[----:B------:R-:W-:Y:S02]  /*0c00*/  SHF.L.U32 R53, R53, 0x10, RZ ;  /* 0x0000001035357819 */ /* 0x000fe400000006ff */
[C---:B------:R-:W-:Y:S02]  /*0c10*/  PRMT R52, R56.reuse, 0x7632, R52 ;  /* 0x0000763238347816 */ /* 0x040fe40000000034 */
[----:B------:R-:W-:-:S02]  /*0c20*/  SHF.L.U32 R137, R56, 0x10, RZ ;  /* 0x0000001038897819 */ /* 0x000fc400000006ff */
[----:B------:R-:W-:Y:S02]  /*0c30*/  SHF.L.U32 R58, R58, 0x10, RZ ;  /* 0x000000103a3a7819 */ /* 0x000fe400000006ff */
[----:B------:R-:W-:Y:S01]  /*0c40*/  SHF.L.U32 R54, R54, 0x10, RZ ;  /* 0x0000001036367819 */ /* 0x000fe200000006ff */
[C---:B------:R-:W-:Y:S01]  /*0c50*/  FADD.FTZ R141, -R128.reuse, R125 ;  /* 0x0000007d808d7221 */ /* 0x040fe20000010100 */
[----:B------:R-:W-:Y:S01]  /*0c60*/  SHF.L.U32 R135, R57, 0x10, RZ ;  /* 0x0000001039877819 */ /* 0x000fe200000006ff */
[C---:B------:R-:W-:Y:S01]  /*0c70*/  FADD.FTZ R57, -R128.reuse, R49 ;  /* 0x0000003180397221 */ /* 0x040fe20000010100 */
[----:B------:R-:W-:Y:S01]  /*0c80*/  PRMT R56, R59, 0x7632, R56 ;  /* 0x000076323b387816 */ /* 0x000fe20000000038 */
[C---:B------:R-:W-:Y:S01]  /*0c90*/  FADD.FTZ R59, -R128.reuse, R101 ;  /* 0x00000065803b7221 */ /* 0x040fe20000010100 */
[----:B------:R-:W-:Y:S01]  /*0ca0*/  FADD.FTZ R143, -R128, R121 ;  /* 0x00000079808f7221 */ /* 0x000fe20000010100 */
[----:B------:R-:W-:Y:S01]  /*0cb0*/  FMUL.FTZ R48, R100, R55 ;  /* 0x0000003764307220 */ /* 0x000fe20000410000 */
[C---:B------:R-:W-:Y:S01]  /*0cc0*/  FADD.FTZ R121, -R128.reuse, R127 ;  /* 0x0000007f80797221 */ /* 0x040fe20000010100 */
[C---:B------:R-:W-:Y:S01]  /*0cd0*/  FADD.FTZ R127, -R128.reuse, R53 ;  /* 0x00000035807f7221 */ /* 0x040fe20000010100 */
[C---:B------:R-:W-:Y:S01]  /*0ce0*/  FADD.FTZ R101, -R128.reuse, R58 ;  /* 0x0000003a80657221 */ /* 0x040fe20000010100 */
[----:B------:R-:W-:Y:S01]  /*0cf0*/  FADD.FTZ R53, -R128, R54 ;  /* 0x0000003680357221 */ /* 0x000fe20000010100 */
[----:B------:R-:W-:Y:S01]  /*0d00*/  SHF.L.U32 R131, R50, 0x10, RZ ;  /* 0x0000001032837819 */ /* 0x000fe200000006ff */
[----:B------:R-:W-:Y:S01]  /*0d10*/  FADD.FTZ R76, R51, R76 ;  /* 0x0000004c334c7221 */ /* 0x000fe20000010000 */
[----:B------:R-:W-:Y:S01]  /*0d20*/  FFMA.FTZ R93, R48, R51, R93 ;  /* 0x00000033305d7223 */ /* 0x000fe2000001005d */
[C---:B------:R-:W-:Y:S01]  /*0d30*/  FMUL.FTZ R50, R100.reuse, R57 ;  /* 0x0000003964327220 */ /* 0x040fe20000410000 */
[C---:B------:R-:W-:Y:S01]  /*0d40*/  FMUL.FTZ R54, R100.reuse, R141 ;  /* 0x0000008d64367220 */ /* 0x040fe20000410000 */
[----:B------:R-:W-:Y:S01]  /*0d50*/  FMUL.FTZ R58, R100, R59 ;  /* 0x0000003b643a7220 */ /* 0x000fe20000410000 */
[----:B------:R-:W-:Y:S01]  /*0d60*/  FADD.FTZ R137, -R128, R137 ;  /* 0x0000008980897221 */ /* 0x000fe20000010100 */
        /* <DEDUP_REMOVED lines=9> */
[----:B------:R-:W-:Y:S01]  /*0e00*/  SHF.L.U32 R120, R120, 0x10, RZ ;  /* 0x0000001078787819 */ /* 0x000fe200000006ff */
[----:B------:R-:W-:Y:S01]  /*0e10*/  FMUL.FTZ R131, R92, R131 ;  /* 0x000000835c837220 */ /* 0x000fe20000410000 */
[----:B------:R-:W-:Y:S01]  /*0e20*/  FMUL.FTZ R97, R100, R137 ;  /* 0x0000008964617220 */ /* 0x000fe20000410000 */
[----:B------:R-:W-:Y:S01]  /*0e30*/  FADD.FTZ R122, RZ, R51 ;  /* 0x00000033ff7a7221 */ /* 0x000fe20000010000 */
[----:B------:R-:W-:Y:S01]  /*0e40*/  SHF.L.U32 R126, R126, 0x10, RZ ;  /* 0x000000107e7e7819 */ /* 0x000fe200000006ff */
[----:B------:R-:W-:Y:S01]  /*0e50*/  FFMA.FTZ R137, R48, R51, RZ ;  /* 0x0000003330897223 */ /* 0x000fe200000100ff */
[----:B------:R-:W-:-:S02]  /*0e60*/  SHF.L.U32 R52, R52, 0x10, RZ ;  /* 0x0000001034347819 */ /* 0x000fc400000006ff */
[----:B------:R-:W-:Y:S01]  /*0e70*/  SHF.L.U32 R49, R56, 0x10, RZ ;  /* 0x0000001038317819 */ /* 0x000fe200000006ff */
[----:B------:R-:W-:Y:S01]  /*0e80*/  FADD.FTZ R122, R122, R131 ;  /* 0x000000837a7a7221 */ /* 0x000fe20000010000 */
[----:B------:R-:W-:Y:S01]  /*0e90*/  SHF.L.U32 R124, R124, 0x10, RZ ;  /* 0x000000107c7c7819 */ /* 0x000fe200000006ff */
[----:B------:R-:W-:Y:S01]  /*0ea0*/  FADD.FTZ R139, -R128, R120 ;  /* 0x00000078808b7221 */ /* 0x000fe20000010100 */
[----:B------:R-:W-:Y:S01]  /*0eb0*/  FFMA.FTZ R137, R58, R131, R137 ;  /* 0x000000833a897223 */ /* 0x000fe20000010089 */
[C---:B------:R-:W-:Y:S01]  /*0ec0*/  FADD.FTZ R145, -R128.reuse, R98 ;  /* 0x0000006280917221 */ /* 0x040fe20000010100 */
[C---:B------:R-:W-:Y:S01]  /*0ed0*/  FADD.FTZ R147, -R128.reuse, R126 ;  /* 0x0000007e80937221 */ /* 0x040fe20000010100 */
[C---:B------:R-:W-:Y:S01]  /*0ee0*/  FADD.FTZ R135, -R128.reuse, R135 ;  /* 0x0000008780877221 */ /* 0x040fe20000010100 */
[C---:B------:R-:W-:Y:S01]  /*0ef0*/  FADD.FTZ R125, -R128.reuse, R52 ;  /* 0x00000034807d7221 */ /* 0x040fe20000010100 */
[----:B------:R-:W-:Y:S01]  /*0f00*/  FADD.FTZ R49, -R128, R49 ;  /* 0x0000003180317221 */ /* 0x000fe20000010100 */
[C---:B------:R-:W-:Y:S01]  /*0f10*/  PRMT R128, R61.reuse, 0x7632, R128 ;  /* 0x000076323d807816 */ /* 0x040fe20000000080 */
[----:B------:R-:W-:Y:S01]  /*0f20*/  FADD.FTZ R122, R122, R55 ;  /* 0x000000377a7a7221 */ /* 0x000fe20000010000 */
[----:B------:R-:W-:Y:S01]  /*0f30*/  SHF.L.U32 R98, R61, 0x10, RZ ;  /* 0x000000103d627819 */ /* 0x000fe200000006ff */
[----:B------:R-:W-:Y:S01]  /*0f40*/  FMUL.FTZ R61, R91, R124 ;  /* 0x0000007c5b3d7220 */ /* 0x000fe20000410000 */
[----:B------:R-:W-:Y:S01]  /*0f50*/  SHF.L.U32 R99, R99, 0x10, RZ ;  /* 0x0000001063637819 */ /* 0x000fe200000006ff */
[----:B------:R-:W-:Y:S01]  /*0f60*/  FMUL.FTZ R136, R100, R139 ;  /* 0x0000008b64887220 */ /* 0x000fe20000410000 */
[----:B------:R-:W-:Y:S01]  /*0f70*/  FFMA.FTZ R137, R50, R55, R137 ;  /* 0x0000003732897223 */ /* 0x000fe20000010089 */
[----:B------:R-:W-:Y:S01]  /*0f80*/  FMUL.FTZ R134, R100, R143 ;  /* 0x0000008f64867220 */ /* 0x000fe20000410000 */
[----:B------:R-:W-:Y:S01]  /*0f90*/  FADD.FTZ R122, R122, R61 ;  /* 0x0000003d7a7a7221 */ /* 0x000fe20000010000 */
[----:B------:R-:W-:Y:S01]  /*0fa0*/  PRMT R126, R60, 0x7632, R126 ;  /* 0x000076323c7e7816 */ /* 0x000fe2000000007e */
[----:B------:R-:W-:Y:S01]  /*0fb0*/  FFMA.FTZ R137, R136, R61, R137 ;  /* 0x0000003d88897223 */ /* 0x000fe20000010089 */
[----:B------:R-:W-:Y:S01]  /*0fc0*/  SHF.L.U32 R149, R60, 0x10, RZ ;  /* 0x000000103c957819 */ /* 0x000fe200000006ff */
[----:B------:R-:W-:Y:S01]  /*0fd0*/  FADD.FTZ R66, R99, R66 ;  /* 0x0000004263427221 */ /* 0x000fe20000010000 */
[-C--:B------:R-:W-:Y:S01]  /*0fe0*/  FFMA.FTZ R67, R134, R99.reuse, R67 ;  /* 0x0000006386437223 */ /* 0x080fe20000010043 */
[----:B------:R-:W-:Y:S01]  /*0ff0*/  FMUL.FTZ R60, R90, R99 ;  /* 0x000000635a3c7220 */ /* 0x000fe20000410000 */
[C---:B------:R-:W-:Y:S01]  /*1000*/  FMUL.FTZ R56, R100.reuse, R145 ;  /* 0x0000009164387220 */ /* 0x040fe20000410000 */
        /* <DEDUP_REMOVED lines=8> */
[----:B------:R-:W-:Y:S01]  /*1090*/  PRMT R120, R62, 0x7632, R120 ;  /* 0x000076323e787816 */ /* 0x000fe20000000078 */
[----:B------:R-:W-:Y:S01]  /*10a0*/  FFMA.FTZ R137, R134, R60, R137 ;  /* 0x0000003c86897223 */ /* 0x000fe20000010089 */
[----:B------:R-:W-:-:S02]  /*10b0*/  IMAD.U32 R129, R62, 0x10000, RZ ;  /* 0x000100003e817824 */ /* 0x000fc400078e00ff */
[----:B------:R-:W-:Y:S01]  /*10c0*/  FADD.FTZ R70, R124, R70 ;  /* 0x000000467c467221 */ /* 0x000fe20000010000 */
[----:B------:R-:W-:Y:S01]  /*10d0*/  FFMA.FTZ R71, R136, R124, R71 ;  /* 0x0000007c88477223 */ /* 0x000fe20000010047 */
[C---:B------:R-:W-:Y:S01]  /*10e0*/  FMUL.FTZ R62, R100.reuse, R147 ;  /* 0x00000093643e7220 */ /* 0x040fe20000410000 */
[----:B------:R-:W-:Y:S01]  /*10f0*/  FMUL.FTZ R101, R100, R101 ;  /* 0x0000006564657220 */ /* 0x000fe20000410000 */
[-C--:B------:R-:W-:Y:S01]  /*1100*/  FMUL.FTZ R59, R89, R96.reuse ;  /* 0x00000060593b7220 */ /* 0x080fe20000410000 */
[----:B------:R-:W-:Y:S01]  /*1110*/  SHF.L.U32 R124, R126, 0x10, RZ ;  /* 0x000000107e7c7819 */ /* 0x000fe200000006ff */
[----:B------:R-:W-:Y:S01]  /*1120*/  FADD.FTZ R130, R122, R133 ;  /* 0x000000857a827221 */ /* 0x000fe20000010000 */
[----:B------:R-:W-:Y:S01]  /*1130*/  SHF.L.U32 R126, R128, 0x10, RZ ;  /* 0x00000010807e7819 */ /* 0x000fe200000006ff */
[----:B------:R-:W-:Y:S01]  /*1140*/  FFMA.FTZ R137, R56, R133, R137 ;  /* 0x0000008538897223 */ /* 0x000fe20000010089 */
[----:B------:R-:W-:Y:S02]  /*1150*/  IMAD.U32 R128, R120, 0x10000, RZ ;  /* 0x0001000078807824 */ /* 0x000fe400078e00ff */
[----:B------:R-:W-:Y:S01]  /*1160*/  FADD.FTZ R34, R96, R34 ;  /* 0x0000002260227221 */ /* 0x000fe20000010000 */
[----:B------:R-:W-:Y:S01]  /*1170*/  FFMA.FTZ R35, R62, R96, R35 ;  /* 0x000000603e237223 */ /* 0x000fe20000010023 */
[----:B------:R-:W-:Y:S01]  /*1180*/  FADD.FTZ R20, R129, R20 ;  /* 0x0000001481147221 */ /* 0x000fe20000010000 */
[-C--:B------:R-:W-:Y:S01]  /*1190*/  FFMA.FTZ R28, R101, R129.reuse, R28 ;  /* 0x00000081651c7223 */ /* 0x080fe2000001001c */
        /* <DEDUP_REMOVED lines=12> */
[----:B------:R-:W-:Y:S01]  /*1260*/  FADD.FTZ R25, R124, R25 ;  /* 0x000000197c197221 */ /* 0x000fe20000010000 */
[C---:B------:R-:W-:Y:S01]  /*1270*/  FFMA.FTZ R33, R122.reuse, R124, R33 ;  /* 0x0000007c7a217223 */ /* 0x040fe20000010021 */
[----:B------:R-:W-:Y:S01]  /*1280*/  FFMA.FTZ R130, R122, R125, R129 ;  /* 0x0000007d7a827223 */ /* 0x000fe20000010081 */
[----:B------:R-:W-:Y:S01]  /*1290*/  FMUL.FTZ R124, R100, R127 ;  /* 0x0000007f647c7220 */ /* 0x000fe20000410000 */
[----:B------:R-:W-:Y:S01]  /*12a0*/  FMUL.FTZ R127, R87, R126 ;  /* 0x0000007e577f7220 */ /* 0x000fe20000410000 */
[----:B------:R-:W-:Y:S01]  /*12b0*/  FADD.FTZ R132, R135, R98 ;  /* 0x0000006287847221 */ /* 0x000fe20000010000 */
[----:B------:R-:W-:Y:S01]  /*12c0*/  FFMA.FTZ R129, R99, R98, R130 ;  /* 0x0000006263817223 */ /* 0x000fe20000010082 */
[----:B------:R-:W-:Y:S01]  /*12d0*/  FADD.FTZ R23, R126, R23 ;  /* 0x000000177e177221 */ /* 0x000fe20000010000 */
[----:B------:R-:W-:Y:S01]  /*12e0*/  FFMA.FTZ R31, R124, R126, R31 ;  /* 0x0000007e7c1f7223 */ /* 0x000fe2000001001f */
[----:B------:R-:W-:Y:S01]  /*12f0*/  FMUL.FTZ R126, R100, R53 ;  /* 0x00000035647e7220 */ /* 0x000fe20000410000 */
[----:B------:R-:W-:Y:S01]  /*1300*/  FADD.FTZ R53, R132, R127 ;  /* 0x0000007f84357221 */ /* 0x000fe20000010000 */
[----:B------:R-:W-:Y:S01]  /*1310*/  FFMA.FTZ R130, R124, R127, R129 ;  /* 0x0000007f7c827223 */ /* 0x000fe20000010081 */
[C---:B------:R-:W-:Y:S01]  /*1320*/  PRMT R52, R63.reuse, 0x7632, R52 ;  /* 0x000076323f347816 */ /* 0x040fe20000000034 */
[----:B------:R-:W-:Y:S01]  /*1330*/  FMUL.FTZ R121, R100, R121 ;  /* 0x0000007964797220 */ /* 0x000fe20000410000 */
[----:B------:R-:W-:Y:S01]  /*1340*/  SHF.L.U32 R63, R63, 0x10, RZ ;  /* 0x000000103f3f7819 */ /* 0x000fe200000006ff */
[----:B------:R-:W-:Y:S01]  /*1350*/  FADD.FTZ R132, R53, R120 ;  /* 0x0000007835847221 */ /* 0x000fe20000010000 */
[----:B------:R-:W-:Y:S01]  /*1360*/  FMUL.FTZ R129, R86, R128 ;  /* 0x0000008056817220 */ /* 0x000fe20000410000 */
[----:B------:R-:W-:Y:S01]  /*1370*/  FFMA.FTZ R53, R101, R120, R130 ;  /* 0x0000007865357223 */ /* 0x000fe20000010082 */
        /* <DEDUP_REMOVED lines=15> */
[C---:B------:R-:W-:Y:S01]  /*1470*/  FFMA.FTZ R27, R132.reuse, R52, R27 ;  /* 0x00000034841b7223 */ /* 0x040fe2000001001b */
        /* <DEDUP_REMOVED lines=21> */
.L_x_238:
[----:B-1----:R-:W-:Y:S01]  /*15d0*/  FADD.FTZ R52, R49, R52 ;  /* 0x0000003431347221 */ /* 0x002fe20000010000 */
[----:B--2---:R-:W-:-:S03]  /*15e0*/  FADD.FTZ R138, R63, R138 ;  /* 0x0000008a3f8a7221 */ /* 0x004fc60000010000 */
[----:B------:R-:W-:Y:S01]  /*15f0*/  FMUL.FTZ R52, R52, UR9 ;  /* 0x0000000934347c20 */ /* 0x000fe20008410000 */
[----:B------:R-:W-:-:S04]  /*1600*/  FMUL.FTZ R138, R138, UR9 ;  /* 0x000000098a8a7c20 */ /* 0x000fc80008410000 */
[----:B------:R-:W-:Y:S02]  /*1610*/  FSEL R135, R52, RZ, !P2 ;  /* 0x000000ff34877208 */ /* 0x000fe40005000000 */
[----:B------:R-:W1:Y:S01]  /*1620*/  LDC.64 R52, c[0x0][0x220] ;  /* 0x00008800ff347b82 */ /* 0x000e620000000a00 */
[----:B------:R-:W-:Y:S02]  /*1630*/  ISETP.NE.U32.AND P2, PT, RZ, UR12, PT ;  /* 0x0000000cff007c0c */ /* 0x000fe4000bf45070 */
[-CC-:B------:R-:W-:Y:S01]  /*1640*/  FFMA.FTZ R48, R48, R138.reuse, R135.reuse ;  /* 0x0000008a30307223 */ /* 0x180fe20000010087 */
[-CC-:B------:R-:W-:Y:S01]  /*1650*/  FFMA.FTZ R50, R50, R138.reuse, R135.reuse ;  /* 0x0000008a32327223 */ /* 0x180fe20000010087 */
[-CC-:B0-----:R-:W-:Y:S01]  /*1660*/  FFMA.FTZ R49, R134, R138.reuse, R135.reuse ;  /* 0x0000008a86317223 */ /* 0x181fe20000010087 */
[-C--:B------:R-:W-:Y:S01]  /*1670*/  FFMA.FTZ R56, R56, R138.reuse, R135 ;  /* 0x0000008a38387223 */ /* 0x080fe20000010087 */
[----:B------:R-:W-:Y:S01]  /*1680*/  FADD.FTZ R137, R51, -R48 ;  /* 0x8000003033897221 */ /* 0x000fe20000010000 */
[--C-:B------:R-:W-:Y:S01]  /*1690*/  FADD.FTZ R55, R55, -R50.reuse ;  /* 0x8000003237377221 */ /* 0x100fe20000010000 */
[----:B------:R-:W-:Y:S01]  /*16a0*/  FADD.FTZ R141, R60, -R49 ;  /* 0x800000313c8d7221 */ /* 0x000fe20000010000 */
[----:B-----5:R-:W-:Y:S01]  /*16b0*/  @P1 PRMT R50, R38, 0x7632, R50 ;  /* 0x0000763226321816 */ /* 0x020fe20000000032 */
[----:B------:R-:W-:Y:S01]  /*16c0*/  FADD.FTZ R145, R133, -R56 ;  /* 0x8000003885917221 */ /* 0x000fe20000010000 */
[----:B------:R-:W-:Y:S01]  /*16d0*/  @P1 PRMT R51, R39, 0x7632, R51 ;  /* 0x0000763227331816 */ /* 0x000fe20000000033 */
[-CC-:B------:R-:W-:Y:S01]  /*16e0*/  FFMA.FTZ R62, R62, R138.reuse, R135.reuse ;  /* 0x0000008a3e3e7223 */ /* 0x180fe20000010087 */
[----:B------:R-:W-:Y:S01]  /*16f0*/  ISETP.NE.AND.EX P2, PT, RZ, UR13, PT, P2 ;  /* 0x0000000dff007c0c */ /* 0x000fe2000bf45320 */
[-CC-:B------:R-:W-:Y:S01]  /*1700*/  FFMA.FTZ R136, R136, R138.reuse, R135.reuse ;  /* 0x0000008a88887223 */ /* 0x180fe20000010087 */
[----:B------:R-:W-:Y:S01]  /*1710*/  @P1 SHF.L.U32 R56, R50, 0x10, RZ ;  /* 0x0000001032381819 */ /* 0x000fe200000006ff */
[----:B------:R-:W-:Y:S01]  /*1720*/  FADD.FTZ R59, R59, -R62 ;  /* 0x8000003e3b3b7221 */ /* 0x000fe20000010000 */
[----:B------:R-:W-:Y:S01]  /*1730*/  @P1 SHF.L.U32 R134, R51, 0x10, RZ ;  /* 0x0000001033861819 */ /* 0x000fe200000006ff */
[----:B------:R-:W-:Y:S01]  /*1740*/  FADD.FTZ R139, R61, -R136 ;  /* 0x800000883d8b7221 */ /* 0x000fe20000010000 */
[-CC-:B------:R-:W-:Y:S01]  /*1750*/  FFMA.FTZ R54, R54, R138.reuse, R135.reuse ;  /* 0x0000008a36367223 */ /* 0x180fe20000010087 */
[----:B------:R-:W0:Y:S01]  /*1760*/  LDC.64 R60, c[0x0][0x2f8] ;  /* 0x0000be00ff3c7b82 */ /* 0x000e220000000a00 */
[----:B------:R-:W-:Y:S01]  /*1770*/  FFMA.FTZ R58, R58, R138, R135 ;  /* 0x0000008a3a3a7223 */ /* 0x000fe20000010087 */
[----:B-1----:R-:W-:-:S04]  /*1780*/  IMAD.WIDE.U32 R48, R123, 0x10, R52 ;  /* 0x000000107b307825 */ /* 0x002fc800078e0034 */
[----:B------:R-:W-:Y:S01]  /*1790*/  FADD.FTZ R57, R57, -R54 ;  /* 0x8000003639397221 */ /* 0x000fe20000010000 */
[----:B------:R-:W-:Y:S01]  /*17a0*/  FMUL.FTZ R143, R100, R141 ;  /* 0x0000008d648f7220 */ /* 0x000fe20000410000 */
[----:B------:R-:W-:Y:S01]  /*17b0*/  FADD.FTZ R131, R131, -R58 ;  /* 0x8000003a83837221 */ /* 0x000fe20000010000 */
[----:B------:R-:W-:Y:S01]  /*17c0*/  @P1 SHF.L.U32 R54, R38, 0x10, RZ ;  /* 0x0000001026361819 */ /* 0x000fe200000006ff */
[----:B------:R-:W1:Y:S01]  /*17d0*/  @P2 LDC.64 R62, c[0x0][0x308] ;  /* 0x0000c200ff3e2b82 */ /* 0x000e620000000a00 */
[----:B------:R-:W2:Y:S01]  /*17e0*/  LDG.E.128 R48, desc[UR4][R48.64] ;  /* 0x0000000430307981 */ /* 0x000ea2000c1e1d00 */
[----:B------:R-:W-:Y:S01]  /*17f0*/  @P1 SHF.L.U32 R58, R39, 0x10, RZ ;  /* 0x00000010273a1819 */ /* 0x000fe200000006ff */
[C---:B------:R-:W-:Y:S01]  /*1800*/  FMUL.FTZ R133, R100.reuse, R57 ;  /* 0x0000003964857220 */ /* 0x040fe20000410000 */
[C---:B------:R-:W-:Y:S01]  /*1810*/  FMUL.FTZ R145, R100.reuse, R145 ;  /* 0x0000009164917220 */ /* 0x040fe20000410000 */
[----:B------:R-:W-:Y:S01]  /*1820*/  FMUL.FTZ R147, R100, R59 ;  /* 0x0000003b64937220 */ /* 0x000fe20000410000 */
[--C-:B------:R-:W-:Y:S01]  /*1830*/  @P1 FADD.FTZ R143, R143, R56.reuse ;  /* 0x000000388f8f1221 */ /* 0x100fe20000010000 */
[C---:B------:R-:W-:Y:S01]  /*1840*/  @P1 PRMT R56, R36.reuse, 0x7632, R56 ;  /* 0x0000763224381816 */ /* 0x040fe20000000038 */
[----:B------:R-:W-:Y:S01]  /*1850*/  @P1 FADD.FTZ R133, R133, R54 ;  /* 0x0000003685851221 */ /* 0x000fe20000010000 */
[----:B------:R-:W-:Y:S01]  /*1860*/  @P1 PRMT R57, R37, 0x7632, R57 ;  /* 0x0000763225391816 */ /* 0x000fe20000000039 */
[----:B------:R-:W-:Y:S01]  /*1870*/  @P1 FADD.FTZ R145, R145, R58 ;  /* 0x0000003a91911221 */ /* 0x000fe20000010000 */
[----:B------:R-:W-:Y:S01]  /*1880*/  @P1 SHF.L.U32 R54, R36, 0x10, RZ ;  /* 0x0000001024361819 */ /* 0x000fe200000006ff */
[----:B------:R-:W-:Y:S01]  /*1890*/  @P1 FADD.FTZ R147, R147, R134 ;  /* 0x0000008693931221 */ /* 0x000fe20000010000 */
[----:B------:R-:W-:Y:S01]  /*18a0*/  @P1 SHF.L.U32 R58, R37, 0x10, RZ ;  /* 0x00000010253a1819 */ /* 0x000fe200000006ff */
[C---:B------:R-:W-:Y:S01]  /*18b0*/  FMUL.FTZ R137, R100.reuse, R137 ;  /* 0x0000008964897220 */ /* 0x040fe20000410000 */
[----:B------:R-:W-:Y:S01]  /*18c0*/  @P1 SHF.L.U32 R134, R57, 0x10, RZ ;  /* 0x0000001039861819 */ /* 0x000fe200000006ff */
[----:B------:R-:W-:Y:S01]  /*18d0*/  FMUL.FTZ R59, R100, R55 ;  /* 0x00000037643b7220 */ /* 0x000fe20000410000 */
[----:B------:R-:W-:-:S02]  /*18e0*/  @P1 IMAD.U32 R56, R56, 0x10000, RZ ;  /* 0x0001000038381824 */ /* 0x000fc400078e00ff */
[C---:B------:R-:W-:Y:S01]  /*18f0*/  FMUL.FTZ R57, R100.reuse, R131 ;  /* 0x0000008364397220 */ /* 0x040fe20000410000 */
[----:B------:R-:W-:Y:S01]  /*1900*/  FMUL.FTZ R141, R100, R139 ;  /* 0x0000008b648d7220 */ /* 0x000fe20000410000 */
[----:B0-----:R-:W-:-:S04]  /*1910*/  IMAD.WIDE.U32 R60, R123, 0x10, R60 ;  /* 0x000000107b3c7825 */ /* 0x001fc800078e003c */
[----:B------:R-:W-:Y:S01]  /*1920*/  @P1 FADD.FTZ R137, R137, R54 ;  /* 0x0000003689891221 */ /* 0x000fe20000010000 */
[----:B------:R-:W-:Y:S01]  /*1930*/  @P1 FADD.FTZ R59, R59, R58 ;  /* 0x0000003a3b3b1221 */ /* 0x000fe20000010000 */
[----:B-1----:R-:W-:Y:S01]  /*1940*/  @P2 IMAD.WIDE.U32 R62, R123, 0x10, R62 ;  /* 0x000000107b3e2825 */ /* 0x002fe200078e003e */
[----:B------:R-:W-:-:S03]  /*1950*/  @P2 F2FP.BF16.F32.PACK_AB R123, RZ, R145 ;  /* 0x00000091ff7b223e */ /* 0x000fc600000010ff */
[----:B------:R-:W-:Y:S01]  /*1960*/  @P1 FADD.FTZ R57, R57, R56 ;  /* 0x0000003839391221 */ /* 0x000fe20000010000 */
[----:B------:R-:W-:Y:S01]  /*1970*/  @P1 FADD.FTZ R141, R141, R134 ;  /* 0x000000868d8d1221 */ /* 0x000fe20000010000 */
[----:B------:R-:W-:Y:S01]  /*1980*/  @P2 F2FP.BF16.F32.PACK_AB R58, RZ, R133 ;  /* 0x00000085ff3a223e */ /* 0x000fe200000010ff */
[-C--:B------:R-:W-:Y:S01]  /*1990*/  FMUL.FTZ R133, R133, R118.reuse ;  /* 0x0000007685857220 */ /* 0x080fe20000410000 */
[----:B------:R-:W-:Y:S01]  /*19a0*/  @P2 PRMT R47, R123, 0x7610, R47 ;  /* 0x000076107b2f2816 */ /* 0x000fe2000000002f */
[-C--:B------:R-:W-:Y:S01]  /*19b0*/  FMUL.FTZ R123, R143, R118.reuse ;  /* 0x000000768f7b7220 */ /* 0x080fe20000410000 */
[----:B------:R-:W-:Y:S01]  /*19c0*/  @P2 F2FP.BF16.F32.PACK_AB R54, RZ, R137 ;  /* 0x00000089ff36223e */ /* 0x000fe200000010ff */
[-C--:B------:R-:W-:Y:S01]  /*19d0*/  FMUL.FTZ R131, R145, R118.reuse ;  /* 0x0000007691837220 */ /* 0x080fe20000410000 */
[----:B------:R-:W-:Y:S01]  /*19e0*/  @P2 F2FP.BF16.F32.PACK_AB R56, RZ, R59 ;  /* 0x0000003bff38223e */ /* 0x000fe200000010ff */
[-C--:B------:R-:W-:Y:S01]  /*19f0*/  FMUL.FTZ R134, R147, R118.reuse ;  /* 0x0000007693867220 */ /* 0x080fe20000410000 */
[-C--:B------:R-:W-:Y:S01]  /*1a00*/  FMUL.FTZ R137, R137, R118.reuse ;  /* 0x0000007689897220 */ /* 0x080fe20000410000 */
[-C--:B------:R-:W-:Y:S01]  /*1a10*/  FMUL.FTZ R136, R57, R118.reuse ;  /* 0x0000007639887220 */ /* 0x080fe20000410000 */
[-C--:B------:R-:W-:Y:S01]  /*1a20*/  FMUL.FTZ R139, R59, R118.reuse ;  /* 0x000000763b8b7220 */ /* 0x080fe20000410000 */
[----:B------:R-:W-:Y:S01]  /*1a30*/  FMUL.FTZ R140, R141, R118 ;  /* 0x000000768d8c7220 */ /* 0x000fe20000410000 */
[----:B------:R-:W-:Y:S01]  /*1a40*/  @P2 PRMT R46, R58, 0x7610, R46 ;  /* 0x000076103a2e2816 */ /* 0x000fe2000000002e */
[----:B------:R-:W-:Y:S01]  /*1a50*/  FMUL.FTZ R58, R106, R133 ;  /* 0x000000856a3a7220 */ /* 0x000fe20000410000 */
[----:B------:R-:W-:Y:S01]  /*1a60*/  @P2 F2FP.BF16.F32.PACK_AB R144, RZ, R143 ;  /* 0x0000008fff90223e */ /* 0x000fe200000010ff */
[----:B------:R-:W-:Y:S01]  /*1a70*/  FMUL.FTZ R59, R82, R123 ;  /* 0x0000007b523b7220 */ /* 0x000fe20000410000 */
[----:B------:R-:W-:Y:S01]  /*1a80*/  @P2 F2FP.BF16.F32.PACK_AB R55, RZ, R57 ;  /* 0x00000039ff37223e */ /* 0x000fe200000010ff */
[----:B------:R-:W-:Y:S01]  /*1a90*/  FMUL.FTZ R143, R105, R131 ;  /* 0x00000083698f7220 */ /* 0x000fe20000410000 */
[----:B------:R-:W-:Y:S01]  /*1aa0*/  @P2 F2FP.BF16.F32.PACK_AB R142, RZ, R141 ;  /* 0x0000008dff8e223e */ /* 0x000fe200000010ff */
[----:B------:R-:W-:Y:S01]  /*1ab0*/  FMUL.FTZ R150, R81, R134 ;  /* 0x0000008651967220 */ /* 0x000fe20000410000 */
[----:B------:R-:W-:Y:S01]  /*1ac0*/  @P2 PRMT R44, R54, 0x7610, R44 ;  /* 0x00007610362c2816 */ /* 0x000fe2000000002c */
[----:B------:R-:W-:Y:S01]  /*1ad0*/  FMUL.FTZ R54, R108, R137 ;  /* 0x000000896c367220 */ /* 0x000fe20000410000 */
[----:B------:R-:W-:Y:S01]  /*1ae0*/  @P2 F2FP.BF16.F32.PACK_AB R146, RZ, R147 ;  /* 0x00000093ff92223e */ /* 0x000fe200000010ff */
[----:B------:R-:W-:Y:S01]  /*1af0*/  FMUL.FTZ R57, R107, R139 ;  /* 0x0000008b6b397220 */ /* 0x000fe20000410000 */
[----:B------:R-:W-:Y:S01]  /*1b00*/  FMUL.FTZ R148, R83, R140 ;  /* 0x0000008c53947220 */ /* 0x000fe20000410000 */
[----:B------:R-:W-:Y:S01]  /*1b10*/  FMUL.FTZ R141, R84, R136 ;  /* 0x00000088548d7220 */ /* 0x000fe20000410000 */
[----:B------:R-:W-:Y:S01]  /*1b20*/  @P2 PRMT R45, R56, 0x7610, R45 ;  /* 0x00007610382d2816 */ /* 0x000fe2000000002d */
[----:B------:R-:W-:Y:S01]  /*1b30*/  IMAD.WIDE.U32 R52, R119, 0x10, R52 ;  /* 0x0000001077347825 */ /* 0x000fe200078e0034 */
[----:B------:R-:W-:-:S02]  /*1b40*/  F2FP.BF16.F32.PACK_AB R58, R59, R58 ;  /* 0x0000003a3b3a723e */ /* 0x000fc400000010ff */
[----:B------:R-:W-:Y:S02]  /*1b50*/  @P2 PRMT R46, R46, 0x5410, R144 ;  /* 0x000054102e2e2816 */ /* 0x000fe40000000090 */
[----:B------:R-:W-:Y:S02]  /*1b60*/  @P2 PRMT R47, R47, 0x5410, R146 ;  /* 0x000054102f2f2816 */ /* 0x000fe40000000092 */
[----:B------:R-:W-:Y:S02]  /*1b70*/  @P2 PRMT R44, R44, 0x5410, R55 ;  /* 0x000054102c2c2816 */ /* 0x000fe40000000037 */
[----:B------:R-:W-:Y:S02]  /*1b80*/  @P2 PRMT R45, R45, 0x5410, R142 ;  /* 0x000054102d2d2816 */ /* 0x000fe4000000008e */
[----:B------:R-:W-:Y:S02]  /*1b90*/  F2FP.BF16.F32.PACK_AB R59, R150, R143 ;  /* 0x0000008f963b723e */ /* 0x000fe400000010ff */
[----:B------:R-:W-:-:S02]  /*1ba0*/  F2FP.BF16.F32.PACK_AB R57, R148, R57 ;  /* 0x000000399439723e */ /* 0x000fc400000010ff */
[----:B------:R-:W-:Y:S01]  /*1bb0*/  F2FP.BF16.F32.PACK_AB R56, R141, R54 ;  /* 0x000000368d38723e */ /* 0x000fe200000010ff */
[----:B------:R-:W-:Y:S04]  /*1bc0*/  @P2 STG.E.128 desc[UR4][R62.64], R44 ;  /* 0x0000002c3e002986 */ /* 0x000fe8000c101d04 */
[----:B------:R0:W-:Y:S04]  /*1bd0*/  STG.E.128 desc[UR4][R60.64], R56 ;  /* 0x000000383c007986 */ /* 0x0001e8000c101d04 */
[----:B------:R-:W3:Y:S01]  /*1be0*/  LDG.E.128 R52, desc[UR4][R52.64] ;  /* 0x0000000434347981 */ /* 0x000ee2000c1e1d00 */
[-CC-:B------:R-:W-:Y:S01]  /*1bf0*/  FFMA.FTZ R97, R97, R138.reuse, R135.reuse ;  /* 0x0000008a61617223 */ /* 0x180fe20000010087 */
[-CC-:B------:R-:W-:Y:S01]  /*1c00*/  FFMA.FTZ R122, R122, R138.reuse, R135.reuse ;  /* 0x0000008a7a7a7223 */ /* 0x180fe20000010087 */
[-CC-:B------:R-:W-:Y:S01]  /*1c10*/  FFMA.FTZ R99, R99, R138.reuse, R135.reuse ;  /* 0x0000008a63637223 */ /* 0x180fe20000010087 */
[-CC-:B------:R-:W-:Y:S01]  /*1c20*/  FFMA.FTZ R124, R124, R138.reuse, R135.reuse ;  /* 0x0000008a7c7c7223 */ /* 0x180fe20000010087 */
[-CC-:B------:R-:W-:Y:S01]  /*1c30*/  FFMA.FTZ R101, R101, R138.reuse, R135.reuse ;  /* 0x0000008a65657223 */ /* 0x180fe20000010087 */
[-CC-:B------:R-:W-:Y:S01]  /*1c40*/  FFMA.FTZ R126, R126, R138.reuse, R135.reuse ;  /* 0x0000008a7e7e7223 */ /* 0x180fe20000010087 */
[-CC-:B------:R-:W-:Y:S01]  /*1c50*/  FFMA.FTZ R121, R121, R138.reuse, R135.reuse ;  /* 0x0000008a79797223 */ /* 0x180fe20000010087 */
[----:B------:R-:W-:Y:S01]  /*1c60*/  FFMA.FTZ R135, R132, R138, R135 ;  /* 0x0000008a84877223 */ /* 0x000fe20000010087 */
[----:B------:R-:W-:Y:S01]  /*1c70*/  FADD.FTZ R97, R96, -R97 ;  /* 0x8000006160617221 */ /* 0x000fe20000010000 */
[----:B------:R-:W-:-:S02]  /*1c80*/  FADD.FTZ R99, R98, -R99 ;  /* 0x8000006362637221 */ /* 0x000fc40000010000 */
[----:B0-----:R-:W-:Y:S01]  /*1c90*/  FADD.FTZ R59, R130, -R135 ;  /* 0x80000087823b7221 */ /* 0x001fe20000010000 */
[C---:B------:R-:W-:Y:S01]  /*1ca0*/  @P1 PRMT R57, R40.reuse, 0x7632, R57 ;  /* 0x0000763228391816 */ /* 0x040fe20000000039 */
[----:B------:R-:W-:Y:S01]  /*1cb0*/  FADD.FTZ R125, R125, -R122 ;  /* 0x8000007a7d7d7221 */ /* 0x000fe20000010000 */
[----:B------:R-:W-:Y:S01]  /*1cc0*/  @P1 SHF.L.U32 R56, R40, 0x10, RZ ;  /* 0x0000001028381819 */ /* 0x000fe200000006ff */
[C---:B------:R-:W-:Y:S01]  /*1cd0*/  FMUL.FTZ R141, R100.reuse, R59 ;  /* 0x0000003b648d7220 */ /* 0x040fe20000410000 */
[C---:B------:R-:W-:Y:S01]  /*1ce0*/  FMUL.FTZ R97, R100.reuse, R97 ;  /* 0x0000006164617220 */ /* 0x040fe20000410000 */
[----:B------:R-:W-:Y:S01]  /*1cf0*/  @P1 PRMT R59, R43, 0x7632, R59 ;  /* 0x000076322b3b1816 */ /* 0x000fe2000000003b */
[----:B------:R-:W-:Y:S01]  /*1d00*/  FMUL.FTZ R99, R100, R99 ;  /* 0x0000006364637220 */ /* 0x000fe20000410000 */
[----:B------:R-:W-:Y:S02]  /*1d10*/  @P1 SHF.L.U32 R60, R41, 0x10, RZ ;  /* 0x00000010293c1819 */ /* 0x000fe400000006ff */
[----:B------:R-:W-:Y:S01]  /*1d20*/  @P1 SHF.L.U32 R58, R57, 0x10, RZ ;  /* 0x00000010393a1819 */ /* 0x000fe200000006ff */
[----:B------:R-:W-:Y:S01]  /*1d30*/  FADD.FTZ R129, R129, -R126 ;  /* 0x8000007e81817221 */ /* 0x000fe20000010000 */
[----:B------:R-:W-:Y:S01]  /*1d40*/  @P1 PRMT R57, R42, 0x7632, R57 ;  /* 0x000076322a391816 */ /* 0x000fe20000000039 */
[----:B------:R-:W-:Y:S01]  /*1d50*/  FMUL.FTZ R125, R100, R125 ;  /* 0x0000007d647d7220 */ /* 0x000fe20000410000 */
[----:B------:R-:W-:Y:S01]  /*1d60*/  @P1 FADD.FTZ R97, R97, R56 ;  /* 0x0000003861611221 */ /* 0x000fe20000010000 */
[----:B------:R-:W-:Y:S01]  /*1d70*/  @P1 SHF.L.U32 R96, R59, 0x10, RZ ;  /* 0x000000103b601819 */ /* 0x000fe200000006ff */
[----:B------:R-:W-:Y:S01]  /*1d80*/  FADD.FTZ R127, R127, -R124 ;  /* 0x8000007c7f7f7221 */ /* 0x000fe20000010000 */
[----:B------:R-:W-:Y:S01]  /*1d90*/  @P1 PRMT R56, R41, 0x7632, R56 ;  /* 0x0000763229381816 */ /* 0x000fe20000000038 */
[----:B------:R-:W-:Y:S01]  /*1da0*/  FADD.FTZ R101, R120, -R101 ;  /* 0x8000006578657221 */ /* 0x000fe20000010000 */
[----:B------:R-:W-:Y:S01]  /*1db0*/  @P1 FADD.FTZ R99, R99, R60 ;  /* 0x0000003c63631221 */ /* 0x000fe20000010000 */
[----:B------:R-:W-:Y:S01]  /*1dc0*/  @P1 SHF.L.U32 R60, R57, 0x10, RZ ;  /* 0x00000010393c1819 */ /* 0x000fe200000006ff */
[----:B------:R-:W-:Y:S01]  /*1dd0*/  FMUL.FTZ R129, R100, R129 ;  /* 0x0000008164817220 */ /* 0x000fe20000410000 */
[----:B------:R-:W-:Y:S01]  /*1de0*/  @P1 FADD.FTZ R125, R125, R58 ;  /* 0x0000003a7d7d1221 */ /* 0x000fe20000010000 */
[----:B------:R-:W-:Y:S01]  /*1df0*/  @P1 SHF.L.U32 R56, R56, 0x10, RZ ;  /* 0x0000001038381819 */ /* 0x000fe200000006ff */
[----:B------:R-:W-:Y:S01]  /*1e00*/  FMUL.FTZ R127, R100, R127 ;  /* 0x0000007f647f7220 */ /* 0x000fe20000410000 */
[----:B------:R-:W-:Y:S01]  /*1e10*/  @P1 SHF.L.U32 R58, R42, 0x10, RZ ;  /* 0x000000102a3a1819 */ /* 0x000fe200000006ff */
[----:B------:R-:W-:Y:S01]  /*1e20*/  FMUL.FTZ R101, R100, R101 ;  /* 0x0000006564657220 */ /* 0x000fe20000410000 */
[----:B------:R-:W-:Y:S01]  /*1e30*/  @P1 FADD.FTZ R129, R129, R60 ;  /* 0x0000003c81811221 */ /* 0x000fe20000010000 */
[----:B------:R-:W-:Y:S01]  /*1e40*/  FADD.FTZ R121, R128, -R121 ;  /* 0x8000007980797221 */ /* 0x000fe20000010000 */
[----:B------:R-:W-:Y:S01]  /*1e50*/  @P1 FADD.FTZ R127, R127, R56 ;  /* 0x000000387f7f1221 */ /* 0x000fe20000010000 */
[----:B------:R-:W-:Y:S01]  /*1e60*/  @P1 FADD.FTZ R101, R101, R58 ;  /* 0x0000003a65651221 */ /* 0x000fe20000010000 */
[----:B------:R-:W-:Y:S01]  /*1e70*/  @P1 FADD.FTZ R141, R141, R96 ;  /* 0x000000608d8d1221 */ /* 0x000fe20000010000 */
[----:B------:R-:W-:Y:S01]  /*1e80*/  FMUL.FTZ R135, R100, R121 ;  /* 0x0000007964877220 */ /* 0x000fe20000410000 */
[----:B------:R-:W-:Y:S01]  /*1e90*/  @P2 F2FP.BF16.F32.PACK_AB R120, RZ, R129 ;  /* 0x00000081ff78223e */ /* 0x000fe200000010ff */
[-C--:B------:R-:W-:Y:S01]  /*1ea0*/  FMUL.FTZ R96, R99, R118.reuse ;  /* 0x0000007663607220 */ /* 0x080fe20000410000 */
[-C--:B------:R-:W-:Y:S01]  /*1eb0*/  FMUL.FTZ R98, R127, R118.reuse ;  /* 0x000000767f627220 */ /* 0x080fe20000410000 */
[-C--:B------:R-:W-:Y:S01]  /*1ec0*/  FMUL.FTZ R121, R101, R118.reuse ;  /* 0x0000007665797220 */ /* 0x080fe20000410000 */
[----:B------:R-:W-:-:S02]  /*1ed0*/  FMUL.FTZ R129, R129, R118 ;  /* 0x0000007681817220 */ /* 0x000fc40000410000 */
[----:B------:R-:W-:Y:S01]  /*1ee0*/  FMUL.FTZ R58, R79, R98 ;  /* 0x000000624f3a7220 */ /* 0x000fe20000410000 */
[----:B------:R-:W-:-:S04]  /*1ef0*/  @P1 IMAD.U32 R62, R43, 0x10000, RZ ;  /* 0x000100002b3e1824 */ /* 0x000fc800078e00ff */
[----:B------:R-:W-:Y:S01]  /*1f00*/  @P1 FADD.FTZ R135, R135, R62 ;  /* 0x0000003e87871221 */ /* 0x000fe20000010000 */
[----:B------:R-:W-:Y:S02]  /*1f10*/  @P2 F2FP.BF16.F32.PACK_AB R62, RZ, R99 ;  /* 0x00000063ff3e223e */ /* 0x000fe400000010ff */
[----:B------:R-:W-:Y:S01]  /*1f20*/  @P2 F2FP.BF16.F32.PACK_AB R100, RZ, R101 ;  /* 0x00000065ff64223e */ /* 0x000fe200000010ff */
[----:B------:R-:W-:Y:S01]  /*1f30*/  FMUL.FTZ R124, R135, R118 ;  /* 0x00000076877c7220 */ /* 0x000fe20000410000 */
[----:B------:R-:W-:Y:S02]  /*1f40*/  @P2 F2FP.BF16.F32.PACK_AB R122, RZ, R135 ;  /* 0x00000087ff7a223e */ /* 0x000fe400000010ff */
[----:B------:R-:W-:Y:S02]  /*1f50*/  @P2 F2FP.BF16.F32.PACK_AB R63, RZ, R127 ;  /* 0x0000007fff3f223e */ /* 0x000fe400000010ff */
[----:B------:R-:W-:Y:S02]  /*1f60*/  @P2 PRMT R45, R62, 0x7610, R45 ;  /* 0x000076103e2d2816 */ /* 0x000fe4000000002d */
[----:B------:R-:W-:-:S02]  /*1f70*/  @P2 PRMT R46, R100, 0x7610, R46 ;  /* 0x00007610642e2816 */ /* 0x000fc4000000002e */
[----:B------:R-:W-:Y:S02]  /*1f80*/  @P2 PRMT R47, R122, 0x7610, R47 ;  /* 0x000076107a2f2816 */ /* 0x000fe4000000002f */
[----:B------:R-:W-:Y:S02]  /*1f90*/  @P2 PRMT R45, R45, 0x5410, R63 ;  /* 0x000054102d2d2816 */ /* 0x000fe4000000003f */
[----:B------:R-:W-:Y:S02]  /*1fa0*/  @P2 PRMT R46, R46, 0x5410, R120 ;  /* 0x000054102e2e2816 */ /* 0x000fe40000000078 */
[C---:B--2---:R-:W-:Y:S02]  /*1fb0*/  SHF.L.U32 R59, R50.reuse, 0x10, RZ ;  /* 0x00000010323b7819 */ /* 0x044fe400000006ff */
[----:B------:R-:W-:Y:S02]  /*1fc0*/  PRMT R50, R50, 0x7632, R50 ;  /* 0x0000763232327816 */ /* 0x000fe40000000032 */
[----:B------:R-:W-:-:S02]  /*1fd0*/  SHF.L.U32 R57, R49, 0x10, RZ ;  /* 0x0000001031397819 */ /* 0x000fc400000006ff */
[----:B------:R-:W-:Y:S02]  /*1fe0*/  SHF.L.U32 R50, R50, 0x10, RZ ;  /* 0x0000001032327819 */ /* 0x000fe400000006ff */
[----:B------:R-:W-:-:S03]  /*1ff0*/  PRMT R49, R49, 0x7632, R49 ;  /* 0x0000763231317816 */ /* 0x000fc60000000031 */
[----:B------:R-:W-:Y:S01]  /*2000*/  FFMA.FTZ R13, R50, R123, R13 ;  /* 0x0000007b320d7223 */ /* 0x000fe2000001000d */
[----:B------:R-:W-:Y:S01]  /*2010*/  SHF.L.U32 R50, R49, 0x10, RZ ;  /* 0x0000001031327819 */ /* 0x000fe200000006ff */
[----:B------:R-:W-:Y:S01]  /*2020*/  FFMA.FTZ R12, R59, R133, R12 ;  /* 0x000000853b0c7223 */ /* 0x000fe2000001000c */
[----:B------:R-:W-:Y:S01]  /*2030*/  FMUL.FTZ R49, R103, R96 ;  /* 0x0000006067317220 */ /* 0x000fe20000410000 */
[----:B------:R-:W-:Y:S02]  /*2040*/  FMUL.FTZ R59, R78, R129 ;  /* 0x000000814e3b7220 */ /* 0x000fe40000410000 */
[----:B------:R-:W-:Y:S01]  /*2050*/  FFMA.FTZ R15, R50, R140, R15 ;  /* 0x0000008c320f7223 */ /* 0x000fe2000001000f */
[----:B------:R-:W-:Y:S01]  /*2060*/  FMUL.FTZ R50, R102, R121 ;  /* 0x0000007966327220 */ /* 0x000fe20000410000 */
[----:B------:R-:W-:Y:S02]  /*2070*/  F2FP.BF16.F32.PACK_AB R49, R58, R49 ;  /* 0x000000313a31723e */ /* 0x000fe400000010ff */
[----:B------:R-:W-:-:S02]  /*2080*/  SHF.L.U32 R61, R51, 0x10, RZ ;  /* 0x00000010333d7819 */ /* 0x000fc400000006ff */
[----:B------:R-:W-:Y:S02]  /*2090*/  F2FP.BF16.F32.PACK_AB R50, R59, R50 ;  /* 0x000000323b32723e */ /* 0x000fe400000010ff */
[----:B------:R-:W0:Y:S01]  /*20a0*/  LDC.64 R58, c[0x0][0x210] ;  /* 0x00008400ff3a7b82 */ /* 0x000e220000000a00 */
[----:B------:R-:W-:Y:S01]  /*20b0*/  FFMA.FTZ R10, R61, R131, R10 ;  /* 0x000000833d0a7223 */ /* 0x000fe2000001000a */
[----:B------:R-:W-:-:S06]  /*20c0*/  PRMT R56, R51, 0x7632, R56 ;  /* 0x0000763233387816 */ /* 0x000fcc0000000038 */
[----:B------:R-:W1:Y:S01]  /*20d0*/  @P2 LDC.64 R60, c[0x0][0x308] ;  /* 0x0000c200ff3c2b82 */ /* 0x000e620000000a00 */
[----:B------:R-:W-:Y:S02]  /*20e0*/  SHF.L.U32 R56, R56, 0x10, RZ ;  /* 0x0000001038387819 */ /* 0x000fe400000006ff */
[C---:B------:R-:W-:Y:S02]  /*20f0*/  SHF.L.U32 R51, R48.reuse, 0x10, RZ ;  /* 0x0000001030337819 */ /* 0x040fe400000006ff */
[----:B------:R-:W-:Y:S01]  /*2100*/  PRMT R48, R48, 0x7632, R48 ;  /* 0x0000763230307816 */ /* 0x000fe20000000030 */
[----:B------:R-:W-:Y:S01]  /*2110*/  FFMA.FTZ R11, R56, R134, R11 ;  /* 0x00000086380b7223 */ /* 0x000fe2000001000b */
[----:B------:R-:W-:Y:S01]  /*2120*/  @P2 F2FP.BF16.F32.PACK_AB R56, RZ, R97 ;  /* 0x00000061ff38223e */ /* 0x000fe200000010ff */
[----:B------:R-:W-:Y:S01]  /*2130*/  FFMA.FTZ R14, R57, R139, R14 ;  /* 0x0000008b390e7223 */ /* 0x000fe2000001000e */
[----:B------:R-:W-:Y:S01]  /*2140*/  @P2 F2FP.BF16.F32.PACK_AB R57, RZ, R125 ;  /* 0x0000007dff39223e */ /* 0x000fe200000010ff */
[----:B------:R-:W-:-:S02]  /*2150*/  IMAD.U32 R48, R48, 0x10000, RZ ;  /* 0x0001000030307824 */ /* 0x000fc400078e00ff */
[-C--:B------:R-:W-:Y:S01]  /*2160*/  FMUL.FTZ R97, R97, R118.reuse ;  /* 0x0000007661617220 */ /* 0x080fe20000410000 */
[-C--:B------:R-:W-:Y:S01]  /*2170*/  FMUL.FTZ R125, R125, R118.reuse ;  /* 0x000000767d7d7220 */ /* 0x080fe20000410000 */
[----:B------:R-:W-:Y:S01]  /*2180*/  @P2 PRMT R44, R56, 0x7610, R44 ;  /* 0x00007610382c2816 */ /* 0x000fe2000000002c */
[----:B------:R-:W-:Y:S01]  /*2190*/  FMUL.FTZ R118, R141, R118 ;  /* 0x000000768d767220 */ /* 0x000fe20000410000 */
[----:B------:R-:W-:Y:S02]  /*21a0*/  LEA R56, P1, R119, UR14, 0x4 ;  /* 0x0000000e77387c11 */ /* 0x000fe4000f8220ff */
[----:B0-----:R-:W-:Y:S01]  /*21b0*/  LEA R117, R58, R117, 0x2 ;  /* 0x000000753a757211 */ /* 0x001fe200078e10ff */
[----:B------:R-:W-:Y:S01]  /*21c0*/  FFMA.FTZ R16, R51, R137, R16 ;  /* 0x0000008933107223 */ /* 0x000fe20000010010 */
[----:B------:R-:W-:Y:S01]  /*21d0*/  FFMA.FTZ R17, R48, R136, R17 ;  /* 0x0000008830117223 */ /* 0x000fe20000010011 */
[----:B------:R-:W-:Y:S01]  /*21e0*/  @P2 PRMT R44, R44, 0x5410, R57 ;  /* 0x000054102c2c2816 */ /* 0x000fe20000000039 */
[----:B------:R-:W-:Y:S01]  /*21f0*/  FMUL.FTZ R51, R95, R124 ;  /* 0x0000007c5f337220 */ /* 0x000fe20000410000 */
[----:B------:R-:W-:Y:S01]  /*2200*/  @P2 F2FP.BF16.F32.PACK_AB R141, RZ, R141 ;  /* 0x0000008dff8d223e */ /* 0x000fe200000010ff */
[----:B------:R-:W-:Y:S01]  /*2210*/  FMUL.FTZ R126, R77, R118 ;  /* 0x000000764d7e7220 */ /* 0x000fe20000410000 */
[----:B------:R-:W-:Y:S01]  /*2220*/  FMUL.FTZ R48, R104, R97 ;  /* 0x0000006168307220 */ /* 0x000fe20000410000 */
[----:B------:R-:W-:Y:S01]  /*2230*/  FMUL.FTZ R99, R80, R125 ;  /* 0x0000007d50637220 */ /* 0x000fe20000410000 */
[----:B------:R-:W-:-:S02]  /*2240*/  LEA.HI.X R57, R119, UR15, RZ, 0x4, P1 ;  /* 0x0000000f77397c11 */ /* 0x000fc400088f24ff */
[----:B------:R-:W-:Y:S01]  /*2250*/  ISETP.GE.AND P1, PT, R117, R59, PT ;  /* 0x0000003b7500720c */ /* 0x000fe20003f26270 */
[----:B-1----:R-:W-:Y:S01]  /*2260*/  @P2 IMAD.WIDE.U32 R60, R119, 0x10, R60 ;  /* 0x00000010773c2825 */ /* 0x002fe200078e003c */
[----:B------:R-:W-:Y:S02]  /*2270*/  @P2 PRMT R47, R47, 0x5410, R141 ;  /* 0x000054102f2f2816 */ /* 0x000fe4000000008d */
[----:B------:R-:W-:Y:S02]  /*2280*/  F2FP.BF16.F32.PACK_AB R51, R126, R51 ;  /* 0x000000337e33723e */ /* 0x000fe400000010ff */
[----:B------:R-:W-:Y:S01]  /*2290*/  F2FP.BF16.F32.PACK_AB R48, R99, R48 ;  /* 0x000000306330723e */ /* 0x000fe200000010ff */
[----:B------:R-:W-:Y:S04]  /*22a0*/  @P2 STG.E.128 desc[UR4][R60.64], R44 ;  /* 0x0000002c3c002986 */ /* 0x000fe8000c101d04 */
[----:B------:R0:W-:Y:S01]  /*22b0*/  STG.E.128 desc[UR4][R56.64], R48 ;  /* 0x0000003038007986 */ /* 0x0001e2000c101d04 */
[----:B---3--:R-:W-:-:S02]  /*22c0*/  SHF.L.U32 R63, R52, 0x10, RZ ;  /* 0x00000010343f7819 */ /* 0x008fc400000006ff */
[----:B------:R-:W-:Y:S02]  /*22d0*/  SHF.L.U32 R99, R53, 0x10, RZ ;  /* 0x0000001035637819 */ /* 0x000fe400000006ff */
[----:B------:R-:W-:Y:S02]  /*22e0*/  SHF.L.U32 R101, R54, 0x10, RZ ;  /* 0x0000001036657819 */ /* 0x000fe400000006ff */
[----:B------:R-:W-:Y:S02]  /*22f0*/  SHF.L.U32 R119, R55, 0x10, RZ ;  /* 0x0000001037777819 */ /* 0x000fe400000006ff */
[----:B------:R-:W-:Y:S02]  /*2300*/  PRMT R52, R52, 0x7632, R52 ;  /* 0x0000763234347816 */ /* 0x000fe40000000034 */
[----:B------:R-:W-:Y:S02]  /*2310*/  PRMT R53, R53, 0x7632, R53 ;  /* 0x0000763235357816 */ /* 0x000fe40000000035 */
[----:B------:R-:W-:-:S02]  /*2320*/  PRMT R54, R54, 0x7632, R54 ;  /* 0x0000763236367816 */ /* 0x000fc40000000036 */
[----:B------:R-:W-:Y:S01]  /*2330*/  PRMT R55, R55, 0x7632, R55 ;  /* 0x0000763237377816 */ /* 0x000fe20000000037 */
[----:B0-----:R-:W-:Y:S01]  /*2340*/  IMAD.U32 R48, R53, 0x10000, RZ ;  /* 0x0001000035307824 */ /* 0x001fe200078e00ff */
[----:B------:R-:W-:Y:S02]  /*2350*/  SHF.L.U32 R52, R52, 0x10, RZ ;  /* 0x0000001034347819 */ /* 0x000fe400000006ff */
[----:B------:R-:W-:Y:S02]  /*2360*/  SHF.L.U32 R54, R54, 0x10, RZ ;  /* 0x0000001036367819 */ /* 0x000fe400000006ff */
[----:B------:R-:W-:Y:S01]  /*2370*/  SHF.L.U32 R50, R55, 0x10, RZ ;  /* 0x0000001037327819 */ /* 0x000fe200000006ff */
[----:B------:R-:W-:Y:S01]  /*2380*/  FFMA.FTZ R8, R63, R97, R8 ;  /* 0x000000613f087223 */ /* 0x000fe20000010008 */
[----:B------:R-:W-:Y:S01]  /*2390*/  FFMA.FTZ R6, R99, R96, R6 ;  /* 0x0000006063067223 */ /* 0x000fe20000010006 */
[----:B------:R-:W-:Y:S01]  /*23a0*/  FFMA.FTZ R4, R101, R121, R4 ;  /* 0x0000007965047223 */ /* 0x000fe20000010004 */
[----:B------:R-:W-:Y:S01]  /*23b0*/  FFMA.FTZ R2, R119, R124, R2 ;  /* 0x0000007c77027223 */ /* 0x000fe20000010002 */
[----:B------:R-:W-:Y:S01]  /*23c0*/  FFMA.FTZ R9, R52, R125, R9 ;  /* 0x0000007d34097223 */ /* 0x000fe20000010009 */
[----:B------:R-:W-:Y:S01]  /*23d0*/  FFMA.FTZ R7, R48, R98, R7 ;  /* 0x0000006230077223 */ /* 0x000fe20000010007 */
[----:B------:R-:W-:Y:S01]  /*23e0*/  FFMA.FTZ R5, R54, R129, R5 ;  /* 0x0000008136057223 */ /* 0x000fe20000010005 */
[----:B------:R-:W-:Y:S01]  /*23f0*/  FFMA.FTZ R3, R50, R118, R3 ;  /* 0x0000007632037223 */ /* 0x000fe20000010003 */
[----:B------:R-:W-:Y:S06]  /*2400*/  @!P1 BRA `(.L_x_226) ;  /* 0xffffffe400049947 */ /* 0x000fec000383ffff */
[----:B------:R-:W-:Y:S05]  /*2410*/  BSYNC B1 ;  /* 0x0000000000017941 */ /* 0x000fea0003800000 */
.L_x_224:
[----:B------:R-:W-:Y:S01]  /*2420*/  MOV R54, R22 ;  /* 0x0000001600367202 */ /* 0x000fe20000000f00 */
[----:B------:R-:W-:Y:S01]  /*2430*/  IMAD.MOV.U32 R22, RZ, RZ, R18 ;  /* 0x000000ffff167224 */ /* 0x000fe200078e0012 */
[----:B------:R-:W-:Y:S01]  /*2440*/  MOV R55, R23 ;  /* 0x0000001700377202 */ /* 0x000fe20000000f00 */
[----:B------:R-:W-:Y:S01]  /*2450*/  IMAD.MOV.U32 R51, RZ, RZ, R34 ;  /* 0x000000ffff337224 */ /* 0x000fe200078e0022 */
[----:B------:R-:W-:Y:S01]  /*2460*/  MOV R23, R19 ;  /* 0x0000001300177202 */ /* 0x000fe20000000f00 */
[----:B------:R-:W-:Y:S01]  /*2470*/  IMAD.MOV.U32 R39, RZ, RZ, R71 ;  /* 0x000000ffff277224 */ /* 0x000fe200078e0047 */
        /* <DEDUP_REMOVED lines=8> */
[----:B------:R-:W-:Y:S01]  /*2500*/  MOV R11, R7 ;  /* 0x00000007000b7202 */ /* 0x000fe20000000f00 */
[----:B------:R-:W-:Y:S01]  /*2510*/  IMAD.MOV.U32 R7, RZ, RZ, R3 ;  /* 0x000000ffff077224 */ /* 0x000fe200078e0003 */
        /* <DEDUP_REMOVED lines=17> */
[----:B------:R-:W-:-:S07]  /*2630*/  MOV R6, R2 ;  /* 0x0000000200067202 */ /* 0x000fce0000000f00 */
.L_x_223:
[----:B------:R-:W-:Y:S05]  /*2640*/  BSYNC B0 ;  /* 0x0000000000007941 */ /* 0x000fea0003800000 */
.L_x_221:
[----:B------:R-:W0:Y:S01]  /*2650*/  S2R R3, SR_CgaCtaId ;  /* 0x0000000000037919 */ /* 0x000e220000008800 */
[----:B------:R-:W-:Y:S01]  /*2660*/  SHF.R.U32.HI R28, RZ, 0x5, R0 ;  /* 0x00000005ff1c7819 */ /* 0x000fe20000011600 */
[----:B------:R-:W-:Y:S05]  /*2670*/  WARPSYNC.ALL ;  /* 0x0000000000007948 */ /* 0x000fea0003800000 */
[----:B------:R-:W-:Y:S01]  /*2680*/  MOV R2, 0x400 ;  /* 0x0000040000027802 */ /* 0x000fe20000000f00 */
[----:B------:R-:W1:Y:S01]  /*2690*/  S2R R57, SR_CTAID.X ;  /* 0x0000000000397919 */ /* 0x000e620000002500 */
[----:B------:R-:W-:Y:S01]  /*26a0*/  LOP3.LUT R29, R0, 0x1f, RZ, 0xc0, !PT ;  /* 0x0000001f001d7812 */ /* 0x000fe200078ec0ff */
[----:B------:R-:W-:Y:S01]  /*26b0*/  ULDC UR6, c[0x0][0x218] ;  /* 0x0000860000067ab9 */ /* 0x000fe20000000800 */
[----:B------:R-:W-:Y:S01]  /*26c0*/  SHF.L.U32 R28, R28, 0x6, RZ ;  /* 0x000000061c1c7819 */ /* 0x000fe200000006ff */
[----:B------:R-:W-:Y:S01]  /*26d0*/  ULDC.64 UR16, c[0x0][0x2d0] ;  /* 0x0000b40000107ab9 */ /* 0x000fe20000000a00 */
[----:B0-----:R-:W-:-:S02]  /*26e0*/  LEA R3, R3, R2, 0x18 ;  /* 0x0000000203037211 */ /* 0x001fc400078ec0ff */
[----:B------:R-:W-:Y:S02]  /*26f0*/  LOP3.LUT R2, R28, 0xffffffc0, R29, 0xe2, !PT ;  /* 0xffffffc01c027812 */ /* 0x000fe400078ee21d */
[-C--:B------:R-:W-:Y:S02]  /*2700*/  LEA R28, R0, R3.reuse, 0x2 ;  /* 0x00000003001c7211 */ /* 0x080fe400078e10ff */
[----:B------:R-:W-:-:S05]  /*2710*/  LEA R2, R2, R3, 0x5 ;  /* 0x0000000302027211 */ /* 0x000fca00078e28ff */
[----:B------:R-:W-:Y:S04]  /*2720*/  STS.128 [R2], R44 ;  /* 0x0000002c02007388 */ /* 0x000fe80000000c00 */
[----:B------:R-:W-:Y:S04]  /*2730*/  STS.128 [R2+0x10], R48 ;  /* 0x0000103002007388 */ /* 0x000fe80000000c00 */
[----:B------:R1:W-:Y:S04]  /*2740*/  STS.128 [R2+0x400], R52 ;  /* 0x0004003402007388 */ /* 0x0003e80000000c00 */
[----:B------:R-:W-:Y:S01]  /*2750*/  STS.128 [R2+0x410], R20 ;  /* 0x0004101402007388 */ /* 0x000fe20000000c00 */
[----:B------:R-:W-:Y:S01]  /*2760*/  BAR.SYNC.DEFER_BLOCKING 0x0 ;  /* 0x0000000000007b1d */ /* 0x000fe20000010000 */
[----:B-1----:R-:W-:-:S05]  /*2770*/  IMAD R53, R57, UR6, RZ ;  /* 0x0000000639357c24 */ /* 0x002fca000f8e02ff */
[----:B------:R-:W-:Y:S01]  /*2780*/  ULDC.64 UR6, c[0x0][0x2d8] ;  /* 0x0000b60000067ab9 */ /* 0x000fe20000000a00 */
[----:B------:R-:W-:Y:S01]  /*2790*/  IADD3 R53, P0, R53, R0, RZ ;  /* 0x0000000035357210 */ /* 0x000fe20007f1e0ff */
        /* <DEDUP_REMOVED lines=15> */
[----:B--2---:R-:W-:-:S03]  /*2890*/  FADD.FTZ R29, RZ, R29 ;  /* 0x0000001dff1d7221 */ /* 0x004fc60000010000 */
[----:B------:R-:W2:Y:S01]  /*28a0*/  LDS R54, [R28+0x1a00] ;  /* 0x001a00001c367984 */ /* 0x000ea20000000800 */
[----:B---3--:R-:W-:-:S03]  /*28b0*/  FADD.FTZ R30, RZ, R30 ;  /* 0x0000001eff1e7221 */ /* 0x008fc60000010000 */
[----:B------:R-:W3:Y:S01]  /*28c0*/  LDS R56, [R28+0x1c00] ;  /* 0x001c00001c387984 */ /* 0x000ee20000000800 */
[----:B----4-:R-:W-:-:S03]  /*28d0*/  FADD.FTZ R3, R3, R44 ;  /* 0x0000002c03037221 */ /* 0x010fc60000010000 */
[----:B------:R-:W4:Y:S01]  /*28e0*/  LDS R45, [R28+0x1e00] ;  /* 0x001e00001c2d7984 */ /* 0x000f220000000800 */
[----:B-----5:R-:W-:Y:S01]  /*28f0*/  FADD.FTZ R29, R29, R46 ;  /* 0x0000002e1d1d7221 */ /* 0x020fe20000010000 */
[----:B------:R-:W-:Y:S01]  /*2900*/  BAR.SYNC.DEFER_BLOCKING 0x0 ;  /* 0x0000000000007b1d */ /* 0x000fe20000010000 */
[----:B------:R-:W-:Y:S01]  /*2910*/  FADD.FTZ R21, R30, R21 ;  /* 0x000000151e157221 */ /* 0x000fe20000010000 */
[----:B------:R-:W-:Y:S01]  /*2920*/  FADD.FTZ R20, R31, R20 ;  /* 0x000000141f147221 */ /* 0x000fe20000010000 */
[----:B------:R-:W-:Y:S01]  /*2930*/  FADD.FTZ R3, R3, R22 ;  /* 0x0000001603037221 */ /* 0x000fe20000010000 */
[----:B------:R-:W-:Y:S01]  /*2940*/  FADD.FTZ R29, R29, R48 ;  /* 0x000000301d1d7221 */ /* 0x000fe20000010000 */
        /* <DEDUP_REMOVED lines=28> */
[----:B---3--:R-:W-:-:S03]  /*2b10*/  FADD.FTZ R36, R47, R36 ;  /* 0x000000242f247221 */ /* 0x008fc60000010000 */
[----:B------:R-:W3:Y:S01]  /*2b20*/  LDS R35, [R28+0x1c00] ;  /* 0x001c00001c237984 */ /* 0x000ee20000000800 */
[----:B----4-:R-:W-:-:S03]  /*2b30*/  FADD.FTZ R38, R49, R38 ;  /* 0x0000002631267221 */ /* 0x010fc60000010000 */
[----:B------:R-:W4:Y:S01]  /*2b40*/  LDS R37, [R28+0x1e00] ;  /* 0x001e00001c257984 */ /* 0x000f220000000800 */
[----:B-----5:R-:W-:Y:S01]  /*2b50*/  FADD.FTZ R32, R51, R32 ;  /* 0x0000002033207221 */ /* 0x020fe20000010000 */
[----:B------:R-:W-:Y:S01]  /*2b60*/  BAR.SYNC.DEFER_BLOCKING 0x0 ;  /* 0x0000000000007b1d */ /* 0x000fe20000010000 */
[----:B------:R-:W-:-:S04]  /*2b70*/  FADD.FTZ R0, RZ, R0 ;  /* 0x00000000ff007221 */ /* 0x000fc80000010000 */
[----:B------:R-:W-:Y:S01]  /*2b80*/  FADD.FTZ R0, R0, R25 ;  /* 0x0000001900007221 */ /* 0x000fe20000010000 */
[----:B------:R-:W-:Y:S01]  /*2b90*/  FADD.FTZ R27, R36, R27 ;  /* 0x0000001b241b7221 */ /* 0x000fe20000010000 */
[----:B------:R-:W-:Y:S01]  /*2ba0*/  FADD.FTZ R31, R38, R31 ;  /* 0x0000001f261f7221 */ /* 0x000fe20000010000 */
[----:B------:R-:W-:Y:S01]  /*2bb0*/  FADD.FTZ R32, R32, R33 ;  /* 0x0000002120207221 */ /* 0x000fe20000010000 */
[----:B0-----:R-:W-:Y:S01]  /*2bc0*/  FADD.FTZ R0, R0, R3 ;  /* 0x0000000300007221 */ /* 0x001fe20000010000 */
[----:B------:R0:W-:Y:S01]  /*2bd0*/  STS.128 [R2], R16 ;  /* 0x0000001002007388 */ /* 0x0001e20000000c00 */
[----:B-1----:R-:W-:-:S03]  /*2be0*/  FADD.FTZ R27, R27, R20 ;  /* 0x000000141b1b7221 */ /* 0x002fc60000010000 */
[----:B------:R-:W-:Y:S01]  /*2bf0*/  STS.128 [R2+0x10], R12 ;  /* 0x0000100c02007388 */ /* 0x000fe20000000c00 */
[----:B--2---:R-:W-:-:S03]  /*2c00*/  FADD.FTZ R31, R31, R22 ;  /* 0x000000161f1f7221 */ /* 0x004fc60000010000 */
[----:B------:R-:W-:Y:S01]  /*2c10*/  STS.128 [R2+0x400], R8 ;  /* 0x0004000802007388 */ /* 0x000fe20000000c00 */
[----:B---3--:R-:W-:-:S03]  /*2c20*/  FADD.FTZ R35, R32, R35 ;  /* 0x0000002320237221 */ /* 0x008fc60000010000 */
[----:B------:R1:W-:Y:S01]  /*2c30*/  STS.128 [R2+0x410], R4 ;  /* 0x0004100402007388 */ /* 0x0003e20000000c00 */
[----:B----4-:R-:W-:Y:S01]  /*2c40*/  FADD.FTZ R37, R0, R37 ;  /* 0x0000002500257221 */ /* 0x010fe20000010000 */
[----:B------:R-:W-:Y:S01]  /*2c50*/  BAR.SYNC.DEFER_BLOCKING 0x0 ;  /* 0x0000000000007b1d */ /* 0x000fe20000010000 */
[----:B0-----:R-:W-:-:S04]  /*2c60*/  IADD3.X R18, RZ, RZ, RZ, P0, !PT ;  /* 0x000000ffff127210 */ /* 0x001fc800007fe4ff */
[C---:B------:R-:W-:Y:S02]  /*2c70*/  SHF.L.U64.HI R18, R53.reuse, 0x2, R18 ;  /* 0x0000000235127819 */ /* 0x040fe40000010212 */
[----:B-1----:R-:W-:-:S04]  /*2c80*/  SHF.L.U32 R6, R53, 0x2, RZ ;  /* 0x0000000235067819 */ /* 0x002fc800000006ff */
[----:B------:R-:W-:-:S04]  /*2c90*/  IADD3 R2, P0, R6, UR6, RZ ;  /* 0x0000000606027c10 */ /* 0x000fc8000ff1e0ff */
[----:B------:R-:W-:Y:S01]  /*2ca0*/  IADD3.X R3, R18, UR7, RZ, P0, !PT ;  /* 0x0000000712037c10 */ /* 0x000fe200087fe4ff */
[----:B------:R-:W-:Y:S01]  /*2cb0*/  ULDC.64 UR6, c[0x0][0x2f0] ;  /* 0x0000bc0000067ab9 */ /* 0x000fe20000000a00 */
[----:B------:R-:W-:Y:S01]  /*2cc0*/  IADD3 R4, P0, R6, UR16, RZ ;  /* 0x0000001006047c10 */ /* 0x000fe2000ff1e0ff */
[----:B------:R-:W0:Y:S03]  /*2cd0*/  LDS R24, [R28] ;  /* 0x000000001c187984 */ /* 0x000e260000000800 */
[----:B------:R-:W-:Y:S01]  /*2ce0*/  IADD3.X R5, R18, UR17, RZ, P0, !PT ;  /* 0x0000001112057c10 */ /* 0x000fe200087fe4ff */
[----:B------:R-:W1:Y:S01]  /*2cf0*/  LDS R12, [R28+0x200] ;  /* 0x000200001c0c7984 */ /* 0x000e620000000800 */
[----:B------:R-:W-:-:S03]  /*2d00*/  IADD3 R6, P0, R6, UR6, RZ ;  /* 0x0000000606067c10 */ /* 0x000fc6000ff1e0ff */
        /* <DEDUP_REMOVED lines=15> */
[----:B---3--:R-:W-:Y:S01]  /*2e00*/  FADD.FTZ R0, RZ, R7 ;  /* 0x00000007ff007221 */ /* 0x008fe20000010000 */
[----:B------:R-:W-:Y:S02]  /*2e10*/  IADD3.X R7, R18, UR7, RZ, P0, !PT ;  /* 0x0000000712077c10 */ /* 0x000fe400087fe4ff */
[----:B------:R-:W3:Y:S01]  /*2e20*/  LDS R25, [R28+0x1c00] ;  /* 0x001c00001c197984 */ /* 0x000ee20000000800 */
[----:B----4-:R-:W-:-:S03]  /*2e30*/  FADD.FTZ R9, R12, R9 ;  /* 0x000000090c097221 */ /* 0x010fc60000010000 */
[----:B------:R-:W4:Y:S01]  /*2e40*/  LDS R33, [R28+0x1e00] ;  /* 0x001e00001c217984 */ /* 0x000f220000000800 */
[----:B-----5:R-:W-:Y:S01]  /*2e50*/  FADD.FTZ R15, R24, R15 ;  /* 0x0000000f180f7221 */ /* 0x020fe20000010000 */
[----:B------:R-:W-:Y:S02]  /*2e60*/  FADD.FTZ R8, RZ, R8 ;  /* 0x00000008ff087221 */ /* 0x000fe40000010000 */
[----:B------:R-:W-:Y:S01]  /*2e70*/  STG.E desc[UR4][R2.64], R27 ;  /* 0x0000001b02007986 */ /* 0x000fe2000c101904 */
[----:B------:R-:W-:-:S03]  /*2e80*/  FADD.FTZ R0, R0, R11 ;  /* 0x0000000b00007221 */ /* 0x000fc60000010000 */
[----:B------:R-:W-:Y:S01]  /*2e90*/  STG.E desc[UR4][R4.64], R23 ;  /* 0x0000001704007986 */ /* 0x000fe2000c101904 */
[----:B------:R-:W-:Y:S01]  /*2ea0*/  FADD.FTZ R9, R9, R10 ;  /* 0x0000000a09097221 */ /* 0x000fe20000010000 */
[----:B------:R-:W-:Y:S01]  /*2eb0*/  FADD.FTZ R15, R15, R14 ;  /* 0x0000000e0f0f7221 */ /* 0x000fe20000010000 */
[----:B------:R-:W-:-:S04]  /*2ec0*/  FADD.FTZ R8, R8, R13 ;  /* 0x0000000d08087221 */ /* 0x000fc80000010000 */
[----:B------:R-:W-:Y:S01]  /*2ed0*/  STG.E desc[UR4][R6.64], R15 ;  /* 0x0000000f06007986 */ /* 0x000fe2000c101904 */
[----:B0-----:R-:W-:-:S03]  /*2ee0*/  FADD.FTZ R0, R0, R17 ;  /* 0x0000001100007221 */ /* 0x001fc60000010000 */
[----:B------:R-:W-:Y:S01]  /*2ef0*/  STG.E desc[UR4][R2.64+0x200], R31 ;  /* 0x0002001f02007986 */ /* 0x000fe2000c101904 */
[----:B-1----:R-:W-:-:S03]  /*2f00*/  FADD.FTZ R9, R9, R16 ;  /* 0x0000001009097221 */ /* 0x002fc60000010000 */
[----:B------:R-:W-:Y:S01]  /*2f10*/  STG.E desc[UR4][R4.64+0x200], R29 ;  /* 0x0002001d04007986 */ /* 0x000fe2000c101904 */
[----:B--2---:R-:W-:-:S03]  /*2f20*/  FADD.FTZ R8, R8, R19 ;  /* 0x0000001308087221 */ /* 0x004fc60000010000 */
[----:B------:R-:W-:Y:S01]  /*2f30*/  STG.E desc[UR4][R6.64+0x200], R9 ;  /* 0x0002000906007986 */ /* 0x000fe2000c101904 */
[----:B---3--:R-:W-:-:S03]  /*2f40*/  FADD.FTZ R25, R0, R25 ;  /* 0x0000001900197221 */ /* 0x008fc60000010000 */
[----:B------:R-:W-:Y:S01]  /*2f50*/  STG.E desc[UR4][R2.64+0x400], R35 ;  /* 0x0004002302007986 */ /* 0x000fe2000c101904 */
[----:B----4-:R-:W-:-:S03]  /*2f60*/  FADD.FTZ R33, R8, R33 ;  /* 0x0000002108217221 */ /* 0x010fc60000010000 */
[----:B------:R-:W-:Y:S04]  /*2f70*/  STG.E desc[UR4][R4.64+0x400], R21 ;  /* 0x0004001504007986 */ /* 0x000fe8000c101904 */
[----:B------:R-:W-:Y:S04]  /*2f80*/  STG.E desc[UR4][R6.64+0x400], R25 ;  /* 0x0004001906007986 */ /* 0x000fe8000c101904 */
[----:B------:R-:W-:Y:S04]  /*2f90*/  STG.E desc[UR4][R2.64+0x600], R37 ;  /* 0x0006002502007986 */ /* 0x000fe8000c101904 */
[----:B------:R-:W-:Y:S04]  /*2fa0*/  STG.E desc[UR4][R4.64+0x600], R45 ;  /* 0x0006002d04007986 */ /* 0x000fe8000c101904 */
[----:B------:R-:W-:Y:S01]  /*2fb0*/  STG.E desc[UR4][R6.64+0x600], R33 ;  /* 0x0006002106007986 */ /* 0x000fe2000c101904 */
[----:B------:R-:W-:Y:S05]  /*2fc0*/  EXIT ;  /* 0x000000000000794d */ /* 0x000fea0003800000 */
.L_x_225:
[----:B------:R-:W-:Y:S01]  /*2fd0*/  HFMA2.MMA R141, -RZ, RZ, 0, 5.9604644775390625e-08 ;  /* 0x00000001ff8d7435 */ /* 0x000fe200000001ff */
[----:B------:R-:W-:Y:S01]  /*2fe0*/  BSSY B2, `(.L_x_227) ;  /* 0x0000007000027945 */ /* 0x000fe20003800000 */
[----:B------:R-:W-:Y:S01]  /*2ff0*/  MOV R144, R63 ;  /* 0x0000003f00907202 */ /* 0x000fe20000000f00 */
[----:B------:R-:W-:Y:S01]  /*3000*/  IMAD.MOV.U32 R137, RZ, RZ, -0x1 ;  /* 0xffffffffff897424 */ /* 0x000fe200078e00ff */
[----:B------:R-:W-:-:S07]  /*3010*/  MOV R146, 0x1f ;  /* 0x0000001f00927802 */ /* 0x000fce0000000f00 */
[----:B-----5:R-:W-:Y:S05]  /*3020*/  WARPSYNC.COLLECTIVE R137, `(.L_x_228) ;  /* 0x0000000089087348 */ /* 0x020fea0003c00000 */
[----:B------:R0:W1:Y:S02]  /*3030*/  SHFL.BFLY P3, R139, R144, R141, R146 ;  /* 0x0c00008d908b7389 */ /* 0x0000640000060092 */
[----:B01---5:R-:W-:Y:S01]  /*3040*/  ENDCOLLECTIVE ;  /* 0x000000000000791b */ /* 0x023fe20003800000 */
.L_x_228:
[----:B------:R-:W-:Y:S05]  /*3050*/  BSYNC B2 ;  /* 0x0000000000027941 */ /* 0x000fea0003800000 */
.L_x_227:
        /* <DEDUP_REMOVED lines=8> */
.L_x_229:
[----:B------:R-:W-:Y:S01]  /*30e0*/  FADD.FTZ R52, R63, R52 ;  /* 0x000000343f347221 */ /* 0x000fe20000010000 */
[----:B------:R-:W-:-:S04]  /*30f0*/  HFMA2.MMA R141, -RZ, RZ, 0, 1.1920928955078125e-07 ;  /* 0x00000002ff8d7435 */ /* 0x000fc800000001ff */
[----:B------:R-:W-:Y:S02]  /*3100*/  MOV R144, R52 ;  /* 0x0000003400907202 */ /* 0x000fe40000000f00 */
[----:B------:R-:W-:-:S07]  /*3110*/  MOV R138, R139 ;  /* 0x0000008b008a7202 */ /* 0x000fce0000000f00 */
[----:B------:R-:W-:Y:S05]  /*3120*/  WARPSYNC.COLLECTIVE R137, `(.L_x_230) ;  /* 0x0000000089087348 */ /* 0x000fea0003c00000 */
[----:B------:R0:W1:Y:S02]  /*3130*/  SHFL.BFLY P3, R139, R144, R141, R146 ;  /* 0x0c00008d908b7389 */ /* 0x0000640000060092 */
[----:B01----:R-:W-:Y:S01]  /*3140*/  ENDCOLLECTIVE ;  /* 0x000000000000791b */ /* 0x003fe20003800000 */
.L_x_230:
[----:B------:R-:W-:-:S05]  /*3150*/  FADD.FTZ R138, R49, R138 ;  /* 0x0000008a318a7221 */ /* 0x000fca0000010000 */
[----:B------:R-:W-:Y:S01]  /*3160*/  MOV R144, R138 ;  /* 0x0000008a00907202 */ /* 0x000fe20000000f00 */
[----:B------:R-:W-:-:S07]  /*3170*/  IMAD.MOV.U32 R53, RZ, RZ, R139 ;  /* 0x000000ffff357224 */ /* 0x000fce00078e008b */
[----:B------:R-:W-:Y:S05]  /*3180*/  WARPSYNC.COLLECTIVE R137, `(.L_x_231) ;  /* 0x0000000089087348 */ /* 0x000fea0003c00000 */
[----:B------:R0:W1:Y:S02]  /*3190*/  SHFL.BFLY P3, R139, R144, R141, R146 ;  /* 0x0c00008d908b7389 */ /* 0x0000640000060092 */
[----:B01----:R-:W-:Y:S01]  /*31a0*/  ENDCOLLECTIVE ;  /* 0x000000000000791b */ /* 0x003fe20003800000 */
.L_x_231:
[----:B------:R-:W-:Y:S01]  /*31b0*/  FADD.FTZ R53, R52, R53 ;  /* 0x0000003534357221 */ /* 0x000fe20000010000 */
[----:B------:R-:W-:-:S04]  /*31c0*/  HFMA2.MMA R141, -RZ, RZ, 0, 2.384185791015625e-07 ;  /* 0x00000004ff8d7435 */ /* 0x000fc800000001ff */
[----:B------:R-:W-:Y:S02]  /*31d0*/  MOV R144, R53 ;  /* 0x0000003500907202 */ /* 0x000fe40000000f00 */
[----:B------:R-:W-:-:S07]  /*31e0*/  MOV R135, R139 ;  /* 0x0000008b00877202 */ /* 0x000fce0000000f00 */
[----:B------:R-:W-:Y:S05]  /*31f0*/  WARPSYNC.COLLECTIVE R137, `(.L_x_232) ;  /* 0x0000000089087348 */ /* 0x000fea0003c00000 */
[----:B------:R0:W1:Y:S02]  /*3200*/  SHFL.BFLY P3, R139, R144, R141, R146 ;  /* 0x0c00008d908b7389 */ /* 0x0000640000060092 */
[----:B01----:R-:W-:Y:S01]  /*3210*/  ENDCOLLECTIVE ;  /* 0x000000000000791b */ /* 0x003fe20003800000 */
.L_x_232:
[----:B------:R-:W-:-:S05]  /*3220*/  FADD.FTZ R135, R138, R135 ;  /* 0x000000878a877221 */ /* 0x000fca0000010000 */
[----:B------:R-:W-:Y:S02]  /*3230*/  MOV R144, R135 ;  /* 0x0000008700907202 */ /* 0x000fe40000000f00 */
[----:B------:R-:W-:-:S07]  /*3240*/  MOV R140, R139 ;  /* 0x0000008b008c7202 */ /* 0x000fce0000000f00 */
[----:B------:R-:W-:Y:S05]  /*3250*/  WARPSYNC.COLLECTIVE R137, `(.L_x_233) ;  /* 0x0000000089087348 */ /* 0x000fea0003c00000 */
[----:B------:R0:W1:Y:S02]  /*3260*/  SHFL.BFLY P3, R139, R144, R141, R146 ;  /* 0x0c00008d908b7389 */ /* 0x0000640000060092 */
[----:B01----:R-:W-:Y:S01]  /*3270*/  ENDCOLLECTIVE ;  /* 0x000000000000791b */ /* 0x003fe20003800000 */
.L_x_233:
[----:B------:R-:W-:-:S05]  /*3280*/  FADD.FTZ R140, R53, R140 ;  /* 0x0000008c358c7221 */ /* 0x000fca0000010000 */
[----:B------:R-:W-:Y:S01]  /*3290*/  MOV R144, R140 ;  /* 0x0000008c00907202 */ /* 0x000fe20000000f00 */
[----:B------:R-:W-:Y:S01]  /*32a0*/  IMAD.MOV.U32 R141, RZ, RZ, 0x8 ;  /* 0x00000008ff8d7424 */ /* 0x000fe200078e00ff */
[----:B------:R-:W-:-:S07]  /*32b0*/  MOV R142, R139 ;  /* 0x0000008b008e7202 */ /* 0x000fce0000000f00 */
[----:B------:R-:W-:Y:S05]  /*32c0*/  WARPSYNC.COLLECTIVE R137, `(.L_x_234) ;  /* 0x0000000089087348 */ /* 0x000fea0003c00000 */
[----:B------:R0:W1:Y:S02]  /*32d0*/  SHFL.BFLY P3, R139, R144, R141, R146 ;  /* 0x0c00008d908b7389 */ /* 0x0000640000060092 */
[----:B01----:R-:W-:Y:S01]  /*32e0*/  ENDCOLLECTIVE ;  /* 0x000000000000791b */ /* 0x003fe20003800000 */
.L_x_234:
[----:B------:R-:W-:-:S05]  /*32f0*/  FADD.FTZ R142, R135, R142 ;  /* 0x0000008e878e7221 */ /* 0x000fca0000010000 */
[----:B------:R-:W-:Y:S02]  /*3300*/  MOV R144, R142 ;  /* 0x0000008e00907202 */ /* 0x000fe40000000f00 */
[----:B------:R-:W-:-:S07]  /*3310*/  MOV R49, R139 ;  /* 0x0000008b00317202 */ /* 0x000fce0000000f00 */
[----:B------:R-:W-:Y:S05]  /*3320*/  WARPSYNC.COLLECTIVE R137, `(.L_x_235) ;  /* 0x0000000089087348 */ /* 0x000fea0003c00000 */
[----:B------:R0:W1:Y:S02]  /*3330*/  SHFL.BFLY P3, R139, R144, R141, R146 ;  /* 0x0c00008d908b7389 */ /* 0x0000640000060092 */
[----:B01----:R-:W-:Y:S01]  /*3340*/  ENDCOLLECTIVE ;  /* 0x000000000000791b */ /* 0x003fe20003800000 */
.L_x_235:
[----:B------:R-:W-:Y:S01]  /*3350*/  FADD.FTZ R49, R140, R49 ;  /* 0x000000318c317221 */ /* 0x000fe20000010000 */
[----:B------:R-:W-:-:S04]  /*3360*/  HFMA2.MMA R141, -RZ, RZ, 0, 9.5367431640625e-07 ;  /* 0x00000010ff8d7435 */ /* 0x000fc800000001ff */
[----:B------:R-:W-:Y:S02]  /*3370*/  MOV R144, R49 ;  /* 0x0000003100907202 */ /* 0x000fe40000000f00 */
[----:B------:R-:W-:-:S07]  /*3380*/  MOV R63, R139 ;  /* 0x0000008b003f7202 */ /* 0x000fce0000000f00 */
[----:B------:R-:W-:Y:S05]  /*3390*/  WARPSYNC.COLLECTIVE R137, `(.L_x_236) ;  /* 0x0000000089087348 */ /* 0x000fea0003c00000 */
[----:B------:R0:W1:Y:S02]  /*33a0*/  SHFL.BFLY P3, R139, R144, R141, R146 ;  /* 0x0c00008d908b7389 */ /* 0x0000640000060092 */
[----:B01----:R-:W-:Y:S01]  /*33b0*/  ENDCOLLECTIVE ;  /* 0x000000000000791b */ /* 0x003fe20003800000 */
.L_x_236:
[----:B------:R-:W-:-:S05]  /*33c0*/  FADD.FTZ R63, R142, R63 ;  /* 0x0000003f8e3f7221 */ /* 0x000fca0000010000 */
[----:B------:R-:W-:Y:S02]  /*33d0*/  MOV R144, R63 ;  /* 0x0000003f00907202 */ /* 0x000fe40000000f00 */
[----:B------:R-:W-:-:S07]  /*33e0*/  MOV R52, R139 ;  /* 0x0000008b00347202 */ /* 0x000fce0000000f00 */
[----:B------:R-:W-:Y:S05]  /*33f0*/  WARPSYNC.COLLECTIVE R137, `(.L_x_237) ;  /* 0x0000000089087348 */ /* 0x000fea0003c00000 */
[----:B------:R0:W1:Y:S02]  /*3400*/  SHFL.BFLY P3, R139, R144, R141, R146 ;  /* 0x0c00008d908b7389 */ /* 0x0000640000060092 */
[----:B01----:R-:W-:Y:S01]  /*3410*/  ENDCOLLECTIVE ;  /* 0x000000000000791b */ /* 0x003fe20003800000 */
.L_x_237:
[----:B------:R-:W-:Y:S01]  /*3420*/  MOV R138, R139 ;  /* 0x0000008b008a7202 */ /* 0x000fe20000000f00 */
[----:B------:R-:W-:Y:S06]  /*3430*/  BRA `(.L_x_238) ;  /* 0xffffffe000647947 */ /* 0x000fec000383ffff */
.L_x_239:
        /* <DEDUP_REMOVED lines=12> */
.L_x_9077:


//--------------------- .text._ZN10layer_norm13ln_bwd_kernelINS_13Kernel_traitsI13__nv_bfloat16S2_S2_S2_fjLj512ELj1ELj4ELj1ELj16ENS_18Kernel_traits_baseILj512ES2_S2_S2_S2_fjLj128EEEEELb0ELb1ELb1ELb0EEEvNS_9BwdParamsE --------------------------
	.section	.text._ZN10layer_norm13ln_bwd_kernelINS_13Kernel_traitsI13__nv_bfloat16S2_S2_S2_fjLj512ELj1ELj4ELj1ELj16ENS_18Kernel_traits_baseILj512ES2_S2_S2_S2_fjLj128EEEEELb0ELb1ELb1ELb0EEEvNS_9BwdParamsE,"ax",@progbits
	.align	128
        .global         _ZN10layer_norm13ln_bwd_kernelINS_13Kernel_traitsI13__nv_bfloat16S2_S2_S2_fjLj512ELj1ELj4ELj1ELj16ENS_18Kernel_traits_baseILj512ES2_S2_S2_S2_fjLj128EEEEELb0ELb1ELb1ELb0EEEvNS_9BwdParamsE
        .type           _ZN10layer_norm13ln_bwd_kernelINS_13Kernel_traitsI13__nv_bfloat16S2_S2_S2_fjLj512ELj1ELj4ELj1ELj16ENS_18Kernel_traits_baseILj512ES2_S2_S2_S2_fjLj128EEEEELb0ELb1ELb1ELb0EEEvNS_9BwdParamsE,@function
        .size           _ZN10layer_norm13ln_bwd_kernelINS_13Kernel_traitsI13__nv_bfloat16S2_S2_S2_fjLj512ELj1ELj4ELj1ELj16ENS_18Kernel_traits_baseILj512ES2_S2_S2_S2_fjLj128EEEEELb0ELb1ELb1ELb0EEEvNS_9BwdParamsE,(.L_x_9078 - _ZN10layer_norm13ln_bwd_kernelINS_13Kernel_traitsI13__nv_bfloat16S2_S2_S2_fjLj512ELj1ELj4ELj1ELj16ENS_18Kernel_traits_baseILj512ES2_S2_S2_S2_fjLj128EEEEELb0ELb1ELb1ELb0EEEvNS_9BwdParamsE)
        .other          _ZN10layer_norm13ln_bwd_kernelINS_13Kernel_traitsI13__nv_bfloat16S2_S2_S2_fjLj512ELj1ELj4ELj1ELj16ENS_18Kernel_traits_baseILj512ES2_S2_S2_S2_fjLj128EEEEELb0ELb1ELb1ELb0EEEvNS_9BwdParamsE,@"STO_CUDA_ENTRY STV_DEFAULT"
_ZN10layer_norm13ln_bwd_kernelINS_13Kernel_traitsI13__nv_bfloat16S2_S2_S2_fjLj512ELj1ELj4ELj1ELj16ENS_18Kernel_traits_baseILj512ES2_S2_S2_S2_fjLj128EEEEELb0ELb1ELb1ELb0EEEvNS_9BwdParamsE:
.text._ZN10layer_norm13ln_bwd_kernelINS_13Kernel_traitsI13__nv_bfloat16S2_S2_S2_fjLj512ELj1ELj4ELj1ELj16ENS_18Kernel_traits_baseILj512ES2_S2_S2_S2_fjLj128EEEEELb0ELb1ELb1ELb0EEEvNS_9BwdParamsE:
        /* <DEDUP_REMOVED lines=10> */
[----:B------:R-:W-:-:S02]  /*00a0*/  ULDC.64 UR10, c[0x0][0x308] ;  /* 0x0000c200000a7ab9 */ /* 0x000fc40000000a00 */
[----:B------:R-:W-:Y:S02]  /*00b0*/  LEA.HI R0, R0, R113, RZ, 0x3 ;  /* 0x0000007100007211 */ /* 0x000fe400078f18ff */
[----:B0-----:R-:W-:-:S04]  /*00c0*/  LOP3.LUT R119, R114, 0x1f, RZ, 0xc0, !PT ;  /* 0x0000001f72777812 */ /* 0x001fc800078ec0ff */
[----:B------:R-:W-:Y:S01]  /*00d0*/  LOP3.LUT R3, R119, 0x1f, RZ, 0x3c, !PT ;  /* 0x0000001f77037812 */ /* 0x000fe200078e3cff */
[----:B------:R-:W-:-:S03]  /*00e0*/  IMAD.MOV.U32 R27, RZ, RZ, R119 ;  /* 0x000000ffff1b7224 */ /* 0x000fc600078e0077 */
[----:B------:R-:W-:-:S04]  /*00f0*/  LEA.HI.SX32 R0, R0, R3, 0x1d ;  /* 0x0000000300007211 */ /* 0x000fc800078feaff */
[C---:B------:R-:W-:Y:S02]  /*0100*/  LOP3.LUT P0, RZ, R0.reuse, 0xffffffe0, RZ, 0xc0, !PT ;  /* 0xffffffe000ff7812 */ /* 0x040fe4000780c0ff */
[----:B------:R-:W-:-:S11]  /*0110*/  ISETP.GE.U32.AND P1, PT, R0, 0x40, PT ;  /* 0x000000400000780c */ /* 0x000fd60003f26070 */
[----:B------:R-:W0:Y:S08]  /*0120*/  @P0 LDC.64 R2, c[0x0][0x260] ;  /* 0x00009800ff020b82 */ /* 0x000e300000000a00 */
[----:B------:R-:W1:Y:S08]  /*0130*/  @P0 LDC.64 R20, c[0x0][0x278] ;  /* 0x00009e00ff140b82 */ /* 0x000e700000000a00 */
[----:B------:R-:W2:Y:S01]  /*0140*/  @P1 LDC.64 R22, c[0x0][0x260] ;  /* 0x00009800ff161b82 */ /* 0x000ea20000000a00 */
[----:B0-----:R-:W-:-:S07]  /*0150*/  @P0 IMAD.WIDE.U32 R2, R27, 0x10, R2 ;  /* 0x000000101b020825 */ /* 0x001fce00078e0002 */
[----:B------:R-:W0:Y:S01]  /*0160*/  @P1 LDC.64 R24, c[0x0][0x278] ;  /* 0x00009e00ff181b82 */ /* 0x000e220000000a00 */
[----:B------:R-:W5:Y:S01]  /*0170*/  @P0 LDG.E.128 R16, desc[UR4][R2.64] ;  /* 0x0000000402100981 */ /* 0x000f62000c1e1d00 */
[C---:B-1----:R-:W-:Y:S01]  /*0180*/  @P0 IMAD.WIDE.U32 R20, R27.reuse, 0x10, R20 ;  /* 0x000000101b140825 */ /* 0x042fe200078e0014 */
[----:B------:R-:W-:-:S04]  /*0190*/  @P0 LOP3.LUT R27, R27, 0x20, RZ, 0xfc, !PT ;  /* 0x000000201b1b0812 */ /* 0x000fc800078efcff */
[----:B------:R-:W5:Y:S01]  /*01a0*/  @P0 LDG.E.128 R8, desc[UR4][R20.64] ;  /* 0x0000000414080981 */ /* 0x000f62000c1e1d00 */
[----:B--2---:R-:W-:-:S05]  /*01b0*/  @P1 IMAD.WIDE.U32 R22, R27, 0x10, R22 ;  /* 0x000000101b161825 */ /* 0x004fca00078e0016 */
[----:B------:R-:W5:Y:S01]  /*01c0*/  @P1 LDG.E.128 R12, desc[UR4][R22.64] ;  /* 0x00000004160c1981 */ /* 0x000f62000c1e1d00 */
[----:B0-----:R-:W-:Y:S02]  /*01d0*/  @P1 IMAD.WIDE.U32 R24, R27, 0x10, R24 ;  /* 0x000000101b181825 */ /* 0x001fe400078e0018 */
[----:B------:R-:W0:Y:S01]  /*01e0*/  S2R R27, SR_CTAID.X ;  /* 0x00000000001b7919 */ /* 0x000e220000002500 */
[----:B------:R-:W-:Y:S01]  /*01f0*/  SHF.R.U32.HI R112, RZ, 0x5, R114 ;  /* 0x00000005ff707819 */ /* 0x000fe20000011672 */
[----:B------:R-:W-:Y:S01]  /*0200*/  BSSY B0, `(.L_x_240) ;  /* 0x0000319000007945 */ /* 0x000fe20003800000 */
[----:B------:R-:W-:Y:S01]  /*0210*/  CS2R R68, SRZ ;  /* 0x0000000000447805 */ /* 0x000fe2000001ff00 */
[----:B------:R1:W5:Y:S01]  /*0220*/  @P1 LDG.E.128 R4, desc[UR4][R24.64] ;  /* 0x0000000418041981 */ /* 0x000362000c1e1d00 */
        /* <DEDUP_REMOVED lines=9> */
[----:B0-----:R-:W-:-:S04]  /*02c0*/  LEA R112, R27, R112, 0x2 ;  /* 0x000000701b707211 */ /* 0x001fc800078e10ff */
        /* <DEDUP_REMOVED lines=13> */
[----:B-1----:R-:W-:Y:S02]  /*03a0*/  CS2R R24, SRZ ;  /* 0x0000000000187805 */ /* 0x002fe4000001ff00 */
[----:B------:R-:W-:Y:S01]  /*03b0*/  CS2R R26, SRZ ;  /* 0x00000000001a7805 */ /* 0x000fe2000001ff00 */
[----:B------:R-:W-:Y:S06]  /*03c0*/  @P2 BRA `(.L_x_241) ;  /* 0x0000002c00f02947 */ /* 0x000fec0003800000 */
[C---:B-----5:R-:W-:Y:S01]  /*03d0*/  @P0 PRMT R75, R19.reuse, 0x7632, R75 ;  /* 0x00007632134b0816 */ /* 0x060fe2000000004b */
[----:B------:R-:W-:Y:S01]  /*03e0*/  ULDC.64 UR6, c[0x0][0x2c8] ;  /* 0x0000b20000067ab9 */ /* 0x000fe20000000a00 */
[----:B------:R-:W-:Y:S01]  /*03f0*/  SHF.L.U32 R108, R19, 0x10, RZ ;  /* 0x00000010136c7819 */ /* 0x000fe200000006ff */
[----:B------:R-:W-:Y:S01]  /*0400*/  IMAD.U32 R111, R16, 0x10000, RZ ;  /* 0x00010000106f7824 */ /* 0x000fe200078e00ff */
[----:B------:R-:W0:Y:S01]  /*0410*/  LDC.U8 R19, c[0x0][0x2a0] ;  /* 0x0000a800ff137b82 */ /* 0x000e220000000000 */
[----:B------:R-:W-:Y:S01]  /*0420*/  ISETP.NE.U32.AND P2, PT, RZ, UR6, PT ;  /* 0x00000006ff007c0c */ /* 0x000fe2000bf45070 */
[----:B------:R-:W-:Y:S01]  /*0430*/  IMAD.U32 R103, R8, 0x10000, RZ ;  /* 0x0001000008677824 */ /* 0x000fe200078e00ff */
[----:B------:R-:W-:Y:S01]  /*0440*/  @P0 PRMT R73, R16, 0x7632, R73 ;  /* 0x0000763210490816 */ /* 0x000fe20000000049 */
[----:B------:R-:W-:Y:S01]  /*0450*/  IMAD.U32 R106, R13, 0x10000, RZ ;  /* 0x000100000d6a7824 */ /* 0x000fe200078e00ff */
[----:B------:R-:W-:Y:S01]  /*0460*/  ISETP.NE.AND.EX P2, PT, RZ, UR7, PT, P2 ;  /* 0x00000007ff007c0c */ /* 0x000fe2000bf45320 */
[----:B------:R-:W-:Y:S01]  /*0470*/  HFMA2.MMA R69, -RZ, RZ, 0, 0 ;  /* 0x00000000ff457435 */ /* 0x000fe200000001ff */
[----:B------:R-:W-:Y:S01]  /*0480*/  @P1 PRMT R79, R12, 0x7632, R79 ;  /* 0x000076320c4f1816 */ /* 0x000fe2000000004f */
[----:B------:R-:W-:Y:S01]  /*0490*/  IMAD.U32 R109, R18, 0x10000, RZ ;  /* 0x00010000126d7824 */ /* 0x000fe200078e00ff */
[----:B------:R-:W-:Y:S01]  /*04a0*/  SHF.L.U32 R107, R12, 0x10, RZ ;  /* 0x000000100c6b7819 */ /* 0x000fe200000006ff */
[----:B------:R-:W-:Y:S01]  /*04b0*/  IMAD.U32 R100, R11, 0x10000, RZ ;  /* 0x000100000b647824 */ /* 0x000fe200078e00ff */
[----:B------:R-:W-:Y:S01]  /*04c0*/  @P0 PRMT R16, R17, 0x7632, R16 ;  /* 0x0000763211100816 */ /* 0x000fe20000000010 */
[----:B------:R-:W-:Y:S01]  /*04d0*/  IMAD.U32 R21, R6, 0x10000, RZ ;  /* 0x0001000006157824 */ /* 0x000fe200078e00ff */
[----:B------:R-:W-:-:S02]  /*04e0*/  @P1 PRMT R12, R13, 0x7632, R12 ;  /* 0x000076320d0c1816 */ /* 0x000fc4000000000c */
[----:B------:R-:W-:Y:S02]  /*04f0*/  @P1 PRMT R80, R14, 0x7632, R80 ;  /* 0x000076320e501816 */ /* 0x000fe40000000050 */
[----:B------:R-:W-:Y:S02]  /*0500*/  @P0 PRMT R72, R8, 0x7632, R72 ;  /* 0x0000763208480816 */ /* 0x000fe40000000048 */
[----:B------:R-:W-:Y:S02]  /*0510*/  @P0 PRMT R3, R9, 0x7632, R3 ;  /* 0x0000763209030816 */ /* 0x000fe40000000003 */
[----:B------:R-:W-:Y:S02]  /*0520*/  @P0 PRMT R2, R11, 0x7632, R2 ;  /* 0x000076320b020816 */ /* 0x000fe40000000002 */
[C---:B------:R-:W-:Y:S02]  /*0530*/  @P1 PRMT R78, R4.reuse, 0x7632, R78 ;  /* 0x00007632044e1816 */ /* 0x040fe4000000004e */
[----:B------:R-:W-:-:S02]  /*0540*/  SHF.L.U32 R23, R4, 0x10, RZ ;  /* 0x0000001004177819 */ /* 0x000fc400000006ff */
[----:B------:R-:W-:Y:S02]  /*0550*/  @P1 PRMT R76, R7, 0x7632, R76 ;  /* 0x00007632074c1816 */ /* 0x000fe4000000004c */
[----:B------:R-:W-:Y:S01]  /*0560*/  @P0 PRMT R74, R18, 0x7632, R74 ;  /* 0x00007632124a0816 */ /* 0x000fe2000000004a */
[----:B------:R-:W-:Y:S01]  /*0570*/  IMAD.U32 R18, R73, 0x10000, RZ ;  /* 0x0001000049127824 */ /* 0x000fe200078e00ff */
[----:B------:R-:W-:Y:S02]  /*0580*/  @P1 PRMT R81, R15, 0x7632, R81 ;  /* 0x000076320f511816 */ /* 0x000fe40000000051 */
[----:B------:R-:W-:Y:S02]  /*0590*/  @P0 PRMT R8, R10, 0x7632, R8 ;  /* 0x000076320a080816 */ /* 0x000fe40000000008 */
[----:B------:R-:W-:Y:S02]  /*05a0*/  @P1 PRMT R77, R5, 0x7632, R77 ;  /* 0x00007632054d1816 */ /* 0x000fe4000000004d */
[----:B------:R-:W-:Y:S01]  /*05b0*/  @P1 PRMT R4, R6, 0x7632, R4 ;  /* 0x0000763206041816 */ /* 0x000fe20000000004 */
[----:B------:R-:W-:Y:S01]  /*05c0*/  IMAD.U32 R6, R78, 0x10000, RZ ;  /* 0x000100004e067824 */ /* 0x000fe200078e00ff */
[----:B------:R-:W-:-:S02]  /*05d0*/  ISETP.LT.U32.OR P2, PT, R0, 0x40, !P2 ;  /* 0x000000400000780c */ /* 0x000fc40005741470 */
[----:B------:R-:W-:Y:S02]  /*05e0*/  SHF.L.U32 R110, R17, 0x10, RZ ;  /* 0x00000010116e7819 */ /* 0x000fe400000006ff */
[----:B------:R-:W-:Y:S02]  /*05f0*/  SHF.L.U32 R20, R7, 0x10, RZ ;  /* 0x0000001007147819 */ /* 0x000fe400000006ff */
[----:B------:R-:W-:Y:S02]  /*0600*/  SHF.L.U32 R105, R14, 0x10, RZ ;  /* 0x000000100e697819 */ /* 0x000fe400000006ff */
[----:B------:R-:W-:Y:S01]  /*0610*/  SHF.L.U32 R104, R15, 0x10, RZ ;  /* 0x000000100f687819 */ /* 0x000fe200000006ff */
[----:B------:R-:W-:Y:S01]  /*0620*/  IMAD.U32 R15, R75, 0x10000, RZ ;  /* 0x000100004b0f7824 */ /* 0x000fe200078e00ff */
[----:B------:R-:W-:Y:S01]  /*0630*/  SHF.L.U32 R102, R9, 0x10, RZ ;  /* 0x0000001009667819 */ /* 0x000fe200000006ff */
[----:B------:R-:W-:Y:S01]  /*0640*/  IMAD.U32 R9, R3, 0x10000, RZ ;  /* 0x0001000003097824 */ /* 0x000fe200078e00ff */
[----:B------:R-:W-:-:S02]  /*0650*/  SHF.L.U32 R101, R10, 0x10, RZ ;  /* 0x000000100a657819 */ /* 0x000fc400000006ff */
[----:B------:R-:W-:Y:S02]  /*0660*/  SHF.L.U32 R22, R5, 0x10, RZ ;  /* 0x0000001005167819 */ /* 0x000fe400000006ff */
[----:B------:R-:W-:Y:S02]  /*0670*/  SHF.L.U32 R17, R16, 0x10, RZ ;  /* 0x0000001010117819 */ /* 0x000fe400000006ff */
[----:B------:R-:W-:Y:S01]  /*0680*/  SHF.L.U32 R13, R12, 0x10, RZ ;  /* 0x000000100c0d7819 */ /* 0x000fe200000006ff */
[----:B------:R-:W-:Y:S01]  /*0690*/  IMAD.U32 R12, R80, 0x10000, RZ ;  /* 0x00010000500c7824 */ /* 0x000fe200078e00ff */
[----:B------:R-:W-:Y:S01]  /*06a0*/  SHF.L.U32 R7, R2, 0x10, RZ ;  /* 0x0000001002077819 */ /* 0x000fe200000006ff */
[----:B------:R-:W-:Y:S01]  /*06b0*/  IMAD.U32 R2, R76, 0x10000, RZ ;  /* 0x000100004c027824 */ /* 0x000fe200078e00ff */
[----:B------:R-:W-:Y:S02]  /*06c0*/  P2R R0, PR, RZ, 0x4 ;  /* 0x00000004ff007803 */ /* 0x000fe40000000000 */
[----:B------:R-:W-:-:S02]  /*06d0*/  SHF.L.U32 R16, R74, 0x10, RZ ;  /* 0x000000104a107819 */ /* 0x000fc400000006ff */
[----:B------:R-:W-:Y:S02]  /*06e0*/  SHF.L.U32 R14, R79, 0x10, RZ ;  /* 0x000000104f0e7819 */ /* 0x000fe400000006ff */
[----:B------:R-:W-:Y:S02]  /*06f0*/  SHF.L.U32 R11, R81, 0x10, RZ ;  /* 0x00000010510b7819 */ /* 0x000fe400000006ff */
[----:B------:R-:W-:Y:S02]  /*0700*/  SHF.L.U32 R10, R72, 0x10, RZ ;  /* 0x00000010480a7819 */ /* 0x000fe400000006ff */
[----:B------:R-:W-:Y:S02]  /*0710*/  SHF.L.U32 R8, R8, 0x10, RZ ;  /* 0x0000001008087819 */ /* 0x000fe400000006ff */
[----:B------:R-:W-:Y:S02]  /*0720*/  SHF.L.U32 R5, R77, 0x10, RZ ;  /* 0x000000104d057819 */ /* 0x000fe400000006ff */
[----:B0-----:R-:W-:-:S07]  /*0730*/  SHF.L.U32 R4, R4, 0x10, RZ ;  /* 0x0000001004047819 */ /* 0x001fce00000006ff */
.L_x_307:
[----:B0-----:R-:W0:Y:S08]  /*0740*/  LDC.64 R94, c[0x0][0x288] ;  /* 0x0000a200ff5e7b82 */ /* 0x001e300000000a00 */
[----:B------:R-:W1:Y:S08]  /*0750*/  LDC.64 R96, c[0x0][0x258] ;  /* 0x00009600ff607b82 */ /* 0x000e700000000a00 */
[----:B------:R-:W2:Y:S01]  /*0760*/  LDC.64 R92, c[0x0][0x280] ;  /* 0x0000a000ff5c7b82 */ /* 0x000ea20000000a00 */
[----:B0-----:R-:W-:-:S07]  /*0770*/  IMAD.WIDE R94, R112, 0x4, R94 ;  /* 0x00000004705e7825 */ /* 0x001fce00078e025e */
[----:B------:R-:W0:Y:S01]  /*0780*/  LDC.64 R116, c[0x0][0x2c8] ;  /* 0x0000b200ff747b82 */ /* 0x000e220000000a00 */
[----:B------:R-:W3:Y:S01]  /*0790*/  LDG.E R94, desc[UR4][R94.64] ;  /* 0x000000045e5e7981 */ /* 0x000ee2000c1e1900 */
[----:B-1----:R-:W-:-:S05]  /*07a0*/  IMAD.WIDE R96, R112, 0x4, R96 ;  /* 0x0000000470607825 */ /* 0x002fca00078e0260 */
[----:B------:R1:W5:Y:S01]  /*07b0*/  LDG.E R115, desc[UR4][R96.64] ;  /* 0x0000000460737981 */ /* 0x000362000c1e1900 */
[----:B--2---:R-:W-:-:S05]  /*07c0*/  IMAD.WIDE R92, R112, 0x4, R92 ;  /* 0x00000004705c7825 */ /* 0x004fca00078e025c */
[----:B------:R1:W5:Y:S01]  /*07d0*/  LDG.E R120, desc[UR4][R92.64] ;  /* 0x000000045c787981 */ /* 0x000362000c1e1900 */
[----:B------:R-:W-:-:S05]  /*07e0*/  MOV R113, UR9 ;  /* 0x0000000900717c02 */ /* 0x000fca0008000f00 */
[----:B------:R-:W-:-:S05]  /*07f0*/  IMAD R98, R112, R113, RZ ;  /* 0x0000007170627224 */ /* 0x000fca00078e02ff */
[----:B------:R-:W-:-:S04]  /*0800*/  SHF.R.S32.HI R99, RZ, 0x1f, R98 ;  /* 0x0000001fff637819 */ /* 0x000fc80000011462 */
[----:B------:R-:W-:Y:S01]  /*0810*/  LEA.HI R118, R99, R98, RZ, 0x3 ;  /* 0x0000006263767211 */ /* 0x000fe200078f18ff */
[----:B------:R-:W-:Y:S03]  /*0820*/  BSSY B1, `(.L_x_242) ;  /* 0x00000da000017945 */ /* 0x000fe60003800000 */
[----:B------:R-:W-:-:S05]  /*0830*/  LEA.HI.SX32 R118, R118, R119, 0x1d ;  /* 0x0000007776767211 */ /* 0x000fca00078feaff */
[----:B0-----:R-:W-:Y:S01]  /*0840*/  IMAD.WIDE.U32 R122, R118, 0x10, R116 ;  /* 0x00000010767a7825 */ /* 0x001fe200078e0074 */
[----:B---3--:R-:W-:-:S13]  /*0850*/  ISETP.GT.AND P2, PT, R94, RZ, PT ;  /* 0x000000ff5e00720c */ /* 0x008fda0003f44270 */
[----:B-1----:R-:W-:Y:S05]  /*0860*/  @P2 BRA `(.L_x_243) ;  /* 0x00000000003c2947 */ /* 0x002fea0003800000 */
[----:B------:R-:W-:Y:S01]  /*0870*/  BSSY B2, `(.L_x_244) ;  /* 0x0000008000027945 */ /* 0x000fe20003800000 */
[----:B------:R-:W-:-:S03]  /*0880*/  MOV R93, R118 ;  /* 0x00000076005d7202 */ /* 0x000fc60000000f00 */
[----:B------:R-:W-:Y:S05]  /*0890*/  @!P0 BRA `(.L_x_245) ;  /* 0x0000000000148947 */ /* 0x000fea0003800000 */
[----:B------:R-:W-:-:S04]  /*08a0*/  ISETP.NE.U32.AND P3, PT, RZ, UR16, PT ;  /* 0x00000010ff007c0c */ /* 0x000fc8000bf65070 */
[----:B------:R-:W-:-:S13]  /*08b0*/  ISETP.NE.AND.EX P3, PT, RZ, UR17, PT, P3 ;  /* 0x00000011ff007c0c */ /* 0x000fda000bf65330 */
[----:B------:R-:W-:Y:S05]  /*08c0*/  @!P3 BRA `(.L_x_246) ;  /* 0x000000000004b947 */ /* 0x000fea0003800000 */
[----:B------:R0:W5:Y:S02]  /*08d0*/  LDG.E.128 R72, desc[UR4][R122.64] ;  /* 0x000000047a487981 */ /* 0x000164000c1e1d00 */
.L_x_246:
[----:B------:R-:W-:-:S07]  /*08e0*/  VIADD R93, R118, 0x20 ;  /* 0x00000020765d7836 */ /* 0x000fce0000000000 */
.L_x_245:
[----:B------:R-:W-:Y:S05]  /*08f0*/  BSYNC B2 ;  /* 0x0000000000027941 */ /* 0x000fea0003800000 */
.L_x_244:
[----:B------:R-:W-:Y:S02]  /*0900*/  ISETP.NE.AND P3, PT, R0, RZ, PT ;  /* 0x000000ff0000720c */ /* 0x000fe40003f65270 */
[----:B------:R-:W-:-:S11]  /*0910*/  CS2R R156, SRZ ;  /* 0x00000000009c7805 */ /* 0x000fd6000001ff00 */
[----:B------:R-:W-:Y:S05]  /*0920*/  @P3 BRA `(.L_x_247) ;  /* 0x0000000c00243947 */ /* 0x000fea0003800000 */
[----:B------:R-:W-:-:S06]  /*0930*/  IMAD.WIDE.U32 R76, R93, 0x10, R116 ;  /* 0x000000105d4c7825 */ /* 0x000fcc00078e0074 */
[----:B------:R-:W5:Y:S01]  /*0940*/  LDG.E.128 R76, desc[UR4][R76.64] ;  /* 0x000000044c4c7981 */ /* 0x000f62000c1e1d00 */
[----:B------:R-:W-:Y:S05]  /*0950*/  BRA `(.L_x_247) ;  /* 0x0000000c00187947 */ /* 0x000fea0003800000 */
.L_x_243:
[----:B------:R-:W0:Y:S02]  /*0960*/  LDC.64 R92, c[0x0][0x250] ;  /* 0x00009400ff5c7b82 */ /* 0x000e240000000a00 */
[----:B0-----:R-:W-:-:S06]  /*0970*/  IMAD.WIDE R92, R112, 0x4, R92 ;  /* 0x00000004705c7825 */ /* 0x001fcc00078e025c */
[----:B------:R-:W2:Y:S01]  /*0980*/  LDG.E R92, desc[UR4][R92.64] ;  /* 0x000000045c5c7981 */ /* 0x000ea2000c1e1900 */
[----:B------:R-:W-:Y:S01]  /*0990*/  IADD3 R94, R94, -0x1, RZ ;  /* 0xffffffff5e5e7810 */ /* 0x000fe20007ffe0ff */
[----:B------:R-:W-:Y:S01]  /*09a0*/  BSSY B2, `(.L_x_248) ;  /* 0x0000066000027945 */ /* 0x000fe20003800000 */
[----:B------:R-:W-:Y:S02]  /*09b0*/  ISETP.NE.AND P3, PT, R19, RZ, PT ;  /* 0x000000ff1300720c */ /* 0x000fe40003f65270 */
[----:B------:R-:W-:Y:S02]  /*09c0*/  CS2R R156, SRZ ;  /* 0x00000000009c7805 */ /* 0x000fe4000001ff00 */
[----:B------:R-:W-:Y:S01]  /*09d0*/  LOP3.LUT R119, R114, 0x1f, RZ, 0xc0, !PT ;  /* 0x0000001f72777812 */ /* 0x000fe200078ec0ff */
[----:B------:R-:W-:Y:S01]  /*09e0*/  IMAD R94, R94, R113, RZ ;  /* 0x000000715e5e7224 */ /* 0x000fe200078e02ff */
[----:B------:R-:W-:-:S04]  /*09f0*/  MOV R159, R118 ;  /* 0x00000076009f7202 */ /* 0x000fc80000000f00 */
        /* <DEDUP_REMOVED lines=18> */
[C---:B------:R-:W-:Y:S01]  /*0b20*/  PRMT R127, R94.reuse, 0x7632, R127 ;  /* 0x000076325e7f7816 */ /* 0x040fe2000000007f */
[----:B------:R-:W-:Y:S01]  /*0b30*/  IMAD.U32 R130, R95, 0x10000, RZ ;  /* 0x000100005f827824 */ /* 0x000fe200078e00ff */
[----:B------:R-:W-:Y:S01]  /*0b40*/  SHF.L.U32 R128, R94, 0x10, RZ ;  /* 0x000000105e807819 */ /* 0x000fe200000006ff */
[----:B------:R-:W-:Y:S01]  /*0b50*/  FADD.FTZ R124, -R153, R124 ;  /* 0x0000007c997c7221 */ /* 0x000fe20000010100 */
[----:B------:R-:W-:Y:S01]  /*0b60*/  SHF.L.U32 R94, R3, 0x10, RZ ;  /* 0x00000010035e7819 */ /* 0x000fe200000006ff */
[C---:B------:R-:W-:Y:S01]  /*0b70*/  FADD.FTZ R130, -R153.reuse, R130 ;  /* 0x0000008299827221 */ /* 0x040fe20000010100 */
[C---:B---3--:R-:W-:Y:S01]  /*0b80*/  PRMT R92, R96.reuse, 0x7632, R92 ;  /* 0x00007632605c7816 */ /* 0x048fe2000000005c */
[----:B------:R-:W-:Y:S01]  /*0b90*/  FADD.FTZ R128, -R153, R128 ;  /* 0x0000008099807221 */ /* 0x000fe20000010100 */
[----:B------:R-:W-:Y:S01]  /*0ba0*/  PRMT R125, R93, 0x7632, R125 ;  /* 0x000076325d7d7816 */ /* 0x000fe2000000007d */
[----:B------:R-:W-:Y:S01]  /*0bb0*/  FADD.FTZ R94, -R153, R94 ;  /* 0x0000005e995e7221 */ /* 0x000fe20000010100 */
[----:B------:R-:W-:Y:S01]  /*0bc0*/  SHF.L.U32 R96, R96, 0x10, RZ ;  /* 0x0000001060607819 */ /* 0x000fe200000006ff */
[----:B-----5:R-:W-:Y:S01]  /*0bd0*/  FMUL.FTZ R3, R115, R124 ;  /* 0x0000007c73037220 */ /* 0x020fe20000410000 */
[----:B------:R-:W-:Y:S01]  /*0be0*/  PRMT R129, R95, 0x7632, R129 ;  /* 0x000076325f817816 */ /* 0x000fe20000000081 */
[----:B------:R-:W-:Y:S01]  /*0bf0*/  IMAD.U32 R95, R98, 0x10000, RZ ;  /* 0x00010000625f7824 */ /* 0x000fe200078e00ff */
[----:B------:R-:W-:Y:S01]  /*0c00*/  SHF.L.U32 R126, R93, 0x10, RZ ;  /* 0x000000105d7e7819 */ /* 0x000fe200000006ff */
[----:B------:R-:W-:Y:S01]  /*0c10*/  IMAD.U32 R131, R92, 0x10000, RZ ;  /* 0x000100005c837824 */ /* 0x000fe200078e00ff */
[----:B------:R-:W-:Y:S01]  /*0c20*/  PRMT R135, R98, 0x7632, R135 ;  /* 0x0000763262877816 */ /* 0x000fe20000000087 */
[----:B------:R-:W-:Y:S01]  /*0c30*/  FMUL.FTZ R132, R115, R94 ;  /* 0x0000005e73847220 */ /* 0x000fe20000410000 */
[----:B------:R-:W-:Y:S01]  /*0c40*/  PRMT R93, R97, 0x7632, R93 ;  /* 0x00007632615d7816 */ /* 0x000fe2000000005d */
[----:B------:R-:W-:-:S02]  /*0c50*/  IMAD.U32 R98, R125, 0x10000, RZ ;  /* 0x000100007d627824 */ /* 0x000fc400078e00ff */
[-C--:B------:R-:W-:Y:S01]  /*0c60*/  FMUL.FTZ R124, R111, R96.reuse ;  /* 0x000000606f7c7220 */ /* 0x080fe20000410000 */
[----:B0-----:R-:W-:Y:S01]  /*0c70*/  SHF.L.U32 R122, R127, 0x10, RZ ;  /* 0x000000107f7a7819 */ /* 0x001fe200000006ff */
[----:B------:R-:W-:Y:S01]  /*0c80*/  FADD.FTZ R52, R52, R96 ;  /* 0x0000006034347221 */ /* 0x000fe20000010000 */
[----:B------:R-:W-:Y:S01]  /*0c90*/  SHF.L.U32 R134, R129, 0x10, RZ ;  /* 0x0000001081867819 */ /* 0x000fe200000006ff */
[----:B------:R-:W-:Y:S01]  /*0ca0*/  FFMA.FTZ R68, R3, R96, R68 ;  /* 0x0000006003447223 */ /* 0x000fe20000010044 */
[----:B------:R-:W-:Y:S01]  /*0cb0*/  FMUL.FTZ R127, R115, R128 ;  /* 0x00000080737f7220 */ /* 0x000fe20000410000 */
[----:B------:R-:W-:Y:S01]  /*0cc0*/  FADD.FTZ R53, R53, R131 ;  /* 0x0000008335357221 */ /* 0x000fe20000010000 */
[-C--:B------:R-:W-:Y:S01]  /*0cd0*/  FFMA.FTZ R69, R132, R131.reuse, R69 ;  /* 0x0000008384457223 */ /* 0x080fe20000010045 */
[----:B------:R-:W-:Y:S01]  /*0ce0*/  SHF.L.U32 R97, R97, 0x10, RZ ;  /* 0x0000001061617819 */ /* 0x000fe200000006ff */
[----:B------:R-:W-:Y:S01]  /*0cf0*/  FADD.FTZ R126, -R153, R126 ;  /* 0x0000007e997e7221 */ /* 0x000fe20000010100 */
[----:B------:R-:W-:Y:S01]  /*0d00*/  SHF.L.U32 R96, R93, 0x10, RZ ;  /* 0x000000105d607819 */ /* 0x000fe200000006ff */
[----:B------:R-:W-:Y:S01]  /*0d10*/  FADD.FTZ R98, -R153, R98 ;  /* 0x0000006299627221 */ /* 0x000fe20000010100 */
[----:B------:R-:W-:Y:S01]  /*0d20*/  FMUL.FTZ R131, R18, R131 ;  /* 0x0000008312837220 */ /* 0x000fe20000410000 */
[----:B------:R-:W-:Y:S01]  /*0d30*/  FADD.FTZ R94, RZ, R124 ;  /* 0x0000007cff5e7221 */ /* 0x000fe20000010000 */
[----:B------:R-:W-:Y:S01]  /*0d40*/  FFMA.FTZ R93, R3, R124, RZ ;  /* 0x0000007c035d7223 */ /* 0x000fe200000100ff */
[----:B------:R-:W-:Y:S01]  /*0d50*/  FADD.FTZ R48, R48, R95 ;  /* 0x0000005f30307221 */ /* 0x000fe20000010000 */
[-C--:B------:R-:W-:Y:S01]  /*0d60*/  FFMA.FTZ R64, R127, R95.reuse, R64 ;  /* 0x0000005f7f407223 */ /* 0x080fe20000010040 */
[----:B------:R-:W-:Y:S01]  /*0d70*/  FMUL.FTZ R128, R109, R95 ;  /* 0x0000005f6d807220 */ /* 0x000fe20000410000 */
[----:B------:R-:W-:Y:S01]  /*0d80*/  FADD.FTZ R138, -R153, R134 ;  /* 0x00000086998a7221 */ /* 0x000fe20000010100 */
[C---:B------:R-:W-:Y:S01]  /*0d90*/  FMUL.FTZ R125, R115.reuse, R126 ;  /* 0x0000007e737d7220 */ /* 0x040fe20000410000 */
        /* <DEDUP_REMOVED lines=16> */
[----:B------:R-:W-:Y:S01]  /*0ea0*/  SHF.L.U32 R99, R99, 0x10, RZ ;  /* 0x0000001063637819 */ /* 0x000fe200000006ff */
[-C--:B------:R-:W-:Y:S01]  /*0eb0*/  FFMA.FTZ R65, R136, R135.reuse, R65 ;  /* 0x0000008788417223 */ /* 0x080fe20000010041 */
[----:B------:R-:W-:Y:S01]  /*0ec0*/  FMUL.FTZ R135, R16, R135 ;  /* 0x0000008710877220 */ /* 0x000fe20000410000 */
[----:B------:R-:W-:Y:S01]  /*0ed0*/  FADD.FTZ R96, R95, R128 ;  /* 0x000000805f607221 */ /* 0x000fe20000010000 */
[----:B------:R-:W-:Y:S01]  /*0ee0*/  FFMA.FTZ R93, R127, R128, R94 ;  /* 0x000000807f5d7223 */ /* 0x000fe2000001005e */
[----:B------:R-:W-:Y:S01]  /*0ef0*/  FMUL.FTZ R129, R115, R130 ;  /* 0x0000008273817220 */ /* 0x000fe20000410000 */
[----:B------:R-:W-:-:S02]  /*0f00*/  IMAD.U32 R92, R123, 0x10000, RZ ;  /* 0x000100007b5c7824 */ /* 0x000fc400078e00ff */
        /* <DEDUP_REMOVED lines=15> */
.L_x_249:
[----:B------:R-:W-:Y:S05]  /*1000*/  BSYNC B2 ;  /* 0x0000000000027941 */ /* 0x000fea0003800000 */
.L_x_248:
        /* <DEDUP_REMOVED lines=11> */
[C---:B--2---:R-:W-:Y:S01]  /*10c0*/  PRMT R121, R92.reuse, 0x7632, R121 ;  /* 0x000076325c797816 */ /* 0x044fe20000000079 */
[----:B------:R-:W-:Y:S01]  /*10d0*/  IMAD.U32 R122, R92, 0x10000, RZ ;  /* 0x000100005c7a7824 */ /* 0x000fe200078e00ff */
[----:B------:R-:W-:Y:S01]  /*10e0*/  PRMT R123, R93, 0x7632, R123 ;  /* 0x000076325d7b7816 */ /* 0x000fe2000000007b */
[----:B------:R-:W-:Y:S01]  /*10f0*/  IMAD.U32 R144, R95, 0x10000, RZ ;  /* 0x000100005f907824 */ /* 0x000fe200078e00ff */
[----:B------:R-:W-:Y:S01]  /*1100*/  SHF.L.U32 R92, R121, 0x10, RZ ;  /* 0x00000010795c7819 */ /* 0x000fe200000006ff */
[----:B------:R-:W-:Y:S01]  /*1110*/  FADD.FTZ R122, -R153, R122 ;  /* 0x0000007a997a7221 */ /* 0x000fe20000010100 */
[----:B------:R-:W-:Y:S01]  /*1120*/  SHF.L.U32 R140, R93, 0x10, RZ ;  /* 0x000000105d8c7819 */ /* 0x000fe200000006ff */
[C---:B0-----:R-:W-:Y:S01]  /*1130*/  FADD.FTZ R116, -R153.reuse, R144 ;  /* 0x0000009099747221 */ /* 0x041fe20000010100 */
[----:B------:R-:W-:Y:S01]  /*1140*/  PRMT R93, R94, 0x7632, R93 ;  /* 0x000076325e5d7816 */ /* 0x000fe2000000005d */
[--C-:B------:R-:W-:Y:S01]  /*1150*/  FADD.FTZ R146, -R153, R92.reuse ;  /* 0x0000005c99927221 */ /* 0x100fe20000010100 */
[C---:B---3--:R-:W-:Y:S01]  /*1160*/  PRMT R92, R96.reuse, 0x7632, R92 ;  /* 0x00007632605c7816 */ /* 0x048fe2000000005c */
[----:B-----5:R-:W-:Y:S01]  /*1170*/  FMUL.FTZ R121, R115, R122 ;  /* 0x0000007a73797220 */ /* 0x020fe20000410000 */
[----:B------:R-:W-:Y:S01]  /*1180*/  SHF.L.U32 R96, R96, 0x10, RZ ;  /* 0x0000001060607819 */ /* 0x000fe200000006ff */
[----:B------:R-:W-:Y:S01]  /*1190*/  IMAD.U32 R150, R93, 0x10000, RZ ;  /* 0x000100005d967824 */ /* 0x000fe200078e00ff */
[----:B------:R-:W-:Y:S01]  /*11a0*/  SHF.L.U32 R142, R94, 0x10, RZ ;  /* 0x000000105e8e7819 */ /* 0x000fe200000006ff */
[----:B------:R-:W-:Y:S01]  /*11b0*/  FADD.FTZ R94, -R153, R140 ;  /* 0x0000008c995e7221 */ /* 0x000fe20000010100 */
[----:B------:R-:W-:Y:S01]  /*11c0*/  PRMT R139, R95, 0x7632, R139 ;  /* 0x000076325f8b7816 */ /* 0x000fe2000000008b */
[----:B------:R-:W-:Y:S01]  /*11d0*/  IMAD.U32 R145, R92, 0x10000, RZ ;  /* 0x000100005c917824 */ /* 0x000fe200078e00ff */
[----:B------:R-:W-:Y:S01]  /*11e0*/  SHF.L.U32 R148, R123, 0x10, RZ ;  /* 0x000000107b947819 */ /* 0x000fe200000006ff */
[----:B------:R-:W-:Y:S01]  /*11f0*/  FMUL.FTZ R146, R115, R146 ;  /* 0x0000009273927220 */ /* 0x000fe20000410000 */
[----:B------:R-:W-:Y:S01]  /*1200*/  PRMT R93, R97, 0x7632, R93 ;  /* 0x00007632615d7816 */ /* 0x000fe2000000005d */
[-C--:B------:R-:W-:Y:S01]  /*1210*/  FMUL.FTZ R140, R107, R96.reuse ;  /* 0x000000606b8c7220 */ /* 0x080fe20000410000 */
[----:B------:R-:W-:Y:S01]  /*1220*/  SHF.L.U32 R154, R139, 0x10, RZ ;  /* 0x000000108b9a7819 */ /* 0x000fe200000006ff */
[----:B------:R-:W-:Y:S01]  /*1230*/  FADD.FTZ R44, R44, R96 ;  /* 0x000000602c2c7221 */ /* 0x000fe20000010000 */
[----:B------:R-:W-:Y:S01]  /*1240*/  PRMT R95, R98, 0x7632, R95 ;  /* 0x00007632625f7816 */ /* 0x000fe2000000005f */
[----:B------:R-:W-:Y:S01]  /*1250*/  FFMA.FTZ R60, R121, R96, R60 ;  /* 0x00000060793c7223 */ /* 0x000fe2000001003c */
[----:B------:R-:W-:Y:S01]  /*1260*/  FMUL.FTZ R139, R115, R94 ;  /* 0x0000005e738b7220 */ /* 0x000fe20000410000 */
[----:B------:R-:W-:Y:S01]  /*1270*/  FADD.FTZ R45, R45, R145 ;  /* 0x000000912d2d7221 */ /* 0x000fe20000010000 */
[-C--:B------:R-:W-:Y:S01]  /*1280*/  FFMA.FTZ R61, R146, R145.reuse, R61 ;  /* 0x00000091923d7223 */ /* 0x080fe2000001003d */
[C---:B------:R-:W-:Y:S01]  /*1290*/  FADD.FTZ R142, -R153.reuse, R142 ;  /* 0x0000008e998e7221 */ /* 0x040fe20000010100 */
[----:B------:R-:W-:Y:S01]  /*12a0*/  FADD.FTZ R148, -R153, R148 ;  /* 0x0000009499947221 */ /* 0x000fe20000010100 */
[----:B------:R-:W-:Y:S01]  /*12b0*/  SHF.L.U32 R96, R93, 0x10, RZ ;  /* 0x000000105d607819 */ /* 0x000fe200000006ff */
[----:B------:R-:W-:Y:S01]  /*12c0*/  FADD.FTZ R94, R157, R140 ;  /* 0x0000008c9d5e7221 */ /* 0x000fe20000010000 */
[----:B------:R-:W-:Y:S01]  /*12d0*/  FMUL.FTZ R145, R14, R145 ;  /* 0x000000910e917220 */ /* 0x000fe20000410000 */
[----:B------:R-:W-:-:S02]  /*12e0*/  IMAD.U32 R97, R97, 0x10000, RZ ;  /* 0x0001000061617824 */ /* 0x000fc400078e00ff */
[----:B------:R-:W-:Y:S01]  /*12f0*/  FFMA.FTZ R93, R121, R140, R156 ;  /* 0x0000008c795d7223 */ /* 0x000fe2000001009c */
[----:B------:R-:W-:Y:S01]  /*1300*/  SHF.L.U32 R149, R95, 0x10, RZ ;  /* 0x000000105f957819 */ /* 0x000fe200000006ff */
[C---:B------:R-:W-:Y:S01]  /*1310*/  FMUL.FTZ R141, R115.reuse, R142 ;  /* 0x0000008e738d7220 */ /* 0x040fe20000410000 */
        /* <DEDUP_REMOVED lines=22> */
[----:B------:R-:W-:Y:S01]  /*1480*/  FADD.FTZ R154, -R153, R154 ;  /* 0x0000009a999a7221 */ /* 0x000fe20000010100 */
[----:B------:R-:W-:-:S02]  /*1490*/  IMAD.U32 R92, R117, 0x10000, RZ ;  /* 0x00010000755c7824 */ /* 0x000fc400078e00ff */
        /* <DEDUP_REMOVED lines=18> */
.L_x_247:
[----:B------:R-:W-:Y:S05]  /*15c0*/  BSYNC B1 ;  /* 0x0000000000017941 */ /* 0x000fea0003800000 */
.L_x_242:
[----:B------:R-:W-:-:S03]  /*15d0*/  UMOV UR6, 0xffffffff ;  /* 0xffffffff00067882 */ /* 0x000fc60000000000 */
[----:B------:R-:W-:Y:S05]  /*15e0*/  BRA.DIV UR6, `(.L_x_250) ;  /* 0x0000002a068c7947 */ /* 0x000fea000b800000 */
[----:B------:R-:W1:Y:S04]  /*15f0*/  SHFL.BFLY PT, R92, R157, 0x1, 0x1f ;  /* 0x0c201f009d5c7f89 */ /* 0x000e6800000e0000 */
[----:B------:R-:W2:Y:S01]  /*1600*/  SHFL.BFLY PT, R93, R156, 0x1, 0x1f ;  /* 0x0c201f009c5d7f89 */ /* 0x000ea200000e0000 */
[----:B-1----:R-:W-:Y:S01]  /*1610*/  FADD.FTZ R92, R92, R157 ;  /* 0x0000009d5c5c7221 */ /* 0x002fe20000010000 */
[----:B--2---:R-:W-:-:S04]  /*1620*/  FADD.FTZ R93, R93, R156 ;  /* 0x0000009c5d5d7221 */ /* 0x004fc80000010000 */
        /* <DEDUP_REMOVED lines=12> */
[----:B------:R1:W2:Y:S04]  /*16f0*/  SHFL.BFLY PT, R92, R99, 0x10, 0x1f ;  /* 0x0e001f00635c7f89 */ /* 0x0002a800000e0000 */
[----:B------:R1:W3:Y:S02]  /*1700*/  SHFL.BFLY PT, R93, R98, 0x10, 0x1f ;  /* 0x0e001f00625d7f89 */ /* 0x0002e400000e0000 */
.L_x_325:
[----:B-----5:R-:W-:Y:S01]  /*1710*/  ISETP.GE.AND P3, PT, R120, 0x1, PT ;  /* 0x000000017800780c */ /* 0x020fe20003f66270 */
[----:B------:R-:W-:Y:S01]  /*1720*/  HFMA2.MMA R97, -RZ, RZ, 0, 0 ;  /* 0x00000000ff617435 */ /* 0x000fe200000001ff */
[----:B--2---:R-:W-:Y:S01]  /*1730*/  FADD.FTZ R92, R99, R92 ;  /* 0x0000005c635c7221 */ /* 0x004fe20000010000 */
[----:B-1-3--:R-:W-:Y:S01]  /*1740*/  FADD.FTZ R98, R98, R93 ;  /* 0x0000005d62627221 */ /* 0x00afe20000010000 */
[----:B------:R-:W-:Y:S02]  /*1750*/  BSSY B1, `(.L_x_251) ;  /* 0x00000e4000017945 */ /* 0x000fe40003800000 */
[----:B------:R-:W-:Y:S01]  /*1760*/  FMUL.FTZ R96, R92, UR8 ;  /* 0x000000085c607c20 */ /* 0x000fe20008410000 */
[----:B------:R-:W-:-:S06]  /*1770*/  FMUL.FTZ R98, R98, UR8 ;  /* 0x0000000862627c20 */ /* 0x000fcc0008410000 */
        /* <DEDUP_REMOVED lines=8> */
[----:B------:R-:W-:Y:S05]  /*1800*/  @!P3 BRA `(.L_x_254) ;  /* 0x00000000000cb947 */ /* 0x000fea0003800000 */
[----:B------:R-:W1:Y:S02]  /*1810*/  LDC.64 R80, c[0x0][0x220] ;  /* 0x00008800ff507b82 */ /* 0x000e640000000a00 */
[----:B-1----:R-:W-:-:S06]  /*1820*/  IMAD.WIDE.U32 R80, R97, 0x10, R80 ;  /* 0x0000001061507825 */ /* 0x002fcc00078e0050 */
[----:B------:R-:W5:Y:S02]  /*1830*/  LDG.E.128 R80, desc[UR4][R80.64] ;  /* 0x0000000450507981 */ /* 0x000f64000c1e1d00 */
.L_x_254:
[----:B------:R-:W-:Y:S05]  /*1840*/  BSYNC B2 ;  /* 0x0000000000027941 */ /* 0x000fea0003800000 */
.L_x_253:
[----:B------:R-:W-:Y:S04]  /*1850*/  BSSY B2, `(.L_x_255) ;  /* 0x0000013000027945 */ /* 0x000fe80003800000 */
[----:B------:R-:W-:Y:S05]  /*1860*/  @P2 BRA `(.L_x_256) ;  /* 0x00000000001c2947 */ /* 0x000fea0003800000 */
[----:B------:R-:W-:Y:S01]  /*1870*/  UISETP.NE.U32.AND UP0, UPT, UR16, URZ, UPT ;  /* 0x0000003f1000728c */ /* 0x000fe2000bf05070 */
[----:B------:R-:W-:-:S03]  /*1880*/  IMAD.MOV.U32 R92, RZ, RZ, RZ ;  /* 0x000000ffff5c7224 */ /* 0x000fc600078e00ff */
[----:B------:R-:W-:-:S06]  /*1890*/  UISETP.NE.AND.EX UP0, UPT, UR17, URZ, UPT, UP0 ;  /* 0x0000003f1100728c */ /* 0x000fcc000bf05300 */
[----:B------:R-:W-:-:S13]  /*18a0*/  PLOP3.LUT P4, PT, PT, PT, UP0, 0x80, 0x0 ;  /* 0x000000000000781c */ /* 0x000fda0003f8f008 */
[----:B------:R-:W-:Y:S05]  /*18b0*/  @!P4 BRA `(.L_x_257) ;  /* 0x000000000030c947 */ /* 0x000fea0003800000 */
[----:B------:R-:W-:Y:S01]  /*18c0*/  SHF.L.U32 R92, R72, 0x10, RZ ;  /* 0x00000010485c7819 */ /* 0x000fe200000006ff */
[----:B------:R-:W-:Y:S06]  /*18d0*/  BRA `(.L_x_257) ;  /* 0x0000000000287947 */ /* 0x000fec0003800000 */
.L_x_256:
[----:B------:R-:W-:Y:S01]  /*18e0*/  UISETP.NE.U32.AND UP0, UPT, UR16, URZ, UPT ;  /* 0x0000003f1000728c */ /* 0x000fe2000bf05070 */
[----:B------:R-:W-:-:S03]  /*18f0*/  ISETP.NE.AND P5, PT, R19, RZ, PT ;  /* 0x000000ff1300720c */ /* 0x000fc60003fa5270 */
[----:B------:R-:W-:Y:S01]  /*1900*/  UISETP.NE.AND.EX UP0, UPT, UR17, URZ, UPT, UP0 ;  /* 0x0000003f1100728c */ /* 0x000fe2000bf05300 */
[----:B------:R-:W-:-:S05]  /*1910*/  FSEL R92, R96, RZ, !P5 ;  /* 0x000000ff605c7208 */ /* 0x000fca0006800000 */
[----:B------:R-:W-:Y:S01]  /*1920*/  PLOP3.LUT P4, PT, PT, PT, UP0, 0x80, 0x0 ;  /* 0x000000000000781c */ /* 0x000fe20003f8f008 */
[----:B------:R-:W-:-:S04]  /*1930*/  FFMA.FTZ R93, R3, R98, R92 ;  /* 0x00000062035d7223 */ /* 0x000fc8000001005c */
[----:B------:R-:W-:-:S04]  /*1940*/  FADD.FTZ R92, R124, -R93 ;  /* 0x8000005d7c5c7221 */ /* 0x000fc80000010000 */
[----:B------:R-:W-:-:S04]  /*1950*/  FMUL.FTZ R92, R115, R92 ;  /* 0x0000005c735c7220 */ /* 0x000fc80000410000 */
[----:B------:R-:W-:-:S05]  /*1960*/  @P4 SHF.L.U32 R93, R72, 0x10, RZ ;  /* 0x00000010485d4819 */ /* 0x000fca00000006ff */
[----:B------:R-:W-:-:S07]  /*1970*/  @P4 FADD.FTZ R92, R92, R93 ;  /* 0x0000005d5c5c4221 */ /* 0x000fce0000010000 */
.L_x_257:
[----:B------:R-:W-:Y:S05]  /*1980*/  BSYNC B2 ;  /* 0x0000000000027941 */ /* 0x000fea0003800000 */
.L_x_255:
[----:B------:R-:W1:Y:S01]  /*1990*/  @P3 LDC R93, c[0x0][0x29c] ;  /* 0x0000a700ff5d3b82 */ /* 0x000e620000000800 */
[----:B------:R-:W-:Y:S01]  /*19a0*/  ISETP.NE.U32.AND P5, PT, RZ, UR10, PT ;  /* 0x0000000aff007c0c */ /* 0x000fe2000bfa5070 */
[----:B-----5:R-:W-:Y:S01]  /*19b0*/  @P3 IMAD.U32 R94, R80, 0x10000, RZ ;  /* 0x00010000505e3824 */ /* 0x020fe200078e00ff */
[----:B------:R-:W-:Y:S02]  /*19c0*/  BSSY B2, `(.L_x_258) ;  /* 0x0000017000027945 */ /* 0x000fe40003800000 */
[----:B------:R-:W-:Y:S01]  /*19d0*/  ISETP.NE.AND.EX P5, PT, RZ, UR11, PT, P5 ;  /* 0x0000000bff007c0c */ /* 0x000fe2000bfa5350 */
[----:B-1----:R-:W-:-:S12]  /*19e0*/  @P3 FMUL.FTZ R93, R92, R93 ;  /* 0x0000005d5c5d3220 */ /* 0x002fd80000410000 */
[----:B------:R-:W-:Y:S01]  /*19f0*/  @P5 F2FP.BF16.F32.PACK_AB R92, RZ, R92 ;  /* 0x0000005cff5c523e */ /* 0x000fe200000010ff */
[----:B------:R-:W-:Y:S01]  /*1a00*/  @P3 FMUL.FTZ R95, R103, R93 ;  /* 0x0000005d675f3220 */ /* 0x000fe20000410000 */
[----:B------:R-:W-:Y:S02]  /*1a10*/  @P3 FFMA.FTZ R36, R93, R94, R36 ;  /* 0x0000005e5d243223 */ /* 0x000fe40000010024 */
[----:B------:R-:W-:Y:S02]  /*1a20*/  @P5 PRMT R84, R92, 0x7610, R84 ;  /* 0x000076105c545816 */ /* 0x000fe40000000054 */
[----:B------:R-:W-:-:S04]  /*1a30*/  @P3 F2FP.BF16.F32.PACK_AB R95, RZ, R95 ;  /* 0x0000005fff5f323e */ /* 0x000fc800000010ff */
[----:B------:R-:W-:Y:S01]  /*1a40*/  @P3 PRMT R88, R95, 0x7610, R88 ;  /* 0x000076105f583816 */ /* 0x000fe20000000058 */
[----:B------:R-:W-:Y:S06]  /*1a50*/  @P2 BRA `(.L_x_259) ;  /* 0x0000000000142947 */ /* 0x000fec0003800000 */
[----:B------:R-:W-:Y:S01]  /*1a60*/  MOV R92, RZ ;  /* 0x000000ff005c7202 */ /* 0x000fe20000000f00 */
[----:B------:R-:W-:Y:S06]  /*1a70*/  @!P4 BRA `(.L_x_260) ;  /* 0x00000000002cc947 */ /* 0x000fec0003800000 */
[----:B------:R-:W-:-:S04]  /*1a80*/  PRMT R92, R72, 0x7632, R92 ;  /* 0x00007632485c7816 */ /* 0x000fc8000000005c */
[----:B------:R-:W-:Y:S01]  /*1a90*/  SHF.L.U32 R92, R92, 0x10, RZ ;  /* 0x000000105c5c7819 */ /* 0x000fe200000006ff */
[----:B------:R-:W-:Y:S06]  /*1aa0*/  BRA `(.L_x_260) ;  /* 0x0000000000207947 */ /* 0x000fec0003800000 */
.L_x_259:
[----:B------:R-:W-:-:S04]  /*1ab0*/  ISETP.NE.AND P6, PT, R19, RZ, PT ;  /* 0x000000ff1300720c */ /* 0x000fc80003fc5270 */
[----:B------:R-:W-:-:S05]  /*1ac0*/  FSEL R93, R96, RZ, !P6 ;  /* 0x000000ff605d7208 */ /* 0x000fca0007000000 */
[--C-:B------:R-:W-:Y:S01]  /*1ad0*/  FFMA.FTZ R92, R132, R98, R93.reuse ;  /* 0x00000062845c7223 */ /* 0x100fe2000001005d */
[----:B------:R-:W-:-:S03]  /*1ae0*/  @P4 PRMT R93, R72, 0x7632, R93 ;  /* 0x00007632485d4816 */ /* 0x000fc6000000005d */
[----:B------:R-:W-:Y:S02]  /*1af0*/  FADD.FTZ R92, R131, -R92 ;  /* 0x8000005c835c7221 */ /* 0x000fe40000010000 */
[----:B------:R-:W-:Y:S02]  /*1b00*/  @P4 IMAD.U32 R93, R93, 0x10000, RZ ;  /* 0x000100005d5d4824 */ /* 0x000fe400078e00ff */
[----:B------:R-:W-:-:S04]  /*1b10*/  FMUL.FTZ R92, R115, R92 ;  /* 0x0000005c735c7220 */ /* 0x000fc80000410000 */
[----:B------:R-:W-:-:S07]  /*1b20*/  @P4 FADD.FTZ R92, R92, R93 ;  /* 0x0000005d5c5c4221 */ /* 0x000fce0000010000 */
.L_x_260:
[----:B------:R-:W-:Y:S05]  /*1b30*/  BSYNC B2 ;  /* 0x0000000000027941 */ /* 0x000fea0003800000 */
.L_x_258:
[----:B------:R-:W1:Y:S01]  /*1b40*/  @P3 LDC R93, c[0x0][0x29c] ;  /* 0x0000a700ff5d3b82 */ /* 0x000e620000000800 */
[----:B------:R-:W-:Y:S01]  /*1b50*/  BSSY B2, `(.L_x_261) ;  /* 0x0000016000027945 */ /* 0x000fe20003800000 */
[----:B-1----:R-:W-:Y:S01]  /*1b60*/  @P3 FMUL.FTZ R94, R92, R93 ;  /* 0x0000005d5c5e3220 */ /* 0x002fe20000410000 */
[----:B------:R-:W-:Y:S02]  /*1b70*/  @P3 PRMT R93, R80, 0x7632, R93 ;  /* 0x00007632505d3816 */ /* 0x000fe4000000005d */
[----:B------:R-:W-:Y:S01]  /*1b80*/  @P5 F2FP.BF16.F32.PACK_AB R92, RZ, R92 ;  /* 0x0000005cff5c523e */ /* 0x000fe200000010ff */
[----:B------:R-:W-:Y:S01]  /*1b90*/  @P3 FMUL.FTZ R95, R10, R94 ;  /* 0x0000005e0a5f3220 */ /* 0x000fe20000410000 */
[----:B------:R-:W-:Y:S02]  /*1ba0*/  @P3 SHF.L.U32 R93, R93, 0x10, RZ ;  /* 0x000000105d5d3819 */ /* 0x000fe400000006ff */
[----:B------:R-:W-:Y:S02]  /*1bb0*/  @P5 PRMT R84, R84, 0x5410, R92 ;  /* 0x0000541054545816 */ /* 0x000fe4000000005c */
[----:B------:R-:W-:Y:S01]  /*1bc0*/  @P3 F2FP.BF16.F32.PACK_AB R95, RZ, R95 ;  /* 0x0000005fff5f323e */ /* 0x000fe200000010ff */
[----:B------:R-:W-:-:S03]  /*1bd0*/  @P3 FFMA.FTZ R37, R94, R93, R37 ;  /* 0x0000005d5e253223 */ /* 0x000fc60000010025 */
[----:B------:R-:W-:Y:S01]  /*1be0*/  @P3 PRMT R88, R88, 0x5410, R95 ;  /* 0x0000541058583816 */ /* 0x000fe2000000005f */
[----:B------:R-:W-:Y:S06]  /*1bf0*/  @P2 BRA `(.L_x_262) ;  /* 0x0000000000102947 */ /* 0x000fec0003800000 */
[----:B------:R-:W-:Y:S01]  /*1c00*/  HFMA2.MMA R92, -RZ, RZ, 0, 0 ;  /* 0x00000000ff5c7435 */ /* 0x000fe200000001ff */
[----:B------:R-:W-:Y:S10]  /*1c10*/  @!P4 BRA `(.L_x_263) ;  /* 0x000000000024c947 */ /* 0x000ff40003800000 */
[----:B------:R-:W-:Y:S01]  /*1c20*/  IMAD.U32 R92, R73, 0x10000, RZ ;  /* 0x00010000495c7824 */ /* 0x000fe200078e00ff */
[----:B------:R-:W-:Y:S06]  /*1c30*/  BRA `(.L_x_263) ;  /* 0x00000000001c7947 */ /* 0x000fec0003800000 */
.L_x_262:
[----:B------:R-:W-:-:S04]  /*1c40*/  ISETP.NE.AND P6, PT, R19, RZ, PT ;  /* 0x000000ff1300720c */ /* 0x000fc80003fc5270 */
[----:B------:R-:W-:-:S05]  /*1c50*/  FSEL R92, R96, RZ, !P6 ;  /* 0x000000ff605c7208 */ /* 0x000fca0007000000 */
[----:B------:R-:W-:-:S04]  /*1c60*/  FFMA.FTZ R93, R125, R98, R92 ;  /* 0x000000627d5d7223 */ /* 0x000fc8000001005c */
[----:B------:R-:W-:Y:S01]  /*1c70*/  FADD.FTZ R92, R126, -R93 ;  /* 0x8000005d7e5c7221 */ /* 0x000fe20000010000 */
[----:B------:R-:W-:-:S03]  /*1c80*/  @P4 SHF.L.U32 R93, R73, 0x10, RZ ;  /* 0x00000010495d4819 */ /* 0x000fc600000006ff */
[----:B------:R-:W-:-:S04]  /*1c90*/  FMUL.FTZ R92, R115, R92 ;  /* 0x0000005c735c7220 */ /* 0x000fc80000410000 */
[----:B------:R-:W-:-:S07]  /*1ca0*/  @P4 FADD.FTZ R92, R92, R93 ;  /* 0x0000005d5c5c4221 */ /* 0x000fce0000010000 */
.L_x_263:
[----:B------:R-:W-:Y:S05]  /*1cb0*/  BSYNC B2 ;  /* 0x0000000000027941 */ /* 0x000fea0003800000 */
.L_x_261:
[----:B------:R-:W1:Y:S01]  /*1cc0*/  @P3 LDC R93, c[0x0][0x29c] ;  /* 0x0000a700ff5d3b82 */ /* 0x000e620000000800 */
[----:B------:R-:W-:Y:S01]  /*1cd0*/  @P3 SHF.L.U32 R94, R81, 0x10, RZ ;  /* 0x00000010515e3819 */ /* 0x000fe200000006ff */
[----:B------:R-:W-:Y:S01]  /*1ce0*/  BSSY B2, `(.L_x_264) ;  /* 0x0000016000027945 */ /* 0x000fe20003800000 */
[----:B-1----:R-:W-:Y:S01]  /*1cf0*/  @P3 FMUL.FTZ R93, R92, R93 ;  /* 0x0000005d5c5d3220 */ /* 0x002fe20000410000 */
[----:B------:R-:W-:-:S03]  /*1d00*/  @P5 F2FP.BF16.F32.PACK_AB R92, RZ, R92 ;  /* 0x0000005cff5c523e */ /* 0x000fc600000010ff */
[----:B------:R-:W-:Y:S01]  /*1d10*/  @P3 FMUL.FTZ R95, R102, R93 ;  /* 0x0000005d665f3220 */ /* 0x000fe20000410000 */
[----:B------:R-:W-:Y:S01]  /*1d20*/  @P3 FFMA.FTZ R38, R93, R94, R38 ;  /* 0x0000005e5d263223 */ /* 0x000fe20000010026 */
[----:B------:R-:W-:-:S03]  /*1d30*/  @P5 PRMT R85, R92, 0x7610, R85 ;  /* 0x000076105c555816 */ /* 0x000fc60000000055 */
[----:B------:R-:W-:-:S04]  /*1d40*/  @P3 F2FP.BF16.F32.PACK_AB R95, RZ, R95 ;  /* 0x0000005fff5f323e */ /* 0x000fc800000010ff */
[----:B------:R-:W-:Y:S01]  /*1d50*/  @P3 PRMT R89, R95, 0x7610, R89 ;  /* 0x000076105f593816 */ /* 0x000fe20000000059 */
[----:B------:R-:W-:Y:S06]  /*1d60*/  @P2 BRA `(.L_x_265) ;  /* 0x0000000000142947 */ /* 0x000fec0003800000 */
[----:B------:R-:W-:Y:S01]  /*1d70*/  IMAD.MOV.U32 R92, RZ, RZ, RZ ;  /* 0x000000ffff5c7224 */ /* 0x000fe200078e00ff */
[----:B------:R-:W-:Y:S06]  /*1d80*/  @!P4 BRA `(.L_x_266) ;  /* 0x00000000002cc947 */ /* 0x000fec0003800000 */
[----:B------:R-:W-:-:S04]  /*1d90*/  PRMT R92, R73, 0x7632, R92 ;  /* 0x00007632495c7816 */ /* 0x000fc8000000005c */
[----:B------:R-:W-:Y:S01]  /*1da0*/  SHF.L.U32 R92, R92, 0x10, RZ ;  /* 0x000000105c5c7819 */ /* 0x000fe200000006ff */
[----:B------:R-:W-:Y:S06]  /*1db0*/  BRA `(.L_x_266) ;  /* 0x0000000000207947 */ /* 0x000fec0003800000 */
.L_x_265:
[----:B------:R-:W-:-:S04]  /*1dc0*/  ISETP.NE.AND P6, PT, R19, RZ, PT ;  /* 0x000000ff1300720c */ /* 0x000fc80003fc5270 */
[----:B------:R-:W-:-:S05]  /*1dd0*/  FSEL R93, R96, RZ, !P6 ;  /* 0x000000ff605d7208 */ /* 0x000fca0007000000 */
[--C-:B------:R-:W-:Y:S01]  /*1de0*/  FFMA.FTZ R92, R134, R98, R93.reuse ;  /* 0x00000062865c7223 */ /* 0x100fe2000001005d */
[----:B------:R-:W-:-:S03]  /*1df0*/  @P4 PRMT R93, R73, 0x7632, R93 ;  /* 0x00007632495d4816 */ /* 0x000fc6000000005d */
[----:B------:R-:W-:Y:S01]  /*1e00*/  FADD.FTZ R92, R133, -R92 ;  /* 0x8000005c855c7221 */ /* 0x000fe20000010000 */
[----:B------:R-:W-:-:S03]  /*1e10*/  @P4 SHF.L.U32 R93, R93, 0x10, RZ ;  /* 0x000000105d5d4819 */ /* 0x000fc600000006ff */
[----:B------:R-:W-:-:S04]  /*1e20*/  FMUL.FTZ R92, R115, R92 ;  /* 0x0000005c735c7220 */ /* 0x000fc80000410000 */
[----:B------:R-:W-:-:S07]  /*1e30*/  @P4 FADD.FTZ R92, R92, R93 ;  /* 0x0000005d5c5c4221 */ /* 0x000fce0000010000 */
.L_x_266:
[----:B------:R-:W-:Y:S05]  /*1e40*/  BSYNC B2 ;  /* 0x0000000000027941 */ /* 0x000fea0003800000 */
.L_x_264:
[----:B------:R-:W1:Y:S01]  /*1e50*/  @P3 LDC R93, c[0x0][0x29c] ;  /* 0x0000a700ff5d3b82 */ /* 0x000e620000000800 */
[----:B------:R-:W-:Y:S01]  /*1e60*/  BSSY B2, `(.L_x_267) ;  /* 0x0000016000027945 */ /* 0x000fe20003800000 */
[----:B-1----:R-:W-:Y:S01]  /*1e70*/  @P3 FMUL.FTZ R94, R92, R93 ;  /* 0x0000005d5c5e3220 */ /* 0x002fe20000410000 */
[----:B------:R-:W-:Y:S02]  /*1e80*/  @P3 PRMT R93, R81, 0x7632, R93 ;  /* 0x00007632515d3816 */ /* 0x000fe4000000005d */
[----:B------:R-:W-:Y:S01]  /*1e90*/  @P5 F2FP.BF16.F32.PACK_AB R92, RZ, R92 ;  /* 0x0000005cff5c523e */ /* 0x000fe200000010ff */
[----:B------:R-:W-:Y:S02]  /*1ea0*/  @P3 FMUL.FTZ R95, R9, R94 ;  /* 0x0000005e095f3220 */ /* 0x000fe40000410000 */
[----:B------:R-:W-:Y:S01]  /*1eb0*/  @P3 IMAD.U32 R93, R93, 0x10000, RZ ;  /* 0x000100005d5d3824 */ /* 0x000fe200078e00ff */
[----:B------:R-:W-:Y:S02]  /*1ec0*/  @P5 PRMT R85, R85, 0x5410, R92 ;  /* 0x0000541055555816 */ /* 0x000fe4000000005c */
[----:B------:R-:W-:Y:S01]  /*1ed0*/  @P3 F2FP.BF16.F32.PACK_AB R95, RZ, R95 ;  /* 0x0000005fff5f323e */ /* 0x000fe200000010ff */
[----:B------:R-:W-:-:S03]  /*1ee0*/  @P3 FFMA.FTZ R39, R94, R93, R39 ;  /* 0x0000005d5e273223 */ /* 0x000fc60000010027 */
[----:B------:R-:W-:Y:S01]  /*1ef0*/  @P3 PRMT R89, R89, 0x5410, R95 ;  /* 0x0000541059593816 */ /* 0x000fe2000000005f */
[----:B------:R-:W-:Y:S06]  /*1f00*/  @P2 BRA `(.L_x_268) ;  /* 0x0000000000102947 */ /* 0x000fec0003800000 */
[----:B------:R-:W-:Y:S01]  /*1f10*/  MOV R92, RZ ;  /* 0x000000ff005c7202 */ /* 0x000fe20000000f00 */
[----:B------:R-:W-:Y:S06]  /*1f20*/  @!P4 BRA `(.L_x_269) ;  /* 0x000000000024c947 */ /* 0x000fec0003800000 */
[----:B------:R-:W-:Y:S01]  /*1f30*/  SHF.L.U32 R92, R74, 0x10, RZ ;  /* 0x000000104a5c7819 */ /* 0x000fe200000006ff */
[----:B------:R-:W-:Y:S06]  /*1f40*/  BRA `(.L_x_269) ;  /* 0x00000000001c7947 */ /* 0x000fec0003800000 */
.L_x_268:
[----:B------:R-:W-:-:S04]  /*1f50*/  ISETP.NE.AND P6, PT, R19, RZ, PT ;  /* 0x000000ff1300720c */ /* 0x000fc80003fc5270 */
[----:B------:R-:W-:-:S05]  /*1f60*/  FSEL R92, R96, RZ, !P6 ;  /* 0x000000ff605c7208 */ /* 0x000fca0007000000 */
[----:B------:R-:W-:-:S04]  /*1f70*/  FFMA.FTZ R93, R127, R98, R92 ;  /* 0x000000627f5d7223 */ /* 0x000fc8000001005c */
[----:B------:R-:W-:Y:S01]  /*1f80*/  FADD.FTZ R92, R128, -R93 ;  /* 0x8000005d805c7221 */ /* 0x000fe20000010000 */
[----:B------:R-:W-:-:S03]  /*1f90*/  @P4 IMAD.U32 R93, R74, 0x10000, RZ ;  /* 0x000100004a5d4824 */ /* 0x000fc600078e00ff */
[----:B------:R-:W-:-:S04]  /*1fa0*/  FMUL.FTZ R92, R115, R92 ;  /* 0x0000005c735c7220 */ /* 0x000fc80000410000 */
[----:B------:R-:W-:-:S07]  /*1fb0*/  @P4 FADD.FTZ R92, R92, R93 ;  /* 0x0000005d5c5c4221 */ /* 0x000fce0000010000 */
.L_x_269:
[----:B------:R-:W-:Y:S05]  /*1fc0*/  BSYNC B2 ;  /* 0x0000000000027941 */ /* 0x000fea0003800000 */
.L_x_267:
        /* <DEDUP_REMOVED lines=11> */
[----:B------:R-:W-:Y:S01]  /*2080*/  HFMA2.MMA R92, -RZ, RZ, 0, 0 ;  /* 0x00000000ff5c7435 */ /* 0x000fe200000001ff */
[----:B------:R-:W-:Y:S10]  /*2090*/  @!P4 BRA `(.L_x_272) ;  /* 0x00000000002cc947 */ /* 0x000ff40003800000 */
[----:B------:R-:W-:-:S05]  /*20a0*/  PRMT R92, R74, 0x7632, R92 ;  /* 0x000076324a5c7816 */ /* 0x000fca000000005c */
[----:B------:R-:W-:Y:S01]  /*20b0*/  IMAD.U32 R92, R92, 0x10000, RZ ;  /* 0x000100005c5c7824 */ /* 0x000fe200078e00ff */
[----:B------:R-:W-:Y:S06]  /*20c0*/  BRA `(.L_x_272) ;  /* 0x0000000000207947 */ /* 0x000fec0003800000 */
.L_x_271:
        /* <DEDUP_REMOVED lines=8> */
.L_x_272:
[----:B------:R-:W-:Y:S05]  /*2150*/  BSYNC B2 ;  /* 0x0000000000027941 */ /* 0x000fea0003800000 */
.L_x_270:
        /* <DEDUP_REMOVED lines=12> */
[----:B------:R-:W-:Y:S01]  /*2220*/  IMAD.MOV.U32 R92, RZ, RZ, RZ ;  /* 0x000000ffff5c7224 */ /* 0x000fe200078e00ff */
[----:B------:R-:W-:Y:S06]  /*2230*/  @!P4 BRA `(.L_x_275) ;  /* 0x000000000024c947 */ /* 0x000fec0003800000 */
[----:B------:R-:W-:Y:S01]  /*2240*/  SHF.L.U32 R92, R75, 0x10, RZ ;  /* 0x000000104b5c7819 */ /* 0x000fe200000006ff */
[----:B------:R-:W-:Y:S06]  /*2250*/  BRA `(.L_x_275) ;  /* 0x00000000001c7947 */ /* 0x000fec0003800000 */
.L_x_274:
[----:B------:R-:W-:-:S04]  /*2260*/  ISETP.NE.AND P6, PT, R19, RZ, PT ;  /* 0x000000ff1300720c */ /* 0x000fc80003fc5270 */
[----:B------:R-:W-:-:S05]  /*2270*/  FSEL R92, R96, RZ, !P6 ;  /* 0x000000ff605c7208 */ /* 0x000fca0007000000 */
[----:B------:R-:W-:-:S04]  /*2280*/  FFMA.FTZ R93, R129, R98, R92 ;  /* 0x00000062815d7223 */ /* 0x000fc8000001005c */
[----:B------:R-:W-:Y:S01]  /*2290*/  FADD.FTZ R92, R130, -R93 ;  /* 0x8000005d825c7221 */ /* 0x000fe20000010000 */
[----:B------:R-:W-:-:S03]  /*22a0*/  @P4 SHF.L.U32 R93, R75, 0x10, RZ ;  /* 0x000000104b5d4819 */ /* 0x000fc600000006ff */
[----:B------:R-:W-:-:S04]  /*22b0*/  FMUL.FTZ R92, R115, R92 ;  /* 0x0000005c735c7220 */ /* 0x000fc80000410000 */
[----:B------:R-:W-:-:S07]  /*22c0*/  @P4 FADD.FTZ R92, R92, R93 ;  /* 0x0000005d5c5c4221 */ /* 0x000fce0000010000 */
.L_x_275:
[----:B------:R-:W-:Y:S05]  /*22d0*/  BSYNC B2 ;  /* 0x0000000000027941 */ /* 0x000fea0003800000 */
.L_x_273:
[----:B------:R-:W1:Y:S01]  /*22e0*/  @P3 LDC R93, c[0x0][0x29c] ;  /* 0x0000a700ff5d3b82 */ /* 0x000e620000000800 */
[----:B------:R-:W-:Y:S01]  /*22f0*/  @P3 IMAD.U32 R94, R83, 0x10000, RZ ;  /* 0x00010000535e3824 */ /* 0x000fe200078e00ff */
        /* <DEDUP_REMOVED lines=14> */
.L_x_277:
        /* <DEDUP_REMOVED lines=8> */
.L_x_278:
[----:B------:R-:W-:Y:S05]  /*2460*/  BSYNC B2 ;  /* 0x0000000000027941 */ /* 0x000fea0003800000 */
.L_x_276:
[----:B------:R-:W1:Y:S08]  /*2470*/  @P3 LDC R116, c[0x0][0x29c] ;  /* 0x0000a700ff743b82 */ /* 0x000e700000000800 */
[----:B------:R-:W2:Y:S08]  /*2480*/  @P5 LDC.64 R92, c[0x0][0x308] ;  /* 0x0000c200ff5c5b82 */ /* 0x000eb00000000a00 */
[----:B------:R-:W3:Y:S01]  /*2490*/  @P3 LDC.64 R94, c[0x0][0x2f8] ;  /* 0x0000be00ff5e3b82 */ /* 0x000ee20000000a00 */
[----:B-1----:R-:W-:Y:S01]  /*24a0*/  @P3 FMUL.FTZ R116, R99, R116 ;  /* 0x0000007463743220 */ /* 0x002fe20000410000 */
[----:B------:R-:W-:-:S03]  /*24b0*/  @P5 F2FP.BF16.F32.PACK_AB R99, RZ, R99 ;  /* 0x00000063ff63523e */ /* 0x000fc600000010ff */
[----:B------:R-:W-:Y:S01]  /*24c0*/  @P3 FMUL.FTZ R117, R7, R116 ;  /* 0x0000007407753220 */ /* 0x000fe20000410000 */
[--C-:B------:R-:W-:Y:S02]  /*24d0*/  @P5 PRMT R87, R87, 0x5410, R99.reuse ;  /* 0x0000541057575816 */ /* 0x100fe40000000063 */
[----:B------:R-:W-:Y:S01]  /*24e0*/  @P3 PRMT R99, R83, 0x7632, R99 ;  /* 0x0000763253633816 */ /* 0x000fe20000000063 */
[C---:B--2---:R-:W-:Y:S01]  /*24f0*/  @P5 IMAD.WIDE.U32 R92, R118.reuse, 0x10, R92 ;  /* 0x00000010765c5825 */ /* 0x044fe200078e005c */
[----:B------:R-:W-:Y:S02]  /*2500*/  @P3 F2FP.BF16.F32.PACK_AB R117, RZ, R117 ;  /* 0x00000075ff75323e */ /* 0x000fe400000010ff */
[----:B------:R-:W-:Y:S02]  /*2510*/  @P3 SHF.L.U32 R99, R99, 0x10, RZ ;  /* 0x0000001063633819 */ /* 0x000fe400000006ff */
[----:B------:R-:W-:Y:S01]  /*2520*/  @P3 PRMT R91, R91, 0x5410, R117 ;  /* 0x000054105b5b3816 */ /* 0x000fe20000000075 */
[----:B------:R1:W-:Y:S01]  /*2530*/  @P5 STG.E.128 desc[UR4][R92.64], R84 ;  /* 0x000000545c005986 */ /* 0x0003e2000c101d04 */
[----:B------:R-:W-:Y:S01]  /*2540*/  IADD3 R118, R118, 0x20, RZ ;  /* 0x0000002076767810 */ /* 0x000fe20007ffe0ff */
[----:B---3--:R-:W-:-:S04]  /*2550*/  @P3 IMAD.WIDE.U32 R94, R97, 0x10, R94 ;  /* 0x00000010615e3825 */ /* 0x008fc800078e005e */
[----:B------:R-:W-:Y:S01]  /*2560*/  @P3 FFMA.FTZ R35, R116, R99, R35 ;  /* 0x0000006374233223 */ /* 0x000fe20000010023 */
[----:B------:R-:W-:Y:S01]  /*2570*/  VIADD R97, R97, 0x20 ;  /* 0x0000002061617836 */ /* 0x000fe20000000000 */
[----:B------:R1:W-:Y:S06]  /*2580*/  @P3 STG.E.128 desc[UR4][R94.64], R88 ;  /* 0x000000585e003986 */ /* 0x0003ec000c101d04 */
.L_x_252:
[----:B------:R-:W-:Y:S05]  /*2590*/  BSYNC B1 ;  /* 0x0000000000017941 */ /* 0x000fea0003800000 */
.L_x_251:
[----:B------:R-:W-:Y:S04]  /*25a0*/  BSSY B1, `(.L_x_279) ;  /* 0x00000da000017945 */ /* 0x000fe80003800000 */
[----:B------:R-:W-:Y:S05]  /*25b0*/  @!P1 BRA `(.L_x_280) ;  /* 0x0000000c00609947 */ /* 0x000fea0003800000 */
[----:B------:R-:W-:Y:S04]  /*25c0*/  BSSY B2, `(.L_x_281) ;  /* 0x0000005000027945 */ /* 0x000fe80003800000 */
[----:B------:R-:W-:Y:S05]  /*25d0*/  @!P3 BRA `(.L_x_282) ;  /* 0x00000000000cb947 */ /* 0x000fea0003800000 */
[----:B------:R-:W2:Y:S02]  /*25e0*/  LDC.64 R80, c[0x0][0x220] ;  /* 0x00008800ff507b82 */ /* 0x000ea40000000a00 */
[----:B--2---:R-:W-:-:S06]  /*25f0*/  IMAD.WIDE.U32 R80, R97, 0x10, R80 ;  /* 0x0000001061507825 */ /* 0x004fcc00078e0050 */
[----:B------:R-:W5:Y:S02]  /*2600*/  LDG.E.128 R80, desc[UR4][R80.64] ;  /* 0x0000000450507981 */ /* 0x000f64000c1e1d00 */
.L_x_282:
[----:B------:R-:W-:Y:S05]  /*2610*/  BSYNC B2 ;  /* 0x0000000000027941 */ /* 0x000fea0003800000 */
.L_x_281:
[----:B------:R-:W-:Y:S04]  /*2620*/  BSSY B2, `(.L_x_283) ;  /* 0x0000013000027945 */ /* 0x000fe80003800000 */
[----:B------:R-:W-:Y:S05]  /*2630*/  @P2 BRA `(.L_x_284) ;  /* 0x00000000001c2947 */ /* 0x000fea0003800000 */
[----:B------:R-:W-:Y:S01]  /*2640*/  UISETP.NE.U32.AND UP0, UPT, UR16, URZ, UPT ;  /* 0x0000003f1000728c */ /* 0x000fe2000bf05070 */
[----:B-1----:R-:W-:-:S03]  /*2650*/  HFMA2.MMA R92, -RZ, RZ, 0, 0 ;  /* 0x00000000ff5c7435 */ /* 0x002fc600000001ff */
[----:B------:R-:W-:-:S06]  /*2660*/  UISETP.NE.AND.EX UP0, UPT, UR17, URZ, UPT, UP0 ;  /* 0x0000003f1100728c */ /* 0x000fcc000bf05300 */
[----:B------:R-:W-:-:S13]  /*2670*/  PLOP3.LUT P4, PT, PT, PT, UP0, 0x80, 0x0 ;  /* 0x000000000000781c */ /* 0x000fda0003f8f008 */
[----:B------:R-:W-:Y:S05]  /*2680*/  @!P4 BRA `(.L_x_285) ;  /* 0x000000000030c947 */ /* 0x000fea0003800000 */
[----:B------:R-:W-:Y:S01]  /*2690*/  SHF.L.U32 R92, R76, 0x10, RZ ;  /* 0x000000104c5c7819 */ /* 0x000fe200000006ff */
[----:B------:R-:W-:Y:S06]  /*26a0*/  BRA `(.L_x_285) ;  /* 0x0000000000287947 */ /* 0x000fec0003800000 */
.L_x_284:
[----:B------:R-:W-:Y:S01]  /*26b0*/  UISETP.NE.U32.AND UP0, UPT, UR16, URZ, UPT ;  /* 0x0000003f1000728c */ /* 0x000fe2000bf05070 */
[----:B------:R-:W-:-:S03]  /*26c0*/  ISETP.NE.AND P5, PT, R19, RZ, PT ;  /* 0x000000ff1300720c */ /* 0x000fc60003fa5270 */
[----:B------:R-:W-:Y:S01]  /*26d0*/  UISETP.NE.AND.EX UP0, UPT, UR17, URZ, UPT, UP0 ;  /* 0x0000003f1100728c */ /* 0x000fe2000bf05300 */
[----:B-1----:R-:W-:-:S05]  /*26e0*/  FSEL R92, R96, RZ, !P5 ;  /* 0x000000ff605c7208 */ /* 0x002fca0006800000 */
[----:B------:R-:W-:Y:S01]  /*26f0*/  PLOP3.LUT P4, PT, PT, PT, UP0, 0x80, 0x0 ;  /* 0x000000000000781c */ /* 0x000fe20003f8f008 */
[----:B------:R-:W-:-:S04]  /*2700*/  FFMA.FTZ R93, R121, R98, R92 ;  /* 0x00000062795d7223 */ /* 0x000fc8000001005c */
[----:B------:R-:W-:-:S04]  /*2710*/  FADD.FTZ R92, R140, -R93 ;  /* 0x8000005d8c5c7221 */ /* 0x000fc80000010000 */
[----:B------:R-:W-:-:S04]  /*2720*/  FMUL.FTZ R92, R115, R92 ;  /* 0x0000005c735c7220 */ /* 0x000fc80000410000 */
[----:B------:R-:W-:-:S04]  /*2730*/  @P4 IMAD.U32 R93, R76, 0x10000, RZ ;  /* 0x000100004c5d4824 */ /* 0x000fc800078e00ff */
[----:B------:R-:W-:-:S07]  /*2740*/  @P4 FADD.FTZ R92, R92, R93 ;  /* 0x0000005d5c5c4221 */ /* 0x000fce0000010000 */
.L_x_285:
[----:B------:R-:W-:Y:S05]  /*2750*/  BSYNC B2 ;  /* 0x0000000000027941 */ /* 0x000fea0003800000 */
.L_x_283:
[----:B------:R-:W1:Y:S01]  /*2760*/  @P3 LDC R93, c[0x0][0x29c] ;  /* 0x0000a700ff5d3b82 */ /* 0x000e620000000800 */
[----:B------:R-:W-:Y:S01]  /*2770*/  ISETP.NE.U32.AND P5, PT, RZ, UR10, PT ;  /* 0x0000000aff007c0c */ /* 0x000fe2000bfa5070 */
[----:B------:R-:W-:Y:S01]  /*2780*/  BSSY B2, `(.L_x_286) ;  /* 0x0000018000027945 */ /* 0x000fe20003800000 */
[----:B-----5:R-:W-:Y:S02]  /*2790*/  @P3 SHF.L.U32 R95, R80, 0x10, RZ ;  /* 0x00000010505f3819 */ /* 0x020fe400000006ff */
[----:B------:R-:W-:Y:S01]  /*27a0*/  ISETP.NE.AND.EX P5, PT, RZ, UR11, PT, P5 ;  /* 0x0000000bff007c0c */ /* 0x000fe2000bfa5350 */
[----:B-1----:R-:W-:-:S12]  /*27b0*/  @P3 FMUL.FTZ R93, R92, R93 ;  /* 0x0000005d5c5d3220 */ /* 0x002fd80000410000 */
[----:B------:R-:W-:Y:S01]  /*27c0*/  @P5 F2FP.BF16.F32.PACK_AB R92, RZ, R92 ;  /* 0x0000005cff5c523e */ /* 0x000fe200000010ff */
[-C--:B------:R-:W-:Y:S01]  /*27d0*/  @P3 FMUL.FTZ R94, R23, R93.reuse ;  /* 0x0000005d175e3220 */ /* 0x080fe20000410000 */
[----:B------:R-:W-:Y:S02]  /*27e0*/  @P3 FFMA.FTZ R28, R95, R93, R28 ;  /* 0x0000005d5f1c3223 */ /* 0x000fe4000001001c */
[----:B------:R-:W-:Y:S02]  /*27f0*/  @P5 PRMT R84, R92, 0x7610, R84 ;  /* 0x000076105c545816 */ /* 0x000fe40000000054 */
[----:B------:R-:W-:-:S04]  /*2800*/  @P3 F2FP.BF16.F32.PACK_AB R94, RZ, R94 ;  /* 0x0000005eff5e323e */ /* 0x000fc800000010ff */
[----:B------:R-:W-:Y:S01]  /*2810*/  @P3 PRMT R88, R94, 0x7610, R88 ;  /* 0x000076105e583816 */ /* 0x000fe20000000058 */
[----:B------:R-:W-:Y:S06]  /*2820*/  @P2 BRA `(.L_x_287) ;  /* 0x0000000000142947 */ /* 0x000fec0003800000 */
[----:B------:R-:W-:Y:S01]  /*2830*/  MOV R92, RZ ;  /* 0x000000ff005c7202 */ /* 0x000fe20000000f00 */
[----:B------:R-:W-:Y:S06]  /*2840*/  @!P4 BRA `(.L_x_288) ;  /* 0x00000000002cc947 */ /* 0x000fec0003800000 */
[----:B------:R-:W-:-:S05]  /*2850*/  PRMT R92, R76, 0x7632, R92 ;  /* 0x000076324c5c7816 */ /* 0x000fca000000005c */
[----:B------:R-:W-:Y:S01]  /*2860*/  IMAD.U32 R92, R92, 0x10000, RZ ;  /* 0x000100005c5c7824 */ /* 0x000fe200078e00ff */
[----:B------:R-:W-:Y:S06]  /*2870*/  BRA `(.L_x_288) ;  /* 0x0000000000207947 */ /* 0x000fec0003800000 */
.L_x_287:
        /* <DEDUP_REMOVED lines=8> */
.L_x_288:
[----:B------:R-:W-:Y:S05]  /*2900*/  BSYNC B2 ;  /* 0x0000000000027941 */ /* 0x000fea0003800000 */
.L_x_286:
        /* <DEDUP_REMOVED lines=16> */
.L_x_290:
[----:B------:R-:W-:-:S04]  /*2a10*/  ISETP.NE.AND P6, PT, R19, RZ, PT ;  /* 0x000000ff1300720c */ /* 0x000fc80003fc5270 */
[----:B------:R-:W-:-:S05]  /*2a20*/  FSEL R92, R96, RZ, !P6 ;  /* 0x000000ff605c7208 */ /* 0x000fca0007000000 */
[----:B------:R-:W-:-:S04]  /*2a30*/  FFMA.FTZ R93, R139, R98, R92 ;  /* 0x000000628b5d7223 */ /* 0x000fc8000001005c */
[----:B------:R-:W-:Y:S01]  /*2a40*/  FADD.FTZ R92, R142, -R93 ;  /* 0x8000005d8e5c7221 */ /* 0x000fe20000010000 */
[----:B------:R-:W-:-:S03]  /*2a50*/  @P4 SHF.L.U32 R93, R77, 0x10, RZ ;  /* 0x000000104d5d4819 */ /* 0x000fc600000006ff */
[----:B------:R-:W-:-:S04]  /*2a60*/  FMUL.FTZ R92, R115, R92 ;  /* 0x0000005c735c7220 */ /* 0x000fc80000410000 */
[----:B------:R-:W-:-:S07]  /*2a70*/  @P4 FADD.FTZ R92, R92, R93 ;  /* 0x0000005d5c5c4221 */ /* 0x000fce0000010000 */
.L_x_291:
[----:B------:R-:W-:Y:S05]  /*2a80*/  BSYNC B2 ;  /* 0x0000000000027941 */ /* 0x000fea0003800000 */
.L_x_289:
[----:B------:R-:W1:Y:S01]  /*2a90*/  @P3 LDC R93, c[0x0][0x29c] ;  /* 0x0000a700ff5d3b82 */ /* 0x000e620000000800 */
[----:B------:R-:W-:Y:S01]  /*2aa0*/  @P3 IMAD.U32 R95, R81, 0x10000, RZ ;  /* 0x00010000515f3824 */ /* 0x000fe200078e00ff */
[----:B------:R-:W-:Y:S01]  /*2ab0*/  BSSY B2, `(.L_x_292) ;  /* 0x0000016000027945 */ /* 0x000fe20003800000 */
[----:B-1----:R-:W-:Y:S01]  /*2ac0*/  @P3 FMUL.FTZ R93, R92, R93 ;  /* 0x0000005d5c5d3220 */ /* 0x002fe20000410000 */
[----:B------:R-:W-:-:S03]  /*2ad0*/  @P5 F2FP.BF16.F32.PACK_AB R92, RZ, R92 ;  /* 0x0000005cff5c523e */ /* 0x000fc600000010ff */
[-C--:B------:R-:W-:Y:S01]  /*2ae0*/  @P3 FMUL.FTZ R94, R22, R93.reuse ;  /* 0x0000005d165e3220 */ /* 0x080fe20000410000 */
[----:B------:R-:W-:Y:S01]  /*2af0*/  @P3 FFMA.FTZ R30, R95, R93, R30 ;  /* 0x0000005d5f1e3223 */ /* 0x000fe2000001001e */
[----:B------:R-:W-:-:S03]  /*2b00*/  @P5 PRMT R85, R92, 0x7610, R85 ;  /* 0x000076105c555816 */ /* 0x000fc60000000055 */
[----:B------:R-:W-:-:S04]  /*2b10*/  @P3 F2FP.BF16.F32.PACK_AB R94, RZ, R94 ;  /* 0x0000005eff5e323e */ /* 0x000fc800000010ff */
[----:B------:R-:W-:Y:S01]  /*2b20*/  @P3 PRMT R89, R94, 0x7610, R89 ;  /* 0x000076105e593816 */ /* 0x000fe20000000059 */
[----:B------:R-:W-:Y:S06]  /*2b30*/  @P2 BRA `(.L_x_293) ;  /* 0x0000000000142947 */ /* 0x000fec0003800000 */
[----:B------:R-:W-:Y:S01]  /*2b40*/  HFMA2.MMA R92, -RZ, RZ, 0, 0 ;  /* 0x00000000ff5c7435 */ /* 0x000fe200000001ff */
[----:B------:R-:W-:Y:S10]  /*2b50*/  @!P4 BRA `(.L_x_294) ;  /* 0x00000000002cc947 */ /* 0x000ff40003800000 */
[----:B------:R-:W-:-:S04]  /*2b60*/  PRMT R92, R77, 0x7632, R92 ;  /* 0x000076324d5c7816 */ /* 0x000fc8000000005c */
[----:B------:R-:W-:Y:S01]  /*2b70*/  SHF.L.U32 R92, R92, 0x10, RZ ;  /* 0x000000105c5c7819 */ /* 0x000fe200000006ff */
[----:B------:R-:W-:Y:S06]  /*2b80*/  BRA `(.L_x_294) ;  /* 0x0000000000207947 */ /* 0x000fec0003800000 */
.L_x_293:
        /* <DEDUP_REMOVED lines=8> */
.L_x_294:
[----:B------:R-:W-:Y:S05]  /*2c10*/  BSYNC B2 ;  /* 0x0000000000027941 */ /* 0x000fea0003800000 */
.L_x_292:
        /* <DEDUP_REMOVED lines=12> */
[----:B------:R-:W-:Y:S01]  /*2ce0*/  MOV R92, RZ ;  /* 0x000000ff005c7202 */ /* 0x000fe20000000f00 */
[----:B------:R-:W-:Y:S06]  /*2cf0*/  @!P4 BRA `(.L_x_297) ;  /* 0x000000000024c947 */ /* 0x000fec0003800000 */
[----:B------:R-:W-:Y:S01]  /*2d00*/  IMAD.U32 R92, R78, 0x10000, RZ ;  /* 0x000100004e5c7824 */ /* 0x000fe200078e00ff */
[----:B------:R-:W-:Y:S06]  /*2d10*/  BRA `(.L_x_297) ;  /* 0x00000000001c7947 */ /* 0x000fec0003800000 */
.L_x_296:
[----:B------:R-:W-:-:S04]  /*2d20*/  ISETP.NE.AND P6, PT, R19, RZ, PT ;  /* 0x000000ff1300720c */ /* 0x000fc80003fc5270 */
[----:B------:R-:W-:-:S05]  /*2d30*/  FSEL R92, R96, RZ, !P6 ;  /* 0x000000ff605c7208 */ /* 0x000fca0007000000 */
[----:B------:R-:W-:-:S04]  /*2d40*/  FFMA.FTZ R93, R141, R98, R92 ;  /* 0x000000628d5d7223 */ /* 0x000fc8000001005c */
[----:B------:R-:W-:Y:S01]  /*2d50*/  FADD.FTZ R92, R144, -R93 ;  /* 0x8000005d905c7221 */ /* 0x000fe20000010000 */
[----:B------:R-:W-:-:S03]  /*2d60*/  @P4 SHF.L.U32 R93, R78, 0x10, RZ ;  /* 0x000000104e5d4819 */ /* 0x000fc600000006ff */
[----:B------:R-:W-:-:S04]  /*2d70*/  FMUL.FTZ R92, R115, R92 ;  /* 0x0000005c735c7220 */ /* 0x000fc80000410000 */
[----:B------:R-:W-:-:S07]  /*2d80*/  @P4 FADD.FTZ R92, R92, R93 ;  /* 0x0000005d5c5c4221 */ /* 0x000fce0000010000 */
.L_x_297:
[----:B------:R-:W-:Y:S05]  /*2d90*/  BSYNC B2 ;  /* 0x0000000000027941 */ /* 0x000fea0003800000 */
.L_x_295:
[----:B------:R-:W1:Y:S01]  /*2da0*/  @P3 LDC R93, c[0x0][0x29c] ;  /* 0x0000a700ff5d3b82 */ /* 0x000e620000000800 */
[----:B------:R-:W-:Y:S01]  /*2db0*/  @P3 SHF.L.U32 R95, R82, 0x10, RZ ;  /* 0x00000010525f3819 */ /* 0x000fe200000006ff */
        /* <DEDUP_REMOVED lines=14> */
.L_x_299:
        /* <DEDUP_REMOVED lines=8> */
.L_x_300:
[----:B------:R-:W-:Y:S05]  /*2f20*/  BSYNC B2 ;  /* 0x0000000000027941 */ /* 0x000fea0003800000 */
.L_x_298:
        /* <DEDUP_REMOVED lines=12> */
[----:B------:R-:W-:Y:S01]  /*2ff0*/  HFMA2.MMA R92, -RZ, RZ, 0, 0 ;  /* 0x00000000ff5c7435 */ /* 0x000fe200000001ff */
[----:B------:R-:W-:Y:S10]  /*3000*/  @!P4 BRA `(.L_x_303) ;  /* 0x000000000024c947 */ /* 0x000ff40003800000 */
[----:B------:R-:W-:Y:S01]  /*3010*/  SHF.L.U32 R92, R79, 0x10, RZ ;  /* 0x000000104f5c7819 */ /* 0x000fe200000006ff */
[----:B------:R-:W-:Y:S06]  /*3020*/  BRA `(.L_x_303) ;  /* 0x00000000001c7947 */ /* 0x000fec0003800000 */
.L_x_302:
[----:B------:R-:W-:-:S04]  /*3030*/  ISETP.NE.AND P6, PT, R19, RZ, PT ;  /* 0x000000ff1300720c */ /* 0x000fc80003fc5270 */
[----:B------:R-:W-:-:S05]  /*3040*/  FSEL R92, R96, RZ, !P6 ;  /* 0x000000ff605c7208 */ /* 0x000fca0007000000 */
[----:B------:R-:W-:-:S04]  /*3050*/  FFMA.FTZ R93, R143, R98, R92 ;  /* 0x000000628f5d7223 */ /* 0x000fc8000001005c */
[----:B------:R-:W-:Y:S01]  /*3060*/  FADD.FTZ R92, R152, -R93 ;  /* 0x8000005d985c7221 */ /* 0x000fe20000010000 */
[----:B------:R-:W-:-:S03]  /*3070*/  @P4 IMAD.U32 R93, R79, 0x10000, RZ ;  /* 0x000100004f5d4824 */ /* 0x000fc600078e00ff */
[----:B------:R-:W-:-:S04]  /*3080*/  FMUL.FTZ R92, R115, R92 ;  /* 0x0000005c735c7220 */ /* 0x000fc80000410000 */
[----:B------:R-:W-:-:S07]  /*3090*/  @P4 FADD.FTZ R92, R92, R93 ;  /* 0x0000005d5c5c4221 */ /* 0x000fce0000010000 */
.L_x_303:
[----:B------:R-:W-:Y:S05]  /*30a0*/  BSYNC B2 ;  /* 0x0000000000027941 */ /* 0x000fea0003800000 */
.L_x_301:
        /* <DEDUP_REMOVED lines=16> */
.L_x_305:
[----:B------:R-:W-:Y:S02]  /*31b0*/  ISETP.NE.AND P2, PT, R19, RZ, PT ;  /* 0x000000ff1300720c */ /* 0x000fe40003f45270 */
[----:B------:R-:W-:Y:S02]  /*31c0*/  @P4 PRMT R92, R79, 0x7632, R92 ;  /* 0x000076324f5c4816 */ /* 0x000fe4000000005c */
[----:B------:R-:W-:-:S05]  /*31d0*/  FSEL R93, R96, RZ, !P2 ;  /* 0x000000ff605d7208 */ /* 0x000fca0005000000 */
[----:B------:R-:W-:Y:S01]  /*31e0*/  FFMA.FTZ R98, R154, R98, R93 ;  /* 0x000000629a627223 */ /* 0x000fe2000001005d */
[----:B------:R-:W-:-:S03]  /*31f0*/  @P4 SHF.L.U32 R93, R92, 0x10, RZ ;  /* 0x000000105c5d4819 */ /* 0x000fc600000006ff */
[----:B------:R-:W-:-:S04]  /*3200*/  FADD.FTZ R98, R151, -R98 ;  /* 0x8000006297627221 */ /* 0x000fc80000010000 */
[----:B------:R-:W-:-:S04]  /*3210*/  FMUL.FTZ R98, R115, R98 ;  /* 0x0000006273627220 */ /* 0x000fc80000410000 */
[----:B------:R-:W-:-:S07]  /*3220*/  @P4 FADD.FTZ R98, R98, R93 ;  /* 0x0000005d62624221 */ /* 0x000fce0000010000 */
.L_x_306:
[----:B------:R-:W-:Y:S05]  /*3230*/  BSYNC B2 ;  /* 0x0000000000027941 */ /* 0x000fea0003800000 */
.L_x_304:
[----:B------:R-:W1:Y:S08]  /*3240*/  @P3 LDC R99, c[0x0][0x29c] ;  /* 0x0000a700ff633b82 */ /* 0x000e700000000800 */
[----:B------:R-:W2:Y:S08]  /*3250*/  @P5 LDC.64 R94, c[0x0][0x308] ;  /* 0x0000c200ff5e5b82 */ /* 0x000eb00000000a00 */
[----:B------:R-:W3:Y:S01]  /*3260*/  @P3 LDC.64 R92, c[0x0][0x2f8] ;  /* 0x0000be00ff5c3b82 */ /* 0x000ee20000000a00 */
[----:B-1----:R-:W-:Y:S01]  /*3270*/  @P3 FMUL.FTZ R96, R98, R99 ;  /* 0x0000006362603220 */ /* 0x002fe20000410000 */
[----:B------:R-:W-:-:S03]  /*3280*/  @P5 F2FP.BF16.F32.PACK_AB R98, RZ, R98 ;  /* 0x00000062ff62523e */ /* 0x000fc600000010ff */
[----:B------:R-:W-:Y:S01]  /*3290*/  @P3 FMUL.FTZ R99, R2, R96 ;  /* 0x0000006002633220 */ /* 0x000fe20000410000 */
[----:B------:R-:W-:Y:S01]  /*32a0*/  @P5 PRMT R87, R87, 0x5410, R98 ;  /* 0x0000541057575816 */ /* 0x000fe20000000062 */
[----:B--2---:R-:W-:-:S03]  /*32b0*/  @P5 IMAD.WIDE.U32 R94, R118, 0x10, R94 ;  /* 0x00000010765e5825 */ /* 0x004fc600078e005e */
[----:B------:R-:W-:-:S04]  /*32c0*/  @P3 F2FP.BF16.F32.PACK_AB R99, RZ, R99 ;  /* 0x00000063ff63323e */ /* 0x000fc800000010ff */
[----:B------:R-:W-:Y:S01]  /*32d0*/  @P3 PRMT R91, R91, 0x5410, R99 ;  /* 0x000054105b5b3816 */ /* 0x000fe20000000063 */
[----:B------:R2:W-:Y:S01]  /*32e0*/  @P5 STG.E.128 desc[UR4][R94.64], R84 ;  /* 0x000000545e005986 */ /* 0x0005e2000c101d04 */
[----:B---3--:R-:W-:Y:S01]  /*32f0*/  @P3 IMAD.WIDE.U32 R92, R97, 0x10, R92 ;  /* 0x00000010615c3825 */ /* 0x008fe200078e005c */
[----:B------:R-:W-:-:S04]  /*3300*/  @P3 PRMT R97, R83, 0x7632, R97 ;  /* 0x0000763253613816 */ /* 0x000fc80000000061 */
[----:B------:R2:W-:Y:S01]  /*3310*/  @P3 STG.E.128 desc[UR4][R92.64], R88 ;  /* 0x000000585c003986 */ /* 0x0005e2000c101d04 */
[----:B------:R-:W-:-:S05]  /*3320*/  @P3 SHF.L.U32 R97, R97, 0x10, RZ ;  /* 0x0000001061613819 */ /* 0x000fca00000006ff */
[----:B------:R-:W-:-:S07]  /*3330*/  @P3 FFMA.FTZ R27, R96, R97, R27 ;  /* 0x00000061601b3223 */ /* 0x000fce000001001b */
.L_x_280:
[----:B------:R-:W-:Y:S05]  /*3340*/  BSYNC B1 ;  /* 0x0000000000017941 */ /* 0x000fea0003800000 */
.L_x_279:
[----:B-12---:R-:W1:Y:S02]  /*3350*/  LDC.64 R92, c[0x0][0x210] ;  /* 0x00008400ff5c7b82 */ /* 0x006e640000000a00 */
[----:B-1----:R-:W-:-:S05]  /*3360*/  IMAD R112, R92, 0x4, R112 ;  /* 0x000000045c707824 */ /* 0x002fca00078e0270 */
[----:B------:R-:W-:-:S13]  /*3370*/  ISETP.GE.AND P2, PT, R112, R93, PT ;  /* 0x0000005d7000720c */ /* 0x000fda0003f46270 */
[----:B------:R-:W-:Y:S05]  /*3380*/  @!P2 BRA `(.L_x_307) ;  /* 0xffffffd000eca947 */ /* 0x000fea000383ffff */
.L_x_241:
[----:B------:R-:W-:Y:S05]  /*3390*/  BSYNC B0 ;  /* 0x0000000000007941 */ /* 0x000fea0003800000 */
.L_x_240:
[----:B------:R-:W1:Y:S01]  /*33a0*/  S2R R3, SR_CgaCtaId ;  /* 0x0000000000037919 */ /* 0x000e620000008800 */
[--C-:B------:R-:W-:Y:S01]  /*33b0*/  SHF.R.U32.HI R2, RZ, 0x5, R114.reuse ;  /* 0x00000005ff027819 */ /* 0x100fe20000011672 */
[----:B------:R-:W-:Y:S05]  /*33c0*/  WARPSYNC.ALL ;  /* 0x0000000000007948 */ /* 0x000fea0003800000 */
[----:B------:R-:W-:Y:S01]  /*33d0*/  MOV R0, 0x400 ;  /* 0x0000040000007802 */ /* 0x000fe20000000f00 */
[----:B-----5:R-:W2:Y:S01]  /*33e0*/  S2R R12, SR_CTAID.X ;  /* 0x00000000000c7919 */ /* 0x020ea20000002500 */
[----:B------:R-:W-:Y:S01]  /*33f0*/  LOP3.LUT R4, R114, 0x1f, RZ, 0xc0, !PT ;  /* 0x0000001f72047812 */ /* 0x000fe200078ec0ff */
[----:B------:R-:W-:Y:S01]  /*3400*/  ULDC.64 UR6, c[0x0][0x2d8] ;  /* 0x0000b60000067ab9 */ /* 0x000fe20000000a00 */
[----:B------:R-:W-:Y:S01]  /*3410*/  SHF.L.U32 R5, R2, 0x6, RZ ;  /* 0x0000000602057819 */ /* 0x000fe200000006ff */
[----:B------:R-:W-:Y:S01]  /*3420*/  ULDC.64 UR12, c[0x0][0x2d0] ;  /* 0x0000b400000c7ab9 */ /* 0x000fe20000000a00 */
[----:B------:R-:W-:Y:S01]  /*3430*/  IADD3 R10, R113, 0x7f, -R114 ;  /* 0x0000007f710a7810 */ /* 0x000fe20007ffe872 */
[----:B------:R-:W-:Y:S01]  /*3440*/  ULDC.64 UR14, c[0x0][0x2f0] ;  /* 0x0000bc00000e7ab9 */ /* 0x000fe20000000a00 */
[----:B------:R-:W-:Y:S02]  /*3450*/  BSSY B0, `(.L_x_308) ;  /* 0x0000090000007945 */ /* 0x000fe40003800000 */
[----:B------:R-:W-:-:S02]  /*3460*/  LOP3.LUT P3, RZ, R10, 0xffffff80, RZ, 0xc0, !PT ;  /* 0xffffff800aff7812 */ /* 0x000fc4000786c0ff */
[C---:B------:R-:W-:Y:S02]  /*3470*/  ISETP.GE.U32.AND P0, PT, R10.reuse, 0x100, PT ;  /* 0x000001000a00780c */ /* 0x040fe40003f06070 */
[C---:B------:R-:W-:Y:S02]  /*3480*/  ISETP.GE.U32.AND P1, PT, R10.reuse, 0x180, PT ;  /* 0x000001800a00780c */ /* 0x040fe40003f26070 */
[----:B------:R-:W-:Y:S02]  /*3490*/  ISETP.GE.U32.AND P2, PT, R10, 0x200, PT ;  /* 0x000002000a00780c */ /* 0x000fe40003f46070 */
[----:B-1----:R-:W-:Y:S02]  /*34a0*/  LEA R3, R3, R0, 0x18 ;  /* 0x0000000003037211 */ /* 0x002fe400078ec0ff */
[----:B------:R-:W-:-:S04]  /*34b0*/  LOP3.LUT R0, R5, 0xffffffc0, R4, 0xe2, !PT ;  /* 0xffffffc005007812 */ /* 0x000fc800078ee204 */
[----:B------:R-:W-:Y:S01]  /*34c0*/  LEA R0, R0, R3, 0x5 ;  /* 0x0000000300007211 */ /* 0x000fe200078e28ff */
[----:B------:R-:W-:Y:S02]  /*34d0*/  IMAD R3, R114, 0x4, R3 ;  /* 0x0000000472037824 */ /* 0x000fe400078e0203 */
[----:B--2---:R-:W-:Y:S02]  /*34e0*/  IMAD R113, R12, R113, RZ ;  /* 0x000000710c717224 */ /* 0x004fe400078e02ff */
[----:B------:R-:W-:Y:S03]  /*34f0*/  STS.128 [R0], R52 ;  /* 0x0000003400007388 */ /* 0x000fe60000000c00 */
[----:B------:R-:W-:Y:S01]  /*3500*/  IADD3 R114, P4, R113, R114, RZ ;  /* 0x0000007271727210 */ /* 0x000fe20007f9e0ff */
[----:B------:R-:W-:Y:S04]  /*3510*/  STS.128 [R0+0x10], R48 ;  /* 0x0000103000007388 */ /* 0x000fe80000000c00 */
        /* <DEDUP_REMOVED lines=32> */
[----:B------:R-:W-:Y:S02]  /*3720*/  FADD.FTZ R13, R2, R13 ;  /* 0x0000000d020d7221 */ /* 0x000fe40000010000 */
[----:B------:R-:W-:Y:S01]  /*3730*/  STS.128 [R0+0x400], R60 ;  /* 0x0004003c00007388 */ /* 0x000fe20000000c00 */
[----:B--2---:R-:W-:Y:S01]  /*3740*/  FADD.FTZ R5, R5, R8 ;  /* 0x0000000805057221 */ /* 0x004fe20000010000 */
[----:B------:R-:W-:Y:S01]  /*3750*/  SHF.L.U32 R8, R114, 0x2, RZ ;  /* 0x0000000272087819 */ /* 0x000fe200000006ff */
[----:B------:R-:W-:Y:S01]  /*3760*/  FADD.FTZ R15, R4, R15 ;  /* 0x0000000f040f7221 */ /* 0x000fe20000010000 */
[----:B------:R-:W-:Y:S01]  /*3770*/  STS.128 [R0+0x410], R56 ;  /* 0x0004103800007388 */ /* 0x000fe20000000c00 */
[----:B------:R-:W-:Y:S01]  /*3780*/  FADD.FTZ R9, R5, R10 ;  /* 0x0000000a05097221 */ /* 0x000fe20000010000 */
[----:B------:R-:W-:Y:S01]  /*3790*/  BAR.SYNC.DEFER_BLOCKING 0x0 ;  /* 0x0000000000007b1d */ /* 0x000fe20000010000 */
[----:B------:R-:W-:Y:S01]  /*37a0*/  IADD3 R10, P5, R8, UR12, RZ ;  /* 0x0000000c080a7c10 */ /* 0x000fe2000ffbe0ff */
[----:B---3--:R-:W-:-:S04]  /*37b0*/  FADD.FTZ R6, R6, R11 ;  /* 0x0000000b06067221 */ /* 0x008fc80000010000 */
[----:B------:R-:W-:Y:S01]  /*37c0*/  FADD.FTZ R17, R6, R17 ;  /* 0x0000001106117221 */ /* 0x000fe20000010000 */
        /* <DEDUP_REMOVED lines=38> */
[----:B0-----:R-:W-:Y:S02]  /*3a30*/  IADD3.X R25, RZ, RZ, RZ, P4, !PT ;  /* 0x000000ffff197210 */ /* 0x001fe400027fe4ff */
[----:B------:R-:W-:Y:S02]  /*3a40*/  IADD3 R2, P4, R8, UR6, RZ ;  /* 0x0000000608027c10 */ /* 0x000fe4000ff9e0ff */
[----:B------:R-:W-:Y:S02]  /*3a50*/  SHF.L.U64.HI R25, R114, 0x2, R25 ;  /* 0x0000000272197819 */ /* 0x000fe40000010219 */
[----:B------:R-:W-:Y:S02]  /*3a60*/  IADD3 R8, P6, R8, UR14, RZ ;  /* 0x0000000e08087c10 */ /* 0x000fe4000ffde0ff */
[----:B------:R-:W-:Y:S01]  /*3a70*/  IADD3.X R27, R25, UR13, RZ, P5, !PT ;  /* 0x0000000d191b7c10 */ /* 0x000fe2000affe4ff */
        /* <DEDUP_REMOVED lines=13> */
[----:B-1----:R-:W-:-:S03]  /*3b50*/  FADD.FTZ R22, RZ, R22 ;  /* 0x00000016ff167221 */ /* 0x002fc60000010000 */
[----:B------:R-:W1:Y:S01]  /*3b60*/  LDS R5, [R3+0x1800] ;  /* 0x0018000003057984 */ /* 0x000e620000000800 */
[----:B--2---:R-:W-:Y:S01]  /*3b70*/  FADD.FTZ R40, RZ, R40 ;  /* 0x00000028ff287221 */ /* 0x004fe20000010000 */
[----:B---3--:R-:W-:Y:S02]  /*3b80*/  FADD.FTZ R42, RZ, R42 ;  /* 0x0000002aff2a7221 */ /* 0x008fe40000010000 */
[----:B------:R-:W2:Y:S01]  /*3b90*/  LDS R19, [R3+0x1a00] ;  /* 0x001a000003137984 */ /* 0x000ea20000000800 */
[----:B----4-:R-:W-:-:S03]  /*3ba0*/  FADD.FTZ R20, R20, R59 ;  /* 0x0000003b14147221 */ /* 0x010fc60000010000 */
[----:B------:R-:W3:Y:S01]  /*3bb0*/  LDS R21, [R3+0x1c00] ;  /* 0x001c000003157984 */ /* 0x000ee20000000800 */
[----:B------:R-:W-:-:S03]  /*3bc0*/  FADD.FTZ R22, R22, R61 ;  /* 0x0000003d16167221 */ /* 0x000fc60000010000 */
[----:B------:R4:W2:Y:S01]  /*3bd0*/  LDS R23, [R3+0x1e00] ;  /* 0x001e000003177984 */ /* 0x0008a20000000800 */
[----:B------:R-:W-:Y:S01]  /*3be0*/  FADD.FTZ R37, R40, R37 ;  /* 0x0000002528257221 */ /* 0x000fe20000010000 */
[----:B------:R-:W-:Y:S01]  /*3bf0*/  FADD.FTZ R33, R42, R33 ;  /* 0x000000212a217221 */ /* 0x000fe20000010000 */
[C---:B----4-:R-:W-:Y:S02]  /*3c00*/  IADD3.X R3, R25.reuse, UR7, RZ, P4, !PT ;  /* 0x0000000719037c10 */ /* 0x050fe4000a7fe4ff */
[----:B------:R-:W-:Y:S01]  /*3c10*/  IADD3.X R25, R25, UR15, RZ, P6, !PT ;  /* 0x0000000f19197c10 */ /* 0x000fe2000b7fe4ff */
[----:B------:R-:W-:Y:S01]  /*3c20*/  FADD.FTZ R20, R20, R29 ;  /* 0x0000001d14147221 */ /* 0x000fe20000010000 */
[----:B------:R-:W-:Y:S01]  /*3c30*/  FADD.FTZ R22, R22, R7 ;  /* 0x0000000716167221 */ /* 0x000fe20000010000 */
[----:B------:R-:W-:Y:S01]  /*3c40*/  FADD.FTZ R0, R37, R0 ;  /* 0x0000000025007221 */ /* 0x000fe20000010000 */
[----:B0-----:R-:W-:Y:S01]  /*3c50*/  FADD.FTZ R24, R33, R24 ;  /* 0x0000001821187221 */ /* 0x001fe20000010000 */
[----:B-1----:R-:W-:Y:S01]  /*3c60*/  FADD.FTZ R11, R20, R5 ;  /* 0x00000005140b7221 */ /* 0x002fe20000010000 */
[----:B------:R-:W-:Y:S06]  /*3c70*/  @!P3 BRA `(.L_x_309) ;  /* 0x000000000034b947 */ /* 0x000fec0003800000 */
[----:B------:R-:W-:Y:S01]  /*3c80*/  IMAD.MOV.U32 R4, RZ, RZ, R10 ;  /* 0x000000ffff047224 */ /* 0x000fe200078e000a */
[-C--:B------:R-:W-:Y:S01]  /*3c90*/  MOV R5, R27.reuse ;  /* 0x0000001b00057202 */ /* 0x080fe20000000f00 */
[--C-:B------:R-:W-:Y:S01]  /*3ca0*/  IMAD.MOV.U32 R7, RZ, RZ, R25.reuse ;  /* 0x000000ffff077224 */ /* 0x100fe200078e0019 */
[----:B------:R-:W-:Y:S01]  /*3cb0*/  MOV R6, R8 ;  /* 0x0000000800067202 */ /* 0x000fe20000000f00 */
[----:B------:R0:W-:Y:S01]  /*3cc0*/  STG.E desc[UR4][R2.64], R51 ;  /* 0x0000003302007986 */ /* 0x0001e2000c101904 */
[----:B------:R-:W-:Y:S02]  /*3cd0*/  IADD3 R8, P5, R8, 0x200, RZ ;  /* 0x0000020008087810 */ /* 0x000fe40007fbe0ff */
[----:B------:R-:W-:Y:S01]  /*3ce0*/  IADD3 R10, P4, R10, 0x200, RZ ;  /* 0x000002000a0a7810 */ /* 0x000fe20007f9e0ff */
[----:B------:R1:W-:Y:S02]  /*3cf0*/  STG.E desc[UR4][R4.64], R13 ;  /* 0x0000000d04007986 */ /* 0x0003e4000c101904 */
[----:B------:R-:W-:Y:S01]  /*3d00*/  IMAD.X R25, RZ, RZ, R25, P5 ;  /* 0x000000ffff197224 */ /* 0x000fe200028e0619 */
[----:B------:R-:W-:Y:S01]  /*3d10*/  IADD3.X R27, RZ, R27, RZ, P4, !PT ;  /* 0x0000001bff1b7210 */ /* 0x000fe200027fe4ff */
[----:B------:R1:W-:Y:S01]  /*3d20*/  STG.E desc[UR4][R6.64], R11 ;  /* 0x0000000b06007986 */ /* 0x0003e2000c101904 */
[----:B0-----:R-:W-:-:S04]  /*3d30*/  IADD3 R2, P3, R2, 0x200, RZ ;  /* 0x0000020002027810 */ /* 0x001fc80007f7e0ff */
[----:B------:R-:W-:-:S09]  /*3d40*/  IADD3.X R3, RZ, R3, RZ, P3, !PT ;  /* 0x00000003ff037210 */ /* 0x000fd20001ffe4ff */
.L_x_309:
[----:B------:R-:W-:Y:S05]  /*3d50*/  BSYNC B0 ;  /* 0x0000000000007941 */ /* 0x000fea0003800000 */
.L_x_308:
[----:B------:R-:W-:Y:S01]  /*3d60*/  BSSY B0, `(.L_x_310) ;  /* 0x0000010000007945 */ /* 0x000fe20003800000 */
[----:B--2---:R-:W-:-:S03]  /*3d70*/  FADD.FTZ R19, R22, R19 ;  /* 0x0000001316137221 */ /* 0x004fc60000010000 */
[----:B------:R-:W-:Y:S05]  /*3d80*/  @!P0 BRA `(.L_x_311) ;  /* 0x0000000000348947 */ /* 0x000fea0003800000 */
[----:B-1----:R-:W-:Y:S01]  /*3d90*/  MOV R4, R10 ;  /* 0x0000000a00047202 */ /* 0x002fe20000000f00 */
[----:B------:R-:W-:Y:S01]  /*3da0*/  IMAD.MOV.U32 R6, RZ, RZ, R8 ;  /* 0x000000ffff067224 */ /* 0x000fe200078e0008 */
[----:B------:R-:W-:Y:S01]  /*3db0*/  MOV R5, R27 ;  /* 0x0000001b00057202 */ /* 0x000fe20000000f00 */
[----:B------:R0:W-:Y:S01]  /*3dc0*/  STG.E desc[UR4][R2.64], R53 ;  /* 0x0000003502007986 */ /* 0x0001e2000c101904 */
[----:B------:R-:W-:Y:S02]  /*3dd0*/  MOV R7, R25 ;  /* 0x0000001900077202 */ /* 0x000fe40000000f00 */
[----:B------:R-:W-:Y:S01]  /*3de0*/  IADD3 R10, P3, R10, 0x200, RZ ;  /* 0x000002000a0a7810 */ /* 0x000fe20007f7e0ff */
[----:B------:R2:W-:Y:S01]  /*3df0*/  STG.E desc[UR4][R4.64], R15 ;  /* 0x0000000f04007986 */ /* 0x0005e2000c101904 */
[----:B------:R-:W-:-:S03]  /*3e00*/  IADD3 R8, P4, R8, 0x200, RZ ;  /* 0x0000020008087810 */ /* 0x000fc60007f9e0ff */
[----:B------:R2:W-:Y:S01]  /*3e10*/  STG.E desc[UR4][R6.64], R19 ;  /* 0x0000001306007986 */ /* 0x0005e2000c101904 */
[----:B------:R-:W-:Y:S01]  /*3e20*/  IMAD.X R27, RZ, RZ, R27, P3 ;  /* 0x000000ffff1b7224 */ /* 0x000fe200018e061b */
[----:B------:R-:W-:Y:S02]  /*3e30*/  IADD3.X R25, RZ, R25, RZ, P4, !PT ;  /* 0x00000019ff197210 */ /* 0x000fe400027fe4ff */
[----:B0-----:R-:W-:-:S04]  /*3e40*/  IADD3 R2, P0, R2, 0x200, RZ ;  /* 0x0000020002027810 */ /* 0x001fc80007f1e0ff */
[----:B------:R-:W-:-:S09]  /*3e50*/  IADD3.X R3, RZ, R3, RZ, P0, !PT ;  /* 0x00000003ff037210 */ /* 0x000fd200007fe4ff */
.L_x_311:
[----:B------:R-:W-:Y:S05]  /*3e60*/  BSYNC B0 ;  /* 0x0000000000007941 */ /* 0x000fea0003800000 */
.L_x_310:
[----:B------:R-:W-:Y:S01]  /*3e70*/  BSSY B0, `(.L_x_312) ;  /* 0x0000010000007945 */ /* 0x000fe20003800000 */
[----:B---3--:R-:W-:-:S03]  /*3e80*/  FADD.FTZ R21, R0, R21 ;  /* 0x0000001500157221 */ /* 0x008fc60000010000 */
[----:B------:R-:W-:Y:S05]  /*3e90*/  @!P1 BRA `(.L_x_313) ;  /* 0x0000000000349947 */ /* 0x000fea0003800000 */
[----:B-12---:R-:W-:Y:S01]  /*3ea0*/  MOV R4, R10 ;  /* 0x0000000a00047202 */ /* 0x006fe20000000f00 */
[----:B------:R-:W-:Y:S01]  /*3eb0*/  IMAD.MOV.U32 R5, RZ, RZ, R27 ;  /* 0x000000ffff057224 */ /* 0x000fe200078e001b */
[----:B------:R-:W-:Y:S01]  /*3ec0*/  MOV R6, R8 ;  /* 0x0000000800067202 */ /* 0x000fe20000000f00 */
[----:B------:R0:W-:Y:S01]  /*3ed0*/  STG.E desc[UR4][R2.64], R55 ;  /* 0x0000003702007986 */ /* 0x0001e2000c101904 */
[----:B------:R-:W-:Y:S02]  /*3ee0*/  MOV R7, R25 ;  /* 0x0000001900077202 */ /* 0x000fe40000000f00 */
[----:B------:R-:W-:Y:S01]  /*3ef0*/  IADD3 R10, P1, R10, 0x200, RZ ;  /* 0x000002000a0a7810 */ /* 0x000fe20007f3e0ff */
[----:B------:R3:W-:Y:S01]  /*3f00*/  STG.E desc[UR4][R4.64], R9 ;  /* 0x0000000904007986 */ /* 0x0007e2000c101904 */
[----:B------:R-:W-:Y:S02]  /*3f10*/  IADD3 R8, P3, R8, 0x200, RZ ;  /* 0x0000020008087810 */ /* 0x000fe40007f7e0ff */
[----:B------:R-:W-:Y:S01]  /*3f20*/  IADD3.X R27, RZ, R27, RZ, P1, !PT ;  /* 0x0000001bff1b7210 */ /* 0x000fe20000ffe4ff */
[----:B------:R3:W-:Y:S01]  /*3f30*/  STG.E desc[UR4][R6.64], R21 ;  /* 0x0000001506007986 */ /* 0x0007e2000c101904 */
[----:B------:R-:W-:-:S02]  /*3f40*/  IADD3.X R25, RZ, R25, RZ, P3, !PT ;  /* 0x00000019ff197210 */ /* 0x000fc40001ffe4ff */
[----:B0-----:R-:W-:-:S05]  /*3f50*/  IADD3 R2, P0, R2, 0x200, RZ ;  /* 0x0000020002027810 */ /* 0x001fca0007f1e0ff */
[----:B------:R-:W-:-:S08]  /*3f60*/  IMAD.X R3, RZ, RZ, R3, P0 ;  /* 0x000000ffff037224 */ /* 0x000fd000000e0603 */
.L_x_313:
[----:B------:R-:W-:Y:S05]  /*3f70*/  BSYNC B0 ;  /* 0x0000000000007941 */ /* 0x000fea0003800000 */
.L_x_312:
[----:B------:R-:W-:Y:S01]  /*3f80*/  FADD.FTZ R23, R24, R23 ;  /* 0x0000001718177221 */ /* 0x000fe20000010000 */
[----:B------:R-:W-:Y:S06]  /*3f90*/  @!P2 EXIT ;  /* 0x000000000000a94d */ /* 0x000fec0003800000 */
[----:B------:R0:W-:Y:S01]  /*3fa0*/  STG.E desc[UR4][R2.64], R57 ;  /* 0x0000003902007986 */ /* 0x0001e2000c101904 */
[----:B-123--:R-:W-:Y:S01]  /*3fb0*/  MOV R4, R8 ;  /* 0x0000000800047202 */ /* 0x00efe20000000f00 */
[----:B------:R-:W-:Y:S02]  /*3fc0*/  IMAD.MOV.U32 R5, RZ, RZ, R25 ;  /* 0x000000ffff057224 */ /* 0x000fe400078e0019 */
[----:B0-----:R-:W-:Y:S01]  /*3fd0*/  IMAD.MOV.U32 R2, RZ, RZ, R10 ;  /* 0x000000ffff027224 */ /* 0x001fe200078e000a */
[----:B------:R-:W-:-:S05]  /*3fe0*/  MOV R3, R27 ;  /* 0x0000001b00037202 */ /* 0x000fca0000000f00 */
[----:B------:R-:W-:Y:S04]  /*3ff0*/  STG.E desc[UR4][R2.64], R17 ;  /* 0x0000001102007986 */ /* 0x000fe8000c101904 */
[----:B------:R-:W-:Y:S01]  /*4000*/  STG.E desc[UR4][R4.64], R23 ;  /* 0x0000001704007986 */ /* 0x000fe2000c101904 */
[----:B------:R-:W-:Y:S05]  /*4010*/  EXIT ;  /* 0x000000000000794d */ /* 0x000fea0003800000 */
.L_x_250:
[----:B0-----:R-:W-:Y:S01]  /*4020*/  HFMA2.MMA R122, -RZ, RZ, 0, 5.9604644775390625e-08 ;  /* 0x00000001ff7a7435 */ /* 0x001fe200000001ff */
[----:B------:R-:W-:Y:S01]  /*4030*/  BSSY B1, `(.L_x_314) ;  /* 0x0000006000017945 */ /* 0x000fe20003800000 */
[----:B------:R-:W-:Y:S01]  /*4040*/  MOV R123, 0x1f ;  /* 0x0000001f007b7802 */ /* 0x000fe20000000f00 */
[----:B------:R-:W-:-:S08]  /*4050*/  IMAD.MOV.U32 R116, RZ, RZ, -0x1 ;  /* 0xffffffffff747424 */ /* 0x000fd000078e00ff */
[----:B-----5:R-:W-:Y:S05]  /*4060*/  WARPSYNC.COLLECTIVE R116, `(.L_x_315) ;  /* 0x0000000074087348 */ /* 0x020fea0003c00000 */
[----:B------:R0:W1:Y:S02]  /*4070*/  SHFL.BFLY P3, R117, R157, R122, R123 ;  /* 0x0c00007a9d757389 */ /* 0x000064000006007b */
[----:B01---5:R-:W-:Y:S01]  /*4080*/  ENDCOLLECTIVE ;  /* 0x000000000000791b */ /* 0x023fe20003800000 */
.L_x_315:
[----:B------:R-:W-:Y:S05]  /*4090*/  BSYNC B1 ;  /* 0x0000000000017941 */ /* 0x000fea0003800000 */
.L_x_314:
        /* <DEDUP_REMOVED lines=9> */
.L_x_316:
[----:B------:R-:W-:Y:S01]  /*4130*/  HFMA2.MMA R122, -RZ, RZ, 0, 1.1920928955078125e-07 ;  /* 0x00000002ff7a7435 */ /* 0x000fe200000001ff */
[----:B------:R-:W-:Y:S01]  /*4140*/  MOV R157, R92 ;  /* 0x0000005c009d7202 */ /* 0x000fe20000000f00 */
[----:B------:R-:W-:-:S09]  /*4150*/  IMAD.MOV.U32 R93, RZ, RZ, R117 ;  /* 0x000000ffff5d7224 */ /* 0x000fd200078e0075 */
[----:B------:R-:W-:Y:S05]  /*4160*/  WARPSYNC.COLLECTIVE R116, `(.L_x_317) ;  /* 0x0000000074087348 */ /* 0x000fea0003c00000 */
[----:B------:R0:W1:Y:S02]  /*4170*/  SHFL.BFLY P3, R117, R157, R122, R123 ;  /* 0x0c00007a9d757389 */ /* 0x000064000006007b */
[----:B01----:R-:W-:Y:S01]  /*4180*/  ENDCOLLECTIVE ;  /* 0x000000000000791b */ /* 0x003fe20003800000 */
.L_x_317:
[----:B------:R-:W-:-:S05]  /*4190*/  FADD.FTZ R93, R93, R156 ;  /* 0x0000009c5d5d7221 */ /* 0x000fca0000010000 */
[----:B------:R-:W-:Y:S01]  /*41a0*/  MOV R157, R93 ;  /* 0x0000005d009d7202 */ /* 0x000fe20000000f00 */
[----:B------:R-:W-:-:S07]  /*41b0*/  IMAD.MOV.U32 R95, RZ, RZ, R117 ;  /* 0x000000ffff5f7224 */ /* 0x000fce00078e0075 */
[----:B------:R-:W-:Y:S05]  /*41c0*/  WARPSYNC.COLLECTIVE R116, `(.L_x_318) ;  /* 0x0000000074087348 */ /* 0x000fea0003c00000 */
[----:B------:R0:W1:Y:S02]  /*41d0*/  SHFL.BFLY P3, R117, R157, R122, R123 ;  /* 0x0c00007a9d757389 */ /* 0x000064000006007b */
[----:B01----:R-:W-:Y:S01]  /*41e0*/  ENDCOLLECTIVE ;  /* 0x000000000000791b */ /* 0x003fe20003800000 */
.L_x_318:
[----:B------:R-:W-:Y:S01]  /*41f0*/  FADD.FTZ R95, R92, R95 ;  /* 0x0000005f5c5f7221 */ /* 0x000fe20000010000 */
[----:B------:R-:W-:-:S03]  /*4200*/  HFMA2.MMA R122, -RZ, RZ, 0, 2.384185791015625e-07 ;  /* 0x00000004ff7a7435 */ /* 0x000fc600000001ff */
[----:B------:R-:W-:Y:S01]  /*4210*/  IMAD.MOV.U32 R157, RZ, RZ, R95 ;  /* 0x000000ffff9d7224 */ /* 0x000fe200078e005f */
[----:B------:R-:W-:-:S07]  /*4220*/  MOV R94, R117 ;  /* 0x00000075005e7202 */ /* 0x000fce0000000f00 */
[----:B------:R-:W-:Y:S05]  /*4230*/  WARPSYNC.COLLECTIVE R116, `(.L_x_319) ;  /* 0x0000000074087348 */ /* 0x000fea0003c00000 */
[----:B------:R0:W1:Y:S02]  /*4240*/  SHFL.BFLY P3, R117, R157, R122, R123 ;  /* 0x0c00007a9d757389 */ /* 0x000064000006007b */
[----:B01----:R-:W-:Y:S01]  /*4250*/  ENDCOLLECTIVE ;  /* 0x000000000000791b */ /* 0x003fe20003800000 */
.L_x_319:
[----:B------:R-:W-:-:S04]  /*4260*/  FADD.FTZ R94, R93, R94 ;  /* 0x0000005e5d5e7221 */ /* 0x000fc80000010000 */
[----:B------:R-:W-:Y:S01]  /*4270*/  IMAD.MOV.U32 R157, RZ, RZ, R94 ;  /* 0x000000ffff9d7224 */ /* 0x000fe200078e005e */
[----:B------:R-:W-:-:S07]  /*4280*/  MOV R96, R117 ;  /* 0x0000007500607202 */ /* 0x000fce0000000f00 */
[----:B------:R-:W-:Y:S05]  /*4290*/  WARPSYNC.COLLECTIVE R116, `(.L_x_320) ;  /* 0x0000000074087348 */ /* 0x000fea0003c00000 */
[----:B------:R0:W1:Y:S02]  /*42a0*/  SHFL.BFLY P3, R117, R157, R122, R123 ;  /* 0x0c00007a9d757389 */ /* 0x000064000006007b */
[----:B01----:R-:W-:Y:S01]  /*42b0*/  ENDCOLLECTIVE ;  /* 0x000000000000791b */ /* 0x003fe20003800000 */
.L_x_320:
[----:B------:R-:W-:-:S05]  /*42c0*/  FADD.FTZ R96, R95, R96 ;  /* 0x000000605f607221 */ /* 0x000fca0000010000 */
[----:B------:R-:W-:Y:S01]  /*42d0*/  MOV R157, R96 ;  /* 0x00000060009d7202 */ /* 0x000fe20000000f00 */
[----:B------:R-:W-:Y:S01]  /*42e0*/  IMAD.MOV.U32 R122, RZ, RZ, 0x8 ;  /* 0x00000008ff7a7424 */ /* 0x000fe200078e00ff */
[----:B------:R-:W-:-:S07]  /*42f0*/  MOV R97, R117 ;  /* 0x0000007500617202 */ /* 0x000fce0000000f00 */
[----:B------:R-:W-:Y:S05]  /*4300*/  WARPSYNC.COLLECTIVE R116, `(.L_x_321) ;  /* 0x0000000074087348 */ /* 0x000fea0003c00000 */
[----:B------:R0:W1:Y:S02]  /*4310*/  SHFL.BFLY P3, R117, R157, R122, R123 ;  /* 0x0c00007a9d757389 */ /* 0x000064000006007b */
[----:B01----:R-:W-:Y:S01]  /*4320*/  ENDCOLLECTIVE ;  /* 0x000000000000791b */ /* 0x003fe20003800000 */
.L_x_321:
[----:B------:R-:W-:-:S05]  /*4330*/  FADD.FTZ R97, R94, R97 ;  /* 0x000000615e617221 */ /* 0x000fca0000010000 */
[----:B------:R-:W-:Y:S02]  /*4340*/  MOV R157, R97 ;  /* 0x00000061009d7202 */ /* 0x000fe40000000f00 */
[----:B------:R-:W-:-:S07]  /*4350*/  MOV R99, R117 ;  /* 0x0000007500637202 */ /* 0x000fce0000000f00 */
[----:B------:R-:W-:Y:S05]  /*4360*/  WARPSYNC.COLLECTIVE R116, `(.L_x_322) ;  /* 0x0000000074087348 */ /* 0x000fea0003c00000 */
[----:B------:R0:W1:Y:S02]  /*4370*/  SHFL.BFLY P3, R117, R157, R122, R123 ;  /* 0x0c00007a9d757389 */ /* 0x000064000006007b */
[----:B01----:R-:W-:Y:S01]  /*4380*/  ENDCOLLECTIVE ;  /* 0x000000000000791b */ /* 0x003fe20003800000 */
.L_x_322:
[----:B------:R-:W-:Y:S01]  /*4390*/  FADD.FTZ R99, R96, R99 ;  /* 0x0000006360637221 */ /* 0x000fe20000010000 */
[----:B------:R-:W-:-:S04]  /*43a0*/  HFMA2.MMA R122, -RZ, RZ, 0, 9.5367431640625e-07 ;  /* 0x00000010ff7a7435 */ /* 0x000fc800000001ff */
[----:B------:R-:W-:Y:S01]  /*43b0*/  MOV R157, R99 ;  /* 0x00000063009d7202 */ /* 0x000fe20000000f00 */
[----:B------:R-:W-:-:S07]  /*43c0*/  IMAD.MOV.U32 R98, RZ, RZ, R117 ;  /* 0x000000ffff627224 */ /* 0x000fce00078e0075 */
[----:B------:R-:W-:Y:S05]  /*43d0*/  WARPSYNC.COLLECTIVE R116, `(.L_x_323) ;  /* 0x0000000074087348 */ /* 0x000fea0003c00000 */
[----:B------:R0:W1:Y:S02]  /*43e0*/  SHFL.BFLY P3, R117, R157, R122, R123 ;  /* 0x0c00007a9d757389 */ /* 0x000064000006007b */
[----:B01----:R-:W-:Y:S01]  /*43f0*/  ENDCOLLECTIVE ;  /* 0x000000000000791b */ /* 0x003fe20003800000 */
.L_x_323:
[----:B------:R-:W-:-:S05]  /*4400*/  FADD.FTZ R98, R97, R98 ;  /* 0x0000006261627221 */ /* 0x000fca0000010000 */
[----:B------:R-:W-:Y:S01]  /*4410*/  MOV R157, R98 ;  /* 0x00000062009d7202 */ /* 0x000fe20000000f00 */
[----:B------:R-:W-:-:S07]  /*4420*/  IMAD.MOV.U32 R92, RZ, RZ, R117 ;  /* 0x000000ffff5c7224 */ /* 0x000fce00078e0075 */
[----:B------:R-:W-:Y:S05]  /*4430*/  WARPSYNC.COLLECTIVE R116, `(.L_x_324) ;  /* 0x0000000074087348 */ /* 0x000fea0003c00000 */
[----:B------:R0:W1:Y:S02]  /*4440*/  SHFL.BFLY P3, R117, R157, R122, R123 ;  /* 0x0c00007a9d757389 */ /* 0x000064000006007b */
[----:B01----:R-:W-:Y:S01]  /*4450*/  ENDCOLLECTIVE ;  /* 0x000000000000791b */ /* 0x003fe20003800000 */
.L_x_324:
[----:B------:R-:W-:Y:S01]  /*4460*/  MOV R93, R117 ;  /* 0x00000075005d7202 */ /* 0x000fe20000000f00 */
[----:B------:R-:W-:Y:S06]  /*4470*/  BRA `(.L_x_325) ;  /* 0xffffffd000a47947 */ /* 0x000fec000383ffff */
.L_x_326:
        /* <DEDUP_REMOVED lines=16> */
.L_x_9078:


//--------------------- .text._ZN10layer_norm13ln_bwd_kernelINS_13Kernel_traitsI13__nv_bfloat16S2_S2_S2_fjLj512ELj1ELj4ELj1ELj16ENS_18Kernel_traits_baseILj512ES2_S2_S2_S2_fjLj128EEEEELb0ELb1ELb1ELb1EEEvNS_9BwdParamsE --------------------------
	.section	.text._ZN10layer_norm13ln_bwd_kernelINS_13Kernel_traitsI13__nv_bfloat16S2_S2_S2_fjLj512ELj1ELj4ELj1ELj16ENS_18Kernel_traits_baseILj512ES2_S2_S2_S2_fjLj128EEEEELb0ELb1ELb1ELb1EEEvNS_9BwdParamsE,"ax",@progbits
	.align	128
        .global         _ZN10layer_norm13ln_bwd_kernelINS_13Kernel_traitsI13__nv_bfloat16S2_S2_S2_fjLj512ELj1ELj4ELj1ELj16ENS_18Kernel_traits_baseILj512ES2_S2_S2_S2_fjLj128EEEEELb0ELb1ELb1ELb1EEEvNS_9BwdParamsE
        .type           _ZN10layer_norm13ln_bwd_kernelINS_13Kernel_traitsI13__nv_bfloat16S2_S2_S2_fjLj512ELj1ELj4ELj1ELj16ENS_18Kernel_traits_baseILj512ES2_S2_S2_S2_fjLj128EEEEELb0ELb1ELb1ELb1EEEvNS_9BwdParamsE,@function
        .size           _ZN10layer_norm13ln_bwd_kernelINS_13Kernel_traitsI13__nv_bfloat16S2_S2_S2_fjLj512ELj1ELj4ELj1ELj16ENS_18Kernel_traits_baseILj512ES2_S2_S2_S2_fjLj128EEEEELb0ELb1ELb1ELb1EEEvNS_9BwdParamsE,(.L_x_9079 - _ZN10layer_norm13ln_bwd_kernelINS_13Kernel_traitsI13__nv_bfloat16S2_S2_S2_fjLj512ELj1ELj4ELj1ELj16ENS_18Kernel_traits_baseILj512ES2_S2_S2_S2_fjLj128EEEEELb0ELb1ELb1ELb1EEEvNS_9BwdParamsE)
        .other          _ZN10layer_norm13ln_bwd_kernelINS_13Kernel_traitsI13__nv_bfloat16S2_S2_S2_fjLj512ELj1ELj4ELj1ELj16ENS_18Kernel_traits_baseILj512ES2_S2_S2_S2_fjLj128EEEEELb0ELb1ELb1ELb1EEEvNS_9BwdParamsE,@"STO_CUDA_ENTRY STV_DEFAULT"
_ZN10layer_norm13ln_bwd_kernelINS_13Kernel_traitsI13__nv_bfloat16S2_S2_S2_fjLj512ELj1ELj4ELj1ELj16ENS_18Kernel_traits_baseILj512ES2_S2_S2_S2_fjLj128EEEEELb0ELb1ELb1ELb1EEEvNS_9BwdParamsE:
.text._ZN10layer_norm13ln_bwd_kernelINS_13Kernel_traitsI13__nv_bfloat16S2_S2_S2_fjLj512ELj1ELj4ELj1ELj16ENS_18Kernel_traits_baseILj512ES2_S2_S2_S2_fjLj128EEEEELb0ELb1ELb1ELb1EEEvNS_9BwdParamsE:
[----:B------:R-:W-:Y:S01]  /*0000*/  LDC R1, c[0x0][0x28] ;  /* 0x00000a00ff017b82 */ /* 0x000fe20000000800 */
[----:B------:R-:W0:Y:S01]  /*0010*/  S2R R2, SR_TID.X ;  /* 0x0000000000027919 */ /* 0x000e220000002100 */
[----:B------:R-:W-:Y:S01]  /*0020*/  ULDC.64 UR4, c[0x0][0x278] ;  /* 0x00009e0000047ab9 */ /* 0x000fe20000000a00 */
[----:B------:R-:W-:Y:S01]  /*0030*/  ULDC UR6, c[0x0][0x214] ;  /* 0x0000850000067ab9 */ /* 0x000fe20000000800 */
[----:B------:R-:W-:Y:S01]  /*0040*/  ULDC UR8, c[0x0][0x290] ;  /* 0x0000a40000087ab9 */ /* 0x000fe20000000800 */
[----:B------:R-:W1:Y:S01]  /*0050*/  S2R R3, SR_CTAID.X ;  /* 0x0000000000037919 */ /* 0x000e620000002500 */
[----:B------:R-:W-:Y:S01]  /*0060*/  ULDC.64 UR14, c[0x0][0x2c8] ;  /* 0x0000b200000e7ab9 */ /* 0x000fe20000000a00 */
[----:B------:R-:W-:Y:S01]  /*0070*/  ULDC.64 UR10, c[0x0][0x308] ;  /* 0x0000c200000a7ab9 */ /* 0x000fe20000000a00 */
[----:B0-----:R-:W-:-:S04]  /*0080*/  SHF.L.U32 R0, R2, 0x4, RZ ;  /* 0x0000000402007819 */ /* 0x001fc800000006ff */
[----:B------:R-:W-:-:S04]  /*0090*/  LOP3.LUT R0, R0, 0x1f0, RZ, 0xc0, !PT ;  /* 0x000001f000007812 */ /* 0x000fc800078ec0ff */
[----:B------:R-:W-:-:S04]  /*00a0*/  IADD3 R4, P0, R0, UR4, RZ ;  /* 0x0000000400047c10 */ /* 0x000fc8000ff1e0ff */
[----:B------:R-:W-:Y:S01]  /*00b0*/  IADD3.X R5, RZ, UR5, RZ, P0, !PT ;  /* 0x00000005ff057c10 */ /* 0x000fe200087fe4ff */
[----:B------:R-:W-:-:S04]  /*00c0*/  ULDC.64 UR4, c[0x0][0x208] ;  /* 0x0000820000047ab9 */ /* 0x000fc80000000a00 */
[----:B------:R0:W5:Y:S04]  /*00d0*/  LDG.E.128 R28, desc[UR4][R4.64] ;  /* 0x00000004041c7981 */ /* 0x000168000c1e1d00 */
[----:B------:R0:W5:Y:S01]  /*00e0*/  LDG.E.128 R32, desc[UR4][R4.64+0x200] ;  /* 0x0002000404207981 */ /* 0x000162000c1e1d00 */
[----:B------:R-:W-:Y:S01]  /*00f0*/  SHF.R.U32.HI R0, RZ, 0x5, R2 ;  /* 0x00000005ff007819 */ /* 0x000fe20000011602 */
[----:B------:R-:W-:Y:S01]  /*0100*/  BSSY B0, `(.L_x_327) ;  /* 0x000030d000007945 */ /* 0x000fe20003800000 */
[----:B------:R-:W-:-:S03]  /*0110*/  LOP3.LUT R2, R2, 0x1f, RZ, 0xc0, !PT ;  /* 0x0000001f02027812 */ /* 0x000fc600078ec0ff */
[----:B-1----:R-:W-:-:S05]  /*0120*/  IMAD R0, R3, 0x4, R0 ;  /* 0x0000000403007824 */ /* 0x002fca00078e0200 */
[----:B------:R-:W-:-:S13]  /*0130*/  ISETP.GE.AND P0, PT, R0, UR6, PT ;  /* 0x0000000600007c0c */ /* 0x000fda000bf06270 */
[----:B0-----:R-:W-:Y:S05]  /*0140*/  @!P0 BRA `(.L_x_328) ;  /* 0x0000000000648947 */ /* 0x001fea0003800000 */
        /* <DEDUP_REMOVED lines=25> */
.L_x_328:
[----:B------:R-:W-:Y:S02]  /*02e0*/  ULDC.64 UR6, c[0x0][0x260] ;  /* 0x0000980000067ab9 */ /* 0x000fe40000000a00 */
[----:B------:R-:W-:-:S04]  /*02f0*/  LEA R10, P0, R2, UR6, 0x4 ;  /* 0x00000006020a7c11 */ /* 0x000fc8000f8020ff */
        /* <DEDUP_REMOVED lines=27> */
[C---:B--2---:R-:W-:Y:S01]  /*04b0*/  PRMT R19, R12.reuse, 0x7632, R19 ;  /* 0x000076320c137816 */ /* 0x044fe20000000013 */
[----:B------:R-:W-:Y:S02]  /*04c0*/  IMAD.U32 R8, R12, 0x10000, RZ ;  /* 0x000100000c087824 */ /* 0x000fe400078e00ff */
[----:B------:R-:W0:Y:S01]  /*04d0*/  LDC.U8 R12, c[0x0][0x2a0] ;  /* 0x0000a800ff0c7b82 */ /* 0x000e220000000000 */
[----:B---3--:R-:W-:Y:S02]  /*04e0*/  PRMT R17, R6, 0x7632, R17 ;  /* 0x0000763206117816 */ /* 0x008fe40000000011 */
[----:B------:R-:W-:-:S02]  /*04f0*/  PRMT R16, R5, 0x7632, R16 ;  /* 0x0000763205107816 */ /* 0x000fc40000000010 */
[----:B------:R-:W-:Y:S02]  /*0500*/  PRMT R18, R7, 0x7632, R18 ;  /* 0x0000763207127816 */ /* 0x000fe40000000012 */
[----:B------:R-:W-:Y:S01]  /*0510*/  PRMT R20, R13, 0x7632, R20 ;  /* 0x000076320d147816 */ /* 0x000fe20000000014 */
[C---:B------:R-:W-:Y:S01]  /*0520*/  IMAD.U32 R11, R15.reuse, 0x10000, RZ ;  /* 0x000100000f0b7824 */ /* 0x040fe200078e00ff */
[----:B------:R-:W-:Y:S02]  /*0530*/  PRMT R3, R4, 0x7632, R3 ;  /* 0x0000763204037816 */ /* 0x000fe40000000003 */
[C---:B------:R-:W-:Y:S02]  /*0540*/  PRMT R21, R14.reuse, 0x7632, R21 ;  /* 0x000076320e157816 */ /* 0x040fe40000000015 */
[----:B------:R-:W-:Y:S01]  /*0550*/  PRMT R112, R15, 0x7632, R112 ;  /* 0x000076320f707816 */ /* 0x000fe20000000070 */
[----:B------:R-:W-:Y:S01]  /*0560*/  IMAD.U32 R15, R17, 0x10000, RZ ;  /* 0x00010000110f7824 */ /* 0x000fe200078e00ff */
[----:B------:R-:W-:-:S02]  /*0570*/  SHF.L.U32 R10, R14, 0x10, RZ ;  /* 0x000000100e0a7819 */ /* 0x000fc400000006ff */
[----:B------:R-:W-:Y:S01]  /*0580*/  SHF.L.U32 R14, R16, 0x10, RZ ;  /* 0x00000010100e7819 */ /* 0x000fe200000006ff */
[----:B------:R-:W-:Y:S01]  /*0590*/  IMAD.U32 R5, R5, 0x10000, RZ ;  /* 0x0001000005057824 */ /* 0x000fe200078e00ff */
[----:B------:R-:W-:Y:S02]  /*05a0*/  SHF.L.U32 R9, R13, 0x10, RZ ;  /* 0x000000100d097819 */ /* 0x000fe400000006ff */
[----:B------:R-:W-:Y:S01]  /*05b0*/  SHF.L.U32 R16, R18, 0x10, RZ ;  /* 0x0000001012107819 */ /* 0x000fe200000006ff */
[----:B------:R-:W-:Y:S01]  /*05c0*/  IMAD.U32 R18, R20, 0x10000, RZ ;  /* 0x0001000014127824 */ /* 0x000fe200078e00ff */
[----:B------:R-:W-:Y:S02]  /*05d0*/  SHF.L.U32 R17, R19, 0x10, RZ ;  /* 0x0000001013117819 */ /* 0x000fe400000006ff */
[----:B------:R-:W-:Y:S02]  /*05e0*/  SHF.L.U32 R4, R4, 0x10, RZ ;  /* 0x0000001004047819 */ /* 0x000fe400000006ff */
[----:B------:R-:W-:-:S02]  /*05f0*/  SHF.L.U32 R6, R6, 0x10, RZ ;  /* 0x0000001006067819 */ /* 0x000fc400000006ff */
[----:B------:R-:W-:Y:S02]  /*0600*/  SHF.L.U32 R7, R7, 0x10, RZ ;  /* 0x0000001007077819 */ /* 0x000fe400000006ff */
[----:B------:R-:W-:Y:S02]  /*0610*/  SHF.L.U32 R13, R3, 0x10, RZ ;  /* 0x00000010030d7819 */ /* 0x000fe400000006ff */
[----:B------:R-:W-:Y:S02]  /*0620*/  SHF.L.U32 R19, R21, 0x10, RZ ;  /* 0x0000001015137819 */ /* 0x000fe400000006ff */
[----:B------:R-:W-:-:S07]  /*0630*/  SHF.L.U32 R112, R112, 0x10, RZ ;  /* 0x0000001070707819 */ /* 0x000fce00000006ff */
.L_x_382:
[----:B------:R-:W1:Y:S08]  /*0640*/  LDC.64 R116, c[0x0][0x288] ;  /* 0x0000a200ff747b82 */ /* 0x000e700000000a00 */
[----:B------:R-:W2:Y:S08]  /*0650*/  LDC.64 R126, c[0x0][0x280] ;  /* 0x0000a000ff7e7b82 */ /* 0x000eb00000000a00 */
[----:B------:R-:W3:Y:S01]  /*0660*/  LDC.64 R118, c[0x0][0x258] ;  /* 0x00009600ff767b82 */ /* 0x000ee20000000a00 */
[----:B-1----:R-:W-:-:S07]  /*0670*/  IMAD.WIDE R138, R0, 0x4, R116 ;  /* 0x00000004008a7825 */ /* 0x002fce00078e0274 */
[----:B------:R-:W1:Y:S01]  /*0680*/  LDC R137, c[0x0][0x218] ;  /* 0x00008600ff897b82 */ /* 0x000e620000000800 */
[----:B------:R-:W4:Y:S01]  /*0690*/  LDG.E R138, desc[UR4][R138.64] ;  /* 0x000000048a8a7981 */ /* 0x000f22000c1e1900 */
[----:B--2---:R-:W-:-:S06]  /*06a0*/  IMAD.WIDE R126, R0, 0x4, R126 ;  /* 0x00000004007e7825 */ /* 0x004fcc00078e027e */
[----:B------:R-:W2:Y:S01]  /*06b0*/  LDC.64 R116, c[0x0][0x2c8] ;  /* 0x0000b200ff747b82 */ /* 0x000ea20000000a00 */
[----:B-----5:R0:W5:Y:S01]  /*06c0*/  LDG.E R126, desc[UR4][R126.64] ;  /* 0x000000047e7e7981 */ /* 0x020162000c1e1900 */
[----:B---3--:R-:W-:-:S05]  /*06d0*/  IMAD.WIDE R140, R0, 0x4, R118 ;  /* 0x00000004008c7825 */ /* 0x008fca00078e0276 */
[----:B------:R3:W5:Y:S01]  /*06e0*/  LDG.E R114, desc[UR4][R140.64] ;  /* 0x000000048c727981 */ /* 0x000762000c1e1900 */
[----:B-1----:R-:W-:-:S05]  /*06f0*/  IMAD R113, R0, R137, RZ ;  /* 0x0000008900717224 */ /* 0x002fca00078e02ff */
[----:B------:R-:W-:-:S04]  /*0700*/  SHF.R.S32.HI R118, RZ, 0x1f, R113 ;  /* 0x0000001fff767819 */ /* 0x000fc80000011471 */
[----:B------:R-:W-:-:S04]  /*0710*/  LEA.HI R135, R118, R113, RZ, 0x3 ;  /* 0x0000007176877211 */ /* 0x000fc800078f18ff */
[----:B------:R-:W-:Y:S01]  /*0720*/  LEA.HI.SX32 R135, R135, R2, 0x1d ;  /* 0x0000000287877211 */ /* 0x000fe200078feaff */
[----:B------:R-:W-:Y:S04]  /*0730*/  BSSY B1, `(.L_x_330) ;  /* 0x00000cd000017945 */ /* 0x000fe80003800000 */
[C---:B------:R-:W-:Y:S02]  /*0740*/  VIADD R113, R135.reuse, 0x20 ;  /* 0x0000002087717836 */ /* 0x040fe40000000000 */
[----:B--2---:R-:W-:-:S04]  /*0750*/  IMAD.WIDE.U32 R118, R135, 0x10, R116 ;  /* 0x0000001087767825 */ /* 0x004fc800078e0074 */
[----:B------:R-:W-:Y:S01]  /*0760*/  IMAD.WIDE.U32 R116, R113, 0x10, R116 ;  /* 0x0000001071747825 */ /* 0x000fe200078e0074 */
[----:B----4-:R-:W-:-:S13]  /*0770*/  ISETP.GT.AND P2, PT, R138, RZ, PT ;  /* 0x000000ff8a00720c */ /* 0x010fda0003f44270 */
[----:B0--3--:R-:W-:Y:S05]  /*0780*/  @P2 BRA `(.L_x_331) ;  /* 0x0000000000302947 */ /* 0x009fea0003800000 */
[----:B------:R-:W-:Y:S01]  /*0790*/  MOV R127, UR14 ;  /* 0x0000000e007f7c02 */ /* 0x000fe20008000f00 */
[----:B------:R-:W-:Y:S01]  /*07a0*/  HFMA2.MMA R139, -RZ, RZ, 0, 0 ;  /* 0x00000000ff8b7435 */ /* 0x000fe200000001ff */
[----:B------:R-:W-:Y:S01]  /*07b0*/  MOV R138, UR15 ;  /* 0x0000000f008a7c02 */ /* 0x000fe20008000f00 */
[----:B------:R-:W-:Y:S01]  /*07c0*/  IMAD.MOV.U32 R140, RZ, RZ, RZ ;  /* 0x000000ffff8c7224 */ /* 0x000fe200078e00ff */
[----:B------:R-:W-:-:S04]  /*07d0*/  ISETP.NE.U32.AND P0, PT, R127, RZ, PT ;  /* 0x000000ff7f00720c */ /* 0x000fc80003f05070 */
[----:B------:R-:W-:-:S13]  /*07e0*/  ISETP.NE.AND.EX P0, PT, R138, RZ, PT, P0 ;  /* 0x000000ff8a00720c */ /* 0x000fda0003f05300 */
[----:B------:R-:W-:Y:S05]  /*07f0*/  @!P0 BRA `(.L_x_332) ;  /* 0x0000000c00008947 */ /* 0x000fea0003800000 */
[----:B------:R0:W5:Y:S04]  /*0800*/  LDG.E.128 R24, desc[UR4][R118.64] ;  /* 0x0000000476187981 */ /* 0x000168000c1e1d00 */
[----:B------:R0:W5:Y:S01]  /*0810*/  LDG.E.128 R20, desc[UR4][R116.64] ;  /* 0x0000000474147981 */ /* 0x000162000c1e1d00 */
[----:B------:R-:W-:Y:S01]  /*0820*/  MOV R140, RZ ;  /* 0x000000ff008c7202 */ /* 0x000fe20000000f00 */
[----:B------:R-:W-:Y:S01]  /*0830*/  IMAD.MOV.U32 R139, RZ, RZ, RZ ;  /* 0x000000ffff8b7224 */ /* 0x000fe200078e00ff */
[----:B------:R-:W-:Y:S06]  /*0840*/  BRA `(.L_x_332) ;  /* 0x0000000800ec7947 */ /* 0x000fec0003800000 */
.L_x_331:
[----:B------:R-:W0:Y:S01]  /*0850*/  LDC.64 R104, c[0x0][0x238] ;  /* 0x00008e00ff687b82 */ /* 0x000e220000000a00 */
[----:B------:R-:W-:-:S05]  /*0860*/  IADD3 R96, R138, -0x1, RZ ;  /* 0xffffffff8a607810 */ /* 0x000fca0007ffe0ff */
        /* <DEDUP_REMOVED lines=9> */
[C---:B-1----:R-:W-:Y:S01]  /*0900*/  IMAD.WIDE.U32 R100, R111.reuse, 0x10, R108 ;  /* 0x000000106f647825 */ /* 0x042fe200078e006c */
[----:B------:R-:W-:Y:S01]  /*0910*/  IADD3 R111, R111, 0x20, RZ ;  /* 0x000000206f6f7810 */ /* 0x000fe20007ffe0ff */
[----:B------:R-:W4:Y:S04]  /*0920*/  LDG.E.128 R104, desc[UR4][R104.64] ;  /* 0x0000000468687981 */ /* 0x000f28000c1e1d00 */
[----:B------:R-:W4:Y:S01]  /*0930*/  LDG.E.128 R100, desc[UR4][R100.64] ;  /* 0x0000000464647981 */ /* 0x000f22000c1e1d00 */
[----:B--2---:R-:W-:-:S05]  /*0940*/  IMAD.WIDE R120, R0, 0x4, R120 ;  /* 0x0000000400787825 */ /* 0x004fca00078e0278 */
[----:B------:R-:W2:Y:S01]  /*0950*/  LDG.E R3, desc[UR4][R120.64] ;  /* 0x0000000478037981 */ /* 0x000ea2000c1e1900 */
[----:B------:R-:W-:-:S06]  /*0960*/  IMAD.WIDE.U32 R108, R111, 0x10, R108 ;  /* 0x000000106f6c7825 */ /* 0x000fcc00078e006c */
[----:B------:R-:W2:Y:S01]  /*0970*/  LDG.E.128 R108, desc[UR4][R108.64] ;  /* 0x000000046c6c7981 */ /* 0x000ea2000c1e1d00 */
[----:B------:R-:W-:Y:S01]  /*0980*/  IMAD.U32 R127, RZ, RZ, UR14 ;  /* 0x0000000eff7f7e24 */ /* 0x000fe2000f8e00ff */
[----:B------:R-:W-:-:S04]  /*0990*/  MOV R138, UR15 ;  /* 0x0000000f008a7c02 */ /* 0x000fc80008000f00 */
[----:B------:R-:W-:-:S04]  /*09a0*/  ISETP.NE.U32.AND P0, PT, R127, RZ, PT ;  /* 0x000000ff7f00720c */ /* 0x000fc80003f05070 */
[----:B------:R-:W-:-:S13]  /*09b0*/  ISETP.NE.AND.EX P0, PT, R138, RZ, PT, P0 ;  /* 0x000000ff8a00720c */ /* 0x000fda0003f05300 */
[----:B------:R-:W5:Y:S04]  /*09c0*/  @P0 LDG.E.128 R24, desc[UR4][R118.64] ;  /* 0x0000000476180981 */ /* 0x000f68000c1e1d00 */
[----:B------:R0:W5:Y:S01]  /*09d0*/  @P0 LDG.E.128 R20, desc[UR4][R116.64] ;  /* 0x0000000474140981 */ /* 0x000162000c1e1d00 */
[----:B------:R-:W-:Y:S02]  /*09e0*/  ISETP.NE.AND P0, PT, R12, RZ, PT ;  /* 0x000000ff0c00720c */ /* 0x000fe40003f05270 */
[----:B---3--:R-:W-:Y:S02]  /*09f0*/  PRMT R125, R96, 0x7632, R125 ;  /* 0x00007632607d7816 */ /* 0x008fe4000000007d */
[----:B------:R-:W-:Y:S02]  /*0a00*/  PRMT R130, R98, 0x7632, R130 ;  /* 0x0000763262827816 */ /* 0x000fe40000000082 */
[----:B------:R-:W-:-:S02]  /*0a10*/  SHF.L.U32 R96, R96, 0x10, RZ ;  /* 0x0000001060607819 */ /* 0x000fc400000006ff */
[----:B------:R-:W-:Y:S02]  /*0a20*/  SHF.L.U32 R98, R98, 0x10, RZ ;  /* 0x0000001062627819 */ /* 0x000fe400000006ff */
[C---:B----4-:R-:W-:Y:S01]  /*0a30*/  PRMT R128, R100.reuse, 0x7632, R128 ;  /* 0x0000763264807816 */ /* 0x050fe20000000080 */
[----:B------:R-:W-:Y:S01]  /*0a40*/  IMAD.U32 R123, R100, 0x10000, RZ ;  /* 0x00010000647b7824 */ /* 0x000fe200078e00ff */
[----:B------:R-:W-:Y:S02]  /*0a50*/  PRMT R100, R104, 0x7632, R100 ;  /* 0x0000763268647816 */ /* 0x000fe40000000064 */
[----:B------:R-:W-:Y:S02]  /*0a60*/  SHF.L.U32 R130, R130, 0x10, RZ ;  /* 0x0000001082827819 */ /* 0x000fe400000006ff */
[----:B--2---:R-:W-:Y:S01]  /*0a70*/  FSEL R153, R3, RZ, !P0 ;  /* 0x000000ff03997208 */ /* 0x004fe20004000000 */
[----:B------:R-:W-:Y:S01]  /*0a80*/  IMAD.U32 R100, R100, 0x10000, RZ ;  /* 0x0001000064647824 */ /* 0x000fe200078e00ff */
[----:B------:R-:W-:-:S02]  /*0a90*/  PRMT R131, R99, 0x7632, R131 ;  /* 0x0000763263837816 */ /* 0x000fc40000000083 */
[----:B------:R-:W-:Y:S01]  /*0aa0*/  SHF.L.U32 R132, R99, 0x10, RZ ;  /* 0x0000001063847819 */ /* 0x000fe200000006ff */
[C---:B------:R-:W-:Y:S01]  /*0ab0*/  FADD.FTZ R3, -R153.reuse, R96 ;  /* 0x0000006099037221 */ /* 0x040fe20000010100 */
[----:B0-----:R-:W-:Y:S01]  /*0ac0*/  PRMT R116, R106, 0x7632, R116 ;  /* 0x000076326a747816 */ /* 0x001fe20000000074 */
[----:B------:R-:W-:Y:S01]  /*0ad0*/  FADD.FTZ R99, -R153, R98 ;  /* 0x0000006299637221 */ /* 0x000fe20000010100 */
[----:B------:R-:W-:Y:S02]  /*0ae0*/  SHF.L.U32 R119, R107, 0x10, RZ ;  /* 0x000000106b777819 */ /* 0x000fe400000006ff */
[----:B------:R-:W-:Y:S01]  /*0af0*/  SHF.L.U32 R125, R125, 0x10, RZ ;  /* 0x000000107d7d7819 */ /* 0x000fe200000006ff */
[----:B------:R-:W-:Y:S01]  /*0b00*/  FADD.FTZ R141, -R153, R130 ;  /* 0x00000082998d7221 */ /* 0x000fe20000010100 */
[C---:B------:R-:W-:Y:S01]  /*0b10*/  PRMT R129, R97.reuse, 0x7632, R129 ;  /* 0x0000763261817816 */ /* 0x040fe20000000081 */
[----:B------:R-:W-:Y:S01]  /*0b20*/  IMAD.U32 R97, R97, 0x10000, RZ ;  /* 0x0001000061617824 */ /* 0x000fe200078e00ff */
[----:B------:R-:W-:Y:S01]  /*0b30*/  PRMT R118, R102, 0x7632, R118 ;  /* 0x0000763266767816 */ /* 0x000fe20000000076 */
[----:B-----5:R-:W-:Y:S01]  /*0b40*/  FMUL.FTZ R3, R114, R3 ;  /* 0x0000000372037220 */ /* 0x020fe20000410000 */
[----:B------:R-:W-:Y:S01]  /*0b50*/  PRMT R122, R101, 0x7632, R122 ;  /* 0x00007632657a7816 */ /* 0x000fe2000000007a */
[C---:B------:R-:W-:Y:S01]  /*0b60*/  FADD.FTZ R151, -R153.reuse, R119 ;  /* 0x0000007799977221 */ /* 0x040fe20000010100 */
[----:B------:R-:W-:Y:S01]  /*0b70*/  SHF.L.U32 R121, R102, 0x10, RZ ;  /* 0x0000001066797819 */ /* 0x000fe200000006ff */
[C---:B------:R-:W-:Y:S01]  /*0b80*/  FADD.FTZ R133, -R153.reuse, R125 ;  /* 0x0000007d99857221 */ /* 0x040fe20000010100 */
[----:B------:R-:W-:Y:S01]  /*0b90*/  SHF.L.U32 R116, R116, 0x10, RZ ;  /* 0x0000001074747819 */ /* 0x000fe200000006ff */
[C---:B------:R-:W-:Y:S01]  /*0ba0*/  FADD.FTZ R145, -R153.reuse, R100 ;  /* 0x0000006499917221 */ /* 0x040fe20000010100 */
[----:B------:R-:W-:Y:S01]  /*0bb0*/  FMUL.FTZ R99, R114, R99 ;  /* 0x0000006372637220 */ /* 0x000fe20000410000 */
[----:B------:R-:W-:Y:S01]  /*0bc0*/  SHF.L.U32 R118, R118, 0x10, RZ ;  /* 0x0000001076767819 */ /* 0x000fe200000006ff */
[----:B------:R-:W-:Y:S01]  /*0bd0*/  FADD.FTZ R97, -R153, R97 ;  /* 0x0000006199617221 */ /* 0x000fe20000010100 */
[----:B------:R-:W-:Y:S01]  /*0be0*/  IMAD.U32 R129, R129, 0x10000, RZ ;  /* 0x0001000081817824 */ /* 0x000fe200078e00ff */
[C---:B------:R-:W-:Y:S01]  /*0bf0*/  PRMT R125, R110.reuse, 0x7632, R125 ;  /* 0x000076326e7d7816 */ /* 0x040fe2000000007d */
[----:B------:R-:W-:-:S02]  /*0c00*/  IMAD.U32 R119, R110, 0x10000, RZ ;  /* 0x000100006e777824 */ /* 0x000fc400078e00ff */
[----:B------:R-:W-:Y:S01]  /*0c10*/  FMUL.FTZ R100, R114, R141 ;  /* 0x0000008d72647220 */ /* 0x000fe20000410000 */
[----:B------:R-:W-:Y:S01]  /*0c20*/  SHF.L.U32 R128, R128, 0x10, RZ ;  /* 0x0000001080807819 */ /* 0x000fe200000006ff */
[-C--:B------:R-:W-:Y:S01]  /*0c30*/  FFMA.FTZ R68, R3, R123.reuse, R68 ;  /* 0x0000007b03447223 */ /* 0x080fe20000010044 */
[----:B------:R-:W-:Y:S01]  /*0c40*/  FADD.FTZ R88, R88, R123 ;  /* 0x0000007b58587221 */ /* 0x000fe20000010000 */
[----:B------:R-:W-:Y:S01]  /*0c50*/  FMUL.FTZ R110, R4, R123 ;  /* 0x0000007b046e7220 */ /* 0x000fe20000410000 */
[----:B------:R-:W-:Y:S01]  /*0c60*/  IMAD.U32 R123, R122, 0x10000, RZ ;  /* 0x000100007a7b7824 */ /* 0x000fe200078e00ff */
[----:B------:R-:W-:Y:S01]  /*0c70*/  SHF.L.U32 R120, R101, 0x10, RZ ;  /* 0x0000001065787819 */ /* 0x000fe200000006ff */
[----:B------:R-:W-:Y:S01]  /*0c80*/  FADD.FTZ R149, -R153, R116 ;  /* 0x0000007499957221 */ /* 0x000fe20000010100 */
[-C--:B------:R-:W-:Y:S01]  /*0c90*/  FFMA.FTZ R60, R99, R121.reuse, R60 ;  /* 0x00000079633c7223 */ /* 0x080fe2000001003c */
[----:B------:R-:W-:Y:S01]  /*0ca0*/  FADD.FTZ R84, R84, R121 ;  /* 0x0000007954547221 */ /* 0x000fe20000010000 */
[----:B------:R-:W-:Y:S01]  /*0cb0*/  FMUL.FTZ R122, R6, R121 ;  /* 0x00000079067a7220 */ /* 0x000fe20000410000 */
[----:B------:R-:W-:Y:S01]  /*0cc0*/  FADD.FTZ R139, -R153, R129 ;  /* 0x00000081998b7221 */ /* 0x000fe20000010100 */
[C---:B------:R-:W-:Y:S01]  /*0cd0*/  PRMT R116, R111.reuse, 0x7632, R116 ;  /* 0x000076326f747816 */ /* 0x040fe20000000074 */
[----:B------:R-:W-:Y:S01]  /*0ce0*/  FMUL.FTZ R97, R114, R97 ;  /* 0x0000006172617220 */ /* 0x000fe20000410000 */
[----:B------:R-:W-:Y:S01]  /*0cf0*/  SHF.L.U32 R134, R111, 0x10, RZ ;  /* 0x000000106f867819 */ /* 0x000fe200000006ff */
[-C--:B------:R-:W-:Y:S01]  /*0d00*/  FFMA.FTZ R61, R100, R118.reuse, R61 ;  /* 0x00000076643d7223 */ /* 0x080fe2000001003d */
[----:B------:R-:W-:Y:S01]  /*0d10*/  FADD.FTZ R85, R85, R118 ;  /* 0x0000007655557221 */ /* 0x000fe20000010000 */
[----:B------:R-:W-:Y:S01]  /*0d20*/  FMUL.FTZ R121, R15, R118 ;  /* 0x000000760f797220 */ /* 0x000fe20000410000 */
[----:B------:R-:W-:Y:S01]  /*0d30*/  FMUL.FTZ R96, R114, R133 ;  /* 0x0000008572607220 */ /* 0x000fe20000410000 */
[----:B------:R-:W-:Y:S01]  /*0d40*/  FMUL.FTZ R111, R13, R128 ;  /* 0x000000800d6f7220 */ /* 0x000fe20000410000 */
[----:B------:R-:W-:Y:S01]  /*0d50*/  FADD.FTZ R118, RZ, R110 ;  /* 0x0000006eff767221 */ /* 0x000fe20000010000 */
[--C-:B------:R-:W-:Y:S01]  /*0d60*/  FADD.FTZ R101, -R153, R132.reuse ;  /* 0x0000008499657221 */ /* 0x100fe20000010100 */
[----:B------:R-:W-:Y:S01]  /*0d70*/  FFMA.FTZ R133, R3, R110, RZ ;  /* 0x0000006e03857223 */ /* 0x000fe200000100ff */
[----:B------:R-:W-:Y:S01]  /*0d80*/  PRMT R132, R108, 0x7632, R132 ;  /* 0x000076326c847816 */ /* 0x000fe20000000084 */
[----:B------:R-:W-:Y:S01]  /*0d90*/  FMUL.FTZ R98, R114, R139 ;  /* 0x0000008b72627220 */ /* 0x000fe20000410000 */
[----:B------:R-:W-:Y:S01]  /*0da0*/  PRMT R115, R103, 0x7632, R115 ;  /* 0x0000763267737816 */ /* 0x000fe20000000073 */
[-C--:B------:R-:W-:Y:S01]  /*0db0*/  FFMA.FTZ R70, R97, R120.reuse, R70 ;  /* 0x0000007861467223 */ /* 0x080fe20000010046 */
[----:B------:R-:W-:Y:S01]  /*0dc0*/  FADD.FTZ R90, R90, R120 ;  /* 0x000000785a5a7221 */ /* 0x000fe20000010000 */
[----:B------:R-:W-:Y:S01]  /*0dd0*/  FMUL.FTZ R120, R5, R120 ;  /* 0x0000007805787220 */ /* 0x000fe20000410000 */
[----:B------:R-:W-:Y:S01]  /*0de0*/  FADD.FTZ R139, R118, R111 ;  /* 0x0000006f768b7221 */ /* 0x000fe20000010000 */
[----:B------:R-:W-:Y:S01]  /*0df0*/  FFMA.FTZ R118, R96, R111, R133 ;  /* 0x0000006f60767223 */ /* 0x000fe20000010085 */
[----:B------:R-:W-:Y:S01]  /*0e00*/  PRMT R129, R109, 0x7632, R129 ;  /* 0x000076326d817816 */ /* 0x000fe20000000081 */
[----:B------:R-:W-:Y:S01]  /*0e10*/  IMAD.U32 R140, R132, 0x10000, RZ ;  /* 0x00010000848c7824 */ /* 0x000fe200078e00ff */
[----:B------:R-:W-:Y:S01]  /*0e20*/  SHF.L.U32 R136, R115, 0x10, RZ ;  /* 0x0000001073887819 */ /* 0x000fe200000006ff */
[----:B------:R-:W-:Y:S01]  /*0e30*/  FMUL.FTZ R115, R14, R123 ;  /* 0x0000007b0e737220 */ /* 0x000fe20000410000 */
[----:B------:R-:W-:Y:S01]  /*0e40*/  FADD.FTZ R132, R139, R120 ;  /* 0x000000788b847221 */ /* 0x000fe20000010000 */
[----:B------:R-:W-:Y:S01]  /*0e50*/  PRMT R102, R105, 0x7632, R102 ;  /* 0x0000763269667816 */ /* 0x000fe20000000066 */
[----:B------:R-:W-:Y:S01]  /*0e60*/  FFMA.FTZ R133, R97, R120, R118 ;  /* 0x0000007861857223 */ /* 0x000fe20000010076 */
[----:B------:R-:W-:-:S02]  /*0e70*/  SHF.L.U32 R131, R131, 0x10, RZ ;  /* 0x0000001083837819 */ /* 0x000fc400000006ff */
[----:B------:R-:W-:Y:S01]  /*0e80*/  SHF.L.U32 R139, R129, 0x10, RZ ;  /* 0x00000010818b7819 */ /* 0x000fe200000006ff */
[----:B------:R-:W-:Y:S01]  /*0e90*/  FADD.FTZ R129, R132, R115 ;  /* 0x0000007384817221 */ /* 0x000fe20000010000 */
[----:B------:R-:W-:Y:S01]  /*0ea0*/  SHF.L.U32 R102, R102, 0x10, RZ ;  /* 0x0000001066667819 */ /* 0x000fe200000006ff */
[----:B------:R-:W-:Y:S01]  /*0eb0*/  FFMA.FTZ R118, R98, R115, R133 ;  /* 0x0000007362767223 */ /* 0x000fe20000010085 */
[----:B------:R-:W-:Y:S02]  /*0ec0*/  IMAD.U32 R124, R103, 0x10000, RZ ;  /* 0x00010000677c7824 */ /* 0x000fe400078e00ff */
[----:B------:R-:W-:Y:S01]  /*0ed0*/  FADD.FTZ R143, -R153, R131 ;  /* 0x00000083998f7221 */ /* 0x000fe20000010100 */
[----:B------:R-:W-:Y:S02]  /*0ee0*/  IMAD.U32 R106, R106, 0x10000, RZ ;  /* 0x000100006a6a7824 */ /* 0x000fe400078e00ff */
[C---:B------:R-:W-:Y:S01]  /*0ef0*/  FMUL.FTZ R101, R114.reuse, R101 ;  /* 0x0000006572657220 */ /* 0x040fe20000410000 */
[----:B------:R-:W-:Y:S01]  /*0f00*/  FADD.FTZ R132, R129, R122 ;  /* 0x0000007a81847221 */ /* 0x000fe20000010000 */
[----:B------:R-:W-:Y:S01]  /*0f10*/  FFMA.FTZ R129, R99, R122, R118 ;  /* 0x0000007a63817223 */ /* 0x000fe20000010076 */
[----:B------:R-:W-:Y:S01]  /*0f20*/  PRMT R117, R107, 0x7632, R117 ;  /* 0x000076326b757816 */ /* 0x000fe20000000075 */
[C---:B------:R-:W-:Y:S01]  /*0f30*/  FADD.FTZ R147, -R153.reuse, R102 ;  /* 0x0000006699937221 */ /* 0x040fe20000010100 */
[----:B------:R-:W-:Y:S01]  /*0f40*/  FADD.FTZ R107, -R153, R106 ;  /* 0x0000006a996b7221 */ /* 0x000fe20000010100 */
[----:B------:R-:W-:Y:S01]  /*0f50*/  FMUL.FTZ R102, R114, R143 ;  /* 0x0000008f72667220 */ /* 0x000fe20000410000 */
[-C--:B------:R-:W-:Y:S01]  /*0f60*/  FFMA.FTZ R62, R101, R124.reuse, R62 ;  /* 0x0000007c653e7223 */ /* 0x080fe2000001003e */
[----:B------:R-:W-:Y:S01]  /*0f70*/  FADD.FTZ R86, R86, R124 ;  /* 0x0000007c56567221 */ /* 0x000fe20000010000 */
[----:B------:R-:W-:Y:S01]  /*0f80*/  SHF.L.U32 R142, R125, 0x10, RZ ;  /* 0x000000107d8e7819 */ /* 0x000fe200000006ff */
[----:B------:R-:W-:Y:S01]  /*0f90*/  FMUL.FTZ R124, R7, R124 ;  /* 0x0000007c077c7220 */ /* 0x000fe20000410000 */
[----:B------:R-:W-:Y:S01]  /*0fa0*/  SHF.L.U32 R104, R104, 0x10, RZ ;  /* 0x0000001068687819 */ /* 0x000fe200000006ff */
[----:B------:R-:W-:Y:S01]  /*0fb0*/  FADD.FTZ R125, R132, R121 ;  /* 0x00000079847d7221 */ /* 0x000fe20000010000 */
[----:B------:R-:W-:Y:S01]  /*0fc0*/  FFMA.FTZ R118, R100, R121, R129 ;  /* 0x0000007964767223 */ /* 0x000fe20000010081 */
[----:B------:R-:W-:Y:S01]  /*0fd0*/  FFMA.FTZ R71, R98, R123, R71 ;  /* 0x0000007b62477223 */ /* 0x000fe20000010047 */
[----:B------:R-:W-:Y:S01]  /*0fe0*/  FADD.FTZ R91, R91, R123 ;  /* 0x0000007b5b5b7221 */ /* 0x000fe20000010000 */
[----:B------:R-:W-:Y:S01]  /*0ff0*/  SHF.L.U32 R105, R105, 0x10, RZ ;  /* 0x0000001069697819 */ /* 0x000fe200000006ff */
[----:B------:R-:W-:Y:S01]  /*1000*/  FMUL.FTZ R107, R114, R107 ;  /* 0x0000006b726b7220 */ /* 0x000fe20000410000 */
[----:B------:R-:W-:Y:S01]  /*1010*/  SHF.L.U32 R131, R108, 0x10, RZ ;  /* 0x000000106c837819 */ /* 0x000fe200000006ff */
[-C--:B------:R-:W-:Y:S01]  /*1020*/  FFMA.FTZ R63, R102, R136.reuse, R63 ;  /* 0x00000088663f7223 */ /* 0x080fe2000001003f */
[----:B------:R-:W-:Y:S01]  /*1030*/  FADD.FTZ R87, R87, R136 ;  /* 0x0000008857577221 */ /* 0x000fe20000010000 */
[----:B------:R-:W-:Y:S01]  /*1040*/  FMUL.FTZ R123, R16, R136 ;  /* 0x00000088107b7220 */ /* 0x000fe20000410000 */
[----:B------:R-:W-:Y:S01]  /*1050*/  FADD.FTZ R136, R125, R124 ;  /* 0x0000007c7d887221 */ /* 0x000fe20000010000 */
[----:B------:R-:W-:Y:S01]  /*1060*/  FADD.FTZ R103, -R153, R104 ;  /* 0x0000006899677221 */ /* 0x000fe20000010100 */
[----:B------:R-:W-:Y:S01]  /*1070*/  FFMA.FTZ R125, R101, R124, R118 ;  /* 0x0000007c657d7223 */ /* 0x000fe20000010076 */
[----:B------:R-:W-:Y:S01]  /*1080*/  FFMA.FTZ R69, R96, R128, R69 ;  /* 0x0000008060457223 */ /* 0x000fe20000010045 */
[----:B------:R-:W-:Y:S01]  /*1090*/  FADD.FTZ R89, R89, R128 ;  /* 0x0000008059597221 */ /* 0x000fe20000010000 */
[-C--:B------:R-:W-:Y:S01]  /*10a0*/  FFMA.FTZ R80, R107, R119.reuse, R80 ;  /* 0x000000776b507223 */ /* 0x080fe20000010050 */
[----:B------:R-:W-:Y:S01]  /*10b0*/  FADD.FTZ R72, R72, R119 ;  /* 0x0000007748487221 */ /* 0x000fe20000010000 */
[----:B------:R-:W-:Y:S01]  /*10c0*/  FMUL.FTZ R132, R10, R119 ;  /* 0x000000770a847220 */ /* 0x000fe20000410000 */
[----:B------:R-:W-:Y:S01]  /*10d0*/  FADD.FTZ R105, -R153, R105 ;  /* 0x0000006999697221 */ /* 0x000fe20000010100 */
[----:B------:R-:W-:Y:S01]  /*10e0*/  FMUL.FTZ R128, R8, R131 ;  /* 0x0000008308807220 */ /* 0x000fe20000410000 */
[----:B------:R-:W-:Y:S01]  /*10f0*/  FADD.FTZ R119, R136, R123 ;  /* 0x0000007b88777221 */ /* 0x000fe20000010000 */
[----:B------:R-:W-:Y:S01]  /*1100*/  FMUL.FTZ R103, R114, R103 ;  /* 0x0000006772677220 */ /* 0x000fe20000410000 */
[----:B------:R-:W-:Y:S01]  /*1110*/  FFMA.FTZ R136, R102, R123, R125 ;  /* 0x0000007b66887223 */ /* 0x000fe2000001007d */
[----:B------:R-:W-:Y:S01]  /*1120*/  SHF.L.U32 R130, R109, 0x10, RZ ;  /* 0x000000106d827819 */ /* 0x000fe200000006ff */
[C---:B------:R-:W-:Y:S01]  /*1130*/  FMUL.FTZ R104, R114.reuse, R145 ;  /* 0x0000009172687220 */ /* 0x040fe20000410000 */
[----:B------:R-:W-:Y:S01]  /*1140*/  FMUL.FTZ R105, R114, R105 ;  /* 0x0000006972697220 */ /* 0x000fe20000410000 */
[----:B------:R-:W-:Y:S01]  /*1150*/  FADD.FTZ R118, R119, R128 ;  /* 0x0000008077767221 */ /* 0x000fe20000010000 */
[----:B------:R-:W-:Y:S01]  /*1160*/  FMUL.FTZ R125, R17, R140 ;  /* 0x0000008c117d7220 */ /* 0x000fe20000410000 */
[----:B------:R-:W-:Y:S01]  /*1170*/  FFMA.FTZ R119, R103, R128, R136 ;  /* 0x0000008067777223 */ /* 0x000fe20000010088 */
[----:B------:R-:W-:Y:S01]  /*1180*/  FFMA.FTZ R57, R104, R140, R57 ;  /* 0x0000008c68397223 */ /* 0x000fe20000010039 */
[----:B------:R-:W-:Y:S01]  /*1190*/  FADD.FTZ R77, R77, R140 ;  /* 0x0000008c4d4d7221 */ /* 0x000fe20000010000 */
[----:B------:R-:W-:Y:S01]  /*11a0*/  FFMA.FTZ R56, R103, R131, R56 ;  /* 0x0000008367387223 */ /* 0x000fe20000010038 */
[----:B------:R-:W-:Y:S01]  /*11b0*/  FADD.FTZ R76, R76, R131 ;  /* 0x000000834c4c7221 */ /* 0x000fe20000010000 */
[----:B------:R-:W-:Y:S01]  /*11c0*/  FFMA.FTZ R58, R105, R130, R58 ;  /* 0x00000082693a7223 */ /* 0x000fe2000001003a */
[----:B------:R-:W-:Y:S01]  /*11d0*/  FADD.FTZ R78, R78, R130 ;  /* 0x000000824e4e7221 */ /* 0x000fe20000010000 */
[----:B------:R-:W-:-:S02]  /*11e0*/  IMAD.U32 R140, R116, 0x10000, RZ ;  /* 0x00010000748c7824 */ /* 0x000fc400078e00ff */
[----:B------:R-:W-:Y:S01]  /*11f0*/  FMUL.FTZ R130, R9, R130 ;  /* 0x0000008209827220 */ /* 0x000fe20000410000 */
[----:B------:R-:W-:Y:S01]  /*1200*/  FADD.FTZ R131, R118, R125 ;  /* 0x0000007d76837221 */ /* 0x000fe20000010000 */
[----:B------:R-:W-:Y:S01]  /*1210*/  FFMA.FTZ R116, R104, R125, R119 ;  /* 0x0000007d68747223 */ /* 0x000fe20000010077 */
[----:B------:R-:W-:Y:S01]  /*1220*/  FMUL.FTZ R106, R114, R147 ;  /* 0x00000093726a7220 */ /* 0x000fe20000410000 */
[----:B------:R-:W-:Y:S01]  /*1230*/  FMUL.FTZ R129, R18, R139 ;  /* 0x0000008b12817220 */ /* 0x000fe20000410000 */
[----:B------:R-:W-:Y:S01]  /*1240*/  FADD.FTZ R118, R131, R130 ;  /* 0x0000008283767221 */ /* 0x000fe20000010000 */
[----:B------:R-:W-:-:S03]  /*1250*/  FFMA.FTZ R119, R105, R130, R116 ;  /* 0x0000008269777223 */ /* 0x000fc60000010074 */
[----:B------:R-:W-:Y:S01]  /*1260*/  FADD.FTZ R133, R118, R129 ;  /* 0x0000008176857221 */ /* 0x000fe20000010000 */
[----:B------:R-:W-:Y:S01]  /*1270*/  FFMA.FTZ R116, R106, R129, R119 ;  /* 0x000000816a747223 */ /* 0x000fe20000010077 */
[----:B------:R-:W-:Y:S02]  /*1280*/  IMAD.U32 R117, R117, 0x10000, RZ ;  /* 0x0001000075757824 */ /* 0x000fe400078e00ff */
[C---:B------:R-:W-:Y:S01]  /*1290*/  FMUL.FTZ R109, R114.reuse, R151 ;  /* 0x00000097726d7220 */ /* 0x040fe20000410000 */
[----:B------:R-:W-:Y:S01]  /*12a0*/  FMUL.FTZ R108, R114, R149 ;  /* 0x00000095726c7220 */ /* 0x000fe20000410000 */
[----:B------:R-:W-:Y:S01]  /*12b0*/  FMUL.FTZ R131, R19, R142 ;  /* 0x0000008e13837220 */ /* 0x000fe20000410000 */
[----:B------:R-:W-:Y:S01]  /*12c0*/  FADD.FTZ R118, R133, R132 ;  /* 0x0000008485767221 */ /* 0x000fe20000010000 */
[----:B------:R-:W-:Y:S01]  /*12d0*/  FFMA.FTZ R119, R107, R132, R116 ;  /* 0x000000846b777223 */ /* 0x000fe20000010074 */
[----:B------:R-:W-:Y:S01]  /*12e0*/  FADD.FTZ R117, -R153, R117 ;  /* 0x0000007599757221 */ /* 0x000fe20000010100 */
[----:B------:R-:W-:Y:S01]  /*12f0*/  FFMA.FTZ R59, R106, R139, R59 ;  /* 0x0000008b6a3b7223 */ /* 0x000fe2000001003b */
[----:B------:R-:W-:Y:S01]  /*1300*/  FADD.FTZ R79, R79, R139 ;  /* 0x0000008b4f4f7221 */ /* 0x000fe20000010000 */
[-C--:B------:R-:W-:Y:S01]  /*1310*/  FFMA.FTZ R82, R109, R134.reuse, R82 ;  /* 0x000000866d527223 */ /* 0x080fe20000010052 */
[----:B------:R-:W-:Y:S01]  /*1320*/  FADD.FTZ R74, R74, R134 ;  /* 0x000000864a4a7221 */ /* 0x000fe20000010000 */
[----:B------:R-:W-:Y:S01]  /*1330*/  FMUL.FTZ R134, R11, R134 ;  /* 0x000000860b867220 */ /* 0x000fe20000410000 */
[----:B------:R-:W-:Y:S01]  /*1340*/  FADD.FTZ R139, R118, R131 ;  /* 0x00000083768b7221 */ /* 0x000fe20000010000 */
[----:B------:R-:W-:Y:S01]  /*1350*/  FFMA.FTZ R116, R108, R131, R119 ;  /* 0x000000836c747223 */ /* 0x000fe20000010077 */
[----:B------:R-:W-:Y:S01]  /*1360*/  FMUL.FTZ R136, R114, R117 ;  /* 0x0000007572887220 */ /* 0x000fe20000410000 */
[----:B------:R-:W-:Y:S01]  /*1370*/  FMUL.FTZ R133, R112, R140 ;  /* 0x0000008c70857220 */ /* 0x000fe20000410000 */
[----:B------:R-:W-:Y:S01]  /*1380*/  FADD.FTZ R118, R139, R134 ;  /* 0x000000868b767221 */ /* 0x000fe20000010000 */
[----:B------:R-:W-:Y:S01]  /*1390*/  FFMA.FTZ R116, R109, R134, R116 ;  /* 0x000000866d747223 */ /* 0x000fe20000010074 */
[----:B------:R-:W-:Y:S01]  /*13a0*/  FFMA.FTZ R83, R136, R140, R83 ;  /* 0x0000008c88537223 */ /* 0x000fe20000010053 */
[----:B------:R-:W-:Y:S01]  /*13b0*/  FADD.FTZ R75, R75, R140 ;  /* 0x0000008c4b4b7221 */ /* 0x000fe20000010000 */
[----:B------:R-:W-:Y:S01]  /*13c0*/  FFMA.FTZ R81, R108, R142, R81 ;  /* 0x0000008e6c517223 */ /* 0x000fe20000010051 */
[----:B------:R-:W-:Y:S01]  /*13d0*/  FADD.FTZ R73, R73, R142 ;  /* 0x0000008e49497221 */ /* 0x000fe20000010000 */
[----:B------:R-:W-:Y:S01]  /*13e0*/  FADD.FTZ R139, R118, R133 ;  /* 0x00000085768b7221 */ /* 0x000fe20000010000 */
[----:B------:R-:W-:-:S07]  /*13f0*/  FFMA.FTZ R140, R136, R133, R116 ;  /* 0x00000085888c7223 */ /* 0x000fce0000010074 */
.L_x_332:
[----:B------:R-:W-:Y:S05]  /*1400*/  BSYNC B1 ;  /* 0x0000000000017941 */ /* 0x000fea0003800000 */
.L_x_330:
        /* <DEDUP_REMOVED lines=20> */
.L_x_394:
[----:B-----5:R-:W-:-:S13]  /*1550*/  ISETP.GE.AND P3, PT, R126, 0x1, PT ;  /* 0x000000017e00780c */ /* 0x020fda0003f66270 */
[----:B------:R-:W3:Y:S01]  /*1560*/  @P3 LDC.64 R116, c[0x0][0x220] ;  /* 0x00008800ff743b82 */ /* 0x000ee20000000a00 */
[----:B------:R-:W-:-:S05]  /*1570*/  @P3 IADD3 R126, R126, -0x1, RZ ;  /* 0xffffffff7e7e3810 */ /* 0x000fca0007ffe0ff */
[----:B------:R-:W-:Y:S01]  /*1580*/  @P3 IMAD R126, R126, R137, RZ ;  /* 0x000000897e7e3224 */ /* 0x000fe200078e02ff */
[----:B------:R-:W-:-:S04]  /*1590*/  HFMA2.MMA R137, -RZ, RZ, 0, 0 ;  /* 0x00000000ff897435 */ /* 0x000fc800000001ff */
[----:B------:R-:W-:-:S04]  /*15a0*/  @P3 SHF.R.S32.HI R119, RZ, 0x1f, R126 ;  /* 0x0000001fff773819 */ /* 0x000fc8000001147e */
[----:B------:R-:W-:-:S04]  /*15b0*/  @P3 LEA.HI R119, R119, R126, RZ, 0x3 ;  /* 0x0000007e77773211 */ /* 0x000fc800078f18ff */
[----:B------:R-:W-:-:S05]  /*15c0*/  @P3 LEA.HI.SX32 R137, R119, R2, 0x1d ;  /* 0x0000000277893211 */ /* 0x000fca00078feaff */
[----:B---3--:R-:W-:-:S05]  /*15d0*/  @P3 IMAD.WIDE.U32 R116, R137, 0x10, R116 ;  /* 0x0000001089743825 */ /* 0x008fca00078e0074 */
[----:B------:R3:W5:Y:S01]  /*15e0*/  @P3 LDG.E.128 R64, desc[UR4][R116.64] ;  /* 0x0000000474403981 */ /* 0x000762000c1e1d00 */
[----:B01----:R-:W-:Y:S01]  /*15f0*/  FADD.FTZ R139, R139, R144 ;  /* 0x000000908b8b7221 */ /* 0x003fe20000010000 */
[----:B--2---:R-:W-:Y:S01]  /*1600*/  FADD.FTZ R140, R140, R143 ;  /* 0x0000008f8c8c7221 */ /* 0x004fe20000010000 */
[----:B------:R-:W-:Y:S02]  /*1610*/  BSSY B1, `(.L_x_334) ;  /* 0x0000013000017945 */ /* 0x000fe40003800000 */
[----:B------:R-:W-:Y:S01]  /*1620*/  FMUL.FTZ R139, R139, UR8 ;  /* 0x000000088b8b7c20 */ /* 0x000fe20008410000 */
[----:B------:R-:W-:Y:S01]  /*1630*/  FMUL.FTZ R140, R140, UR8 ;  /* 0x000000088c8c7c20 */ /* 0x000fe20008410000 */
[----:B------:R-:W-:Y:S06]  /*1640*/  @P2 BRA `(.L_x_335) ;  /* 0x0000000000182947 */ /* 0x000fec0003800000 */
[----:B------:R-:W-:Y:S01]  /*1650*/  ISETP.NE.U32.AND P0, PT, R127, RZ, PT ;  /* 0x000000ff7f00720c */ /* 0x000fe20003f05070 */
[----:B---3--:R-:W-:-:S03]  /*1660*/  IMAD.MOV.U32 R117, RZ, RZ, RZ ;  /* 0x000000ffff757224 */ /* 0x008fc600078e00ff */
[----:B------:R-:W-:-:S13]  /*1670*/  ISETP.NE.AND.EX P0, PT, R138, RZ, PT, P0 ;  /* 0x000000ff8a00720c */ /* 0x000fda0003f05300 */
[----:B------:R-:W-:Y:S05]  /*1680*/  @!P0 BRA `(.L_x_336) ;  /* 0x00000000002c8947 */ /* 0x000fea0003800000 */
[----:B------:R-:W-:Y:S01]  /*1690*/  SHF.L.U32 R117, R24, 0x10, RZ ;  /* 0x0000001018757819 */ /* 0x000fe200000006ff */
[----:B------:R-:W-:Y:S06]  /*16a0*/  BRA `(.L_x_336) ;  /* 0x0000000000247947 */ /* 0x000fec0003800000 */
.L_x_335:
[----:B------:R-:W-:Y:S02]  /*16b0*/  ISETP.NE.U32.AND P0, PT, R127, RZ, PT ;  /* 0x000000ff7f00720c */ /* 0x000fe40003f05070 */
[----:B------:R-:W-:Y:S02]  /*16c0*/  ISETP.NE.AND P1, PT, R12, RZ, PT ;  /* 0x000000ff0c00720c */ /* 0x000fe40003f25270 */
[----:B------:R-:W-:Y:S02]  /*16d0*/  ISETP.NE.AND.EX P0, PT, R138, RZ, PT, P0 ;  /* 0x000000ff8a00720c */ /* 0x000fe40003f05300 */
[----:B---3--:R-:W-:-:S05]  /*16e0*/  FSEL R116, R139, RZ, !P1 ;  /* 0x000000ff8b747208 */ /* 0x008fca0004800000 */
[----:B------:R-:W-:-:S04]  /*16f0*/  FFMA.FTZ R117, R3, R140, R116 ;  /* 0x0000008c03757223 */ /* 0x000fc80000010074 */
[----:B------:R-:W-:Y:S02]  /*1700*/  FADD.FTZ R117, R110, -R117 ;  /* 0x800000756e757221 */ /* 0x000fe40000010000 */
[----:B------:R-:W-:Y:S02]  /*1710*/  @P0 SHF.L.U32 R116, R24, 0x10, RZ ;  /* 0x0000001018740819 */ /* 0x000fe400000006ff */
[----:B------:R-:W-:-:S04]  /*1720*/  FMUL.FTZ R117, R114, R117 ;  /* 0x0000007572757220 */ /* 0x000fc80000410000 */
[----:B------:R-:W-:-:S07]  /*1730*/  @P0 FADD.FTZ R117, R117, R116 ;  /* 0x0000007475750221 */ /* 0x000fce0000010000 */
.L_x_336:
[----:B------:R-:W-:Y:S05]  /*1740*/  BSYNC B1 ;  /* 0x0000000000017941 */ /* 0x000fea0003800000 */
.L_x_334:
[----:B------:R-:W0:Y:S01]  /*1750*/  @P3 LDC R118, c[0x0][0x29c] ;  /* 0x0000a700ff763b82 */ /* 0x000e220000000800 */
[----:B------:R-:W-:Y:S01]  /*1760*/  ISETP.NE.U32.AND P1, PT, RZ, UR10, PT ;  /* 0x0000000aff007c0c */ /* 0x000fe2000bf25070 */
[----:B------:R-:W-:Y:S01]  /*1770*/  @P3 IMAD.U32 R116, R28, 0x10000, RZ ;  /* 0x000100001c743824 */ /* 0x000fe200078e00ff */
[----:B------:R-:W-:Y:S02]  /*1780*/  BSSY B1, `(.L_x_337) ;  /* 0x0000018000017945 */ /* 0x000fe40003800000 */
[----:B------:R-:W-:Y:S01]  /*1790*/  ISETP.NE.AND.EX P1, PT, RZ, UR11, PT, P1 ;  /* 0x0000000bff007c0c */ /* 0x000fe2000bf25310 */
[----:B0-----:R-:W-:-:S12]  /*17a0*/  @P3 FMUL.FTZ R119, R117, R118 ;  /* 0x0000007675773220 */ /* 0x001fd80000410000 */
[----:B------:R-:W-:Y:S01]  /*17b0*/  @P1 F2FP.BF16.F32.PACK_AB R117, RZ, R117 ;  /* 0x00000075ff75123e */ /* 0x000fe200000010ff */
[----:B------:R-:W-:Y:S01]  /*17c0*/  @P3 FMUL.FTZ R118, R119, R116 ;  /* 0x0000007477763220 */ /* 0x000fe20000410000 */
[----:B-----5:R-:W-:Y:S02]  /*17d0*/  @P3 SHF.L.U32 R116, R64, 0x10, RZ ;  /* 0x0000001040743819 */ /* 0x020fe400000006ff */
[----:B------:R-:W-:Y:S02]  /*17e0*/  @P1 PRMT R92, R117, 0x7610, R92 ;  /* 0x00007610755c1816 */ /* 0x000fe4000000005c */
[----:B------:R-:W-:Y:S01]  /*17f0*/  @P3 F2FP.BF16.F32.PACK_AB R118, RZ, R118 ;  /* 0x00000076ff76323e */ /* 0x000fe200000010ff */
[----:B------:R-:W-:-:S03]  /*1800*/  @P3 FFMA.FTZ R40, R119, R116, R40 ;  /* 0x0000007477283223 */ /* 0x000fc60000010028 */
[----:B------:R-:W-:Y:S01]  /*1810*/  @P3 PRMT R36, R118, 0x7610, R36 ;  /* 0x0000761076243816 */ /* 0x000fe20000000024 */
[----:B------:R-:W-:Y:S06]  /*1820*/  @P2 BRA `(.L_x_338) ;  /* 0x0000000000142947 */ /* 0x000fec0003800000 */
[----:B------:R-:W-:Y:S01]  /*1830*/  MOV R117, RZ ;  /* 0x000000ff00757202 */ /* 0x000fe20000000f00 */
[----:B------:R-:W-:Y:S06]  /*1840*/  @!P0 BRA `(.L_x_339) ;  /* 0x00000000002c8947 */ /* 0x000fec0003800000 */
[----:B------:R-:W-:-:S05]  /*1850*/  PRMT R117, R24, 0x7632, R117 ;  /* 0x0000763218757816 */ /* 0x000fca0000000075 */
[----:B------:R-:W-:Y:S01]  /*1860*/  IMAD.U32 R117, R117, 0x10000, RZ ;  /* 0x0001000075757824 */ /* 0x000fe200078e00ff */
[----:B------:R-:W-:Y:S06]  /*1870*/  BRA `(.L_x_339) ;  /* 0x0000000000207947 */ /* 0x000fec0003800000 */
.L_x_338:
[----:B------:R-:W-:Y:S02]  /*1880*/  ISETP.NE.AND P4, PT, R12, RZ, PT ;  /* 0x000000ff0c00720c */ /* 0x000fe40003f85270 */
[----:B------:R-:W-:Y:S02]  /*1890*/  @P0 PRMT R118, R24, 0x7632, R118 ;  /* 0x0000763218760816 */ /* 0x000fe40000000076 */
[----:B------:R-:W-:Y:S02]  /*18a0*/  FSEL R117, R139, RZ, !P4 ;  /* 0x000000ff8b757208 */ /* 0x000fe40006000000 */
[----:B------:R-:W-:-:S03]  /*18b0*/  @P0 SHF.L.U32 R118, R118, 0x10, RZ ;  /* 0x0000001076760819 */ /* 0x000fc600000006ff */
[----:B------:R-:W-:-:S04]  /*18c0*/  FFMA.FTZ R116, R96, R140, R117 ;  /* 0x0000008c60747223 */ /* 0x000fc80000010075 */
[----:B------:R-:W-:-:S04]  /*18d0*/  FADD.FTZ R117, R111, -R116 ;  /* 0x800000746f757221 */ /* 0x000fc80000010000 */
[----:B------:R-:W-:-:S04]  /*18e0*/  FMUL.FTZ R117, R114, R117 ;  /* 0x0000007572757220 */ /* 0x000fc80000410000 */
[----:B------:R-:W-:-:S07]  /*18f0*/  @P0 FADD.FTZ R117, R117, R118 ;  /* 0x0000007675750221 */ /* 0x000fce0000010000 */
.L_x_339:
[----:B------:R-:W-:Y:S05]  /*1900*/  BSYNC B1 ;  /* 0x0000000000017941 */ /* 0x000fea0003800000 */
.L_x_337:
[----:B------:R-:W0:Y:S01]  /*1910*/  @P3 LDC R118, c[0x0][0x29c] ;  /* 0x0000a700ff763b82 */ /* 0x000e220000000800 */
[----:B------:R-:W-:Y:S01]  /*1920*/  @P3 PRMT R116, R28, 0x7632, R116 ;  /* 0x000076321c743816 */ /* 0x000fe20000000074 */
[----:B------:R-:W-:Y:S03]  /*1930*/  BSSY B1, `(.L_x_340) ;  /* 0x0000017000017945 */ /* 0x000fe60003800000 */
[----:B------:R-:W-:Y:S01]  /*1940*/  @P3 SHF.L.U32 R119, R116, 0x10, RZ ;  /* 0x0000001074773819 */ /* 0x000fe200000006ff */
[----:B0-----:R-:W-:Y:S01]  /*1950*/  @P3 FMUL.FTZ R116, R117, R118 ;  /* 0x0000007675743220 */ /* 0x001fe20000410000 */
[----:B------:R-:W-:Y:S02]  /*1960*/  @P3 PRMT R118, R64, 0x7632, R118 ;  /* 0x0000763240763816 */ /* 0x000fe40000000076 */
[----:B------:R-:W-:Y:S01]  /*1970*/  @P1 F2FP.BF16.F32.PACK_AB R117, RZ, R117 ;  /* 0x00000075ff75123e */ /* 0x000fe200000010ff */
[----:B------:R-:W-:-:S02]  /*1980*/  @P3 FMUL.FTZ R119, R116, R119 ;  /* 0x0000007774773220 */ /* 0x000fc40000410000 */
        /* <DEDUP_REMOVED lines=10> */
.L_x_341:
[----:B------:R-:W-:-:S04]  /*1a30*/  ISETP.NE.AND P4, PT, R12, RZ, PT ;  /* 0x000000ff0c00720c */ /* 0x000fc80003f85270 */
[----:B------:R-:W-:-:S05]  /*1a40*/  FSEL R116, R139, RZ, !P4 ;  /* 0x000000ff8b747208 */ /* 0x000fca0006000000 */
[----:B------:R-:W-:Y:S01]  /*1a50*/  FFMA.FTZ R117, R97, R140, R116 ;  /* 0x0000008c61757223 */ /* 0x000fe20000010074 */
[----:B------:R-:W-:-:S03]  /*1a60*/  @P0 IMAD.U32 R116, R25, 0x10000, RZ ;  /* 0x0001000019740824 */ /* 0x000fc600078e00ff */
[----:B------:R-:W-:-:S04]  /*1a70*/  FADD.FTZ R117, R120, -R117 ;  /* 0x8000007578757221 */ /* 0x000fc80000010000 */
[----:B------:R-:W-:-:S04]  /*1a80*/  FMUL.FTZ R117, R114, R117 ;  /* 0x0000007572757220 */ /* 0x000fc80000410000 */
[----:B------:R-:W-:-:S07]  /*1a90*/  @P0 FADD.FTZ R117, R117, R116 ;  /* 0x0000007475750221 */ /* 0x000fce0000010000 */
.L_x_342:
[----:B------:R-:W-:Y:S05]  /*1aa0*/  BSYNC B1 ;  /* 0x0000000000017941 */ /* 0x000fea0003800000 */
.L_x_340:
[----:B------:R-:W0:Y:S01]  /*1ab0*/  @P3 LDC R118, c[0x0][0x29c] ;  /* 0x0000a700ff763b82 */ /* 0x000e220000000800 */
[----:B------:R-:W-:Y:S01]  /*1ac0*/  @P3 SHF.L.U32 R116, R29, 0x10, RZ ;  /* 0x000000101d743819 */ /* 0x000fe200000006ff */
[----:B------:R-:W-:Y:S01]  /*1ad0*/  BSSY B1, `(.L_x_343) ;  /* 0x0000017000017945 */ /* 0x000fe20003800000 */
[----:B0-----:R-:W-:Y:S01]  /*1ae0*/  @P3 FMUL.FTZ R119, R117, R118 ;  /* 0x0000007675773220 */ /* 0x001fe20000410000 */
[----:B------:R-:W-:-:S03]  /*1af0*/  @P1 F2FP.BF16.F32.PACK_AB R117, RZ, R117 ;  /* 0x00000075ff75123e */ /* 0x000fc600000010ff */
        /* <DEDUP_REMOVED lines=9> */
[----:B------:R-:W-:-:S04]  /*1b90*/  PRMT R117, R25, 0x7632, R117 ;  /* 0x0000763219757816 */ /* 0x000fc80000000075 */
[----:B------:R-:W-:Y:S01]  /*1ba0*/  SHF.L.U32 R117, R117, 0x10, RZ ;  /* 0x0000001075757819 */ /* 0x000fe200000006ff */
[----:B------:R-:W-:Y:S06]  /*1bb0*/  BRA `(.L_x_345) ;  /* 0x0000000000207947 */ /* 0x000fec0003800000 */
.L_x_344:
        /* <DEDUP_REMOVED lines=8> */
.L_x_345:
[----:B------:R-:W-:Y:S05]  /*1c40*/  BSYNC B1 ;  /* 0x0000000000017941 */ /* 0x000fea0003800000 */
.L_x_343:
[----:B------:R-:W0:Y:S01]  /*1c50*/  @P3 LDC R118, c[0x0][0x29c] ;  /* 0x0000a700ff763b82 */ /* 0x000e220000000800 */
[----:B------:R-:W-:Y:S01]  /*1c60*/  @P3 PRMT R116, R29, 0x7632, R116 ;  /* 0x000076321d743816 */ /* 0x000fe20000000074 */
[----:B------:R-:W-:Y:S04]  /*1c70*/  BSSY B1, `(.L_x_346) ;  /* 0x0000017000017945 */ /* 0x000fe80003800000 */
[----:B------:R-:W-:Y:S02]  /*1c80*/  @P3 IMAD.U32 R119, R116, 0x10000, RZ ;  /* 0x0001000074773824 */ /* 0x000fe400078e00ff */
[----:B0-----:R-:W-:Y:S01]  /*1c90*/  @P3 FMUL.FTZ R116, R117, R118 ;  /* 0x0000007675743220 */ /* 0x001fe20000410000 */
[----:B------:R-:W-:Y:S02]  /*1ca0*/  @P3 PRMT R118, R65, 0x7632, R118 ;  /* 0x0000763241763816 */ /* 0x000fe40000000076 */
[----:B------:R-:W-:Y:S01]  /*1cb0*/  @P1 F2FP.BF16.F32.PACK_AB R117, RZ, R117 ;  /* 0x00000075ff75123e */ /* 0x000fe200000010ff */
[----:B------:R-:W-:Y:S01]  /*1cc0*/  @P3 FMUL.FTZ R119, R116, R119 ;  /* 0x0000007774773220 */ /* 0x000fe20000410000 */
[----:B------:R-:W-:-:S02]  /*1cd0*/  @P3 SHF.L.U32 R118, R118, 0x10, RZ ;  /* 0x0000001076763819 */ /* 0x000fc400000006ff */
        /* <DEDUP_REMOVED lines=9> */
.L_x_347:
[----:B------:R-:W-:-:S04]  /*1d70*/  ISETP.NE.AND P4, PT, R12, RZ, PT ;  /* 0x000000ff0c00720c */ /* 0x000fc80003f85270 */
[----:B------:R-:W-:-:S05]  /*1d80*/  FSEL R116, R139, RZ, !P4 ;  /* 0x000000ff8b747208 */ /* 0x000fca0006000000 */
[----:B------:R-:W-:Y:S01]  /*1d90*/  FFMA.FTZ R117, R99, R140, R116 ;  /* 0x0000008c63757223 */ /* 0x000fe20000010074 */
[----:B------:R-:W-:-:S03]  /*1da0*/  @P0 SHF.L.U32 R116, R26, 0x10, RZ ;  /* 0x000000101a740819 */ /* 0x000fc600000006ff */
[----:B------:R-:W-:-:S04]  /*1db0*/  FADD.FTZ R117, R122, -R117 ;  /* 0x800000757a757221 */ /* 0x000fc80000010000 */
[----:B------:R-:W-:-:S04]  /*1dc0*/  FMUL.FTZ R117, R114, R117 ;  /* 0x0000007572757220 */ /* 0x000fc80000410000 */
[----:B------:R-:W-:-:S07]  /*1dd0*/  @P0 FADD.FTZ R117, R117, R116 ;  /* 0x0000007475750221 */ /* 0x000fce0000010000 */
.L_x_348:
[----:B------:R-:W-:Y:S05]  /*1de0*/  BSYNC B1 ;  /* 0x0000000000017941 */ /* 0x000fea0003800000 */
.L_x_346:
[----:B------:R-:W0:Y:S01]  /*1df0*/  @P3 LDC R118, c[0x0][0x29c] ;  /* 0x0000a700ff763b82 */ /* 0x000e220000000800 */
[----:B------:R-:W-:Y:S01]  /*1e00*/  @P3 SHF.L.U32 R116, R30, 0x10, RZ ;  /* 0x000000101e743819 */ /* 0x000fe200000006ff */
[----:B------:R-:W-:Y:S01]  /*1e10*/  BSSY B1, `(.L_x_349) ;  /* 0x0000017000017945 */ /* 0x000fe20003800000 */
[----:B0-----:R-:W-:Y:S01]  /*1e20*/  @P3 FMUL.FTZ R119, R117, R118 ;  /* 0x0000007675773220 */ /* 0x001fe20000410000 */
[----:B------:R-:W-:-:S03]  /*1e30*/  @P1 F2FP.BF16.F32.PACK_AB R117, RZ, R117 ;  /* 0x00000075ff75123e */ /* 0x000fc600000010ff */
[----:B------:R-:W-:Y:S01]  /*1e40*/  @P3 FMUL.FTZ R118, R119, R116 ;  /* 0x0000007477763220 */ /* 0x000fe20000410000 */
[----:B------:R-:W-:Y:S01]  /*1e50*/  @P3 IMAD.U32 R116, R66, 0x10000, RZ ;  /* 0x0001000042743824 */ /* 0x000fe200078e00ff */
[----:B------:R-:W-:-:S03]  /*1e60*/  @P1 PRMT R94, R117, 0x7610, R94 ;  /* 0x00007610755e1816 */ /* 0x000fc6000000005e */
[----:B------:R-:W-:Y:S01]  /*1e70*/  @P3 F2FP.BF16.F32.PACK_AB R118, RZ, R118 ;  /* 0x00000076ff76323e */ /* 0x000fe200000010ff */
[----:B------:R-:W-:-:S03]  /*1e80*/  @P3 FFMA.FTZ R44, R119, R116, R44 ;  /* 0x00000074772c3223 */ /* 0x000fc6000001002c */
[----:B------:R-:W-:Y:S01]  /*1e90*/  @P3 PRMT R38, R118, 0x7610, R38 ;  /* 0x0000761076263816 */ /* 0x000fe20000000026 */
[----:B------:R-:W-:Y:S06]  /*1ea0*/  @P2 BRA `(.L_x_350) ;  /* 0x0000000000142947 */ /* 0x000fec0003800000 */
[----:B------:R-:W-:Y:S01]  /*1eb0*/  HFMA2.MMA R117, -RZ, RZ, 0, 0 ;  /* 0x00000000ff757435 */ /* 0x000fe200000001ff */
[----:B------:R-:W-:Y:S10]  /*1ec0*/  @!P0 BRA `(.L_x_351) ;  /* 0x00000000002c8947 */ /* 0x000ff40003800000 */
[----:B------:R-:W-:-:S04]  /*1ed0*/  PRMT R117, R26, 0x7632, R117 ;  /* 0x000076321a757816 */ /* 0x000fc80000000075 */
[----:B------:R-:W-:Y:S01]  /*1ee0*/  SHF.L.U32 R117, R117, 0x10, RZ ;  /* 0x0000001075757819 */ /* 0x000fe200000006ff */
[----:B------:R-:W-:Y:S06]  /*1ef0*/  BRA `(.L_x_351) ;  /* 0x0000000000207947 */ /* 0x000fec0003800000 */
.L_x_350:
[----:B------:R-:W-:Y:S02]  /*1f00*/  ISETP.NE.AND P4, PT, R12, RZ, PT ;  /* 0x000000ff0c00720c */ /* 0x000fe40003f85270 */
[----:B------:R-:W-:Y:S02]  /*1f10*/  @P0 PRMT R118, R26, 0x7632, R118 ;  /* 0x000076321a760816 */ /* 0x000fe40000000076 */
[----:B------:R-:W-:-:S03]  /*1f20*/  FSEL R117, R139, RZ, !P4 ;  /* 0x000000ff8b757208 */ /* 0x000fc60006000000 */
[----:B------:R-:W-:Y:S02]  /*1f30*/  @P0 IMAD.U32 R118, R118, 0x10000, RZ ;  /* 0x0001000076760824 */ /* 0x000fe400078e00ff */
[----:B------:R-:W-:-:S04]  /*1f40*/  FFMA.FTZ R116, R100, R140, R117 ;  /* 0x0000008c64747223 */ /* 0x000fc80000010075 */
[----:B------:R-:W-:-:S04]  /*1f50*/  FADD.FTZ R117, R121, -R116 ;  /* 0x8000007479757221 */ /* 0x000fc80000010000 */
[----:B------:R-:W-:-:S04]  /*1f60*/  FMUL.FTZ R117, R114, R117 ;  /* 0x0000007572757220 */ /* 0x000fc80000410000 */
[----:B------:R-:W-:-:S07]  /*1f70*/  @P0 FADD.FTZ R117, R117, R118 ;  /* 0x0000007675750221 */ /* 0x000fce0000010000 */
.L_x_351:
[----:B------:R-:W-:Y:S05]  /*1f80*/  BSYNC B1 ;  /* 0x0000000000017941 */ /* 0x000fea0003800000 */
.L_x_349:
[----:B------:R-:W0:Y:S01]  /*1f90*/  @P3 LDC R118, c[0x0][0x29c] ;  /* 0x0000a700ff763b82 */ /* 0x000e220000000800 */
[----:B------:R-:W-:Y:S01]  /*1fa0*/  @P3 PRMT R116, R30, 0x7632, R116 ;  /* 0x000076321e743816 */ /* 0x000fe20000000074 */
[----:B------:R-:W-:Y:S03]  /*1fb0*/  BSSY B1, `(.L_x_352) ;  /* 0x0000017000017945 */ /* 0x000fe60003800000 */
[----:B------:R-:W-:Y:S01]  /*1fc0*/  @P3 SHF.L.U32 R119, R116, 0x10, RZ ;  /* 0x0000001074773819 */ /* 0x000fe200000006ff */
        /* <DEDUP_REMOVED lines=14> */
.L_x_353:
[----:B------:R-:W-:-:S04]  /*20b0*/  ISETP.NE.AND P4, PT, R12, RZ, PT ;  /* 0x000000ff0c00720c */ /* 0x000fc80003f85270 */
[----:B------:R-:W-:-:S05]  /*20c0*/  FSEL R116, R139, RZ, !P4 ;  /* 0x000000ff8b747208 */ /* 0x000fca0006000000 */
[----:B------:R-:W-:Y:S01]  /*20d0*/  FFMA.FTZ R117, R101, R140, R116 ;  /* 0x0000008c65757223 */ /* 0x000fe20000010074 */
[----:B------:R-:W-:-:S03]  /*20e0*/  @P0 SHF.L.U32 R116, R27, 0x10, RZ ;  /* 0x000000101b740819 */ /* 0x000fc600000006ff */
[----:B------:R-:W-:-:S04]  /*20f0*/  FADD.FTZ R117, R124, -R117 ;  /* 0x800000757c757221 */ /* 0x000fc80000010000 */
[----:B------:R-:W-:-:S04]  /*2100*/  FMUL.FTZ R117, R114, R117 ;  /* 0x0000007572757220 */ /* 0x000fc80000410000 */
[----:B------:R-:W-:-:S07]  /*2110*/  @P0 FADD.FTZ R117, R117, R116 ;  /* 0x0000007475750221 */ /* 0x000fce0000010000 */
.L_x_354:
[----:B------:R-:W-:Y:S05]  /*2120*/  BSYNC B1 ;  /* 0x0000000000017941 */ /* 0x000fea0003800000 */
.L_x_352:
[----:B------:R-:W0:Y:S01]  /*2130*/  @P3 LDC R118, c[0x0][0x29c] ;  /* 0x0000a700ff763b82 */ /* 0x000e220000000800 */
[----:B------:R-:W-:Y:S01]  /*2140*/  @P3 IMAD.U32 R116, R31, 0x10000, RZ ;  /* 0x000100001f743824 */ /* 0x000fe200078e00ff */
        /* <DEDUP_REMOVED lines=15> */
.L_x_356:
        /* <DEDUP_REMOVED lines=8> */
.L_x_357:
[----:B------:R-:W-:Y:S05]  /*22c0*/  BSYNC B1 ;  /* 0x0000000000017941 */ /* 0x000fea0003800000 */
.L_x_355:
[----:B------:R-:W0:Y:S01]  /*22d0*/  @P3 LDC R143, c[0x0][0x29c] ;  /* 0x0000a700ff8f3b82 */ /* 0x000e220000000800 */
[----:B------:R-:W-:-:S04]  /*22e0*/  @P3 PRMT R141, R31, 0x7632, R141 ;  /* 0x000076321f8d3816 */ /* 0x000fc8000000008d */
[----:B------:R-:W-:-:S03]  /*22f0*/  @P3 SHF.L.U32 R141, R141, 0x10, RZ ;  /* 0x000000108d8d3819 */ /* 0x000fc600000006ff */
[----:B------:R-:W1:Y:S08]  /*2300*/  @P1 LDC.64 R116, c[0x0][0x308] ;  /* 0x0000c200ff741b82 */ /* 0x000e700000000a00 */
[----:B------:R-:W2:Y:S08]  /*2310*/  @P3 LDC.64 R126, c[0x0][0x2f8] ;  /* 0x0000be00ff7e3b82 */ /* 0x000eb00000000a00 */
[----:B------:R-:W3:Y:S01]  /*2320*/  @P3 LDC.64 R118, c[0x0][0x220] ;  /* 0x00008800ff763b82 */ /* 0x000ee20000000a00 */
[----:B0-----:R-:W-:Y:S01]  /*2330*/  @P3 FMUL.FTZ R142, R138, R143 ;  /* 0x0000008f8a8e3220 */ /* 0x001fe20000410000 */
[----:B------:R-:W-:-:S03]  /*2340*/  @P1 F2FP.BF16.F32.PACK_AB R138, RZ, R138 ;  /* 0x0000008aff8a123e */ /* 0x000fc600000010ff */
[----:B------:R-:W-:Y:S01]  /*2350*/  @P3 FMUL.FTZ R143, R142, R141 ;  /* 0x0000008d8e8f3220 */ /* 0x000fe20000410000 */
[----:B------:R-:W-:Y:S01]  /*2360*/  VIADD R141, R137, 0x20 ;  /* 0x00000020898d7836 */ /* 0x000fe20000000000 */
[----:B------:R-:W-:Y:S01]  /*2370*/  @P1 PRMT R95, R95, 0x5410, R138 ;  /* 0x000054105f5f1816 */ /* 0x000fe2000000008a */
[----:B-1----:R-:W-:Y:S01]  /*2380*/  @P1 IMAD.WIDE.U32 R116, R135, 0x10, R116 ;  /* 0x0000001087741825 */ /* 0x002fe200078e0074 */
[----:B------:R-:W-:Y:S02]  /*2390*/  @P3 PRMT R135, R67, 0x7632, R135 ;  /* 0x0000763243873816 */ /* 0x000fe40000000087 */
[----:B------:R-:W-:Y:S02]  /*23a0*/  @P3 F2FP.BF16.F32.PACK_AB R143, RZ, R143 ;  /* 0x0000008fff8f323e */ /* 0x000fe400000010ff */
[----:B------:R0:W-:Y:S02]  /*23b0*/  @P1 STG.E.128 desc[UR4][R116.64], R92 ;  /* 0x0000005c74001986 */ /* 0x0001e4000c101d04 */
[----:B------:R-:W-:Y:S01]  /*23c0*/  @P3 PRMT R39, R39, 0x5410, R143 ;  /* 0x0000541027273816 */ /* 0x000fe2000000008f */
[----:B--2---:R-:W-:-:S05]  /*23d0*/  @P3 IMAD.WIDE.U32 R126, R137, 0x10, R126 ;  /* 0x00000010897e3825 */ /* 0x004fca00078e007e */
[----:B------:R0:W-:Y:S01]  /*23e0*/  @P3 STG.E.128 desc[UR4][R126.64], R36 ;  /* 0x000000247e003986 */ /* 0x0001e2000c101d04 */
[----:B---3--:R-:W-:-:S05]  /*23f0*/  @P3 IMAD.WIDE.U32 R118, R141, 0x10, R118 ;  /* 0x000000108d763825 */ /* 0x008fca00078e0076 */
[----:B------:R0:W5:Y:S01]  /*2400*/  @P3 LDG.E.128 R64, desc[UR4][R118.64] ;  /* 0x0000000476403981 */ /* 0x000162000c1e1d00 */
[----:B------:R-:W-:Y:S01]  /*2410*/  @P3 SHF.L.U32 R135, R135, 0x10, RZ ;  /* 0x0000001087873819 */ /* 0x000fe200000006ff */
[----:B------:R-:W-:Y:S04]  /*2420*/  BSSY B1, `(.L_x_358) ;  /* 0x000000e000017945 */ /* 0x000fe80003800000 */
[----:B------:R-:W-:Y:S01]  /*2430*/  @P3 FFMA.FTZ R47, R142, R135, R47 ;  /* 0x000000878e2f3223 */ /* 0x000fe2000001002f */
[----:B------:R-:W-:Y:S06]  /*2440*/  @P2 BRA `(.L_x_359) ;  /* 0x0000000000102947 */ /* 0x000fec0003800000 */
[----:B0-----:R-:W-:Y:S01]  /*2450*/  HFMA2.MMA R117, -RZ, RZ, 0, 0 ;  /* 0x00000000ff757435 */ /* 0x001fe200000001ff */
[----:B------:R-:W-:Y:S10]  /*2460*/  @!P0 BRA `(.L_x_360) ;  /* 0x0000000000248947 */ /* 0x000ff40003800000 */
[----:B------:R-:W-:Y:S01]  /*2470*/  IMAD.U32 R117, R20, 0x10000, RZ ;  /* 0x0001000014757824 */ /* 0x000fe200078e00ff */
[----:B------:R-:W-:Y:S06]  /*2480*/  BRA `(.L_x_360) ;  /* 0x00000000001c7947 */ /* 0x000fec0003800000 */
.L_x_359:
[----:B------:R-:W-:-:S04]  /*2490*/  ISETP.NE.AND P4, PT, R12, RZ, PT ;  /* 0x000000ff0c00720c */ /* 0x000fc80003f85270 */
[----:B0-----:R-:W-:-:S05]  /*24a0*/  FSEL R116, R139, RZ, !P4 ;  /* 0x000000ff8b747208 */ /* 0x001fca0006000000 */
[----:B------:R-:W-:Y:S01]  /*24b0*/  FFMA.FTZ R117, R103, R140, R116 ;  /* 0x0000008c67757223 */ /* 0x000fe20000010074 */
[----:B------:R-:W-:-:S03]  /*24c0*/  @P0 SHF.L.U32 R116, R20, 0x10, RZ ;  /* 0x0000001014740819 */ /* 0x000fc600000006ff */
[----:B------:R-:W-:-:S04]  /*24d0*/  FADD.FTZ R117, R128, -R117 ;  /* 0x8000007580757221 */ /* 0x000fc80000010000 */
[----:B------:R-:W-:-:S04]  /*24e0*/  FMUL.FTZ R117, R114, R117 ;  /* 0x0000007572757220 */ /* 0x000fc80000410000 */
[----:B------:R-:W-:-:S07]  /*24f0*/  @P0 FADD.FTZ R117, R117, R116 ;  /* 0x0000007475750221 */ /* 0x000fce0000010000 */
.L_x_360:
[----:B------:R-:W-:Y:S05]  /*2500*/  BSYNC B1 ;  /* 0x0000000000017941 */ /* 0x000fea0003800000 */
.L_x_358:
[----:B------:R-:W0:Y:S01]  /*2510*/  @P3 LDC R118, c[0x0][0x29c] ;  /* 0x0000a700ff763b82 */ /* 0x000e220000000800 */
[----:B------:R-:W-:Y:S01]  /*2520*/  @P3 SHF.L.U32 R116, R32, 0x10, RZ ;  /* 0x0000001020743819 */ /* 0x000fe200000006ff */
[----:B-----5:R-:W-:Y:S01]  /*2530*/  @P3 IMAD.U32 R127, R64, 0x10000, RZ ;  /* 0x00010000407f3824 */ /* 0x020fe200078e00ff */
[----:B------:R-:W-:Y:S01]  /*2540*/  BSSY B1, `(.L_x_361) ;  /* 0x0000016000017945 */ /* 0x000fe20003800000 */
[----:B0-----:R-:W-:Y:S01]  /*2550*/  @P3 FMUL.FTZ R119, R117, R118 ;  /* 0x0000007675773220 */ /* 0x001fe20000410000 */
        /* <DEDUP_REMOVED lines=12> */
.L_x_362:
        /* <DEDUP_REMOVED lines=8> */
.L_x_363:
[----:B------:R-:W-:Y:S05]  /*26a0*/  BSYNC B1 ;  /* 0x0000000000017941 */ /* 0x000fea0003800000 */
.L_x_361:
        /* <DEDUP_REMOVED lines=18> */
.L_x_365:
[----:B------:R-:W-:-:S04]  /*27d0*/  ISETP.NE.AND P4, PT, R12, RZ, PT ;  /* 0x000000ff0c00720c */ /* 0x000fc80003f85270 */
[----:B------:R-:W-:-:S05]  /*27e0*/  FSEL R116, R139, RZ, !P4 ;  /* 0x000000ff8b747208 */ /* 0x000fca0006000000 */
[----:B------:R-:W-:Y:S01]  /*27f0*/  FFMA.FTZ R117, R105, R140, R116 ;  /* 0x0000008c69757223 */ /* 0x000fe20000010074 */
[----:B------:R-:W-:-:S03]  /*2800*/  @P0 SHF.L.U32 R116, R21, 0x10, RZ ;  /* 0x0000001015740819 */ /* 0x000fc600000006ff */
[----:B------:R-:W-:-:S04]  /*2810*/  FADD.FTZ R117, R130, -R117 ;  /* 0x8000007582757221 */ /* 0x000fc80000010000 */
[----:B------:R-:W-:-:S04]  /*2820*/  FMUL.FTZ R117, R114, R117 ;  /* 0x0000007572757220 */ /* 0x000fc80000410000 */
[----:B------:R-:W-:-:S07]  /*2830*/  @P0 FADD.FTZ R117, R117, R116 ;  /* 0x0000007475750221 */ /* 0x000fce0000010000 */
.L_x_366:
[----:B------:R-:W-:Y:S05]  /*2840*/  BSYNC B1 ;  /* 0x0000000000017941 */ /* 0x000fea0003800000 */
.L_x_364:
[----:B------:R-:W0:Y:S01]  /*2850*/  @P3 LDC R118, c[0x0][0x29c] ;  /* 0x0000a700ff763b82 */ /* 0x000e220000000800 */
[----:B------:R-:W-:Y:S01]  /*2860*/  @P3 IMAD.U32 R116, R33, 0x10000, RZ ;  /* 0x0001000021743824 */ /* 0x000fe200078e00ff */
[----:B------:R-:W-:Y:S01]  /*2870*/  @P3 SHF.L.U32 R127, R65, 0x10, RZ ;  /* 0x00000010417f3819 */ /* 0x000fe200000006ff */
        /* <DEDUP_REMOVED lines=14> */
.L_x_368:
        /* <DEDUP_REMOVED lines=8> */
.L_x_369:
[----:B------:R-:W-:Y:S05]  /*29e0*/  BSYNC B1 ;  /* 0x0000000000017941 */ /* 0x000fea0003800000 */
.L_x_367:
        /* <DEDUP_REMOVED lines=18> */
.L_x_371:
[----:B------:R-:W-:-:S04]  /*2b10*/  ISETP.NE.AND P4, PT, R12, RZ, PT ;  /* 0x000000ff0c00720c */ /* 0x000fc80003f85270 */
[----:B------:R-:W-:-:S05]  /*2b20*/  FSEL R116, R139, RZ, !P4 ;  /* 0x000000ff8b747208 */ /* 0x000fca0006000000 */
[----:B------:R-:W-:Y:S01]  /*2b30*/  FFMA.FTZ R117, R107, R140, R116 ;  /* 0x0000008c6b757223 */ /* 0x000fe20000010074 */
[----:B------:R-:W-:-:S03]  /*2b40*/  @P0 SHF.L.U32 R116, R22, 0x10, RZ ;  /* 0x0000001016740819 */ /* 0x000fc600000006ff */
[----:B------:R-:W-:-:S04]  /*2b50*/  FADD.FTZ R117, R132, -R117 ;  /* 0x8000007584757221 */ /* 0x000fc80000010000 */
[----:B------:R-:W-:-:S04]  /*2b60*/  FMUL.FTZ R117, R114, R117 ;  /* 0x0000007572757220 */ /* 0x000fc80000410000 */
[----:B------:R-:W-:-:S07]  /*2b70*/  @P0 FADD.FTZ R117, R117, R116 ;  /* 0x0000007475750221 */ /* 0x000fce0000010000 */
.L_x_372:
[----:B------:R-:W-:Y:S05]  /*2b80*/  BSYNC B1 ;  /* 0x0000000000017941 */ /* 0x000fea0003800000 */
.L_x_370:
        /* <DEDUP_REMOVED lines=17> */
.L_x_374:
        /* <DEDUP_REMOVED lines=8> */
.L_x_375:
[----:B------:R-:W-:Y:S05]  /*2d20*/  BSYNC B1 ;  /* 0x0000000000017941 */ /* 0x000fea0003800000 */
.L_x_373:
        /* <DEDUP_REMOVED lines=18> */
.L_x_377:
[----:B------:R-:W-:-:S04]  /*2e50*/  ISETP.NE.AND P4, PT, R12, RZ, PT ;  /* 0x000000ff0c00720c */ /* 0x000fc80003f85270 */
[----:B------:R-:W-:-:S05]  /*2e60*/  FSEL R116, R139, RZ, !P4 ;  /* 0x000000ff8b747208 */ /* 0x000fca0006000000 */
[----:B------:R-:W-:Y:S01]  /*2e70*/  FFMA.FTZ R117, R109, R140, R116 ;  /* 0x0000008c6d757223 */ /* 0x000fe20000010074 */
[----:B------:R-:W-:-:S03]  /*2e80*/  @P0 SHF.L.U32 R116, R23, 0x10, RZ ;  /* 0x0000001017740819 */ /* 0x000fc600000006ff */
[----:B------:R-:W-:-:S04]  /*2e90*/  FADD.FTZ R117, R134, -R117 ;  /* 0x8000007586757221 */ /* 0x000fc80000010000 */
[----:B------:R-:W-:-:S04]  /*2ea0*/  FMUL.FTZ R117, R114, R117 ;  /* 0x0000007572757220 */ /* 0x000fc80000410000 */
[----:B------:R-:W-:-:S07]  /*2eb0*/  @P0 FADD.FTZ R117, R117, R116 ;  /* 0x0000007475750221 */ /* 0x000fce0000010000 */
.L_x_378:
[----:B------:R-:W-:Y:S05]  /*2ec0*/  BSYNC B1 ;  /* 0x0000000000017941 */ /* 0x000fea0003800000 */
.L_x_376:
[----:B------:R-:W0:Y:S01]  /*2ed0*/  @P3 LDC R118, c[0x0][0x29c] ;  /* 0x0000a700ff763b82 */ /* 0x000e220000000800 */
[----:B------:R-:W-:Y:S01]  /*2ee0*/  @P3 SHF.L.U32 R116, R35, 0x10, RZ ;  /* 0x0000001023743819 */ /* 0x000fe200000006ff */
[----:B------:R-:W-:Y:S01]  /*2ef0*/  BSSY B1, `(.L_x_379) ;  /* 0x0000017000017945 */ /* 0x000fe20003800000 */
[----:B------:R-:W-:Y:S01]  /*2f00*/  @P3 SHF.L.U32 R127, R67, 0x10, RZ ;  /* 0x00000010437f3819 */ /* 0x000fe200000006ff */
        /* <DEDUP_REMOVED lines=13> */
.L_x_380:
        /* <DEDUP_REMOVED lines=8> */
.L_x_381:
[----:B------:R-:W-:Y:S05]  /*3060*/  BSYNC B1 ;  /* 0x0000000000017941 */ /* 0x000fea0003800000 */
.L_x_379:
[----:B------:R-:W0:Y:S01]  /*3070*/  @P3 LDC R137, c[0x0][0x29c] ;  /* 0x0000a700ff893b82 */ /* 0x000e220000000800 */
[----:B------:R-:W-:-:S04]  /*3080*/  @P3 PRMT R135, R35, 0x7632, R135 ;  /* 0x0000763223873816 */ /* 0x000fc80000000087 */
[----:B------:R-:W-:-:S03]  /*3090*/  @P3 SHF.L.U32 R135, R135, 0x10, RZ ;  /* 0x0000001087873819 */ /* 0x000fc600000006ff */
[----:B------:R-:W1:Y:S08]  /*30a0*/  @P1 LDC.64 R116, c[0x0][0x308] ;  /* 0x0000c200ff741b82 */ /* 0x000e700000000a00 */
[----:B------:R-:W2:Y:S08]  /*30b0*/  @P3 LDC.64 R118, c[0x0][0x2f8] ;  /* 0x0000be00ff763b82 */ /* 0x000eb00000000a00 */
[----:B------:R-:W3:Y:S01]  /*30c0*/  LDC.64 R126, c[0x0][0x210] ;  /* 0x00008400ff7e7b82 */ /* 0x000ee20000000a00 */
[----:B0-----:R-:W-:Y:S01]  /*30d0*/  @P3 FMUL.FTZ R138, R114, R137 ;  /* 0x00000089728a3220 */ /* 0x001fe20000410000 */
[----:B------:R-:W-:-:S03]  /*30e0*/  @P1 F2FP.BF16.F32.PACK_AB R114, RZ, R114 ;  /* 0x00000072ff72123e */ /* 0x000fc600000010ff */
[----:B------:R-:W-:Y:S01]  /*30f0*/  @P3 FMUL.FTZ R135, R138, R135 ;  /* 0x000000878a873220 */ /* 0x000fe20000410000 */
[----:B------:R-:W-:Y:S01]  /*3100*/  @P1 PRMT R95, R95, 0x5410, R114 ;  /* 0x000054105f5f1816 */ /* 0x000fe20000000072 */
[----:B-1----:R-:W-:Y:S01]  /*3110*/  @P1 IMAD.WIDE.U32 R116, R113, 0x10, R116 ;  /* 0x0000001071741825 */ /* 0x002fe200078e0074 */
[----:B------:R-:W-:Y:S02]  /*3120*/  @P3 PRMT R113, R67, 0x7632, R113 ;  /* 0x0000763243713816 */ /* 0x000fe40000000071 */
[----:B------:R-:W-:Y:S02]  /*3130*/  @P3 F2FP.BF16.F32.PACK_AB R135, RZ, R135 ;  /* 0x00000087ff87323e */ /* 0x000fe400000010ff */
[----:B------:R1:W-:Y:S01]  /*3140*/  @P1 STG.E.128 desc[UR4][R116.64], R92 ;  /* 0x0000005c74001986 */ /* 0x0003e2000c101d04 */
[----:B------:R-:W-:Y:S01]  /*3150*/  @P3 SHF.L.U32 R113, R113, 0x10, RZ ;  /* 0x0000001071713819 */ /* 0x000fe200000006ff */
[----:B--2---:R-:W-:Y:S01]  /*3160*/  @P3 IMAD.WIDE.U32 R118, R141, 0x10, R118 ;  /* 0x000000108d763825 */ /* 0x004fe200078e0076 */
[----:B------:R-:W-:-:S03]  /*3170*/  @P3 PRMT R39, R39, 0x5410, R135 ;  /* 0x0000541027273816 */ /* 0x000fc60000000087 */
[----:B------:R-:W-:Y:S02]  /*3180*/  @P3 FFMA.FTZ R55, R138, R113, R55 ;  /* 0x000000718a373223 */ /* 0x000fe40000010037 */
[----:B------:R1:W-:Y:S01]  /*3190*/  @P3 STG.E.128 desc[UR4][R118.64], R36 ;  /* 0x0000002476003986 */ /* 0x0003e2000c101d04 */
[----:B---3--:R-:W-:-:S05]  /*31a0*/  IMAD R0, R126, 0x4, R0 ;  /* 0x000000047e007824 */ /* 0x008fca00078e0200 */
[----:B------:R-:W-:-:S13]  /*31b0*/  ISETP.GE.AND P0, PT, R0, R127, PT ;  /* 0x0000007f0000720c */ /* 0x000fda0003f06270 */
[----:B-1----:R-:W-:Y:S05]  /*31c0*/  @!P0 BRA `(.L_x_382) ;  /* 0xffffffd4001c8947 */ /* 0x002fea000383ffff */
.L_x_329:
[----:B------:R-:W-:Y:S05]  /*31d0*/  BSYNC B0 ;  /* 0x0000000000007941 */ /* 0x000fea0003800000 */
.L_x_327:
[----:B-----5:R-:W0:Y:S01]  /*31e0*/  S2R R28, SR_TID.X ;  /* 0x00000000001c7919 */ /* 0x020e220000002100 */
[----:B------:R-:W-:Y:S01]  /*31f0*/  MOV R0, 0x400 ;  /* 0x0000040000007802 */ /* 0x000fe20000000f00 */
[----:B------:R-:W-:Y:S05]  /*3200*/  WARPSYNC.ALL ;  /* 0x0000000000007948 */ /* 0x000fea0003800000 */
[----:B------:R-:W1:Y:S01]  /*3210*/  S2R R3, SR_CgaCtaId ;  /* 0x0000000000037919 */ /* 0x000e620000008800 */
[----:B------:R-:W-:Y:S01]  /*3220*/  ULDC UR6, c[0x0][0x218] ;  /* 0x0000860000067ab9 */ /* 0x000fe20000000800 */
[----:B------:R-:W-:Y:S01]  /*3230*/  ULDC.64 UR12, c[0x0][0x2d0] ;  /* 0x0000b400000c7ab9 */ /* 0x000fe20000000a00 */
[----:B------:R-:W2:Y:S01]  /*3240*/  S2R R19, SR_CTAID.X ;  /* 0x0000000000137919 */ /* 0x000ea20000002500 */
[----:B0-----:R-:W-:-:S04]  /*3250*/  SHF.R.U32.HI R4, RZ, 0x5, R28 ;  /* 0x00000005ff047819 */ /* 0x001fc8000001161c */
[----:B------:R-:W-:Y:S02]  /*3260*/  SHF.L.U32 R5, R4, 0x6, RZ ;  /* 0x0000000604057819 */ /* 0x000fe400000006ff */
[----:B-1----:R-:W-:Y:S02]  /*3270*/  LEA R3, R3, R0, 0x18 ;  /* 0x0000000003037211 */ /* 0x002fe400078ec0ff */
[----:B------:R-:W-:Y:S01]  /*3280*/  LOP3.LUT R2, R5, 0xffffffc0, R2, 0xe2, !PT ;  /* 0xffffffc005027812 */ /* 0x000fe200078ee202 */
[----:B--2---:R-:W-:Y:S01]  /*3290*/  IMAD R23, R19, UR6, RZ ;  /* 0x0000000613177c24 */ /* 0x004fe2000f8e02ff */
[----:B------:R-:W-:Y:S02]  /*32a0*/  ULDC.64 UR6, c[0x0][0x2d8] ;  /* 0x0000b60000067ab9 */ /* 0x000fe40000000a00 */
[----:B------:R-:W-:Y:S01]  /*32b0*/  LEA R2, R2, R3, 0x5 ;  /* 0x0000000302027211 */ /* 0x000fe200078e28ff */
[----:B------:R-:W-:Y:S01]  /*32c0*/  IMAD R0, R28, 0x4, R3 ;  /* 0x000000041c007824 */ /* 0x000fe200078e0203 */
[----:B------:R-:W-:-:S03]  /*32d0*/  IADD3 R28, P0, R23, R28, RZ ;  /* 0x0000001c171c7210 */ /* 0x000fc60007f1e0ff */
[----:B------:R-:W-:Y:S04]  /*32e0*/  STS.128 [R2], R88 ;  /* 0x0000005802007388 */ /* 0x000fe80000000c00 */
[----:B------:R-:W-:Y:S04]  /*32f0*/  STS.128 [R2+0x10], R84 ;  /* 0x0000105402007388 */ /* 0x000fe80000000c00 */
[----:B------:R-:W-:Y:S04]  /*3300*/  STS.128 [R2+0x400], R76 ;  /* 0x0004004c02007388 */ /* 0x000fe80000000c00 */
[----:B------:R-:W-:Y:S01]  /*3310*/  STS.128 [R2+0x410], R72 ;  /* 0x0004104802007388 */ /* 0x000fe20000000c00 */
        /* <DEDUP_REMOVED lines=22> */
[----:B------:R-:W-:Y:S01]  /*3480*/  FADD.FTZ R4, R4, R7 ;  /* 0x0000000704047221 */ /* 0x000fe20000010000 */
[----:B------:R-:W-:Y:S01]  /*3490*/  BAR.SYNC.DEFER_BLOCKING 0x0 ;  /* 0x0000000000007b1d */ /* 0x000fe20000010000 */
[----:B------:R-:W-:Y:S01]  /*34a0*/  FADD.FTZ R5, R5, R10 ;  /* 0x0000000a05057221 */ /* 0x000fe20000010000 */
[----:B------:R-:W-:Y:S01]  /*34b0*/  FADD.FTZ R6, R6, R9 ;  /* 0x0000000906067221 */ /* 0x000fe20000010000 */
[----:B------:R-:W-:Y:S01]  /*34c0*/  FADD.FTZ R3, R3, R12 ;  /* 0x0000000c03037221 */ /* 0x000fe20000010000 */
[----:B------:R-:W-:Y:S01]  /*34d0*/  FADD.FTZ R4, R4, R11 ;  /* 0x0000000b04047221 */ /* 0x000fe20000010000 */
[----:B------:R-:W-:Y:S01]  /*34e0*/  FADD.FTZ R5, R5, R14 ;  /* 0x0000000e05057221 */ /* 0x000fe20000010000 */
[----:B0-----:R-:W-:Y:S01]  /*34f0*/  FADD.FTZ R6, R6, R13 ;  /* 0x0000000d06067221 */ /* 0x001fe20000010000 */
[----:B------:R-:W-:Y:S01]  /*3500*/  IADD3.X R13, RZ, RZ, RZ, P0, !PT ;  /* 0x000000ffff0d7210 */ /* 0x000fe200007fe4ff */
        /* <DEDUP_REMOVED lines=26> */
[----:B---3--:R-:W-:Y:S01]  /*36b0*/  FADD.FTZ R19, R19, R24 ;  /* 0x0000001813137221 */ /* 0x008fe20000010000 */
[----:B------:R-:W-:Y:S02]  /*36c0*/  SHF.L.U64.HI R24, R28, 0x2, R13 ;  /* 0x000000021c187819 */ /* 0x000fe4000001020d */
[----:B------:R-:W3:Y:S01]  /*36d0*/  LDS R27, [R0+0x1c00] ;  /* 0x001c0000001b7984 */ /* 0x000ee20000000800 */
[----:B----4-:R-:W-:-:S03]  /*36e0*/  FADD.FTZ R20, R20, R23 ;  /* 0x0000001714147221 */ /* 0x010fc60000010000 */
[----:B------:R-:W4:Y:S01]  /*36f0*/  LDS R29, [R0+0x1e00] ;  /* 0x001e0000001d7984 */ /* 0x000f220000000800 */
[----:B------:R-:W-:Y:S01]  /*3700*/  FADD.FTZ R21, R21, R26 ;  /* 0x0000001a15157221 */ /* 0x000fe20000010000 */
[----:B------:R-:W-:Y:S01]  /*3710*/  BAR.SYNC.DEFER_BLOCKING 0x0 ;  /* 0x0000000000007b1d */ /* 0x000fe20000010000 */
[----:B------:R-:W-:-:S04]  /*3720*/  FADD.FTZ R22, RZ, R22 ;  /* 0x00000016ff167221 */ /* 0x000fc80000010000 */
[----:B------:R-:W-:Y:S01]  /*3730*/  FADD.FTZ R22, R22, R25 ;  /* 0x0000001916167221 */ /* 0x000fe20000010000 */
[----:B------:R-:W-:Y:S01]  /*3740*/  FADD.FTZ R8, R19, R8 ;  /* 0x0000000813087221 */ /* 0x000fe20000010000 */
[----:B------:R-:W-:Y:S01]  /*3750*/  FADD.FTZ R7, R20, R7 ;  /* 0x0000000714077221 */ /* 0x000fe20000010000 */
[----:B------:R-:W-:Y:S01]  /*3760*/  SHF.L.U32 R20, R28, 0x2, RZ ;  /* 0x000000021c147819 */ /* 0x000fe200000006ff */
        /* <DEDUP_REMOVED lines=11> */
[----:B0-----:R-:W-:-:S04]  /*3820*/  IADD3 R2, P0, R20, UR6, RZ ;  /* 0x0000000614027c10 */ /* 0x001fc8000ff1e0ff */
[----:B------:R-:W-:Y:S01]  /*3830*/  IADD3.X R3, R24, UR7, RZ, P0, !PT ;  /* 0x0000000718037c10 */ /* 0x000fe200087fe4ff */
[----:B------:R-:W-:Y:S01]  /*3840*/  ULDC.64 UR6, c[0x0][0x2f0] ;  /* 0x0000bc0000067ab9 */ /* 0x000fe20000000a00 */
[----:B------:R-:W-:-:S04]  /*3850*/  IADD3 R4, P0, R20, UR12, RZ ;  /* 0x0000000c14047c10 */ /* 0x000fc8000ff1e0ff */
        /* <DEDUP_REMOVED lines=16> */
[----:B--2---:R-:W-:Y:S01]  /*3960*/  FADD.FTZ R31, R6, R31 ;  /* 0x0000001f061f7221 */ /* 0x004fe20000010000 */
[----:B------:R-:W-:Y:S02]  /*3970*/  IADD3 R6, P0, R20, UR6, RZ ;  /* 0x0000000614067c10 */ /* 0x000fe4000ff1e0ff */
[----:B------:R-:W2:Y:S01]  /*3980*/  LDS R21, [R0+0x1600] ;  /* 0x0016000000157984 */ /* 0x000ea20000000800 */
[----:B---3--:R-:W-:Y:S01]  /*3990*/  FADD.FTZ R14, RZ, R14 ;  /* 0x0000000eff0e7221 */ /* 0x008fe20000010000 */
[----:B------:R-:W-:Y:S02]  /*39a0*/  IADD3.X R7, R24, UR7, RZ, P0, !PT ;  /* 0x0000000718077c10 */ /* 0x000fe400087fe4ff */
[----:B------:R-:W3:Y:S01]  /*39b0*/  LDS R43, [R0+0x1c00] ;  /* 0x001c0000002b7984 */ /* 0x000ee20000000800 */
[----:B----4-:R-:W-:-:S03]  /*39c0*/  FADD.FTZ R12, R12, R23 ;  /* 0x000000170c0c7221 */ /* 0x010fc60000010000 */
[----:B------:R-:W4:Y:S01]  /*39d0*/  LDS R45, [R0+0x1e00] ;  /* 0x001e0000002d7984 */ /* 0x000f220000000800 */
[----:B------:R-:W-:Y:S01]  /*39e0*/  FADD.FTZ R18, R31, R18 ;  /* 0x000000121f127221 */ /* 0x000fe20000010000 */
        /* <DEDUP_REMOVED lines=23> */
.L_x_333:
[----:B------:R-:W-:Y:S01]  /*3b60*/  HFMA2.MMA R148, -RZ, RZ, 0, 1.847743988037109375e-06 ;  /* 0x0000001fff947435 */ /* 0x000fe200000001ff */
[----:B------:R-:W-:Y:S01]  /*3b70*/  BSSY B1, `(.L_x_383) ;  /* 0x0000007000017945 */ /* 0x000fe20003800000 */
[----:B------:R-:W-:Y:S01]  /*3b80*/  MOV R146, R139 ;  /* 0x0000008b00927202 */ /* 0x000fe20000000f00 */
[----:B------:R-:W-:Y:S01]  /*3b90*/  IMAD.MOV.U32 R147, RZ, RZ, 0x1 ;  /* 0x00000001ff937424 */ /* 0x000fe200078e00ff */
[----:B------:R-:W-:-:S07]  /*3ba0*/  MOV R145, 0xffffffff ;  /* 0xffffffff00917802 */ /* 0x000fce0000000f00 */
[----:B0----5:R-:W-:Y:S05]  /*3bb0*/  WARPSYNC.COLLECTIVE R145, `(.L_x_384) ;  /* 0x0000000091087348 */ /* 0x021fea0003c00000 */
[----:B------:R1:W2:Y:S02]  /*3bc0*/  SHFL.BFLY P0, R143, R146, R147, R148 ;  /* 0x0c000093928f7389 */ /* 0x0002a40000000094 */
[----:B012--5:R-:W-:Y:S01]  /*3bd0*/  ENDCOLLECTIVE ;  /* 0x000000000000791b */ /* 0x027fe20003800000 */
.L_x_384:
[----:B------:R-:W-:Y:S05]  /*3be0*/  BSYNC B1 ;  /* 0x0000000000017941 */ /* 0x000fea0003800000 */
.L_x_383:
        /* <DEDUP_REMOVED lines=8> */
.L_x_385:
[----:B------:R-:W-:Y:S01]  /*3c70*/  FADD.FTZ R116, R116, R139 ;  /* 0x0000008b74747221 */ /* 0x000fe20000010000 */
[----:B------:R-:W-:-:S04]  /*3c80*/  HFMA2.MMA R147, -RZ, RZ, 0, 1.1920928955078125e-07 ;  /* 0x00000002ff937435 */ /* 0x000fc800000001ff */
[----:B------:R-:W-:Y:S01]  /*3c90*/  MOV R146, R116 ;  /* 0x0000007400927202 */ /* 0x000fe20000000f00 */
[----:B------:R-:W-:-:S07]  /*3ca0*/  IMAD.MOV.U32 R117, RZ, RZ, R143 ;  /* 0x000000ffff757224 */ /* 0x000fce00078e008f */
[----:B------:R-:W-:Y:S05]  /*3cb0*/  WARPSYNC.COLLECTIVE R145, `(.L_x_386) ;  /* 0x0000000091087348 */ /* 0x000fea0003c00000 */
[----:B------:R0:W1:Y:S02]  /*3cc0*/  SHFL.BFLY P0, R143, R146, R147, R148 ;  /* 0x0c000093928f7389 */ /* 0x0000640000000094 */
[----:B01----:R-:W-:Y:S01]  /*3cd0*/  ENDCOLLECTIVE ;  /* 0x000000000000791b */ /* 0x003fe20003800000 */
.L_x_386:
[----:B------:R-:W-:-:S04]  /*3ce0*/  FADD.FTZ R117, R117, R140 ;  /* 0x0000008c75757221 */ /* 0x000fc80000010000 */
[----:B------:R-:W-:Y:S01]  /*3cf0*/  IMAD.MOV.U32 R146, RZ, RZ, R117 ;  /* 0x000000ffff927224 */ /* 0x000fe200078e0075 */
[----:B------:R-:W-:-:S07]  /*3d00*/  MOV R119, R143 ;  /* 0x0000008f00777202 */ /* 0x000fce0000000f00 */
[----:B------:R-:W-:Y:S05]  /*3d10*/  WARPSYNC.COLLECTIVE R145, `(.L_x_387) ;  /* 0x0000000091087348 */ /* 0x000fea0003c00000 */
[----:B------:R0:W1:Y:S02]  /*3d20*/  SHFL.BFLY P0, R143, R146, R147, R148 ;  /* 0x0c000093928f7389 */ /* 0x0000640000000094 */
[----:B01----:R-:W-:Y:S01]  /*3d30*/  ENDCOLLECTIVE ;  /* 0x000000000000791b */ /* 0x003fe20003800000 */
.L_x_387:
[----:B------:R-:W-:Y:S01]  /*3d40*/  FADD.FTZ R119, R116, R119 ;  /* 0x0000007774777221 */ /* 0x000fe20000010000 */
[----:B------:R-:W-:-:S04]  /*3d50*/  HFMA2.MMA R147, -RZ, RZ, 0, 2.384185791015625e-07 ;  /* 0x00000004ff937435 */ /* 0x000fc800000001ff */
[----:B------:R-:W-:Y:S02]  /*3d60*/  MOV R146, R119 ;  /* 0x0000007700927202 */ /* 0x000fe40000000f00 */
[----:B------:R-:W-:-:S07]  /*3d70*/  MOV R118, R143 ;  /* 0x0000008f00767202 */ /* 0x000fce0000000f00 */
[----:B------:R-:W-:Y:S05]  /*3d80*/  WARPSYNC.COLLECTIVE R145, `(.L_x_388) ;  /* 0x0000000091087348 */ /* 0x000fea0003c00000 */
[----:B------:R0:W1:Y:S02]  /*3d90*/  SHFL.BFLY P0, R143, R146, R147, R148 ;  /* 0x0c000093928f7389 */ /* 0x0000640000000094 */
[----:B01----:R-:W-:Y:S01]  /*3da0*/  ENDCOLLECTIVE ;  /* 0x000000000000791b */ /* 0x003fe20003800000 */
.L_x_388:
[----:B------:R-:W-:-:S05]  /*3db0*/  FADD.FTZ R118, R117, R118 ;  /* 0x0000007675767221 */ /* 0x000fca0000010000 */
[----:B------:R-:W-:Y:S01]  /*3dc0*/  MOV R146, R118 ;  /* 0x0000007600927202 */ /* 0x000fe20000000f00 */
[----:B------:R-:W-:-:S07]  /*3dd0*/  IMAD.MOV.U32 R142, RZ, RZ, R143 ;  /* 0x000000ffff8e7224 */ /* 0x000fce00078e008f */
[----:B------:R-:W-:Y:S05]  /*3de0*/  WARPSYNC.COLLECTIVE R145, `(.L_x_389) ;  /* 0x0000000091087348 */ /* 0x000fea0003c00000 */
[----:B------:R0:W1:Y:S02]  /*3df0*/  SHFL.BFLY P0, R143, R146, R147, R148 ;  /* 0x0c000093928f7389 */ /* 0x0000640000000094 */
[----:B01----:R-:W-:Y:S01]  /*3e00*/  ENDCOLLECTIVE ;  /* 0x000000000000791b */ /* 0x003fe20003800000 */
.L_x_389:
[----:B------:R-:W-:-:S05]  /*3e10*/  FADD.FTZ R142, R119, R142 ;  /* 0x0000008e778e7221 */ /* 0x000fca0000010000 */
[----:B------:R-:W-:Y:S01]  /*3e20*/  MOV R146, R142 ;  /* 0x0000008e00927202 */ /* 0x000fe20000000f00 */
[----:B------:R-:W-:Y:S01]  /*3e30*/  IMAD.MOV.U32 R147, RZ, RZ, 0x8 ;  /* 0x00000008ff937424 */ /* 0x000fe200078e00ff */
[----:B------:R-:W-:-:S07]  /*3e40*/  MOV R141, R143 ;  /* 0x0000008f008d7202 */ /* 0x000fce0000000f00 */
[----:B------:R-:W-:Y:S05]  /*3e50*/  WARPSYNC.COLLECTIVE R145, `(.L_x_390) ;  /* 0x0000000091087348 */ /* 0x000fea0003c00000 */
[----:B------:R0:W1:Y:S02]  /*3e60*/  SHFL.BFLY P0, R143, R146, R147, R148 ;  /* 0x0c000093928f7389 */ /* 0x0000640000000094 */
[----:B01----:R-:W-:Y:S01]  /*3e70*/  ENDCOLLECTIVE ;  /* 0x000000000000791b */ /* 0x003fe20003800000 */
.L_x_390:
[----:B------:R-:W-:-:S05]  /*3e80*/  FADD.FTZ R141, R118, R141 ;  /* 0x0000008d768d7221 */ /* 0x000fca0000010000 */
[----:B------:R-:W-:Y:S02]  /*3e90*/  MOV R146, R141 ;  /* 0x0000008d00927202 */ /* 0x000fe40000000f00 */
[----:B------:R-:W-:-:S07]  /*3ea0*/  MOV R139, R143 ;  /* 0x0000008f008b7202 */ /* 0x000fce0000000f00 */
[----:B------:R-:W-:Y:S05]  /*3eb0*/  WARPSYNC.COLLECTIVE R145, `(.L_x_391) ;  /* 0x0000000091087348 */ /* 0x000fea0003c00000 */
[----:B------:R0:W1:Y:S02]  /*3ec0*/  SHFL.BFLY P0, R143, R146, R147, R148 ;  /* 0x0c000093928f7389 */ /* 0x0000640000000094 */
[----:B01----:R-:W-:Y:S01]  /*3ed0*/  ENDCOLLECTIVE ;  /* 0x000000000000791b */ /* 0x003fe20003800000 */
.L_x_391:
[----:B------:R-:W-:Y:S01]  /*3ee0*/  FADD.FTZ R139, R142, R139 ;  /* 0x0000008b8e8b7221 */ /* 0x000fe20000010000 */
[----:B------:R-:W-:-:S03]  /*3ef0*/  HFMA2.MMA R147, -RZ, RZ, 0, 9.5367431640625e-07 ;  /* 0x00000010ff937435 */ /* 0x000fc600000001ff */
[----:B------:R-:W-:Y:S01]  /*3f00*/  IMAD.MOV.U32 R146, RZ, RZ, R139 ;  /* 0x000000ffff927224 */ /* 0x000fe200078e008b */
[----:B------:R-:W-:-:S07]  /*3f10*/  MOV R140, R143 ;  /* 0x0000008f008c7202 */ /* 0x000fce0000000f00 */
[----:B------:R-:W-:Y:S05]  /*3f20*/  WARPSYNC.COLLECTIVE R145, `(.L_x_392) ;  /* 0x0000000091087348 */ /* 0x000fea0003c00000 */
[----:B------:R0:W1:Y:S02]  /*3f30*/  SHFL.BFLY P0, R143, R146, R147, R148 ;  /* 0x0c000093928f7389 */ /* 0x0000640000000094 */
[----:B01----:R-:W-:Y:S01]  /*3f40*/  ENDCOLLECTIVE ;  /* 0x000000000000791b */ /* 0x003fe20003800000 */
.L_x_392:
[----:B------:R-:W-:-:S05]  /*3f50*/  FADD.FTZ R140, R141, R140 ;  /* 0x0000008c8d8c7221 */ /* 0x000fca0000010000 */
[----:B------:R-:W-:Y:S02]  /*3f60*/  MOV R146, R140 ;  /* 0x0000008c00927202 */ /* 0x000fe40000000f00 */
[----:B------:R-:W-:-:S07]  /*3f70*/  MOV R144, R143 ;  /* 0x0000008f00907202 */ /* 0x000fce0000000f00 */
[----:B------:R-:W-:Y:S05]  /*3f80*/  WARPSYNC.COLLECTIVE R145, `(.L_x_393) ;  /* 0x0000000091087348 */ /* 0x000fea0003c00000 */
[----:B------:R0:W1:Y:S02]  /*3f90*/  SHFL.BFLY P0, R143, R146, R147, R148 ;  /* 0x0c000093928f7389 */ /* 0x0000640000000094 */
[----:B01----:R-:W-:Y:S01]  /*3fa0*/  ENDCOLLECTIVE ;  /* 0x000000000000791b */ /* 0x003fe20003800000 */
.L_x_393:
[----:B------:R-:W-:Y:S05]  /*3fb0*/  BRA `(.L_x_394) ;  /* 0xffffffd400647947 */ /* 0x000fea000383ffff */
.L_x_395:
        /* <DEDUP_REMOVED lines=12> */
.L_x_9079:


//--------------------- .text._ZN10layer_norm13ln_bwd_kernelINS_13Kernel_traitsI13__nv_bfloat16S2_S2_S2_fjLj512ELj1ELj4ELj1ELj16ENS_18Kernel_traits_baseILj512ES2_S2_S2_S2_fjLj128EEEEELb1ELb0ELb0ELb0EEEvNS_9BwdParamsE --------------------------
	.section	.text._ZN10layer_norm13ln_bwd_kernelINS_13Kernel_traitsI13__nv_bfloat16S2_S2_S2_fjLj512ELj1ELj4ELj1ELj16ENS_18Kernel_traits_baseILj512ES2_S2_S2_S2_fjLj128EEEEELb1ELb0ELb0ELb0EEEvNS_9BwdParamsE,"ax",@progbits
	.align	128
        .global         _ZN10layer_norm13ln_bwd_kernelINS_13Kernel_traitsI13__nv_bfloat16S2_S2_S2_fjLj512ELj1ELj4ELj1ELj16ENS_18Kernel_traits_baseILj512ES2_S2_S2_S2_fjLj128EEEEELb1ELb0ELb0ELb0EEEvNS_9BwdParamsE
        .type           _ZN10layer_norm13ln_bwd_kernelINS_13Kernel_traitsI13__nv_bfloat16S2_S2_S2_fjLj512ELj1ELj4ELj1ELj16ENS_18Kernel_traits_baseILj512ES2_S2_S2_S2_fjLj128EEEEELb1ELb0ELb0ELb0EEEvNS_9BwdParamsE,@function
        .size           _ZN10layer_norm13ln_bwd_kernelINS_13Kernel_traitsI13__nv_bfloat16S2_S2_S2_fjLj512ELj1ELj4ELj1ELj16ENS_18Kernel_traits_baseILj512ES2_S2_S2_S2_fjLj128EEEEELb1ELb0ELb0ELb0EEEvNS_9BwdParamsE,(.L_x_9080 - _ZN10layer_norm13ln_bwd_kernelINS_13Kernel_traitsI13__nv_bfloat16S2_S2_S2_fjLj512ELj1ELj4ELj1ELj16ENS_18Kernel_traits_baseILj512ES2_S2_S2_S2_fjLj128EEEEELb1ELb0ELb0ELb0EEEvNS_9BwdParamsE)
        .other          _ZN10layer_norm13ln_bwd_kernelINS_13Kernel_traitsI13__nv_bfloat16S2_S2_S2_fjLj512ELj1ELj4ELj1ELj16ENS_18Kernel_traits_baseILj512ES2_S2_S2_S2_fjLj128EEEEELb1ELb0ELb0ELb0EEEvNS_9BwdParamsE,@"STO_CUDA_ENTRY STV_DEFAULT"
_ZN10layer_norm13ln_bwd_kernelINS_13Kernel_traitsI13__nv_bfloat16S2_S2_S2_fjLj512ELj1ELj4ELj1ELj16ENS_18Kernel_traits_baseILj512ES2_S2_S2_S2_fjLj128EEEEELb1ELb0ELb0ELb0EEEvNS_9BwdParamsE:
.text._ZN10layer_norm13ln_bwd_kernelINS_13Kernel_traitsI13__nv_bfloat16S2_S2_S2_fjLj512ELj1ELj4ELj1ELj16ENS_18Kernel_traits_baseILj512ES2_S2_S2_S2_fjLj128EEEEELb1ELb0ELb0ELb0EEEvNS_9BwdParamsE:
        /* <DEDUP_REMOVED lines=9> */
[----:B------:R-:W-:Y:S01]  /*0090*/  ULDC UR14, c[0x0][0x290] ;  /* 0x0000a400000e7ab9 */ /* 0x000fe20000000800 */
[----:B------:R-:W-:Y:S01]  /*00a0*/  ULDC.64 UR8, c[0x0][0x2c8] ;  /* 0x0000b20000087ab9 */ /* 0x000fe20000000a00 */
[----:B------:R-:W-:Y:S01]  /*00b0*/  ULDC.64 UR10, c[0x0][0x238] ;  /* 0x00008e00000a7ab9 */ /* 0x000fe20000000a00 */
[----:B------:R-:W-:Y:S01]  /*00c0*/  LEA.HI R0, R0, R73, RZ, 0x3 ;  /* 0x0000004900007211 */ /* 0x000fe200078f18ff */
[----:B------:R-:W-:Y:S01]  /*00d0*/  ULDC.64 UR12, c[0x0][0x240] ;  /* 0x00009000000c7ab9 */ /* 0x000fe20000000a00 */
        /* <DEDUP_REMOVED lines=36> */
[----:B------:R-:W-:Y:S01]  /*0320*/  ULDC.64 UR6, c[0x0][0x270] ;  /* 0x00009c0000067ab9 */ /* 0x000fe20000000a00 */
[C---:B-----5:R-:W-:Y:S01]  /*0330*/  @P3 PRMT R0, R8.reuse, 0x7632, R0 ;  /* 0x0000763208003816 */ /* 0x060fe20000000000 */
[----:B------:R-:W-:Y:S01]  /*0340*/  IMAD.U32 R17, R8, 0x10000, RZ ;  /* 0x0001000008117824 */ /* 0x000fe200078e00ff */
[----:B------:R-:W-:Y:S01]  /*0350*/  @P3 PRMT R2, R10, 0x7632, R2 ;  /* 0x000076320a023816 */ /* 0x000fe20000000002 */
[C---:B------:R-:W-:Y:S01]  /*0360*/  IMAD.U32 R13, R4.reuse, 0x10000, RZ ;  /* 0x00010000040d7824 */ /* 0x040fe200078e00ff */
[----:B------:R-:W-:Y:S01]  /*0370*/  @P3 PRMT R3, R11, 0x7632, R3 ;  /* 0x000076320b033816 */ /* 0x000fe20000000003 */
[----:B------:R-:W-:Y:S01]  /*0380*/  IMAD.MOV.U32 R21, RZ, RZ, RZ ;  /* 0x000000ffff157224 */ /* 0x000fe200078e00ff */
[----:B------:R-:W-:Y:S02]  /*0390*/  @P4 PRMT R52, R4, 0x7632, R52 ;  /* 0x0000763204344816 */ /* 0x000fe40000000034 */
[----:B------:R-:W-:Y:S02]  /*03a0*/  @P4 PRMT R54, R7, 0x7632, R54 ;  /* 0x0000763207364816 */ /* 0x000fe40000000036 */
[----:B------:R-:W-:-:S02]  /*03b0*/  @P3 PRMT R8, R9, 0x7632, R8 ;  /* 0x0000763209083816 */ /* 0x000fc40000000008 */
[----:B------:R-:W-:Y:S02]  /*03c0*/  @P4 PRMT R4, R5, 0x7632, R4 ;  /* 0x0000763205044816 */ /* 0x000fe40000000004 */
[----:B------:R-:W-:Y:S02]  /*03d0*/  @P4 PRMT R53, R6, 0x7632, R53 ;  /* 0x0000763206354816 */ /* 0x000fe40000000035 */
[----:B------:R-:W-:Y:S01]  /*03e0*/  ISETP.NE.U32.AND P0, PT, RZ, UR6, PT ;  /* 0x00000006ff007c0c */ /* 0x000fe2000bf05070 */
[----:B------:R-:W-:Y:S01]  /*03f0*/  ULDC.U8 UR6, c[0x0][0x2a0] ;  /* 0x0000a80000067ab9 */ /* 0x000fe20000000000 */
[----:B------:R-:W-:Y:S02]  /*0400*/  SHF.L.U32 R15, R10, 0x10, RZ ;  /* 0x000000100a0f7819 */ /* 0x000fe400000006ff */
[----:B------:R-:W-:Y:S02]  /*0410*/  SHF.L.U32 R16, R9, 0x10, RZ ;  /* 0x0000001009107819 */ /* 0x000fe400000006ff */
[----:B------:R-:W-:-:S02]  /*0420*/  SHF.L.U32 R14, R11, 0x10, RZ ;  /* 0x000000100b0e7819 */ /* 0x000fc400000006ff */
[----:B------:R-:W-:Y:S02]  /*0430*/  SHF.L.U32 R10, R7, 0x10, RZ ;  /* 0x00000010070a7819 */ /* 0x000fe400000006ff */
[----:B------:R-:W-:Y:S02]  /*0440*/  SHF.L.U32 R12, R5, 0x10, RZ ;  /* 0x00000010050c7819 */ /* 0x000fe400000006ff */
[----:B------:R-:W-:Y:S01]  /*0450*/  SHF.L.U32 R11, R6, 0x10, RZ ;  /* 0x00000010060b7819 */ /* 0x000fe200000006ff */
[----:B------:R-:W-:Y:S01]  /*0460*/  IMAD.U32 R6, R3, 0x10000, RZ ;  /* 0x0001000003067824 */ /* 0x000fe200078e00ff */
[----:B------:R-:W-:Y:S01]  /*0470*/  SHF.L.U32 R9, R0, 0x10, RZ ;  /* 0x0000001000097819 */ /* 0x000fe200000006ff */
[----:B------:R-:W-:Y:S01]  /*0480*/  IMAD.U32 R0, R54, 0x10000, RZ ;  /* 0x0001000036007824 */ /* 0x000fe200078e00ff */
[----:B------:R-:W-:Y:S02]  /*0490*/  SHF.L.U32 R7, R2, 0x10, RZ ;  /* 0x0000001002077819 */ /* 0x000fe400000006ff */
[----:B------:R-:W-:-:S02]  /*04a0*/  ISETP.NE.AND.EX P0, PT, RZ, UR7, PT, P0 ;  /* 0x00000007ff007c0c */ /* 0x000fc4000bf05300 */
[----:B------:R-:W-:Y:S02]  /*04b0*/  SHF.L.U32 R8, R8, 0x10, RZ ;  /* 0x0000001008087819 */ /* 0x000fe400000006ff */
[----:B------:R-:W-:Y:S02]  /*04c0*/  ISETP.NE.AND P5, PT, RZ, UR6, PT ;  /* 0x00000006ff007c0c */ /* 0x000fe4000bfa5270 */
[----:B------:R-:W-:Y:S02]  /*04d0*/  SHF.L.U32 R5, R52, 0x10, RZ ;  /* 0x0000001034057819 */ /* 0x000fe400000006ff */
[----:B------:R-:W-:Y:S02]  /*04e0*/  SHF.L.U32 R4, R4, 0x10, RZ ;  /* 0x0000001004047819 */ /* 0x000fe400000006ff */
[----:B------:R-:W-:-:S07]  /*04f0*/  SHF.L.U32 R2, R53, 0x10, RZ ;  /* 0x0000001035027819 */ /* 0x000fce00000006ff */
.L_x_407:
        /* <DEDUP_REMOVED lines=16> */
[----:B------:R-:W-:Y:S01]  /*0600*/  BSSY B1, `(.L_x_398) ;  /* 0x0000067000017945 */ /* 0x000fe20003800000 */
[----:B------:R-:W-:Y:S02]  /*0610*/  HFMA2.MMA R76, -RZ, RZ, 1.875, 0 ;  /* 0x3f800000ff4c7435 */ /* 0x000fe400000001ff */
[----:B------:R-:W-:Y:S01]  /*0620*/  LEA.HI.SX32 R74, R71, R72, 0x1d ;  /* 0x00000048474a7211 */ /* 0x000fe200078feaff */
[----:B------:R-:W-:Y:S01]  /*0630*/  IMAD.MOV.U32 R114, RZ, RZ, RZ ;  /* 0x000000ffff727224 */ /* 0x000fe200078e00ff */
[----:B------:R-:W-:Y:S02]  /*0640*/  MOV R117, RZ ;  /* 0x000000ff00757202 */ /* 0x000fe40000000f00 */
        /* <DEDUP_REMOVED lines=9> */
[C---:B------:R-:W-:Y:S02]  /*06e0*/  LEA R80, P6, R74.reuse, UR12, 0x3 ;  /* 0x0000000c4a507c11 */ /* 0x040fe4000f8c18ff */
[----:B------:R-:W-:Y:S02]  /*06f0*/  ISETP.NE.U32.AND P1, PT, RZ, UR8, PT ;  /* 0x00000008ff007c0c */ /* 0x000fe4000bf25070 */
[----:B------:R-:W-:Y:S02]  /*0700*/  LEA.HI.X R81, R74, UR13, RZ, 0x3, P6 ;  /* 0x0000000d4a517c11 */ /* 0x000fe4000b0f1cff */
[----:B------:R-:W-:-:S04]  /*0710*/  ISETP.NE.AND.EX P1, PT, RZ, UR9, PT, P1 ;  /* 0x00000009ff007c0c */ /* 0x000fc8000bf25310 */
[----:B------:R-:W5:Y:S09]  /*0720*/  LDG.E.64 R80, desc[UR4][R80.64] ;  /* 0x0000000450507981 */ /* 0x000f72000c1e1b00 */
[----:B------:R-:W-:-:S04]  /*0730*/  @P1 LEA R78, P2, R74, UR8, 0x4 ;  /* 0x000000084a4e1c11 */ /* 0x000fc8000f8420ff */
[----:B------:R-:W-:-:S05]  /*0740*/  @P1 LEA.HI.X R79, R74, UR9, RZ, 0x4, P2 ;  /* 0x000000094a4f1c11 */ /* 0x000fca00090f24ff */
[----:B------:R0:W5:Y:S01]  /*0750*/  @P1 LDG.E.128 R52, desc[UR4][R78.64] ;  /* 0x000000044e341981 */ /* 0x000162000c1e1d00 */
[----:B------:R-:W-:Y:S02]  /*0760*/  VIADD R115, R74, 0x20 ;  /* 0x000000204a737836 */ /* 0x000fe40000000000 */
[----:B--2---:R-:W-:Y:S01]  /*0770*/  IMAD.U32 R90, R66, 0x10000, RZ ;  /* 0x00010000425a7824 */ /* 0x004fe200078e00ff */
[----:B------:R-:W-:Y:S02]  /*0780*/  PRMT R86, R64, 0x7632, R86 ;  /* 0x0000763240567816 */ /* 0x000fe40000000056 */
[----:B------:R-:W-:Y:S01]  /*0790*/  PRMT R89, R65, 0x7632, R89 ;  /* 0x0000763241597816 */ /* 0x000fe20000000059 */
[----:B------:R-:W-:Y:S01]  /*07a0*/  FADD.FTZ R90, -R113, R90 ;  /* 0x0000005a715a7221 */ /* 0x000fe20000010100 */
[----:B------:R-:W-:Y:S02]  /*07b0*/  SHF.L.U32 R88, R65, 0x10, RZ ;  /* 0x0000001041587819 */ /* 0x000fe400000006ff */
[----:B------:R-:W-:-:S02]  /*07c0*/  PRMT R65, R67, 0x7632, R65 ;  /* 0x0000763243417816 */ /* 0x000fc40000000041 */
[----:B------:R-:W-:Y:S01]  /*07d0*/  SHF.L.U32 R94, R67, 0x10, RZ ;  /* 0x00000010435e7819 */ /* 0x000fe200000006ff */
[----:B-----5:R-:W-:Y:S01]  /*07e0*/  FMUL.FTZ R85, R75, R90 ;  /* 0x0000005a4b557220 */ /* 0x020fe20000410000 */
[----:B------:R-:W-:Y:S02]  /*07f0*/  SHF.L.U32 R84, R64, 0x10, RZ ;  /* 0x0000001040547819 */ /* 0x000fe400000006ff */
[----:B------:R-:W-:Y:S01]  /*0800*/  PRMT R64, R66, 0x7632, R64 ;  /* 0x0000763242407816 */ /* 0x000fe20000000040 */
[----:B------:R-:W-:Y:S01]  /*0810*/  FADD.FTZ R94, -R113, R94 ;  /* 0x0000005e715e7221 */ /* 0x000fe20000010100 */
[C---:B---3--:R-:W-:Y:S01]  /*0820*/  PRMT R67, R70.reuse, 0x7632, R67 ;  /* 0x0000763246437816 */ /* 0x048fe20000000043 */
[----:B------:R-:W-:Y:S02]  /*0830*/  IMAD.U32 R87, R70, 0x10000, RZ ;  /* 0x0001000046577824 */ /* 0x000fe400078e00ff */
[----:B------:R-:W-:Y:S01]  /*0840*/  IMAD.U32 R70, R86, 0x10000, RZ ;  /* 0x0001000056467824 */ /* 0x000fe200078e00ff */
[----:B------:R-:W-:-:S02]  /*0850*/  PRMT R66, R68, 0x7632, R66 ;  /* 0x0000763244427816 */ /* 0x000fc40000000042 */
[----:B------:R-:W-:Y:S01]  /*0860*/  SHF.L.U32 R68, R68, 0x10, RZ ;  /* 0x0000001044447819 */ /* 0x000fe200000006ff */
[C---:B------:R-:W-:Y:S01]  /*0870*/  FADD.FTZ R70, -R113.reuse, R70 ;  /* 0x0000004671467221 */ /* 0x040fe20000010100 */
[----:B------:R-:W-:Y:S01]  /*0880*/  FADD.FTZ R84, -R113, R84 ;  /* 0x0000005471547221 */ /* 0x000fe20000010100 */
[----:B------:R-:W-:Y:S01]  /*0890*/  FADD.FTZ R40, R40, R87 ;  /* 0x0000005728287221 */ /* 0x000fe20000010000 */
[-C--:B------:R-:W-:Y:S01]  /*08a0*/  FFMA.FTZ R24, R85, R87.reuse, R24 ;  /* 0x0000005755187223 */ /* 0x080fe20000010018 */
[----:B------:R-:W-:Y:S01]  /*08b0*/  FMUL.FTZ R86, R15, R87 ;  /* 0x000000570f567220 */ /* 0x000fe20000410000 */
[----:B------:R-:W-:Y:S01]  /*08c0*/  SHF.L.U32 R92, R66, 0x10, RZ ;  /* 0x00000010425c7819 */ /* 0x000fe200000006ff */
[----:B------:R-:W-:Y:S01]  /*08d0*/  FMUL.FTZ R87, R75, R94 ;  /* 0x0000005e4b577220 */ /* 0x000fe20000410000 */
[----:B------:R-:W-:Y:S01]  /*08e0*/  SHF.L.U32 R94, R89, 0x10, RZ ;  /* 0x00000010595e7819 */ /* 0x000fe200000006ff */
[----:B------:R-:W-:Y:S01]  /*08f0*/  FMUL.FTZ R90, R75, R70 ;  /* 0x000000464b5a7220 */ /* 0x000fe20000410000 */
[----:B0-----:R-:W-:Y:S01]  /*0900*/  FMUL.FTZ R78, R17, R68 ;  /* 0x00000044114e7220 */ /* 0x001fe20000410000 */
[----:B------:R-:W-:Y:S01]  /*0910*/  FMUL.FTZ R3, R75, R84 ;  /* 0x000000544b037220 */ /* 0x000fe20000410000 */
[----:B------:R-:W-:Y:S01]  /*0920*/  PRMT R91, R69, 0x7632, R91 ;  /* 0x00007632455b7816 */ /* 0x000fe2000000005b */
[----:B------:R-:W-:Y:S01]  /*0930*/  FADD.FTZ R37, R37, R92 ;  /* 0x0000005c25257221 */ /* 0x000fe20000010000 */
[----:B------:R-:W-:Y:S01]  /*0940*/  SHF.L.U32 R70, R64, 0x10, RZ ;  /* 0x0000001040467819 */ /* 0x000fe200000006ff */
[-C--:B------:R-:W-:Y:S01]  /*0950*/  FFMA.FTZ R21, R90, R92.reuse, R21 ;  /* 0x0000005c5a157223 */ /* 0x080fe20000010015 */
[----:B------:R-:W-:Y:S01]  /*0960*/  FMUL.FTZ R89, R9, R92 ;  /* 0x0000005c09597220 */ /* 0x000fe20000410000 */
[----:B------:R-:W-:Y:S01]  /*0970*/  SHF.L.U32 R69, R69, 0x10, RZ ;  /* 0x0000001045457819 */ /* 0x000fe200000006ff */
[----:B------:R-:W-:Y:S01]  /*0980*/  FADD.FTZ R92, -R113, R94 ;  /* 0x0000005e715c7221 */ /* 0x000fe20000010100 */
[----:B------:R-:W-:Y:S01]  /*0990*/  SHF.L.U32 R96, R65, 0x10, RZ ;  /* 0x0000001041607819 */ /* 0x000fe200000006ff */
[----:B------:R-:W-:Y:S01]  /*09a0*/  FADD.FTZ R64, RZ, R78 ;  /* 0x0000004eff407221 */ /* 0x000fe20000010000 */
[----:B------:R-:W-:Y:S01]  /*09b0*/  FADD.FTZ R88, -R113, R88 ;  /* 0x0000005871587221 */ /* 0x000fe20000010100 */
[C---:B------:R-:W-:Y:S01]  /*09c0*/  FFMA.FTZ R65, R3.reuse, R78, RZ ;  /* 0x0000004e03417223 */ /* 0x040fe200000100ff */
[----:B------:R-:W-:Y:S01]  /*09d0*/  FADD.FTZ R36, R36, R68 ;  /* 0x0000004424247221 */ /* 0x000fe20000010000 */
[----:B------:R-:W-:Y:S01]  /*09e0*/  FFMA.FTZ R20, R3, R68, R20 ;  /* 0x0000004403147223 */ /* 0x000fe20000010014 */
[----:B------:R-:W-:Y:S01]  /*09f0*/  SHF.L.U32 R91, R91, 0x10, RZ ;  /* 0x000000105b5b7819 */ /* 0x000fe200000006ff */
[----:B------:R-:W-:Y:S01]  /*0a00*/  FMUL.FTZ R92, R75, R92 ;  /* 0x0000005c4b5c7220 */ /* 0x000fe20000410000 */
[----:B------:R-:W-:Y:S01]  /*0a10*/  SHF.L.U32 R68, R67, 0x10, RZ ;  /* 0x0000001043447819 */ /* 0x000fe200000006ff */
[----:B------:R-:W-:Y:S01]  /*0a20*/  FADD.FTZ R67, R64, R89 ;  /* 0x0000005940437221 */ /* 0x000fe20000010000 */
[----:B------:R-:W-:Y:S01]  /*0a30*/  FMUL.FTZ R79, R75, R88 ;  /* 0x000000584b4f7220 */ /* 0x000fe20000410000 */
[----:B------:R-:W-:Y:S01]  /*0a40*/  FMUL.FTZ R84, R16, R69 ;  /* 0x0000004510547220 */ /* 0x000fe20000410000 */
        /* <DEDUP_REMOVED lines=19> */
[----:B------:R-:W-:Y:S01]  /*0b80*/  FADD.FTZ R96, -R113, R96 ;  /* 0x0000006071607221 */ /* 0x000fe20000010100 */
        /* <DEDUP_REMOVED lines=14> */
.L_x_399:
[----:B------:R-:W-:Y:S05]  /*0c70*/  BSYNC B1 ;  /* 0x0000000000017941 */ /* 0x000fea0003800000 */
.L_x_398:
        /* <DEDUP_REMOVED lines=16> */
[C---:B--2---:R-:W-:Y:S02]  /*0d80*/  PRMT R97, R65.reuse, 0x7632, R97 ;  /* 0x0000763241617816 */ /* 0x044fe40000000061 */
[----:B------:R-:W-:Y:S02]  /*0d90*/  SHF.L.U32 R100, R65, 0x10, RZ ;  /* 0x0000001041647819 */ /* 0x000fe400000006ff */
[----:B------:R-:W-:Y:S02]  /*0da0*/  PRMT R65, R66, 0x7632, R65 ;  /* 0x0000763242417816 */ /* 0x000fe40000000041 */
[C---:B------:R-:W-:Y:S02]  /*0db0*/  PRMT R77, R64.reuse, 0x7632, R77 ;  /* 0x00007632404d7816 */ /* 0x040fe4000000004d */
[----:B------:R-:W-:Y:S02]  /*0dc0*/  SHF.L.U32 R64, R64, 0x10, RZ ;  /* 0x0000001040407819 */ /* 0x000fe400000006ff */
[----:B------:R-:W-:-:S02]  /*0dd0*/  PRMT R101, R67, 0x7632, R101 ;  /* 0x0000763243657816 */ /* 0x000fc40000000065 */
[----:B------:R-:W-:Y:S02]  /*0de0*/  SHF.L.U32 R104, R67, 0x10, RZ ;  /* 0x0000001043687819 */ /* 0x000fe400000006ff */
[----:B------:R-:W-:Y:S01]  /*0df0*/  SHF.L.U32 R108, R65, 0x10, RZ ;  /* 0x00000010416c7819 */ /* 0x000fe200000006ff */
[----:B0-----:R-:W-:Y:S01]  /*0e00*/  IMAD.U32 R98, R77, 0x10000, RZ ;  /* 0x000100004d627824 */ /* 0x001fe200078e00ff */
[----:B------:R-:W-:Y:S02]  /*0e10*/  SHF.L.U32 R102, R66, 0x10, RZ ;  /* 0x0000001042667819 */ /* 0x000fe400000006ff */
[C---:B---3--:R-:W-:Y:S02]  /*0e20*/  PRMT R65, R68.reuse, 0x7632, R65 ;  /* 0x0000763244417816 */ /* 0x048fe40000000041 */
[----:B------:R-:W-:Y:S01]  /*0e30*/  SHF.L.U32 R68, R68, 0x10, RZ ;  /* 0x0000001044447819 */ /* 0x000fe200000006ff */
[----:B------:R-:W-:Y:S01]  /*0e40*/  FADD.FTZ R66, -R113, R64 ;  /* 0x0000004071427221 */ /* 0x000fe20000010100 */
[----:B------:R-:W-:Y:S01]  /*0e50*/  SHF.L.U32 R112, R101, 0x10, RZ ;  /* 0x0000001065707819 */ /* 0x000fe200000006ff */
[C---:B------:R-:W-:Y:S01]  /*0e60*/  FADD.FTZ R64, -R113.reuse, R104 ;  /* 0x0000006871407221 */ /* 0x040fe20000010100 */
[C---:B------:R-:W-:Y:S01]  /*0e70*/  PRMT R101, R70.reuse, 0x7632, R101 ;  /* 0x0000763246657816 */ /* 0x040fe20000000065 */
[C---:B------:R-:W-:Y:S01]  /*0e80*/  FADD.FTZ R100, -R113.reuse, R100 ;  /* 0x0000006471647221 */ /* 0x040fe20000010100 */
[----:B------:R-:W-:Y:S01]  /*0e90*/  SHF.L.U32 R105, R70, 0x10, RZ ;  /* 0x0000001046697819 */ /* 0x000fe200000006ff */
[----:B------:R-:W-:Y:S01]  /*0ea0*/  FADD.FTZ R104, -R113, R98 ;  /* 0x0000006271687221 */ /* 0x000fe20000010100 */
[----:B------:R-:W-:Y:S01]  /*0eb0*/  SHF.L.U32 R106, R97, 0x10, RZ ;  /* 0x00000010616a7819 */ /* 0x000fe200000006ff */
[----:B------:R-:W-:Y:S01]  /*0ec0*/  FMUL.FTZ R98, R13, R68 ;  /* 0x000000440d627220 */ /* 0x000fe20000410000 */
[----:B------:R-:W-:Y:S01]  /*0ed0*/  SHF.L.U32 R70, R65, 0x10, RZ ;  /* 0x0000001041467819 */ /* 0x000fe200000006ff */
[----:B-----5:R-:W-:Y:S01]  /*0ee0*/  FMUL.FTZ R77, R75, R66 ;  /* 0x000000424b4d7220 */ /* 0x020fe20000410000 */
[C---:B------:R-:W-:Y:S01]  /*0ef0*/  PRMT R67, R69.reuse, 0x7632, R67 ;  /* 0x0000763245437816 */ /* 0x040fe20000000043 */
[----:B------:R-:W-:-:S02]  /*0f00*/  IMAD.U32 R69, R69, 0x10000, RZ ;  /* 0x0001000045457824 */ /* 0x000fc400078e00ff */
[----:B------:R-:W-:Y:S01]  /*0f10*/  FMUL.FTZ R97, R75, R100 ;  /* 0x000000644b617220 */ /* 0x000fe20000410000 */
[----:B------:R-:W-:Y:S02]  /*0f20*/  IMAD.U32 R107, R101, 0x10000, RZ ;  /* 0x00010000656b7824 */ /* 0x000fe400078e00ff */
[----:B------:R-:W-:Y:S01]  /*0f30*/  FADD.FTZ R106, -R113, R106 ;  /* 0x0000006a716a7221 */ /* 0x000fe20000010100 */
[----:B------:R-:W-:Y:S01]  /*0f40*/  SHF.L.U32 R103, R67, 0x10, RZ ;  /* 0x0000001043677819 */ /* 0x000fe200000006ff */
[----:B------:R-:W-:Y:S01]  /*0f50*/  FADD.FTZ R66, R117, R98 ;  /* 0x0000006275427221 */ /* 0x000fe20000010000 */
[----:B------:R-:W-:Y:S01]  /*0f60*/  FMUL.FTZ R101, R5, R70 ;  /* 0x0000004605657220 */ /* 0x000fe20000410000 */
[----:B------:R-:W-:Y:S01]  /*0f70*/  FMUL.FTZ R104, R75, R104 ;  /* 0x000000684b687220 */ /* 0x000fe20000410000 */
[----:B------:R-:W-:Y:S01]  /*0f80*/  FFMA.FTZ R67, R77, R98, R114 ;  /* 0x000000624d437223 */ /* 0x000fe20000010072 */
[----:B------:R-:W-:Y:S01]  /*0f90*/  FADD.FTZ R102, -R113, R102 ;  /* 0x0000006671667221 */ /* 0x000fe20000010100 */
[----:B------:R-:W-:Y:S01]  /*0fa0*/  FADD.FTZ R46, R46, R69 ;  /* 0x000000452e2e7221 */ /* 0x000fe20000010000 */
[-C--:B------:R-:W-:Y:S01]  /*0fb0*/  FFMA.FTZ R30, R97, R69.reuse, R30 ;  /* 0x00000045611e7223 */ /* 0x080fe2000001001e */
[----:B------:R-:W-:Y:S01]  /*0fc0*/  FMUL.FTZ R100, R12, R69 ;  /* 0x000000450c647220 */ /* 0x000fe20000410000 */
[C---:B------:R-:W-:Y:S01]  /*0fd0*/  FMUL.FTZ R106, R75.reuse, R106 ;  /* 0x0000006a4b6a7220 */ /* 0x040fe20000410000 */
[----:B------:R-:W-:Y:S01]  /*0fe0*/  FADD.FTZ R69, R66, R101 ;  /* 0x0000006542457221 */ /* 0x000fe20000010000 */
[----:B------:R-:W-:Y:S01]  /*0ff0*/  FFMA.FTZ R66, R104, R101, R67 ;  /* 0x0000006568427223 */ /* 0x000fe20000010043 */
[----:B------:R-:W-:Y:S01]  /*1000*/  FMUL.FTZ R99, R75, R102 ;  /* 0x000000664b637220 */ /* 0x000fe20000410000 */
[----:B------:R-:W-:Y:S01]  /*1010*/  FADD.FTZ R108, -R113, R108 ;  /* 0x0000006c716c7221 */ /* 0x000fe20000010100 */
        /* <DEDUP_REMOVED lines=8> */
[-C--:B------:R-:W-:Y:S01]  /*10a0*/  FFMA.FTZ R32, R99, R105.reuse, R32 ;  /* 0x0000006963207223 */ /* 0x080fe20000010020 */
[----:B------:R-:W-:Y:S01]  /*10b0*/  FMUL.FTZ R102, R11, R105 ;  /* 0x000000690b667220 */ /* 0x000fe20000410000 */
[C---:B------:R-:W-:Y:S01]  /*10c0*/  FMUL.FTZ R108, R75.reuse, R108 ;  /* 0x0000006c4b6c7220 */ /* 0x040fe20000410000 */
        /* <DEDUP_REMOVED lines=10> */
[----:B------:R-:W-:Y:S01]  /*1170*/  SHF.L.U32 R65, R109, 0x10, RZ ;  /* 0x000000106d417819 */ /* 0x000fe200000006ff */
        /* <DEDUP_REMOVED lines=16> */
.L_x_401:
[----:B------:R-:W-:Y:S05]  /*1280*/  BSYNC B1 ;  /* 0x0000000000017941 */ /* 0x000fea0003800000 */
.L_x_400:
        /* <DEDUP_REMOVED lines=21> */
.L_x_419:
        /* <DEDUP_REMOVED lines=10> */
[-C--:B------:R-:W-:Y:S01]  /*1480*/  FFMA.FTZ R119, R87, R111.reuse, R114 ;  /* 0x0000006f57777223 */ /* 0x080fe20000010072 */
[----:B------:R-:W-:Y:S01]  /*1490*/  ISETP.NE.AND.EX P2, PT, RZ, UR9, PT, P1 ;  /* 0x00000009ff007c0c */ /* 0x000fe2000bf45310 */
[----:B------:R-:W-:Y:S01]  /*14a0*/  FADD.FTZ R64, R86, -R65 ;  /* 0x8000004156407221 */ /* 0x000fe20000010000 */
[----:B------:R-:W-:Y:S01]  /*14b0*/  ISETP.NE.U32.AND P1, PT, RZ, UR16, PT ;  /* 0x00000010ff007c0c */ /* 0x000fe2000bf25070 */
[----:B------:R-:W-:Y:S01]  /*14c0*/  FADD.FTZ R68, R93, -R68 ;  /* 0x800000445d447221 */ /* 0x000fe20000010000 */
[----:B------:R-:W-:Y:S01]  /*14d0*/  LOP3.LUT P6, RZ, R80, 0xff0000, RZ, 0xc0, !PT ;  /* 0x00ff000050ff7812 */ /* 0x000fe200078cc0ff */
[C---:B0-----:R-:W-:Y:S01]  /*14e0*/  FMUL.FTZ R71, R75.reuse, R64 ;  /* 0x000000404b477220 */ /* 0x041fe20000410000 */
[-CC-:B------:R-:W-:Y:S01]  /*14f0*/  FFMA.FTZ R64, R90, R111.reuse, R114.reuse ;  /* 0x0000006f5a407223 */ /* 0x180fe20000010072 */
[----:B------:R-:W-:Y:S01]  /*1500*/  ISETP.NE.AND.EX P1, PT, RZ, UR17, PT, P1 ;  /* 0x00000011ff007c0c */ /* 0x000fe2000bf25310 */
[----:B------:R-:W-:Y:S01]  /*1510*/  FMUL.FTZ R113, R75, R68 ;  /* 0x000000444b717220 */ /* 0x000fe20000410000 */
[----:B------:R-:W-:Y:S01]  /*1520*/  FFMA.FTZ R68, R96, R111, R114 ;  /* 0x0000006f60447223 */ /* 0x000fe20000010072 */
[----:B------:R-:W-:-:S03]  /*1530*/  FADD.FTZ R64, R89, -R64 ;  /* 0x8000004059407221 */ /* 0x000fc60000010000 */
[----:B------:R-:W-:Y:S01]  /*1540*/  @P2 SHF.L.U32 R66, R54, 0x10, RZ ;  /* 0x0000001036422819 */ /* 0x000fe200000006ff */
[----:B------:R-:W-:Y:S01]  /*1550*/  FMUL.FTZ R67, R75, R64 ;  /* 0x000000404b437220 */ /* 0x000fe20000410000 */
[----:B------:R-:W-:Y:S01]  /*1560*/  FFMA.FTZ R64, R92, R111, R114 ;  /* 0x0000006f5c407223 */ /* 0x000fe20000010072 */
[----:B------:R-:W-:Y:S01]  /*1570*/  @P2 PRMT R65, R52, 0x7632, R65 ;  /* 0x0000763234412816 */ /* 0x000fe20000000041 */
[----:B------:R-:W-:Y:S01]  /*1580*/  FADD.FTZ R68, R95, -R68 ;  /* 0x800000445f447221 */ /* 0x000fe20000010000 */
[--C-:B------:R-:W-:Y:S01]  /*1590*/  @P2 FADD.FTZ R71, R71, R66.reuse ;  /* 0x0000004247472221 */ /* 0x100fe20000010000 */
[----:B------:R-:W-:Y:S01]  /*15a0*/  @P2 PRMT R66, R54, 0x7632, R66 ;  /* 0x0000763236422816 */ /* 0x000fe20000000042 */
[----:B------:R-:W-:Y:S01]  /*15b0*/  FADD.FTZ R64, R91, -R64 ;  /* 0x800000405b407221 */ /* 0x000fe20000010000 */
[----:B------:R-:W-:Y:S02]  /*15c0*/  @P2 PRMT R69, R55, 0x7632, R69 ;  /* 0x0000763237452816 */ /* 0x000fe40000000045 */
[----:B------:R-:W-:Y:S01]  /*15d0*/  @P2 SHF.L.U32 R70, R66, 0x10, RZ ;  /* 0x0000001042462819 */ /* 0x000fe200000006ff */
[----:B------:R-:W-:-:S02]  /*15e0*/  @P2 IMAD.U32 R66, R65, 0x10000, RZ ;  /* 0x0001000041422824 */ /* 0x000fc400078e00ff */
[----:B------:R-:W-:Y:S01]  /*15f0*/  FMUL.FTZ R115, R75, R64 ;  /* 0x000000404b737220 */ /* 0x000fe20000410000 */
[----:B------:R-:W-:Y:S01]  /*1600*/  @P2 PRMT R65, R53, 0x7632, R65 ;  /* 0x0000763235412816 */ /* 0x000fe20000000041 */
[----:B------:R-:W-:Y:S01]  /*1610*/  @P2 FADD.FTZ R113, R113, R70 ;  /* 0x0000004671712221 */ /* 0x000fe20000010000 */
[----:B------:R-:W-:Y:S01]  /*1620*/  @P1 F2FP.BF16.F32.PACK_AB R64, RZ, R71 ;  /* 0x00000047ff40123e */ /* 0x000fe200000010ff */
[----:B------:R-:W-:Y:S01]  /*1630*/  @P2 FADD.FTZ R67, R67, R66 ;  /* 0x0000004243432221 */ /* 0x000fe20000010000 */
[----:B------:R-:W-:Y:S01]  /*1640*/  @P2 SHF.L.U32 R70, R69, 0x10, RZ ;  /* 0x0000001045462819 */ /* 0x000fe200000006ff */
[-C--:B------:R-:W-:Y:S01]  /*1650*/  FFMA.FTZ R69, R3, R111.reuse, R114 ;  /* 0x0000006f03457223 */ /* 0x080fe20000010072 */
[----:B------:R-:W-:Y:S01]  /*1660*/  @P2 SHF.L.U32 R66, R65, 0x10, RZ ;  /* 0x0000001041422819 */ /* 0x000fe200000006ff */
[----:B------:R-:W-:Y:S01]  /*1670*/  FMUL.FTZ R65, R75, R68 ;  /* 0x000000444b417220 */ /* 0x000fe20000410000 */
[----:B------:R-:W-:Y:S01]  /*1680*/  @P1 PRMT R62, R64, 0x7610, R62 ;  /* 0x00007610403e1816 */ /* 0x000fe2000000003e */
[----:B------:R-:W-:Y:S01]  /*1690*/  FADD.FTZ R64, R78, -R69 ;  /* 0x800000454e407221 */ /* 0x000fe20000010000 */
[----:B------:R-:W-:Y:S01]  /*16a0*/  FFMA.FTZ R69, R79, R111, R114 ;  /* 0x0000006f4f457223 */ /* 0x000fe20000010072 */
[----:B------:R-:W-:Y:S01]  /*16b0*/  @P2 FADD.FTZ R115, R115, R66 ;  /* 0x0000004273732221 */ /* 0x000fe20000010000 */
[----:B------:R-:W-:Y:S01]  /*16c0*/  @P2 SHF.L.U32 R66, R52, 0x10, RZ ;  /* 0x0000001034422819 */ /* 0x000fe200000006ff */
[----:B------:R-:W-:Y:S01]  /*16d0*/  FMUL.FTZ R117, R75, R64 ;  /* 0x000000404b757220 */ /* 0x000fe20000410000 */
[----:B------:R-:W-:Y:S01]  /*16e0*/  FADD.FTZ R64, R84, -R69 ;  /* 0x8000004554407221 */ /* 0x000fe20000010000 */
[----:B------:R-:W-:Y:S01]  /*16f0*/  FADD.FTZ R68, R88, -R119 ;  /* 0x8000007758447221 */ /* 0x000fe20000010000 */
[----:B------:R-:W-:Y:S01]  /*1700*/  FMUL.FTZ R71, R71, R76 ;  /* 0x0000004c47477220 */ /* 0x000fe20000410000 */
[----:B------:R-:W-:Y:S01]  /*1710*/  @P2 FADD.FTZ R117, R117, R66 ;  /* 0x0000004275752221 */ /* 0x000fe20000010000 */
[----:B------:R-:W-:Y:S01]  /*1720*/  FMUL.FTZ R119, R75, R64 ;  /* 0x000000404b777220 */ /* 0x000fe20000410000 */
[----:B------:R-:W-:Y:S01]  /*1730*/  @P2 SHF.L.U32 R64, R53, 0x10, RZ ;  /* 0x0000001035402819 */ /* 0x000fe200000006ff */
[----:B------:R-:W-:Y:S01]  /*1740*/  FMUL.FTZ R69, R75, R68 ;  /* 0x000000444b457220 */ /* 0x000fe20000410000 */
[----:B------:R-:W-:-:S02]  /*1750*/  @P2 IMAD.U32 R66, R55, 0x10000, RZ ;  /* 0x0001000037422824 */ /* 0x000fc400078e00ff */
[----:B------:R-:W-:Y:S01]  /*1760*/  @P2 FADD.FTZ R65, R65, R70 ;  /* 0x0000004641412221 */ /* 0x000fe20000010000 */
[----:B------:R-:W-:Y:S01]  /*1770*/  FMUL.FTZ R71, R71, UR15 ;  /* 0x0000000f47477c20 */ /* 0x000fe20008410000 */
[----:B------:R-:W-:Y:S01]  /*1780*/  @P2 FADD.FTZ R119, R119, R64 ;  /* 0x0000004077772221 */ /* 0x000fe20000010000 */
[----:B------:R-:W-:Y:S01]  /*1790*/  @P2 FADD.FTZ R69, R69, R66 ;  /* 0x0000004245452221 */ /* 0x000fe20000010000 */
[----:B------:R-:W-:Y:S01]  /*17a0*/  LOP3.LUT P2, RZ, R81, 0xff, RZ, 0xc0, !PT ;  /* 0x000000ff51ff7812 */ /* 0x000fe2000784c0ff */
[----:B------:R-:W-:Y:S01]  /*17b0*/  FMUL.FTZ R64, R113, R76 ;  /* 0x0000004c71407220 */ /* 0x000fe20000410000 */
[----:B------:R-:W-:Y:S01]  /*17c0*/  MOV R70, R80 ;  /* 0x0000005000467202 */ /* 0x000fe20000000f00 */
[-C--:B------:R-:W-:Y:S01]  /*17d0*/  FMUL.FTZ R118, R69, R76.reuse ;  /* 0x0000004c45767220 */ /* 0x080fe20000410000 */
[----:B------:R-:W-:Y:S01]  /*17e0*/  @P1 F2FP.BF16.F32.PACK_AB R66, RZ, R119 ;  /* 0x00000077ff42123e */ /* 0x000fe200000010ff */
[----:B------:R-:W-:Y:S01]  /*17f0*/  FMUL.FTZ R68, R64, UR15 ;  /* 0x0000000f40447c20 */ /* 0x000fe20008410000 */
[----:B------:R-:W-:Y:S01]  /*1800*/  FSEL R71, R71, RZ, P2 ;  /* 0x000000ff47477208 */ /* 0x000fe20001000000 */
[----:B------:R-:W-:Y:S01]  /*1810*/  FMUL.FTZ R119, R119, R76 ;  /* 0x0000004c77777220 */ /* 0x000fe20000410000 */
[----:B------:R-:W-:Y:S01]  /*1820*/  LOP3.LUT P2, RZ, R81, 0xff00, RZ, 0xc0, !PT ;  /* 0x0000ff0051ff7812 */ /* 0x000fe2000784c0ff */
[----:B------:R-:W-:Y:S01]  /*1830*/  FMUL.FTZ R118, R118, UR15 ;  /* 0x0000000f76767c20 */ /* 0x000fe20008410000 */
[----:B------:R-:W-:-:S02]  /*1840*/  @P1 PRMT R61, R66, 0x7610, R61 ;  /* 0x00007610423d1816 */ /* 0x000fc4000000003d */
[----:B------:R-:W-:Y:S02]  /*1850*/  @P1 F2FP.BF16.F32.PACK_AB R64, RZ, R117 ;  /* 0x00000075ff40123e */ /* 0x000fe400000010ff */
[----:B------:R-:W-:Y:S02]  /*1860*/  FSEL R66, R68, RZ, P2 ;  /* 0x000000ff44427208 */ /* 0x000fe40001000000 */
[----:B------:R-:W-:Y:S01]  /*1870*/  @P1 PRMT R60, R64, 0x7610, R60 ;  /* 0x00007610403c1816 */ /* 0x000fe2000000003c */
[----:B------:R-:W-:Y:S01]  /*1880*/  FMUL.FTZ R64, R119, UR15 ;  /* 0x0000000f77407c20 */ /* 0x000fe20008410000 */
[----:B------:R-:W-:Y:S02]  /*1890*/  F2FP.BF16.F32.PACK_AB R66, R66, R71 ;  /* 0x000000474242723e */ /* 0x000fe400000010ff */
[----:B------:R-:W-:Y:S01]  /*18a0*/  @P1 F2FP.BF16.F32.PACK_AB R71, RZ, R115 ;  /* 0x00000073ff47123e */ /* 0x000fe200000010ff */
[----:B------:R-:W-:Y:S01]  /*18b0*/  FMUL.FTZ R115, R115, R76 ;  /* 0x0000004c73737220 */ /* 0x000fe20000410000 */
[----:B------:R-:W-:-:S02]  /*18c0*/  ISETP.NE.U32.AND P2, PT, RZ, UR16, PT ;  /* 0x00000010ff007c0c */ /* 0x000fc4000bf45070 */
[----:B------:R-:W-:Y:S01]  /*18d0*/  @P1 F2FP.BF16.F32.PACK_AB R68, RZ, R69 ;  /* 0x00000045ff44123e */ /* 0x000fe200000010ff */
[----:B------:R-:W-:Y:S01]  /*18e0*/  FMUL.FTZ R115, R115, UR15 ;  /* 0x0000000f73737c20 */ /* 0x000fe20008410000 */
[----:B------:R-:W-:Y:S02]  /*18f0*/  FSEL R64, R64, RZ, P6 ;  /* 0x000000ff40407208 */ /* 0x000fe40003000000 */
[----:B------:R-:W-:Y:S02]  /*1900*/  ISETP.NE.AND.EX P2, PT, RZ, UR17, PT, P2 ;  /* 0x00000011ff007c0c */ /* 0x000fe4000bf45320 */
[----:B------:R-:W-:Y:S02]  /*1910*/  LOP3.LUT P6, RZ, R80, 0xff000000, RZ, 0xc0, !PT ;  /* 0xff00000050ff7812 */ /* 0x000fe400078cc0ff */
[----:B------:R-:W-:Y:S01]  /*1920*/  @P1 PRMT R63, R68, 0x7610, R63 ;  /* 0x00007610443f1816 */ /* 0x000fe2000000003f */
[----:B------:R-:W-:Y:S01]  /*1930*/  FMUL.FTZ R68, R117, R76 ;  /* 0x0000004c75447220 */ /* 0x000fe20000410000 */
[----:B------:R-:W-:-:S02]  /*1940*/  FSEL R117, R115, RZ, P6 ;  /* 0x000000ff73757208 */ /* 0x000fc40003000000 */
[----:B------:R-:W-:Y:S01]  /*1950*/  LOP3.LUT P6, RZ, R70, 0xff, RZ, 0xc0, !PT ;  /* 0x000000ff46ff7812 */ /* 0x000fe200078cc0ff */
[----:B------:R-:W-:Y:S01]  /*1960*/  FMUL.FTZ R70, R67, R76 ;  /* 0x0000004c43467220 */ /* 0x000fe20000410000 */
[----:B------:R-:W-:Y:S01]  /*1970*/  @P1 F2FP.BF16.F32.PACK_AB R113, RZ, R113 ;  /* 0x00000071ff71123e */ /* 0x000fe200000010ff */
[----:B------:R-:W-:Y:S01]  /*1980*/  FMUL.FTZ R68, R68, UR15 ;  /* 0x0000000f44447c20 */ /* 0x000fe20008410000 */
[----:B------:R-:W-:Y:S01]  /*1990*/  @P1 PRMT R61, R61, 0x5410, R71 ;  /* 0x000054103d3d1816 */ /* 0x000fe20000000047 */
[----:B------:R-:W-:Y:S01]  /*19a0*/  FMUL.FTZ R116, R70, UR15 ;  /* 0x0000000f46747c20 */ /* 0x000fe20008410000 */
[----:B------:R-:W-:Y:S01]  /*19b0*/  @P1 PRMT R62, R62, 0x5410, R113 ;  /* 0x000054103e3e1816 */ /* 0x000fe20000000071 */
[----:B------:R-:W0:Y:S01]  /*19c0*/  @P2 LDC.64 R70, c[0x0][0x308] ;  /* 0x0000c200ff462b82 */ /* 0x000e220000000a00 */
[----:B------:R-:W-:Y:S02]  /*19d0*/  @P1 F2FP.BF16.F32.PACK_AB R113, RZ, R67 ;  /* 0x00000043ff71123e */ /* 0x000fe400000010ff */
[----:B------:R-:W-:-:S02]  /*19e0*/  FSEL R67, R68, RZ, P6 ;  /* 0x000000ff44437208 */ /* 0x000fc40003000000 */
[----:B------:R-:W-:Y:S02]  /*19f0*/  LOP3.LUT P6, RZ, R80, 0xff00, RZ, 0xc0, !PT ;  /* 0x0000ff0050ff7812 */ /* 0x000fe400078cc0ff */
[----:B------:R-:W-:Y:S01]  /*1a00*/  @P1 F2FP.BF16.F32.PACK_AB R115, RZ, R65 ;  /* 0x00000041ff73123e */ /* 0x000fe200000010ff */
[----:B------:R-:W1:Y:S01]  /*1a10*/  LDC.64 R68, c[0x0][0x2f8] ;  /* 0x0000be00ff447b82 */ /* 0x000e620000000a00 */
[----:B------:R-:W-:Y:S01]  /*1a20*/  FSEL R120, R116, RZ, P6 ;  /* 0x000000ff74787208 */ /* 0x000fe20003000000 */
[----:B------:R-:W-:Y:S01]  /*1a30*/  FMUL.FTZ R65, R65, R76 ;  /* 0x0000004c41417220 */ /* 0x000fe20000410000 */
[----:B------:R-:W-:Y:S02]  /*1a40*/  LOP3.LUT P6, RZ, R81, 0xff0000, RZ, 0xc0, !PT ;  /* 0x00ff000051ff7812 */ /* 0x000fe400078cc0ff */
[----:B------:R-:W-:Y:S01]  /*1a50*/  @P1 PRMT R60, R60, 0x5410, R113 ;  /* 0x000054103c3c1816 */ /* 0x000fe20000000071 */
[----:B------:R-:W-:Y:S01]  /*1a60*/  FMUL.FTZ R116, R65, UR15 ;  /* 0x0000000f41747c20 */ /* 0x000fe20008410000 */
[----:B------:R-:W-:-:S02]  /*1a70*/  FSEL R118, R118, RZ, P6 ;  /* 0x000000ff76767208 */ /* 0x000fc40003000000 */
[----:B------:R-:W-:Y:S02]  /*1a80*/  LOP3.LUT P6, RZ, R81, 0xff000000, RZ, 0xc0, !PT ;  /* 0xff00000051ff7812 */ /* 0x000fe400078cc0ff */
[----:B------:R-:W-:Y:S02]  /*1a90*/  F2FP.BF16.F32.PACK_AB R65, R117, R64 ;  /* 0x000000407541723e */ /* 0x000fe400000010ff */
[----:B------:R-:W-:Y:S02]  /*1aa0*/  FSEL R117, R116, RZ, P6 ;  /* 0x000000ff74757208 */ /* 0x000fe40003000000 */
[----:B------:R-:W-:Y:S01]  /*1ab0*/  F2FP.BF16.F32.PACK_AB R64, R120, R67 ;  /* 0x000000437840723e */ /* 0x000fe200000010ff */
[----:B0-----:R-:W-:Y:S01]  /*1ac0*/  @P2 IMAD.WIDE.U32 R70, R74, 0x10, R70 ;  /* 0x000000104a462825 */ /* 0x001fe200078e0046 */
[----:B------:R-:W-:Y:S02]  /*1ad0*/  @P1 PRMT R63, R63, 0x5410, R115 ;  /* 0x000054103f3f1816 */ /* 0x000fe40000000073 */
[----:B------:R-:W-:-:S03]  /*1ae0*/  F2FP.BF16.F32.PACK_AB R67, R117, R118 ;  /* 0x000000767543723e */ /* 0x000fc600000010ff */
[----:B------:R2:W-:Y:S01]  /*1af0*/  @P2 STG.E.128 desc[UR4][R70.64], R60 ;  /* 0x0000003c46002986 */ /* 0x0005e2000c101d04 */
[C---:B-1----:R-:W-:Y:S01]  /*1b00*/  IMAD.WIDE.U32 R68, R74.reuse, 0x10, R68 ;  /* 0x000000104a447825 */ /* 0x042fe200078e0044 */
[----:B------:R-:W-:-:S04]  /*1b10*/  IADD3 R74, R74, 0x20, RZ ;  /* 0x000000204a4a7810 */ /* 0x000fc80007ffe0ff */
[----:B------:R2:W-:Y:S03]  /*1b20*/  STG.E.128 desc[UR4][R68.64], R64 ;  /* 0x0000004044007986 */ /* 0x0005e6000c101d04 */
.L_x_404:
[----:B------:R-:W-:Y:S05]  /*1b30*/  BSYNC B1 ;  /* 0x0000000000017941 */ /* 0x000fea0003800000 */
.L_x_403:
[----:B------:R-:W-:Y:S04]  /*1b40*/  BSSY B1, `(.L_x_405) ;  /* 0x000006f000017945 */ /* 0x000fe80003800000 */
[----:B------:R-:W-:Y:S05]  /*1b50*/  @!P4 BRA `(.L_x_406) ;  /* 0x0000000400b4c947 */ /* 0x000fea0003800000 */
[----:B------:R-:W-:Y:S01]  /*1b60*/  ISETP.NE.U32.AND P2, PT, RZ, UR8, PT ;  /* 0x00000008ff007c0c */ /* 0x000fe2000bf45070 */
[-CC-:B--2---:R-:W-:Y:S01]  /*1b70*/  FFMA.FTZ R65, R77, R111.reuse, R114.reuse ;  /* 0x0000006f4d417223 */ /* 0x184fe20000010072 */
[-CC-:B0-----:R-:W-:Y:S01]  /*1b80*/  FFMA.FTZ R70, R106, R111.reuse, R114.reuse ;  /* 0x0000006f6a467223 */ /* 0x181fe20000010072 */
[-CC-:B------:R-:W-:Y:S01]  /*1b90*/  FFMA.FTZ R69, R99, R111.reuse, R114.reuse ;  /* 0x0000006f63457223 */ /* 0x180fe20000010072 */
[----:B------:R-:W-:Y:S01]  /*1ba0*/  ISETP.NE.AND.EX P2, PT, RZ, UR9, PT, P2 ;  /* 0x00000009ff007c0c */ /* 0x000fe2000bf45320 */
[-CC-:B------:R-:W-:Y:S01]  /*1bb0*/  FFMA.FTZ R71, R105, R111.reuse, R114.reuse ;  /* 0x0000006f69477223 */ /* 0x180fe20000010072 */
[----:B------:R-:W-:Y:S01]  /*1bc0*/  FADD.FTZ R64, R98, -R65 ;  /* 0x8000004162407221 */ /* 0x000fe20000010000 */
[-CC-:B------:R-:W-:Y:S01]  /*1bd0*/  FFMA.FTZ R66, R104, R111.reuse, R114.reuse ;  /* 0x0000006f68427223 */ /* 0x180fe20000010072 */
[-CC-:B------:R-:W-:Y:S01]  /*1be0*/  FFMA.FTZ R67, R97, R111.reuse, R114.reuse ;  /* 0x0000006f61437223 */ /* 0x180fe20000010072 */
[-CC-:B------:R-:W-:Y:S01]  /*1bf0*/  FFMA.FTZ R116, R108, R111.reuse, R114.reuse ;  /* 0x0000006f6c747223 */ /* 0x180fe20000010072 */
[----:B------:R-:W-:Y:S01]  /*1c00*/  FFMA.FTZ R120, R112, R111, R114 ;  /* 0x0000006f70787223 */ /* 0x000fe20000010072 */
[----:B------:R-:W-:Y:S01]  /*1c10*/  FADD.FTZ R70, R103, -R70 ;  /* 0x8000004667467221 */ /* 0x000fe20000010000 */
[----:B------:R-:W-:Y:S01]  /*1c20*/  FADD.FTZ R114, R102, -R69 ;  /* 0x8000004566727221 */ /* 0x000fe20000010000 */
[----:B------:R-:W-:Y:S01]  /*1c30*/  FADD.FTZ R118, R110, -R71 ;  /* 0x800000476e767221 */ /* 0x000fe20000010000 */
[C---:B------:R-:W-:Y:S01]  /*1c40*/  FMUL.FTZ R65, R75.reuse, R64 ;  /* 0x000000404b417220 */ /* 0x040fe20000410000 */
[C---:B------:R-:W-:Y:S01]  /*1c50*/  FMUL.FTZ R71, R75.reuse, R70 ;  /* 0x000000464b477220 */ /* 0x040fe20000410000 */
[----:B------:R-:W-:Y:S01]  /*1c60*/  FADD.FTZ R68, R100, -R67 ;  /* 0x8000004364447221 */ /* 0x000fe20000010000 */
[C---:B------:R-:W-:Y:S01]  /*1c70*/  @P2 SHF.L.U32 R64, R58.reuse, 0x10, RZ ;  /* 0x000000103a402819 */ /* 0x040fe200000006ff */
[----:B------:R-:W-:Y:S01]  /*1c80*/  FMUL.FTZ R115, R75, R114 ;  /* 0x000000724b737220 */ /* 0x000fe20000410000 */
[----:B------:R-:W-:Y:S01]  /*1c90*/  @P2 PRMT R70, R58, 0x7632, R70 ;  /* 0x000076323a462816 */ /* 0x000fe20000000046 */
[----:B------:R-:W-:Y:S01]  /*1ca0*/  FADD.FTZ R116, R107, -R116 ;  /* 0x800000746b747221 */ /* 0x000fe20000010000 */
[----:B------:R-:W-:Y:S01]  /*1cb0*/  FADD.FTZ R66, R101, -R66 ;  /* 0x8000004265427221 */ /* 0x000fe20000010000 */
[----:B------:R-:W-:Y:S01]  /*1cc0*/  FMUL.FTZ R67, R75, R68 ;  /* 0x000000444b437220 */ /* 0x000fe20000410000 */
[----:B------:R-:W-:Y:S01]  /*1cd0*/  @P2 FADD.FTZ R115, R115, R64 ;  /* 0x0000004073732221 */ /* 0x000fe20000010000 */
[----:B------:R-:W-:Y:S01]  /*1ce0*/  @P2 SHF.L.U32 R70, R70, 0x10, RZ ;  /* 0x0000001046462819 */ /* 0x000fe200000006ff */
[----:B------:R-:W-:Y:S01]  /*1cf0*/  FMUL.FTZ R111, R75, R116 ;  /* 0x000000744b6f7220 */ /* 0x000fe20000410000 */
[----:B------:R-:W-:Y:S01]  /*1d00*/  @P2 SHF.L.U32 R64, R56, 0x10, RZ ;  /* 0x0000001038402819 */ /* 0x000fe200000006ff */
[----:B------:R-:W-:-:S02]  /*1d10*/  @P2 IMAD.U32 R68, R57, 0x10000, RZ ;  /* 0x0001000039442824 */ /* 0x000fc400078e00ff */
[----:B------:R-:W-:Y:S01]  /*1d20*/  FMUL.FTZ R113, R75, R66 ;  /* 0x000000424b717220 */ /* 0x000fe20000410000 */
[----:B------:R-:W-:Y:S01]  /*1d30*/  @P2 PRMT R66, R56, 0x7632, R66 ;  /* 0x0000763238422816 */ /* 0x000fe20000000042 */
[----:B------:R-:W-:Y:S01]  /*1d40*/  @P2 FADD.FTZ R111, R111, R70 ;  /* 0x000000466f6f2221 */ /* 0x000fe20000010000 */
[----:B------:R-:W-:Y:S01]  /*1d50*/  ISETP.NE.U32.AND P1, PT, RZ, UR16, PT ;  /* 0x00000010ff007c0c */ /* 0x000fe2000bf25070 */
[----:B------:R-:W-:Y:S01]  /*1d60*/  @P2 FADD.FTZ R67, R67, R68 ;  /* 0x0000004443432221 */ /* 0x000fe20000010000 */
[----:B------:R-:W-:Y:S01]  /*1d70*/  @P2 FADD.FTZ R65, R65, R64 ;  /* 0x0000004041412221 */ /* 0x000fe20000010000 */
[----:B------:R-:W-:Y:S01]  /*1d80*/  @P2 SHF.L.U32 R68, R59, 0x10, RZ ;  /* 0x000000103b442819 */ /* 0x000fe200000006ff */
[----:B------:R-:W-:Y:S01]  /*1d90*/  FADD.FTZ R120, R109, -R120 ;  /* 0x800000786d787221 */ /* 0x000fe20000010000 */
[----:B------:R-:W-:Y:S01]  /*1da0*/  @P2 PRMT R70, R59, 0x7632, R70 ;  /* 0x000076323b462816 */ /* 0x000fe20000000046 */
[C---:B------:R-:W-:Y:S01]  /*1db0*/  FMUL.FTZ R69, R75.reuse, R118 ;  /* 0x000000764b457220 */ /* 0x040fe20000410000 */
[----:B------:R-:W-:Y:S01]  /*1dc0*/  @P2 SHF.L.U32 R66, R66, 0x10, RZ ;  /* 0x0000001042422819 */ /* 0x000fe200000006ff */
[----:B------:R-:W-:Y:S01]  /*1dd0*/  FMUL.FTZ R75, R75, R120 ;  /* 0x000000784b4b7220 */ /* 0x000fe20000410000 */
[----:B------:R-:W-:Y:S01]  /*1de0*/  @P2 PRMT R64, R57, 0x7632, R64 ;  /* 0x0000763239402816 */ /* 0x000fe20000000040 */
[----:B------:R-:W-:Y:S01]  /*1df0*/  @P2 FADD.FTZ R69, R69, R68 ;  /* 0x0000004445452221 */ /* 0x000fe20000010000 */
[----:B------:R-:W-:Y:S01]  /*1e00*/  ISETP.NE.AND.EX P1, PT, RZ, UR17, PT, P1 ;  /* 0x00000011ff007c0c */ /* 0x000fe2000bf25310 */
[----:B------:R-:W-:Y:S01]  /*1e10*/  @P2 IMAD.U32 R70, R70, 0x10000, RZ ;  /* 0x0001000046462824 */ /* 0x000fe200078e00ff */
[----:B------:R-:W-:Y:S01]  /*1e20*/  @P2 SHF.L.U32 R64, R64, 0x10, RZ ;  /* 0x0000001040402819 */ /* 0x000fe200000006ff */
[----:B------:R-:W-:Y:S01]  /*1e30*/  @P2 FADD.FTZ R113, R113, R66 ;  /* 0x0000004271712221 */ /* 0x000fe20000010000 */
[-C--:B------:R-:W-:Y:S01]  /*1e40*/  FMUL.FTZ R68, R111, R76.reuse ;  /* 0x0000004c6f447220 */ /* 0x080fe20000410000 */
[-C--:B------:R-:W-:Y:S01]  /*1e50*/  FMUL.FTZ R66, R115, R76.reuse ;  /* 0x0000004c73427220 */ /* 0x080fe20000410000 */
[----:B------:R-:W-:Y:S01]  /*1e60*/  @P2 FADD.FTZ R75, R75, R70 ;  /* 0x000000464b4b2221 */ /* 0x000fe20000010000 */
[----:B------:R-:W-:Y:S01]  /*1e70*/  @P2 FADD.FTZ R71, R71, R64 ;  /* 0x0000004047472221 */ /* 0x000fe20000010000 */
[----:B------:R-:W-:Y:S01]  /*1e80*/  FMUL.FTZ R70, R68, UR15 ;  /* 0x0000000f44467c20 */ /* 0x000fe20008410000 */
[----:B------:R-:W-:Y:S01]  /*1e90*/  FMUL.FTZ R66, R66, UR15 ;  /* 0x0000000f42427c20 */ /* 0x000fe20008410000 */
[----:B------:R-:W-:Y:S01]  /*1ea0*/  LOP3.LUT P2, RZ, R83, 0xff00, RZ, 0xc0, !PT ;  /* 0x0000ff0053ff7812 */ /* 0x000fe2000784c0ff */
[-C--:B------:R-:W-:Y:S01]  /*1eb0*/  FMUL.FTZ R64, R67, R76.reuse ;  /* 0x0000004c43407220 */ /* 0x080fe20000410000 */
[----:B------:R-:W-:Y:S01]  /*1ec0*/  LOP3.LUT P6, RZ, R83, 0xff, RZ, 0xc0, !PT ;  /* 0x000000ff53ff7812 */ /* 0x000fe200078cc0ff */
[-C--:B------:R-:W-:Y:S01]  /*1ed0*/  FMUL.FTZ R118, R69, R76.reuse ;  /* 0x0000004c45767220 */ /* 0x080fe20000410000 */
[----:B------:R-:W-:Y:S01]  /*1ee0*/  @P1 F2FP.BF16.F32.PACK_AB R116, RZ, R115 ;  /* 0x00000073ff74123e */ /* 0x000fe200000010ff */
[----:B------:R-:W-:Y:S01]  /*1ef0*/  FMUL.FTZ R64, R64, UR15 ;  /* 0x0000000f40407c20 */ /* 0x000fe20008410000 */
[----:B------:R-:W-:Y:S01]  /*1f00*/  FSEL R115, R70, RZ, P2 ;  /* 0x000000ff46737208 */ /* 0x000fe20001000000 */
[-C--:B------:R-:W-:Y:S01]  /*1f10*/  FMUL.FTZ R70, R71, R76.reuse ;  /* 0x0000004c47467220 */ /* 0x080fe20000410000 */
[----:B------:R-:W-:Y:S01]  /*1f20*/  FSEL R66, R66, RZ, P6 ;  /* 0x000000ff42427208 */ /* 0x000fe20003000000 */
[-C--:B------:R-:W-:Y:S01]  /*1f30*/  FMUL.FTZ R117, R113, R76.reuse ;  /* 0x0000004c71757220 */ /* 0x080fe20000410000 */
[----:B------:R-:W-:Y:S01]  /*1f40*/  ISETP.NE.U32.AND P2, PT, RZ, UR16, PT ;  /* 0x00000010ff007c0c */ /* 0x000fe2000bf45070 */
[----:B------:R-:W-:Y:S01]  /*1f50*/  FMUL.FTZ R70, R70, UR15 ;  /* 0x0000000f46467c20 */ /* 0x000fe20008410000 */
[----:B------:R-:W-:Y:S01]  /*1f60*/  LOP3.LUT P6, RZ, R82, 0xff0000, RZ, 0xc0, !PT ;  /* 0x00ff000052ff7812 */ /* 0x000fe200078cc0ff */
[----:B------:R-:W-:Y:S01]  /*1f70*/  FMUL.FTZ R117, R117, UR15 ;  /* 0x0000000f75757c20 */ /* 0x000fe20008410000 */
[----:B------:R-:W-:Y:S01]  /*1f80*/  @P1 F2FP.BF16.F32.PACK_AB R68, RZ, R67 ;  /* 0x00000043ff44123e */ /* 0x000fe200000010ff */
[----:B------:R-:W-:Y:S01]  /*1f90*/  FMUL.FTZ R118, R118, UR15 ;  /* 0x0000000f76767c20 */ /* 0x000fe20008410000 */
[----:B------:R-:W-:Y:S01]  /*1fa0*/  ISETP.NE.AND.EX P2, PT, RZ, UR17, PT, P2 ;  /* 0x00000011ff007c0c */ /* 0x000fe2000bf45320 */
[----:B------:R-:W-:Y:S01]  /*1fb0*/  FMUL.FTZ R119, R75, R76 ;  /* 0x0000004c4b777220 */ /* 0x000fe20000410000 */
[----:B------:R-:W-:-:S02]  /*1fc0*/  FSEL R67, R64, RZ, P6 ;  /* 0x000000ff40437208 */ /* 0x000fc40003000000 */
[----:B------:R-:W-:Y:S01]  /*1fd0*/  LOP3.LUT P6, RZ, R82, 0xff000000, RZ, 0xc0, !PT ;  /* 0xff00000052ff7812 */ /* 0x000fe200078cc0ff */
[----:B------:R-:W-:Y:S01]  /*1fe0*/  FMUL.FTZ R119, R119, UR15 ;  /* 0x0000000f77777c20 */ /* 0x000fe20008410000 */
[----:B------:R-:W-:Y:S02]  /*1ff0*/  MOV R64, R82 ;  /* 0x0000005200407202 */ /* 0x000fe40000000f00 */
[----:B------:R-:W-:Y:S02]  /*2000*/  FSEL R114, R70, RZ, P6 ;  /* 0x000000ff46727208 */ /* 0x000fe40003000000 */
[----:B------:R-:W-:Y:S02]  /*2010*/  @P1 PRMT R62, R116, 0x7610, R62 ;  /* 0x00007610743e1816 */ /* 0x000fe4000000003e */
[----:B------:R-:W-:Y:S02]  /*2020*/  LOP3.LUT P6, RZ, R64, 0xff, RZ, 0xc0, !PT ;  /* 0x000000ff40ff7812 */ /* 0x000fe400078cc0ff */
[----:B------:R-:W-:-:S02]  /*2030*/  @P1 F2FP.BF16.F32.PACK_AB R116, RZ, R69 ;  /* 0x00000045ff74123e */ /* 0x000fc400000010ff */
[----:B------:R-:W-:Y:S02]  /*2040*/  @P1 F2FP.BF16.F32.PACK_AB R64, RZ, R65 ;  /* 0x00000041ff40123e */ /* 0x000fe400000010ff */
[----:B------:R-:W-:Y:S01]  /*2050*/  @P1 PRMT R63, R116, 0x7610, R63 ;  /* 0x00007610743f1816 */ /* 0x000fe2000000003f */
[----:B------:R-:W-:Y:S01]  /*2060*/  FMUL.FTZ R116, R65, R76 ;  /* 0x0000004c41747220 */ /* 0x000fe20000410000 */
[----:B------:R-:W-:Y:S02]  /*2070*/  @P1 PRMT R61, R68, 0x7610, R61 ;  /* 0x00007610443d1816 */ /* 0x000fe4000000003d */
[----:B------:R-:W-:Y:S01]  /*2080*/  @P1 PRMT R60, R64, 0x7610, R60 ;  /* 0x00007610403c1816 */ /* 0x000fe2000000003c */
[----:B------:R-:W0:Y:S01]  /*2090*/  @P2 LDC.64 R68, c[0x0][0x308] ;  /* 0x0000c200ff442b82 */ /* 0x000e220000000a00 */
[----:B------:R-:W-:Y:S01]  /*20a0*/  FMUL.FTZ R116, R116, UR15 ;  /* 0x0000000f74747c20 */ /* 0x000fe20008410000 */
[----:B------:R-:W-:Y:S02]  /*20b0*/  @P1 F2FP.BF16.F32.PACK_AB R70, RZ, R71 ;  /* 0x00000047ff46123e */ /* 0x000fe400000010ff */
[----:B------:R-:W-:-:S02]  /*20c0*/  @P1 F2FP.BF16.F32.PACK_AB R71, RZ, R113 ;  /* 0x00000071ff47123e */ /* 0x000fc400000010ff */
[----:B------:R-:W-:Y:S02]  /*20d0*/  FSEL R113, R116, RZ, P6 ;  /* 0x000000ff74717208 */ /* 0x000fe40003000000 */
[----:B------:R-:W1:Y:S01]  /*20e0*/  LDC.64 R64, c[0x0][0x2f8] ;  /* 0x0000be00ff407b82 */ /* 0x000e620000000a00 */
[----:B------:R-:W-:Y:S02]  /*20f0*/  LOP3.LUT P6, RZ, R82, 0xff00, RZ, 0xc0, !PT ;  /* 0x0000ff0052ff7812 */ /* 0x000fe400078cc0ff */
[----:B------:R-:W-:Y:S02]  /*2100*/  @P1 F2FP.BF16.F32.PACK_AB R111, RZ, R111 ;  /* 0x0000006fff6f123e */ /* 0x000fe400000010ff */
[----:B------:R-:W-:Y:S02]  /*2110*/  FSEL R116, R117, RZ, P6 ;  /* 0x000000ff75747208 */ /* 0x000fe40003000000 */
[----:B------:R-:W-:Y:S02]  /*2120*/  LOP3.LUT P6, RZ, R83, 0xff0000, RZ, 0xc0, !PT ;  /* 0x00ff000053ff7812 */ /* 0x000fe400078cc0ff */
[----:B------:R-:W-:-:S02]  /*2130*/  @P1 F2FP.BF16.F32.PACK_AB R76, RZ, R75 ;  /* 0x0000004bff4c123e */ /* 0x000fc400000010ff */
[----:B------:R-:W-:Y:S02]  /*2140*/  FSEL R118, R118, RZ, P6 ;  /* 0x000000ff76767208 */ /* 0x000fe40003000000 */
[----:B------:R-:W-:Y:S02]  /*2150*/  LOP3.LUT P6, RZ, R83, 0xff000000, RZ, 0xc0, !PT ;  /* 0xff00000053ff7812 */ /* 0x000fe400078cc0ff */
[----:B------:R-:W-:Y:S01]  /*2160*/  @P1 PRMT R62, R62, 0x5410, R111 ;  /* 0x000054103e3e1816 */ /* 0x000fe2000000006f */
[----:B0-----:R-:W-:Y:S01]  /*2170*/  @P2 IMAD.WIDE.U32 R68, R74, 0x10, R68 ;  /* 0x000000104a442825 */ /* 0x001fe200078e0044 */
[----:B------:R-:W-:Y:S02]  /*2180*/  FSEL R119, R119, RZ, P6 ;  /* 0x000000ff77777208 */ /* 0x000fe40003000000 */
[----:B------:R-:W-:Y:S02]  /*2190*/  @P1 PRMT R61, R61, 0x5410, R70 ;  /* 0x000054103d3d1816 */ /* 0x000fe40000000046 */
[----:B------:R-:W-:-:S02]  /*21a0*/  @P1 PRMT R60, R60, 0x5410, R71 ;  /* 0x000054103c3c1816 */ /* 0x000fc40000000047 */
[----:B------:R-:W-:Y:S01]  /*21b0*/  @P1 PRMT R63, R63, 0x5410, R76 ;  /* 0x000054103f3f1816 */ /* 0x000fe2000000004c */
[----:B-1----:R-:W-:Y:S01]  /*21c0*/  IMAD.WIDE.U32 R74, R74, 0x10, R64 ;  /* 0x000000104a4a7825 */ /* 0x002fe200078e0040 */
[----:B------:R-:W-:Y:S02]  /*21d0*/  F2FP.BF16.F32.PACK_AB R65, R114, R67 ;  /* 0x000000437241723e */ /* 0x000fe400000010ff */
[----:B------:R-:W-:Y:S01]  /*21e0*/  F2FP.BF16.F32.PACK_AB R66, R115, R66 ;  /* 0x000000427342723e */ /* 0x000fe200000010ff */
[----:B------:R1:W-:Y:S01]  /*21f0*/  @P2 STG.E.128 desc[UR4][R68.64], R60 ;  /* 0x0000003c44002986 */ /* 0x0003e2000c101d04 */
[----:B------:R-:W-:Y:S02]  /*2200*/  F2FP.BF16.F32.PACK_AB R64, R116, R113 ;  /* 0x000000717440723e */ /* 0x000fe400000010ff */
[----:B------:R-:W-:-:S05]  /*2210*/  F2FP.BF16.F32.PACK_AB R67, R119, R118 ;  /* 0x000000767743723e */ /* 0x000fca00000010ff */
[----:B------:R1:W-:Y:S02]  /*2220*/  STG.E.128 desc[UR4][R74.64], R64 ;  /* 0x000000404a007986 */ /* 0x0003e4000c101d04 */
.L_x_406:
[----:B------:R-:W-:Y:S05]  /*2230*/  BSYNC B1 ;  /* 0x0000000000017941 */ /* 0x000fea0003800000 */
.L_x_405:
[----:B-12---:R-:W1:Y:S02]  /*2240*/  LDC.64 R64, c[0x0][0x210] ;  /* 0x00008400ff407b82 */ /* 0x006e640000000a00 */
[----:B-1----:R-:W-:-:S04]  /*2250*/  LEA R18, R64, R18, 0x2 ;  /* 0x0000001240127211 */ /* 0x002fc800078e10ff */
[----:B------:R-:W-:-:S13]  /*2260*/  ISETP.GE.AND P1, PT, R18, R65, PT ;  /* 0x000000411200720c */ /* 0x000fda0003f26270 */
[----:B------:R-:W-:Y:S05]  /*2270*/  @!P1 BRA `(.L_x_407) ;  /* 0xffffffe000a09947 */ /* 0x000fea000383ffff */
.L_x_397:
[----:B------:R-:W-:Y:S05]  /*2280*/  BSYNC B0 ;  /* 0x0000000000007941 */ /* 0x000fea0003800000 */
.L_x_396:
        /* <DEDUP_REMOVED lines=8> */
[----:B-1----:R-:W-:-:S04]  /*2310*/  LEA R0, R3, R0, 0x18 ;  /* 0x0000000003007211 */ /* 0x002fc800078ec0ff */
[----:B------:R-:W-:Y:S01]  /*2320*/  LEA R72, R72, R0, 0x5 ;  /* 0x0000000048487211 */ /* 0x000fe200078e28ff */
[----:B------:R-:W-:Y:S02]  /*2330*/  IMAD R0, R19, 0x4, R0 ;  /* 0x0000000413007824 */ /* 0x000fe400078e0200 */
[----:B--2---:R-:W-:Y:S02]  /*2340*/  IMAD R52, R52, R73, RZ ;  /* 0x0000004934347224 */ /* 0x004fe400078e02ff */
        /* <DEDUP_REMOVED lines=84> */
[----:B------:R-:W-:Y:S01]  /*2890*/  @P3 IADD3.X R35, RZ, R35, RZ, P4, !PT ;  /* 0x00000023ff233210 */ /* 0x000fe200027fe4ff */
[----:B------:R-:W-:Y:S01]  /*28a0*/  FADD.FTZ R6, R6, R19 ;  /* 0x0000001306067221 */ /* 0x000fe20000010000 */
[----:B------:R-:W-:-:S03]  /*28b0*/  FADD.FTZ R20, R20, R23 ;  /* 0x0000001714147221 */ /* 0x000fc60000010000 */
[----:B------:R-:W-:Y:S01]  /*28c0*/  FADD.FTZ R6, R6, R13 ;  /* 0x0000000d06067221 */ /* 0x000fe20000010000 */
[----:B0-----:R-:W-:Y:S01]  /*28d0*/  @P3 IMAD.MOV.U32 R2, RZ, RZ, R10 ;  /* 0x000000ffff023224 */ /* 0x001fe200078e000a */
[-C--:B------:R-:W-:Y:S01]  /*28e0*/  @P3 MOV R3, R21.reuse ;  /* 0x0000001500033202 */ /* 0x080fe20000000f00 */
[----:B------:R-:W-:Y:S01]  /*28f0*/  FADD.FTZ R29, R20, R29 ;  /* 0x0000001d141d7221 */ /* 0x000fe20000010000 */
[----:B------:R-:W-:Y:S01]  /*2900*/  @P3 IADD3 R10, P5, R10, 0x200, RZ ;  /* 0x000002000a0a3810 */ /* 0x000fe20007fbe0ff */
[----:B------:R-:W-:Y:S02]  /*2910*/  FADD.FTZ R7, RZ, R7 ;  /* 0x00000007ff077221 */ /* 0x000fe40000010000 */
[----:B------:R0:W-:Y:S01]  /*2920*/  @P3 STG.E desc[UR4][R2.64], R15 ;  /* 0x0000000f02003986 */ /* 0x0001e2000c101904 */
[----:B------:R-:W-:Y:S02]  /*2930*/  @P3 IADD3.X R21, RZ, R21, RZ, P5, !PT ;  /* 0x00000015ff153210 */ /* 0x000fe40002ffe4ff */
[----:B------:R-:W-:Y:S01]  /*2940*/  @P2 MOV R4, R10 ;  /* 0x0000000a00042202 */ /* 0x000fe20000000f00 */
[----:B-1----:R-:W-:Y:S01]  /*2950*/  FADD.FTZ R31, R6, R31 ;  /* 0x0000001f061f7221 */ /* 0x002fe20000010000 */
[----:B------:R-:W-:-:S02]  /*2960*/  @P2 IADD3 R10, P4, R10, 0x200, RZ ;  /* 0x000002000a0a2810 */ /* 0x000fc40007f9e0ff */
[-C--:B------:R-:W-:Y:S01]  /*2970*/  @P2 MOV R5, R21.reuse ;  /* 0x0000001500052202 */ /* 0x080fe20000000f00 */
[----:B--2---:R-:W-:Y:S01]  /*2980*/  FADD.FTZ R8, R7, R8 ;  /* 0x0000000807087221 */ /* 0x004fe20000010000 */
[----:B------:R-:W-:Y:S02]  /*2990*/  @P2 IADD3.X R21, RZ, R21, RZ, P4, !PT ;  /* 0x00000015ff152210 */ /* 0x000fe400027fe4ff */
[----:B------:R-:W-:Y:S01]  /*29a0*/  @P1 MOV R6, R10 ;  /* 0x0000000a00061202 */ /* 0x000fe20000000f00 */
[----:B0-----:R-:W-:Y:S01]  /*29b0*/  @P2 IMAD.MOV.U32 R3, RZ, RZ, R35 ;  /* 0x000000ffff032224 */ /* 0x001fe200078e0023 */
[----:B------:R-:W-:Y:S01]  /*29c0*/  @P2 MOV R2, R12 ;  /* 0x0000000c00022202 */ /* 0x000fe20000000f00 */
[----:B---3--:R-:W-:Y:S01]  /*29d0*/  FADD.FTZ R8, R8, R25 ;  /* 0x0000001908087221 */ /* 0x008fe20000010000 */
[----:B------:R-:W-:Y:S02]  /*29e0*/  @P2 IADD3 R12, P3, R12, 0x200, RZ ;  /* 0x000002000c0c2810 */ /* 0x000fe40007f7e0ff */
[----:B------:R-:W-:Y:S01]  /*29f0*/  @P1 IADD3 R10, P4, R10, 0x200, RZ ;  /* 0x000002000a0a1810 */ /* 0x000fe20007f9e0ff */
[----:B------:R0:W-:Y:S01]  /*2a00*/  @P2 STG.E desc[UR4][R2.64], R29 ;  /* 0x0000001d02002986 */ /* 0x0001e2000c101904 */
[----:B------:R-:W-:Y:S01]  /*2a10*/  @P2 IADD3.X R35, RZ, R35, RZ, P3, !PT ;  /* 0x00000023ff232210 */ /* 0x000fe20001ffe4ff */
[----:B----4-:R-:W-:Y:S01]  /*2a20*/  FADD.FTZ R33, R8, R33 ;  /* 0x0000002108217221 */ /* 0x010fe20000010000 */
[----:B------:R-:W-:Y:S01]  /*2a30*/  @P1 MOV R7, R21 ;  /* 0x0000001500071202 */ /* 0x000fe20000000f00 */
[----:B------:R1:W-:Y:S01]  /*2a40*/  @P2 STG.E desc[UR4][R4.64], R9 ;  /* 0x0000000904002986 */ /* 0x0003e2000c101904 */
[----:B------:R-:W-:-:S02]  /*2a50*/  @P1 IMAD.X R21, RZ, RZ, R21, P4 ;  /* 0x000000ffff151224 */ /* 0x000fc400020e0615 */
[----:B0-----:R-:W-:Y:S01]  /*2a60*/  @P1 IMAD.MOV.U32 R2, RZ, RZ, R12 ;  /* 0x000000ffff021224 */ /* 0x001fe200078e000c */
[-C--:B------:R-:W-:Y:S02]  /*2a70*/  @P1 MOV R3, R35.reuse ;  /* 0x0000002300031202 */ /* 0x080fe40000000f00 */
[----:B------:R-:W-:Y:S02]  /*2a80*/  @P1 IADD3 R12, P3, R12, 0x200, RZ ;  /* 0x000002000c0c1810 */ /* 0x000fe40007f7e0ff */
[----:B-1----:R-:W-:Y:S01]  /*2a90*/  MOV R4, R10 ;  /* 0x0000000a00047202 */ /* 0x002fe20000000f00 */
[----:B------:R0:W-:Y:S01]  /*2aa0*/  @P1 STG.E desc[UR4][R2.64], R31 ;  /* 0x0000001f02001986 */ /* 0x0001e2000c101904 */
[----:B------:R-:W-:Y:S02]  /*2ab0*/  @P1 IADD3.X R35, RZ, R35, RZ, P3, !PT ;  /* 0x00000023ff231210 */ /* 0x000fe40001ffe4ff */
[----:B------:R-:W-:Y:S01]  /*2ac0*/  MOV R5, R21 ;  /* 0x0000001500057202 */ /* 0x000fe20000000f00 */
[----:B------:R1:W-:Y:S01]  /*2ad0*/  @P1 STG.E desc[UR4][R6.64], R17 ;  /* 0x0000001106001986 */ /* 0x0003e2000c101904 */
[----:B0-----:R-:W-:-:S02]  /*2ae0*/  MOV R2, R12 ;  /* 0x0000000c00027202 */ /* 0x001fc40000000f00 */
[----:B------:R-:W-:Y:S01]  /*2af0*/  MOV R3, R35 ;  /* 0x0000002300037202 */ /* 0x000fe20000000f00 */
[----:B------:R-:W-:Y:S06]  /*2b00*/  @!P0 EXIT ;  /* 0x000000000000894d */ /* 0x000fec0003800000 */
[----:B------:R-:W-:Y:S04]  /*2b10*/  STG.E desc[UR4][R2.64], R33 ;  /* 0x0000002102007986 */ /* 0x000fe8000c101904 */
[----:B------:R-:W-:Y:S01]  /*2b20*/  STG.E desc[UR4][R4.64], R11 ;  /* 0x0000000b04007986 */ /* 0x000fe2000c101904 */
[----:B------:R-:W-:Y:S05]  /*2b30*/  EXIT ;  /* 0x000000000000794d */ /* 0x000fea0003800000 */
.L_x_402:
[----:B------:R-:W-:Y:S01]  /*2b40*/  HFMA2.MMA R115, -RZ, RZ, 0, 5.9604644775390625e-08 ;  /* 0x00000001ff737435 */ /* 0x000fe200000001ff */
[----:B------:R-:W-:Y:S01]  /*2b50*/  BSSY B1, `(.L_x_408) ;  /* 0x0000007000017945 */ /* 0x000fe20003800000 */
[----:B------:R-:W-:Y:S01]  /*2b60*/  IMAD.MOV.U32 R116, RZ, RZ, R117 ;  /* 0x000000ffff747224 */ /* 0x000fe200078e0075 */
[----:B------:R-:W-:Y:S02]  /*2b70*/  MOV R118, 0x1f ;  /* 0x0000001f00767802 */ /* 0x000fe40000000f00 */
[----:B------:R-:W-:-:S07]  /*2b80*/  MOV R111, 0xffffffff ;  /* 0xffffffff006f7802 */ /* 0x000fce0000000f00 */
[----:B------:R-:W-:Y:S05]  /*2b90*/  WARPSYNC.COLLECTIVE R111, `(.L_x_409) ;  /* 0x000000006f087348 */ /* 0x000fea0003c00000 */
[----:B------:R0:W1:Y:S02]  /*2ba0*/  SHFL.BFLY P1, R113, R116, R115, R118 ;  /* 0x0c00007374717389 */ /* 0x0000640000020076 */
[----:B01----:R-:W-:Y:S01]  /*2bb0*/  ENDCOLLECTIVE ;  /* 0x000000000000791b */ /* 0x003fe20003800000 */
.L_x_409:
[----:B------:R-:W-:Y:S05]  /*2bc0*/  BSYNC B1 ;  /* 0x0000000000017941 */ /* 0x000fea0003800000 */
.L_x_408:
        /* <DEDUP_REMOVED lines=8> */
.L_x_410:
[----:B------:R-:W-:Y:S01]  /*2c50*/  FADD.FTZ R64, R64, R117 ;  /* 0x0000007540407221 */ /* 0x000fe20000010000 */
[----:B------:R-:W-:-:S03]  /*2c60*/  HFMA2.MMA R115, -RZ, RZ, 0, 1.1920928955078125e-07 ;  /* 0x00000002ff737435 */ /* 0x000fc600000001ff */
[----:B------:R-:W-:Y:S01]  /*2c70*/  IMAD.MOV.U32 R116, RZ, RZ, R64 ;  /* 0x000000ffff747224 */ /* 0x000fe200078e0040 */
[----:B------:R-:W-:-:S07]  /*2c80*/  MOV R65, R113 ;  /* 0x0000007100417202 */ /* 0x000fce0000000f00 */
[----:B------:R-:W-:Y:S05]  /*2c90*/  WARPSYNC.COLLECTIVE R111, `(.L_x_411) ;  /* 0x000000006f087348 */ /* 0x000fea0003c00000 */
[----:B------:R0:W1:Y:S02]  /*2ca0*/  SHFL.BFLY P1, R113, R116, R115, R118 ;  /* 0x0c00007374717389 */ /* 0x0000640000020076 */
[----:B01----:R-:W-:Y:S01]  /*2cb0*/  ENDCOLLECTIVE ;  /* 0x000000000000791b */ /* 0x003fe20003800000 */
.L_x_411:
[----:B------:R-:W-:-:S05]  /*2cc0*/  FADD.FTZ R65, R65, R114 ;  /* 0x0000007241417221 */ /* 0x000fca0000010000 */
[----:B------:R-:W-:Y:S02]  /*2cd0*/  MOV R116, R65 ;  /* 0x0000004100747202 */ /* 0x000fe40000000f00 */
[----:B------:R-:W-:-:S07]  /*2ce0*/  MOV R67, R113 ;  /* 0x0000007100437202 */ /* 0x000fce0000000f00 */
[----:B------:R-:W-:Y:S05]  /*2cf0*/  WARPSYNC.COLLECTIVE R111, `(.L_x_412) ;  /* 0x000000006f087348 */ /* 0x000fea0003c00000 */
[----:B------:R0:W1:Y:S02]  /*2d00*/  SHFL.BFLY P1, R113, R116, R115, R118 ;  /* 0x0c00007374717389 */ /* 0x0000640000020076 */
[----:B01----:R-:W-:Y:S01]  /*2d10*/  ENDCOLLECTIVE ;  /* 0x000000000000791b */ /* 0x003fe20003800000 */
.L_x_412:
[----:B------:R-:W-:Y:S01]  /*2d20*/  FADD.FTZ R67, R64, R67 ;  /* 0x0000004340437221 */ /* 0x000fe20000010000 */
[----:B------:R-:W-:-:S03]  /*2d30*/  HFMA2.MMA R115, -RZ, RZ, 0, 2.384185791015625e-07 ;  /* 0x00000004ff737435 */ /* 0x000fc600000001ff */
[----:B------:R-:W-:Y:S01]  /*2d40*/  IMAD.MOV.U32 R116, RZ, RZ, R67 ;  /* 0x000000ffff747224 */ /* 0x000fe200078e0043 */
[----:B------:R-:W-:-:S07]  /*2d50*/  MOV R66, R113 ;  /* 0x0000007100427202 */ /* 0x000fce0000000f00 */
[----:B------:R-:W-:Y:S05]  /*2d60*/  WARPSYNC.COLLECTIVE R111, `(.L_x_413) ;  /* 0x000000006f087348 */ /* 0x000fea0003c00000 */
[----:B------:R0:W1:Y:S02]  /*2d70*/  SHFL.BFLY P1, R113, R116, R115, R118 ;  /* 0x0c00007374717389 */ /* 0x0000640000020076 */
[----:B01----:R-:W-:Y:S01]  /*2d80*/  ENDCOLLECTIVE ;  /* 0x000000000000791b */ /* 0x003fe20003800000 */
.L_x_413:
[----:B------:R-:W-:-:S05]  /*2d90*/  FADD.FTZ R66, R65, R66 ;  /* 0x0000004241427221 */ /* 0x000fca0000010000 */
[----:B------:R-:W-:Y:S02]  /*2da0*/  MOV R116, R66 ;  /* 0x0000004200747202 */ /* 0x000fe40000000f00 */
[----:B------:R-:W-:-:S07]  /*2db0*/  MOV R68, R113 ;  /* 0x0000007100447202 */ /* 0x000fce0000000f00 */
[----:B------:R-:W-:Y:S05]  /*2dc0*/  WARPSYNC.COLLECTIVE R111, `(.L_x_414) ;  /* 0x000000006f087348 */ /* 0x000fea0003c00000 */
[----:B------:R0:W1:Y:S02]  /*2dd0*/  SHFL.BFLY P1, R113, R116, R115, R118 ;  /* 0x0c00007374717389 */ /* 0x0000640000020076 */
[----:B01----:R-:W-:Y:S01]  /*2de0*/  ENDCOLLECTIVE ;  /* 0x000000000000791b */ /* 0x003fe20003800000 */
.L_x_414:
[----:B------:R-:W-:Y:S01]  /*2df0*/  FADD.FTZ R68, R67, R68 ;  /* 0x0000004443447221 */ /* 0x000fe20000010000 */
[----:B------:R-:W-:-:S03]  /*2e00*/  HFMA2.MMA R115, -RZ, RZ, 0, 4.76837158203125e-07 ;  /* 0x00000008ff737435 */ /* 0x000fc600000001ff */
[----:B------:R-:W-:Y:S01]  /*2e10*/  IMAD.MOV.U32 R116, RZ, RZ, R68 ;  /* 0x000000ffff747224 */ /* 0x000fe200078e0044 */
[----:B------:R-:W-:-:S07]  /*2e20*/  MOV R69, R113 ;  /* 0x0000007100457202 */ /* 0x000fce0000000f00 */
[----:B------:R-:W-:Y:S05]  /*2e30*/  WARPSYNC.COLLECTIVE R111, `(.L_x_415) ;  /* 0x000000006f087348 */ /* 0x000fea0003c00000 */
[----:B------:R0:W1:Y:S02]  /*2e40*/  SHFL.BFLY P1, R113, R116, R115, R118 ;  /* 0x0c00007374717389 */ /* 0x0000640000020076 */
[----:B01----:R-:W-:Y:S01]  /*2e50*/  ENDCOLLECTIVE ;  /* 0x000000000000791b */ /* 0x003fe20003800000 */
.L_x_415:
[----:B------:R-:W-:-:S05]  /*2e60*/  FADD.FTZ R69, R66, R69 ;  /* 0x0000004542457221 */ /* 0x000fca0000010000 */
[----:B------:R-:W-:Y:S02]  /*2e70*/  MOV R116, R69 ;  /* 0x0000004500747202 */ /* 0x000fe40000000f00 */
[----:B------:R-:W-:-:S07]  /*2e80*/  MOV R71, R113 ;  /* 0x0000007100477202 */ /* 0x000fce0000000f00 */
[----:B------:R-:W-:Y:S05]  /*2e90*/  WARPSYNC.COLLECTIVE R111, `(.L_x_416) ;  /* 0x000000006f087348 */ /* 0x000fea0003c00000 */
[----:B------:R0:W1:Y:S02]  /*2ea0*/  SHFL.BFLY P1, R113, R116, R115, R118 ;  /* 0x0c00007374717389 */ /* 0x0000640000020076 */
[----:B01----:R-:W-:Y:S01]  /*2eb0*/  ENDCOLLECTIVE ;  /* 0x000000000000791b */ /* 0x003fe20003800000 */
.L_x_416:
[----:B------:R-:W-:Y:S01]  /*2ec0*/  FADD.FTZ R71, R68, R71 ;  /* 0x0000004744477221 */ /* 0x000fe20000010000 */
[----:B------:R-:W-:-:S03]  /*2ed0*/  HFMA2.MMA R115, -RZ, RZ, 0, 9.5367431640625e-07 ;  /* 0x00000010ff737435 */ /* 0x000fc600000001ff */
[----:B------:R-:W-:Y:S01]  /*2ee0*/  IMAD.MOV.U32 R116, RZ, RZ, R71 ;  /* 0x000000ffff747224 */ /* 0x000fe200078e0047 */
[----:B------:R-:W-:-:S07]  /*2ef0*/  MOV R70, R113 ;  /* 0x0000007100467202 */ /* 0x000fce0000000f00 */
[----:B------:R-:W-:Y:S05]  /*2f00*/  WARPSYNC.COLLECTIVE R111, `(.L_x_417) ;  /* 0x000000006f087348 */ /* 0x000fea0003c00000 */
[----:B------:R0:W1:Y:S02]  /*2f10*/  SHFL.BFLY P1, R113, R116, R115, R118 ;  /* 0x0c00007374717389 */ /* 0x0000640000020076 */
[----:B01----:R-:W-:Y:S01]  /*2f20*/  ENDCOLLECTIVE ;  /* 0x000000000000791b */ /* 0x003fe20003800000 */
.L_x_417:
[----:B------:R-:W-:-:S05]  /*2f30*/  FADD.FTZ R70, R69, R70 ;  /* 0x0000004645467221 */ /* 0x000fca0000010000 */
[----:B------:R-:W-:Y:S02]  /*2f40*/  MOV R116, R70 ;  /* 0x0000004600747202 */ /* 0x000fe40000000f00 */
[----:B------:R-:W-:-:S07]  /*2f50*/  MOV R64, R113 ;  /* 0x0000007100407202 */ /* 0x000fce0000000f00 */
[----:B------:R-:W-:Y:S05]  /*2f60*/  WARPSYNC.COLLECTIVE R111, `(.L_x_418) ;  /* 0x000000006f087348 */ /* 0x000fea0003c00000 */
[----:B------:R0:W1:Y:S02]  /*2f70*/  SHFL.BFLY P1, R113, R116, R115, R118 ;  /* 0x0c00007374717389 */ /* 0x0000640000020076 */
[----:B01----:R-:W-:Y:S01]  /*2f80*/  ENDCOLLECTIVE ;  /* 0x000000000000791b */ /* 0x003fe20003800000 */
.L_x_418:
[----:B------:R-:W-:Y:S01]  /*2f90*/  MOV R65, R113 ;  /* 0x0000007100417202 */ /* 0x000fe20000000f00 */
[----:B------:R-:W-:Y:S06]  /*2fa0*/  BRA `(.L_x_419) ;  /* 0xffffffe4000c7947 */ /* 0x000fec000383ffff */
.L_x_420:
        /* <DEDUP_REMOVED lines=13> */
.L_x_9080:


//--------------------- .text._ZN10layer_norm13ln_bwd_kernelINS_13Kernel_traitsI13__nv_bfloat16S2_S2_S2_fjLj512ELj1ELj4ELj1ELj16ENS_18Kernel_traits_baseILj512ES2_S2_S2_S2_fjLj128EEEEELb1ELb0ELb0ELb1EEEvNS_9BwdParamsE --------------------------
	.section	.text._ZN10layer_norm13ln_bwd_kernelINS_13Kernel_traitsI13__nv_bfloat16S2_S2_S2_fjLj512ELj1ELj4ELj1ELj16ENS_18Kernel_traits_baseILj512ES2_S2_S2_S2_fjLj128EEEEELb1ELb0ELb0ELb1EEEvNS_9BwdParamsE,"ax",@progbits
	.align	128
        .global         _ZN10layer_norm13ln_bwd_kernelINS_13Kernel_traitsI13__nv_bfloat16S2_S2_S2_fjLj512ELj1ELj4ELj1ELj16ENS_18Kernel_traits_baseILj512ES2_S2_S2_S2_fjLj128EEEEELb1ELb0ELb0ELb1EEEvNS_9BwdParamsE
        .type           _ZN10layer_norm13ln_bwd_kernelINS_13Kernel_traitsI13__nv_bfloat16S2_S2_S2_fjLj512ELj1ELj4ELj1ELj16ENS_18Kernel_traits_baseILj512ES2_S2_S2_S2_fjLj128EEEEELb1ELb0ELb0ELb1EEEvNS_9BwdParamsE,@function
        .size           _ZN10layer_norm13ln_bwd_kernelINS_13Kernel_traitsI13__nv_bfloat16S2_S2_S2_fjLj512ELj1ELj4ELj1ELj16ENS_18Kernel_traits_baseILj512ES2_S2_S2_S2_fjLj128EEEEELb1ELb0ELb0ELb1EEEvNS_9BwdParamsE,(.L_x_9081 - _ZN10layer_norm13ln_bwd_kernelINS_13Kernel_traitsI13__nv_bfloat16S2_S2_S2_fjLj512ELj1ELj4ELj1ELj16ENS_18Kernel_traits_baseILj512ES2_S2_S2_S2_fjLj128EEEEELb1ELb0ELb0ELb1EEEvNS_9BwdParamsE)
        .other          _ZN10layer_norm13ln_bwd_kernelINS_13Kernel_traitsI13__nv_bfloat16S2_S2_S2_fjLj512ELj1ELj4ELj1ELj16ENS_18Kernel_traits_baseILj512ES2_S2_S2_S2_fjLj128EEEEELb1ELb0ELb0ELb1EEEvNS_9BwdParamsE,@"STO_CUDA_ENTRY STV_DEFAULT"
_ZN10layer_norm13ln_bwd_kernelINS_13Kernel_traitsI13__nv_bfloat16S2_S2_S2_fjLj512ELj1ELj4ELj1ELj16ENS_18Kernel_traits_baseILj512ES2_S2_S2_S2_fjLj128EEEEELb1ELb0ELb0ELb1EEEvNS_9BwdParamsE:
.text._ZN10layer_norm13ln_bwd_kernelINS_13Kernel_traitsI13__nv_bfloat16S2_S2_S2_fjLj512ELj1ELj4ELj1ELj16ENS_18Kernel_traits_baseILj512ES2_S2_S2_S2_fjLj128EEEEELb1ELb0ELb0ELb1EEEvNS_9BwdParamsE:
[----:B------:R-:W-:Y:S01]  /*0000*/  LDC R1, c[0x0][0x28] ;  /* 0x00000a00ff017b82 */ /* 0x000fe20000000800 */
[----:B------:R-:W0:Y:S01]  /*0010*/  S2R R0, SR_TID.X ;  /* 0x0000000000007919 */ /* 0x000e220000002100 */
[----:B------:R-:W-:Y:S01]  /*0020*/  ULDC UR4, c[0x0][0x214] ;  /* 0x0000850000047ab9 */ /* 0x000fe20000000800 */
[----:B------:R-:W-:Y:S01]  /*0030*/  ULDC UR8, c[0x0][0x218] ;  /* 0x0000860000087ab9 */ /* 0x000fe20000000800 */
[----:B------:R-:W-:Y:S01]  /*0040*/  ULDC UR9, c[0x0][0x290] ;  /* 0x0000a40000097ab9 */ /* 0x000fe20000000800 */
[----:B------:R-:W1:Y:S01]  /*0050*/  S2R R2, SR_CTAID.X ;  /* 0x0000000000027919 */ /* 0x000e620000002500 */
[----:B------:R-:W-:Y:S01]  /*0060*/  ULDC UR14, c[0x0][0x298] ;  /* 0x0000a600000e7ab9 */ /* 0x000fe20000000800 */
        /* <DEDUP_REMOVED lines=25> */
.L_x_422:
        /* <DEDUP_REMOVED lines=8> */
[----:B------:R1:W3:Y:S01]  /*0280*/  LDG.E.128 R8, desc[UR4][R2.64+0x200] ;  /* 0x0002000402087981 */ /* 0x0002e2000c1e1d00 */
[----:B------:R-:W-:Y:S01]  /*0290*/  ISETP.NE.U32.AND P0, PT, RZ, UR6, PT ;  /* 0x00000006ff007c0c */ /* 0x000fe2000bf05070 */
[----:B------:R-:W-:Y:S01]  /*02a0*/  HFMA2.MMA R71, -RZ, RZ, 0, 0 ;  /* 0x00000000ff477435 */ /* 0x000fe200000001ff */
[----:B------:R-:W-:Y:S01]  /*02b0*/  BSSY B1, `(.L_x_424) ;  /* 0x00001e2000017945 */ /* 0x000fe20003800000 */
[----:B------:R-:W-:Y:S02]  /*02c0*/  CS2R R12, SRZ ;  /* 0x00000000000c7805 */ /* 0x000fe4000001ff00 */
[----:B------:R-:W-:-:S02]  /*02d0*/  ISETP.NE.AND.EX P0, PT, RZ, UR7, PT, P0 ;  /* 0x00000007ff007c0c */ /* 0x000fc4000bf05300 */
[----:B------:R-:W-:Y:S01]  /*02e0*/  CS2R R54, SRZ ;  /* 0x0000000000367805 */ /* 0x000fe2000001ff00 */
[----:B------:R-:W-:Y:S01]  /*02f0*/  IMAD.MOV.U32 R60, RZ, RZ, RZ ;  /* 0x000000ffff3c7224 */ /* 0x000fe200078e00ff */
[----:B------:R-:W-:Y:S02]  /*0300*/  CS2R R58, SRZ ;  /* 0x00000000003a7805 */ /* 0x000fe4000001ff00 */
[----:B------:R-:W-:Y:S02]  /*0310*/  CS2R R14, SRZ ;  /* 0x00000000000e7805 */ /* 0x000fe4000001ff00 */
[----:B-1----:R-:W-:Y:S02]  /*0320*/  CS2R R2, SRZ ;  /* 0x0000000000027805 */ /* 0x002fe4000001ff00 */
[----:B------:R-:W-:Y:S02]  /*0330*/  CS2R R16, SRZ ;  /* 0x0000000000107805 */ /* 0x000fe4000001ff00 */
[----:B------:R-:W-:-:S02]  /*0340*/  CS2R R18, SRZ ;  /* 0x0000000000127805 */ /* 0x000fc4000001ff00 */
[----:B------:R-:W-:Y:S02]  /*0350*/  CS2R R20, SRZ ;  /* 0x0000000000147805 */ /* 0x000fe4000001ff00 */
[----:B------:R-:W-:Y:S02]  /*0360*/  CS2R R22, SRZ ;  /* 0x0000000000167805 */ /* 0x000fe4000001ff00 */
[----:B------:R-:W-:Y:S02]  /*0370*/  CS2R R52, SRZ ;  /* 0x0000000000347805 */ /* 0x000fe4000001ff00 */
[----:B------:R-:W-:Y:S02]  /*0380*/  CS2R R56, SRZ ;  /* 0x0000000000387805 */ /* 0x000fe4000001ff00 */
[----:B--2---:R-:W-:Y:S02]  /*0390*/  PRMT R72, R4, 0x7632, R72 ;  /* 0x0000763204487816 */ /* 0x004fe40000000048 */
[----:B------:R-:W-:-:S02]  /*03a0*/  PRMT R73, R5, 0x7632, R73 ;  /* 0x0000763205497816 */ /* 0x000fc40000000049 */
[----:B------:R-:W-:Y:S02]  /*03b0*/  PRMT R82, R6, 0x7632, R82 ;  /* 0x0000763206527816 */ /* 0x000fe40000000052 */
[----:B------:R-:W-:Y:S02]  /*03c0*/  PRMT R83, R7, 0x7632, R83 ;  /* 0x0000763207537816 */ /* 0x000fe40000000053 */
[----:B---3--:R-:W-:Y:S02]  /*03d0*/  PRMT R86, R8, 0x7632, R86 ;  /* 0x0000763208567816 */ /* 0x008fe40000000056 */
[----:B------:R-:W-:Y:S02]  /*03e0*/  PRMT R87, R9, 0x7632, R87 ;  /* 0x0000763209577816 */ /* 0x000fe40000000057 */
[----:B------:R-:W-:Y:S02]  /*03f0*/  PRMT R88, R10, 0x7632, R88 ;  /* 0x000076320a587816 */ /* 0x000fe40000000058 */
[----:B------:R-:W-:-:S02]  /*0400*/  PRMT R89, R11, 0x7632, R89 ;  /* 0x000076320b597816 */ /* 0x000fc40000000059 */
[----:B------:R-:W-:Y:S02]  /*0410*/  SHF.L.U32 R62, R4, 0x10, RZ ;  /* 0x00000010043e7819 */ /* 0x000fe400000006ff */
[----:B------:R-:W-:Y:S02]  /*0420*/  SHF.L.U32 R63, R5, 0x10, RZ ;  /* 0x00000010053f7819 */ /* 0x000fe400000006ff */
[----:B------:R-:W-:Y:S02]  /*0430*/  CS2R R4, SRZ ;  /* 0x0000000000047805 */ /* 0x000fe4000001ff00 */
[----:B------:R-:W-:Y:S02]  /*0440*/  SHF.L.U32 R64, R6, 0x10, RZ ;  /* 0x0000001006407819 */ /* 0x000fe400000006ff */
[----:B------:R-:W-:Y:S02]  /*0450*/  SHF.L.U32 R65, R7, 0x10, RZ ;  /* 0x0000001007417819 */ /* 0x000fe400000006ff */
[----:B------:R-:W-:-:S02]  /*0460*/  CS2R R6, SRZ ;  /* 0x0000000000067805 */ /* 0x000fc4000001ff00 */
        /* <DEDUP_REMOVED lines=14> */
.L_x_426:
[----:B0-----:R-:W0:Y:S01]  /*0550*/  @P0 LDC.64 R36, c[0x0][0x270] ;  /* 0x00009c00ff240b82 */ /* 0x001e220000000a00 */
        /* <DEDUP_REMOVED lines=19> */
[----:B------:R1:W3:Y:S03]  /*0690*/  LDG.E R90, desc[UR4][R80.64] ;  /* 0x00000004505a7981 */ /* 0x0002e6000c1e1900 */
[----:B------:R-:W-:Y:S01]  /*06a0*/  IMAD.WIDE.U32 R48, R91, 0x10, R48 ;  /* 0x000000105b307825 */ /* 0x000fe200078e0030 */
[----:B------:R-:W3:Y:S04]  /*06b0*/  LDG.E.128 R44, desc[UR4][R44.64] ;  /* 0x000000042c2c7981 */ /* 0x000ee8000c1e1d00 */
[----:B------:R-:W3:Y:S01]  /*06c0*/  LDG.E.128 R40, desc[UR4][R40.64] ;  /* 0x0000000428287981 */ /* 0x000ee2000c1e1d00 */
[----:B0-----:R-:W-:Y:S01]  /*06d0*/  IMAD.WIDE R84, R61, 0x4, R74 ;  /* 0x000000043d547825 */ /* 0x001fe200078e024a */
[----:B-1----:R-:W0:Y:S02]  /*06e0*/  LDC.64 R80, c[0x0][0x240] ;  /* 0x00009000ff507b82 */ /* 0x002e240000000a00 */
[----:B------:R-:W3:Y:S04]  /*06f0*/  LDG.E.128 R48, desc[UR4][R48.64] ;  /* 0x0000000430307981 */ /* 0x000ee8000c1e1d00 */
[----:B------:R1:W3:Y:S01]  /*0700*/  LDG.E R84, desc[UR4][R84.64] ;  /* 0x0000000454547981 */ /* 0x0002e2000c1e1900 */
[----:B0-----:R-:W-:-:S04]  /*0710*/  IMAD.WIDE.U32 R74, R93, 0x8, R80 ;  /* 0x000000085d4a7825 */ /* 0x001fc800078e0050 */
[----:B------:R-:W-:Y:S02]  /*0720*/  IMAD.WIDE.U32 R80, R91, 0x8, R80 ;  /* 0x000000085b507825 */ /* 0x000fe400078e0050 */
[----:B------:R-:W5:Y:S04]  /*0730*/  LDG.E.64 R74, desc[UR4][R74.64] ;  /* 0x000000044a4a7981 */ /* 0x000f68000c1e1b00 */
[----:B------:R-:W5:Y:S01]  /*0740*/  LDG.E.64 R80, desc[UR4][R80.64] ;  /* 0x0000000450507981 */ /* 0x000f62000c1e1b00 */
[----:B------:R-:W-:-:S04]  /*0750*/  ISETP.NE.U32.AND P1, PT, RZ, UR10, PT ;  /* 0x0000000aff007c0c */ /* 0x000fc8000bf25070 */
[----:B------:R-:W-:-:S13]  /*0760*/  ISETP.NE.AND.EX P1, PT, RZ, UR11, PT, P1 ;  /* 0x0000000bff007c0c */ /* 0x000fda000bf25310 */
[----:B------:R-:W0:Y:S08]  /*0770*/  @P1 LDC.64 R76, c[0x0][0x2c8] ;  /* 0x0000b200ff4c1b82 */ /* 0x000e300000000a00 */
[----:B------:R-:W0:Y:S01]  /*0780*/  @P1 LDC.64 R78, c[0x0][0x2c8] ;  /* 0x0000b200ff4e1b82 */ /* 0x000e220000000a00 */
[----:B-1----:R-:W-:Y:S01]  /*0790*/  IMAD.MOV.U32 R85, RZ, RZ, 0x3f800000 ;  /* 0x3f800000ff557424 */ /* 0x002fe200078e00ff */
[----:B------:R-:W-:Y:S01]  /*07a0*/  ISETP.NE.AND P2, PT, R70, RZ, PT ;  /* 0x000000ff4600720c */ /* 0x000fe20003f45270 */
[----:B0-----:R-:W-:-:S05]  /*07b0*/  @P1 IMAD.WIDE.U32 R76, R91, 0x10, R76 ;  /* 0x000000105b4c1825 */ /* 0x001fca00078e004c */
[----:B------:R0:W5:Y:S01]  /*07c0*/  @P1 LDG.E.128 R28, desc[UR4][R76.64] ;  /* 0x000000044c1c1981 */ /* 0x000162000c1e1d00 */
[----:B------:R-:W-:-:S05]  /*07d0*/  @P1 IMAD.WIDE.U32 R78, R93, 0x10, R78 ;  /* 0x000000105d4e1825 */ /* 0x000fca00078e004e */
[----:B------:R1:W5:Y:S01]  /*07e0*/  @P1 LDG.E.128 R24, desc[UR4][R78.64] ;  /* 0x000000044e181981 */ /* 0x000362000c1e1d00 */
[----:B------:R-:W-:Y:S01]  /*07f0*/  UMOV UR6, 0xffffffff ;  /* 0xffffffff00067882 */ /* 0x000fe20000000000 */
[----:B--2---:R-:W-:Y:S02]  /*0800*/  @P0 SHF.L.U32 R85, R92, 0x10, RZ ;  /* 0x000000105c550819 */ /* 0x004fe400000006ff */
[C---:B----4-:R-:W-:Y:S02]  /*0810*/  PRMT R92, R36.reuse, 0x7632, R92 ;  /* 0x00007632245c7816 */ /* 0x050fe4000000005c */
[----:B------:R-:W-:Y:S02]  /*0820*/  SHF.L.U32 R103, R36, 0x10, RZ ;  /* 0x0000001024677819 */ /* 0x000fe400000006ff */
[C---:B------:R-:W-:Y:S02]  /*0830*/  PRMT R36, R37.reuse, 0x7632, R36 ;  /* 0x0000763225247816 */ /* 0x040fe40000000024 */
[----:B------:R-:W-:-:S02]  /*0840*/  SHF.L.U32 R37, R37, 0x10, RZ ;  /* 0x0000001025257819 */ /* 0x000fc400000006ff */
[----:B---3--:R-:W-:Y:S02]  /*0850*/  FSEL R90, R90, RZ, !P2 ;  /* 0x000000ff5a5a7208 */ /* 0x008fe40005000000 */
[C---:B------:R-:W-:Y:S02]  /*0860*/  PRMT R100, R46.reuse, 0x7632, R100 ;  /* 0x000076322e647816 */ /* 0x040fe40000000064 */
[----:B------:R-:W-:Y:S02]  /*0870*/  SHF.L.U32 R111, R46, 0x10, RZ ;  /* 0x000000102e6f7819 */ /* 0x000fe400000006ff */
[----:B------:R-:W-:Y:S02]  /*0880*/  PRMT R96, R39, 0x7632, R96 ;  /* 0x0000763227607816 */ /* 0x000fe40000000060 */
[C---:B0-----:R-:W-:Y:S02]  /*0890*/  PRMT R76, R40.reuse, 0x7632, R76 ;  /* 0x00007632284c7816 */ /* 0x041fe4000000004c */
[----:B------:R-:W-:-:S02]  /*08a0*/  SHF.L.U32 R77, R40, 0x10, RZ ;  /* 0x00000010284d7819 */ /* 0x000fc400000006ff */
[----:B------:R-:W-:Y:S02]  /*08b0*/  PRMT R46, R47, 0x7632, R46 ;  /* 0x000076322f2e7816 */ /* 0x000fe4000000002e */
[----:B------:R-:W-:Y:S02]  /*08c0*/  SHF.L.U32 R119, R39, 0x10, RZ ;  /* 0x0000001027777819 */ /* 0x000fe400000006ff */
[C---:B-1----:R-:W-:Y:S02]  /*08d0*/  PRMT R78, R41.reuse, 0x7632, R78 ;  /* 0x00007632294e7816 */ /* 0x042fe4000000004e */
[----:B------:R-:W-:Y:S01]  /*08e0*/  SHF.L.U32 R40, R41, 0x10, RZ ;  /* 0x0000001029287819 */ /* 0x000fe200000006ff */
[----:B------:R-:W-:Y:S01]  /*08f0*/  FADD.FTZ R79, -R90, R37 ;  /* 0x000000255a4f7221 */ /* 0x000fe20000010100 */
[C---:B------:R-:W-:Y:S02]  /*0900*/  PRMT R94, R38.reuse, 0x7632, R94 ;  /* 0x00007632265e7816 */ /* 0x040fe4000000005e */
[----:B------:R-:W-:-:S02]  /*0910*/  SHF.L.U32 R99, R38, 0x10, RZ ;  /* 0x0000001026637819 */ /* 0x000fc400000006ff */
[C---:B------:R-:W-:Y:S02]  /*0920*/  PRMT R39, R42.reuse, 0x7632, R39 ;  /* 0x000076322a277816 */ /* 0x040fe40000000027 */
[----:B------:R-:W-:Y:S02]  /*0930*/  SHF.L.U32 R41, R42, 0x10, RZ ;  /* 0x000000102a297819 */ /* 0x000fe400000006ff */
[C---:B------:R-:W-:Y:S02]  /*0940*/  PRMT R38, R43.reuse, 0x7632, R38 ;  /* 0x000076322b267816 */ /* 0x040fe40000000026 */
[----:B------:R-:W-:Y:S01]  /*0950*/  SHF.L.U32 R42, R43, 0x10, RZ ;  /* 0x000000102b2a7819 */ /* 0x000fe200000006ff */
[----:B------:R-:W-:Y:S01]  /*0960*/  FADD.FTZ R103, -R90, R103 ;  /* 0x000000675a677221 */ /* 0x000fe20000010100 */
[----:B------:R-:W-:Y:S01]  /*0970*/  SHF.L.U32 R43, R96, 0x10, RZ ;  /* 0x00000010602b7819 */ /* 0x000fe200000006ff */
[----:B------:R-:W-:Y:S01]  /*0980*/  IMAD.U32 R115, R48, 0x10000, RZ ;  /* 0x0001000030737824 */ /* 0x000fe200078e00ff */
[----:B------:R-:W-:-:S02]  /*0990*/  SHF.L.U32 R37, R46, 0x10, RZ ;  /* 0x000000102e257819 */ /* 0x000fc400000006ff */
[C---:B------:R-:W-:Y:S02]  /*09a0*/  PRMT R98, R44.reuse, 0x7632, R98 ;  /* 0x000076322c627816 */ /* 0x040fe40000000062 */
[----:B------:R-:W-:Y:S02]  /*09b0*/  SHF.L.U32 R117, R44, 0x10, RZ ;  /* 0x000000102c757819 */ /* 0x000fe400000006ff */
[----:B------:R-:W-:Y:S02]  /*09c0*/  PRMT R46, R48, 0x7632, R46 ;  /* 0x00007632302e7816 */ /* 0x000fe4000000002e */
[----:B------:R-:W-:Y:S02]  /*09d0*/  PRMT R44, R45, 0x7632, R44 ;  /* 0x000076322d2c7816 */ /* 0x000fe4000000002c */
[C---:B------:R-:W-:Y:S02]  /*09e0*/  PRMT R96, R49.reuse, 0x7632, R96 ;  /* 0x0000763231607816 */ /* 0x040fe40000000060 */
[----:B------:R-:W-:-:S02]  /*09f0*/  SHF.L.U32 R48, R49, 0x10, RZ ;  /* 0x0000001031307819 */ /* 0x000fc400000006ff */
[----:B------:R-:W-:Y:S01]  /*0a00*/  SHF.L.U32 R49, R76, 0x10, RZ ;  /* 0x000000104c317819 */ /* 0x000fe200000006ff */
[----:B------:R-:W-:Y:S01]  /*0a10*/  FMUL.FTZ R76, R84, R79 ;  /* 0x0000004f544c7220 */ /* 0x000fe20000410000 */
[----:B------:R-:W-:Y:S01]  /*0a20*/  SHF.L.U32 R107, R47, 0x10, RZ ;  /* 0x000000102f6b7819 */ /* 0x000fe200000006ff */
[----:B------:R-:W-:Y:S01]  /*0a30*/  IMAD.U32 R113, R45, 0x10000, RZ ;  /* 0x000100002d717824 */ /* 0x000fe200078e00ff */
[----:B------:R-:W-:Y:S01]  /*0a40*/  SHF.L.U32 R97, R92, 0x10, RZ ;  /* 0x000000105c617819 */ /* 0x000fe200000006ff */
[----:B------:R-:W-:Y:S01]  /*0a50*/  FADD.FTZ R47, -R90, R99 ;  /* 0x000000635a2f7221 */ /* 0x000fe20000010100 */
[----:B------:R-:W-:Y:S01]  /*0a60*/  SHF.L.U32 R95, R36, 0x10, RZ ;  /* 0x00000010245f7819 */ /* 0x000fe200000006ff */
[----:B------:R-:W-:Y:S01]  /*0a70*/  FADD.FTZ R43, -R90, R43 ;  /* 0x0000002b5a2b7221 */ /* 0x000fe20000010100 */
[----:B------:R-:W-:Y:S01]  /*0a80*/  FMUL.FTZ R36, R84, R103 ;  /* 0x0000006754247220 */ /* 0x000fe20000410000 */
[----:B------:R-:W-:Y:S02]  /*0a90*/  SHF.L.U32 R45, R94, 0x10, RZ ;  /* 0x000000105e2d7819 */ /* 0x000fe400000006ff */
[----:B------:R-:W-:-:S02]  /*0aa0*/  SHF.L.U32 R105, R98, 0x10, RZ ;  /* 0x0000001062697819 */ /* 0x000fc400000006ff */
[----:B------:R-:W-:Y:S02]  /*0ab0*/  SHF.L.U32 R101, R44, 0x10, RZ ;  /* 0x000000102c657819 */ /* 0x000fe400000006ff */
[----:B------:R-:W-:Y:S01]  /*0ac0*/  SHF.L.U32 R99, R100, 0x10, RZ ;  /* 0x0000001064637819 */ /* 0x000fe200000006ff */
[----:B------:R-:W-:Y:S01]  /*0ad0*/  FADD.FTZ R55, R40, R55 ;  /* 0x0000003728377221 */ /* 0x000fe20000010000 */
[----:B------:R-:W-:Y:S01]  /*0ae0*/  PRMT R94, R50, 0x7632, R94 ;  /* 0x00007632325e7816 */ /* 0x000fe2000000005e */
[-C--:B------:R-:W-:Y:S01]  /*0af0*/  FFMA.FTZ R57, R76, R40.reuse, R57 ;  /* 0x000000284c397223 */ /* 0x080fe20000010039 */
[----:B------:R-:W-:Y:S01]  /*0b00*/  SHF.L.U32 R109, R50, 0x10, RZ ;  /* 0x00000010326d7819 */ /* 0x000fe200000006ff */
[----:B------:R-:W-:Y:S01]  /*0b10*/  FMUL.FTZ R79, R63, R40 ;  /* 0x000000283f4f7220 */ /* 0x000fe20000410000 */
[----:B------:R-:W-:Y:S01]  /*0b20*/  SHF.L.U32 R50, R38, 0x10, RZ ;  /* 0x0000001026327819 */ /* 0x000fe200000006ff */
[----:B------:R-:W-:Y:S01]  /*0b30*/  FADD.FTZ R97, -R90, R97 ;  /* 0x000000615a617221 */ /* 0x000fe20000010100 */
[----:B------:R-:W-:Y:S01]  /*0b40*/  FADD.FTZ R60, R77, R60 ;  /* 0x0000003c4d3c7221 */ /* 0x000fe20000010000 */
[----:B------:R-:W-:Y:S01]  /*0b50*/  FFMA.FTZ R71, R36, R77, R71 ;  /* 0x0000004d24477223 */ /* 0x000fe20000010047 */
[----:B------:R-:W-:Y:S01]  /*0b60*/  FMUL.FTZ R40, R84, R43 ;  /* 0x0000002b54287220 */ /* 0x000fe20000410000 */
[----:B------:R-:W-:Y:S01]  /*0b70*/  FMUL.FTZ R77, R62, R77 ;  /* 0x0000004d3e4d7220 */ /* 0x000fe20000410000 */
[C---:B------:R-:W-:Y:S01]  /*0b80*/  FADD.FTZ R119, -R90.reuse, R119 ;  /* 0x000000775a777221 */ /* 0x040fe20000010100 */
        /* <DEDUP_REMOVED lines=10> */
[----:B------:R-:W-:Y:S01]  /*0c30*/  SHF.L.U32 R90, R78, 0x10, RZ ;  /* 0x000000104e5a7819 */ /* 0x000fe200000006ff */
[----:B------:R-:W-:Y:S01]  /*0c40*/  FMUL.FTZ R78, R84, R97 ;  /* 0x00000061544e7220 */ /* 0x000fe20000410000 */
[----:B------:R-:W-:Y:S01]  /*0c50*/  FADD.FTZ R11, R50, R11 ;  /* 0x0000000b320b7221 */ /* 0x000fe20000010000 */
[-C--:B------:R-:W-:Y:S01]  /*0c60*/  FFMA.FTZ R23, R40, R50.reuse, R23 ;  /* 0x0000003228177223 */ /* 0x080fe20000010017 */
[----:B------:R-:W-:Y:S01]  /*0c70*/  FMUL.FTZ R43, R83, R50 ;  /* 0x00000032532b7220 */ /* 0x000fe20000410000 */
[C---:B------:R-:W-:Y:S01]  /*0c80*/  PRMT R92, R51.reuse, 0x7632, R92 ;  /* 0x00007632335c7816 */ /* 0x040fe2000000005c */
[----:B------:R-:W-:Y:S01]  /*0c90*/  FMUL.FTZ R97, R72, R49 ;  /* 0x0000003148617220 */ /* 0x000fe20000410000 */
[----:B------:R-:W-:Y:S01]  /*0ca0*/  SHF.L.U32 R103, R51, 0x10, RZ ;  /* 0x0000001033677819 */ /* 0x000fe200000006ff */
[----:B------:R-:W-:Y:S01]  /*0cb0*/  FADD.FTZ R50, RZ, R77 ;  /* 0x0000004dff327221 */ /* 0x000fe20000010000 */
[----:B------:R-:W-:Y:S01]  /*0cc0*/  FFMA.FTZ R51, R36, R77, RZ ;  /* 0x0000004d24337223 */ /* 0x000fe200000100ff */
[----:B------:R-:W-:-:S02]  /*0cd0*/  FMUL.FTZ R95, R84, R95 ;  /* 0x0000005f545f7220 */ /* 0x000fc40000410000 */
[----:B------:R-:W-:Y:S01]  /*0ce0*/  FADD.FTZ R50, R50, R97 ;  /* 0x0000006132327221 */ /* 0x000fe20000010000 */
[C---:B------:R-:W-:Y:S01]  /*0cf0*/  FFMA.FTZ R51, R78.reuse, R97, R51 ;  /* 0x000000614e337223 */ /* 0x040fe20000010033 */
        /* <DEDUP_REMOVED lines=9> */
[----:B------:R-:W-:Y:S01]  /*0d90*/  SHF.L.U32 R39, R39, 0x10, RZ ;  /* 0x0000001027277819 */ /* 0x000fe200000006ff */
[-C--:B------:R-:W-:Y:S01]  /*0da0*/  FMUL.FTZ R44, R64, R41.reuse ;  /* 0x00000029402c7220 */ /* 0x080fe20000410000 */
[----:B------:R-:W-:Y:S01]  /*0db0*/  FADD.FTZ R113, R113, R90 ;  /* 0x0000005a71717221 */ /* 0x000fe20000010000 */
[----:B------:R-:W-:Y:S01]  /*0dc0*/  FFMA.FTZ R50, R95, R90, R50 ;  /* 0x0000005a5f327223 */ /* 0x000fe20000010032 */
[----:B------:R-:W-:Y:S01]  /*0dd0*/  FADD.FTZ R12, R41, R12 ;  /* 0x0000000c290c7221 */ /* 0x000fe20000010000 */
[----:B------:R-:W-:Y:S01]  /*0de0*/  FFMA.FTZ R52, R47, R41, R52 ;  /* 0x000000292f347223 */ /* 0x000fe20000010034 */
[C---:B------:R-:W-:Y:S01]  /*0df0*/  FMUL.FTZ R41, R84.reuse, R119 ;  /* 0x0000007754297220 */ /* 0x040fe20000410000 */
[----:B------:R-:W-:Y:S01]  /*0e00*/  FMUL.FTZ R38, R84, R45 ;  /* 0x0000002d54267220 */ /* 0x000fe20000410000 */
[----:B------:R-:W-:Y:S01]  /*0e10*/  SHF.L.U32 R100, R94, 0x10, RZ ;  /* 0x000000105e647819 */ /* 0x000fe200000006ff */
[----:B------:R-:W-:Y:S01]  /*0e20*/  FMUL.FTZ R51, R84, R111 ;  /* 0x0000006f54337220 */ /* 0x000fe20000410000 */
[----:B------:R-:W-:Y:S01]  /*0e30*/  FMUL.FTZ R45, R82, R39 ;  /* 0x00000027522d7220 */ /* 0x000fe20000410000 */
[----:B------:R-:W-:Y:S01]  /*0e40*/  FADD.FTZ R94, R113, R44 ;  /* 0x0000002c715e7221 */ /* 0x000fe20000010000 */
[----:B------:R-:W-:Y:S01]  /*0e50*/  FFMA.FTZ R111, R47, R44, R50 ;  /* 0x0000002c2f6f7223 */ /* 0x000fe20000010032 */
[----:B------:R-:W-:Y:S01]  /*0e60*/  FADD.FTZ R10, R42, R10 ;  /* 0x0000000a2a0a7221 */ /* 0x000fe20000010000 */
[-C--:B------:R-:W-:Y:S01]  /*0e70*/  FFMA.FTZ R22, R41, R42.reuse, R22 ;  /* 0x0000002a29167223 */ /* 0x080fe20000010016 */
[----:B------:R-:W-:Y:S01]  /*0e80*/  FADD.FTZ R4, R109, R4 ;  /* 0x000000046d047221 */ /* 0x000fe20000010000 */
[-C--:B------:R-:W-:Y:S01]  /*0e90*/  FFMA.FTZ R16, R51, R109.reuse, R16 ;  /* 0x0000006d33107223 */ /* 0x080fe20000010010 */
[----:B------:R-:W-:Y:S01]  /*0ea0*/  FMUL.FTZ R50, R68, R109 ;  /* 0x0000006d44327220 */ /* 0x000fe20000410000 */
[----:B------:R-:W-:Y:S01]  /*0eb0*/  FMUL.FTZ R42, R65, R42 ;  /* 0x0000002a412a7220 */ /* 0x000fe20000410000 */
[----:B------:R-:W-:-:S02]  /*0ec0*/  IMAD.U32 R104, R92, 0x10000, RZ ;  /* 0x000100005c687824 */ /* 0x000fc400078e00ff */
[----:B------:R-:W-:Y:S01]  /*0ed0*/  FADD.FTZ R109, R94, R45 ;  /* 0x0000002d5e6d7221 */ /* 0x000fe20000010000 */
[----:B------:R-:W-:Y:S01]  /*0ee0*/  FFMA.FTZ R92, R38, R45, R111 ;  /* 0x0000002d265c7223 */ /* 0x000fe2000001006f */
[----:B------:R-:W-:Y:S02]  /*0ef0*/  SHF.L.U32 R98, R46, 0x10, RZ ;  /* 0x000000102e627819 */ /* 0x000fe400000006ff */
[----:B------:R-:W-:Y:S01]  /*0f00*/  FADD.FTZ R94, R109, R42 ;  /* 0x0000002a6d5e7221 */ /* 0x000fe20000010000 */
[----:B------:R-:W-:Y:S01]  /*0f10*/  FFMA.FTZ R109, R41, R42, R92 ;  /* 0x0000002a296d7223 */ /* 0x000fe2000001005c */
[----:B------:R-:W-:Y:S01]  /*0f20*/  FMUL.FTZ R92, R84, R105 ;  /* 0x00000069545c7220 */ /* 0x000fe20000410000 */
[----:B------:R-:W-:Y:S01]  /*0f30*/  FADD.FTZ R13, R39, R13 ;  /* 0x0000000d270d7221 */ /* 0x000fe20000010000 */
[----:B------:R-:W-:Y:S01]  /*0f40*/  FFMA.FTZ R53, R38, R39, R53 ;  /* 0x0000002726357223 */ /* 0x000fe20000010035 */
        /* <DEDUP_REMOVED lines=64> */
.L_x_438:
[----:B-1----:R-:W-:Y:S01]  /*1350*/  FADD.FTZ R104, R37, R104 ;  /* 0x0000006825687221 */ /* 0x002fe20000010000 */
[----:B--2---:R-:W-:Y:S01]  /*1360*/  FADD.FTZ R106, R103, R106 ;  /* 0x0000006a676a7221 */ /* 0x004fe20000010000 */
[----:B0----5:R-:W-:Y:S02]  /*1370*/  MOV R103, R74 ;  /* 0x0000004a00677202 */ /* 0x021fe40000000f00 */
[----:B------:R-:W-:Y:S01]  /*1380*/  FMUL.FTZ R37, R104, UR9 ;  /* 0x0000000968257c20 */ /* 0x000fe20008410000 */
[----:B------:R-:W-:Y:S01]  /*1390*/  FMUL.FTZ R108, R106, UR9 ;  /* 0x000000096a6c7c20 */ /* 0x000fe20008410000 */
[----:B------:R-:W-:Y:S02]  /*13a0*/  LOP3.LUT P6, RZ, R103, 0xff, RZ, 0xc0, !PT ;  /* 0x000000ff67ff7812 */ /* 0x000fe400078cc0ff */
[----:B------:R-:W-:Y:S02]  /*13b0*/  @P1 SHF.L.U32 R109, R25, 0x10, RZ ;  /* 0x00000010196d1819 */ /* 0x000fe400000006ff */
[----:B------:R-:W-:-:S02]  /*13c0*/  FSEL R37, R37, RZ, !P2 ;  /* 0x000000ff25257208 */ /* 0x000fc40005000000 */
[C---:B------:R-:W-:Y:S02]  /*13d0*/  LOP3.LUT P3, RZ, R74.reuse, 0xff00, RZ, 0xc0, !PT ;  /* 0x0000ff004aff7812 */ /* 0x040fe4000786c0ff */
[----:B------:R-:W-:Y:S01]  /*13e0*/  LOP3.LUT P5, RZ, R74, 0xff0000, RZ, 0xc0, !PT ;  /* 0x00ff00004aff7812 */ /* 0x000fe200078ac0ff */
[-CC-:B------:R-:W-:Y:S01]  /*13f0*/  FFMA.FTZ R36, R36, R108.reuse, R37.reuse ;  /* 0x0000006c24247223 */ /* 0x180fe20000010025 */
[-CC-:B------:R-:W-:Y:S01]  /*1400*/  FFMA.FTZ R78, R78, R108.reuse, R37.reuse ;  /* 0x0000006c4e4e7223 */ /* 0x180fe20000010025 */
[-CC-:B------:R-:W-:Y:S01]  /*1410*/  FFMA.FTZ R76, R76, R108.reuse, R37.reuse ;  /* 0x0000006c4c4c7223 */ /* 0x180fe20000010025 */
[-C--:B------:R-:W-:Y:S01]  /*1420*/  FFMA.FTZ R95, R95, R108.reuse, R37 ;  /* 0x0000006c5f5f7223 */ /* 0x080fe20000010025 */
[--C-:B------:R-:W-:Y:S01]  /*1430*/  FADD.FTZ R77, R77, -R36.reuse ;  /* 0x800000244d4d7221 */ /* 0x100fe20000010000 */
[----:B------:R-:W-:Y:S01]  /*1440*/  @P1 PRMT R36, R24, 0x7632, R36 ;  /* 0x0000763218241816 */ /* 0x000fe20000000024 */
[----:B------:R-:W-:Y:S01]  /*1450*/  FADD.FTZ R97, R97, -R78 ;  /* 0x8000004e61617221 */ /* 0x000fe20000010000 */
[--C-:B------:R-:W-:Y:S01]  /*1460*/  FADD.FTZ R103, R79, -R76.reuse ;  /* 0x8000004c4f677221 */ /* 0x100fe20000010000 */
[----:B------:R-:W-:Y:S01]  /*1470*/  @P1 PRMT R76, R25, 0x7632, R76 ;  /* 0x00007632194c1816 */ /* 0x000fe2000000004c */
[----:B------:R-:W-:Y:S01]  /*1480*/  FADD.FTZ R111, R90, -R95 ;  /* 0x8000005f5a6f7221 */ /* 0x000fe20000010000 */
[----:B------:R-:W-:Y:S01]  /*1490*/  @P1 SHF.L.U32 R79, R24, 0x10, RZ ;  /* 0x00000010184f1819 */ /* 0x000fe200000006ff */
[----:B------:R-:W-:Y:S01]  /*14a0*/  FMUL.FTZ R78, R84, R77 ;  /* 0x0000004d544e7220 */ /* 0x000fe20000410000 */
[----:B------:R-:W-:Y:S01]  /*14b0*/  @P1 SHF.L.U32 R95, R36, 0x10, RZ ;  /* 0x00000010245f1819 */ /* 0x000fe200000006ff */
[C---:B------:R-:W-:Y:S01]  /*14c0*/  FMUL.FTZ R90, R84.reuse, R97 ;  /* 0x00000061545a7220 */ /* 0x040fe20000410000 */
[----:B------:R-:W-:Y:S01]  /*14d0*/  FMUL.FTZ R106, R84, R103 ;  /* 0x00000067546a7220 */ /* 0x000fe20000410000 */
[----:B------:R-:W-:Y:S01]  /*14e0*/  @P1 SHF.L.U32 R113, R76, 0x10, RZ ;  /* 0x000000104c711819 */ /* 0x000fe200000006ff */
[----:B------:R-:W-:Y:S01]  /*14f0*/  FMUL.FTZ R104, R84, R111 ;  /* 0x0000006f54687220 */ /* 0x000fe20000410000 */
[----:B------:R-:W-:Y:S01]  /*1500*/  @P1 FADD.FTZ R78, R78, R79 ;  /* 0x0000004f4e4e1221 */ /* 0x000fe20000010000 */
[----:B------:R-:W-:Y:S01]  /*1510*/  @P1 FADD.FTZ R90, R90, R95 ;  /* 0x0000005f5a5a1221 */ /* 0x000fe20000010000 */
[----:B------:R-:W-:Y:S01]  /*1520*/  @P1 FADD.FTZ R106, R106, R109 ;  /* 0x0000006d6a6a1221 */ /* 0x000fe20000010000 */
[----:B------:R-:W-:Y:S01]  /*1530*/  @P1 FADD.FTZ R104, R104, R113 ;  /* 0x0000007168681221 */ /* 0x000fe20000010000 */
[----:B------:R-:W-:Y:S01]  /*1540*/  LOP3.LUT P4, RZ, R74, 0xff000000, RZ, 0xc0, !PT ;  /* 0xff0000004aff7812 */ /* 0x000fe2000788c0ff */
[-C--:B------:R-:W-:Y:S01]  /*1550*/  FMUL.FTZ R36, R78, R85.reuse ;  /* 0x000000554e247220 */ /* 0x080fe20000410000 */
[-C--:B------:R-:W-:Y:S01]  /*1560*/  FMUL.FTZ R74, R90, R85.reuse ;  /* 0x000000555a4a7220 */ /* 0x080fe20000410000 */
[-C--:B------:R-:W-:Y:S01]  /*1570*/  FMUL.FTZ R76, R106, R85.reuse ;  /* 0x000000556a4c7220 */ /* 0x080fe20000410000 */
[----:B------:R-:W-:Y:S01]  /*1580*/  FMUL.FTZ R79, R104, R85 ;  /* 0x00000055684f7220 */ /* 0x000fe20000410000 */
[----:B------:R-:W-:Y:S01]  /*1590*/  FMUL.FTZ R36, R36, UR14 ;  /* 0x0000000e24247c20 */ /* 0x000fe20008410000 */
[----:B------:R-:W-:Y:S01]  /*15a0*/  FMUL.FTZ R77, R74, UR14 ;  /* 0x0000000e4a4d7c20 */ /* 0x000fe20008410000 */
[----:B------:R-:W-:Y:S01]  /*15b0*/  FMUL.FTZ R76, R76, UR14 ;  /* 0x0000000e4c4c7c20 */ /* 0x000fe20008410000 */
[----:B------:R-:W-:Y:S01]  /*15c0*/  FMUL.FTZ R79, R79, UR14 ;  /* 0x0000000e4f4f7c20 */ /* 0x000fe20008410000 */
[----:B------:R-:W-:Y:S01]  /*15d0*/  LOP3.LUT P2, RZ, R75, 0xff, RZ, 0xc0, !PT ;  /* 0x000000ff4bff7812 */ /* 0x000fe2000784c0ff */
[-CC-:B------:R-:W-:Y:S01]  /*15e0*/  FFMA.FTZ R47, R47, R108.reuse, R37.reuse ;  /* 0x0000006c2f2f7223 */ /* 0x180fe20000010025 */
[----:B------:R-:W-:Y:S01]  /*15f0*/  FSEL R74, R36, RZ, P6 ;  /* 0x000000ff244a7208 */ /* 0x000fe20003000000 */
[-CC-:B------:R-:W-:Y:S01]  /*1600*/  FFMA.FTZ R38, R38, R108.reuse, R37.reuse ;  /* 0x0000006c26267223 */ /* 0x180fe20000010025 */
[----:B------:R-:W-:Y:S01]  /*1610*/  FSEL R77, R77, RZ, P3 ;  /* 0x000000ff4d4d7208 */ /* 0x000fe20001800000 */
[-CC-:B------:R-:W-:Y:S01]  /*1620*/  FFMA.FTZ R41, R41, R108.reuse, R37.reuse ;  /* 0x0000006c29297223 */ /* 0x180fe20000010025 */
[----:B------:R-:W-:Y:S01]  /*1630*/  FSEL R76, R76, RZ, P5 ;  /* 0x000000ff4c4c7208 */ /* 0x000fe20002800000 */
[-CC-:B------:R-:W-:Y:S01]  /*1640*/  FFMA.FTZ R40, R40, R108.reuse, R37.reuse ;  /* 0x0000006c28287223 */ /* 0x180fe20000010025 */
[----:B------:R-:W-:Y:S01]  /*1650*/  LOP3.LUT P6, RZ, R75, 0xff00, RZ, 0xc0, !PT ;  /* 0x0000ff004bff7812 */ /* 0x000fe200078cc0ff */
[-CC-:B------:R-:W-:Y:S01]  /*1660*/  FFMA.FTZ R39, R39, R108.reuse, R37.reuse ;  /* 0x0000006c27277223 */ /* 0x180fe20000010025 */
[C---:B------:R-:W-:Y:S01]  /*1670*/  LOP3.LUT P3, RZ, R75.reuse, 0xff0000, RZ, 0xc0, !PT ;  /* 0x00ff00004bff7812 */ /* 0x040fe2000786c0ff */
[-CC-:B------:R-:W-:Y:S01]  /*1680*/  FFMA.FTZ R92, R92, R108.reuse, R37.reuse ;  /* 0x0000006c5c5c7223 */ /* 0x180fe20000010025 */
[----:B------:R-:W-:Y:S01]  /*1690*/  LOP3.LUT P5, RZ, R75, 0xff000000, RZ, 0xc0, !PT ;  /* 0xff0000004bff7812 */ /* 0x000fe200078ac0ff */
[-CC-:B------:R-:W-:Y:S01]  /*16a0*/  FFMA.FTZ R94, R94, R108.reuse, R37.reuse ;  /* 0x0000006c5e5e7223 */ /* 0x180fe20000010025 */
[----:B------:R-:W-:Y:S01]  /*16b0*/  FSEL R75, R79, RZ, P4 ;  /* 0x000000ff4f4b7208 */ /* 0x000fe20002000000 */
[-CC-:B------:R-:W-:Y:S01]  /*16c0*/  FFMA.FTZ R79, R49, R108.reuse, R37.reuse ;  /* 0x0000006c314f7223 */ /* 0x180fe20000010025 */
[-CC-:B------:R-:W-:Y:S01]  /*16d0*/  FFMA.FTZ R51, R51, R108.reuse, R37.reuse ;  /* 0x0000006c33337223 */ /* 0x180fe20000010025 */
[-CC-:B------:R-:W-:Y:S01]  /*16e0*/  FFMA.FTZ R96, R96, R108.reuse, R37.reuse ;  /* 0x0000006c60607223 */ /* 0x180fe20000010025 */
[-CC-:B------:R-:W-:Y:S01]  /*16f0*/  FFMA.FTZ R107, R107, R108.reuse, R37.reuse ;  /* 0x0000006c6b6b7223 */ /* 0x180fe20000010025 */
[----:B------:R-:W-:Y:S01]  /*1700*/  FFMA.FTZ R37, R102, R108, R37 ;  /* 0x0000006c66257223 */ /* 0x000fe20000010025 */
[----:B------:R-:W-:Y:S01]  /*1710*/  FADD.FTZ R47, R44, -R47 ;  /* 0x8000002f2c2f7221 */ /* 0x000fe20000010000 */
[----:B------:R-:W-:Y:S01]  /*1720*/  MOV R36, R80 ;  /* 0x0000005000247202 */ /* 0x000fe20000000f00 */
[----:B------:R-:W-:Y:S01]  /*1730*/  FADD.FTZ R107, R98, -R107 ;  /* 0x8000006b626b7221 */ /* 0x000fe20000010000 */
[----:B------:R-:W-:Y:S01]  /*1740*/  FADD.FTZ R95, R100, -R37 ;  /* 0x80000025645f7221 */ /* 0x000fe20000010000 */
[----:B------:R-:W-:Y:S01]  /*1750*/  @P1 SHF.L.U32 R37, R26, 0x10, RZ ;  /* 0x000000101a251819 */ /* 0x000fe200000006ff */
[----:B------:R-:W-:Y:S01]  /*1760*/  FMUL.FTZ R98, R84, R47 ;  /* 0x0000002f54627220 */ /* 0x000fe20000410000 */
[----:B------:R-:W-:Y:S01]  /*1770*/  LOP3.LUT P4, RZ, R36, 0xff, RZ, 0xc0, !PT ;  /* 0x000000ff24ff7812 */ /* 0x000fe2000788c0ff */
[----:B------:R-:W-:Y:S01]  /*1780*/  FADD.FTZ R41, R42, -R41 ;  /* 0x800000292a297221 */ /* 0x000fe20000010000 */
[----:B------:R-:W-:Y:S01]  /*1790*/  @P1 PRMT R36, R26, 0x7632, R36 ;  /* 0x000076321a241816 */ /* 0x000fe20000000024 */
[----:B------:R-:W-:Y:S01]  /*17a0*/  FADD.FTZ R45, R45, -R38 ;  /* 0x800000262d2d7221 */ /* 0x000fe20000010000 */
[----:B------:R-:W-:Y:S01]  /*17b0*/  @P1 FADD.FTZ R98, R98, R37 ;  /* 0x0000002562621221 */ /* 0x000fe20000010000 */
[----:B------:R-:W-:Y:S01]  /*17c0*/  FADD.FTZ R49, R46, -R39 ;  /* 0x800000272e317221 */ /* 0x000fe20000010000 */
[----:B------:R-:W-:Y:S01]  /*17d0*/  @P1 SHF.L.U32 R37, R27, 0x10, RZ ;  /* 0x000000101b251819 */ /* 0x000fe200000006ff */
[----:B------:R-:W-:Y:S01]  /*17e0*/  FADD.FTZ R43, R43, -R40 ;  /* 0x800000282b2b7221 */ /* 0x000fe20000010000 */
[----:B------:R-:W-:Y:S01]  /*17f0*/  @P1 SHF.L.U32 R39, R36, 0x10, RZ ;  /* 0x0000001024271819 */ /* 0x000fe200000006ff */
[C---:B------:R-:W-:Y:S01]  /*1800*/  FMUL.FTZ R44, R84.reuse, R41 ;  /* 0x00000029542c7220 */ /* 0x040fe20000410000 */
[----:B------:R-:W-:Y:S01]  /*1810*/  FMUL.FTZ R100, R84, R45 ;  /* 0x0000002d54647220 */ /* 0x000fe20000410000 */
[----:B------:R-:W-:Y:S01]  /*1820*/  FADD.FTZ R79, R48, -R79 ;  /* 0x8000004f304f7221 */ /* 0x000fe20000010000 */
[----:B------:R-:W-:Y:S01]  /*1830*/  @P1 PRMT R36, R27, 0x7632, R36 ;  /* 0x000076321b241816 */ /* 0x000fe20000000024 */
[----:B------:R-:W-:Y:S01]  /*1840*/  FMUL.FTZ R102, R84, R43 ;  /* 0x0000002b54667220 */ /* 0x000fe20000410000 */
[----:B------:R-:W-:Y:S01]  /*1850*/  @P1 FADD.FTZ R44, R44, R37 ;  /* 0x000000252c2c1221 */ /* 0x000fe20000010000 */
[----:B------:R-:W-:Y:S01]  /*1860*/  FADD.FTZ R101, R101, -R94 ;  /* 0x8000005e65657221 */ /* 0x000fe20000010000 */
[----:B------:R-:W-:Y:S01]  /*1870*/  @P1 FADD.FTZ R100, R100, R39 ;  /* 0x0000002764641221 */ /* 0x000fe20000010000 */
[----:B------:R-:W-:Y:S01]  /*1880*/  @P1 PRMT R43, R28, 0x7632, R43 ;  /* 0x000076321c2b1816 */ /* 0x000fe2000000002b */
[----:B------:R-:W-:Y:S01]  /*1890*/  FADD.FTZ R105, R105, -R92 ;  /* 0x8000005c69697221 */ /* 0x000fe20000010000 */
[----:B------:R-:W-:Y:S01]  /*18a0*/  @P1 SHF.L.U32 R37, R29, 0x10, RZ ;  /* 0x000000101d251819 */ /* 0x000fe200000006ff */
[----:B------:R-:W-:Y:S01]  /*18b0*/  FMUL.FTZ R94, R84, R79 ;  /* 0x0000004f545e7220 */ /* 0x000fe20000410000 */
[----:B------:R-:W-:Y:S01]  /*18c0*/  @P1 SHF.L.U32 R39, R36, 0x10, RZ ;  /* 0x0000001024271819 */ /* 0x000fe200000006ff */
[----:B------:R-:W-:Y:S01]  /*18d0*/  FADD.FTZ R99, R99, -R96 ;  /* 0x8000006063637221 */ /* 0x000fe20000010000 */
[----:B------:R-:W-:Y:S01]  /*18e0*/  @P1 PRMT R36, R29, 0x7632, R36 ;  /* 0x000076321d241816 */ /* 0x000fe20000000024 */
[----:B------:R-:W-:Y:S01]  /*18f0*/  FMUL.FTZ R96, R84, R105 ;  /* 0x0000006954607220 */ /* 0x000fe20000410000 */
[----:B------:R-:W-:Y:S01]  /*1900*/  @P1 SHF.L.U32 R43, R43, 0x10, RZ ;  /* 0x000000102b2b1819 */ /* 0x000fe200000006ff */
[----:B------:R-:W-:Y:S01]  /*1910*/  @P1 FADD.FTZ R94, R94, R37 ;  /* 0x000000255e5e1221 */ /* 0x000fe20000010000 */
[----:B------:R-:W-:Y:S01]  /*1920*/  @P1 SHF.L.U32 R37, R36, 0x10, RZ ;  /* 0x0000001024251819 */ /* 0x000fe200000006ff */
[----:B------:R-:W-:Y:S01]  /*1930*/  FMUL.FTZ R36, R98, R85 ;  /* 0x0000005562247220 */ /* 0x000fe20000410000 */
[----:B------:R-:W-:Y:S01]  /*1940*/  FADD.FTZ R51, R50, -R51 ;  /* 0x8000003332337221 */ /* 0x000fe20000010000 */
[----:B------:R-:W-:Y:S01]  /*1950*/  @P1 FADD.FTZ R96, R96, R43 ;  /* 0x0000002b60601221 */ /* 0x000fe20000010000 */
[----:B------:R-:W-:Y:S01]  /*1960*/  @P1 SHF.L.U32 R43, R31, 0x10, RZ ;  /* 0x000000101f2b1819 */ /* 0x000fe200000006ff */
[----:B------:R-:W-:Y:S01]  /*1970*/  FMUL.FTZ R38, R84, R107 ;  /* 0x0000006b54267220 */ /* 0x000fe20000410000 */
[----:B------:R-:W-:Y:S01]  /*1980*/  FMUL.FTZ R36, R36, UR14 ;  /* 0x0000000e24247c20 */ /* 0x000fe20008410000 */
[----:B------:R-:W-:Y:S01]  /*1990*/  FMUL.FTZ R50, R84, R49 ;  /* 0x0000003154327220 */ /* 0x000fe20000410000 */
[----:B------:R-:W-:-:S02]  /*19a0*/  @P1 IMAD.U32 R41, R28, 0x10000, RZ ;  /* 0x000100001c291824 */ /* 0x000fc400078e00ff */
[----:B------:R-:W-:Y:S01]  /*19b0*/  @P1 FADD.FTZ R38, R38, R43 ;  /* 0x0000002b26261221 */ /* 0x000fe20000010000 */
[----:B------:R-:W-:Y:S01]  /*19c0*/  FMUL.FTZ R42, R84, R101 ;  /* 0x00000065542a7220 */ /* 0x000fe20000410000 */
[----:B------:R-:W-:Y:S01]  /*19d0*/  FSEL R43, R36, RZ, P2 ;  /* 0x000000ff242b7208 */ /* 0x000fe20001000000 */
[--C-:B------:R-:W-:Y:S01]  /*19e0*/  @P1 FADD.FTZ R50, R50, R41.reuse ;  /* 0x0000002932321221 */ /* 0x100fe20000010000 */
[----:B------:R-:W-:Y:S01]  /*19f0*/  @P1 PRMT R41, R30, 0x7632, R41 ;  /* 0x000076321e291816 */ /* 0x000fe20000000029 */
[----:B------:R-:W-:Y:S01]  /*1a00*/  FMUL.FTZ R40, R84, R99 ;  /* 0x0000006354287220 */ /* 0x000fe20000410000 */
[----:B------:R-:W-:Y:S01]  /*1a10*/  ISETP.NE.U32.AND P2, PT, RZ, UR12, PT ;  /* 0x0000000cff007c0c */ /* 0x000fe2000bf45070 */
[----:B------:R-:W-:Y:S01]  /*1a20*/  @P1 FADD.FTZ R42, R42, R37 ;  /* 0x000000252a2a1221 */ /* 0x000fe20000010000 */
[----:B------:R-:W-:Y:S01]  /*1a30*/  @P1 SHF.L.U32 R41, R41, 0x10, RZ ;  /* 0x0000001029291819 */ /* 0x000fe200000006ff */
[----:B------:R-:W-:Y:S01]  /*1a40*/  FMUL.FTZ R36, R100, R85 ;  /* 0x0000005564247220 */ /* 0x000fe20000410000 */
[----:B------:R-:W-:Y:S01]  /*1a50*/  ISETP.NE.AND.EX P2, PT, RZ, UR13, PT, P2 ;  /* 0x0000000dff007c0c */ /* 0x000fe2000bf45320 */
[----:B------:R-:W-:Y:S01]  /*1a60*/  @P1 FADD.FTZ R102, R102, R39 ;  /* 0x0000002766661221 */ /* 0x000fe20000010000 */
[----:B------:R-:W-:Y:S01]  /*1a70*/  @P1 PRMT R37, R31, 0x7632, R37 ;  /* 0x000076321f251816 */ /* 0x000fe20000000025 */
[----:B------:R-:W-:Y:S01]  /*1a80*/  @P1 FADD.FTZ R40, R40, R41 ;  /* 0x0000002928281221 */ /* 0x000fe20000010000 */
[----:B------:R-:W-:Y:S01]  /*1a90*/  @P1 SHF.L.U32 R39, R30, 0x10, RZ ;  /* 0x000000101e271819 */ /* 0x000fe200000006ff */
[----:B------:R-:W-:Y:S01]  /*1aa0*/  FMUL.FTZ R36, R36, UR14 ;  /* 0x0000000e24247c20 */ /* 0x000fe20008410000 */
[----:B------:R-:W-:Y:S01]  /*1ab0*/  FMUL.FTZ R92, R84, R51 ;  /* 0x00000033545c7220 */ /* 0x000fe20000410000 */
[----:B------:R-:W-:Y:S01]  /*1ac0*/  @P1 SHF.L.U32 R41, R37, 0x10, RZ ;  /* 0x0000001025291819 */ /* 0x000fe200000006ff */
[-C--:B------:R-:W-:Y:S01]  /*1ad0*/  FMUL.FTZ R37, R44, R85.reuse ;  /* 0x000000552c257220 */ /* 0x080fe20000410000 */
[----:B------:R-:W0:Y:S01]  /*1ae0*/  LDC.64 R46, c[0x0][0x2f8] ;  /* 0x0000be00ff2e7b82 */ /* 0x000e220000000a00 */
[----:B------:R-:W-:Y:S01]  /*1af0*/  @P1 FADD.FTZ R92, R92, R39 ;  /* 0x000000275c5c1221 */ /* 0x000fe20000010000 */
[----:B------:R-:W-:Y:S01]  /*1b00*/  FSEL R108, R36, RZ, P6 ;  /* 0x000000ff246c7208 */ /* 0x000fe20003000000 */
[-C--:B------:R-:W-:Y:S01]  /*1b10*/  FMUL.FTZ R39, R102, R85.reuse ;  /* 0x0000005566277220 */ /* 0x080fe20000410000 */
[----:B------:R-:W-:Y:S01]  /*1b20*/  FMUL.FTZ R37, R37, UR14 ;  /* 0x0000000e25257c20 */ /* 0x000fe20008410000 */
[----:B------:R-:W-:Y:S01]  /*1b30*/  FMUL.FTZ R36, R50, R85 ;  /* 0x0000005532247220 */ /* 0x000fe20000410000 */
[----:B------:R-:W-:Y:S01]  /*1b40*/  FMUL.FTZ R84, R84, R95 ;  /* 0x0000005f54547220 */ /* 0x000fe20000410000 */
[----:B------:R-:W-:Y:S01]  /*1b50*/  FMUL.FTZ R110, R39, UR14 ;  /* 0x0000000e276e7c20 */ /* 0x000fe20008410000 */
[----:B------:R-:W1:Y:S01]  /*1b60*/  @P2 LDC.64 R48, c[0x0][0x308] ;  /* 0x0000c200ff302b82 */ /* 0x000e620000000a00 */
[----:B------:R-:W-:Y:S01]  /*1b70*/  FSEL R39, R37, RZ, P3 ;  /* 0x000000ff25277208 */ /* 0x000fe20001800000 */
[----:B------:R-:W-:Y:S01]  /*1b80*/  FMUL.FTZ R79, R36, UR14 ;  /* 0x0000000e244f7c20 */ /* 0x000fe20008410000 */
[----:B------:R-:W-:Y:S01]  /*1b90*/  @P1 FADD.FTZ R84, R84, R41 ;  /* 0x0000002954541221 */ /* 0x000fe20000010000 */
[-C--:B------:R-:W-:Y:S01]  /*1ba0*/  FMUL.FTZ R45, R92, R85.reuse ;  /* 0x000000555c2d7220 */ /* 0x080fe20000410000 */
[-C--:B------:R-:W-:Y:S01]  /*1bb0*/  FMUL.FTZ R41, R94, R85.reuse ;  /* 0x000000555e297220 */ /* 0x080fe20000410000 */
[----:B------:R-:W-:Y:S01]  /*1bc0*/  @P2 F2FP.BF16.F32.PACK_AB R78, RZ, R78 ;  /* 0x0000004eff4e223e */ /* 0x000fe200000010ff */
[----:B------:R-:W-:Y:S01]  /*1bd0*/  FMUL.FTZ R95, R38, R85 ;  /* 0x00000055265f7220 */ /* 0x000fe20000410000 */
[----:B------:R-:W2:Y:S01]  /*1be0*/  @P2 LDC.64 R36, c[0x0][0x308] ;  /* 0x0000c200ff242b82 */ /* 0x000ea20000000a00 */
[----:B------:R-:W-:Y:S01]  /*1bf0*/  FMUL.FTZ R45, R45, UR14 ;  /* 0x0000000e2d2d7c20 */ /* 0x000fe20008410000 */
[----:B------:R-:W-:Y:S01]  /*1c00*/  LOP3.LUT P6, RZ, R81, 0xff, RZ, 0xc0, !PT ;  /* 0x000000ff51ff7812 */ /* 0x000fe200078cc0ff */
[----:B------:R-:W-:Y:S01]  /*1c10*/  FMUL.FTZ R41, R41, UR14 ;  /* 0x0000000e29297c20 */ /* 0x000fe20008410000 */
[----:B------:R-:W-:Y:S01]  /*1c20*/  @P2 F2FP.BF16.F32.PACK_AB R44, RZ, R44 ;  /* 0x0000002cff2c223e */ /* 0x000fe200000010ff */
[----:B------:R-:W-:Y:S01]  /*1c30*/  FMUL.FTZ R95, R95, UR14 ;  /* 0x0000000e5f5f7c20 */ /* 0x000fe20008410000 */
[----:B------:R-:W-:-:S02]  /*1c40*/  LOP3.LUT P3, RZ, R80, 0xff0000, RZ, 0xc0, !PT ;  /* 0x00ff000050ff7812 */ /* 0x000fc4000786c0ff */
[----:B------:R-:W-:Y:S02]  /*1c50*/  FSEL R110, R110, RZ, P5 ;  /* 0x000000ff6e6e7208 */ /* 0x000fe40002800000 */
[----:B------:R-:W-:Y:S02]  /*1c60*/  @P2 F2FP.BF16.F32.PACK_AB R90, RZ, R90 ;  /* 0x0000005aff5a223e */ /* 0x000fe400000010ff */
[----:B------:R-:W-:Y:S02]  /*1c70*/  @P2 F2FP.BF16.F32.PACK_AB R106, RZ, R106 ;  /* 0x0000006aff6a223e */ /* 0x000fe400000010ff */
[----:B------:R-:W-:Y:S02]  /*1c80*/  @P2 F2FP.BF16.F32.PACK_AB R98, RZ, R98 ;  /* 0x00000062ff62223e */ /* 0x000fe400000010ff */
[----:B------:R-:W-:Y:S01]  /*1c90*/  @P2 PRMT R32, R78, 0x7610, R32 ;  /* 0x000076104e202816 */ /* 0x000fe20000000020 */
[----:B-1----:R-:W-:Y:S01]  /*1ca0*/  @P2 IMAD.WIDE.U32 R48, R91, 0x10, R48 ;  /* 0x000000105b302825 */ /* 0x002fe200078e0030 */
[----:B------:R-:W-:-:S02]  /*1cb0*/  LOP3.LUT P1, RZ, R80, 0xff00, RZ, 0xc0, !PT ;  /* 0x0000ff0050ff7812 */ /* 0x000fc4000782c0ff */
[----:B------:R-:W-:Y:S02]  /*1cc0*/  LOP3.LUT P5, RZ, R80, 0xff000000, RZ, 0xc0, !PT ;  /* 0xff00000050ff7812 */ /* 0x000fe400078ac0ff */
[----:B------:R-:W-:Y:S02]  /*1cd0*/  @P2 F2FP.BF16.F32.PACK_AB R78, RZ, R50 ;  /* 0x00000032ff4e223e */ /* 0x000fe400000010ff */
[----:B------:R-:W-:Y:S01]  /*1ce0*/  FSEL R80, R45, RZ, P6 ;  /* 0x000000ff2d507208 */ /* 0x000fe20003000000 */
[----:B------:R-:W1:Y:S01]  /*1cf0*/  LDC.64 R50, c[0x0][0x210] ;  /* 0x00008400ff327b82 */ /* 0x000e620000000a00 */
[----:B------:R-:W-:Y:S01]  /*1d00*/  @P2 PRMT R35, R44, 0x7610, R35 ;  /* 0x000076102c232816 */ /* 0x000fe20000000023 */
[--C-:B0-----:R-:W-:Y:S01]  /*1d10*/  IMAD.WIDE.U32 R44, R93, 0x10, R46.reuse ;  /* 0x000000105d2c7825 */ /* 0x101fe200078e002e */
[----:B------:R-:W-:Y:S02]  /*1d20*/  FSEL R79, R79, RZ, P4 ;  /* 0x000000ff4f4f7208 */ /* 0x000fe40002000000 */
[----:B------:R-:W-:Y:S01]  /*1d30*/  FSEL R41, R41, RZ, P3 ;  /* 0x000000ff29297208 */ /* 0x000fe20001800000 */
[----:B------:R-:W-:Y:S01]  /*1d40*/  IMAD.WIDE.U32 R46, R91, 0x10, R46 ;  /* 0x000000105b2e7825 */ /* 0x000fe200078e002e */
[----:B------:R-:W-:-:S02]  /*1d50*/  LOP3.LUT P4, RZ, R81, 0xff00, RZ, 0xc0, !PT ;  /* 0x0000ff0051ff7812 */ /* 0x000fc4000788c0ff */
[----:B------:R-:W-:Y:S01]  /*1d60*/  LOP3.LUT P3, RZ, R81, 0xff0000, RZ, 0xc0, !PT ;  /* 0x00ff000051ff7812 */ /* 0x000fe2000786c0ff */
[----:B--2---:R-:W-:Y:S01]  /*1d70*/  @P2 IMAD.WIDE.U32 R36, R93, 0x10, R36 ;  /* 0x000000105d242825 */ /* 0x004fe200078e0024 */
[----:B------:R-:W-:Y:S02]  /*1d80*/  LOP3.LUT P6, RZ, R81, 0xff000000, RZ, 0xc0, !PT ;  /* 0xff00000051ff7812 */ /* 0x000fe400078cc0ff */
[----:B------:R-:W-:Y:S02]  /*1d90*/  @P2 F2FP.BF16.F32.PACK_AB R104, RZ, R104 ;  /* 0x00000068ff68223e */ /* 0x000fe400000010ff */
[----:B------:R-:W-:Y:S02]  /*1da0*/  @P2 F2FP.BF16.F32.PACK_AB R100, RZ, R100 ;  /* 0x00000064ff64223e */ /* 0x000fe400000010ff */
[----:B------:R-:W-:Y:S02]  /*1db0*/  @P2 F2FP.BF16.F32.PACK_AB R102, RZ, R102 ;  /* 0x00000066ff66223e */ /* 0x000fe400000010ff */
[----:B------:R-:W-:-:S02]  /*1dc0*/  @P2 PRMT R33, R106, 0x7610, R33 ;  /* 0x000076106a212816 */ /* 0x000fc40000000021 */
[----:B------:R-:W-:Y:S02]  /*1dd0*/  @P2 PRMT R34, R98, 0x7610, R34 ;  /* 0x0000761062222816 */ /* 0x000fe40000000022 */
[----:B------:R-:W-:Y:S02]  /*1de0*/  @P2 PRMT R32, R32, 0x5410, R90 ;  /* 0x0000541020202816 */ /* 0x000fe4000000005a */
[----:B------:R-:W-:Y:S01]  /*1df0*/  @P2 F2FP.BF16.F32.PACK_AB R81, RZ, R96 ;  /* 0x00000060ff51223e */ /* 0x000fe200000010ff */
[-C--:B------:R-:W-:Y:S01]  /*1e00*/  FMUL.FTZ R96, R96, R85.reuse ;  /* 0x0000005560607220 */ /* 0x080fe20000410000 */
[----:B------:R-:W-:Y:S01]  /*1e10*/  @P2 F2FP.BF16.F32.PACK_AB R90, RZ, R42 ;  /* 0x0000002aff5a223e */ /* 0x000fe200000010ff */
[-C--:B------:R-:W-:Y:S01]  /*1e20*/  FMUL.FTZ R42, R42, R85.reuse ;  /* 0x000000552a2a7220 */ /* 0x080fe20000410000 */
[----:B------:R-:W-:Y:S01]  /*1e30*/  @P2 F2FP.BF16.F32.PACK_AB R91, RZ, R40 ;  /* 0x00000028ff5b223e */ /* 0x000fe200000010ff */
[-C--:B------:R-:W-:Y:S01]  /*1e40*/  FMUL.FTZ R40, R40, R85.reuse ;  /* 0x0000005528287220 */ /* 0x080fe20000410000 */
[----:B------:R-:W-:Y:S01]  /*1e50*/  FMUL.FTZ R85, R84, R85 ;  /* 0x0000005554557220 */ /* 0x000fe20000410000 */
[----:B------:R-:W-:Y:S01]  /*1e60*/  @P2 PRMT R33, R33, 0x5410, R104 ;  /* 0x0000541021212816 */ /* 0x000fe20000000068 */
[----:B------:R-:W-:Y:S01]  /*1e70*/  FMUL.FTZ R42, R42, UR14 ;  /* 0x0000000e2a2a7c20 */ /* 0x000fe20008410000 */
[----:B------:R-:W-:Y:S01]  /*1e80*/  @P2 PRMT R34, R34, 0x5410, R100 ;  /* 0x0000541022222816 */ /* 0x000fe20000000064 */
[----:B------:R-:W-:Y:S01]  /*1e90*/  FMUL.FTZ R40, R40, UR14 ;  /* 0x0000000e28287c20 */ /* 0x000fe20008410000 */
[----:B------:R-:W-:Y:S01]  /*1ea0*/  @P2 PRMT R35, R35, 0x5410, R102 ;  /* 0x0000541023232816 */ /* 0x000fe20000000066 */
[----:B------:R-:W-:Y:S01]  /*1eb0*/  FMUL.FTZ R85, R85, UR14 ;  /* 0x0000000e55557c20 */ /* 0x000fe20008410000 */
[----:B------:R-:W-:Y:S01]  /*1ec0*/  @P2 F2FP.BF16.F32.PACK_AB R94, RZ, R94 ;  /* 0x0000005eff5e223e */ /* 0x000fe200000010ff */
[----:B------:R-:W-:Y:S01]  /*1ed0*/  FMUL.FTZ R96, R96, UR14 ;  /* 0x0000000e60607c20 */ /* 0x000fe20008410000 */
[----:B------:R-:W-:Y:S01]  /*1ee0*/  @P2 F2FP.BF16.F32.PACK_AB R92, RZ, R92 ;  /* 0x0000005cff5c223e */ /* 0x000fe200000010ff */
[----:B------:R0:W-:Y:S01]  /*1ef0*/  @P2 STG.E.128 desc[UR4][R36.64], R32 ;  /* 0x0000002024002986 */ /* 0x0001e2000c101d04 */
[----:B------:R-:W-:-:S02]  /*1f00*/  @P2 F2FP.BF16.F32.PACK_AB R93, RZ, R38 ;  /* 0x00000026ff5d223e */ /* 0x000fc400000010ff */
[----:B------:R-:W-:Y:S02]  /*1f10*/  @P2 F2FP.BF16.F32.PACK_AB R84, RZ, R84 ;  /* 0x00000054ff54223e */ /* 0x000fe400000010ff */
[----:B------:R-:W-:Y:S02]  /*1f20*/  F2FP.BF16.F32.PACK_AB R38, R108, R43 ;  /* 0x0000002b6c26723e */ /* 0x000fe400000010ff */
[----:B------:R-:W-:Y:S02]  /*1f30*/  FSEL R43, R95, RZ, P3 ;  /* 0x000000ff5f2b7208 */ /* 0x000fe40001800000 */
[----:B------:R-:W-:Y:S02]  /*1f40*/  F2FP.BF16.F32.PACK_AB R39, R110, R39 ;  /* 0x000000276e27723e */ /* 0x000fe400000010ff */
[----:B-1----:R-:W-:Y:S02]  /*1f50*/  LEA R61, R50, R61, 0x2 ;  /* 0x0000003d323d7211 */ /* 0x002fe400078e10ff */
[----:B0-----:R-:W-:-:S02]  /*1f60*/  F2FP.BF16.F32.PACK_AB R37, R75, R76 ;  /* 0x0000004c4b25723e */ /* 0x001fc400000010ff */
[----:B------:R-:W-:Y:S02]  /*1f70*/  F2FP.BF16.F32.PACK_AB R36, R77, R74 ;  /* 0x0000004a4d24723e */ /* 0x000fe400000010ff */
[----:B------:R-:W-:Y:S02]  /*1f80*/  FSEL R75, R40, RZ, P4 ;  /* 0x000000ff284b7208 */ /* 0x000fe40002000000 */
[----:B------:R-:W-:Y:S01]  /*1f90*/  @P2 PRMT R32, R78, 0x7610, R32 ;  /* 0x000076104e202816 */ /* 0x000fe20000000020 */
[----:B------:R0:W-:Y:S01]  /*1fa0*/  STG.E.128 desc[UR4][R44.64], R36 ;  /* 0x000000242c007986 */ /* 0x0001e2000c101d04 */
[----:B------:R-:W-:Y:S02]  /*1fb0*/  @P2 PRMT R33, R94, 0x7610, R33 ;  /* 0x000076105e212816 */ /* 0x000fe40000000021 */
[----:B------:R-:W-:Y:S02]  /*1fc0*/  @P2 PRMT R34, R92, 0x7610, R34 ;  /* 0x000076105c222816 */ /* 0x000fe40000000022 */
[----:B------:R-:W-:-:S02]  /*1fd0*/  @P2 PRMT R35, R93, 0x7610, R35 ;  /* 0x000076105d232816 */ /* 0x000fc40000000023 */
[----:B------:R-:W-:Y:S02]  /*1fe0*/  FSEL R76, R85, RZ, P6 ;  /* 0x000000ff554c7208 */ /* 0x000fe40003000000 */
[----:B------:R-:W-:Y:S02]  /*1ff0*/  FSEL R74, R42, RZ, P5 ;  /* 0x000000ff2a4a7208 */ /* 0x000fe40002800000 */
[----:B------:R-:W-:Y:S02]  /*2000*/  FSEL R40, R96, RZ, P1 ;  /* 0x000000ff60287208 */ /* 0x000fe40000800000 */
[----:B------:R-:W-:Y:S02]  /*2010*/  @P2 PRMT R32, R32, 0x5410, R81 ;  /* 0x0000541020202816 */ /* 0x000fe40000000051 */
[----:B------:R-:W-:Y:S02]  /*2020*/  @P2 PRMT R33, R33, 0x5410, R90 ;  /* 0x0000541021212816 */ /* 0x000fe4000000005a */
[----:B------:R-:W-:-:S02]  /*2030*/  @P2 PRMT R34, R34, 0x5410, R91 ;  /* 0x0000541022222816 */ /* 0x000fc4000000005b */
[----:B------:R-:W-:Y:S02]  /*2040*/  @P2 PRMT R35, R35, 0x5410, R84 ;  /* 0x0000541023232816 */ /* 0x000fe40000000054 */
[----:B------:R-:W-:Y:S02]  /*2050*/  F2FP.BF16.F32.PACK_AB R43, R76, R43 ;  /* 0x0000002b4c2b723e */ /* 0x000fe400000010ff */
[----:B------:R-:W-:Y:S01]  /*2060*/  F2FP.BF16.F32.PACK_AB R42, R75, R80 ;  /* 0x000000504b2a723e */ /* 0x000fe200000010ff */
[----:B------:R0:W-:Y:S01]  /*2070*/  @P2 STG.E.128 desc[UR4][R48.64], R32 ;  /* 0x0000002030002986 */ /* 0x0001e2000c101d04 */
[----:B------:R-:W-:Y:S02]  /*2080*/  F2FP.BF16.F32.PACK_AB R41, R74, R41 ;  /* 0x000000294a29723e */ /* 0x000fe400000010ff */
[----:B------:R-:W-:Y:S02]  /*2090*/  F2FP.BF16.F32.PACK_AB R40, R40, R79 ;  /* 0x0000004f2828723e */ /* 0x000fe400000010ff */
[----:B------:R-:W-:-:S03]  /*20a0*/  ISETP.GE.AND P1, PT, R61, R51, PT ;  /* 0x000000333d00720c */ /* 0x000fc60003f26270 */
[----:B------:R0:W-:Y:S10]  /*20b0*/  STG.E.128 desc[UR4][R46.64], R40 ;  /* 0x000000282e007986 */ /* 0x0001f4000c101d04 */
[----:B------:R-:W-:Y:S05]  /*20c0*/  @!P1 BRA `(.L_x_426) ;  /* 0xffffffe400209947 */ /* 0x000fea000383ffff */
[----:B------:R-:W-:Y:S05]  /*20d0*/  BSYNC B1 ;  /* 0x0000000000017941 */ /* 0x000fea0003800000 */
.L_x_424:
[----:B------:R-:W-:Y:S01]  /*20e0*/  MOV R30, R55 ;  /* 0x00000037001e7202 */ /* 0x000fe20000000f00 */
[----:B0-----:R-:W-:Y:S01]  /*20f0*/  IMAD.MOV.U32 R35, RZ, RZ, R11 ;  /* 0x000000ffff237224 */ /* 0x001fe200078e000b */
        /* <DEDUP_REMOVED lines=19> */
[----:B------:R-:W-:-:S07]  /*2230*/  MOV R7, R3 ;  /* 0x0000000300077202 */ /* 0x000fce0000000f00 */
.L_x_423:
[----:B------:R-:W-:Y:S05]  /*2240*/  BSYNC B0 ;  /* 0x0000000000007941 */ /* 0x000fea0003800000 */
.L_x_421:
        /* <DEDUP_REMOVED lines=10> */
[----:B------:R-:W-:Y:S01]  /*22f0*/  LEA R2, R2, R3, 0x5 ;  /* 0x0000000302027211 */ /* 0x000fe200078e28ff */
[----:B------:R-:W-:-:S04]  /*2300*/  IMAD R3, R0, 0x4, R3 ;  /* 0x0000000400037824 */ /* 0x000fc800078e0203 */
        /* <DEDUP_REMOVED lines=38> */
[----:B------:R-:W-:Y:S01]  /*2570*/  STS.128 [R2+0x400], R20 ;  /* 0x0004001402007388 */ /* 0x000fe20000000c00 */
[----:B----4-:R-:W-:-:S03]  /*2580*/  FADD.FTZ R31, R8, R31 ;  /* 0x0000001f081f7221 */ /* 0x010fc60000010000 */
[----:B------:R0:W-:Y:S01]  /*2590*/  STS.128 [R2+0x410], R12 ;  /* 0x0004100c02007388 */ /* 0x0001e20000000c00 */
[----:B-----5:R-:W-:Y:S01]  /*25a0*/  FADD.FTZ R33, R4, R33 ;  /* 0x0000002104217221 */ /* 0x020fe20000010000 */
[----:B------:R-:W-:Y:S01]  /*25b0*/  BAR.SYNC.DEFER_BLOCKING 0x0 ;  /* 0x0000000000007b1d */ /* 0x000fe20000010000 */
[----:B0-----:R-:W-:-:S05]  /*25c0*/  IMAD R15, R36, UR6, RZ ;  /* 0x00000006240f7c24 */ /* 0x001fca000f8e02ff */
[----:B------:R-:W-:Y:S01]  /*25d0*/  ULDC.64 UR6, c[0x0][0x2d8] ;  /* 0x0000b60000067ab9 */ /* 0x000fe20000000a00 */
[----:B------:R-:W-:-:S04]  /*25e0*/  IADD3 R2, P0, R15, R0, RZ ;  /* 0x000000000f027210 */ /* 0x000fc80007f1e0ff */
[----:B------:R-:W-:Y:S02]  /*25f0*/  IADD3.X R5, RZ, RZ, RZ, P0, !PT ;  /* 0x000000ffff057210 */ /* 0x000fe400007fe4ff */
[C---:B------:R-:W-:Y:S01]  /*2600*/  SHF.L.U32 R4, R2.reuse, 0x2, RZ ;  /* 0x0000000202047819 */ /* 0x040fe200000006ff */
[----:B------:R-:W0:Y:S01]  /*2610*/  LDS R30, [R3] ;  /* 0x00000000031e7984 */ /* 0x000e220000000800 */
[----:B------:R-:W-:Y:S02]  /*2620*/  SHF.L.U64.HI R5, R2, 0x2, R5 ;  /* 0x0000000202057819 */ /* 0x000fe40000010205 */
[----:B------:R-:W-:Y:S01]  /*2630*/  IADD3 R2, P0, R4, UR6, RZ ;  /* 0x0000000604027c10 */ /* 0x000fe2000ff1e0ff */
        /* <DEDUP_REMOVED lines=44> */
.L_x_425:
[----:B------:R-:W-:Y:S01]  /*2900*/  HFMA2.MMA R114, -RZ, RZ, 0, 5.9604644775390625e-08 ;  /* 0x00000001ff727435 */ /* 0x000fe200000001ff */
[----:B------:R-:W-:Y:S01]  /*2910*/  BSSY B2, `(.L_x_427) ;  /* 0x0000007000027945 */ /* 0x000fe20003800000 */
[----:B------:R-:W-:Y:S02]  /*2920*/  MOV R115, R103 ;  /* 0x0000006700737202 */ /* 0x000fe40000000f00 */
[----:B------:R-:W-:Y:S02]  /*2930*/  MOV R117, 0x1f ;  /* 0x0000001f00757802 */ /* 0x000fe40000000f00 */
[----:B------:R-:W-:-:S07]  /*2940*/  MOV R112, 0xffffffff ;  /* 0xffffffff00707802 */ /* 0x000fce0000000f00 */
[----:B-----5:R-:W-:Y:S05]  /*2950*/  WARPSYNC.COLLECTIVE R112, `(.L_x_428) ;  /* 0x0000000070087348 */ /* 0x020fea0003c00000 */
[----:B------:R0:W1:Y:S02]  /*2960*/  SHFL.BFLY P3, R113, R115, R114, R117 ;  /* 0x0c00007273717389 */ /* 0x0000640000060075 */
[----:B01---5:R-:W-:Y:S01]  /*2970*/  ENDCOLLECTIVE ;  /* 0x000000000000791b */ /* 0x023fe20003800000 */
.L_x_428:
[----:B------:R-:W-:Y:S05]  /*2980*/  BSYNC B2 ;  /* 0x0000000000027941 */ /* 0x000fea0003800000 */
.L_x_427:
[----:B------:R-:W-:Y:S01]  /*2990*/  HFMA2.MMA R114, -RZ, RZ, 0, 5.9604644775390625e-08 ;  /* 0x00000001ff727435 */ /* 0x000fe200000001ff */
[----:B------:R-:W-:Y:S01]  /*29a0*/  MOV R115, R37 ;  /* 0x0000002500737202 */ /* 0x000fe20000000f00 */
[----:B------:R-:W-:Y:S01]  /*29b0*/  IMAD.MOV.U32 R112, RZ, RZ, -0x1 ;  /* 0xffffffffff707424 */ /* 0x000fe200078e00ff */
[----:B------:R-:W-:Y:S02]  /*29c0*/  MOV R117, 0x1f ;  /* 0x0000001f00757802 */ /* 0x000fe40000000f00 */
[----:B------:R-:W-:-:S07]  /*29d0*/  MOV R104, R113 ;  /* 0x0000007100687202 */ /* 0x000fce0000000f00 */
[----:B------:R-:W-:Y:S05]  /*29e0*/  WARPSYNC.COLLECTIVE R112, `(.L_x_429) ;  /* 0x0000000070087348 */ /* 0x000fea0003c00000 */
[----:B------:R0:W1:Y:S02]  /*29f0*/  SHFL.BFLY P3, R113, R115, R114, R117 ;  /* 0x0c00007273717389 */ /* 0x0000640000060075 */
[----:B01----:R-:W-:Y:S01]  /*2a00*/  ENDCOLLECTIVE ;  /* 0x000000000000791b */ /* 0x003fe20003800000 */
.L_x_429:
[----:B------:R-:W-:Y:S01]  /*2a10*/  FADD.FTZ R104, R103, R104 ;  /* 0x0000006867687221 */ /* 0x000fe20000010000 */
[----:B------:R-:W-:-:S04]  /*2a20*/  HFMA2.MMA R114, -RZ, RZ, 0, 1.1920928955078125e-07 ;  /* 0x00000002ff727435 */ /* 0x000fc800000001ff */
[----:B------:R-:W-:Y:S02]  /*2a30*/  MOV R115, R104 ;  /* 0x0000006800737202 */ /* 0x000fe40000000f00 */
[----:B------:R-:W-:-:S07]  /*2a40*/  MOV R106, R113 ;  /* 0x00000071006a7202 */ /* 0x000fce0000000f00 */
[----:B------:R-:W-:Y:S05]  /*2a50*/  WARPSYNC.COLLECTIVE R112, `(.L_x_430) ;  /* 0x0000000070087348 */ /* 0x000fea0003c00000 */
[----:B------:R0:W1:Y:S02]  /*2a60*/  SHFL.BFLY P3, R113, R115, R114, R117 ;  /* 0x0c00007273717389 */ /* 0x0000640000060075 */
[----:B01----:R-:W-:Y:S01]  /*2a70*/  ENDCOLLECTIVE ;  /* 0x000000000000791b */ /* 0x003fe20003800000 */
.L_x_430:
[----:B------:R-:W-:-:S05]  /*2a80*/  FADD.FTZ R106, R37, R106 ;  /* 0x0000006a256a7221 */ /* 0x000fca0000010000 */
[----:B------:R-:W-:Y:S02]  /*2a90*/  MOV R115, R106 ;  /* 0x0000006a00737202 */ /* 0x000fe40000000f00 */
[----:B------:R-:W-:-:S07]  /*2aa0*/  MOV R109, R113 ;  /* 0x00000071006d7202 */ /* 0x000fce0000000f00 */
[----:B------:R-:W-:Y:S05]  /*2ab0*/  WARPSYNC.COLLECTIVE R112, `(.L_x_431) ;  /* 0x0000000070087348 */ /* 0x000fea0003c00000 */
[----:B------:R0:W1:Y:S02]  /*2ac0*/  SHFL.BFLY P3, R113, R115, R114, R117 ;  /* 0x0c00007273717389 */ /* 0x0000640000060075 */
[----:B01----:R-:W-:Y:S01]  /*2ad0*/  ENDCOLLECTIVE ;  /* 0x000000000000791b */ /* 0x003fe20003800000 */
.L_x_431:
[----:B------:R-:W-:Y:S01]  /*2ae0*/  FADD.FTZ R109, R104, R109 ;  /* 0x0000006d686d7221 */ /* 0x000fe20000010000 */
[----:B------:R-:W-:-:S04]  /*2af0*/  HFMA2.MMA R114, -RZ, RZ, 0, 2.384185791015625e-07 ;  /* 0x00000004ff727435 */ /* 0x000fc800000001ff */
[----:B------:R-:W-:Y:S02]  /*2b00*/  MOV R115, R109 ;  /* 0x0000006d00737202 */ /* 0x000fe40000000f00 */
[----:B------:R-:W-:-:S07]  /*2b10*/  MOV R111, R113 ;  /* 0x00000071006f7202 */ /* 0x000fce0000000f00 */
[----:B------:R-:W-:Y:S05]  /*2b20*/  WARPSYNC.COLLECTIVE R112, `(.L_x_432) ;  /* 0x0000000070087348 */ /* 0x000fea0003c00000 */
[----:B------:R0:W1:Y:S02]  /*2b30*/  SHFL.BFLY P3, R113, R115, R114, R117 ;  /* 0x0c00007273717389 */ /* 0x0000640000060075 */
[----:B01----:R-:W-:Y:S01]  /*2b40*/  ENDCOLLECTIVE ;  /* 0x000000000000791b */ /* 0x003fe20003800000 */
.L_x_432:
[----:B------:R-:W-:-:S05]  /*2b50*/  FADD.FTZ R111, R106, R111 ;  /* 0x0000006f6a6f7221 */ /* 0x000fca0000010000 */
[----:B------:R-:W-:Y:S02]  /*2b60*/  MOV R115, R111 ;  /* 0x0000006f00737202 */ /* 0x000fe40000000f00 */
[----:B------:R-:W-:-:S07]  /*2b70*/  MOV R108, R113 ;  /* 0x00000071006c7202 */ /* 0x000fce0000000f00 */
[----:B------:R-:W-:Y:S05]  /*2b80*/  WARPSYNC.COLLECTIVE R112, `(.L_x_433) ;  /* 0x0000000070087348 */ /* 0x000fea0003c00000 */
[----:B------:R0:W1:Y:S02]  /*2b90*/  SHFL.BFLY P3, R113, R115, R114, R117 ;  /* 0x0c00007273717389 */ /* 0x0000640000060075 */
[----:B01----:R-:W-:Y:S01]  /*2ba0*/  ENDCOLLECTIVE ;  /* 0x000000000000791b */ /* 0x003fe20003800000 */
.L_x_433:
[----:B------:R-:W-:Y:S01]  /*2bb0*/  FADD.FTZ R108, R109, R108 ;  /* 0x0000006c6d6c7221 */ /* 0x000fe20000010000 */
[----:B------:R-:W-:-:S04]  /*2bc0*/  HFMA2.MMA R114, -RZ, RZ, 0, 4.76837158203125e-07 ;  /* 0x00000008ff727435 */ /* 0x000fc800000001ff */
[----:B------:R-:W-:Y:S01]  /*2bd0*/  MOV R115, R108 ;  /* 0x0000006c00737202 */ /* 0x000fe20000000f00 */
[----:B------:R-:W-:-:S07]  /*2be0*/  IMAD.MOV.U32 R110, RZ, RZ, R113 ;  /* 0x000000ffff6e7224 */ /* 0x000fce00078e0071 */
[----:B------:R-:W-:Y:S05]  /*2bf0*/  WARPSYNC.COLLECTIVE R112, `(.L_x_434) ;  /* 0x0000000070087348 */ /* 0x000fea0003c00000 */
[----:B------:R0:W1:Y:S02]  /*2c00*/  SHFL.BFLY P3, R113, R115, R114, R117 ;  /* 0x0c00007273717389 */ /* 0x0000640000060075 */
[----:B01----:R-:W-:Y:S01]  /*2c10*/  ENDCOLLECTIVE ;  /* 0x000000000000791b */ /* 0x003fe20003800000 */
.L_x_434:
[----:B------:R-:W-:-:S05]  /*2c20*/  FADD.FTZ R110, R111, R110 ;  /* 0x0000006e6f6e7221 */ /* 0x000fca0000010000 */
[----:B------:R-:W-:Y:S02]  /*2c30*/  MOV R115, R110 ;  /* 0x0000006e00737202 */ /* 0x000fe40000000f00 */
[----:B------:R-:W-:-:S07]  /*2c40*/  MOV R37, R113 ;  /* 0x0000007100257202 */ /* 0x000fce0000000f00 */
[----:B------:R-:W-:Y:S05]  /*2c50*/  WARPSYNC.COLLECTIVE R112, `(.L_x_435) ;  /* 0x0000000070087348 */ /* 0x000fea0003c00000 */
[----:B------:R0:W1:Y:S02]  /*2c60*/  SHFL.BFLY P3, R113, R115, R114, R117 ;  /* 0x0c00007273717389 */ /* 0x0000640000060075 */
[----:B01----:R-:W-:Y:S01]  /*2c70*/  ENDCOLLECTIVE ;  /* 0x000000000000791b */ /* 0x003fe20003800000 */
.L_x_435:
[----:B------:R-:W-:Y:S01]  /*2c80*/  FADD.FTZ R37, R108, R37 ;  /* 0x000000256c257221 */ /* 0x000fe20000010000 */
[----:B------:R-:W-:-:S04]  /*2c90*/  HFMA2.MMA R114, -RZ, RZ, 0, 9.5367431640625e-07 ;  /* 0x00000010ff727435 */ /* 0x000fc800000001ff */
[----:B------:R-:W-:Y:S02]  /*2ca0*/  MOV R115, R37 ;  /* 0x0000002500737202 */ /* 0x000fe40000000f00 */
[----:B------:R-:W-:-:S07]  /*2cb0*/  MOV R103, R113 ;  /* 0x0000007100677202 */ /* 0x000fce0000000f00 */
[----:B------:R-:W-:Y:S05]  /*2cc0*/  WARPSYNC.COLLECTIVE R112, `(.L_x_436) ;  /* 0x0000000070087348 */ /* 0x000fea0003c00000 */
[----:B------:R0:W1:Y:S02]  /*2cd0*/  SHFL.BFLY P3, R113, R115, R114, R117 ;  /* 0x0c00007273717389 */ /* 0x0000640000060075 */
[----:B01----:R-:W-:Y:S01]  /*2ce0*/  ENDCOLLECTIVE ;  /* 0x000000000000791b */ /* 0x003fe20003800000 */
.L_x_436:
[----:B------:R-:W-:-:S05]  /*2cf0*/  FADD.FTZ R103, R110, R103 ;  /* 0x000000676e677221 */ /* 0x000fca0000010000 */
[----:B------:R-:W-:Y:S02]  /*2d00*/  MOV R115, R103 ;  /* 0x0000006700737202 */ /* 0x000fe40000000f00 */
[----:B------:R-:W-:-:S07]  /*2d10*/  MOV R104, R113 ;  /* 0x0000007100687202 */ /* 0x000fce0000000f00 */
[----:B------:R-:W-:Y:S05]  /*2d20*/  WARPSYNC.COLLECTIVE R112, `(.L_x_437) ;  /* 0x0000000070087348 */ /* 0x000fea0003c00000 */
[----:B------:R0:W1:Y:S02]  /*2d30*/  SHFL.BFLY P3, R113, R115, R114, R117 ;  /* 0x0c00007273717389 */ /* 0x0000640000060075 */
[----:B01----:R-:W-:Y:S01]  /*2d40*/  ENDCOLLECTIVE ;  /* 0x000000000000791b */ /* 0x003fe20003800000 */
.L_x_437:
[----:B------:R-:W-:Y:S01]  /*2d50*/  MOV R106, R113 ;  /* 0x00000071006a7202 */ /* 0x000fe20000000f00 */
[----:B------:R-:W-:Y:S06]  /*2d60*/  BRA `(.L_x_438) ;  /* 0xffffffe400787947 */ /* 0x000fec000383ffff */
.L_x_439:
        /* <DEDUP_REMOVED lines=9> */
.L_x_9081:


//--------------------- .text._ZN10layer_norm22ln_bwd_finalize_kernelINS_22Kernel_traits_finalizeILj512E13__nv_bfloat16S2_S2_S2_fjLb0ELj1024ELj4ENS_18Kernel_traits_baseILj512ES2_S2_S2_S2_fjLj1024EEEEELb0ELb0EEEvNS_9BwdParamsE --------------------------
	.section	.text._ZN10layer_norm22ln_bwd_finalize_kernelINS_22Kernel_traits_finalizeILj512E13__nv_bfloat16S2_S2_S2_fjLb0ELj1024ELj4ENS_18Kernel_traits_baseILj512ES2_S2_S2_S2_fjLj1024EEEEELb0ELb0EEEvNS_9BwdParamsE,"ax",@progbits
	.align	128
        .global         _ZN10layer_norm22ln_bwd_finalize_kernelINS_22Kernel_traits_finalizeILj512E13__nv_bfloat16S2_S2_S2_fjLb0ELj1024ELj4ENS_18Kernel_traits_baseILj512ES2_S2_S2_S2_fjLj1024EEEEELb0ELb0EEEvNS_9BwdParamsE
        .type           _ZN10layer_norm22ln_bwd_finalize_kernelINS_22Kernel_traits_finalizeILj512E13__nv_bfloat16S2_S2_S2_fjLb0ELj1024ELj4ENS_18Kernel_traits_baseILj512ES2_S2_S2_S2_fjLj1024EEEEELb0ELb0EEEvNS_9BwdParamsE,@function
        .size           _ZN10layer_norm22ln_bwd_finalize_kernelINS_22Kernel_traits_finalizeILj512E13__nv_bfloat16S2_S2_S2_fjLb0ELj1024ELj4ENS_18Kernel_traits_baseILj512ES2_S2_S2_S2_fjLj1024EEEEELb0ELb0EEEvNS_9BwdParamsE,(.L_x_9082 - _ZN10layer_norm22ln_bwd_finalize_kernelINS_22Kernel_traits_finalizeILj512E13__nv_bfloat16S2_S2_S2_fjLb0ELj1024ELj4ENS_18Kernel_traits_baseILj512ES2_S2_S2_S2_fjLj1024EEEEELb0ELb0EEEvNS_9BwdParamsE)
        .other          _ZN10layer_norm22ln_bwd_finalize_kernelINS_22Kernel_traits_finalizeILj512E13__nv_bfloat16S2_S2_S2_fjLb0ELj1024ELj4ENS_18Kernel_traits_baseILj512ES2_S2_S2_S2_fjLj1024EEEEELb0ELb0EEEvNS_9BwdParamsE,@"STO_CUDA_ENTRY STV_DEFAULT"
_ZN10layer_norm22ln_bwd_finalize_kernelINS_22Kernel_traits_finalizeILj512E13__nv_bfloat16S2_S2_S2_fjLb0ELj1024ELj4ENS_18Kernel_traits_baseILj512ES2_S2_S2_S2_fjLj1024EEEEELb0ELb0EEEvNS_9BwdParamsE:
.text._ZN10layer_norm22ln_bwd_finalize_kernelINS_22Kernel_traits_finalizeILj512E13__nv_bfloat16S2_S2_S2_fjLb0ELj1024ELj4ENS_18Kernel_traits_baseILj512ES2_S2_S2_S2_fjLj1024EEEEELb0ELb0EEEvNS_9BwdParamsE:
[----:B------:R-:W-:Y:S01]  /*0000*/  LDC R1, c[0x0][0x28] ;  /* 0x00000a00ff017b82 */ /* 0x000fe20000000800 */
[----:B------:R-:W0:Y:S01]  /*0010*/  S2R R0, SR_TID.X ;  /* 0x0000000000007919 */ /* 0x000e220000002100 */
[----:B------:R-:W1:Y:S01]  /*0020*/  S2R R6, SR_CTAID.X ;  /* 0x0000000000067919 */ /* 0x000e620000002500 */
[----:B0-----:R-:W-:Y:S02]  /*0030*/  LOP3.LUT R2, R0, 0x1f, RZ, 0xc0, !PT ;  /* 0x0000001f00027812 */ /* 0x001fe400078ec0ff */
[----:B-1----:R-:W-:-:S04]  /*0040*/  SHF.L.U32 R3, R6, 0x5, RZ ;  /* 0x0000000506037819 */ /* 0x002fc800000006ff */
[----:B------:R-:W-:-:S04]  /*0050*/  LOP3.LUT R3, R3, 0xffffffe0, R2, 0xe2, !PT ;  /* 0xffffffe003037812 */ /* 0x000fc800078ee202 */
[----:B------:R-:W-:-:S13]  /*0060*/  ISETP.GT.U32.AND P0, PT, R3, 0x1ff, PT ;  /* 0x000001ff0300780c */ /* 0x000fda0003f04070 */
[----:B------:R-:W-:Y:S05]  /*0070*/  @P0 EXIT ;  /* 0x000000000000094d */ /* 0x000fea0003800000 */
[----:B------:R-:W0:Y:S01]  /*0080*/  S2UR UR5, SR_CgaCtaId ;  /* 0x00000000000579c3 */ /* 0x000e220000008800 */
[--C-:B------:R-:W-:Y:S01]  /*0090*/  SHF.R.U32.HI R5, RZ, 0x5, R0.reuse ;  /* 0x00000005ff057819 */ /* 0x100fe20000011600 */
[----:B------:R-:W-:Y:S01]  /*00a0*/  UMOV UR4, 0x400 ;  /* 0x0000040000047882 */ /* 0x000fe20000000000 */
[----:B------:R-:W-:Y:S01]  /*00b0*/  LOP3.LUT R4, R0, 0x3fffffe0, RZ, 0xc0, !PT ;  /* 0x3fffffe000047812 */ /* 0x000fe200078ec0ff */
[----:B------:R-:W-:Y:S01]  /*00c0*/  ULDC.64 UR6, c[0x0][0x208] ;  /* 0x0000820000067ab9 */ /* 0x000fe20000000a00 */
[C---:B------:R-:W-:Y:S02]  /*00d0*/  LOP3.LUT R7, R5.reuse, 0x1f, R0, 0x78, !PT ;  /* 0x0000001f05077812 */ /* 0x040fe400078e7800 */
[----:B------:R-:W-:Y:S02]  /*00e0*/  SHF.L.U32 R6, R6, 0x4, RZ ;  /* 0x0000000406067819 */ /* 0x000fe400000006ff */
[----:B------:R-:W-:Y:S01]  /*00f0*/  IADD3 R8, R4, R7, RZ ;  /* 0x0000000704087210 */ /* 0x000fe20007ffe0ff */
[----:B------:R-:W-:Y:S01]  /*0100*/  IMAD R9, R2, 0x20, R7 ;  /* 0x0000002002097824 */ /* 0x000fe200078e0207 */
[----:B------:R-:W-:-:S02]  /*0110*/  ISETP.NE.AND P0, PT, R5, 0x1f, PT ;  /* 0x0000001f0500780c */ /* 0x000fc40003f05270 */
[----:B------:R-:W-:Y:S02]  /*0120*/  LOP3.LUT R11, R6, 0x7ffffff0, RZ, 0xc0, !PT ;  /* 0x7ffffff0060b7812 */ /* 0x000fe400078ec0ff */
[C---:B------:R-:W-:Y:S02]  /*0130*/  ISETP.GT.U32.OR P0, PT, R2.reuse, 0xf, P0 ;  /* 0x0000000f0200780c */ /* 0x040fe40000704470 */
[----:B------:R-:W-:Y:S01]  /*0140*/  IADD3 R4, R2, R11, RZ ;  /* 0x0000000b02047210 */ /* 0x000fe20007ffe0ff */
[----:B0-----:R-:W-:-:S06]  /*0150*/  ULEA UR4, UR5, UR4, 0x18 ;  /* 0x0000000405047291 */ /* 0x001fcc000f8ec03f */
[----:B------:R-:W-:Y:S02]  /*0160*/  LEA R7, R8, UR4, 0x2 ;  /* 0x0000000408077c11 */ /* 0x000fe4000f8e10ff */
[----:B------:R-:W-:Y:S02]  /*0170*/  LEA R6, R5, UR4, 0x2 ;  /* 0x0000000405067c11 */ /* 0x000fe4000f8e10ff */
[----:B------:R-:W-:-:S07]  /*0180*/  LEA R8, R9, UR4, 0x2 ;  /* 0x0000000409087c11 */ /* 0x000fce000f8e10ff */
.L_x_452:
[----:B0-2---:R-:W0:Y:S01]  /*0190*/  LDC R10, c[0x0][0x210] ;  /* 0x00008400ff0a7b82 */ /* 0x005e220000000800 */
[----:B------:R-:W-:Y:S01]  /*01a0*/  BSSY B0, `(.L_x_440) ;  /* 0x0000068000007945 */ /* 0x000fe20003800000 */
[----:B------:R-:W-:Y:S01]  /*01b0*/  HFMA2.MMA R22, -RZ, RZ, 0, 0 ;  /* 0x00000000ff167435 */ /* 0x000fe200000001ff */
[----:B------:R-:W-:-:S05]  /*01c0*/  MOV R11, RZ ;  /* 0x000000ff000b7202 */ /* 0x000fca0000000f00 */
[----:B-1----:R-:W1:Y:S01]  /*01d0*/  LDC R12, c[0x0][0x218] ;  /* 0x00008600ff0c7b82 */ /* 0x002e620000000800 */
[----:B0-----:R-:W-:-:S04]  /*01e0*/  ISETP.GE.U32.AND P1, PT, R5, R10, PT ;  /* 0x0000000a0500720c */ /* 0x001fc80003f26070 */
[----:B-1----:R-:W-:-:S13]  /*01f0*/  ISETP.GE.U32.OR P1, PT, R3, R12, P1 ;  /* 0x0000000c0300720c */ /* 0x002fda0000f26470 */
[----:B------:R-:W-:Y:S05]  /*0200*/  @P1 BRA `(.L_x_441) ;  /* 0x0000000400841947 */ /* 0x000fea0003800000 */
[----:B------:R-:W-:Y:S01]  /*0210*/  ISETP.GE.U32.AND P2, PT, R5, R10, PT ;  /* 0x0000000a0500720c */ /* 0x000fe20003f46070 */
[----:B------:R-:W-:-:S12]  /*0220*/  IMAD.MOV.U32 R21, RZ, RZ, R5 ;  /* 0x000000ffff157224 */ /* 0x000fd800078e0005 */
[----:B------:R-:W0:Y:S01]  /*0230*/  @P2 LDC.64 R16, c[0x0][0x2d0] ;  /* 0x0000b400ff102b82 */ /* 0x000e220000000a00 */
[----:B------:R-:W-:-:S07]  /*0240*/  @P2 IMAD R9, R21, R12, R3 ;  /* 0x0000000c15092224 */ /* 0x000fce00078e0203 */
[----:B------:R-:W1:Y:S01]  /*0250*/  @P2 LDC.64 R14, c[0x0][0x2d8] ;  /* 0x0000b600ff0e2b82 */ /* 0x000e620000000a00 */
[----:B0-----:R-:W-:-:S06]  /*0260*/  @P2 IMAD.WIDE.U32 R16, R9, 0x4, R16 ;  /* 0x0000000409102825 */ /* 0x001fcc00078e0010 */
[----:B------:R-:W2:Y:S01]  /*0270*/  @P2 LDG.E R16, desc[UR6][R16.64] ;  /* 0x0000000610102981 */ /* 0x000ea2000c1e1900 */
[----:B-1----:R-:W-:-:S06]  /*0280*/  @P2 IMAD.WIDE.U32 R14, R9, 0x4, R14 ;  /* 0x00000004090e2825 */ /* 0x002fcc00078e000e */
[----:B------:R-:W3:Y:S01]  /*0290*/  @P2 LDG.E R15, desc[UR6][R14.64] ;  /* 0x000000060e0f2981 */ /* 0x000ee2000c1e1900 */
[----:B------:R-:W-:-:S04]  /*02a0*/  @P2 IADD3 R21, R21, 0x20, RZ ;  /* 0x0000002015152810 */ /* 0x000fc80007ffe0ff */
[CC--:B------:R-:W-:Y:S02]  /*02b0*/  ISETP.GE.U32.AND P1, PT, R21.reuse, R10.reuse, PT ;  /* 0x0000000a1500720c */ /* 0x0c0fe40003f26070 */
[----:B------:R-:W-:-:S04]  /*02c0*/  IADD3 R9, -R21, R10, RZ ;  /* 0x0000000a15097210 */ /* 0x000fc80007ffe1ff */
[----:B------:R-:W-:Y:S01]  /*02d0*/  ISETP.LE.U32.OR P1, PT, R9, 0x60, P1 ;  /* 0x000000600900780c */ /* 0x000fe20000f23470 */
[----:B------:R-:W-:Y:S01]  /*02e0*/  IMAD.MOV.U32 R22, RZ, RZ, RZ ;  /* 0x000000ffff167224 */ /* 0x000fe200078e00ff */
[----:B------:R-:W-:Y:S01]  /*02f0*/  MOV R11, RZ ;  /* 0x000000ff000b7202 */ /* 0x000fe20000000f00 */
[----:B------:R-:W-:Y:S04]  /*0300*/  BSSY B1, `(.L_x_442) ;  /* 0x000002b000017945 */ /* 0x000fe80003800000 */
[----:B--2---:R-:W-:Y:S01]  /*0310*/  @P2 FADD.FTZ R11, R11, R16 ;  /* 0x000000100b0b2221 */ /* 0x004fe20000010000 */
[----:B---3--:R-:W-:Y:S01]  /*0320*/  @P2 FADD.FTZ R22, R22, R15 ;  /* 0x0000000f16162221 */ /* 0x008fe20000010000 */
[----:B------:R-:W-:-:S04]  /*0330*/  PLOP3.LUT P2, PT, P2, PT, PT, 0x8, 0x0 ;  /* 0x000000000000781c */ /* 0x000fc8000174e170 */
[----:B------:R-:W-:Y:S09]  /*0340*/  @P1 BRA `(.L_x_443) ;  /* 0x0000000000981947 */ /* 0x000ff20003800000 */
[----:B------:R-:W-:Y:S02]  /*0350*/  PLOP3.LUT P2, PT, PT, PT, PT, 0x8, 0x0 ;  /* 0x000000000000781c */ /* 0x000fe40003f4e170 */
[----:B------:R-:W-:-:S11]  /*0360*/  IADD3 R13, R10, -0x60, RZ ;  /* 0xffffffa00a0d7810 */ /* 0x000fd60007ffe0ff */
.L_x_444:
[----:B------:R-:W0:Y:S01]  /*0370*/  LDC.64 R18, c[0x0][0x2d0] ;  /* 0x0000b400ff127b82 */ /* 0x000e220000000a00 */
[C---:B------:R-:W-:Y:S01]  /*0380*/  IADD3 R25, R21.reuse, 0x20, RZ ;  /* 0x0000002015197810 */ /* 0x040fe20007ffe0ff */
[C---:B------:R-:W-:Y:S01]  /*0390*/  IMAD R23, R21.reuse, R12, R3 ;  /* 0x0000000c15177224 */ /* 0x040fe200078e0203 */
[----:B------:R-:W-:-:S03]  /*03a0*/  IADD3 R17, R21, 0x40, RZ ;  /* 0x0000004015117810 */ /* 0x000fc60007ffe0ff */
[-CC-:B------:R-:W-:Y:S02]  /*03b0*/  IMAD R25, R25, R12.reuse, R3.reuse ;  /* 0x0000000c19197224 */ /* 0x180fe400078e0203 */
[----:B------:R-:W1:Y:S01]  /*03c0*/  LDC.64 R14, c[0x0][0x2d8] ;  /* 0x0000b600ff0e7b82 */ /* 0x000e620000000a00 */
[----:B------:R-:W-:Y:S02]  /*03d0*/  IMAD R17, R17, R12, R3 ;  /* 0x0000000c11117224 */ /* 0x000fe400078e0203 */
[----:B------:R-:W-:Y:S02]  /*03e0*/  VIADD R16, R21, 0x60 ;  /* 0x0000006015107836 */ /* 0x000fe40000000000 */
[----:B0-----:R-:W-:-:S04]  /*03f0*/  IMAD.WIDE.U32 R26, R23, 0x4, R18 ;  /* 0x00000004171a7825 */ /* 0x001fc800078e0012 */
[--C-:B------:R-:W-:Y:S01]  /*0400*/  IMAD.WIDE.U32 R28, R25, 0x4, R18.reuse ;  /* 0x00000004191c7825 */ /* 0x100fe200078e0012 */
[----:B------:R0:W2:Y:S04]  /*0410*/  LDG.E R24, desc[UR6][R26.64] ;  /* 0x000000061a187981 */ /* 0x0000a8000c1e1900 */
[----:B------:R1:W3:Y:S01]  /*0420*/  LDG.E R9, desc[UR6][R28.64] ;  /* 0x000000061c097981 */ /* 0x0002e2000c1e1900 */
[----:B0-----:R-:W-:-:S04]  /*0430*/  IMAD.WIDE.U32 R26, R17, 0x4, R18 ;  /* 0x00000004111a7825 */ /* 0x001fc800078e0012 */
[--C-:B-1----:R-:W-:Y:S01]  /*0440*/  IMAD.WIDE.U32 R28, R23, 0x4, R14.reuse ;  /* 0x00000004171c7825 */ /* 0x102fe200078e000e */
[----:B------:R0:W4:Y:S04]  /*0450*/  LDG.E R20, desc[UR6][R26.64] ;  /* 0x000000061a147981 */ /* 0x000128000c1e1900 */
[----:B------:R-:W5:Y:S01]  /*0460*/  LDG.E R23, desc[UR6][R28.64] ;  /* 0x000000061c177981 */ /* 0x000f62000c1e1900 */
[----:B0-----:R-:W-:-:S04]  /*0470*/  IMAD.WIDE.U32 R26, R25, 0x4, R14 ;  /* 0x00000004191a7825 */ /* 0x001fc800078e000e */
[----:B------:R-:W-:Y:S02]  /*0480*/  IMAD R25, R16, R12, R3 ;  /* 0x0000000c10197224 */ /* 0x000fe400078e0203 */
[----:B------:R-:W-:Y:S01]  /*0490*/  IMAD.WIDE.U32 R16, R17, 0x4, R14 ;  /* 0x0000000411107825 */ /* 0x000fe200078e000e */
[----:B------:R-:W4:Y:S03]  /*04a0*/  LDG.E R26, desc[UR6][R26.64] ;  /* 0x000000061a1a7981 */ /* 0x000f26000c1e1900 */
[C---:B------:R-:W-:Y:S02]  /*04b0*/  IMAD.WIDE.U32 R18, R25.reuse, 0x4, R18 ;  /* 0x0000000419127825 */ /* 0x040fe400078e0012 */
[----:B------:R-:W4:Y:S02]  /*04c0*/  LDG.E R16, desc[UR6][R16.64] ;  /* 0x0000000610107981 */ /* 0x000f24000c1e1900 */
[----:B------:R-:W-:-:S02]  /*04d0*/  IMAD.WIDE.U32 R14, R25, 0x4, R14 ;  /* 0x00000004190e7825 */ /* 0x000fc400078e000e */
[----:B------:R-:W4:Y:S04]  /*04e0*/  LDG.E R18, desc[UR6][R18.64] ;  /* 0x0000000612127981 */ /* 0x000f28000c1e1900 */
[----:B------:R-:W4:Y:S01]  /*04f0*/  LDG.E R14, desc[UR6][R14.64] ;  /* 0x000000060e0e7981 */ /* 0x000f22000c1e1900 */
[----:B------:R-:W-:-:S04]  /*0500*/  IADD3 R21, R21, 0x80, RZ ;  /* 0x0000008015157810 */ /* 0x000fc80007ffe0ff */
[----:B------:R-:W-:Y:S01]  /*0510*/  ISETP.GE.U32.AND P1, PT, R21, R13, PT ;  /* 0x0000000d1500720c */ /* 0x000fe20003f26070 */
[----:B--2---:R-:W-:-:S04]  /*0520*/  FADD.FTZ R24, R24, R11 ;  /* 0x0000000b18187221 */ /* 0x004fc80000010000 */
[----:B---3--:R-:W-:Y:S01]  /*0530*/  FADD.FTZ R9, R24, R9 ;  /* 0x0000000918097221 */ /* 0x008fe20000010000 */
[----:B-----5:R-:W-:-:S03]  /*0540*/  FADD.FTZ R23, R23, R22 ;  /* 0x0000001617177221 */ /* 0x020fc60000010000 */
[----:B----4-:R-:W-:Y:S01]  /*0550*/  FADD.FTZ R9, R9, R20 ;  /* 0x0000001409097221 */ /* 0x010fe20000010000 */
[----:B------:R-:W-:-:S04]  /*0560*/  FADD.FTZ R23, R23, R26 ;  /* 0x0000001a17177221 */ /* 0x000fc80000010000 */
[----:B------:R-:W-:Y:S01]  /*0570*/  FADD.FTZ R23, R23, R16 ;  /* 0x0000001017177221 */ /* 0x000fe20000010000 */
[----:B------:R-:W-:-:S03]  /*0580*/  FADD.FTZ R11, R9, R18 ;  /* 0x00000012090b7221 */ /* 0x000fc60000010000 */
[----:B------:R-:W-:Y:S01]  /*0590*/  FADD.FTZ R22, R23, R14 ;  /* 0x0000000e17167221 */ /* 0x000fe20000010000 */
[----:B------:R-:W-:Y:S06]  /*05a0*/  @!P1 BRA `(.L_x_444) ;  /* 0xfffffffc00709947 */ /* 0x000fec000383ffff */
.L_x_443:
[----:B------:R-:W-:Y:S05]  /*05b0*/  BSYNC B1 ;  /* 0x0000000000017941 */ /* 0x000fea0003800000 */
.L_x_442:
[CC--:B------:R-:W-:Y:S01]  /*05c0*/  ISETP.GE.U32.AND P1, PT, R21.reuse, R10.reuse, PT ;  /* 0x0000000a1500720c */ /* 0x0c0fe20003f26070 */
[----:B------:R-:W-:Y:S01]  /*05d0*/  BSSY B1, `(.L_x_445) ;  /* 0x0000017000017945 */ /* 0x000fe20003800000 */
[----:B------:R-:W-:-:S04]  /*05e0*/  IADD3 R9, -R21, R10, RZ ;  /* 0x0000000a15097210 */ /* 0x000fc80007ffe1ff */
[----:B------:R-:W-:-:S13]  /*05f0*/  ISETP.LE.U32.OR P1, PT, R9, 0x20, P1 ;  /* 0x000000200900780c */ /* 0x000fda0000f23470 */
[----:B------:R-:W-:Y:S05]  /*0600*/  @P1 BRA `(.L_x_446) ;  /* 0x00000000004c1947 */ /* 0x000fea0003800000 */
[----:B------:R-:W0:Y:S01]  /*0610*/  LDC.64 R24, c[0x0][0x2d0] ;  /* 0x0000b400ff187b82 */ /* 0x000e220000000a00 */
[C---:B------:R-:W-:Y:S01]  /*0620*/  IMAD R15, R21.reuse, R12, R3 ;  /* 0x0000000c150f7224 */ /* 0x040fe200078e0203 */
[----:B------:R-:W-:-:S05]  /*0630*/  IADD3 R9, R21, 0x20, RZ ;  /* 0x0000002015097810 */ /* 0x000fca0007ffe0ff */
[----:B------:R-:W-:Y:S01]  /*0640*/  IMAD R9, R9, R12, R3 ;  /* 0x0000000c09097224 */ /* 0x000fe200078e0203 */
[----:B------:R-:W1:Y:S01]  /*0650*/  LDC.64 R16, c[0x0][0x2d8] ;  /* 0x0000b600ff107b82 */ /* 0x000e620000000a00 */
[----:B0-----:R-:W-:-:S04]  /*0660*/  IMAD.WIDE.U32 R18, R15, 0x4, R24 ;  /* 0x000000040f127825 */ /* 0x001fc800078e0018 */
[----:B------:R-:W-:Y:S02]  /*0670*/  IMAD.WIDE.U32 R24, R9, 0x4, R24 ;  /* 0x0000000409187825 */ /* 0x000fe400078e0018 */
[----:B------:R-:W2:Y:S02]  /*0680*/  LDG.E R18, desc[UR6][R18.64] ;  /* 0x0000000612127981 */ /* 0x000ea4000c1e1900 */
[--C-:B-1----:R-:W-:Y:S02]  /*0690*/  IMAD.WIDE.U32 R14, R15, 0x4, R16.reuse ;  /* 0x000000040f0e7825 */ /* 0x102fe400078e0010 */
[----:B------:R-:W3:Y:S02]  /*06a0*/  LDG.E R24, desc[UR6][R24.64] ;  /* 0x0000000618187981 */ /* 0x000ee4000c1e1900 */
[----:B------:R-:W-:Y:S02]  /*06b0*/  IMAD.WIDE.U32 R16, R9, 0x4, R16 ;  /* 0x0000000409107825 */ /* 0x000fe400078e0010 */
[----:B------:R-:W4:Y:S04]  /*06c0*/  LDG.E R15, desc[UR6][R14.64] ;  /* 0x000000060e0f7981 */ /* 0x000f28000c1e1900 */
[----:B------:R-:W5:Y:S01]  /*06d0*/  LDG.E R17, desc[UR6][R16.64] ;  /* 0x0000000610117981 */ /* 0x000f62000c1e1900 */
[----:B------:R-:W-:Y:S01]  /*06e0*/  PLOP3.LUT P2, PT, PT, PT, PT, 0x8, 0x0 ;  /* 0x000000000000781c */ /* 0x000fe20003f4e170 */
[----:B------:R-:W-:-:S02]  /*06f0*/  VIADD R21, R21, 0x40 ;  /* 0x0000004015157836 */ /* 0x000fc40000000000 */
[----:B--2---:R-:W-:-:S04]  /*0700*/  FADD.FTZ R11, R11, R18 ;  /* 0x000000120b0b7221 */ /* 0x004fc80000010000 */
[----:B---3--:R-:W-:Y:S01]  /*0710*/  FADD.FTZ R11, R11, R24 ;  /* 0x000000180b0b7221 */ /* 0x008fe20000010000 */
[----:B----4-:R-:W-:-:S04]  /*0720*/  FADD.FTZ R22, R22, R15 ;  /* 0x0000000f16167221 */ /* 0x010fc80000010000 */
[----:B-----5:R-:W-:-:S07]  /*0730*/  FADD.FTZ R22, R22, R17 ;  /* 0x0000001116167221 */ /* 0x020fce0000010000 */
.L_x_446:
[----:B------:R-:W-:Y:S05]  /*0740*/  BSYNC B1 ;  /* 0x0000000000017941 */ /* 0x000fea0003800000 */
.L_x_445:
[----:B------:R-:W-:Y:S01]  /*0750*/  ISETP.LT.U32.OR P2, PT, R21, R10, P2 ;  /* 0x0000000a1500720c */ /* 0x000fe20001741470 */
[----:B------:R-:W-:-:S12]  /*0760*/  BSSY B1, `(.L_x_441) ;  /* 0x000000b000017945 */ /* 0x000fd80003800000 */
[----:B------:R-:W-:Y:S05]  /*0770*/  @!P2 BRA `(.L_x_447) ;  /* 0x000000000024a947 */ /* 0x000fea0003800000 */
[----:B------:R-:W0:Y:S01]  /*0780*/  LDC.64 R16, c[0x0][0x2d0] ;  /* 0x0000b400ff107b82 */ /* 0x000e220000000a00 */
[----:B------:R-:W-:-:S07]  /*0790*/  IMAD R9, R21, R12, R3 ;  /* 0x0000000c15097224 */ /* 0x000fce00078e0203 */
[----:B------:R-:W1:Y:S01]  /*07a0*/  LDC.64 R14, c[0x0][0x2d8] ;  /* 0x0000b600ff0e7b82 */ /* 0x000e620000000a00 */
[----:B0-----:R-:W-:-:S06]  /*07b0*/  IMAD.WIDE.U32 R16, R9, 0x4, R16 ;  /* 0x0000000409107825 */ /* 0x001fcc00078e0010 */
[----:B------:R-:W2:Y:S01]  /*07c0*/  LDG.E R16, desc[UR6][R16.64] ;  /* 0x0000000610107981 */ /* 0x000ea2000c1e1900 */
[----:B-1----:R-:W-:-:S06]  /*07d0*/  IMAD.WIDE.U32 R14, R9, 0x4, R14 ;  /* 0x00000004090e7825 */ /* 0x002fcc00078e000e */
[----:B------:R-:W3:Y:S01]  /*07e0*/  LDG.E R15, desc[UR6][R14.64] ;  /* 0x000000060e0f7981 */ /* 0x000ee2000c1e1900 */
[----:B--2---:R-:W-:Y:S01]  /*07f0*/  FADD.FTZ R11, R11, R16 ;  /* 0x000000100b0b7221 */ /* 0x004fe20000010000 */
[----:B---3--:R-:W-:-:S07]  /*0800*/  FADD.FTZ R22, R22, R15 ;  /* 0x0000000f16167221 */ /* 0x008fce0000010000 */
.L_x_447:
[----:B------:R-:W-:Y:S05]  /*0810*/  BSYNC B1 ;  /* 0x0000000000017941 */ /* 0x000fea0003800000 */
.L_x_441:
[----:B------:R-:W-:Y:S05]  /*0820*/  BSYNC B0 ;  /* 0x0000000000007941 */ /* 0x000fea0003800000 */
.L_x_440:
[----:B------:R-:W-:Y:S01]  /*0830*/  ISETP.GT.U32.AND P1, PT, R0, 0x3ff, PT ;  /* 0x000003ff0000780c */ /* 0x000fe20003f24070 */
[----:B------:R0:W-:Y:S01]  /*0840*/  STS [R7], R22 ;  /* 0x0000001607007388 */ /* 0x0001e20000000800 */
[----:B------:R-:W-:Y:S05]  /*0850*/  WARPSYNC.ALL ;  /* 0x0000000000007948 */ /* 0x000fea0003800000 */
[----:B------:R0:W-:Y:S01]  /*0860*/  STS [R7+0x1000], R11 ;  /* 0x0010000b07007388 */ /* 0x0001e20000000800 */
[----:B------:R-:W-:Y:S06]  /*0870*/  BAR.SYNC.DEFER_BLOCKING 0x0 ;  /* 0x0000000000007b1d */ /* 0x000fec0000010000 */
[----:B------:R-:W-:Y:S05]  /*0880*/  @P1 BRA `(.L_x_448) ;  /* 0x00000000006c1947 */ /* 0x000fea0003800000 */
[----:B------:R1:W2:Y:S01]  /*0890*/  LDS R9, [R8] ;  /* 0x0000000008097984 */ /* 0x0002a20000000800 */
[----:B------:R-:W-:Y:S01]  /*08a0*/  UMOV UR5, 0xffffffff ;  /* 0xffffffff00057882 */ /* 0x000fe20000000000 */
[----:B------:R-:W-:Y:S02]  /*08b0*/  ISETP.NE.AND P1, PT, R2, RZ, PT ;  /* 0x000000ff0200720c */ /* 0x000fe40003f25270 */
[----:B------:R1:W3:Y:S01]  /*08c0*/  LDS R10, [R8+0x1000] ;  /* 0x00100000080a7984 */ /* 0x0002e20000000800 */
[----:B------:R-:W-:Y:S10]  /*08d0*/  BRA.DIV UR5, `(.L_x_449) ;  /* 0x0000000205b87947 */ /* 0x000ff4000b800000 */
[----:B0--3--:R-:W0:Y:S04]  /*08e0*/  SHFL.BFLY PT, R11, R10, 0x1, 0x1f ;  /* 0x0c201f000a0b7f89 */ /* 0x009e2800000e0000 */
[----:B--2---:R-:W2:Y:S01]  /*08f0*/  SHFL.BFLY PT, R14, R9, 0x1, 0x1f ;  /* 0x0c201f00090e7f89 */ /* 0x004ea200000e0000 */
[----:B0-----:R-:W-:Y:S01]  /*0900*/  FADD.FTZ R11, R10, R11 ;  /* 0x0000000b0a0b7221 */ /* 0x001fe20000010000 */
[----:B--2---:R-:W-:-:S04]  /*0910*/  FADD.FTZ R15, R9, R14 ;  /* 0x0000000e090f7221 */ /* 0x004fc80000010000 */
[----:B------:R-:W0:Y:S04]  /*0920*/  SHFL.BFLY PT, R14, R11, 0x2, 0x1f ;  /* 0x0c401f000b0e7f89 */ /* 0x000e2800000e0000 */
[----:B------:R-:W2:Y:S01]  /*0930*/  SHFL.BFLY PT, R16, R15, 0x2, 0x1f ;  /* 0x0c401f000f107f89 */ /* 0x000ea200000e0000 */
        /* <DEDUP_REMOVED lines=10> */
[----:B------:R0:W2:Y:S04]  /*09e0*/  SHFL.BFLY PT, R11, R10, 0x10, 0x1f ;  /* 0x0e001f000a0b7f89 */ /* 0x0000a800000e0000 */
[----:B------:R0:W3:Y:S02]  /*09f0*/  SHFL.BFLY PT, R9, R18, 0x10, 0x1f ;  /* 0x0e001f0012097f89 */ /* 0x0000e400000e0000 */
.L_x_463:
[----:B---3--:R-:W-:Y:S01]  /*0a00*/  FADD.FTZ R9, R18, R9 ;  /* 0x0000000912097221 */ /* 0x008fe20000010000 */
[----:B--2---:R-:W-:-:S04]  /*0a10*/  FADD.FTZ R11, R10, R11 ;  /* 0x0000000b0a0b7221 */ /* 0x004fc80000010000 */
[----:B------:R2:W-:Y:S04]  /*0a20*/  @!P1 STS [R6+0x2000], R9 ;  /* 0x0020000906009388 */ /* 0x0005e80000000800 */
[----:B------:R2:W-:Y:S02]  /*0a30*/  @!P1 STS [R6+0x2080], R11 ;  /* 0x0020800b06009388 */ /* 0x0005e40000000800 */
.L_x_448:
[----:B--2---:R-:W-:Y:S01]  /*0a40*/  SHF.L.U32 R9, R4, 0x1, RZ ;  /* 0x0000000104097819 */ /* 0x004fe200000006ff */
[----:B------:R-:W-:Y:S05]  /*0a50*/  WARPSYNC.ALL ;  /* 0x0000000000007948 */ /* 0x000fea0003800000 */
[----:B------:R-:W-:Y:S01]  /*0a60*/  BAR.SYNC.DEFER_BLOCKING 0x0 ;  /* 0x0000000000007b1d */ /* 0x000fe20000010000 */
[----:B------:R-:W-:-:S05]  /*0a70*/  ISETP.GE.U32.OR P1, PT, R9, R12, P0 ;  /* 0x0000000c0900720c */ /* 0x000fca0000726470 */
[----:B------:R-:W-:Y:S08]  /*0a80*/  BSSY B0, `(.L_x_450) ;  /* 0x000000e000007945 */ /* 0x000ff00003800000 */
[----:B------:R-:W-:Y:S05]  /*0a90*/  @P1 BRA `(.L_x_451) ;  /* 0x0000000000301947 */ /* 0x000fea0003800000 */
[----:B------:R-:W-:Y:S01]  /*0aa0*/  SHF.L.U32 R9, R0, 0x3, RZ ;  /* 0x0000000300097819 */ /* 0x000fe200000006ff */
[----:B------:R-:W2:Y:S03]  /*0ab0*/  LDC.64 R12, c[0x0][0x318] ;  /* 0x0000c600ff0c7b82 */ /* 0x000ea60000000a00 */
[----:B------:R-:W-:-:S05]  /*0ac0*/  LOP3.LUT R9, R9, 0xf8, RZ, 0xc0, !PT ;  /* 0x000000f809097812 */ /* 0x000fca00078ec0ff */
[----:B------:R-:W3:Y:S01]  /*0ad0*/  LDS.64 R14, [R9+UR4+0x2000] ;  /* 0x00200004090e7984 */ /* 0x000ee20008000a00 */
[----:B0-----:R-:W0:Y:S03]  /*0ae0*/  LDC.64 R10, c[0x0][0x310] ;  /* 0x0000c400ff0a7b82 */ /* 0x001e260000000a00 */
[----:B------:R-:W4:Y:S01]  /*0af0*/  LDS.64 R16, [R9+UR4+0x2080] ;  /* 0x0020800409107984 */ /* 0x000f220008000a00 */
[----:B--2---:R-:W-:-:S04]  /*0b00*/  IMAD.WIDE.U32 R12, R4, 0x4, R12 ;  /* 0x00000004040c7825 */ /* 0x004fc800078e000c */
[----:B0-----:R-:W-:Y:S01]  /*0b10*/  IMAD.WIDE.U32 R10, R4, 0x4, R10 ;  /* 0x00000004040a7825 */ /* 0x001fe200078e000a */
[----:B---3--:R-:W-:Y:S02]  /*0b20*/  F2FP.BF16.F32.PACK_AB R15, R15, R14 ;  /* 0x0000000e0f0f723e */ /* 0x008fe400000010ff */
[----:B----4-:R-:W-:-:S03]  /*0b30*/  F2FP.BF16.F32.PACK_AB R17, R17, R16 ;  /* 0x000000101111723e */ /* 0x010fc600000010ff */
[----:B------:R2:W-:Y:S04]  /*0b40*/  STG.E desc[UR6][R12.64], R15 ;  /* 0x0000000f0c007986 */ /* 0x0005e8000c101906 */
[----:B------:R2:W-:Y:S02]  /*0b50*/  STG.E desc[UR6][R10.64], R17 ;  /* 0x000000110a007986 */ /* 0x0005e4000c101906 */
.L_x_451:
[----:B------:R-:W-:Y:S05]  /*0b60*/  BSYNC B0 ;  /* 0x0000000000007941 */ /* 0x000fea0003800000 */
.L_x_450:
[C---:B------:R-:W-:Y:S01]  /*0b70*/  ISETP.GT.U32.AND P1, PT, R3.reuse, -0x201, PT ;  /* 0xfffffdff0300780c */ /* 0x040fe20003f24070 */
[----:B------:R-:W-:Y:S01]  /*0b80*/  VIADD R4, R4, 0x100 ;  /* 0x0000010004047836 */ /* 0x000fe20000000000 */
[----:B------:R-:W-:-:S11]  /*0b90*/  IADD3 R3, R3, 0x200, RZ ;  /* 0x0000020003037810 */ /* 0x000fd60007ffe0ff */
[----:B------:R-:W-:Y:S05]  /*0ba0*/  @P1 BRA `(.L_x_452) ;  /* 0xfffffff400781947 */ /* 0x000fea000383ffff */
[----:B------:R-:W-:Y:S05]  /*0bb0*/  EXIT ;  /* 0x000000000000794d */ /* 0x000fea0003800000 */
.L_x_449:
[----:B------:R-:W-:Y:S01]  /*0bc0*/  HFMA2.MMA R21, -RZ, RZ, 0, 5.9604644775390625e-08 ;  /* 0x00000001ff157435 */ /* 0x000fe200000001ff */
[----:B0--3--:R-:W-:Y:S01]  /*0bd0*/  MOV R22, R10 ;  /* 0x0000000a00167202 */ /* 0x009fe20000000f00 */
[----:B------:R-:W-:Y:S01]  /*0be0*/  IMAD.MOV.U32 R19, RZ, RZ, -0x1 ;  /* 0xffffffffff137424 */ /* 0x000fe200078e00ff */
[----:B------:R-:W-:-:S08]  /*0bf0*/  MOV R24, 0x1f ;  /* 0x0000001f00187802 */ /* 0x000fd00000000f00 */
[----:B-12---:R-:W-:Y:S05]  /*0c00*/  WARPSYNC.COLLECTIVE R19, `(.L_x_453) ;  /* 0x0000000013087348 */ /* 0x006fea0003c00000 */
[----:B------:R0:W3:Y:S02]  /*0c10*/  SHFL.BFLY P2, R20, R22, R21, R24 ;  /* 0x0c00001516147389 */ /* 0x0000e40000040018 */
[----:B0123--:R-:W-:Y:S01]  /*0c20*/  ENDCOLLECTIVE ;  /* 0x000000000000791b */ /* 0x00ffe20003800000 */
.L_x_453:
[----:B------:R-:W-:Y:S01]  /*0c30*/  HFMA2.MMA R21, -RZ, RZ, 0, 1.1920928955078125e-07 ;  /* 0x00000002ff157435 */ /* 0x000fe200000001ff */
[----:B------:R-:W-:-:S05]  /*0c40*/  MOV R11, R20 ;  /* 0x00000014000b7202 */ /* 0x000fca0000000f00 */
[----:B------:R-:W-:-:S05]  /*0c50*/  FADD.FTZ R11, R10, R11 ;  /* 0x0000000b0a0b7221 */ /* 0x000fca0000010000 */
[----:B------:R-:W-:-:S07]  /*0c60*/  MOV R22, R11 ;  /* 0x0000000b00167202 */ /* 0x000fce0000000f00 */
[----:B------:R-:W-:Y:S05]  /*0c70*/  WARPSYNC.COLLECTIVE R19, `(.L_x_454) ;  /* 0x0000000013087348 */ /* 0x000fea0003c00000 */
[----:B------:R0:W1:Y:S02]  /*0c80*/  SHFL.BFLY P2, R20, R22, R21, R24 ;  /* 0x0c00001516147389 */ /* 0x0000640000040018 */
[----:B01----:R-:W-:Y:S01]  /*0c90*/  ENDCOLLECTIVE ;  /* 0x000000000000791b */ /* 0x003fe20003800000 */
.L_x_454:
[----:B------:R-:W-:Y:S01]  /*0ca0*/  HFMA2.MMA R21, -RZ, RZ, 0, 2.384185791015625e-07 ;  /* 0x00000004ff157435 */ /* 0x000fe200000001ff */
[----:B------:R-:W-:-:S04]  /*0cb0*/  IMAD.MOV.U32 R14, RZ, RZ, R20 ;  /* 0x000000ffff0e7224 */ /* 0x000fc800078e0014 */
[----:B------:R-:W-:-:S05]  /*0cc0*/  FADD.FTZ R14, R11, R14 ;  /* 0x0000000e0b0e7221 */ /* 0x000fca0000010000 */
[----:B------:R-:W-:-:S07]  /*0cd0*/  MOV R22, R14 ;  /* 0x0000000e00167202 */ /* 0x000fce0000000f00 */
[----:B------:R-:W-:Y:S05]  /*0ce0*/  WARPSYNC.COLLECTIVE R19, `(.L_x_455) ;  /* 0x0000000013087348 */ /* 0x000fea0003c00000 */
[----:B------:R0:W1:Y:S02]  /*0cf0*/  SHFL.BFLY P2, R20, R22, R21, R24 ;  /* 0x0c00001516147389 */ /* 0x0000640000040018 */
[----:B01----:R-:W-:Y:S01]  /*0d00*/  ENDCOLLECTIVE ;  /* 0x000000000000791b */ /* 0x003fe20003800000 */
.L_x_455:
[----:B------:R-:W-:Y:S01]  /*0d10*/  HFMA2.MMA R21, -RZ, RZ, 0, 4.76837158203125e-07 ;  /* 0x00000008ff157435 */ /* 0x000fe200000001ff */
[----:B------:R-:W-:-:S05]  /*0d20*/  MOV R13, R20 ;  /* 0x00000014000d7202 */ /* 0x000fca0000000f00 */
[----:B------:R-:W-:-:S04]  /*0d30*/  FADD.FTZ R13, R14, R13 ;  /* 0x0000000d0e0d7221 */ /* 0x000fc80000010000 */
[----:B------:R-:W-:-:S07]  /*0d40*/  IMAD.MOV.U32 R22, RZ, RZ, R13 ;  /* 0x000000ffff167224 */ /* 0x000fce00078e000d */
[----:B------:R-:W-:Y:S05]  /*0d50*/  WARPSYNC.COLLECTIVE R19, `(.L_x_456) ;  /* 0x0000000013087348 */ /* 0x000fea0003c00000 */
[----:B------:R0:W1:Y:S02]  /*0d60*/  SHFL.BFLY P2, R20, R22, R21, R24 ;  /* 0x0c00001516147389 */ /* 0x0000640000040018 */
[----:B01----:R-:W-:Y:S01]  /*0d70*/  ENDCOLLECTIVE ;  /* 0x000000000000791b */ /* 0x003fe20003800000 */
.L_x_456:
[----:B------:R-:W-:Y:S01]  /*0d80*/  IMAD.MOV.U32 R21, RZ, RZ, 0x10 ;  /* 0x00000010ff157424 */ /* 0x000fe200078e00ff */
[----:B------:R-:W-:-:S05]  /*0d90*/  MOV R10, R20 ;  /* 0x00000014000a7202 */ /* 0x000fca0000000f00 */
[----:B------:R-:W-:-:S05]  /*0da0*/  FADD.FTZ R10, R13, R10 ;  /* 0x0000000a0d0a7221 */ /* 0x000fca0000010000 */
[----:B------:R-:W-:-:S07]  /*0db0*/  MOV R22, R10 ;  /* 0x0000000a00167202 */ /* 0x000fce0000000f00 */
[----:B------:R-:W-:Y:S05]  /*0dc0*/  WARPSYNC.COLLECTIVE R19, `(.L_x_457) ;  /* 0x0000000013087348 */ /* 0x000fea0003c00000 */
[----:B------:R0:W1:Y:S02]  /*0dd0*/  SHFL.BFLY P2, R20, R22, R21, R24 ;  /* 0x0c00001516147389 */ /* 0x0000640000040018 */
[----:B01----:R-:W-:Y:S01]  /*0de0*/  ENDCOLLECTIVE ;  /* 0x000000000000791b */ /* 0x003fe20003800000 */
.L_x_457:
[----:B------:R-:W-:Y:S01]  /*0df0*/  HFMA2.MMA R21, -RZ, RZ, 0, 5.9604644775390625e-08 ;  /* 0x00000001ff157435 */ /* 0x000fe200000001ff */
[----:B------:R-:W-:Y:S02]  /*0e00*/  MOV R22, R9 ;  /* 0x0000000900167202 */ /* 0x000fe40000000f00 */
[----:B------:R-:W-:-:S08]  /*0e10*/  MOV R11, R20 ;  /* 0x00000014000b7202 */ /* 0x000fd00000000f00 */
[----:B------:R-:W-:Y:S05]  /*0e20*/  WARPSYNC.COLLECTIVE R19, `(.L_x_458) ;  /* 0x0000000013087348 */ /* 0x000fea0003c00000 */
[----:B------:R0:W1:Y:S02]  /*0e30*/  SHFL.BFLY P2, R20, R22, R21, R24 ;  /* 0x0c00001516147389 */ /* 0x0000640000040018 */
[----:B01----:R-:W-:Y:S01]  /*0e40*/  ENDCOLLECTIVE ;  /* 0x000000000000791b */ /* 0x003fe20003800000 */
.L_x_458:
[----:B------:R-:W-:Y:S01]  /*0e50*/  HFMA2.MMA R21, -RZ, RZ, 0, 1.1920928955078125e-07 ;  /* 0x00000002ff157435 */ /* 0x000fe200000001ff */
[----:B------:R-:W-:-:S04]  /*0e60*/  IMAD.MOV.U32 R14, RZ, RZ, R20 ;  /* 0x000000ffff0e7224 */ /* 0x000fc800078e0014 */
[----:B------:R-:W-:-:S05]  /*0e70*/  FADD.FTZ R15, R9, R14 ;  /* 0x0000000e090f7221 */ /* 0x000fca0000010000 */
[----:B------:R-:W-:-:S07]  /*0e80*/  MOV R22, R15 ;  /* 0x0000000f00167202 */ /* 0x000fce0000000f00 */
[----:B------:R-:W-:Y:S05]  /*0e90*/  WARPSYNC.COLLECTIVE R19, `(.L_x_459) ;  /* 0x0000000013087348 */ /* 0x000fea0003c00000 */
[----:B------:R0:W1:Y:S02]  /*0ea0*/  SHFL.BFLY P2, R20, R22, R21, R24 ;  /* 0x0c00001516147389 */ /* 0x0000640000040018 */
[----:B01----:R-:W-:Y:S01]  /*0eb0*/  ENDCOLLECTIVE ;  /* 0x000000000000791b */ /* 0x003fe20003800000 */
.L_x_459:
[----:B------:R-:W-:Y:S01]  /*0ec0*/  HFMA2.MMA R21, -RZ, RZ, 0, 2.384185791015625e-07 ;  /* 0x00000004ff157435 */ /* 0x000fe200000001ff */
[----:B------:R-:W-:-:S05]  /*0ed0*/  MOV R16, R20 ;  /* 0x0000001400107202 */ /* 0x000fca0000000f00 */
[----:B------:R-:W-:-:S04]  /*0ee0*/  FADD.FTZ R16, R15, R16 ;  /* 0x000000100f107221 */ /* 0x000fc80000010000 */
[----:B------:R-:W-:-:S07]  /*0ef0*/  IMAD.MOV.U32 R22, RZ, RZ, R16 ;  /* 0x000000ffff167224 */ /* 0x000fce00078e0010 */
[----:B------:R-:W-:Y:S05]  /*0f00*/  WARPSYNC.COLLECTIVE R19, `(.L_x_460) ;  /* 0x0000000013087348 */ /* 0x000fea0003c00000 */
[----:B------:R0:W1:Y:S02]  /*0f10*/  SHFL.BFLY P2, R20, R22, R21, R24 ;  /* 0x0c00001516147389 */ /* 0x0000640000040018 */
[----:B01----:R-:W-:Y:S01]  /*0f20*/  ENDCOLLECTIVE ;  /* 0x000000000000791b */ /* 0x003fe20003800000 */
.L_x_460:
[----:B------:R-:W-:Y:S01]  /*0f30*/  IMAD.MOV.U32 R21, RZ, RZ, 0x8 ;  /* 0x00000008ff157424 */ /* 0x000fe200078e00ff */
[----:B------:R-:W-:-:S05]  /*0f40*/  MOV R17, R20 ;  /* 0x0000001400117202 */ /* 0x000fca0000000f00 */
[----:B------:R-:W-:-:S05]  /*0f50*/  FADD.FTZ R17, R16, R17 ;  /* 0x0000001110117221 */ /* 0x000fca0000010000 */
[----:B------:R-:W-:-:S07]  /*0f60*/  MOV R22, R17 ;  /* 0x0000001100167202 */ /* 0x000fce0000000f00 */
[----:B------:R-:W-:Y:S05]  /*0f70*/  WARPSYNC.COLLECTIVE R19, `(.L_x_461) ;  /* 0x0000000013087348 */ /* 0x000fea0003c00000 */
[----:B------:R0:W1:Y:S02]  /*0f80*/  SHFL.BFLY P2, R20, R22, R21, R24 ;  /* 0x0c00001516147389 */ /* 0x0000640000040018 */
[----:B01----:R-:W-:Y:S01]  /*0f90*/  ENDCOLLECTIVE ;  /* 0x000000000000791b */ /* 0x003fe20003800000 */
.L_x_461:
[----:B------:R-:W-:Y:S01]  /*0fa0*/  HFMA2.MMA R21, -RZ, RZ, 0, 9.5367431640625e-07 ;  /* 0x00000010ff157435 */ /* 0x000fe200000001ff */
[----:B------:R-:W-:-:S05]  /*0fb0*/  MOV R18, R20 ;  /* 0x0000001400127202 */ /* 0x000fca0000000f00 */
[----:B------:R-:W-:-:S05]  /*0fc0*/  FADD.FTZ R18, R17, R18 ;  /* 0x0000001211127221 */ /* 0x000fca0000010000 */
[----:B------:R-:W-:-:S07]  /*0fd0*/  MOV R22, R18 ;  /* 0x0000001200167202 */ /* 0x000fce0000000f00 */
[----:B------:R-:W-:Y:S05]  /*0fe0*/  WARPSYNC.COLLECTIVE R19, `(.L_x_462) ;  /* 0x0000000013087348 */ /* 0x000fea0003c00000 */
[----:B------:R0:W1:Y:S02]  /*0ff0*/  SHFL.BFLY P2, R20, R22, R21, R24 ;  /* 0x0c00001516147389 */ /* 0x0000640000040018 */
[----:B01----:R-:W-:Y:S01]  /*1000*/  ENDCOLLECTIVE ;  /* 0x000000000000791b */ /* 0x003fe20003800000 */
.L_x_462:
[----:B------:R-:W-:Y:S01]  /*1010*/  MOV R9, R20 ;  /* 0x0000001400097202 */ /* 0x000fe20000000f00 */
[----:B------:R-:W-:Y:S06]  /*1020*/  BRA `(.L_x_463) ;  /* 0xfffffff800747947 */ /* 0x000fec000383ffff */
.L_x_464:
        /* <DEDUP_REMOVED lines=13> */
.L_x_9082:


//--------------------- .text._ZN10layer_norm13ln_bwd_kernelINS_13Kernel_traitsI13__nv_bfloat16S2_S2_S2_fjLj512ELj1ELj4ELj1ELj16ENS_18Kernel_traits_baseILj512ES2_S2_S2_S2_fjLj128EEEEELb1ELb0ELb1ELb0EEEvNS_9BwdParamsE --------------------------
	.section	.text._ZN10layer_norm13ln_bwd_kernelINS_13Kernel_traitsI13__nv_bfloat16S2_S2_S2_fjLj512ELj1ELj4ELj1ELj16ENS_18Kernel_traits_baseILj512ES2_S2_S2_S2_fjLj128EEEEELb1ELb0ELb1ELb0EEEvNS_9BwdParamsE,"ax",@progbits
	.align	128
        .global         _ZN10layer_norm13ln_bwd_kernelINS_13Kernel_traitsI13__nv_bfloat16S2_S2_S2_fjLj512ELj1ELj4ELj1ELj16ENS_18Kernel_traits_baseILj512ES2_S2_S2_S2_fjLj128EEEEELb1ELb0ELb1ELb0EEEvNS_9BwdParamsE
        .type           _ZN10layer_norm13ln_bwd_kernelINS_13Kernel_traitsI13__nv_bfloat16S2_S2_S2_fjLj512ELj1ELj4ELj1ELj16ENS_18Kernel_traits_baseILj512ES2_S2_S2_S2_fjLj128EEEEELb1ELb0ELb1ELb0EEEvNS_9BwdParamsE,@function
        .size           _ZN10layer_norm13ln_bwd_kernelINS_13Kernel_traitsI13__nv_bfloat16S2_S2_S2_fjLj512ELj1ELj4ELj1ELj16ENS_18Kernel_traits_baseILj512ES2_S2_S2_S2_fjLj128EEEEELb1ELb0ELb1ELb0EEEvNS_9BwdParamsE,(.L_x_9083 - _ZN10layer_norm13ln_bwd_kernelINS_13Kernel_traitsI13__nv_bfloat16S2_S2_S2_fjLj512ELj1ELj4ELj1ELj16ENS_18Kernel_traits_baseILj512ES2_S2_S2_S2_fjLj128EEEEELb1ELb0ELb1ELb0EEEvNS_9BwdParamsE)
        .other          _ZN10layer_norm13ln_bwd_kernelINS_13Kernel_traitsI13__nv_bfloat16S2_S2_S2_fjLj512ELj1ELj4ELj1ELj16ENS_18Kernel_traits_baseILj512ES2_S2_S2_S2_fjLj128EEEEELb1ELb0ELb1ELb0EEEvNS_9BwdParamsE,@"STO_CUDA_ENTRY STV_DEFAULT"
_ZN10layer_norm13ln_bwd_kernelINS_13Kernel_traitsI13__nv_bfloat16S2_S2_S2_fjLj512ELj1ELj4ELj1ELj16ENS_18Kernel_traits_baseILj512ES2_S2_S2_S2_fjLj128EEEEELb1ELb0ELb1ELb0EEEvNS_9BwdParamsE:
.text._ZN10layer_norm13ln_bwd_kernelINS_13Kernel_traitsI13__nv_bfloat16S2_S2_S2_fjLj512ELj1ELj4ELj1ELj16ENS_18Kernel_traits_baseILj512ES2_S2_S2_S2_fjLj128EEEEELb1ELb0ELb1ELb0EEEvNS_9BwdParamsE:
        /* <DEDUP_REMOVED lines=9> */
[----:B------:R-:W-:-:S03]  /*0090*/  ULDC.64 UR10, c[0x0][0x308] ;  /* 0x0000c200000a7ab9 */ /* 0x000fc60000000a00 */
[----:B------:R-:W-:Y:S02]  /*00a0*/  LEA.HI R5, R5, R2, RZ, 0x3 ;  /* 0x0000000205057211 */ /* 0x000fe400078f18ff */
[----:B0-----:R-:W-:-:S04]  /*00b0*/  LOP3.LUT R3, R118, 0x1f, RZ, 0xc0, !PT ;  /* 0x0000001f76037812 */ /* 0x001fc800078ec0ff */
[----:B------:R-:W-:-:S04]  /*00c0*/  LOP3.LUT R0, R3, 0x1f, RZ, 0x3c, !PT ;  /* 0x0000001f03007812 */ /* 0x000fc800078e3cff */
[----:B------:R-:W-:Y:S01]  /*00d0*/  LEA.HI.SX32 R0, R5, R0, 0x1d ;  /* 0x0000000005007211 */ /* 0x000fe200078feaff */
[----:B------:R-:W-:-:S03]  /*00e0*/  IMAD.MOV.U32 R5, RZ, RZ, R3 ;  /* 0x000000ffff057224 */ /* 0x000fc600078e0003 */
        /* <DEDUP_REMOVED lines=24> */
[----:B------:R-:W-:Y:S01]  /*0270*/  ISETP.GE.AND P0, PT, R4, UR6, PT ;  /* 0x0000000604007c0c */ /* 0x000fe2000bf06270 */
[----:B------:R-:W-:Y:S01]  /*0280*/  ULDC.64 UR6, c[0x0][0x2c8] ;  /* 0x0000b20000067ab9 */ /* 0x000fe20000000a00 */
[----:B------:R-:W-:Y:S02]  /*0290*/  CS2R R38, SRZ ;  /* 0x0000000000267805 */ /* 0x000fe4000001ff00 */
[----:B------:R-:W-:Y:S02]  /*02a0*/  CS2R R32, SRZ ;  /* 0x0000000000207805 */ /* 0x000fe4000001ff00 */
[----:B------:R-:W-:Y:S02]  /*02b0*/  CS2R R34, SRZ ;  /* 0x0000000000227805 */ /* 0x000fe4000001ff00 */
[----:B------:R-:W-:Y:S02]  /*02c0*/  CS2R R28, SRZ ;  /* 0x00000000001c7805 */ /* 0x000fe4000001ff00 */
[----:B------:R-:W-:-:S03]  /*02d0*/  CS2R R30, SRZ ;  /* 0x00000000001e7805 */ /* 0x000fc6000001ff00 */
[----:B0-----:R-:W-:Y:S05]  /*02e0*/  @P0 BRA `(.L_x_466) ;  /* 0x0000002c00a80947 */ /* 0x001fea0003800000 */
[----:B------:R-:W0:Y:S01]  /*02f0*/  LDC.U8 R115, c[0x0][0x2a0] ;  /* 0x0000a800ff737b82 */ /* 0x000e220000000000 */
[C---:B-----5:R-:W-:Y:S01]  /*0300*/  @P1 PRMT R0, R109.reuse, 0x7632, R0 ;  /* 0x000076326d001816 */ /* 0x060fe20000000000 */
[----:B------:R-:W-:Y:S01]  /*0310*/  IMAD.U32 R114, R108, 0x10000, RZ ;  /* 0x000100006c727824 */ /* 0x000fe200078e00ff */
[----:B------:R-:W-:Y:S01]  /*0320*/  SHF.L.U32 R112, R109, 0x10, RZ ;  /* 0x000000106d707819 */ /* 0x000fe200000006ff */
[----:B------:R-:W-:Y:S01]  /*0330*/  IMAD.U32 R106, R100, 0x10000, RZ ;  /* 0x00010000646a7824 */ /* 0x000fe200078e00ff */
[----:B------:R-:W-:Y:S01]  /*0340*/  @P1 PRMT R107, R111, 0x7632, R107 ;  /* 0x000076326f6b1816 */ /* 0x000fe2000000006b */
[----:B------:R-:W-:Y:S01]  /*0350*/  IMAD.MOV.U32 R57, RZ, RZ, RZ ;  /* 0x000000ffff397224 */ /* 0x000fe200078e00ff */
[C---:B------:R-:W-:Y:S02]  /*0360*/  @P2 PRMT R2, R101.reuse, 0x7632, R2 ;  /* 0x0000763265022816 */ /* 0x040fe40000000002 */
[----:B------:R-:W-:Y:S01]  /*0370*/  SHF.L.U32 R104, R101, 0x10, RZ ;  /* 0x0000001065687819 */ /* 0x000fe200000006ff */
[----:B------:R-:W-:Y:S01]  /*0380*/  IMAD.U32 R107, R107, 0x10000, RZ ;  /* 0x000100006b6b7824 */ /* 0x000fe200078e00ff */
[----:B------:R-:W-:-:S02]  /*0390*/  @P2 PRMT R99, R103, 0x7632, R99 ;  /* 0x0000763267632816 */ /* 0x000fc40000000063 */
[----:B------:R-:W-:Y:S02]  /*03a0*/  @P1 PRMT R113, R108, 0x7632, R113 ;  /* 0x000076326c711816 */ /* 0x000fe40000000071 */
[C---:B------:R-:W-:Y:S01]  /*03b0*/  @P1 PRMT R109, R110.reuse, 0x7632, R109 ;  /* 0x000076326e6d1816 */ /* 0x040fe2000000006d */
[----:B------:R-:W-:Y:S01]  /*03c0*/  IMAD.U32 R110, R110, 0x10000, RZ ;  /* 0x000100006e6e7824 */ /* 0x000fe200078e00ff */
[----:B------:R-:W-:Y:S01]  /*03d0*/  @P2 PRMT R105, R100, 0x7632, R105 ;  /* 0x0000763264692816 */ /* 0x000fe20000000069 */
[----:B------:R-:W-:Y:S01]  /*03e0*/  IMAD.U32 R99, R99, 0x10000, RZ ;  /* 0x0001000063637824 */ /* 0x000fe200078e00ff */
[C---:B------:R-:W-:Y:S01]  /*03f0*/  @P2 PRMT R101, R102.reuse, 0x7632, R101 ;  /* 0x0000763266652816 */ /* 0x040fe20000000065 */
[----:B------:R-:W-:Y:S01]  /*0400*/  IMAD.U32 R102, R102, 0x10000, RZ ;  /* 0x0001000066667824 */ /* 0x000fe200078e00ff */
[----:B------:R-:W-:Y:S01]  /*0410*/  SHF.L.U32 R108, R111, 0x10, RZ ;  /* 0x000000106f6c7819 */ /* 0x000fe200000006ff */
[----:B------:R-:W-:Y:S01]  /*0420*/  IMAD.U32 R111, R0, 0x10000, RZ ;  /* 0x00010000006f7824 */ /* 0x000fe200078e00ff */
[----:B------:R-:W-:Y:S01]  /*0430*/  SHF.L.U32 R100, R103, 0x10, RZ ;  /* 0x0000001067647819 */ /* 0x000fe200000006ff */
[----:B------:R-:W-:Y:S01]  /*0440*/  IMAD.U32 R103, R2, 0x10000, RZ ;  /* 0x0001000002677824 */ /* 0x000fe200078e00ff */
[----:B------:R-:W-:-:S02]  /*0450*/  SHF.L.U32 R113, R113, 0x10, RZ ;  /* 0x0000001071717819 */ /* 0x000fc400000006ff */
[----:B------:R-:W-:Y:S02]  /*0460*/  SHF.L.U32 R109, R109, 0x10, RZ ;  /* 0x000000106d6d7819 */ /* 0x000fe400000006ff */
[----:B------:R-:W-:Y:S02]  /*0470*/  SHF.L.U32 R105, R105, 0x10, RZ ;  /* 0x0000001069697819 */ /* 0x000fe400000006ff */
[----:B------:R-:W-:-:S07]  /*0480*/  SHF.L.U32 R101, R101, 0x10, RZ ;  /* 0x0000001065657819 */ /* 0x000fce00000006ff */
.L_x_527:
[----:B-1----:R-:W1:Y:S08]  /*0490*/  LDC.64 R84, c[0x0][0x288] ;  /* 0x0000a200ff547b82 */ /* 0x002e700000000a00 */
[----:B------:R-:W2:Y:S08]  /*04a0*/  LDC.64 R88, c[0x0][0x258] ;  /* 0x00009600ff587b82 */ /* 0x000eb00000000a00 */
[----:B------:R-:W3:Y:S01]  /*04b0*/  LDC.64 R90, c[0x0][0x280] ;  /* 0x0000a000ff5a7b82 */ /* 0x000ee20000000a00 */
[----:B-1----:R-:W-:-:S07]  /*04c0*/  IMAD.WIDE R84, R4, 0x4, R84 ;  /* 0x0000000404547825 */ /* 0x002fce00078e0254 */
[----:B------:R-:W1:Y:S01]  /*04d0*/  LDC.64 R116, c[0x0][0x2c8] ;  /* 0x0000b200ff747b82 */ /* 0x000e620000000a00 */
[----:B------:R3:W4:Y:S01]  /*04e0*/  LDG.E R93, desc[UR4][R84.64] ;  /* 0x00000004545d7981 */ /* 0x000722000c1e1900 */
[----:B--2---:R-:W-:-:S05]  /*04f0*/  IMAD.WIDE R88, R4, 0x4, R88 ;  /* 0x0000000404587825 */ /* 0x004fca00078e0258 */
[----:B-----5:R-:W5:Y:S01]  /*0500*/  LDG.E R5, desc[UR4][R88.64] ;  /* 0x0000000458057981 */ /* 0x020f62000c1e1900 */
[----:B------:R-:W-:Y:S01]  /*0510*/  MOV R2, UR9 ;  /* 0x0000000900027c02 */ /* 0x000fe20008000f00 */
[----:B---3--:R-:W-:-:S04]  /*0520*/  IMAD.WIDE R84, R4, 0x4, R90 ;  /* 0x0000000404547825 */ /* 0x008fc800078e025a */
[----:B------:R-:W-:Y:S01]  /*0530*/  IMAD R6, R4, R2, RZ ;  /* 0x0000000204067224 */ /* 0x000fe200078e02ff */
[----:B------:R-:W-:Y:S01]  /*0540*/  BSSY B1, `(.L_x_467) ;  /* 0x00000fd000017945 */ /* 0x000fe20003800000 */
[----:B------:R1:W5:Y:S03]  /*0550*/  LDG.E R90, desc[UR4][R84.64] ;  /* 0x00000004545a7981 */ /* 0x000366000c1e1900 */
[----:B------:R-:W-:-:S04]  /*0560*/  SHF.R.S32.HI R91, RZ, 0x1f, R6 ;  /* 0x0000001fff5b7819 */ /* 0x000fc80000011406 */
[----:B------:R-:W-:-:S04]  /*0570*/  LEA.HI R6, R91, R6, RZ, 0x3 ;  /* 0x000000065b067211 */ /* 0x000fc800078f18ff */
[----:B------:R-:W-:-:S05]  /*0580*/  LEA.HI.SX32 R6, R6, R3, 0x1d ;  /* 0x0000000306067211 */ /* 0x000fca00078feaff */
[----:B-1----:R-:W-:Y:S01]  /*0590*/  IMAD.WIDE.U32 R84, R6, 0x10, R116 ;  /* 0x0000001006547825 */ /* 0x002fe200078e0074 */
[----:B----4-:R-:W-:-:S13]  /*05a0*/  ISETP.GT.AND P3, PT, R93, RZ, PT ;  /* 0x000000ff5d00720c */ /* 0x010fda0003f64270 */
[----:B------:R-:W-:Y:S05]  /*05b0*/  @P3 BRA `(.L_x_468) ;  /* 0x0000000000803947 */ /* 0x000fea0003800000 */
[----:B-----5:R-:W-:Y:S01]  /*05c0*/  ISETP.GE.AND P4, PT, R90, 0x1, PT ;  /* 0x000000015a00780c */ /* 0x020fe20003f86270 */
[----:B------:R-:W-:Y:S01]  /*05d0*/  BSSY B2, `(.L_x_469) ;  /* 0x0000012000027945 */ /* 0x000fe20003800000 */
[----:B------:R-:W-:-:S11]  /*05e0*/  IMAD.MOV.U32 R93, RZ, RZ, R6 ;  /* 0x000000ffff5d7224 */ /* 0x000fd600078e0006 */
[----:B------:R-:W-:Y:S01]  /*05f0*/  @P4 VIADD R89, R90, 0xffffffff ;  /* 0xffffffff5a594836 */ /* 0x000fe20000000000 */
[----:B------:R-:W-:-:S03]  /*0600*/  @P4 LOP3.LUT R3, R118, 0x1f, RZ, 0xc0, !PT ;  /* 0x0000001f76034812 */ /* 0x000fc600078ec0ff */
[----:B------:R-:W-:-:S05]  /*0610*/  @P4 IMAD R89, R89, R2, RZ ;  /* 0x0000000259594224 */ /* 0x000fca00078e02ff */
[----:B------:R-:W-:-:S04]  /*0620*/  @P4 SHF.R.S32.HI R88, RZ, 0x1f, R89 ;  /* 0x0000001fff584819 */ /* 0x000fc80000011459 */
[----:B------:R-:W-:Y:S01]  /*0630*/  @P4 LEA.HI R88, R88, R89, RZ, 0x3 ;  /* 0x0000005958584211 */ /* 0x000fe200078f18ff */
[----:B------:R-:W-:-:S06]  /*0640*/  HFMA2.MMA R89, -RZ, RZ, 0, 0 ;  /* 0x00000000ff597435 */ /* 0x000fcc00000001ff */
[----:B------:R-:W-:Y:S01]  /*0650*/  @P4 LEA.HI.SX32 R89, R88, R3, 0x1d ;  /* 0x0000000358594211 */ /* 0x000fe200078feaff */
[----:B------:R-:W-:Y:S06]  /*0660*/  @!P1 BRA `(.L_x_470) ;  /* 0x0000000000209947 */ /* 0x000fec0003800000 */
[----:B------:R-:W1:Y:S01]  /*0670*/  LDC.64 R80, c[0x0][0x240] ;  /* 0x00009000ff507b82 */ /* 0x000e620000000a00 */
[----:B------:R-:W-:-:S04]  /*0680*/  ISETP.NE.U32.AND P0, PT, RZ, UR6, PT ;  /* 0x00000006ff007c0c */ /* 0x000fc8000bf05070 */
[----:B------:R-:W-:-:S13]  /*0690*/  ISETP.NE.AND.EX P0, PT, RZ, UR7, PT, P0 ;  /* 0x00000007ff007c0c */ /* 0x000fda000bf05300 */
[----:B------:R2:W5:Y:S01]  /*06a0*/  @P0 LDG.E.128 R24, desc[UR4][R84.64] ;  /* 0x0000000454180981 */ /* 0x000562000c1e1d00 */
[----:B-1----:R-:W-:-:S06]  /*06b0*/  IMAD.WIDE.U32 R80, R89, 0x8, R80 ;  /* 0x0000000859507825 */ /* 0x002fcc00078e0050 */
[----:B------:R-:W5:Y:S01]  /*06c0*/  LDG.E.64 R80, desc[UR4][R80.64] ;  /* 0x0000000450507981 */ /* 0x000f62000c1e1b00 */
[----:B------:R-:W-:Y:S01]  /*06d0*/  IADD3 R93, R6, 0x20, RZ ;  /* 0x00000020065d7810 */ /* 0x000fe20007ffe0ff */
[----:B--2---:R-:W-:-:S07]  /*06e0*/  VIADD R89, R89, 0x20 ;  /* 0x0000002059597836 */ /* 0x004fce0000000000 */
.L_x_470:
[----:B------:R-:W-:Y:S05]  /*06f0*/  BSYNC B2 ;  /* 0x0000000000027941 */ /* 0x000fea0003800000 */
.L_x_469:
[----:B------:R-:W-:Y:S01]  /*0700*/  MOV R91, RZ ;  /* 0x000000ff005b7202 */ /* 0x000fe20000000f00 */
[----:B------:R-:W-:Y:S01]  /*0710*/  IMAD.MOV.U32 R94, RZ, RZ, RZ ;  /* 0x000000ffff5e7224 */ /* 0x000fe200078e00ff */
[----:B------:R-:W-:Y:S06]  /*0720*/  @!P2 BRA `(.L_x_471) ;  /* 0x0000000c0078a947 */ /* 0x000fec0003800000 */
[----:B------:R-:W1:Y:S01]  /*0730*/  LDC.64 R78, c[0x0][0x240] ;  /* 0x00009000ff4e7b82 */ /* 0x000e620000000a00 */
[----:B------:R-:W-:-:S04]  /*0740*/  ISETP.NE.U32.AND P0, PT, RZ, UR6, PT ;  /* 0x00000006ff007c0c */ /* 0x000fc8000bf05070 */
[----:B------:R-:W-:-:S13]  /*0750*/  ISETP.NE.AND.EX P0, PT, RZ, UR7, PT, P0 ;  /* 0x00000007ff007c0c */ /* 0x000fda000bf05300 */
[----:B------:R-:W-:-:S05]  /*0760*/  @P0 IMAD.WIDE.U32 R84, R93, 0x10, R116 ;  /* 0x000000105d540825 */ /* 0x000fca00078e0074 */
[----:B------:R2:W5:Y:S01]  /*0770*/  @P0 LDG.E.128 R20, desc[UR4][R84.64] ;  /* 0x0000000454140981 */ /* 0x000562000c1e1d00 */
[----:B-1----:R-:W-:-:S06]  /*0780*/  IMAD.WIDE.U32 R78, R89, 0x8, R78 ;  /* 0x00000008594e7825 */ /* 0x002fcc00078e004e */
[----:B------:R-:W5:Y:S01]  /*0790*/  LDG.E.64 R78, desc[UR4][R78.64] ;  /* 0x000000044e4e7981 */ /* 0x000f62000c1e1b00 */
[----:B------:R-:W-:Y:S01]  /*07a0*/  HFMA2.MMA R94, -RZ, RZ, 0, 0 ;  /* 0x00000000ff5e7435 */ /* 0x000fe200000001ff */
[----:B--2---:R-:W-:Y:S10]  /*07b0*/  BRA `(.L_x_471) ;  /* 0x0000000c00547947 */ /* 0x004ff40003800000 */
.L_x_468:
[----:B------:R-:W1:Y:S02]  /*07c0*/  LDC.64 R88, c[0x0][0x250] ;  /* 0x00009400ff587b82 */ /* 0x000e640000000a00 */
[----:B-1----:R-:W-:-:S06]  /*07d0*/  IMAD.WIDE R88, R4, 0x4, R88 ;  /* 0x0000000404587825 */ /* 0x002fcc00078e0258 */
[----:B------:R1:W2:Y:S01]  /*07e0*/  LDG.E R88, desc[UR4][R88.64] ;  /* 0x0000000458587981 */ /* 0x0002a2000c1e1900 */
[----:B-----5:R-:W-:Y:S01]  /*07f0*/  ISETP.GE.AND P4, PT, R90, 0x1, PT ;  /* 0x000000015a00780c */ /* 0x020fe20003f86270 */
[----:B------:R-:W-:Y:S01]  /*0800*/  VIADD R93, R93, 0xffffffff ;  /* 0xffffffff5d5d7836 */ /* 0x000fe20000000000 */
[----:B0-----:R-:W-:Y:S01]  /*0810*/  ISETP.NE.AND P0, PT, R115, RZ, PT ;  /* 0x000000ff7300720c */ /* 0x001fe20003f05270 */
[----:B------:R-:W-:Y:S01]  /*0820*/  BSSY B2, `(.L_x_472) ;  /* 0x0000070000027945 */ /* 0x000fe20003800000 */
[----:B------:R-:W-:Y:S01]  /*0830*/  MOV R91, RZ ;  /* 0x000000ff005b7202 */ /* 0x000fe20000000f00 */
[----:B------:R-:W-:Y:S01]  /*0840*/  IMAD R93, R93, R2, RZ ;  /* 0x000000025d5d7224 */ /* 0x000fe200078e02ff */
[----:B------:R-:W-:Y:S01]  /*0850*/  MOV R95, R6 ;  /* 0x00000006005f7202 */ /* 0x000fe20000000f00 */
[----:B-1----:R-:W-:-:S03]  /*0860*/  IMAD.MOV.U32 R89, RZ, RZ, RZ ;  /* 0x000000ffff597224 */ /* 0x002fc600078e00ff */
[----:B------:R-:W-:-:S03]  /*0870*/  SHF.R.S32.HI R94, RZ, 0x1f, R93 ;  /* 0x0000001fff5e7819 */ /* 0x000fc6000001145d */
[----:B------:R-:W-:Y:S02]  /*0880*/  @P4 IADD3 R3, R90, -0x1, RZ ;  /* 0xffffffff5a034810 */ /* 0x000fe40007ffe0ff */
[----:B------:R-:W-:-:S03]  /*0890*/  LEA.HI R94, R94, R93, RZ, 0x3 ;  /* 0x0000005d5e5e7211 */ /* 0x000fc600078f18ff */
[----:B------:R-:W-:-:S05]  /*08a0*/  @P4 IMAD R3, R3, R2, RZ ;  /* 0x0000000203034224 */ /* 0x000fca00078e02ff */
[----:B------:R-:W-:-:S04]  /*08b0*/  @P4 SHF.R.S32.HI R120, RZ, 0x1f, R3 ;  /* 0x0000001fff784819 */ /* 0x000fc80000011403 */
[----:B------:R-:W-:Y:S02]  /*08c0*/  @P4 LEA.HI R120, R120, R3, RZ, 0x3 ;  /* 0x0000000378784211 */ /* 0x000fe400078f18ff */
[----:B------:R-:W-:-:S04]  /*08d0*/  LOP3.LUT R3, R118, 0x1f, RZ, 0xc0, !PT ;  /* 0x0000001f76037812 */ /* 0x000fc800078ec0ff */
[-C--:B------:R-:W-:Y:S01]  /*08e0*/  LEA.HI.SX32 R93, R94, R3.reuse, 0x1d ;  /* 0x000000035e5d7211 */ /* 0x080fe200078feaff */
[----:B------:R-:W-:Y:S01]  /*08f0*/  IMAD.MOV.U32 R94, RZ, RZ, RZ ;  /* 0x000000ffff5e7224 */ /* 0x000fe200078e00ff */
[----:B------:R-:W-:Y:S02]  /*0900*/  @P4 LEA.HI.SX32 R89, R120, R3, 0x1d ;  /* 0x0000000378594211 */ /* 0x000fe400078feaff */
[----:B--2---:R-:W-:Y:S01]  /*0910*/  FSEL R88, R88, RZ, !P0 ;  /* 0x000000ff58587208 */ /* 0x004fe20004000000 */
[----:B------:R-:W-:Y:S06]  /*0920*/  @!P1 BRA `(.L_x_473) ;  /* 0x00000004007c9947 */ /* 0x000fec0003800000 */
[----:B------:R-:W0:Y:S08]  /*0930*/  LDC.64 R8, c[0x0][0x238] ;  /* 0x00008e00ff087b82 */ /* 0x000e300000000a00 */
[----:B------:R-:W1:Y:S08]  /*0940*/  LDC.64 R12, c[0x0][0x2b8] ;  /* 0x0000ae00ff0c7b82 */ /* 0x000e700000000a00 */
[----:B------:R-:W2:Y:S01]  /*0950*/  LDC.64 R80, c[0x0][0x240] ;  /* 0x00009000ff507b82 */ /* 0x000ea20000000a00 */
[----:B0-----:R-:W-:-:S06]  /*0960*/  IMAD.WIDE.U32 R8, R6, 0x10, R8 ;  /* 0x0000001006087825 */ /* 0x001fcc00078e0008 */
[----:B------:R-:W3:Y:S01]  /*0970*/  LDG.E.128 R8, desc[UR4][R8.64] ;  /* 0x0000000408087981 */ /* 0x000ee2000c1e1d00 */
[----:B-1----:R-:W-:-:S06]  /*0980*/  IMAD.WIDE.U32 R12, R93, 0x10, R12 ;  /* 0x000000105d0c7825 */ /* 0x002fcc00078e000c */
[----:B------:R-:W4:Y:S01]  /*0990*/  LDG.E.128 R12, desc[UR4][R12.64] ;  /* 0x000000040c0c7981 */ /* 0x000f22000c1e1d00 */
[----:B------:R-:W-:Y:S01]  /*09a0*/  ISETP.NE.U32.AND P0, PT, RZ, UR6, PT ;  /* 0x00000006ff007c0c */ /* 0x000fe2000bf05070 */
[----:B--2---:R-:W-:-:S03]  /*09b0*/  IMAD.WIDE.U32 R80, R89, 0x8, R80 ;  /* 0x0000000859507825 */ /* 0x004fc600078e0050 */
[----:B------:R-:W-:-:S03]  /*09c0*/  ISETP.NE.AND.EX P0, PT, RZ, UR7, PT, P0 ;  /* 0x00000007ff007c0c */ /* 0x000fc6000bf05300 */
[----:B------:R-:W5:Y:S10]  /*09d0*/  LDG.E.64 R80, desc[UR4][R80.64] ;  /* 0x0000000450507981 */ /* 0x000f74000c1e1b00 */
[----:B------:R0:W5:Y:S01]  /*09e0*/  @P0 LDG.E.128 R24, desc[UR4][R84.64] ;  /* 0x0000000454180981 */ /* 0x000162000c1e1d00 */
[----:B------:R-:W-:Y:S01]  /*09f0*/  VIADD R93, R93, 0x20 ;  /* 0x000000205d5d7836 */ /* 0x000fe20000000000 */
[----:B------:R-:W-:Y:S01]  /*0a00*/  IADD3 R89, R89, 0x20, RZ ;  /* 0x0000002059597810 */ /* 0x000fe20007ffe0ff */
[----:B---3--:R-:W-:Y:S01]  /*0a10*/  IMAD.U32 R19, R8, 0x10000, RZ ;  /* 0x0001000008137824 */ /* 0x008fe200078e00ff */
[----:B------:R-:W-:Y:S01]  /*0a20*/  SHF.L.U32 R119, R11, 0x10, RZ ;  /* 0x000000100b777819 */ /* 0x000fe200000006ff */
[----:B------:R-:W-:-:S02]  /*0a30*/  IMAD.U32 R97, R10, 0x10000, RZ ;  /* 0x000100000a617824 */ /* 0x000fc400078e00ff */
[----:B------:R-:W-:Y:S01]  /*0a40*/  FADD.FTZ R0, -R88, R19 ;  /* 0x0000001358007221 */ /* 0x000fe20000010100 */
[----:B------:R-:W-:Y:S02]  /*0a50*/  PRMT R17, R8, 0x7632, R17 ;  /* 0x0000763208117816 */ /* 0x000fe40000000011 */
[----:B------:R-:W-:Y:S01]  /*0a60*/  PRMT R8, R9, 0x7632, R8 ;  /* 0x0000763209087816 */ /* 0x000fe20000000008 */
[----:B------:R-:W-:Y:S01]  /*0a70*/  FMUL.FTZ R0, R5, R0 ;  /* 0x0000000005007220 */ /* 0x000fe20000410000 */
[----:B------:R-:W-:Y:S01]  /*0a80*/  SHF.L.U32 R95, R9, 0x10, RZ ;  /* 0x00000010095f7819 */ /* 0x000fe200000006ff */
[----:B----4-:R-:W-:Y:S01]  /*0a90*/  IMAD.U32 R9, R12, 0x10000, RZ ;  /* 0x000100000c097824 */ /* 0x010fe200078e00ff */
[----:B------:R-:W-:Y:S01]  /*0aa0*/  PRMT R7, R11, 0x7632, R7 ;  /* 0x000076320b077816 */ /* 0x000fe20000000007 */
[----:B------:R-:W-:Y:S01]  /*0ab0*/  IMAD.U32 R11, R14, 0x10000, RZ ;  /* 0x000100000e0b7824 */ /* 0x000fe200078e00ff */
[----:B------:R-:W-:Y:S01]  /*0ac0*/  PRMT R96, R12, 0x7632, R96 ;  /* 0x000076320c607816 */ /* 0x000fe20000000060 */
[----:B------:R-:W-:Y:S01]  /*0ad0*/  FADD.FTZ R12, -R88, R97 ;  /* 0x00000061580c7221 */ /* 0x000fe20000010100 */
[----:B------:R-:W-:Y:S01]  /*0ae0*/  PRMT R18, R14, 0x7632, R18 ;  /* 0x000076320e127816 */ /* 0x000fe20000000012 */
[----:B------:R-:W-:Y:S01]  /*0af0*/  FADD.FTZ R14, -R88, R119 ;  /* 0x00000077580e7221 */ /* 0x000fe20000010100 */
[----:B------:R-:W-:Y:S01]  /*0b00*/  IMAD.U32 R17, R17, 0x10000, RZ ;  /* 0x0001000011117824 */ /* 0x000fe200078e00ff */
[----:B0-----:R-:W-:Y:S01]  /*0b10*/  SHF.L.U32 R85, R7, 0x10, RZ ;  /* 0x0000001007557819 */ /* 0x001fe200000006ff */
[----:B------:R-:W-:Y:S01]  /*0b20*/  FADD.FTZ R40, R40, R9 ;  /* 0x0000000928287221 */ /* 0x000fe20000010000 */
[-C--:B------:R-:W-:Y:S01]  /*0b30*/  FFMA.FTZ R56, R0, R9.reuse, R56 ;  /* 0x0000000900387223 */ /* 0x080fe20000010038 */
[----:B------:R-:W-:Y:S01]  /*0b40*/  FMUL.FTZ R7, R114, R9 ;  /* 0x0000000972077220 */ /* 0x000fe20000410000 */
[C---:B------:R-:W-:Y:S01]  /*0b50*/  FMUL.FTZ R9, R5.reuse, R12 ;  /* 0x0000000c05097220 */ /* 0x040fe20000410000 */
[----:B------:R-:W-:Y:S01]  /*0b60*/  PRMT R94, R10, 0x7632, R94 ;  /* 0x000076320a5e7816 */ /* 0x000fe2000000005e */
[----:B------:R-:W-:Y:S01]  /*0b70*/  FMUL.FTZ R12, R5, R14 ;  /* 0x0000000e050c7220 */ /* 0x000fe20000410000 */
[----:B------:R-:W-:Y:S01]  /*0b80*/  SHF.L.U32 R19, R8, 0x10, RZ ;  /* 0x0000001008137819 */ /* 0x000fe200000006ff */
[----:B------:R-:W-:Y:S01]  /*0b90*/  FADD.FTZ R14, -R88, R17 ;  /* 0x00000011580e7221 */ /* 0x000fe20000010100 */
[----:B------:R-:W-:-:S02]  /*0ba0*/  PRMT R16, R13, 0x7632, R16 ;  /* 0x000076320d107816 */ /* 0x000fc40000000010 */
[----:B------:R-:W-:Y:S01]  /*0bb0*/  SHF.L.U32 R91, R13, 0x10, RZ ;  /* 0x000000100d5b7819 */ /* 0x000fe200000006ff */
[----:B------:R-:W-:Y:S01]  /*0bc0*/  IMAD.U32 R96, R96, 0x10000, RZ ;  /* 0x0001000060607824 */ /* 0x000fe200078e00ff */
[C---:B------:R-:W-:Y:S01]  /*0bd0*/  PRMT R84, R15.reuse, 0x7632, R84 ;  /* 0x000076320f547816 */ /* 0x040fe20000000054 */
[----:B------:R-:W-:Y:S01]  /*0be0*/  FADD.FTZ R120, -R88, R19 ;  /* 0x0000001358787221 */ /* 0x000fe20000010100 */
[----:B------:R-:W-:Y:S01]  /*0bf0*/  SHF.L.U32 R13, R15, 0x10, RZ ;  /* 0x000000100f0d7819 */ /* 0x000fe200000006ff */
[----:B------:R-:W-:Y:S02]  /*0c00*/  IMAD.U32 R15, R94, 0x10000, RZ ;  /* 0x000100005e0f7824 */ /* 0x000fe400078e00ff */
[----:B------:R-:W-:Y:S01]  /*0c10*/  FMUL.FTZ R97, R5, R14 ;  /* 0x0000000e05617220 */ /* 0x000fe20000410000 */
[C---:B------:R-:W-:Y:S01]  /*0c20*/  FADD.FTZ R10, -R88.reuse, R95 ;  /* 0x0000005f580a7221 */ /* 0x040fe20000010100 */
[----:B------:R-:W-:Y:S01]  /*0c30*/  FADD.FTZ R41, R41, R96 ;  /* 0x0000006029297221 */ /* 0x000fe20000010000 */
[----:B------:R-:W-:Y:S01]  /*0c40*/  FADD.FTZ R122, -R88, R15 ;  /* 0x0000000f587a7221 */ /* 0x000fe20000010100 */
[----:B------:R-:W-:Y:S01]  /*0c50*/  FFMA.FTZ R57, R97, R96, R57 ;  /* 0x0000006061397223 */ /* 0x000fe20000010039 */
[----:B------:R-:W-:Y:S01]  /*0c60*/  FMUL.FTZ R14, R5, R120 ;  /* 0x00000078050e7220 */ /* 0x000fe20000410000 */
[----:B------:R-:W-:Y:S01]  /*0c70*/  FMUL.FTZ R96, R113, R96 ;  /* 0x0000006071607220 */ /* 0x000fe20000410000 */
[----:B------:R-:W-:Y:S01]  /*0c80*/  FADD.FTZ R15, RZ, R7 ;  /* 0x00000007ff0f7221 */ /* 0x000fe20000010000 */
[----:B------:R-:W-:Y:S01]  /*0c90*/  FFMA.FTZ R120, R0, R7, RZ ;  /* 0x0000000700787223 */ /* 0x000fe200000100ff */
[----:B------:R-:W-:Y:S01]  /*0ca0*/  FMUL.FTZ R8, R5, R10 ;  /* 0x0000000a05087220 */ /* 0x000fe20000410000 */
[----:B------:R-:W-:Y:S01]  /*0cb0*/  SHF.L.U32 R16, R16, 0x10, RZ ;  /* 0x0000001010107819 */ /* 0x000fe200000006ff */
[----:B------:R-:W-:Y:S01]  /*0cc0*/  FMUL.FTZ R10, R112, R91 ;  /* 0x0000005b700a7220 */ /* 0x000fe20000410000 */
[----:B------:R-:W-:Y:S01]  /*0cd0*/  FADD.FTZ R17, R15, R96 ;  /* 0x000000600f117221 */ /* 0x000fe20000010000 */
[----:B------:R-:W-:-:S02]  /*0ce0*/  FFMA.FTZ R19, R97, R96, R120 ;  /* 0x0000006061137223 */ /* 0x000fc40000010078 */
[----:B------:R-:W-:Y:S01]  /*0cf0*/  FMUL.FTZ R15, R111, R16 ;  /* 0x000000106f0f7220 */ /* 0x000fe20000410000 */
[----:B------:R-:W-:Y:S01]  /*0d00*/  FADD.FTZ R120, R17, R10 ;  /* 0x0000000a11787221 */ /* 0x000fe20000010000 */
[----:B------:R-:W-:Y:S01]  /*0d10*/  FFMA.FTZ R19, R8, R10, R19 ;  /* 0x0000000a08137223 */ /* 0x000fe20000010013 */
[----:B------:R-:W-:Y:S01]  /*0d20*/  FADD.FTZ R43, R43, R16 ;  /* 0x000000102b2b7221 */ /* 0x000fe20000010000 */
[----:B------:R-:W-:Y:S01]  /*0d30*/  FFMA.FTZ R59, R14, R16, R59 ;  /* 0x000000100e3b7223 */ /* 0x000fe2000001003b */
[----:B------:R-:W-:Y:S01]  /*0d40*/  FADD.FTZ R36, R36, R11 ;  /* 0x0000000b24247221 */ /* 0x000fe20000010000 */
[-C--:B------:R-:W-:Y:S01]  /*0d50*/  FFMA.FTZ R52, R9, R11.reuse, R52 ;  /* 0x0000000b09347223 */ /* 0x080fe20000010034 */
[----:B------:R-:W-:Y:S01]  /*0d60*/  FMUL.FTZ R16, R5, R122 ;  /* 0x0000007a05107220 */ /* 0x000fe20000410000 */
[----:B------:R-:W-:Y:S02]  /*0d70*/  IMAD.U32 R18, R18, 0x10000, RZ ;  /* 0x0001000012127824 */ /* 0x000fe400078e00ff */
[----:B------:R-:W-:Y:S01]  /*0d80*/  FMUL.FTZ R11, R110, R11 ;  /* 0x0000000b6e0b7220 */ /* 0x000fe20000410000 */
[----:B------:R-:W-:Y:S01]  /*0d90*/  FADD.FTZ R120, R120, R15 ;  /* 0x0000000f78787221 */ /* 0x000fe20000010000 */
[----:B------:R-:W-:Y:S01]  /*0da0*/  FFMA.FTZ R122, R14, R15, R19 ;  /* 0x0000000f0e7a7223 */ /* 0x000fe20000010013 */
[----:B------:R-:W-:-:S02]  /*0db0*/  FMUL.FTZ R17, R109, R18 ;  /* 0x000000126d117220 */ /* 0x000fc40000410000 */
[----:B------:R-:W-:Y:S01]  /*0dc0*/  FADD.FTZ R120, R120, R11 ;  /* 0x0000000b78787221 */ /* 0x000fe20000010000 */
[----:B------:R-:W-:Y:S01]  /*0dd0*/  FFMA.FTZ R19, R9, R11, R122 ;  /* 0x0000000b09137223 */ /* 0x000fe2000001007a */
[----:B------:R-:W-:Y:S01]  /*0de0*/  SHF.L.U32 R84, R84, 0x10, RZ ;  /* 0x0000001054547819 */ /* 0x000fe200000006ff */
[----:B------:R-:W-:Y:S01]  /*0df0*/  FADD.FTZ R38, R38, R13 ;  /* 0x0000000d26267221 */ /* 0x000fe20000010000 */
[-C--:B------:R-:W-:Y:S01]  /*0e00*/  FFMA.FTZ R54, R12, R13.reuse, R54 ;  /* 0x0000000d0c367223 */ /* 0x080fe20000010036 */
[----:B------:R-:W-:Y:S01]  /*0e10*/  FADD.FTZ R94, -R88, R85 ;  /* 0x00000055585e7221 */ /* 0x000fe20000010100 */
[----:B------:R-:W-:Y:S01]  /*0e20*/  FMUL.FTZ R13, R108, R13 ;  /* 0x0000000d6c0d7220 */ /* 0x000fe20000410000 */
[----:B------:R-:W-:Y:S01]  /*0e30*/  FADD.FTZ R120, R120, R17 ;  /* 0x0000001178787221 */ /* 0x000fe20000010000 */
[C---:B------:R-:W-:Y:S01]  /*0e40*/  FFMA.FTZ R85, R16.reuse, R17, R19 ;  /* 0x0000001110557223 */ /* 0x040fe20000010013 */
[----:B------:R-:W-:Y:S01]  /*0e50*/  FADD.FTZ R37, R37, R18 ;  /* 0x0000001225257221 */ /* 0x000fe20000010000 */
[----:B------:R-:W-:Y:S01]  /*0e60*/  FFMA.FTZ R53, R16, R18, R53 ;  /* 0x0000001210357223 */ /* 0x000fe20000010035 */
[----:B------:R-:W-:Y:S01]  /*0e70*/  FMUL.FTZ R18, R5, R94 ;  /* 0x0000005e05127220 */ /* 0x000fe20000410000 */
[-C--:B------:R-:W-:Y:S01]  /*0e80*/  FMUL.FTZ R19, R107, R84.reuse ;  /* 0x000000546b137220 */ /* 0x080fe20000410000 */
        /* <DEDUP_REMOVED lines=8> */
[----:B------:R-:W-:-:S07]  /*0f10*/  VIADD R95, R6, 0x20 ;  /* 0x00000020065f7836 */ /* 0x000fce0000000000 */
.L_x_473:
[----:B------:R-:W-:Y:S05]  /*0f20*/  BSYNC B2 ;  /* 0x0000000000027941 */ /* 0x000fea0003800000 */
.L_x_472:
[----:B------:R-:W-:Y:S05]  /*0f30*/  @!P2 BRA `(.L_x_471) ;  /* 0x000000040074a947 */ /* 0x000fea0003800000 */
        /* <DEDUP_REMOVED lines=11> */
[----:B------:R-:W-:-:S05]  /*0ff0*/  @P0 IMAD.WIDE.U32 R76, R95, 0x10, R116 ;  /* 0x000000105f4c0825 */ /* 0x000fca00078e0074 */
[----:B------:R0:W5:Y:S01]  /*1000*/  @P0 LDG.E.128 R20, desc[UR4][R76.64] ;  /* 0x000000044c140981 */ /* 0x000162000c1e1d00 */
[C---:B---3--:R-:W-:Y:S01]  /*1010*/  PRMT R82, R68.reuse, 0x7632, R82 ;  /* 0x0000763244527816 */ /* 0x048fe20000000052 */
[C---:B------:R-:W-:Y:S01]  /*1020*/  IMAD.U32 R85, R69.reuse, 0x10000, RZ ;  /* 0x0001000045557824 */ /* 0x040fe200078e00ff */
[----:B------:R-:W-:Y:S02]  /*1030*/  SHF.L.U32 R83, R68, 0x10, RZ ;  /* 0x0000001044537819 */ /* 0x000fe400000006ff */
[----:B------:R-:W-:Y:S02]  /*1040*/  PRMT R68, R69, 0x7632, R68 ;  /* 0x0000763245447816 */ /* 0x000fe40000000044 */
[----:B------:R-:W-:Y:S02]  /*1050*/  PRMT R86, R70, 0x7632, R86 ;  /* 0x0000763246567816 */ /* 0x000fe40000000056 */
[C---:B------:R-:W-:Y:S02]  /*1060*/  PRMT R89, R71.reuse, 0x7632, R89 ;  /* 0x0000763247597816 */ /* 0x040fe40000000059 */
[----:B------:R-:W-:Y:S01]  /*1070*/  SHF.L.U32 R69, R82, 0x10, RZ ;  /* 0x0000001052457819 */ /* 0x000fe200000006ff */
[----:B------:R-:W-:Y:S01]  /*1080*/  IMAD.U32 R93, R71, 0x10000, RZ ;  /* 0x00010000475d7824 */ /* 0x000fe200078e00ff */
[----:B------:R-:W-:Y:S01]  /*1090*/  SHF.L.U32 R87, R70, 0x10, RZ ;  /* 0x0000001046577819 */ /* 0x000fe200000006ff */
[----:B------:R-:W-:Y:S01]  /*10a0*/  FADD.FTZ R98, -R88, R83 ;  /* 0x0000005358627221 */ /* 0x000fe20000010100 */
[----:B0-----:R-:W-:Y:S01]  /*10b0*/  SHF.L.U32 R77, R86, 0x10, RZ ;  /* 0x00000010564d7819 */ /* 0x001fe200000006ff */
[----:B------:R-:W-:-:S02]  /*10c0*/  IMAD.U32 R71, R68, 0x10000, RZ ;  /* 0x0001000044477824 */ /* 0x000fc400078e00ff */
[----:B------:R-:W-:Y:S01]  /*10d0*/  FADD.FTZ R116, -R88, R69 ;  /* 0x0000004558747221 */ /* 0x000fe20000010100 */
[----:B------:R-:W-:Y:S01]  /*10e0*/  IMAD.U32 R89, R89, 0x10000, RZ ;  /* 0x0001000059597824 */ /* 0x000fe200078e00ff */
[C---:B----4-:R-:W-:Y:S01]  /*10f0*/  PRMT R68, R72.reuse, 0x7632, R68 ;  /* 0x0000763248447816 */ /* 0x050fe20000000044 */
[----:B------:R-:W-:Y:S01]  /*1100*/  FMUL.FTZ R98, R5, R98 ;  /* 0x0000006205627220 */ /* 0x000fe20000410000 */
[----:B------:R-:W-:Y:S01]  /*1110*/  SHF.L.U32 R69, R72, 0x10, RZ ;  /* 0x0000001048457819 */ /* 0x000fe200000006ff */
[C---:B------:R-:W-:Y:S01]  /*1120*/  FADD.FTZ R70, -R88.reuse, R85 ;  /* 0x0000005558467221 */ /* 0x040fe20000010100 */
[C---:B------:R-:W-:Y:S01]  /*1130*/  FADD.FTZ R84, -R88.reuse, R87 ;  /* 0x0000005758547221 */ /* 0x040fe20000010100 */
[C---:B------:R-:W-:Y:S01]  /*1140*/  FADD.FTZ R86, -R88.reuse, R93 ;  /* 0x0000005d58567221 */ /* 0x040fe20000010100 */
[C---:B------:R-:W-:Y:S01]  /*1150*/  FADD.FTZ R76, -R88.reuse, R71 ;  /* 0x00000047584c7221 */ /* 0x040fe20000010100 */
[C---:B------:R-:W-:Y:S01]  /*1160*/  FADD.FTZ R82, -R88.reuse, R77 ;  /* 0x0000004d58527221 */ /* 0x040fe20000010100 */
[----:B------:R-:W-:Y:S01]  /*1170*/  FADD.FTZ R92, -R88, R89 ;  /* 0x00000059585c7221 */ /* 0x000fe20000010100 */
[----:B------:R-:W-:-:S02]  /*1180*/  PRMT R88, R74, 0x7632, R88 ;  /* 0x000076324a587816 */ /* 0x000fc40000000058 */
[----:B------:R-:W-:Y:S01]  /*1190*/  SHF.L.U32 R77, R74, 0x10, RZ ;  /* 0x000000104a4d7819 */ /* 0x000fe200000006ff */
[----:B------:R-:W-:Y:S01]  /*11a0*/  FADD.FTZ R32, R32, R69 ;  /* 0x0000004520207221 */ /* 0x000fe20000010000 */
[----:B------:R-:W-:Y:S01]  /*11b0*/  PRMT R71, R73, 0x7632, R71 ;  /* 0x0000763249477816 */ /* 0x000fe20000000047 */
[-C--:B------:R-:W-:Y:S01]  /*11c0*/  FFMA.FTZ R48, R98, R69.reuse, R48 ;  /* 0x0000004562307223 */ /* 0x080fe20000010030 */
[----:B------:R-:W-:Y:S02]  /*11d0*/  PRMT R74, R75, 0x7632, R74 ;  /* 0x000076324b4a7816 */ /* 0x000fe4000000004a */
[----:B------:R-:W-:Y:S01]  /*11e0*/  SHF.L.U32 R120, R68, 0x10, RZ ;  /* 0x0000001044787819 */ /* 0x000fe200000006ff */
[----:B------:R-:W-:Y:S01]  /*11f0*/  FMUL.FTZ R68, R106, R69 ;  /* 0x000000456a447220 */ /* 0x000fe20000410000 */
[----:B------:R-:W-:Y:S02]  /*1200*/  IMAD.U32 R73, R73, 0x10000, RZ ;  /* 0x0001000049497824 */ /* 0x000fe400078e00ff */
[C---:B------:R-:W-:Y:S01]  /*1210*/  FMUL.FTZ R69, R5.reuse, R70 ;  /* 0x0000004605457220 */ /* 0x040fe20000410000 */
[----:B------:R-:W-:Y:S01]  /*1220*/  FMUL.FTZ R70, R5, R84 ;  /* 0x0000005405467220 */ /* 0x000fe20000410000 */
[----:B------:R-:W-:-:S02]  /*1230*/  IMAD.U32 R122, R71, 0x10000, RZ ;  /* 0x00010000477a7824 */ /* 0x000fc400078e00ff */
[----:B------:R-:W-:Y:S01]  /*1240*/  FADD.FTZ R34, R34, R73 ;  /* 0x0000004922227221 */ /* 0x000fe20000010000 */
[----:B------:R-:W-:Y:S02]  /*1250*/  IMAD.U32 R84, R74, 0x10000, RZ ;  /* 0x000100004a547824 */ /* 0x000fe400078e00ff */
[-C--:B------:R-:W-:Y:S01]  /*1260*/  FFMA.FTZ R50, R69, R73.reuse, R50 ;  /* 0x0000004945327223 */ /* 0x080fe20000010032 */
[----:B------:R-:W-:Y:S02]  /*1270*/  IMAD.U32 R85, R75, 0x10000, RZ ;  /* 0x000100004b557824 */ /* 0x000fe400078e00ff */
[----:B------:R-:W-:Y:S01]  /*1280*/  FMUL.FTZ R71, R104, R73 ;  /* 0x0000004968477220 */ /* 0x000fe20000410000 */
[C---:B------:R-:W-:Y:S01]  /*1290*/  FMUL.FTZ R74, R5.reuse, R86 ;  /* 0x00000056054a7220 */ /* 0x040fe20000410000 */
[----:B------:R-:W-:Y:S01]  /*12a0*/  FMUL.FTZ R73, R5, R116 ;  /* 0x0000007405497220 */ /* 0x000fe20000410000 */
[----:B------:R-:W-:Y:S01]  /*12b0*/  FADD.FTZ R86, R91, R68 ;  /* 0x000000445b567221 */ /* 0x000fe20000010000 */
[----:B------:R-:W-:Y:S01]  /*12c0*/  FMUL.FTZ R75, R105, R120 ;  /* 0x00000078694b7220 */ /* 0x000fe20000410000 */
[----:B------:R-:W-:-:S03]  /*12d0*/  FFMA.FTZ R94, R98, R68, R94 ;  /* 0x00000044625e7223 */ /* 0x000fc6000001005e */
[----:B------:R-:W-:Y:S01]  /*12e0*/  FADD.FTZ R86, R86, R75 ;  /* 0x0000004b56567221 */ /* 0x000fe20000010000 */
[----:B------:R-:W-:Y:S01]  /*12f0*/  FFMA.FTZ R94, R73, R75, R94 ;  /* 0x0000004b495e7223 */ /* 0x000fe2000001005e */
[----:B------:R-:W-:Y:S01]  /*1300*/  FADD.FTZ R28, R28, R77 ;  /* 0x0000004d1c1c7221 */ /* 0x000fe20000010000 */
[-C--:B------:R-:W-:Y:S01]  /*1310*/  FFMA.FTZ R44, R70, R77.reuse, R44 ;  /* 0x0000004d462c7223 */ /* 0x080fe2000001002c */
[----:B------:R-:W-:Y:S01]  /*1320*/  FMUL.FTZ R72, R102, R77 ;  /* 0x0000004d66487220 */ /* 0x000fe20000410000 */
[----:B------:R-:W-:Y:S01]  /*1330*/  FMUL.FTZ R76, R5, R76 ;  /* 0x0000004c054c7220 */ /* 0x000fe20000410000 */
        /* <DEDUP_REMOVED lines=29> */
.L_x_471:
[----:B------:R-:W-:Y:S05]  /*1510*/  BSYNC B1 ;  /* 0x0000000000017941 */ /* 0x000fea0003800000 */
.L_x_467:
        /* <DEDUP_REMOVED lines=20> */
.L_x_539:
[----:B------:R-:W-:Y:S01]  /*1660*/  @P4 IADD3 R89, R90, -0x1, RZ ;  /* 0xffffffff5a594810 */ /* 0x000fe20007ffe0ff */
[----:B--2---:R-:W-:Y:S01]  /*1670*/  FADD.FTZ R84, R91, R84 ;  /* 0x000000545b547221 */ /* 0x004fe20000010000 */
[----:B---3--:R-:W-:Y:S01]  /*1680*/  FADD.FTZ R85, R94, R85 ;  /* 0x000000555e557221 */ /* 0x008fe20000010000 */
[----:B------:R-:W-:Y:S01]  /*1690*/  @P4 LOP3.LUT R3, R118, 0x1f, RZ, 0xc0, !PT ;  /* 0x0000001f76034812 */ /* 0x000fe200078ec0ff */
[----:B------:R-:W-:Y:S01]  /*16a0*/  BSSY B1, `(.L_x_475) ;  /* 0x00000d9000017945 */ /* 0x000fe20003800000 */
[----:B------:R-:W-:Y:S02]  /*16b0*/  @P4 IMAD R89, R89, R2, RZ ;  /* 0x0000000259594224 */ /* 0x000fe400078e02ff */
[----:B-1----:R-:W-:Y:S01]  /*16c0*/  FMUL.FTZ R94, R84, UR8 ;  /* 0x00000008545e7c20 */ /* 0x002fe20008410000 */
[----:B------:R-:W-:Y:S02]  /*16d0*/  IMAD.MOV.U32 R93, RZ, RZ, RZ ;  /* 0x000000ffff5d7224 */ /* 0x000fe400078e00ff */
[----:B------:R-:W-:Y:S01]  /*16e0*/  FMUL.FTZ R95, R85, UR8 ;  /* 0x00000008555f7c20 */ /* 0x000fe20008410000 */
        /* <DEDUP_REMOVED lines=11> */
[----:B-----5:R-:W-:Y:S01]  /*17a0*/  IMAD.U32 R88, R24, 0x10000, RZ ;  /* 0x0001000018587824 */ /* 0x020fe200078e00ff */
[----:B------:R-:W-:Y:S06]  /*17b0*/  BRA `(.L_x_479) ;  /* 0x0000000000287947 */ /* 0x000fec0003800000 */
.L_x_478:
[----:B------:R-:W-:Y:S01]  /*17c0*/  UISETP.NE.U32.AND UP0, UPT, UR6, URZ, UPT ;  /* 0x0000003f0600728c */ /* 0x000fe2000bf05070 */
[----:B0-----:R-:W-:-:S03]  /*17d0*/  ISETP.NE.AND P0, PT, R115, RZ, PT ;  /* 0x000000ff7300720c */ /* 0x001fc60003f05270 */
[----:B------:R-:W-:Y:S01]  /*17e0*/  UISETP.NE.AND.EX UP0, UPT, UR7, URZ, UPT, UP0 ;  /* 0x0000003f0700728c */ /* 0x000fe2000bf05300 */
[----:B------:R-:W-:-:S05]  /*17f0*/  FSEL R85, R94, RZ, !P0 ;  /* 0x000000ff5e557208 */ /* 0x000fca0004000000 */
[----:B------:R-:W-:Y:S01]  /*1800*/  PLOP3.LUT P5, PT, PT, PT, UP0, 0x80, 0x0 ;  /* 0x000000000000781c */ /* 0x000fe20003faf008 */
[----:B------:R-:W-:-:S04]  /*1810*/  FFMA.FTZ R84, R0, R95, R85 ;  /* 0x0000005f00547223 */ /* 0x000fc80000010055 */
[----:B------:R-:W-:-:S04]  /*1820*/  FADD.FTZ R84, R7, -R84 ;  /* 0x8000005407547221 */ /* 0x000fc80000010000 */
[----:B------:R-:W-:-:S04]  /*1830*/  FMUL.FTZ R88, R5, R84 ;  /* 0x0000005405587220 */ /* 0x000fc80000410000 */
[----:B-----5:R-:W-:-:S05]  /*1840*/  @P5 SHF.L.U32 R85, R24, 0x10, RZ ;  /* 0x0000001018555819 */ /* 0x020fca00000006ff */
[----:B------:R-:W-:-:S07]  /*1850*/  @P5 FADD.FTZ R88, R88, R85 ;  /* 0x0000005558585221 */ /* 0x000fce0000010000 */
.L_x_479:
[----:B------:R-:W-:Y:S05]  /*1860*/  BSYNC B2 ;  /* 0x0000000000027941 */ /* 0x000fea0003800000 */
.L_x_477:
[----:B------:R-:W1:Y:S01]  /*1870*/  @P4 LDC.64 R84, c[0x0][0x298] ;  /* 0x0000a600ff544b82 */ /* 0x000e620000000a00 */
[----:B------:R-:W-:Y:S01]  /*1880*/  ISETP.NE.U32.AND P0, PT, RZ, UR10, PT ;  /* 0x0000000aff007c0c */ /* 0x000fe2000bf05070 */
[----:B------:R-:W-:Y:S01]  /*1890*/  BSSY B2, `(.L_x_480) ;  /* 0x0000018000027945 */ /* 0x000fe20003800000 */
[----:B-----5:R-:W-:Y:S02]  /*18a0*/  @P4 LOP3.LUT P6, RZ, R80, 0xff, RZ, 0xc0, !PT ;  /* 0x000000ff50ff4812 */ /* 0x020fe400078cc0ff */
[----:B------:R-:W-:Y:S01]  /*18b0*/  ISETP.NE.AND.EX P0, PT, RZ, UR11, PT, P0 ;  /* 0x0000000bff007c0c */ /* 0x000fe2000bf05300 */
[----:B-1----:R-:W-:-:S12]  /*18c0*/  @P4 FMUL.FTZ R85, R88, R85 ;  /* 0x0000005558554220 */ /* 0x002fd80000410000 */
[----:B------:R-:W-:Y:S01]  /*18d0*/  @P0 F2FP.BF16.F32.PACK_AB R88, RZ, R88 ;  /* 0x00000058ff58023e */ /* 0x000fe200000010ff */
[----:B------:R-:W-:-:S03]  /*18e0*/  @P4 FMUL.FTZ R84, R85, R84 ;  /* 0x0000005455544220 */ /* 0x000fc60000410000 */
[----:B------:R-:W-:Y:S02]  /*18f0*/  @P0 PRMT R60, R88, 0x7610, R60 ;  /* 0x00007610583c0816 */ /* 0x000fe4000000003c */
[----:B------:R-:W-:-:S04]  /*1900*/  @P4 FSEL R84, R84, RZ, P6 ;  /* 0x000000ff54544208 */ /* 0x000fc80003000000 */
        /* <DEDUP_REMOVED lines=8> */
.L_x_481:
[----:B0-----:R-:W-:Y:S02]  /*1990*/  ISETP.NE.AND P6, PT, R115, RZ, PT ;  /* 0x000000ff7300720c */ /* 0x001fe40003fc5270 */
[----:B------:R-:W-:Y:S02]  /*19a0*/  @P5 PRMT R88, R24, 0x7632, R88 ;  /* 0x0000763218585816 */ /* 0x000fe40000000058 */
[----:B------:R-:W-:-:S05]  /*19b0*/  FSEL R84, R94, RZ, !P6 ;  /* 0x000000ff5e547208 */ /* 0x000fca0007000000 */
[----:B------:R-:W-:-:S04]  /*19c0*/  FFMA.FTZ R85, R97, R95, R84 ;  /* 0x0000005f61557223 */ /* 0x000fc80000010054 */
[----:B------:R-:W-:Y:S01]  /*19d0*/  FADD.FTZ R84, R96, -R85 ;  /* 0x8000005560547221 */ /* 0x000fe20000010000 */
[----:B------:R-:W-:-:S03]  /*19e0*/  @P5 IMAD.U32 R85, R88, 0x10000, RZ ;  /* 0x0001000058555824 */ /* 0x000fc600078e00ff */
[----:B------:R-:W-:-:S04]  /*19f0*/  FMUL.FTZ R88, R5, R84 ;  /* 0x0000005405587220 */ /* 0x000fc80000410000 */
[----:B------:R-:W-:-:S07]  /*1a00*/  @P5 FADD.FTZ R88, R88, R85 ;  /* 0x0000005558585221 */ /* 0x000fce0000010000 */
.L_x_482:
[----:B------:R-:W-:Y:S05]  /*1a10*/  BSYNC B2 ;  /* 0x0000000000027941 */ /* 0x000fea0003800000 */
.L_x_480:
[----:B------:R-:W1:Y:S01]  /*1a20*/  @P4 LDC.64 R84, c[0x0][0x298] ;  /* 0x0000a600ff544b82 */ /* 0x000e620000000a00 */
[----:B------:R-:W-:Y:S01]  /*1a30*/  @P4 LOP3.LUT P6, RZ, R80, 0xff00, RZ, 0xc0, !PT ;  /* 0x0000ff0050ff4812 */ /* 0x000fe200078cc0ff */
[----:B------:R-:W-:Y:S01]  /*1a40*/  BSSY B2, `(.L_x_483) ;  /* 0x0000014000027945 */ /* 0x000fe20003800000 */
[----:B-1----:R-:W-:Y:S01]  /*1a50*/  @P4 FMUL.FTZ R85, R88, R85 ;  /* 0x0000005558554220 */ /* 0x002fe20000410000 */
[----:B------:R-:W-:-:S03]  /*1a60*/  @P0 F2FP.BF16.F32.PACK_AB R88, RZ, R88 ;  /* 0x00000058ff58023e */ /* 0x000fc600000010ff */
[----:B------:R-:W-:Y:S01]  /*1a70*/  @P4 FMUL.FTZ R84, R85, R84 ;  /* 0x0000005455544220 */ /* 0x000fe20000410000 */
[----:B------:R-:W-:-:S04]  /*1a80*/  @P0 PRMT R60, R60, 0x5410, R88 ;  /* 0x000054103c3c0816 */ /* 0x000fc80000000058 */
[----:B------:R-:W-:-:S04]  /*1a90*/  @P4 FSEL R84, R84, RZ, P6 ;  /* 0x000000ff54544208 */ /* 0x000fc80003000000 */
[----:B------:R-:W-:-:S04]  /*1aa0*/  @P4 F2FP.BF16.F32.PACK_AB R84, RZ, R84 ;  /* 0x00000054ff54423e */ /* 0x000fc800000010ff */
[----:B------:R-:W-:Y:S01]  /*1ab0*/  @P4 PRMT R64, R64, 0x5410, R84 ;  /* 0x0000541040404816 */ /* 0x000fe20000000054 */
[----:B------:R-:W-:Y:S06]  /*1ac0*/  @P3 BRA `(.L_x_484) ;  /* 0x0000000000103947 */ /* 0x000fec0003800000 */
[----:B------:R-:W-:Y:S01]  /*1ad0*/  MOV R88, RZ ;  /* 0x000000ff00587202 */ /* 0x000fe20000000f00 */
[----:B------:R-:W-:Y:S06]  /*1ae0*/  @!P5 BRA `(.L_x_485) ;  /* 0x000000000024d947 */ /* 0x000fec0003800000 */
[----:B------:R-:W-:Y:S01]  /*1af0*/  IMAD.U32 R88, R25, 0x10000, RZ ;  /* 0x0001000019587824 */ /* 0x000fe200078e00ff */
[----:B------:R-:W-:Y:S06]  /*1b00*/  BRA `(.L_x_485) ;  /* 0x00000000001c7947 */ /* 0x000fec0003800000 */
.L_x_484:
[----:B0-----:R-:W-:-:S04]  /*1b10*/  ISETP.NE.AND P6, PT, R115, RZ, PT ;  /* 0x000000ff7300720c */ /* 0x001fc80003fc5270 */
[----:B------:R-:W-:-:S05]  /*1b20*/  FSEL R85, R94, RZ, !P6 ;  /* 0x000000ff5e557208 */ /* 0x000fca0007000000 */
[----:B------:R-:W-:-:S04]  /*1b30*/  FFMA.FTZ R85, R8, R95, R85 ;  /* 0x0000005f08557223 */ /* 0x000fc80000010055 */
[----:B------:R-:W-:Y:S01]  /*1b40*/  FADD.FTZ R84, R10, -R85 ;  /* 0x800000550a547221 */ /* 0x000fe20000010000 */
[----:B------:R-:W-:-:S03]  /*1b50*/  @P5 SHF.L.U32 R85, R25, 0x10, RZ ;  /* 0x0000001019555819 */ /* 0x000fc600000006ff */
[----:B------:R-:W-:-:S04]  /*1b60*/  FMUL.FTZ R88, R5, R84 ;  /* 0x0000005405587220 */ /* 0x000fc80000410000 */
[----:B------:R-:W-:-:S07]  /*1b70*/  @P5 FADD.FTZ R88, R88, R85 ;  /* 0x0000005558585221 */ /* 0x000fce0000010000 */
.L_x_485:
[----:B------:R-:W-:Y:S05]  /*1b80*/  BSYNC B2 ;  /* 0x0000000000027941 */ /* 0x000fea0003800000 */
.L_x_483:
        /* <DEDUP_REMOVED lines=16> */
.L_x_487:
[----:B0-----:R-:W-:-:S04]  /*1c90*/  ISETP.NE.AND P6, PT, R115, RZ, PT ;  /* 0x000000ff7300720c */ /* 0x001fc80003fc5270 */
[----:B------:R-:W-:-:S05]  /*1ca0*/  FSEL R85, R94, RZ, !P6 ;  /* 0x000000ff5e557208 */ /* 0x000fca0007000000 */
[--C-:B------:R-:W-:Y:S01]  /*1cb0*/  FFMA.FTZ R84, R14, R95, R85.reuse ;  /* 0x0000005f0e547223 */ /* 0x100fe20000010055 */
[----:B------:R-:W-:-:S03]  /*1cc0*/  @P5 PRMT R85, R25, 0x7632, R85 ;  /* 0x0000763219555816 */ /* 0x000fc60000000055 */
[----:B------:R-:W-:Y:S02]  /*1cd0*/  FADD.FTZ R84, R15, -R84 ;  /* 0x800000540f547221 */ /* 0x000fe40000010000 */
[----:B------:R-:W-:Y:S02]  /*1ce0*/  @P5 IMAD.U32 R85, R85, 0x10000, RZ ;  /* 0x0001000055555824 */ /* 0x000fe400078e00ff */
[----:B------:R-:W-:-:S04]  /*1cf0*/  FMUL.FTZ R88, R5, R84 ;  /* 0x0000005405587220 */ /* 0x000fc80000410000 */
[----:B------:R-:W-:-:S07]  /*1d00*/  @P5 FADD.FTZ R88, R88, R85 ;  /* 0x0000005558585221 */ /* 0x000fce0000010000 */
.L_x_488:
[----:B------:R-:W-:Y:S05]  /*1d10*/  BSYNC B2 ;  /* 0x0000000000027941 */ /* 0x000fea0003800000 */
.L_x_486:
        /* <DEDUP_REMOVED lines=11> */
[----:B------:R-:W-:Y:S01]  /*1dd0*/  HFMA2.MMA R88, -RZ, RZ, 0, 0 ;  /* 0x00000000ff587435 */ /* 0x000fe200000001ff */
[----:B------:R-:W-:Y:S10]  /*1de0*/  @!P5 BRA `(.L_x_491) ;  /* 0x000000000024d947 */ /* 0x000ff40003800000 */
[----:B------:R-:W-:Y:S01]  /*1df0*/  IMAD.U32 R88, R26, 0x10000, RZ ;  /* 0x000100001a587824 */ /* 0x000fe200078e00ff */
[----:B------:R-:W-:Y:S06]  /*1e00*/  BRA `(.L_x_491) ;  /* 0x00000000001c7947 */ /* 0x000fec0003800000 */
.L_x_490:
[----:B0-----:R-:W-:Y:S02]  /*1e10*/  ISETP.NE.AND P6, PT, R115, RZ, PT ;  /* 0x000000ff7300720c */ /* 0x001fe40003fc5270 */
[----:B------:R-:W-:Y:S02]  /*1e20*/  @P5 SHF.L.U32 R85, R26, 0x10, RZ ;  /* 0x000000101a555819 */ /* 0x000fe400000006ff */
[----:B------:R-:W-:-:S05]  /*1e30*/  FSEL R84, R94, RZ, !P6 ;  /* 0x000000ff5e547208 */ /* 0x000fca0007000000 */
[----:B------:R-:W-:-:S04]  /*1e40*/  FFMA.FTZ R84, R9, R95, R84 ;  /* 0x0000005f09547223 */ /* 0x000fc80000010054 */
[----:B------:R-:W-:-:S04]  /*1e50*/  FADD.FTZ R84, R11, -R84 ;  /* 0x800000540b547221 */ /* 0x000fc80000010000 */
[----:B------:R-:W-:-:S04]  /*1e60*/  FMUL.FTZ R88, R5, R84 ;  /* 0x0000005405587220 */ /* 0x000fc80000410000 */
[----:B------:R-:W-:-:S07]  /*1e70*/  @P5 FADD.FTZ R88, R88, R85 ;  /* 0x0000005558585221 */ /* 0x000fce0000010000 */
.L_x_491:
[----:B------:R-:W-:Y:S05]  /*1e80*/  BSYNC B2 ;  /* 0x0000000000027941 */ /* 0x000fea0003800000 */
.L_x_489:
        /* <DEDUP_REMOVED lines=16> */
.L_x_493:
[----:B0-----:R-:W-:-:S04]  /*1f90*/  ISETP.NE.AND P6, PT, R115, RZ, PT ;  /* 0x000000ff7300720c */ /* 0x001fc80003fc5270 */
[----:B------:R-:W-:-:S05]  /*1fa0*/  FSEL R85, R94, RZ, !P6 ;  /* 0x000000ff5e557208 */ /* 0x000fca0007000000 */
[--C-:B------:R-:W-:Y:S01]  /*1fb0*/  FFMA.FTZ R84, R16, R95, R85.reuse ;  /* 0x0000005f10547223 */ /* 0x100fe20000010055 */
[----:B------:R-:W-:-:S03]  /*1fc0*/  @P5 PRMT R85, R26, 0x7632, R85 ;  /* 0x000076321a555816 */ /* 0x000fc60000000055 */
[----:B------:R-:W-:Y:S01]  /*1fd0*/  FADD.FTZ R84, R17, -R84 ;  /* 0x8000005411547221 */ /* 0x000fe20000010000 */
[----:B------:R-:W-:-:S03]  /*1fe0*/  @P5 SHF.L.U32 R85, R85, 0x10, RZ ;  /* 0x0000001055555819 */ /* 0x000fc600000006ff */
[----:B------:R-:W-:-:S04]  /*1ff0*/  FMUL.FTZ R88, R5, R84 ;  /* 0x0000005405587220 */ /* 0x000fc80000410000 */
[----:B------:R-:W-:-:S07]  /*2000*/  @P5 FADD.FTZ R88, R88, R85 ;  /* 0x0000005558585221 */ /* 0x000fce0000010000 */
.L_x_494:
[----:B------:R-:W-:Y:S05]  /*2010*/  BSYNC B2 ;  /* 0x0000000000027941 */ /* 0x000fea0003800000 */
.L_x_492:
        /* <DEDUP_REMOVED lines=13> */
[----:B------:R-:W-:Y:S01]  /*20f0*/  SHF.L.U32 R88, R27, 0x10, RZ ;  /* 0x000000101b587819 */ /* 0x000fe200000006ff */
[----:B------:R-:W-:Y:S06]  /*2100*/  BRA `(.L_x_497) ;  /* 0x00000000001c7947 */ /* 0x000fec0003800000 */
.L_x_496:
[----:B0-----:R-:W-:-:S04]  /*2110*/  ISETP.NE.AND P6, PT, R115, RZ, PT ;  /* 0x000000ff7300720c */ /* 0x001fc80003fc5270 */
[----:B------:R-:W-:-:S05]  /*2120*/  FSEL R85, R94, RZ, !P6 ;  /* 0x000000ff5e557208 */ /* 0x000fca0007000000 */
[----:B------:R-:W-:Y:S01]  /*2130*/  FFMA.FTZ R84, R12, R95, R85 ;  /* 0x0000005f0c547223 */ /* 0x000fe20000010055 */
[----:B------:R-:W-:-:S03]  /*2140*/  @P5 SHF.L.U32 R85, R27, 0x10, RZ ;  /* 0x000000101b555819 */ /* 0x000fc600000006ff */
[----:B------:R-:W-:-:S04]  /*2150*/  FADD.FTZ R84, R13, -R84 ;  /* 0x800000540d547221 */ /* 0x000fc80000010000 */
[----:B------:R-:W-:-:S04]  /*2160*/  FMUL.FTZ R88, R5, R84 ;  /* 0x0000005405587220 */ /* 0x000fc80000410000 */
[----:B------:R-:W-:-:S07]  /*2170*/  @P5 FADD.FTZ R88, R88, R85 ;  /* 0x0000005558585221 */ /* 0x000fce0000010000 */
.L_x_497:
[----:B------:R-:W-:Y:S05]  /*2180*/  BSYNC B2 ;  /* 0x0000000000027941 */ /* 0x000fea0003800000 */
.L_x_495:
        /* <DEDUP_REMOVED lines=16> */
.L_x_499:
        /* <DEDUP_REMOVED lines=8> */
.L_x_500:
[----:B------:R-:W-:Y:S05]  /*2310*/  BSYNC B2 ;  /* 0x0000000000027941 */ /* 0x000fea0003800000 */
.L_x_498:
[----:B------:R-:W1:Y:S01]  /*2320*/  @P0 LDC.64 R90, c[0x0][0x308] ;  /* 0x0000c200ff5a0b82 */ /* 0x000e620000000a00 */
[----:B------:R-:W-:-:S04]  /*2330*/  @P0 F2FP.BF16.F32.PACK_AB R117, RZ, R116 ;  /* 0x00000074ff75023e */ /* 0x000fc800000010ff */
[----:B------:R-:W-:-:S03]  /*2340*/  @P0 PRMT R63, R63, 0x5410, R117 ;  /* 0x000054103f3f0816 */ /* 0x000fc60000000075 */
[----:B------:R-:W2:Y:S08]  /*2350*/  @P4 LDC.64 R84, c[0x0][0x298] ;  /* 0x0000a600ff544b82 */ /* 0x000eb00000000a00 */
[----:B------:R-:W3:Y:S01]  /*2360*/  @P4 LDC.64 R88, c[0x0][0x2f8] ;  /* 0x0000be00ff584b82 */ /* 0x000ee20000000a00 */
[----:B-1----:R-:W-:-:S04]  /*2370*/  @P0 IMAD.WIDE.U32 R90, R6, 0x10, R90 ;  /* 0x00000010065a0825 */ /* 0x002fc800078e005a */
[----:B------:R-:W-:Y:S01]  /*2380*/  VIADD R6, R6, 0x20 ;  /* 0x0000002006067836 */ /* 0x000fe20000000000 */
[----:B------:R1:W-:Y:S01]  /*2390*/  @P0 STG.E.128 desc[UR4][R90.64], R60 ;  /* 0x0000003c5a000986 */ /* 0x0003e2000c101d04 */
[----:B------:R-:W-:Y:S01]  /*23a0*/  @P4 LOP3.LUT P0, RZ, R81, 0xff000000, RZ, 0xc0, !PT ;  /* 0xff00000051ff4812 */ /* 0x000fe2000780c0ff */
[----:B--2---:R-:W-:-:S04]  /*23b0*/  @P4 FMUL.FTZ R85, R116, R85 ;  /* 0x0000005574554220 */ /* 0x004fc80000410000 */
[----:B------:R-:W-:Y:S01]  /*23c0*/  @P4 FMUL.FTZ R84, R85, R84 ;  /* 0x0000005455544220 */ /* 0x000fe20000410000 */
[----:B---3--:R-:W-:-:S04]  /*23d0*/  @P4 IMAD.WIDE.U32 R88, R93, 0x10, R88 ;  /* 0x000000105d584825 */ /* 0x008fc800078e0058 */
[----:B------:R-:W-:Y:S02]  /*23e0*/  @P4 FSEL R84, R84, RZ, P0 ;  /* 0x000000ff54544208 */ /* 0x000fe40000000000 */
[----:B------:R-:W-:Y:S02]  /*23f0*/  IADD3 R93, R93, 0x20, RZ ;  /* 0x000000205d5d7810 */ /* 0x000fe40007ffe0ff */
[----:B------:R-:W-:-:S04]  /*2400*/  @P4 F2FP.BF16.F32.PACK_AB R84, RZ, R84 ;  /* 0x00000054ff54423e */ /* 0x000fc800000010ff */
[----:B------:R-:W-:-:S05]  /*2410*/  @P4 PRMT R67, R67, 0x5410, R84 ;  /* 0x0000541043434816 */ /* 0x000fca0000000054 */
[----:B------:R1:W-:Y:S02]  /*2420*/  @P4 STG.E.128 desc[UR4][R88.64], R64 ;  /* 0x0000004058004986 */ /* 0x0003e4000c101d04 */
.L_x_476:
[----:B------:R-:W-:Y:S05]  /*2430*/  BSYNC B1 ;  /* 0x0000000000017941 */ /* 0x000fea0003800000 */
.L_x_475:
[----:B------:R-:W-:Y:S04]  /*2440*/  BSSY B1, `(.L_x_501) ;  /* 0x00000d0000017945 */ /* 0x000fe80003800000 */
[----:B------:R-:W-:Y:S05]  /*2450*/  @!P2 BRA `(.L_x_502) ;  /* 0x0000000c0038a947 */ /* 0x000fea0003800000 */
[----:B------:R-:W-:Y:S04]  /*2460*/  BSSY B2, `(.L_x_503) ;  /* 0x0000013000027945 */ /* 0x000fe80003800000 */
[----:B------:R-:W-:Y:S05]  /*2470*/  @P3 BRA `(.L_x_504) ;  /* 0x00000000001c3947 */ /* 0x000fea0003800000 */
[----:B------:R-:W-:Y:S01]  /*2480*/  UISETP.NE.U32.AND UP0, UPT, UR6, URZ, UPT ;  /* 0x0000003f0600728c */ /* 0x000fe2000bf05070 */
[----:B-1----:R-:W-:-:S03]  /*2490*/  MOV R88, RZ ;  /* 0x000000ff00587202 */ /* 0x002fc60000000f00 */
[----:B------:R-:W-:-:S06]  /*24a0*/  UISETP.NE.AND.EX UP0, UPT, UR7, URZ, UPT, UP0 ;  /* 0x0000003f0700728c */ /* 0x000fcc000bf05300 */
[----:B------:R-:W-:-:S13]  /*24b0*/  PLOP3.LUT P5, PT, PT, PT, UP0, 0x80, 0x0 ;  /* 0x000000000000781c */ /* 0x000fda0003faf008 */
[----:B------:R-:W-:Y:S05]  /*24c0*/  @!P5 BRA `(.L_x_505) ;  /* 0x000000000030d947 */ /* 0x000fea0003800000 */
[----:B-----5:R-:W-:Y:S01]  /*24d0*/  IMAD.U32 R88, R20, 0x10000, RZ ;  /* 0x0001000014587824 */ /* 0x020fe200078e00ff */
[----:B------:R-:W-:Y:S06]  /*24e0*/  BRA `(.L_x_505) ;  /* 0x0000000000287947 */ /* 0x000fec0003800000 */
.L_x_504:
[----:B------:R-:W-:Y:S01]  /*24f0*/  UISETP.NE.U32.AND UP0, UPT, UR6, URZ, UPT ;  /* 0x0000003f0600728c */ /* 0x000fe2000bf05070 */
[----:B0-----:R-:W-:-:S03]  /*2500*/  ISETP.NE.AND P0, PT, R115, RZ, PT ;  /* 0x000000ff7300720c */ /* 0x001fc60003f05270 */
[----:B------:R-:W-:Y:S01]  /*2510*/  UISETP.NE.AND.EX UP0, UPT, UR7, URZ, UPT, UP0 ;  /* 0x0000003f0700728c */ /* 0x000fe2000bf05300 */
[----:B------:R-:W-:-:S05]  /*2520*/  FSEL R85, R94, RZ, !P0 ;  /* 0x000000ff5e557208 */ /* 0x000fca0004000000 */
[----:B------:R-:W-:Y:S01]  /*2530*/  PLOP3.LUT P5, PT, PT, PT, UP0, 0x80, 0x0 ;  /* 0x000000000000781c */ /* 0x000fe20003faf008 */
[----:B------:R-:W-:-:S04]  /*2540*/  FFMA.FTZ R85, R98, R95, R85 ;  /* 0x0000005f62557223 */ /* 0x000fc80000010055 */
[----:B------:R-:W-:-:S04]  /*2550*/  FADD.FTZ R84, R68, -R85 ;  /* 0x8000005544547221 */ /* 0x000fc80000010000 */
[----:B-1----:R-:W-:-:S04]  /*2560*/  FMUL.FTZ R88, R5, R84 ;  /* 0x0000005405587220 */ /* 0x002fc80000410000 */
[----:B-----5:R-:W-:-:S05]  /*2570*/  @P5 SHF.L.U32 R85, R20, 0x10, RZ ;  /* 0x0000001014555819 */ /* 0x020fca00000006ff */
[----:B------:R-:W-:-:S07]  /*2580*/  @P5 FADD.FTZ R88, R88, R85 ;  /* 0x0000005558585221 */ /* 0x000fce0000010000 */
.L_x_505:
[----:B------:R-:W-:Y:S05]  /*2590*/  BSYNC B2 ;  /* 0x0000000000027941 */ /* 0x000fea0003800000 */
.L_x_503:
        /* <DEDUP_REMOVED lines=18> */
.L_x_507:
[----:B0-----:R-:W-:Y:S02]  /*26c0*/  ISETP.NE.AND P6, PT, R115, RZ, PT ;  /* 0x000000ff7300720c */ /* 0x001fe40003fc5270 */
[----:B------:R-:W-:Y:S02]  /*26d0*/  @P5 PRMT R85, R20, 0x7632, R85 ;  /* 0x0000763214555816 */ /* 0x000fe40000000055 */
[----:B------:R-:W-:Y:S02]  /*26e0*/  FSEL R84, R94, RZ, !P6 ;  /* 0x000000ff5e547208 */ /* 0x000fe40007000000 */
[----:B------:R-:W-:-:S03]  /*26f0*/  @P5 SHF.L.U32 R85, R85, 0x10, RZ ;  /* 0x0000001055555819 */ /* 0x000fc600000006ff */
[----:B------:R-:W-:-:S04]  /*2700*/  FFMA.FTZ R84, R73, R95, R84 ;  /* 0x0000005f49547223 */ /* 0x000fc80000010054 */
[----:B------:R-:W-:-:S04]  /*2710*/  FADD.FTZ R84, R75, -R84 ;  /* 0x800000544b547221 */ /* 0x000fc80000010000 */
[----:B------:R-:W-:-:S04]  /*2720*/  FMUL.FTZ R88, R5, R84 ;  /* 0x0000005405587220 */ /* 0x000fc80000410000 */
[----:B------:R-:W-:-:S07]  /*2730*/  @P5 FADD.FTZ R88, R88, R85 ;  /* 0x0000005558585221 */ /* 0x000fce0000010000 */
.L_x_508:
[----:B------:R-:W-:Y:S05]  /*2740*/  BSYNC B2 ;  /* 0x0000000000027941 */ /* 0x000fea0003800000 */
.L_x_506:
        /* <DEDUP_REMOVED lines=15> */
.L_x_510:
[----:B0-----:R-:W-:Y:S02]  /*2840*/  ISETP.NE.AND P6, PT, R115, RZ, PT ;  /* 0x000000ff7300720c */ /* 0x001fe40003fc5270 */
[----:B------:R-:W-:Y:S02]  /*2850*/  @P5 SHF.L.U32 R85, R21, 0x10, RZ ;  /* 0x0000001015555819 */ /* 0x000fe400000006ff */
[----:B------:R-:W-:-:S05]  /*2860*/  FSEL R84, R94, RZ, !P6 ;  /* 0x000000ff5e547208 */ /* 0x000fca0007000000 */
[----:B------:R-:W-:-:S04]  /*2870*/  FFMA.FTZ R84, R69, R95, R84 ;  /* 0x0000005f45547223 */ /* 0x000fc80000010054 */
[----:B------:R-:W-:-:S04]  /*2880*/  FADD.FTZ R84, R71, -R84 ;  /* 0x8000005447547221 */ /* 0x000fc80000010000 */
[----:B------:R-:W-:-:S04]  /*2890*/  FMUL.FTZ R88, R5, R84 ;  /* 0x0000005405587220 */ /* 0x000fc80000410000 */
[----:B------:R-:W-:-:S07]  /*28a0*/  @P5 FADD.FTZ R88, R88, R85 ;  /* 0x0000005558585221 */ /* 0x000fce0000010000 */
.L_x_511:
[----:B------:R-:W-:Y:S05]  /*28b0*/  BSYNC B2 ;  /* 0x0000000000027941 */ /* 0x000fea0003800000 */
.L_x_509:
        /* <DEDUP_REMOVED lines=16> */
.L_x_513:
        /* <DEDUP_REMOVED lines=8> */
.L_x_514:
[----:B------:R-:W-:Y:S05]  /*2a40*/  BSYNC B2 ;  /* 0x0000000000027941 */ /* 0x000fea0003800000 */
.L_x_512:
        /* <DEDUP_REMOVED lines=15> */
.L_x_516:
[----:B0-----:R-:W-:-:S04]  /*2b40*/  ISETP.NE.AND P6, PT, R115, RZ, PT ;  /* 0x000000ff7300720c */ /* 0x001fc80003fc5270 */
[----:B------:R-:W-:-:S05]  /*2b50*/  FSEL R85, R94, RZ, !P6 ;  /* 0x000000ff5e557208 */ /* 0x000fca0007000000 */
[----:B------:R-:W-:-:S04]  /*2b60*/  FFMA.FTZ R85, R70, R95, R85 ;  /* 0x0000005f46557223 */ /* 0x000fc80000010055 */
[----:B------:R-:W-:Y:S01]  /*2b70*/  FADD.FTZ R84, R72, -R85 ;  /* 0x8000005548547221 */ /* 0x000fe20000010000 */
[----:B------:R-:W-:-:S03]  /*2b80*/  @P5 SHF.L.U32 R85, R22, 0x10, RZ ;  /* 0x0000001016555819 */ /* 0x000fc600000006ff */
[----:B------:R-:W-:-:S04]  /*2b90*/  FMUL.FTZ R88, R5, R84 ;  /* 0x0000005405587220 */ /* 0x000fc80000410000 */
[----:B------:R-:W-:-:S07]  /*2ba0*/  @P5 FADD.FTZ R88, R88, R85 ;  /* 0x0000005558585221 */ /* 0x000fce0000010000 */
.L_x_517:
[----:B------:R-:W-:Y:S05]  /*2bb0*/  BSYNC B2 ;  /* 0x0000000000027941 */ /* 0x000fea0003800000 */
.L_x_515:
        /* <DEDUP_REMOVED lines=16> */
.L_x_519:
        /* <DEDUP_REMOVED lines=8> */
.L_x_520:
[----:B------:R-:W-:Y:S05]  /*2d40*/  BSYNC B2 ;  /* 0x0000000000027941 */ /* 0x000fea0003800000 */
.L_x_518:
        /* <DEDUP_REMOVED lines=15> */
.L_x_522:
[----:B0-----:R-:W-:-:S04]  /*2e40*/  ISETP.NE.AND P6, PT, R115, RZ, PT ;  /* 0x000000ff7300720c */ /* 0x001fc80003fc5270 */
[----:B------:R-:W-:-:S05]  /*2e50*/  FSEL R85, R94, RZ, !P6 ;  /* 0x000000ff5e557208 */ /* 0x000fca0007000000 */
[----:B------:R-:W-:-:S04]  /*2e60*/  FFMA.FTZ R85, R74, R95, R85 ;  /* 0x0000005f4a557223 */ /* 0x000fc80000010055 */
[----:B------:R-:W-:Y:S01]  /*2e70*/  FADD.FTZ R84, R86, -R85 ;  /* 0x8000005556547221 */ /* 0x000fe20000010000 */
[----:B------:R-:W-:-:S03]  /*2e80*/  @P5 SHF.L.U32 R85, R23, 0x10, RZ ;  /* 0x0000001017555819 */ /* 0x000fc600000006ff */
[----:B------:R-:W-:-:S04]  /*2e90*/  FMUL.FTZ R88, R5, R84 ;  /* 0x0000005405587220 */ /* 0x000fc80000410000 */
[----:B------:R-:W-:-:S07]  /*2ea0*/  @P5 FADD.FTZ R88, R88, R85 ;  /* 0x0000005558585221 */ /* 0x000fce0000010000 */
.L_x_523:
[----:B------:R-:W-:Y:S05]  /*2eb0*/  BSYNC B2 ;  /* 0x0000000000027941 */ /* 0x000fea0003800000 */
.L_x_521:
        /* <DEDUP_REMOVED lines=16> */
.L_x_525:
        /* <DEDUP_REMOVED lines=8> */
.L_x_526:
[----:B------:R-:W-:Y:S05]  /*3040*/  BSYNC B2 ;  /* 0x0000000000027941 */ /* 0x000fea0003800000 */
.L_x_524:
[----:B------:R-:W1:Y:S01]  /*3050*/  @P4 LDC.64 R84, c[0x0][0x298] ;  /* 0x0000a600ff544b82 */ /* 0x000e620000000a00 */
[----:B------:R-:W-:-:S07]  /*3060*/  @P4 LOP3.LUT P3, RZ, R79, 0xff000000, RZ, 0xc0, !PT ;  /* 0xff0000004fff4812 */ /* 0x000fce000786c0ff */
[----:B------:R-:W2:Y:S08]  /*3070*/  @P0 LDC.64 R90, c[0x0][0x308] ;  /* 0x0000c200ff5a0b82 */ /* 0x000eb00000000a00 */
[----:B------:R-:W3:Y:S01]  /*3080*/  @P4 LDC.64 R88, c[0x0][0x2f8] ;  /* 0x0000be00ff584b82 */ /* 0x000ee20000000a00 */
[----:B-1----:R-:W-:Y:S01]  /*3090*/  @P4 FMUL.FTZ R85, R94, R85 ;  /* 0x000000555e554220 */ /* 0x002fe20000410000 */
[----:B------:R-:W-:-:S03]  /*30a0*/  @P0 F2FP.BF16.F32.PACK_AB R94, RZ, R94 ;  /* 0x0000005eff5e023e */ /* 0x000fc600000010ff */
[----:B------:R-:W-:Y:S01]  /*30b0*/  @P4 FMUL.FTZ R84, R85, R84 ;  /* 0x0000005455544220 */ /* 0x000fe20000410000 */
[----:B------:R-:W-:-:S04]  /*30c0*/  @P0 PRMT R63, R63, 0x5410, R94 ;  /* 0x000054103f3f0816 */ /* 0x000fc8000000005e */
[----:B------:R-:W-:Y:S01]  /*30d0*/  @P4 FSEL R5, R84, RZ, P3 ;  /* 0x000000ff54054208 */ /* 0x000fe20001800000 */
[----:B--2---:R-:W-:-:S03]  /*30e0*/  @P0 IMAD.WIDE.U32 R84, R6, 0x10, R90 ;  /* 0x0000001006540825 */ /* 0x004fc600078e005a */
[----:B------:R-:W-:Y:S02]  /*30f0*/  @P4 F2FP.BF16.F32.PACK_AB R5, RZ, R5 ;  /* 0x00000005ff05423e */ /* 0x000fe400000010ff */
[----:B------:R2:W-:Y:S01]  /*3100*/  @P0 STG.E.128 desc[UR4][R84.64], R60 ;  /* 0x0000003c54000986 */ /* 0x0005e2000c101d04 */
[----:B---3--:R-:W-:Y:S01]  /*3110*/  @P4 IMAD.WIDE.U32 R88, R93, 0x10, R88 ;  /* 0x000000105d584825 */ /* 0x008fe200078e0058 */
[----:B------:R-:W-:-:S05]  /*3120*/  @P4 PRMT R67, R67, 0x5410, R5 ;  /* 0x0000541043434816 */ /* 0x000fca0000000005 */
[----:B------:R2:W-:Y:S02]  /*3130*/  @P4 STG.E.128 desc[UR4][R88.64], R64 ;  /* 0x0000004058004986 */ /* 0x0005e4000c101d04 */
.L_x_502:
[----:B------:R-:W-:Y:S05]  /*3140*/  BSYNC B1 ;  /* 0x0000000000017941 */ /* 0x000fea0003800000 */
.L_x_501:
[----:B--2---:R-:W2:Y:S02]  /*3150*/  LDC.64 R84, c[0x0][0x210] ;  /* 0x00008400ff547b82 */ /* 0x004ea40000000a00 */
[----:B--2---:R-:W-:-:S04]  /*3160*/  LEA R4, R84, R4, 0x2 ;  /* 0x0000000454047211 */ /* 0x004fc800078e10ff */
[----:B------:R-:W-:-:S13]  /*3170*/  ISETP.GE.AND P0, PT, R4, R85, PT ;  /* 0x000000550400720c */ /* 0x000fda0003f06270 */
[----:B------:R-:W-:Y:S05]  /*3180*/  @!P0 BRA `(.L_x_527) ;  /* 0xffffffd000c08947 */ /* 0x000fea000383ffff */
.L_x_466:
[----:B------:R-:W-:Y:S05]  /*3190*/  BSYNC B0 ;  /* 0x0000000000007941 */ /* 0x000fea0003800000 */
.L_x_465:
[----:B------:R-:W2:Y:S01]  /*31a0*/  S2R R3, SR_CgaCtaId ;  /* 0x0000000000037919 */ /* 0x000ea20000008800 */
[--C-:B------:R-:W-:Y:S01]  /*31b0*/  SHF.R.U32.HI R4, RZ, 0x5, R118.reuse ;  /* 0x00000005ff047819 */ /* 0x100fe20000011676 */
[----:B------:R-:W-:Y:S05]  /*31c0*/  WARPSYNC.ALL ;  /* 0x0000000000007948 */ /* 0x000fea0003800000 */
[----:B------:R-:W-:Y:S01]  /*31d0*/  MOV R0, 0x400 ;  /* 0x0000040000007802 */ /* 0x000fe20000000f00 */
[----:B------:R-:W-:Y:S01]  /*31e0*/  IMAD.SHL.U32 R4, R4, 0x40, RZ ;  /* 0x0000004004047824 */ /* 0x000fe200078e00ff */
[----:B------:R-:W-:Y:S01]  /*31f0*/  LOP3.LUT R5, R118, 0x1f, RZ, 0xc0, !PT ;  /* 0x0000001f76057812 */ /* 0x000fe200078ec0ff */
[----:B-----5:R-:W3:Y:S01]  /*3200*/  S2R R23, SR_CTAID.X ;  /* 0x0000000000177919 */ /* 0x020ee20000002500 */
[----:B------:R-:W-:Y:S01]  /*3210*/  IADD3 R22, R2, 0x7f, -R118 ;  /* 0x0000007f02167810 */ /* 0x000fe20007ffe876 */
[----:B------:R-:W-:-:S03]  /*3220*/  ULDC.64 UR12, c[0x0][0x2d8] ;  /* 0x0000b600000c7ab9 */ /* 0x000fc60000000a00 */
[C---:B------:R-:W-:Y:S02]  /*3230*/  LOP3.LUT P3, RZ, R22.reuse, 0xffffff80, RZ, 0xc0, !PT ;  /* 0xffffff8016ff7812 */ /* 0x040fe4000786c0ff */
[C---:B------:R-:W-:Y:S02]  /*3240*/  ISETP.GE.U32.AND P2, PT, R22.reuse, 0x100, PT ;  /* 0x000001001600780c */ /* 0x040fe40003f46070 */
[C---:B------:R-:W-:Y:S02]  /*3250*/  ISETP.GE.U32.AND P1, PT, R22.reuse, 0x180, PT ;  /* 0x000001801600780c */ /* 0x040fe40003f26070 */
[----:B------:R-:W-:Y:S02]  /*3260*/  ISETP.GE.U32.AND P0, PT, R22, 0x200, PT ;  /* 0x000002001600780c */ /* 0x000fe40003f06070 */
[----:B--2---:R-:W-:Y:S02]  /*3270*/  LEA R3, R3, R0, 0x18 ;  /* 0x0000000003037211 */ /* 0x004fe400078ec0ff */
[----:B------:R-:W-:-:S04]  /*3280*/  LOP3.LUT R0, R4, 0xffffffc0, R5, 0xe2, !PT ;  /* 0xffffffc004007812 */ /* 0x000fc800078ee205 */
[-C--:B------:R-:W-:Y:S02]  /*3290*/  LEA R0, R0, R3.reuse, 0x5 ;  /* 0x0000000300007211 */ /* 0x080fe400078e28ff */
[----:B------:R-:W-:Y:S01]  /*32a0*/  LEA R3, R118, R3, 0x2 ;  /* 0x0000000376037211 */ /* 0x000fe200078e10ff */
[----:B---3--:R-:W-:Y:S02]  /*32b0*/  IMAD R27, R23, R2, RZ ;  /* 0x00000002171b7224 */ /* 0x008fe400078e02ff */
[----:B------:R-:W-:Y:S04]  /*32c0*/  STS.128 [R0], R40 ;  /* 0x0000002800007388 */ /* 0x000fe80000000c00 */
[----:B------:R-:W-:Y:S01]  /*32d0*/  STS.128 [R0+0x10], R36 ;  /* 0x0000102400007388 */ /* 0x000fe20000000c00 */
[----:B------:R-:W-:-:S03]  /*32e0*/  IADD3 R118, P4, R27, R118, RZ ;  /* 0x000000761b767210 */ /* 0x000fc60007f9e0ff */
[----:B------:R2:W-:Y:S04]  /*32f0*/  STS.128 [R0+0x400], R32 ;  /* 0x0004002000007388 */ /* 0x0005e80000000c00 */
[----:B------:R-:W-:Y:S01]  /*3300*/  STS.128 [R0+0x410], R28 ;  /* 0x0004101c00007388 */ /* 0x000fe20000000c00 */
[----:B------:R-:W-:Y:S01]  /*3310*/  BAR.SYNC.DEFER_BLOCKING 0x0 ;  /* 0x0000000000007b1d */ /* 0x000fe20000010000 */
[----:B--2---:R-:W-:-:S05]  /*3320*/  IMAD.X R35, RZ, RZ, RZ, P4 ;  /* 0x000000ffff237224 */ /* 0x004fca00020e06ff */
[----:B------:R-:W-:Y:S01]  /*3330*/  SHF.L.U64.HI R35, R118, 0x2, R35 ;  /* 0x0000000276237819 */ /* 0x000fe20000010223 */
[----:B------:R-:W2:Y:S04]  /*3340*/  LDS R4, [R3] ;  /* 0x0000000003047984 */ /* 0x000ea80000000800 */
[----:B------:R-:W3:Y:S04]  /*3350*/  LDS R9, [R3+0x800] ;  /* 0x0008000003097984 */ /* 0x000ee80000000800 */
[----:B------:R-:W4:Y:S04]  /*3360*/  LDS R5, [R3+0x200] ;  /* 0x0002000003057984 */ /* 0x000f280000000800 */
[----:B------:R-:W0:Y:S04]  /*3370*/  LDS R6, [R3+0x400] ;  /* 0x0004000003067984 */ /* 0x000e280000000800 */
[----:B------:R-:W1:Y:S04]  /*3380*/  LDS R7, [R3+0x600] ;  /* 0x0006000003077984 */ /* 0x000e680000000800 */
[----:B------:R-:W1:Y:S04]  /*3390*/  LDS R8, [R3+0xa00] ;  /* 0x000a000003087984 */ /* 0x000e680000000800 */
[----:B------:R-:W1:Y:S04]  /*33a0*/  LDS R11, [R3+0xc00] ;  /* 0x000c0000030b7984 */ /* 0x000e680000000800 */
[----:B------:R-:W1:Y:S04]  /*33b0*/  LDS R10, [R3+0xe00] ;  /* 0x000e0000030a7984 */ /* 0x000e680000000800 */
[----:B------:R-:W1:Y:S04]  /*33c0*/  LDS R13, [R3+0x1000] ;  /* 0x00100000030d7984 */ /* 0x000e680000000800 */
[----:B------:R-:W1:Y:S04]  /*33d0*/  LDS R12, [R3+0x1200] ;  /* 0x00120000030c7984 */ /* 0x000e680000000800 */
[----:B------:R-:W1:Y:S01]  /*33e0*/  LDS R15, [R3+0x1400] ;  /* 0x00140000030f7984 */ /* 0x000e620000000800 */
[----:B--2---:R-:W-:-:S03]  /*33f0*/  FADD.FTZ R4, RZ, R4 ;  /* 0x00000004ff047221 */ /* 0x004fc60000010000 */
[----:B------:R-:W2:Y:S01]  /*3400*/  LDS R14, [R3+0x1600] ;  /* 0x00160000030e7984 */ /* 0x000ea20000000800 */
[----:B---3--:R-:W-:-:S03]  /*3410*/  FADD.FTZ R4, R4, R9 ;  /* 0x0000000904047221 */ /* 0x008fc60000010000 */
[----:B------:R-:W3:Y:S01]  /*3420*/  LDS R17, [R3+0x1800] ;  /* 0x0018000003117984 */ /* 0x000ee20000000800 */
[----:B----4-:R-:W-:-:S03]  /*3430*/  FADD.FTZ R5, RZ, R5 ;  /* 0x00000005ff057221 */ /* 0x010fc60000010000 */
[----:B------:R-:W4:Y:S01]  /*3440*/  LDS R16, [R3+0x1a00] ;  /* 0x001a000003107984 */ /* 0x000f220000000800 */
[----:B0-----:R-:W-:-:S03]  /*3450*/  FADD.FTZ R6, RZ, R6 ;  /* 0x00000006ff067221 */ /* 0x001fc60000010000 */
[----:B------:R-:W0:Y:S01]  /*3460*/  LDS R19, [R3+0x1c00] ;  /* 0x001c000003137984 */ /* 0x000e220000000800 */
[----:B-1----:R-:W-:-:S03]  /*3470*/  FADD.FTZ R7, RZ, R7 ;  /* 0x00000007ff077221 */ /* 0x002fc60000010000 */
[----:B------:R-:W1:Y:S01]  /*3480*/  LDS R18, [R3+0x1e00] ;  /* 0x001e000003127984 */ /* 0x000e620000000800 */
[----:B------:R-:W-:Y:S01]  /*3490*/  FADD.FTZ R5, R5, R8 ;  /* 0x0000000805057221 */ /* 0x000fe20000010000 */
[----:B------:R-:W-:Y:S01]  /*34a0*/  BAR.SYNC.DEFER_BLOCKING 0x0 ;  /* 0x0000000000007b1d */ /* 0x000fe20000010000 */
[----:B------:R-:W-:Y:S01]  /*34b0*/  FADD.FTZ R6, R6, R11 ;  /* 0x0000000b06067221 */ /* 0x000fe20000010000 */
[----:B------:R-:W-:Y:S01]  /*34c0*/  FADD.FTZ R7, R7, R10 ;  /* 0x0000000a07077221 */ /* 0x000fe20000010000 */
[----:B------:R-:W-:Y:S01]  /*34d0*/  SHF.L.U32 R10, R118, 0x2, RZ ;  /* 0x00000002760a7819 */ /* 0x000fe200000006ff */
[----:B------:R-:W-:Y:S01]  /*34e0*/  FADD.FTZ R4, R4, R13 ;  /* 0x0000000d04047221 */ /* 0x000fe20000010000 */
[----:B------:R-:W-:Y:S02]  /*34f0*/  FADD.FTZ R5, R5, R12 ;  /* 0x0000000c05057221 */ /* 0x000fe40000010000 */
[----:B------:R-:W-:Y:S01]  /*3500*/  IADD3 R12, P4, R10, UR12, RZ ;  /* 0x0000000c0a0c7c10 */ /* 0x000fe2000ff9e0ff */
[----:B------:R-:W-:-:S03]  /*3510*/  FADD.FTZ R6, R6, R15 ;  /* 0x0000000f06067221 */ /* 0x000fc60000010000 */
[----:B------:R-:W-:Y:S01]  /*3520*/  IADD3.X R37, R35, UR13, RZ, P4, !PT ;  /* 0x0000000d23257c10 */ /* 0x000fe2000a7fe4ff */
[----:B------:R-:W-:Y:S02]  /*3530*/  ULDC.64 UR12, c[0x0][0x2d0] ;  /* 0x0000b400000c7ab9 */ /* 0x000fe40000000a00 */
[----:B------:R-:W-:Y:S01]  /*3540*/  IADD3 R10, P4, R10, UR12, RZ ;  /* 0x0000000c0a0a7c10 */ /* 0x000fe2000ff9e0ff */
[----:B--2---:R-:W-:Y:S01]  /*3550*/  FADD.FTZ R7, R7, R14 ;  /* 0x0000000e07077221 */ /* 0x004fe20000010000 */
[----:B------:R-:W-:Y:S02]  /*3560*/  STS.128 [R0], R56 ;  /* 0x0000003800007388 */ /* 0x000fe40000000c00 */
[----:B------:R-:W-:Y:S01]  /*3570*/  IADD3.X R35, R35, UR13, RZ, P4, !PT ;  /* 0x0000000d23237c10 */ /* 0x000fe2000a7fe4ff */
[----:B---3--:R-:W-:Y:S01]  /*3580*/  FADD.FTZ R17, R4, R17 ;  /* 0x0000001104117221 */ /* 0x008fe20000010000 */
[----:B------:R-:W-:Y:S01]  /*3590*/  STS.128 [R0+0x10], R52 ;  /* 0x0000103400007388 */ /* 0x000fe20000000c00 */
[----:B----4-:R-:W-:-:S03]  /*35a0*/  FADD.FTZ R9, R5, R16 ;  /* 0x0000001005097221 */ /* 0x010fc60000010000 */
[----:B------:R-:W-:Y:S01]  /*35b0*/  STS.128 [R0+0x400], R48 ;  /* 0x0004003000007388 */ /* 0x000fe20000000c00 */
[----:B0-----:R-:W-:-:S03]  /*35c0*/  FADD.FTZ R19, R6, R19 ;  /* 0x0000001306137221 */ /* 0x001fc60000010000 */
[----:B------:R-:W-:Y:S01]  /*35d0*/  STS.128 [R0+0x410], R44 ;  /* 0x0004102c00007388 */ /* 0x000fe20000000c00 */
[----:B-1----:R-:W-:Y:S01]  /*35e0*/  FADD.FTZ R11, R7, R18 ;  /* 0x00000012070b7221 */ /* 0x002fe20000010000 */
        /* <DEDUP_REMOVED lines=20> */
[----:B----4-:R-:W-:Y:S01]  /*3730*/  FADD.FTZ R23, R2, R23 ;  /* 0x0000001702177221 */ /* 0x010fe20000010000 */
[----:B------:R-:W-:Y:S02]  /*3740*/  @P3 MOV R2, R12 ;  /* 0x0000000c00023202 */ /* 0x000fe40000000f00 */
[----:B------:R4:W3:Y:S01]  /*3750*/  LDS R25, [R3+0x1e00] ;  /* 0x001e000003197984 */ /* 0x0008e20000000800 */
[----:B------:R-:W-:Y:S01]  /*3760*/  FADD.FTZ R29, R20, R29 ;  /* 0x0000001d141d7221 */ /* 0x000fe20000010000 */
[----:B------:R-:W-:Y:S01]  /*3770*/  @P3 IADD3 R12, P4, R12, 0x200, RZ ;  /* 0x000002000c0c3810 */ /* 0x000fe20007f9e0ff */
[----:B------:R-:W-:Y:S01]  /*3780*/  FADD.FTZ R0, RZ, R0 ;  /* 0x00000000ff007221 */ /* 0x000fe20000010000 */
[--C-:B----4-:R-:W-:Y:S02]  /*3790*/  @P3 IMAD.MOV.U32 R3, RZ, RZ, R37.reuse ;  /* 0x000000ffff033224 */ /* 0x110fe400078e0025 */
[----:B------:R-:W-:Y:S01]  /*37a0*/  FADD.FTZ R22, R23, R22 ;  /* 0x0000001617167221 */ /* 0x000fe20000010000 */
[----:B------:R-:W-:-:S02]  /*37b0*/  @P3 IMAD.X R37, RZ, RZ, R37, P4 ;  /* 0x000000ffff253224 */ /* 0x000fc400020e0625 */
[----:B------:R-:W-:Y:S01]  /*37c0*/  FADD.FTZ R0, R0, R13 ;  /* 0x0000000d00007221 */ /* 0x000fe20000010000 */
[----:B------:R4:W-:Y:S01]  /*37d0*/  @P3 STG.E desc[UR4][R2.64], R29 ;  /* 0x0000001d02003986 */ /* 0x0009e2000c101904 */
[----:B------:R-:W-:Y:S02]  /*37e0*/  FADD.FTZ R31, R22, R31 ;  /* 0x0000001f161f7221 */ /* 0x000fe40000010000 */
[----:B------:R-:W-:Y:S01]  /*37f0*/  FADD.FTZ R0, R0, R27 ;  /* 0x0000001b00007221 */ /* 0x000fe20000010000 */
[----:B0-----:R-:W-:Y:S01]  /*3800*/  FADD.FTZ R8, RZ, R8 ;  /* 0x00000008ff087221 */ /* 0x001fe20000010000 */
[----:B----4-:R-:W-:Y:S02]  /*3810*/  @P3 MOV R2, R10 ;  /* 0x0000000a00023202 */ /* 0x010fe40000000f00 */
[----:B------:R-:W-:Y:S01]  /*3820*/  @P3 MOV R3, R35 ;  /* 0x0000002300033202 */ /* 0x000fe20000000f00 */
[----:B-1----:R-:W-:Y:S01]  /*3830*/  FADD.FTZ R33, R0, R33 ;  /* 0x0000002100217221 */ /* 0x002fe20000010000 */
[----:B------:R-:W-:-:S03]  /*3840*/  @P3 IADD3 R10, P5, R10, 0x200, RZ ;  /* 0x000002000a0a3810 */ /* 0x000fc60007fbe0ff */
[----:B------:R0:W-:Y:S01]  /*3850*/  @P3 STG.E desc[UR4][R2.64], R17 ;  /* 0x0000001102003986 */ /* 0x0001e2000c101904 */
[----:B------:R-:W-:Y:S01]  /*3860*/  @P3 IADD3.X R35, RZ, R35, RZ, P5, !PT ;  /* 0x00000023ff233210 */ /* 0x000fe20002ffe4ff */
[----:B--2---:R-:W-:Y:S01]  /*3870*/  FADD.FTZ R8, R8, R15 ;  /* 0x0000000f08087221 */ /* 0x004fe20000010000 */
[----:B------:R-:W-:Y:S02]  /*3880*/  @P2 MOV R4, R10 ;  /* 0x0000000a00042202 */ /* 0x000fe40000000f00 */
[----:B------:R-:W-:Y:S01]  /*3890*/  @P2 IADD3 R10, P4, R10, 0x200, RZ ;  /* 0x000002000a0a2810 */ /* 0x000fe20007f9e0ff */
[----:B---3--:R-:W-:Y:S01]  /*38a0*/  FADD.FTZ R8, R8, R21 ;  /* 0x0000001508087221 */ /* 0x008fe20000010000 */
[-C--:B------:R-:W-:Y:S02]  /*38b0*/  @P2 MOV R5, R35.reuse ;  /* 0x0000002300052202 */ /* 0x080fe40000000f00 */
[----:B------:R-:W-:Y:S01]  /*38c0*/  @P2 IADD3.X R35, RZ, R35, RZ, P4, !PT ;  /* 0x00000023ff232210 */ /* 0x000fe200027fe4ff */
[----:B------:R-:W-:Y:S01]  /*38d0*/  FADD.FTZ R25, R8, R25 ;  /* 0x0000001908197221 */ /* 0x000fe20000010000 */
[----:B------:R-:W-:Y:S01]  /*38e0*/  @P1 MOV R6, R10 ;  /* 0x0000000a00061202 */ /* 0x000fe20000000f00 */
[----:B0-----:R-:W-:Y:S01]  /*38f0*/  @P2 IMAD.MOV.U32 R3, RZ, RZ, R37 ;  /* 0x000000ffff032224 */ /* 0x001fe200078e0025 */
[----:B------:R-:W-:-:S02]  /*3900*/  @P2 MOV R2, R12 ;  /* 0x0000000c00022202 */ /* 0x000fc40000000f00 */
[----:B------:R-:W-:Y:S02]  /*3910*/  @P2 IADD3 R12, P3, R12, 0x200, RZ ;  /* 0x000002000c0c2810 */ /* 0x000fe40007f7e0ff */
[-C--:B------:R-:W-:Y:S01]  /*3920*/  @P1 MOV R7, R35.reuse ;  /* 0x0000002300071202 */ /* 0x080fe20000000f00 */
[----:B------:R0:W-:Y:S01]  /*3930*/  @P2 STG.E desc[UR4][R2.64], R31 ;  /* 0x0000001f02002986 */ /* 0x0001e2000c101904 */
[----:B------:R-:W-:Y:S01]  /*3940*/  @P1 IADD3 R10, P4, R10, 0x200, RZ ;  /* 0x000002000a0a1810 */ /* 0x000fe20007f9e0ff */
[----:B------:R-:W-:Y:S02]  /*3950*/  @P2 IMAD.X R37, RZ, RZ, R37, P3 ;  /* 0x000000ffff252224 */ /* 0x000fe400018e0625 */
[----:B------:R1:W-:Y:S01]  /*3960*/  @P2 STG.E desc[UR4][R4.64], R9 ;  /* 0x0000000904002986 */ /* 0x0003e2000c101904 */
[----:B------:R-:W-:Y:S02]  /*3970*/  @P1 IADD3.X R35, RZ, R35, RZ, P4, !PT ;  /* 0x00000023ff231210 */ /* 0x000fe400027fe4ff */
[----:B0-----:R-:W-:Y:S01]  /*3980*/  @P1 MOV R2, R12 ;  /* 0x0000000c00021202 */ /* 0x001fe20000000f00 */
[----:B------:R-:W-:Y:S01]  /*3990*/  @P1 IMAD.MOV.U32 R3, RZ, RZ, R37 ;  /* 0x000000ffff031224 */ /* 0x000fe200078e0025 */
[----:B------:R-:W-:-:S02]  /*39a0*/  @P1 IADD3 R12, P3, R12, 0x200, RZ ;  /* 0x000002000c0c1810 */ /* 0x000fc40007f7e0ff */
[----:B-1----:R-:W-:Y:S02]  /*39b0*/  MOV R4, R10 ;  /* 0x0000000a00047202 */ /* 0x002fe40000000f00 */
[----:B------:R0:W-:Y:S01]  /*39c0*/  @P1 STG.E desc[UR4][R2.64], R33 ;  /* 0x0000002102001986 */ /* 0x0001e2000c101904 */
[----:B------:R-:W-:Y:S01]  /*39d0*/  @P1 IMAD.X R37, RZ, RZ, R37, P3 ;  /* 0x000000ffff251224 */ /* 0x000fe200018e0625 */
[----:B------:R-:W-:Y:S02]  /*39e0*/  MOV R5, R35 ;  /* 0x0000002300057202 */ /* 0x000fe40000000f00 */
[----:B------:R1:W-:Y:S01]  /*39f0*/  @P1 STG.E desc[UR4][R6.64], R19 ;  /* 0x0000001306001986 */ /* 0x0003e2000c101904 */
[----:B0-----:R-:W-:Y:S01]  /*3a00*/  MOV R2, R12 ;  /* 0x0000000c00027202 */ /* 0x001fe20000000f00 */
[----:B------:R-:W-:Y:S01]  /*3a10*/  IMAD.MOV.U32 R3, RZ, RZ, R37 ;  /* 0x000000ffff037224 */ /* 0x000fe200078e0025 */
[----:B------:R-:W-:Y:S06]  /*3a20*/  @!P0 EXIT ;  /* 0x000000000000894d */ /* 0x000fec0003800000 */
[----:B------:R-:W-:Y:S04]  /*3a30*/  STG.E desc[UR4][R2.64], R25 ;  /* 0x0000001902007986 */ /* 0x000fe8000c101904 */
[----:B------:R-:W-:Y:S01]  /*3a40*/  STG.E desc[UR4][R4.64], R11 ;  /* 0x0000000b04007986 */ /* 0x000fe2000c101904 */
[----:B------:R-:W-:Y:S05]  /*3a50*/  EXIT ;  /* 0x000000000000794d */ /* 0x000fea0003800000 */
.L_x_474:
[----:B------:R-:W-:Y:S01]  /*3a60*/  HFMA2.MMA R119, -RZ, RZ, 0, 5.9604644775390625e-08 ;  /* 0x00000001ff777435 */ /* 0x000fe200000001ff */
[----:B------:R-:W-:Y:S01]  /*3a70*/  BSSY B1, `(.L_x_528) ;  /* 0x0000007000017945 */ /* 0x000fe20003800000 */
[----:B------:R-:W-:Y:S01]  /*3a80*/  IMAD.MOV.U32 R120, RZ, RZ, R91 ;  /* 0x000000ffff787224 */ /* 0x000fe200078e005b */
[----:B------:R-:W-:Y:S01]  /*3a90*/  MOV R122, 0x1f ;  /* 0x0000001f007a7802 */ /* 0x000fe20000000f00 */
[----:B------:R-:W-:-:S07]  /*3aa0*/  IMAD.MOV.U32 R95, RZ, RZ, -0x1 ;  /* 0xffffffffff5f7424 */ /* 0x000fce00078e00ff */
[----:B0----5:R-:W-:Y:S05]  /*3ab0*/  WARPSYNC.COLLECTIVE R95, `(.L_x_529) ;  /* 0x000000005f087348 */ /* 0x021fea0003c00000 */
[----:B------:R1:W2:Y:S02]  /*3ac0*/  SHFL.BFLY P0, R117, R120, R119, R122 ;  /* 0x0c00007778757389 */ /* 0x0002a4000000007a */
[----:B012--5:R-:W-:Y:S01]  /*3ad0*/  ENDCOLLECTIVE ;  /* 0x000000000000791b */ /* 0x027fe20003800000 */
.L_x_529:
[----:B------:R-:W-:Y:S05]  /*3ae0*/  BSYNC B1 ;  /* 0x0000000000017941 */ /* 0x000fea0003800000 */
.L_x_528:
        /* <DEDUP_REMOVED lines=8> */
.L_x_530:
[----:B------:R-:W-:Y:S01]  /*3b70*/  FADD.FTZ R84, R84, R91 ;  /* 0x0000005b54547221 */ /* 0x000fe20000010000 */
[----:B------:R-:W-:-:S04]  /*3b80*/  HFMA2.MMA R119, -RZ, RZ, 0, 1.1920928955078125e-07 ;  /* 0x00000002ff777435 */ /* 0x000fc800000001ff */
[----:B------:R-:W-:Y:S01]  /*3b90*/  MOV R120, R84 ;  /* 0x0000005400787202 */ /* 0x000fe20000000f00 */
[----:B------:R-:W-:-:S07]  /*3ba0*/  IMAD.MOV.U32 R85, RZ, RZ, R117 ;  /* 0x000000ffff557224 */ /* 0x000fce00078e0075 */
[----:B------:R-:W-:Y:S05]  /*3bb0*/  WARPSYNC.COLLECTIVE R95, `(.L_x_531) ;  /* 0x000000005f087348 */ /* 0x000fea0003c00000 */
[----:B------:R0:W1:Y:S02]  /*3bc0*/  SHFL.BFLY P0, R117, R120, R119, R122 ;  /* 0x0c00007778757389 */ /* 0x000064000000007a */
[----:B01----:R-:W-:Y:S01]  /*3bd0*/  ENDCOLLECTIVE ;  /* 0x000000000000791b */ /* 0x003fe20003800000 */
.L_x_531:
[----:B------:R-:W-:-:S05]  /*3be0*/  FADD.FTZ R85, R85, R94 ;  /* 0x0000005e55557221 */ /* 0x000fca0000010000 */
[----:B------:R-:W-:Y:S01]  /*3bf0*/  MOV R120, R85 ;  /* 0x0000005500787202 */ /* 0x000fe20000000f00 */
[----:B------:R-:W-:-:S07]  /*3c00*/  IMAD.MOV.U32 R89, RZ, RZ, R117 ;  /* 0x000000ffff597224 */ /* 0x000fce00078e0075 */
[----:B------:R-:W-:Y:S05]  /*3c10*/  WARPSYNC.COLLECTIVE R95, `(.L_x_532) ;  /* 0x000000005f087348 */ /* 0x000fea0003c00000 */
[----:B------:R0:W1:Y:S02]  /*3c20*/  SHFL.BFLY P0, R117, R120, R119, R122 ;  /* 0x0c00007778757389 */ /* 0x000064000000007a */
[----:B01----:R-:W-:Y:S01]  /*3c30*/  ENDCOLLECTIVE ;  /* 0x000000000000791b */ /* 0x003fe20003800000 */
.L_x_532:
[----:B------:R-:W-:Y:S01]  /*3c40*/  FADD.FTZ R89, R84, R89 ;  /* 0x0000005954597221 */ /* 0x000fe20000010000 */
[----:B------:R-:W-:-:S03]  /*3c50*/  HFMA2.MMA R119, -RZ, RZ, 0, 2.384185791015625e-07 ;  /* 0x00000004ff777435 */ /* 0x000fc600000001ff */
[----:B------:R-:W-:Y:S01]  /*3c60*/  IMAD.MOV.U32 R120, RZ, RZ, R89 ;  /* 0x000000ffff787224 */ /* 0x000fe200078e0059 */
[----:B------:R-:W-:-:S07]  /*3c70*/  MOV R88, R117 ;  /* 0x0000007500587202 */ /* 0x000fce0000000f00 */
[----:B------:R-:W-:Y:S05]  /*3c80*/  WARPSYNC.COLLECTIVE R95, `(.L_x_533) ;  /* 0x000000005f087348 */ /* 0x000fea0003c00000 */
[----:B------:R0:W1:Y:S02]  /*3c90*/  SHFL.BFLY P0, R117, R120, R119, R122 ;  /* 0x0c00007778757389 */ /* 0x000064000000007a */
[----:B01----:R-:W-:Y:S01]  /*3ca0*/  ENDCOLLECTIVE ;  /* 0x000000000000791b */ /* 0x003fe20003800000 */
.L_x_533:
[----:B------:R-:W-:-:S04]  /*3cb0*/  FADD.FTZ R88, R85, R88 ;  /* 0x0000005855587221 */ /* 0x000fc80000010000 */
[----:B------:R-:W-:Y:S01]  /*3cc0*/  IMAD.MOV.U32 R120, RZ, RZ, R88 ;  /* 0x000000ffff787224 */ /* 0x000fe200078e0058 */
[----:B------:R-:W-:-:S07]  /*3cd0*/  MOV R116, R117 ;  /* 0x0000007500747202 */ /* 0x000fce0000000f00 */
[----:B------:R-:W-:Y:S05]  /*3ce0*/  WARPSYNC.COLLECTIVE R95, `(.L_x_534) ;  /* 0x000000005f087348 */ /* 0x000fea0003c00000 */
[----:B------:R0:W1:Y:S02]  /*3cf0*/  SHFL.BFLY P0, R117, R120, R119, R122 ;  /* 0x0c00007778757389 */ /* 0x000064000000007a */
[----:B01----:R-:W-:Y:S01]  /*3d00*/  ENDCOLLECTIVE ;  /* 0x000000000000791b */ /* 0x003fe20003800000 */
.L_x_534:
[----:B------:R-:W-:-:S05]  /*3d10*/  FADD.FTZ R116, R89, R116 ;  /* 0x0000007459747221 */ /* 0x000fca0000010000 */
[----:B------:R-:W-:Y:S01]  /*3d20*/  MOV R120, R116 ;  /* 0x0000007400787202 */ /* 0x000fe20000000f00 */
[----:B------:R-:W-:Y:S01]  /*3d30*/  IMAD.MOV.U32 R119, RZ, RZ, 0x8 ;  /* 0x00000008ff777424 */ /* 0x000fe200078e00ff */
[----:B------:R-:W-:-:S07]  /*3d40*/  MOV R93, R117 ;  /* 0x00000075005d7202 */ /* 0x000fce0000000f00 */
[----:B------:R-:W-:Y:S05]  /*3d50*/  WARPSYNC.COLLECTIVE R95, `(.L_x_535) ;  /* 0x000000005f087348 */ /* 0x000fea0003c00000 */
[----:B------:R0:W1:Y:S02]  /*3d60*/  SHFL.BFLY P0, R117, R120, R119, R122 ;  /* 0x0c00007778757389 */ /* 0x000064000000007a */
[----:B01----:R-:W-:Y:S01]  /*3d70*/  ENDCOLLECTIVE ;  /* 0x000000000000791b */ /* 0x003fe20003800000 */
.L_x_535:
[----:B------:R-:W-:-:S05]  /*3d80*/  FADD.FTZ R93, R88, R93 ;  /* 0x0000005d585d7221 */ /* 0x000fca0000010000 */
[----:B------:R-:W-:Y:S02]  /*3d90*/  MOV R120, R93 ;  /* 0x0000005d00787202 */ /* 0x000fe40000000f00 */
[----:B------:R-:W-:-:S07]  /*3da0*/  MOV R91, R117 ;  /* 0x00000075005b7202 */ /* 0x000fce0000000f00 */
[----:B------:R-:W-:Y:S05]  /*3db0*/  WARPSYNC.COLLECTIVE R95, `(.L_x_536) ;  /* 0x000000005f087348 */ /* 0x000fea0003c00000 */
[----:B------:R0:W1:Y:S02]  /*3dc0*/  SHFL.BFLY P0, R117, R120, R119, R122 ;  /* 0x0c00007778757389 */ /* 0x000064000000007a */
[----:B01----:R-:W-:Y:S01]  /*3dd0*/  ENDCOLLECTIVE ;  /* 0x000000000000791b */ /* 0x003fe20003800000 */
.L_x_536:
[----:B------:R-:W-:Y:S01]  /*3de0*/  FADD.FTZ R91, R116, R91 ;  /* 0x0000005b745b7221 */ /* 0x000fe20000010000 */
[----:B------:R-:W-:-:S04]  /*3df0*/  HFMA2.MMA R119, -RZ, RZ, 0, 9.5367431640625e-07 ;  /* 0x00000010ff777435 */ /* 0x000fc800000001ff */
[----:B------:R-:W-:Y:S01]  /*3e00*/  MOV R120, R91 ;  /* 0x0000005b00787202 */ /* 0x000fe20000000f00 */
[----:B------:R-:W-:-:S07]  /*3e10*/  IMAD.MOV.U32 R94, RZ, RZ, R117 ;  /* 0x000000ffff5e7224 */ /* 0x000fce00078e0075 */
[----:B------:R-:W-:Y:S05]  /*3e20*/  WARPSYNC.COLLECTIVE R95, `(.L_x_537) ;  /* 0x000000005f087348 */ /* 0x000fea0003c00000 */
[----:B------:R0:W1:Y:S02]  /*3e30*/  SHFL.BFLY P0, R117, R120, R119, R122 ;  /* 0x0c00007778757389 */ /* 0x000064000000007a */
[----:B01----:R-:W-:Y:S01]  /*3e40*/  ENDCOLLECTIVE ;  /* 0x000000000000791b */ /* 0x003fe20003800000 */
.L_x_537:
[----:B------:R-:W-:-:S05]  /*3e50*/  FADD.FTZ R94, R93, R94 ;  /* 0x0000005e5d5e7221 */ /* 0x000fca0000010000 */
[----:B------:R-:W-:Y:S01]  /*3e60*/  MOV R120, R94 ;  /* 0x0000005e00787202 */ /* 0x000fe20000000f00 */
[----:B------:R-:W-:-:S07]  /*3e70*/  IMAD.MOV.U32 R84, RZ, RZ, R117 ;  /* 0x000000ffff547224 */ /* 0x000fce00078e0075 */
[----:B------:R-:W-:Y:S05]  /*3e80*/  WARPSYNC.COLLECTIVE R95, `(.L_x_538) ;  /* 0x000000005f087348 */ /* 0x000fea0003c00000 */
[----:B------:R0:W1:Y:S02]  /*3e90*/  SHFL.BFLY P0, R117, R120, R119, R122 ;  /* 0x0c00007778757389 */ /* 0x000064000000007a */
[----:B01----:R-:W-:Y:S01]  /*3ea0*/  ENDCOLLECTIVE ;  /* 0x000000000000791b */ /* 0x003fe20003800000 */
.L_x_538:
[----:B------:R-:W-:Y:S01]  /*3eb0*/  MOV R85, R117 ;  /* 0x0000007500557202 */ /* 0x000fe20000000f00 */
[----:B------:R-:W-:Y:S06]  /*3ec0*/  BRA `(.L_x_539) ;  /* 0xffffffd400e47947 */ /* 0x000fec000383ffff */
.L_x_540:
        /* <DEDUP_REMOVED lines=11> */
.L_x_9083:


//--------------------- .text._ZN10layer_norm22ln_bwd_finalize_kernelINS_22Kernel_traits_finalizeILj512E13__nv_bfloat16S2_S2_S2_fjLb0ELj1024ELj4ENS_18Kernel_traits_baseILj512ES2_S2_S2_S2_fjLj1024EEEEELb0ELb1EEEvNS_9BwdParamsE --------------------------
	.section	.text._ZN10layer_norm22ln_bwd_finalize_kernelINS_22Kernel_traits_finalizeILj512E13__nv_bfloat16S2_S2_S2_fjLb0ELj1024ELj4ENS_18Kernel_traits_baseILj512ES2_S2_S2_S2_fjLj1024EEEEELb0ELb1EEEvNS_9BwdParamsE,"ax",@progbits
	.align	128
        .global         _ZN10layer_norm22ln_bwd_finalize_kernelINS_22Kernel_traits_finalizeILj512E13__nv_bfloat16S2_S2_S2_fjLb0ELj1024ELj4ENS_18Kernel_traits_baseILj512ES2_S2_S2_S2_fjLj1024EEEEELb0ELb1EEEvNS_9BwdParamsE
        .type           _ZN10layer_norm22ln_bwd_finalize_kernelINS_22Kernel_traits_finalizeILj512E13__nv_bfloat16S2_S2_S2_fjLb0ELj1024ELj4ENS_18Kernel_traits_baseILj512ES2_S2_S2_S2_fjLj1024EEEEELb0ELb1EEEvNS_9BwdParamsE,@function
        .size           _ZN10layer_norm22ln_bwd_finalize_kernelINS_22Kernel_traits_finalizeILj512E13__nv_bfloat16S2_S2_S2_fjLb0ELj1024ELj4ENS_18Kernel_traits_baseILj512ES2_S2_S2_S2_fjLj1024EEEEELb0ELb1EEEvNS_9BwdParamsE,(.L_x_9084 - _ZN10layer_norm22ln_bwd_finalize_kernelINS_22Kernel_traits_finalizeILj512E13__nv_bfloat16S2_S2_S2_fjLb0ELj1024ELj4ENS_18Kernel_traits_baseILj512ES2_S2_S2_S2_fjLj1024EEEEELb0ELb1EEEvNS_9BwdParamsE)
        .other          _ZN10layer_norm22ln_bwd_finalize_kernelINS_22Kernel_traits_finalizeILj512E13__nv_bfloat16S2_S2_S2_fjLb0ELj1024ELj4ENS_18Kernel_traits_baseILj512ES2_S2_S2_S2_fjLj1024EEEEELb0ELb1EEEvNS_9BwdParamsE,@"STO_CUDA_ENTRY STV_DEFAULT"
_ZN10layer_norm22ln_bwd_finalize_kernelINS_22Kernel_traits_finalizeILj512E13__nv_bfloat16S2_S2_S2_fjLb0ELj1024ELj4ENS_18Kernel_traits_baseILj512ES2_S2_S2_S2_fjLj1024EEEEELb0ELb1EEEvNS_9BwdParamsE:
.text._ZN10layer_norm22ln_bwd_finalize_kernelINS_22Kernel_traits_finalizeILj512E13__nv_bfloat16S2_S2_S2_fjLb0ELj1024ELj4ENS_18Kernel_traits_baseILj512ES2_S2_S2_S2_fjLj1024EEEEELb0ELb1EEEvNS_9BwdParamsE:
        /* <DEDUP_REMOVED lines=13> */
[----:B------:R-:W-:Y:S02]  /*00d0*/  LOP3.LUT R7, R5, 0x1f, R0, 0x78, !PT ;  /* 0x0000001f05077812 */ /* 0x000fe400078e7800 */
[----:B------:R-:W-:Y:S02]  /*00e0*/  SHF.L.U32 R6, R6, 0x4, RZ ;  /* 0x0000000406067819 */ /* 0x000fe400000006ff */
[----:B------:R-:W-:Y:S01]  /*00f0*/  IADD3 R8, R4, R7, RZ ;  /* 0x0000000704087210 */ /* 0x000fe20007ffe0ff */
[C---:B------:R-:W-:Y:S01]  /*0100*/  IMAD R9, R2.reuse, 0x20, R7 ;  /* 0x0000002002097824 */ /* 0x040fe200078e0207 */
[----:B------:R-:W-:-:S02]  /*0110*/  ISETP.GE.U32.AND P0, PT, R2, 0x10, PT ;  /* 0x000000100200780c */ /* 0x000fc40003f06070 */
[----:B------:R-:W-:Y:S02]  /*0120*/  LOP3.LUT R11, R6, 0x7ffffff0, RZ, 0xc0, !PT ;  /* 0x7ffffff0060b7812 */ /* 0x000fe400078ec0ff */
[----:B------:R-:W-:Y:S02]  /*0130*/  ISETP.EQ.AND P0, PT, R5, 0x1f, !P0 ;  /* 0x0000001f0500780c */ /* 0x000fe40004702270 */
[----:B------:R-:W-:Y:S01]  /*0140*/  IADD3 R4, R2, R11, RZ ;  /* 0x0000000b02047210 */ /* 0x000fe20007ffe0ff */
[----:B0-----:R-:W-:-:S03]  /*0150*/  ULEA UR4, UR5, UR4, 0x18 ;  /* 0x0000000405047291 */ /* 0x001fc6000f8ec03f */
[----:B------:R-:W-:-:S03]  /*0160*/  ULDC UR5, c[0x0][0x218] ;  /* 0x0000860000057ab9 */ /* 0x000fc60000000800 */
[----:B------:R-:W-:Y:S02]  /*0170*/  LEA R7, R8, UR4, 0x2 ;  /* 0x0000000408077c11 */ /* 0x000fe4000f8e10ff */
[----:B------:R-:W-:Y:S02]  /*0180*/  LEA R6, R2, UR4, 0x3 ;  /* 0x0000000402067c11 */ /* 0x000fe4000f8e18ff */
[----:B------:R-:W-:-:S07]  /*0190*/  LEA R8, R9, UR4, 0x2 ;  /* 0x0000000409087c11 */ /* 0x000fce000f8e10ff */
.L_x_552:
[----:B0-2-4-:R-:W0:Y:S01]  /*01a0*/  LDC R10, c[0x0][0x210] ;  /* 0x00008400ff0a7b82 */ /* 0x015e220000000800 */
[----:B------:R-:W-:Y:S01]  /*01b0*/  BSSY B0, `(.L_x_541) ;  /* 0x0000067000007945 */ /* 0x000fe20003800000 */
[----:B------:R-:W-:Y:S01]  /*01c0*/  HFMA2.MMA R26, -RZ, RZ, 0, 0 ;  /* 0x00000000ff1a7435 */ /* 0x000fe200000001ff */
[----:B------:R-:W-:Y:S02]  /*01d0*/  MOV R20, RZ ;  /* 0x000000ff00147202 */ /* 0x000fe40000000f00 */
[----:B0-----:R-:W-:-:S13]  /*01e0*/  ISETP.GE.U32.AND P1, PT, R5, R10, PT ;  /* 0x0000000a0500720c */ /* 0x001fda0003f26070 */
[----:B-1-3--:R-:W-:Y:S05]  /*01f0*/  @P1 BRA `(.L_x_542) ;  /* 0x0000000400881947 */ /* 0x00afea0003800000 */
[----:B------:R-:W-:Y:S01]  /*0200*/  ISETP.GE.U32.AND P2, PT, R5, R10, PT ;  /* 0x0000000a0500720c */ /* 0x000fe20003f46070 */
[----:B------:R-:W-:-:S12]  /*0210*/  IMAD.MOV.U32 R21, RZ, RZ, R5 ;  /* 0x000000ffff157224 */ /* 0x000fd800078e0005 */
[----:B------:R-:W0:Y:S08]  /*0220*/  @P2 LDC R16, c[0x0][0x218] ;  /* 0x00008600ff102b82 */ /* 0x000e300000000800 */
[----:B------:R-:W1:Y:S08]  /*0230*/  @P2 LDC.64 R14, c[0x0][0x2d0] ;  /* 0x0000b400ff0e2b82 */ /* 0x000e700000000a00 */
[----:B------:R-:W2:Y:S01]  /*0240*/  @P2 LDC.64 R12, c[0x0][0x2d8] ;  /* 0x0000b600ff0c2b82 */ /* 0x000ea20000000a00 */
[----:B0-----:R-:W-:-:S04]  /*0250*/  @P2 IMAD R9, R21, R16, R3 ;  /* 0x0000001015092224 */ /* 0x001fc800078e0203 */
[----:B-1----:R-:W-:-:S06]  /*0260*/  @P2 IMAD.WIDE.U32 R14, R9, 0x4, R14 ;  /* 0x00000004090e2825 */ /* 0x002fcc00078e000e */
[----:B------:R-:W3:Y:S01]  /*0270*/  @P2 LDG.E R15, desc[UR6][R14.64] ;  /* 0x000000060e0f2981 */ /* 0x000ee2000c1e1900 */
[----:B--2---:R-:W-:-:S06]  /*0280*/  @P2 IMAD.WIDE.U32 R12, R9, 0x4, R12 ;  /* 0x00000004090c2825 */ /* 0x004fcc00078e000c */
[----:B------:R-:W2:Y:S01]  /*0290*/  @P2 LDG.E R13, desc[UR6][R12.64] ;  /* 0x000000060c0d2981 */ /* 0x000ea2000c1e1900 */
[----:B------:R-:W-:-:S04]  /*02a0*/  @P2 IADD3 R21, R21, 0x20, RZ ;  /* 0x0000002015152810 */ /* 0x000fc80007ffe0ff */
[CC--:B------:R-:W-:Y:S02]  /*02b0*/  ISETP.GE.U32.AND P1, PT, R21.reuse, R10.reuse, PT ;  /* 0x0000000a1500720c */ /* 0x0c0fe40003f26070 */
[----:B------:R-:W-:-:S04]  /*02c0*/  IADD3 R9, -R21, R10, RZ ;  /* 0x0000000a15097210 */ /* 0x000fc80007ffe1ff */
[----:B------:R-:W-:Y:S01]  /*02d0*/  ISETP.LE.U32.OR P1, PT, R9, 0x60, P1 ;  /* 0x000000600900780c */ /* 0x000fe20000f23470 */
[----:B------:R-:W-:Y:S01]  /*02e0*/  IMAD.MOV.U32 R26, RZ, RZ, RZ ;  /* 0x000000ffff1a7224 */ /* 0x000fe200078e00ff */
[----:B------:R-:W-:Y:S01]  /*02f0*/  MOV R20, RZ ;  /* 0x000000ff00147202 */ /* 0x000fe20000000f00 */
[----:B------:R-:W-:Y:S04]  /*0300*/  BSSY B1, `(.L_x_543) ;  /* 0x000002b000017945 */ /* 0x000fe80003800000 */
[----:B---3--:R-:W-:Y:S01]  /*0310*/  @P2 FADD.FTZ R20, R20, R15 ;  /* 0x0000000f14142221 */ /* 0x008fe20000010000 */
[----:B--2---:R-:W-:Y:S01]  /*0320*/  @P2 FADD.FTZ R26, R26, R13 ;  /* 0x0000000d1a1a2221 */ /* 0x004fe20000010000 */
[----:B------:R-:W-:-:S04]  /*0330*/  PLOP3.LUT P2, PT, P2, PT, PT, 0x8, 0x0 ;  /* 0x000000000000781c */ /* 0x000fc8000174e170 */
[----:B------:R-:W-:Y:S09]  /*0340*/  @P1 BRA `(.L_x_544) ;  /* 0x0000000000981947 */ /* 0x000ff20003800000 */
[----:B------:R-:W0:Y:S01]  /*0350*/  LDC.64 R12, c[0x0][0x2d0] ;  /* 0x0000b400ff0c7b82 */ /* 0x000e220000000a00 */
[----:B------:R-:W-:Y:S02]  /*0360*/  PLOP3.LUT P2, PT, PT, PT, PT, 0x8, 0x0 ;  /* 0x000000000000781c */ /* 0x000fe40003f4e170 */
[----:B------:R-:W-:-:S05]  /*0370*/  IADD3 R9, R10, -0x60, RZ ;  /* 0xffffffa00a097810 */ /* 0x000fca0007ffe0ff */
[----:B------:R-:W1:Y:S06]  /*0380*/  LDC.64 R14, c[0x0][0x2d8] ;  /* 0x0000b600ff0e7b82 */ /* 0x000e6c0000000a00 */
.L_x_545:
[C---:B------:R-:W-:Y:S01]  /*0390*/  IADD3 R16, R21.reuse, 0x20, RZ ;  /* 0x0000002015107810 */ /* 0x040fe20007ffe0ff */
[C---:B------:R-:W-:Y:S01]  /*03a0*/  IMAD R25, R21.reuse, UR5, R3 ;  /* 0x0000000515197c24 */ /* 0x040fe2000f8e0203 */
[----:B------:R-:W-:-:S03]  /*03b0*/  IADD3 R18, R21, 0x40, RZ ;  /* 0x0000004015127810 */ /* 0x000fc60007ffe0ff */
[----:B------:R-:W-:Y:S02]  /*03c0*/  IMAD R17, R16, UR5, R3 ;  /* 0x0000000510117c24 */ /* 0x000fe4000f8e0203 */
[----:B0-----:R-:W-:-:S04]  /*03d0*/  IMAD.WIDE.U32 R22, R25, 0x4, R12 ;  /* 0x0000000419167825 */ /* 0x001fc800078e000c */
[----:B------:R-:W-:Y:S01]  /*03e0*/  IMAD.WIDE.U32 R28, R17, 0x4, R12 ;  /* 0x00000004111c7825 */ /* 0x000fe200078e000c */
[----:B------:R0:W2:Y:S03]  /*03f0*/  LDG.E R11, desc[UR6][R22.64] ;  /* 0x00000006160b7981 */ /* 0x0000a6000c1e1900 */
[--C-:B-1----:R-:W-:Y:S02]  /*0400*/  IMAD.WIDE.U32 R24, R25, 0x4, R14.reuse ;  /* 0x0000000419187825 */ /* 0x102fe400078e000e */
[----:B------:R-:W3:Y:S02]  /*0410*/  LDG.E R28, desc[UR6][R28.64] ;  /* 0x000000061c1c7981 */ /* 0x000ee4000c1e1900 */
[----:B------:R-:W-:Y:S02]  /*0420*/  IMAD.WIDE.U32 R16, R17, 0x4, R14 ;  /* 0x0000000411107825 */ /* 0x000fe400078e000e */
[----:B------:R1:W4:Y:S02]  /*0430*/  LDG.E R27, desc[UR6][R24.64] ;  /* 0x00000006181b7981 */ /* 0x000324000c1e1900 */
[----:B------:R-:W-:-:S02]  /*0440*/  IMAD R19, R18, UR5, R3 ;  /* 0x0000000512137c24 */ /* 0x000fc4000f8e0203 */
[----:B0-----:R-:W-:Y:S01]  /*0450*/  VIADD R22, R21, 0x60 ;  /* 0x0000006015167836 */ /* 0x001fe20000000000 */
[----:B------:R0:W5:Y:S03]  /*0460*/  LDG.E R29, desc[UR6][R16.64] ;  /* 0x00000006101d7981 */ /* 0x000166000c1e1900 */
[----:B-1----:R-:W-:Y:S02]  /*0470*/  IMAD R25, R22, UR5, R3 ;  /* 0x0000000516197c24 */ /* 0x002fe4000f8e0203 */
[----:B0-----:R-:W-:-:S04]  /*0480*/  IMAD.WIDE.U32 R16, R19, 0x4, R12 ;  /* 0x0000000413107825 */ /* 0x001fc800078e000c */
[----:B------:R-:W-:Y:S02]  /*0490*/  IMAD.WIDE.U32 R18, R19, 0x4, R14 ;  /* 0x0000000413127825 */ /* 0x000fe400078e000e */
[----:B------:R-:W5:Y:S02]  /*04a0*/  LDG.E R16, desc[UR6][R16.64] ;  /* 0x0000000610107981 */ /* 0x000f64000c1e1900 */
[C---:B------:R-:W-:Y:S02]  /*04b0*/  IMAD.WIDE.U32 R22, R25.reuse, 0x4, R12 ;  /* 0x0000000419167825 */ /* 0x040fe400078e000c */
[----:B------:R-:W5:Y:S02]  /*04c0*/  LDG.E R18, desc[UR6][R18.64] ;  /* 0x0000000612127981 */ /* 0x000f64000c1e1900 */
[----:B------:R-:W-:Y:S02]  /*04d0*/  IMAD.WIDE.U32 R24, R25, 0x4, R14 ;  /* 0x0000000419187825 */ /* 0x000fe400078e000e */
[----:B------:R-:W5:Y:S04]  /*04e0*/  LDG.E R22, desc[UR6][R22.64] ;  /* 0x0000000616167981 */ /* 0x000f68000c1e1900 */
[----:B------:R-:W5:Y:S01]  /*04f0*/  LDG.E R24, desc[UR6][R24.64] ;  /* 0x0000000618187981 */ /* 0x000f62000c1e1900 */
[----:B------:R-:W-:-:S04]  /*0500*/  IADD3 R21, R21, 0x80, RZ ;  /* 0x0000008015157810 */ /* 0x000fc80007ffe0ff */
[----:B------:R-:W-:Y:S01]  /*0510*/  ISETP.GE.U32.AND P1, PT, R21, R9, PT ;  /* 0x000000091500720c */ /* 0x000fe20003f26070 */
[----:B--2---:R-:W-:-:S04]  /*0520*/  FADD.FTZ R11, R11, R20 ;  /* 0x000000140b0b7221 */ /* 0x004fc80000010000 */
[----:B---3--:R-:W-:Y:S01]  /*0530*/  FADD.FTZ R11, R11, R28 ;  /* 0x0000001c0b0b7221 */ /* 0x008fe20000010000 */
[----:B----4-:R-:W-:-:S04]  /*0540*/  FADD.FTZ R26, R27, R26 ;  /* 0x0000001a1b1a7221 */ /* 0x010fc80000010000 */
[----:B-----5:R-:W-:Y:S01]  /*0550*/  FADD.FTZ R29, R26, R29 ;  /* 0x0000001d1a1d7221 */ /* 0x020fe20000010000 */
[----:B------:R-:W-:-:S03]  /*0560*/  FADD.FTZ R11, R11, R16 ;  /* 0x000000100b0b7221 */ /* 0x000fc60000010000 */
[----:B------:R-:W-:Y:S01]  /*0570*/  FADD.FTZ R29, R29, R18 ;  /* 0x000000121d1d7221 */ /* 0x000fe20000010000 */
[----:B------:R-:W-:-:S03]  /*0580*/  FADD.FTZ R20, R11, R22 ;  /* 0x000000160b147221 */ /* 0x000fc60000010000 */
[----:B------:R-:W-:Y:S01]  /*0590*/  FADD.FTZ R26, R29, R24 ;  /* 0x000000181d1a7221 */ /* 0x000fe20000010000 */
[----:B------:R-:W-:Y:S06]  /*05a0*/  @!P1 BRA `(.L_x_545) ;  /* 0xfffffffc00789947 */ /* 0x000fec000383ffff */
.L_x_544:
[----:B------:R-:W-:Y:S05]  /*05b0*/  BSYNC B1 ;  /* 0x0000000000017941 */ /* 0x000fea0003800000 */
.L_x_543:
[CC--:B------:R-:W-:Y:S01]  /*05c0*/  ISETP.GE.U32.AND P1, PT, R21.reuse, R10.reuse, PT ;  /* 0x0000000a1500720c */ /* 0x0c0fe20003f26070 */
[----:B------:R-:W-:Y:S01]  /*05d0*/  BSSY B1, `(.L_x_546) ;  /* 0x0000018000017945 */ /* 0x000fe20003800000 */
[----:B------:R-:W-:-:S04]  /*05e0*/  IADD3 R9, -R21, R10, RZ ;  /* 0x0000000a15097210 */ /* 0x000fc80007ffe1ff */
[----:B------:R-:W-:-:S13]  /*05f0*/  ISETP.LE.U32.OR P1, PT, R9, 0x20, P1 ;  /* 0x000000200900780c */ /* 0x000fda0000f23470 */
[----:B------:R-:W-:Y:S05]  /*0600*/  @P1 BRA `(.L_x_547) ;  /* 0x0000000000501947 */ /* 0x000fea0003800000 */
[----:B------:R-:W0:Y:S01]  /*0610*/  LDC.64 R18, c[0x0][0x2d0] ;  /* 0x0000b400ff127b82 */ /* 0x000e220000000a00 */
[----:B------:R-:W-:Y:S01]  /*0620*/  ULDC UR8, c[0x0][0x218] ;  /* 0x0000860000087ab9 */ /* 0x000fe20000000800 */
[C---:B------:R-:W-:Y:S01]  /*0630*/  IADD3 R14, R21.reuse, 0x20, RZ ;  /* 0x00000020150e7810 */ /* 0x040fe20007ffe0ff */
[----:B------:R-:W-:-:S04]  /*0640*/  IMAD R15, R21, UR8, R3 ;  /* 0x00000008150f7c24 */ /* 0x000fc8000f8e0203 */
[----:B------:R-:W-:Y:S01]  /*0650*/  IMAD R9, R14, UR8, R3 ;  /* 0x000000080e097c24 */ /* 0x000fe2000f8e0203 */
        /* <DEDUP_REMOVED lines=15> */
.L_x_547:
[----:B------:R-:W-:Y:S05]  /*0750*/  BSYNC B1 ;  /* 0x0000000000017941 */ /* 0x000fea0003800000 */
.L_x_546:
[----:B------:R-:W-:-:S13]  /*0760*/  ISETP.LT.U32.OR P2, PT, R21, R10, P2 ;  /* 0x0000000a1500720c */ /* 0x000fda0001741470 */
[----:B------:R-:W-:Y:S05]  /*0770*/  @!P2 BRA `(.L_x_542) ;  /* 0x000000000028a947 */ /* 0x000fea0003800000 */
[----:B------:R-:W0:Y:S01]  /*0780*/  LDC.64 R12, c[0x0][0x2d0] ;  /* 0x0000b400ff0c7b82 */ /* 0x000e220000000a00 */
[----:B------:R-:W-:Y:S02]  /*0790*/  ULDC UR8, c[0x0][0x218] ;  /* 0x0000860000087ab9 */ /* 0x000fe40000000800 */
[----:B------:R-:W-:-:S05]  /*07a0*/  IMAD R9, R21, UR8, R3 ;  /* 0x0000000815097c24 */ /* 0x000fca000f8e0203 */
[----:B------:R-:W1:Y:S01]  /*07b0*/  LDC.64 R10, c[0x0][0x2d8] ;  /* 0x0000b600ff0a7b82 */ /* 0x000e620000000a00 */
[----:B0-----:R-:W-:-:S06]  /*07c0*/  IMAD.WIDE.U32 R12, R9, 0x4, R12 ;  /* 0x00000004090c7825 */ /* 0x001fcc00078e000c */
[----:B------:R-:W2:Y:S01]  /*07d0*/  LDG.E R13, desc[UR6][R12.64] ;  /* 0x000000060c0d7981 */ /* 0x000ea2000c1e1900 */
[----:B-1----:R-:W-:-:S06]  /*07e0*/  IMAD.WIDE.U32 R10, R9, 0x4, R10 ;  /* 0x00000004090a7825 */ /* 0x002fcc00078e000a */
[----:B------:R-:W3:Y:S01]  /*07f0*/  LDG.E R11, desc[UR6][R10.64] ;  /* 0x000000060a0b7981 */ /* 0x000ee2000c1e1900 */
[----:B--2---:R-:W-:Y:S01]  /*0800*/  FADD.FTZ R20, R20, R13 ;  /* 0x0000000d14147221 */ /* 0x004fe20000010000 */
[----:B---3--:R-:W-:-:S07]  /*0810*/  FADD.FTZ R26, R26, R11 ;  /* 0x0000000b1a1a7221 */ /* 0x008fce0000010000 */
.L_x_542:
[----:B------:R-:W-:Y:S05]  /*0820*/  BSYNC B0 ;  /* 0x0000000000007941 */ /* 0x000fea0003800000 */
.L_x_541:
        /* <DEDUP_REMOVED lines=11> */
[----:B---3--:R-:W3:Y:S04]  /*08e0*/  SHFL.BFLY PT, R11, R10, 0x1, 0x1f ;  /* 0x0c201f000a0b7f89 */ /* 0x008ee800000e0000 */
[----:B--2---:R-:W2:Y:S01]  /*08f0*/  SHFL.BFLY PT, R12, R9, 0x1, 0x1f ;  /* 0x0c201f00090c7f89 */ /* 0x004ea200000e0000 */
[----:B---3--:R-:W-:Y:S01]  /*0900*/  FADD.FTZ R11, R10, R11 ;  /* 0x0000000b0a0b7221 */ /* 0x008fe20000010000 */
[----:B--2---:R-:W-:-:S04]  /*0910*/  FADD.FTZ R14, R9, R12 ;  /* 0x0000000c090e7221 */ /* 0x004fc80000010000 */
        /* <DEDUP_REMOVED lines=14> */
.L_x_563:
[----:B------:R-:W-:Y:S01]  /*0a00*/  @!P1 SHF.R.U32.HI R12, RZ, 0x3, R0 ;  /* 0x00000003ff0c9819 */ /* 0x000fe20000011600 */
[----:B----4-:R-:W-:Y:S01]  /*0a10*/  FADD.FTZ R14, R9, R14 ;  /* 0x0000000e090e7221 */ /* 0x010fe20000010000 */
[----:B---3--:R-:W-:Y:S02]  /*0a20*/  FADD.FTZ R11, R10, R11 ;  /* 0x0000000b0a0b7221 */ /* 0x008fe40000010000 */
[----:B------:R-:W-:-:S05]  /*0a30*/  @!P1 LOP3.LUT R12, R12, 0x1ffffffc, RZ, 0xc0, !PT ;  /* 0x1ffffffc0c0c9812 */ /* 0x000fca00078ec0ff */
[----:B------:R3:W-:Y:S04]  /*0a40*/  @!P1 STS [R12+UR4+0x2000], R14 ;  /* 0x0020000e0c009988 */ /* 0x0007e80008000804 */
[----:B------:R3:W-:Y:S02]  /*0a50*/  @!P1 STS [R12+UR4+0x2080], R11 ;  /* 0x0020800b0c009988 */ /* 0x0007e40008000804 */
.L_x_548:
[----:B------:R-:W-:Y:S05]  /*0a60*/  WARPSYNC.ALL ;  /* 0x0000000000007948 */ /* 0x000fea0003800000 */
[----:B------:R-:W-:Y:S06]  /*0a70*/  BAR.SYNC.DEFER_BLOCKING 0x0 ;  /* 0x0000000000007b1d */ /* 0x000fec0000010000 */
[----:B------:R-:W-:Y:S04]  /*0a80*/  BSSY B0, `(.L_x_550) ;  /* 0x000000c000007945 */ /* 0x000fe80003800000 */
[----:B------:R-:W-:Y:S05]  /*0a90*/  @!P0 BRA `(.L_x_551) ;  /* 0x0000000000288947 */ /* 0x000fea0003800000 */
[----:B---3--:R-:W3:Y:S01]  /*0aa0*/  LDS.64 R14, [R6+0x2000] ;  /* 0x00200000060e7984 */ /* 0x008ee20000000a00 */
[----:B------:R-:W4:Y:S03]  /*0ab0*/  LDC.64 R12, c[0x0][0x318] ;  /* 0x0000c600ff0c7b82 */ /* 0x000f260000000a00 */
[----:B------:R-:W5:Y:S05]  /*0ac0*/  LDS.64 R16, [R6+0x2080] ;  /* 0x0020800006107984 */ /* 0x000f6a0000000a00 */
[----:B--2---:R-:W2:Y:S01]  /*0ad0*/  LDC.64 R10, c[0x0][0x310] ;  /* 0x0000c400ff0a7b82 */ /* 0x004ea20000000a00 */
[----:B----4-:R-:W-:-:S04]  /*0ae0*/  IMAD.WIDE.U32 R12, R4, 0x4, R12 ;  /* 0x00000004040c7825 */ /* 0x010fc800078e000c */
[----:B--2---:R-:W-:Y:S01]  /*0af0*/  IMAD.WIDE.U32 R10, R4, 0x4, R10 ;  /* 0x00000004040a7825 */ /* 0x004fe200078e000a */
[----:B---3--:R-:W-:Y:S02]  /*0b00*/  F2FP.BF16.F32.PACK_AB R15, R15, R14 ;  /* 0x0000000e0f0f723e */ /* 0x008fe400000010ff */
[----:B-----5:R-:W-:-:S03]  /*0b10*/  F2FP.BF16.F32.PACK_AB R17, R17, R16 ;  /* 0x000000101111723e */ /* 0x020fc600000010ff */
[----:B------:R4:W-:Y:S04]  /*0b20*/  STG.E desc[UR6][R12.64], R15 ;  /* 0x0000000f0c007986 */ /* 0x0009e8000c101906 */
[----:B------:R4:W-:Y:S02]  /*0b30*/  STG.E desc[UR6][R10.64], R17 ;  /* 0x000000110a007986 */ /* 0x0009e4000c101906 */
.L_x_551:
[----:B------:R-:W-:Y:S05]  /*0b40*/  BSYNC B0 ;  /* 0x0000000000007941 */ /* 0x000fea0003800000 */
.L_x_550:
[C---:B------:R-:W-:Y:S02]  /*0b50*/  ISETP.GT.U32.AND P1, PT, R3.reuse, -0x201, PT ;  /* 0xfffffdff0300780c */ /* 0x040fe40003f24070 */
[----:B------:R-:W-:Y:S02]  /*0b60*/  IADD3 R3, R3, 0x200, RZ ;  /* 0x0000020003037810 */ /* 0x000fe40007ffe0ff */
[----:B------:R-:W-:-:S09]  /*0b70*/  IADD3 R4, R4, 0x100, RZ ;  /* 0x0000010004047810 */ /* 0x000fd20007ffe0ff */
[----:B------:R-:W-:Y:S05]  /*0b80*/  @P1 BRA `(.L_x_552) ;  /* 0xfffffff400841947 */ /* 0x000fea000383ffff */
[----:B------:R-:W-:Y:S05]  /*0b90*/  EXIT ;  /* 0x000000000000794d */ /* 0x000fea0003800000 */
.L_x_549:
[----:B------:R-:W-:Y:S01]  /*0ba0*/  HFMA2.MMA R22, -RZ, RZ, 0, 1.847743988037109375e-06 ;  /* 0x0000001fff167435 */ /* 0x000fe200000001ff */
[----:B0--3--:R-:W-:Y:S01]  /*0bb0*/  MOV R20, R10 ;  /* 0x0000000a00147202 */ /* 0x009fe20000000f00 */
[----:B------:R-:W-:Y:S01]  /*0bc0*/  IMAD.MOV.U32 R19, RZ, RZ, 0x1 ;  /* 0x00000001ff137424 */ /* 0x000fe200078e00ff */
[----:B------:R-:W-:-:S08]  /*0bd0*/  MOV R17, 0xffffffff ;  /* 0xffffffff00117802 */ /* 0x000fd00000000f00 */
[----:B-12---:R-:W-:Y:S05]  /*0be0*/  WARPSYNC.COLLECTIVE R17, `(.L_x_553) ;  /* 0x0000000011087348 */ /* 0x006fea0003c00000 */
[----:B------:R0:W3:Y:S02]  /*0bf0*/  SHFL.BFLY P2, R18, R20, R19, R22 ;  /* 0x0c00001314127389 */ /* 0x0000e40000040016 */
[----:B0123--:R-:W-:Y:S01]  /*0c00*/  ENDCOLLECTIVE ;  /* 0x000000000000791b */ /* 0x00ffe20003800000 */
.L_x_553:
[----:B------:R-:W-:Y:S01]  /*0c10*/  HFMA2.MMA R19, -RZ, RZ, 0, 1.1920928955078125e-07 ;  /* 0x00000002ff137435 */ /* 0x000fe200000001ff */
[----:B------:R-:W-:-:S05]  /*0c20*/  MOV R11, R18 ;  /* 0x00000012000b7202 */ /* 0x000fca0000000f00 */
[----:B------:R-:W-:-:S04]  /*0c30*/  FADD.FTZ R11, R10, R11 ;  /* 0x0000000b0a0b7221 */ /* 0x000fc80000010000 */
[----:B------:R-:W-:-:S07]  /*0c40*/  IMAD.MOV.U32 R20, RZ, RZ, R11 ;  /* 0x000000ffff147224 */ /* 0x000fce00078e000b */
[----:B------:R-:W-:Y:S05]  /*0c50*/  WARPSYNC.COLLECTIVE R17, `(.L_x_554) ;  /* 0x0000000011087348 */ /* 0x000fea0003c00000 */
[----:B------:R0:W1:Y:S02]  /*0c60*/  SHFL.BFLY P2, R18, R20, R19, R22 ;  /* 0x0c00001314127389 */ /* 0x0000640000040016 */
[----:B01----:R-:W-:Y:S01]  /*0c70*/  ENDCOLLECTIVE ;  /* 0x000000000000791b */ /* 0x003fe20003800000 */
.L_x_554:
[----:B------:R-:W-:Y:S01]  /*0c80*/  IMAD.MOV.U32 R19, RZ, RZ, 0x4 ;  /* 0x00000004ff137424 */ /* 0x000fe200078e00ff */
[----:B------:R-:W-:-:S05]  /*0c90*/  MOV R12, R18 ;  /* 0x00000012000c7202 */ /* 0x000fca0000000f00 */
[----:B------:R-:W-:-:S05]  /*0ca0*/  FADD.FTZ R12, R11, R12 ;  /* 0x0000000c0b0c7221 */ /* 0x000fca0000010000 */
[----:B------:R-:W-:-:S07]  /*0cb0*/  MOV R20, R12 ;  /* 0x0000000c00147202 */ /* 0x000fce0000000f00 */
[----:B------:R-:W-:Y:S05]  /*0cc0*/  WARPSYNC.COLLECTIVE R17, `(.L_x_555) ;  /* 0x0000000011087348 */ /* 0x000fea0003c00000 */
[----:B------:R0:W1:Y:S02]  /*0cd0*/  SHFL.BFLY P2, R18, R20, R19, R22 ;  /* 0x0c00001314127389 */ /* 0x0000640000040016 */
[----:B01----:R-:W-:Y:S01]  /*0ce0*/  ENDCOLLECTIVE ;  /* 0x000000000000791b */ /* 0x003fe20003800000 */
.L_x_555:
[----:B------:R-:W-:Y:S01]  /*0cf0*/  HFMA2.MMA R19, -RZ, RZ, 0, 4.76837158203125e-07 ;  /* 0x00000008ff137435 */ /* 0x000fe200000001ff */
[----:B------:R-:W-:-:S05]  /*0d00*/  MOV R13, R18 ;  /* 0x00000012000d7202 */ /* 0x000fca0000000f00 */
[----:B------:R-:W-:-:S05]  /*0d10*/  FADD.FTZ R13, R12, R13 ;  /* 0x0000000d0c0d7221 */ /* 0x000fca0000010000 */
[----:B------:R-:W-:-:S07]  /*0d20*/  MOV R20, R13 ;  /* 0x0000000d00147202 */ /* 0x000fce0000000f00 */
[----:B------:R-:W-:Y:S05]  /*0d30*/  WARPSYNC.COLLECTIVE R17, `(.L_x_556) ;  /* 0x0000000011087348 */ /* 0x000fea0003c00000 */
[----:B------:R0:W1:Y:S02]  /*0d40*/  SHFL.BFLY P2, R18, R20, R19, R22 ;  /* 0x0c00001314127389 */ /* 0x0000640000040016 */
[----:B01----:R-:W-:Y:S01]  /*0d50*/  ENDCOLLECTIVE ;  /* 0x000000000000791b */ /* 0x003fe20003800000 */
.L_x_556:
[----:B------:R-:W-:Y:S01]  /*0d60*/  HFMA2.MMA R19, -RZ, RZ, 0, 9.5367431640625e-07 ;  /* 0x00000010ff137435 */ /* 0x000fe200000001ff */
[----:B------:R-:W-:-:S04]  /*0d70*/  IMAD.MOV.U32 R10, RZ, RZ, R18 ;  /* 0x000000ffff0a7224 */ /* 0x000fc800078e0012 */
[----:B------:R-:W-:-:S05]  /*0d80*/  FADD.FTZ R10, R13, R10 ;  /* 0x0000000a0d0a7221 */ /* 0x000fca0000010000 */
[----:B------:R-:W-:-:S07]  /*0d90*/  MOV R20, R10 ;  /* 0x0000000a00147202 */ /* 0x000fce0000000f00 */
[----:B------:R-:W-:Y:S05]  /*0da0*/  WARPSYNC.COLLECTIVE R17, `(.L_x_557) ;  /* 0x0000000011087348 */ /* 0x000fea0003c00000 */
[----:B------:R0:W1:Y:S02]  /*0db0*/  SHFL.BFLY P2, R18, R20, R19, R22 ;  /* 0x0c00001314127389 */ /* 0x0000640000040016 */
[----:B01----:R-:W-:Y:S01]  /*0dc0*/  ENDCOLLECTIVE ;  /* 0x000000000000791b */ /* 0x003fe20003800000 */
.L_x_557:
[----:B------:R-:W-:Y:S01]  /*0dd0*/  HFMA2.MMA R19, -RZ, RZ, 0, 5.9604644775390625e-08 ;  /* 0x00000001ff137435 */ /* 0x000fe200000001ff */
[----:B------:R-:W-:Y:S01]  /*0de0*/  IMAD.MOV.U32 R20, RZ, RZ, R9 ;  /* 0x000000ffff147224 */ /* 0x000fe200078e0009 */
[----:B------:R-:W-:-:S09]  /*0df0*/  MOV R11, R18 ;  /* 0x00000012000b7202 */ /* 0x000fd20000000f00 */
[----:B------:R-:W-:Y:S05]  /*0e00*/  WARPSYNC.COLLECTIVE R17, `(.L_x_558) ;  /* 0x0000000011087348 */ /* 0x000fea0003c00000 */
[----:B------:R0:W1:Y:S02]  /*0e10*/  SHFL.BFLY P2, R18, R20, R19, R22 ;  /* 0x0c00001314127389 */ /* 0x0000640000040016 */
[----:B01----:R-:W-:Y:S01]  /*0e20*/  ENDCOLLECTIVE ;  /* 0x000000000000791b */ /* 0x003fe20003800000 */
.L_x_558:
[----:B------:R-:W-:Y:S01]  /*0e30*/  HFMA2.MMA R19, -RZ, RZ, 0, 1.1920928955078125e-07 ;  /* 0x00000002ff137435 */ /* 0x000fe200000001ff */
[----:B------:R-:W-:-:S05]  /*0e40*/  MOV R12, R18 ;  /* 0x00000012000c7202 */ /* 0x000fca0000000f00 */
[----:B------:R-:W-:-:S05]  /*0e50*/  FADD.FTZ R14, R9, R12 ;  /* 0x0000000c090e7221 */ /* 0x000fca0000010000 */
[----:B------:R-:W-:-:S07]  /*0e60*/  MOV R20, R14 ;  /* 0x0000000e00147202 */ /* 0x000fce0000000f00 */
[----:B------:R-:W-:Y:S05]  /*0e70*/  WARPSYNC.COLLECTIVE R17, `(.L_x_559) ;  /* 0x0000000011087348 */ /* 0x000fea0003c00000 */
[----:B------:R0:W1:Y:S02]  /*0e80*/  SHFL.BFLY P2, R18, R20, R19, R22 ;  /* 0x0c00001314127389 */ /* 0x0000640000040016 */
[----:B01----:R-:W-:Y:S01]  /*0e90*/  ENDCOLLECTIVE ;  /* 0x000000000000791b */ /* 0x003fe20003800000 */
.L_x_559:
[----:B------:R-:W-:Y:S01]  /*0ea0*/  HFMA2.MMA R19, -RZ, RZ, 0, 2.384185791015625e-07 ;  /* 0x00000004ff137435 */ /* 0x000fe200000001ff */
[----:B------:R-:W-:-:S04]  /*0eb0*/  IMAD.MOV.U32 R13, RZ, RZ, R18 ;  /* 0x000000ffff0d7224 */ /* 0x000fc800078e0012 */
[----:B------:R-:W-:-:S05]  /*0ec0*/  FADD.FTZ R15, R14, R13 ;  /* 0x0000000d0e0f7221 */ /* 0x000fca0000010000 */
[----:B------:R-:W-:-:S07]  /*0ed0*/  MOV R20, R15 ;  /* 0x0000000f00147202 */ /* 0x000fce0000000f00 */
[----:B------:R-:W-:Y:S05]  /*0ee0*/  WARPSYNC.COLLECTIVE R17, `(.L_x_560) ;  /* 0x0000000011087348 */ /* 0x000fea0003c00000 */
[----:B------:R0:W1:Y:S02]  /*0ef0*/  SHFL.BFLY P2, R18, R20, R19, R22 ;  /* 0x0c00001314127389 */ /* 0x0000640000040016 */
[----:B01----:R-:W-:Y:S01]  /*0f00*/  ENDCOLLECTIVE ;  /* 0x000000000000791b */ /* 0x003fe20003800000 */
.L_x_560:
[----:B------:R-:W-:Y:S01]  /*0f10*/  IMAD.MOV.U32 R19, RZ, RZ, 0x8 ;  /* 0x00000008ff137424 */ /* 0x000fe200078e00ff */
[----:B------:R-:W-:-:S05]  /*0f20*/  MOV R16, R18 ;  /* 0x0000001200107202 */ /* 0x000fca0000000f00 */
[----:B------:R-:W-:-:S05]  /*0f30*/  FADD.FTZ R16, R15, R16 ;  /* 0x000000100f107221 */ /* 0x000fca0000010000 */
[----:B------:R-:W-:-:S07]  /*0f40*/  MOV R20, R16 ;  /* 0x0000001000147202 */ /* 0x000fce0000000f00 */
[----:B------:R-:W-:Y:S05]  /*0f50*/  WARPSYNC.COLLECTIVE R17, `(.L_x_561) ;  /* 0x0000000011087348 */ /* 0x000fea0003c00000 */
[----:B------:R0:W1:Y:S02]  /*0f60*/  SHFL.BFLY P2, R18, R20, R19, R22 ;  /* 0x0c00001314127389 */ /* 0x0000640000040016 */
[----:B01----:R-:W-:Y:S01]  /*0f70*/  ENDCOLLECTIVE ;  /* 0x000000000000791b */ /* 0x003fe20003800000 */
.L_x_561:
[----:B------:R-:W-:Y:S01]  /*0f80*/  HFMA2.MMA R19, -RZ, RZ, 0, 9.5367431640625e-07 ;  /* 0x00000010ff137435 */ /* 0x000fe200000001ff */
[----:B------:R-:W-:-:S05]  /*0f90*/  MOV R9, R18 ;  /* 0x0000001200097202 */ /* 0x000fca0000000f00 */
[----:B------:R-:W-:-:S05]  /*0fa0*/  FADD.FTZ R9, R16, R9 ;  /* 0x0000000910097221 */ /* 0x000fca0000010000 */
[----:B------:R-:W-:-:S07]  /*0fb0*/  MOV R20, R9 ;  /* 0x0000000900147202 */ /* 0x000fce0000000f00 */
[----:B------:R-:W-:Y:S05]  /*0fc0*/  WARPSYNC.COLLECTIVE R17, `(.L_x_562) ;  /* 0x0000000011087348 */ /* 0x000fea0003c00000 */
[----:B------:R0:W1:Y:S02]  /*0fd0*/  SHFL.BFLY P2, R18, R20, R19, R22 ;  /* 0x0c00001314127389 */ /* 0x0000640000040016 */
[----:B01----:R-:W-:Y:S01]  /*0fe0*/  ENDCOLLECTIVE ;  /* 0x000000000000791b */ /* 0x003fe20003800000 */
.L_x_562:
[----:B------:R-:W-:Y:S01]  /*0ff0*/  MOV R14, R18 ;  /* 0x00000012000e7202 */ /* 0x000fe20000000f00 */
[----:B------:R-:W-:Y:S06]  /*1000*/  BRA `(.L_x_563) ;  /* 0xfffffff8007c7947 */ /* 0x000fec000383ffff */
.L_x_564:
        /* <DEDUP_REMOVED lines=15> */
.L_x_9084:


//--------------------- .text._ZN10layer_norm13ln_bwd_kernelINS_13Kernel_traitsI13__nv_bfloat16S2_S2_S2_fjLj512ELj1ELj4ELj1ELj16ENS_18Kernel_traits_baseILj512ES2_S2_S2_S2_fjLj128EEEEELb1ELb0ELb1ELb1EEEvNS_9BwdParamsE --------------------------
	.section	.text._ZN10layer_norm13ln_bwd_kernelINS_13Kernel_traitsI13__nv_bfloat16S2_S2_S2_fjLj512ELj1ELj4ELj1ELj16ENS_18Kernel_traits_baseILj512ES2_S2_S2_S2_fjLj128EEEEELb1ELb0ELb1ELb1EEEvNS_9BwdParamsE,"ax",@progbits
	.align	128
        .global         _ZN10layer_norm13ln_bwd_kernelINS_13Kernel_traitsI13__nv_bfloat16S2_S2_S2_fjLj512ELj1ELj4ELj1ELj16ENS_18Kernel_traits_baseILj512ES2_S2_S2_S2_fjLj128EEEEELb1ELb0ELb1ELb1EEEvNS_9BwdParamsE
        .type           _ZN10layer_norm13ln_bwd_kernelINS_13Kernel_traitsI13__nv_bfloat16S2_S2_S2_fjLj512ELj1ELj4ELj1ELj16ENS_18Kernel_traits_baseILj512ES2_S2_S2_S2_fjLj128EEEEELb1ELb0ELb1ELb1EEEvNS_9BwdParamsE,@function
        .size           _ZN10layer_norm13ln_bwd_kernelINS_13Kernel_traitsI13__nv_bfloat16S2_S2_S2_fjLj512ELj1ELj4ELj1ELj16ENS_18Kernel_traits_baseILj512ES2_S2_S2_S2_fjLj128EEEEELb1ELb0ELb1ELb1EEEvNS_9BwdParamsE,(.L_x_9085 - _ZN10layer_norm13ln_bwd_kernelINS_13Kernel_traitsI13__nv_bfloat16S2_S2_S2_fjLj512ELj1ELj4ELj1ELj16ENS_18Kernel_traits_baseILj512ES2_S2_S2_S2_fjLj128EEEEELb1ELb0ELb1ELb1EEEvNS_9BwdParamsE)
        .other          _ZN10layer_norm13ln_bwd_kernelINS_13Kernel_traitsI13__nv_bfloat16S2_S2_S2_fjLj512ELj1ELj4ELj1ELj16ENS_18Kernel_traits_baseILj512ES2_S2_S2_S2_fjLj128EEEEELb1ELb0ELb1ELb1EEEvNS_9BwdParamsE,@"STO_CUDA_ENTRY STV_DEFAULT"
_ZN10layer_norm13ln_bwd_kernelINS_13Kernel_traitsI13__nv_bfloat16S2_S2_S2_fjLj512ELj1ELj4ELj1ELj16ENS_18Kernel_traits_baseILj512ES2_S2_S2_S2_fjLj128EEEEELb1ELb0ELb1ELb1EEEvNS_9BwdParamsE:
.text._ZN10layer_norm13ln_bwd_kernelINS_13Kernel_traitsI13__nv_bfloat16S2_S2_S2_fjLj512ELj1ELj4ELj1ELj16ENS_18Kernel_traits_baseILj512ES2_S2_S2_S2_fjLj128EEEEELb1ELb0ELb1ELb1EEEvNS_9BwdParamsE:
        /* <DEDUP_REMOVED lines=30> */
.L_x_566:
[----:B------:R-:W-:Y:S01]  /*01e0*/  IMAD.SHL.U32 R3, R0, 0x10, RZ ;  /* 0x0000001000037824 */ /* 0x000fe200078e00ff */
[----:B------:R-:W-:Y:S01]  /*01f0*/  ULDC.64 UR6, c[0x0][0x260] ;  /* 0x0000980000067ab9 */ /* 0x000fe20000000a00 */
[----:B------:R-:W0:Y:S03]  /*0200*/  LDC.U8 R11, c[0x0][0x2a0] ;  /* 0x0000a800ff0b7b82 */ /* 0x000e260000000000 */
        /* <DEDUP_REMOVED lines=23> */
[----:B------:R-:W-:Y:S02]  /*0380*/  PRMT R50, R6, 0x7632, R50 ;  /* 0x0000763206327816 */ /* 0x000fe40000000032 */
[----:B---3--:R-:W-:Y:S01]  /*0390*/  PRMT R81, R12, 0x7632, R81 ;  /* 0x000076320c517816 */ /* 0x008fe20000000051 */
[C---:B------:R-:W-:Y:S01]  /*03a0*/  IMAD.U32 R9, R14.reuse, 0x10000, RZ ;  /* 0x000100000e097824 */ /* 0x040fe200078e00ff */
[----:B------:R-:W-:Y:S02]  /*03b0*/  PRMT R83, R14, 0x7632, R83 ;  /* 0x000076320e537816 */ /* 0x000fe40000000053 */
[----:B------:R-:W-:Y:S01]  /*03c0*/  PRMT R49, R5, 0x7632, R49 ;  /* 0x0000763205317816 */ /* 0x000fe20000000031 */
[----:B------:R-:W-:Y:S01]  /*03d0*/  IMAD.U32 R81, R81, 0x10000, RZ ;  /* 0x0001000051517824 */ /* 0x000fe200078e00ff */
[----:B------:R-:W-:Y:S01]  /*03e0*/  SHF.L.U32 R4, R5, 0x10, RZ ;  /* 0x0000001005047819 */ /* 0x000fe200000006ff */
[----:B------:R-:W-:Y:S01]  /*03f0*/  IMAD.U32 R5, R6, 0x10000, RZ ;  /* 0x0001000006057824 */ /* 0x000fe200078e00ff */
[----:B------:R-:W-:Y:S01]  /*0400*/  PRMT R80, R7, 0x7632, R80 ;  /* 0x0000763207507816 */ /* 0x000fe20000000050 */
[----:B------:R-:W-:Y:S01]  /*0410*/  IMAD.U32 R83, R83, 0x10000, RZ ;  /* 0x0001000053537824 */ /* 0x000fe200078e00ff */
[----:B------:R-:W-:-:S02]  /*0420*/  PRMT R82, R13, 0x7632, R82 ;  /* 0x000076320d527816 */ /* 0x000fc40000000052 */
[----:B------:R-:W-:Y:S02]  /*0430*/  PRMT R84, R15, 0x7632, R84 ;  /* 0x000076320f547816 */ /* 0x000fe40000000054 */
[----:B------:R-:W-:Y:S01]  /*0440*/  SHF.L.U32 R6, R7, 0x10, RZ ;  /* 0x0000001007067819 */ /* 0x000fe200000006ff */
[----:B------:R-:W-:Y:S01]  /*0450*/  IMAD.U32 R7, R12, 0x10000, RZ ;  /* 0x000100000c077824 */ /* 0x000fe200078e00ff */
[----:B------:R-:W-:Y:S01]  /*0460*/  SHF.L.U32 R8, R13, 0x10, RZ ;  /* 0x000000100d087819 */ /* 0x000fe200000006ff */
[----:B------:R-:W-:Y:S01]  /*0470*/  IMAD.U32 R13, R48, 0x10000, RZ ;  /* 0x00010000300d7824 */ /* 0x000fe200078e00ff */
[----:B------:R-:W-:Y:S01]  /*0480*/  SHF.L.U32 R10, R15, 0x10, RZ ;  /* 0x000000100f0a7819 */ /* 0x000fe200000006ff */
[----:B------:R-:W-:Y:S01]  /*0490*/  IMAD.U32 R15, R50, 0x10000, RZ ;  /* 0x00010000320f7824 */ /* 0x000fe200078e00ff */
[----:B------:R-:W-:Y:S02]  /*04a0*/  LOP3.LUT R12, R0, 0x1f, RZ, 0xc0, !PT ;  /* 0x0000001f000c7812 */ /* 0x000fe400078ec0ff */
[----:B------:R-:W-:-:S02]  /*04b0*/  SHF.L.U32 R14, R49, 0x10, RZ ;  /* 0x00000010310e7819 */ /* 0x000fc400000006ff */
[----:B------:R-:W-:Y:S02]  /*04c0*/  SHF.L.U32 R80, R80, 0x10, RZ ;  /* 0x0000001050507819 */ /* 0x000fe400000006ff */
[----:B------:R-:W-:Y:S02]  /*04d0*/  SHF.L.U32 R82, R82, 0x10, RZ ;  /* 0x0000001052527819 */ /* 0x000fe400000006ff */
[----:B0-----:R-:W-:-:S07]  /*04e0*/  SHF.L.U32 R84, R84, 0x10, RZ ;  /* 0x0000001054547819 */ /* 0x001fce00000006ff */
.L_x_620:
[----:B------:R-:W0:Y:S08]  /*04f0*/  LDC.64 R92, c[0x0][0x288] ;  /* 0x0000a200ff5c7b82 */ /* 0x000e300000000a00 */
[----:B------:R-:W1:Y:S08]  /*0500*/  LDC.64 R90, c[0x0][0x280] ;  /* 0x0000a000ff5a7b82 */ /* 0x000e700000000a00 */
[----:B------:R-:W2:Y:S01]  /*0510*/  LDC.64 R108, c[0x0][0x258] ;  /* 0x00009600ff6c7b82 */ /* 0x000ea20000000a00 */
[----:B0-----:R-:W-:-:S07]  /*0520*/  IMAD.WIDE R112, R2, 0x4, R92 ;  /* 0x0000000402707825 */ /* 0x001fce00078e025c */
[----:B------:R-:W0:Y:S01]  /*0530*/  LDC.64 R110, c[0x0][0x250] ;  /* 0x00009400ff6e7b82 */ /* 0x000e220000000a00 */
[----:B------:R-:W3:Y:S01]  /*0540*/  LDG.E R112, desc[UR4][R112.64] ;  /* 0x0000000470707981 */ /* 0x000ee2000c1e1900 */
[----:B-1----:R-:W-:-:S06]  /*0550*/  IMAD.WIDE R90, R2, 0x4, R90 ;  /* 0x00000004025a7825 */ /* 0x002fcc00078e025a */
[----:B------:R-:W1:Y:S01]  /*0560*/  LDC R93, c[0x0][0x218] ;  /* 0x00008600ff5d7b82 */ /* 0x000e620000000800 */
[----:B------:R-:W5:Y:S01]  /*0570*/  LDG.E R106, desc[UR4][R90.64] ;  /* 0x000000045a6a7981 */ /* 0x000f62000c1e1900 */
[----:B--2---:R-:W-:-:S06]  /*0580*/  IMAD.WIDE R114, R2, 0x4, R108 ;  /* 0x0000000402727825 */ /* 0x004fcc00078e026c */
[----:B------:R-:W2:Y:S01]  /*0590*/  LDC.64 R108, c[0x0][0x2c8] ;  /* 0x0000b200ff6c7b82 */ /* 0x000ea20000000a00 */
[----:B------:R-:W-:Y:S01]  /*05a0*/  BSSY B1, `(.L_x_568) ;  /* 0x00000e9000017945 */ /* 0x000fe20003800000 */
[----:B------:R2:W5:Y:S01]  /*05b0*/  LDG.E R85, desc[UR4][R114.64] ;  /* 0x0000000472557981 */ /* 0x000562000c1e1900 */
[----:B-1----:R-:W-:-:S05]  /*05c0*/  IMAD R86, R2, R93, RZ ;  /* 0x0000005d02567224 */ /* 0x002fca00078e02ff */
[----:B------:R-:W-:-:S04]  /*05d0*/  SHF.R.S32.HI R117, RZ, 0x1f, R86 ;  /* 0x0000001fff757819 */ /* 0x000fc80000011456 */
[----:B------:R-:W-:-:S04]  /*05e0*/  LEA.HI R117, R117, R86, RZ, 0x3 ;  /* 0x0000005675757211 */ /* 0x000fc800078f18ff */
[----:B------:R-:W-:Y:S01]  /*05f0*/  LEA.HI.SX32 R92, R117, R12, 0x1d ;  /* 0x0000000c755c7211 */ /* 0x000fe200078feaff */
[----:B0-----:R-:W-:-:S04]  /*0600*/  IMAD.WIDE R110, R2, 0x4, R110 ;  /* 0x00000004026e7825 */ /* 0x001fc800078e026e */
[C---:B------:R-:W-:Y:S02]  /*0610*/  VIADD R86, R92.reuse, 0x20 ;  /* 0x000000205c567836 */ /* 0x040fe40000000000 */
[----:B--2---:R-:W-:-:S04]  /*0620*/  IMAD.WIDE.U32 R114, R92, 0x10, R108 ;  /* 0x000000105c727825 */ /* 0x004fc800078e006c */
[----:B------:R-:W-:Y:S01]  /*0630*/  IMAD.WIDE.U32 R108, R86, 0x10, R108 ;  /* 0x00000010566c7825 */ /* 0x000fe200078e006c */
[----:B---3--:R-:W-:-:S13]  /*0640*/  ISETP.GT.AND P2, PT, R112, RZ, PT ;  /* 0x000000ff7000720c */ /* 0x008fda0003f44270 */
[----:B------:R-:W-:Y:S05]  /*0650*/  @P2 BRA `(.L_x_569) ;  /* 0x0000000000582947 */ /* 0x000fea0003800000 */
[----:B-----5:R-:W-:Y:S01]  /*0660*/  ISETP.GE.AND P3, PT, R106, 0x1, PT ;  /* 0x000000016a00780c */ /* 0x020fe20003f66270 */
[----:B------:R-:W0:Y:S01]  /*0670*/  LDC.64 R110, c[0x0][0x240] ;  /* 0x00009000ff6e7b82 */ /* 0x000e220000000a00 */
[----:B------:R-:W-:-:S11]  /*0680*/  IMAD.MOV.U32 R113, RZ, RZ, RZ ;  /* 0x000000ffff717224 */ /* 0x000fd600078e00ff */
[----:B------:R-:W-:Y:S02]  /*0690*/  @P3 IADD3 R90, R106, -0x1, RZ ;  /* 0xffffffff6a5a3810 */ /* 0x000fe40007ffe0ff */
[----:B------:R-:W-:-:S03]  /*06a0*/  @P3 LOP3.LUT R12, R0, 0x1f, RZ, 0xc0, !PT ;  /* 0x0000001f000c3812 */ /* 0x000fc600078ec0ff */
[----:B------:R-:W-:-:S05]  /*06b0*/  @P3 IMAD R90, R90, R93, RZ ;  /* 0x0000005d5a5a3224 */ /* 0x000fca00078e02ff */
[----:B------:R-:W-:-:S04]  /*06c0*/  @P3 SHF.R.S32.HI R91, RZ, 0x1f, R90 ;  /* 0x0000001fff5b3819 */ /* 0x000fc8000001145a */
[----:B------:R-:W-:Y:S02]  /*06d0*/  @P3 LEA.HI R91, R91, R90, RZ, 0x3 ;  /* 0x0000005a5b5b3211 */ /* 0x000fe400078f18ff */
[----:B------:R-:W-:Y:S02]  /*06e0*/  MOV R90, UR12 ;  /* 0x0000000c005a7c02 */ /* 0x000fe40008000f00 */
[----:B------:R-:W-:Y:S01]  /*06f0*/  @P3 LEA.HI.SX32 R113, R91, R12, 0x1d ;  /* 0x0000000c5b713211 */ /* 0x000fe200078feaff */
[----:B------:R-:W-:Y:S01]  /*0700*/  IMAD.U32 R91, RZ, RZ, UR13 ;  /* 0x0000000dff5b7e24 */ /* 0x000fe2000f8e00ff */
[----:B------:R-:W-:Y:S02]  /*0710*/  ISETP.NE.U32.AND P0, PT, R90, RZ, PT ;  /* 0x000000ff5a00720c */ /* 0x000fe40003f05070 */
[C---:B------:R-:W-:Y:S01]  /*0720*/  IADD3 R117, R113.reuse, 0x20, RZ ;  /* 0x0000002071757810 */ /* 0x040fe20007ffe0ff */
[----:B0-----:R-:W-:Y:S01]  /*0730*/  IMAD.WIDE.U32 R112, R113, 0x8, R110 ;  /* 0x0000000871707825 */ /* 0x001fe200078e006e */
[----:B------:R-:W-:-:S03]  /*0740*/  ISETP.NE.AND.EX P0, PT, R91, RZ, PT, P0 ;  /* 0x000000ff5b00720c */ /* 0x000fc60003f05300 */
[----:B------:R-:W-:Y:S02]  /*0750*/  IMAD.WIDE.U32 R110, R117, 0x8, R110 ;  /* 0x00000008756e7825 */ /* 0x000fe400078e006e */
[----:B------:R-:W5:Y:S04]  /*0760*/  LDG.E.64 R112, desc[UR4][R112.64] ;  /* 0x0000000470707981 */ /* 0x000f68000c1e1b00 */
[----:B------:R-:W5:Y:S04]  /*0770*/  LDG.E.64 R110, desc[UR4][R110.64] ;  /* 0x000000046e6e7981 */ /* 0x000f68000c1e1b00 */
[----:B------:R0:W5:Y:S04]  /*0780*/  @P0 LDG.E.128 R48, desc[UR4][R114.64] ;  /* 0x0000000472300981 */ /* 0x000168000c1e1d00 */
[----:B------:R0:W5:Y:S01]  /*0790*/  @P0 LDG.E.128 R52, desc[UR4][R108.64] ;  /* 0x000000046c340981 */ /* 0x000162000c1e1d00 */
[----:B------:R-:W-:Y:S01]  /*07a0*/  CS2R R116, SRZ ;  /* 0x0000000000747805 */ /* 0x000fe2000001ff00 */
[----:B------:R-:W-:Y:S06]  /*07b0*/  BRA `(.L_x_570) ;  /* 0x0000000c001c7947 */ /* 0x000fec0003800000 */
.L_x_569:
[----:B------:R-:W0:Y:S01]  /*07c0*/  LDC.64 R72, c[0x0][0x238] ;  /* 0x00008e00ff487b82 */ /* 0x000e220000000a00 */
[----:B------:R-:W-:Y:S01]  /*07d0*/  VIADD R112, R112, 0xffffffff ;  /* 0xffffffff70707836 */ /* 0x000fe20000000000 */
[----:B------:R-:W-:Y:S01]  /*07e0*/  LOP3.LUT R12, R0, 0x1f, RZ, 0xc0, !PT ;  /* 0x0000001f000c7812 */ /* 0x000fe200078ec0ff */
[----:B------:R1:W2:Y:S02]  /*07f0*/  LDG.E R87, desc[UR4][R110.64] ;  /* 0x000000046e577981 */ /* 0x0002a4000c1e1900 */
[----:B------:R-:W-:-:S03]  /*0800*/  IMAD R112, R112, R93, RZ ;  /* 0x0000005d70707224 */ /* 0x000fc600078e02ff */
[----:B------:R-:W3:Y:S02]  /*0810*/  LDC.64 R76, c[0x0][0x2b8] ;  /* 0x0000ae00ff4c7b82 */ /* 0x000ee40000000a00 */
[----:B------:R-:W-:-:S04]  /*0820*/  SHF.R.S32.HI R65, RZ, 0x1f, R112 ;  /* 0x0000001fff417819 */ /* 0x000fc80000011470 */
[----:B------:R-:W-:Y:S02]  /*0830*/  LEA.HI R67, R65, R112, RZ, 0x3 ;  /* 0x0000007041437211 */ /* 0x000fe400078f18ff */
[----:B-----5:R-:W-:Y:S01]  /*0840*/  ISETP.GE.AND P3, PT, R106, 0x1, PT ;  /* 0x000000016a00780c */ /* 0x020fe20003f66270 */
[----:B------:R-:W4:Y:S01]  /*0850*/  LDC.64 R88, c[0x0][0x240] ;  /* 0x00009000ff587b82 */ /* 0x000f220000000a00 */
[----:B------:R-:W-:Y:S01]  /*0860*/  LEA.HI.SX32 R79, R67, R12, 0x1d ;  /* 0x0000000c434f7211 */ /* 0x000fe200078feaff */
[----:B0-----:R-:W-:-:S04]  /*0870*/  IMAD.WIDE.U32 R64, R92, 0x10, R72 ;  /* 0x000000105c407825 */ /* 0x001fc800078e0048 */
[----:B------:R-:W-:Y:S02]  /*0880*/  IMAD.WIDE.U32 R72, R86, 0x10, R72 ;  /* 0x0000001056487825 */ /* 0x000fe400078e0048 */
[----:B------:R-:W2:Y:S02]  /*0890*/  LDG.E.128 R64, desc[UR4][R64.64] ;  /* 0x0000000440407981 */ /* 0x000ea4000c1e1d00 */
[C---:B---3--:R-:W-:Y:S02]  /*08a0*/  IMAD.WIDE.U32 R68, R79.reuse, 0x10, R76 ;  /* 0x000000104f447825 */ /* 0x048fe400078e004c */
[----:B------:R-:W3:Y:S01]  /*08b0*/  LDG.E.128 R72, desc[UR4][R72.64] ;  /* 0x0000000448487981 */ /* 0x000ee2000c1e1d00 */
[----:B------:R-:W-:-:S03]  /*08c0*/  IADD3 R79, R79, 0x20, RZ ;  /* 0x000000204f4f7810 */ /* 0x000fc60007ffe0ff */
[----:B------:R-:W3:Y:S02]  /*08d0*/  LDG.E.128 R68, desc[UR4][R68.64] ;  /* 0x0000000444447981 */ /* 0x000ee4000c1e1d00 */
[----:B------:R-:W-:-:S06]  /*08e0*/  IMAD.WIDE.U32 R76, R79, 0x10, R76 ;  /* 0x000000104f4c7825 */ /* 0x000fcc00078e004c */
[----:B------:R-:W3:Y:S01]  /*08f0*/  LDG.E.128 R76, desc[UR4][R76.64] ;  /* 0x000000044c4c7981 */ /* 0x000ee2000c1e1d00 */
[----:B------:R-:W-:-:S04]  /*0900*/  @P3 VIADD R90, R106, 0xffffffff ;  /* 0xffffffff6a5a3836 */ /* 0x000fc80000000000 */
[----:B------:R-:W-:Y:S01]  /*0910*/  @P3 IMAD R94, R90, R93, RZ ;  /* 0x0000005d5a5e3224 */ /* 0x000fe200078e02ff */
[----:B------:R-:W-:-:S04]  /*0920*/  HFMA2.MMA R113, -RZ, RZ, 0, 0 ;  /* 0x00000000ff717435 */ /* 0x000fc800000001ff */
[----:B------:R-:W-:-:S04]  /*0930*/  @P3 SHF.R.S32.HI R95, RZ, 0x1f, R94 ;  /* 0x0000001fff5f3819 */ /* 0x000fc8000001145e */
[----:B------:R-:W-:-:S04]  /*0940*/  @P3 LEA.HI R95, R95, R94, RZ, 0x3 ;  /* 0x0000005e5f5f3211 */ /* 0x000fc800078f18ff */
[----:B------:R-:W-:-:S05]  /*0950*/  @P3 LEA.HI.SX32 R113, R95, R12, 0x1d ;  /* 0x0000000c5f713211 */ /* 0x000fca00078feaff */
[C---:B-1----:R-:W-:Y:S02]  /*0960*/  VIADD R111, R113.reuse, 0x20 ;  /* 0x00000020716f7836 */ /* 0x042fe40000000000 */
[----:B----4-:R-:W-:-:S04]  /*0970*/  IMAD.WIDE.U32 R112, R113, 0x8, R88 ;  /* 0x0000000871707825 */ /* 0x010fc800078e0058 */
[----:B------:R-:W-:Y:S02]  /*0980*/  IMAD.WIDE.U32 R110, R111, 0x8, R88 ;  /* 0x000000086f6e7825 */ /* 0x000fe400078e0058 */
[----:B------:R-:W5:Y:S04]  /*0990*/  LDG.E.64 R112, desc[UR4][R112.64] ;  /* 0x0000000470707981 */ /* 0x000f68000c1e1b00 */
[----:B------:R-:W5:Y:S01]  /*09a0*/  LDG.E.64 R110, desc[UR4][R110.64] ;  /* 0x000000046e6e7981 */ /* 0x000f62000c1e1b00 */
[----:B------:R-:W-:Y:S01]  /*09b0*/  MOV R90, UR12 ;  /* 0x0000000c005a7c02 */ /* 0x000fe20008000f00 */
[----:B------:R-:W-:-:S03]  /*09c0*/  IMAD.U32 R91, RZ, RZ, UR13 ;  /* 0x0000000dff5b7e24 */ /* 0x000fc6000f8e00ff */
[----:B------:R-:W-:-:S04]  /*09d0*/  ISETP.NE.U32.AND P0, PT, R90, RZ, PT ;  /* 0x000000ff5a00720c */ /* 0x000fc80003f05070 */
[----:B------:R-:W-:-:S13]  /*09e0*/  ISETP.NE.AND.EX P0, PT, R91, RZ, PT, P0 ;  /* 0x000000ff5b00720c */ /* 0x000fda0003f05300 */
[----:B------:R0:W5:Y:S04]  /*09f0*/  @P0 LDG.E.128 R48, desc[UR4][R114.64] ;  /* 0x0000000472300981 */ /* 0x000168000c1e1d00 */
[----:B------:R1:W5:Y:S01]  /*0a00*/  @P0 LDG.E.128 R52, desc[UR4][R108.64] ;  /* 0x000000046c340981 */ /* 0x000362000c1e1d00 */
[----:B------:R-:W-:-:S04]  /*0a10*/  ISETP.NE.AND P0, PT, R11, RZ, PT ;  /* 0x000000ff0b00720c */ /* 0x000fc80003f05270 */
[----:B--2---:R-:W-:Y:S02]  /*0a20*/  FSEL R87, R87, RZ, !P0 ;  /* 0x000000ff57577208 */ /* 0x004fe40004000000 */
[C---:B------:R-:W-:Y:S02]  /*0a30*/  PRMT R89, R64.reuse, 0x7632, R89 ;  /* 0x0000763240597816 */ /* 0x040fe40000000059 */
[----:B------:R-:W-:Y:S01]  /*0a40*/  SHF.L.U32 R64, R64, 0x10, RZ ;  /* 0x0000001040407819 */ /* 0x000fe200000006ff */
[C---:B------:R-:W-:Y:S01]  /*0a50*/  IMAD.U32 R116, R65.reuse, 0x10000, RZ ;  /* 0x0001000041747824 */ /* 0x040fe200078e00ff */
[----:B------:R-:W-:Y:S02]  /*0a60*/  PRMT R96, R65, 0x7632, R96 ;  /* 0x0000763241607816 */ /* 0x000fe40000000060 */
[C---:B------:R-:W-:Y:S02]  /*0a70*/  PRMT R65, R66.reuse, 0x7632, R65 ;  /* 0x0000763242417816 */ /* 0x040fe40000000041 */
[C---:B---3--:R-:W-:Y:S01]  /*0a80*/  PRMT R99, R71.reuse, 0x7632, R99 ;  /* 0x0000763247637816 */ /* 0x048fe20000000063 */
[----:B0-----:R-:W-:Y:S01]  /*0a90*/  IMAD.U32 R115, R71, 0x10000, RZ ;  /* 0x0001000047737824 */ /* 0x001fe200078e00ff */
[----:B------:R-:W-:-:S02]  /*0aa0*/  SHF.L.U32 R120, R66, 0x10, RZ ;  /* 0x0000001042787819 */ /* 0x000fc400000006ff */
[C---:B------:R-:W-:Y:S02]  /*0ab0*/  PRMT R71, R74.reuse, 0x7632, R71 ;  /* 0x000076324a477816 */ /* 0x040fe40000000047 */
[----:B------:R-:W-:Y:S01]  /*0ac0*/  SHF.L.U32 R118, R74, 0x10, RZ ;  /* 0x000000104a767819 */ /* 0x000fe200000006ff */
[----:B------:R-:W-:Y:S01]  /*0ad0*/  FADD.FTZ R74, -R87, R64 ;  /* 0x00000040574a7221 */ /* 0x000fe20000010100 */
[C---:B------:R-:W-:Y:S01]  /*0ae0*/  PRMT R66, R67.reuse, 0x7632, R66 ;  /* 0x0000763243427816 */ /* 0x040fe20000000042 */
[----:B------:R-:W-:Y:S01]  /*0af0*/  IMAD.U32 R122, R67, 0x10000, RZ ;  /* 0x00010000437a7824 */ /* 0x000fe200078e00ff */
[C---:B------:R-:W-:Y:S02]  /*0b00*/  PRMT R88, R68.reuse, 0x7632, R88 ;  /* 0x0000763244587816 */ /* 0x040fe40000000058 */
[----:B------:R-:W-:Y:S02]  /*0b10*/  SHF.L.U32 R105, R68, 0x10, RZ ;  /* 0x0000001044697819 */ /* 0x000fe400000006ff */
[----:B------:R-:W-:-:S02]  /*0b20*/  PRMT R95, R70, 0x7632, R95 ;  /* 0x00007632465f7816 */ /* 0x000fc4000000005f */
[----:B------:R-:W-:Y:S01]  /*0b30*/  SHF.L.U32 R102, R70, 0x10, RZ ;  /* 0x0000001046667819 */ /* 0x000fe200000006ff */
[C---:B------:R-:W-:Y:S01]  /*0b40*/  IMAD.U32 R70, R73.reuse, 0x10000, RZ ;  /* 0x0001000049467824 */ /* 0x040fe200078e00ff */
[----:B------:R-:W-:Y:S02]  /*0b50*/  PRMT R68, R73, 0x7632, R68 ;  /* 0x0000763249447816 */ /* 0x000fe40000000044 */
[C---:B------:R-:W-:Y:S02]  /*0b60*/  PRMT R67, R72.reuse, 0x7632, R67 ;  /* 0x0000763248437816 */ /* 0x040fe40000000043 */
[----:B------:R-:W-:Y:S01]  /*0b70*/  PRMT R73, R75, 0x7632, R73 ;  /* 0x000076324b497816 */ /* 0x000fe20000000049 */
[C---:B------:R-:W-:Y:S01]  /*0b80*/  IMAD.U32 R101, R69.reuse, 0x10000, RZ ;  /* 0x0001000045657824 */ /* 0x040fe200078e00ff */
[----:B------:R-:W-:Y:S01]  /*0b90*/  PRMT R94, R69, 0x7632, R94 ;  /* 0x00007632455e7816 */ /* 0x000fe2000000005e */
[----:B------:R-:W-:Y:S01]  /*0ba0*/  FADD.FTZ R120, -R87, R120 ;  /* 0x0000007857787221 */ /* 0x000fe20000010100 */
[----:B------:R-:W-:Y:S01]  /*0bb0*/  SHF.L.U32 R124, R72, 0x10, RZ ;  /* 0x00000010487c7819 */ /* 0x000fe200000006ff */
[----:B------:R-:W-:Y:S01]  /*0bc0*/  FMUL.FTZ R107, R85, R74 ;  /* 0x0000004a556b7220 */ /* 0x000fe20000410000 */
[----:B------:R-:W-:Y:S01]  /*0bd0*/  IMAD.U32 R72, R75, 0x10000, RZ ;  /* 0x000100004b487824 */ /* 0x000fe200078e00ff */
[----:B------:R-:W-:Y:S01]  /*0be0*/  SHF.L.U32 R104, R89, 0x10, RZ ;  /* 0x0000001059687819 */ /* 0x000fe200000006ff */
[----:B------:R-:W-:-:S02]  /*0bf0*/  IMAD.U32 R64, R66, 0x10000, RZ ;  /* 0x0001000042407824 */ /* 0x000fc400078e00ff */
[----:B------:R-:W-:Y:S01]  /*0c00*/  FADD.FTZ R69, -R87, R70 ;  /* 0x0000004657457221 */ /* 0x000fe20000010100 */
[----:B------:R-:W-:Y:S01]  /*0c10*/  IMAD.U32 R96, R96, 0x10000, RZ ;  /* 0x0001000060607824 */ /* 0x000fe200078e00ff */
[----:B------:R-:W-:Y:S01]  /*0c20*/  SHF.L.U32 R98, R65, 0x10, RZ ;  /* 0x0000001041627819 */ /* 0x000fe200000006ff */
[----:B------:R-:W-:Y:S01]  /*0c30*/  FADD.FTZ R122, -R87, R122 ;  /* 0x0000007a577a7221 */ /* 0x000fe20000010100 */
[----:B------:R-:W-:Y:S01]  /*0c40*/  SHF.L.U32 R66, R67, 0x10, RZ ;  /* 0x0000001043427819 */ /* 0x000fe200000006ff */
[----:B------:R-:W-:Y:S01]  /*0c50*/  IMAD.U32 R68, R68, 0x10000, RZ ;  /* 0x0001000044447824 */ /* 0x000fe200078e00ff */
[----:B------:R-:W-:Y:S01]  /*0c60*/  SHF.L.U32 R70, R71, 0x10, RZ ;  /* 0x0000001047467819 */ /* 0x000fe200000006ff */
[----:B-1----:R-:W-:Y:S02]  /*0c70*/  IMAD.U32 R108, R73, 0x10000, RZ ;  /* 0x00010000496c7824 */ /* 0x002fe400078e00ff */
[----:B------:R-:W-:Y:S01]  /*0c80*/  FADD.FTZ R116, -R87, R116 ;  /* 0x0000007457747221 */ /* 0x000fe20000010100 */
[----:B------:R-:W-:Y:S01]  /*0c90*/  FMUL.FTZ R97, R85, R120 ;  /* 0x0000007855617220 */ /* 0x000fe20000410000 */
[----:B------:R-:W-:Y:S01]  /*0ca0*/  SHF.L.U32 R88, R88, 0x10, RZ ;  /* 0x0000001058587819 */ /* 0x000fe200000006ff */
[-C--:B------:R-:W-:Y:S01]  /*0cb0*/  FFMA.FTZ R16, R107, R105.reuse, R16 ;  /* 0x000000696b107223 */ /* 0x080fe20000010010 */
[----:B------:R-:W-:Y:S01]  /*0cc0*/  FADD.FTZ R44, R44, R105 ;  /* 0x000000692c2c7221 */ /* 0x000fe20000010000 */
[----:B------:R-:W-:Y:S01]  /*0cd0*/  FADD.FTZ R72, -R87, R72 ;  /* 0x0000004857487221 */ /* 0x000fe20000010100 */
[----:B------:R-:W-:Y:S01]  /*0ce0*/  FMUL.FTZ R105, R3, R105 ;  /* 0x0000006903697220 */ /* 0x000fe20000410000 */
[C---:B------:R-:W-:Y:S01]  /*0cf0*/  FADD.FTZ R104, -R87.reuse, R104 ;  /* 0x0000006857687221 */ /* 0x040fe20000010100 */
[----:B------:R-:W-:Y:S01]  /*0d00*/  FADD.FTZ R100, -R87, R96 ;  /* 0x0000006057647221 */ /* 0x000fe20000010100 */
        /* <DEDUP_REMOVED lines=10> */
[C---:B------:R-:W-:Y:S01]  /*0db0*/  IMAD.U32 R89, R79.reuse, 0x10000, RZ ;  /* 0x000100004f597824 */ /* 0x040fe200078e00ff */
[----:B------:R-:W-:Y:S01]  /*0dc0*/  PRMT R87, R79, 0x7632, R87 ;  /* 0x000076324f577816 */ /* 0x000fe20000000057 */
[----:B------:R-:W-:Y:S01]  /*0dd0*/  FMUL.FTZ R103, R85, R116 ;  /* 0x0000007455677220 */ /* 0x000fe20000410000 */
[-C--:B------:R-:W-:Y:S01]  /*0de0*/  FFMA.FTZ R20, R97, R102.reuse, R20 ;  /* 0x0000006661147223 */ /* 0x080fe20000010014 */
[----:B------:R-:W-:Y:S01]  /*0df0*/  FADD.FTZ R40, R40, R102 ;  /* 0x0000006628287221 */ /* 0x000fe20000010000 */
[----:B------:R-:W-:Y:S01]  /*0e00*/  FMUL.FTZ R95, R5, R102 ;  /* 0x00000066055f7220 */ /* 0x000fe20000410000 */
[----:B------:R-:W-:Y:S01]  /*0e10*/  FMUL.FTZ R65, R85, R72 ;  /* 0x0000004855417220 */ /* 0x000fe20000410000 */
[----:B------:R-:W-:Y:S01]  /*0e20*/  FMUL.FTZ R102, R13, R88 ;  /* 0x000000580d667220 */ /* 0x000fe20000410000 */
[----:B------:R-:W-:Y:S01]  /*0e30*/  FADD.FTZ R79, RZ, R105 ;  /* 0x00000069ff4f7221 */ /* 0x000fe20000010000 */
[----:B------:R-:W-:Y:S01]  /*0e40*/  FMUL.FTZ R104, R85, R104 ;  /* 0x0000006855687220 */ /* 0x000fe20000410000 */
[-C--:B------:R-:W-:Y:S01]  /*0e50*/  FFMA.FTZ R22, R73, R115.reuse, R22 ;  /* 0x0000007349167223 */ /* 0x080fe20000010016 */
[----:B------:R-:W-:Y:S01]  /*0e60*/  FADD.FTZ R42, R42, R115 ;  /* 0x000000732a2a7221 */ /* 0x000fe20000010000 */
[----:B------:R-:W-:Y:S01]  /*0e70*/  FMUL.FTZ R72, R6, R115 ;  /* 0x0000007306487220 */ /* 0x000fe20000410000 */
[C---:B------:R-:W-:Y:S01]  /*0e80*/  PRMT R109, R77.reuse, 0x7632, R109 ;  /* 0x000076324d6d7816 */ /* 0x040fe2000000006d */
[----:B------:R-:W-:-:S02]  /*0e90*/  IMAD.U32 R117, R77, 0x10000, RZ ;  /* 0x000100004d757824 */ /* 0x000fc400078e00ff */
[----:B------:R-:W-:Y:S01]  /*0ea0*/  FFMA.FTZ R115, R107, R105, RZ ;  /* 0x000000696b737223 */ /* 0x000fe200000100ff */
[C---:B------:R-:W-:Y:S01]  /*0eb0*/  PRMT R77, R78.reuse, 0x7632, R77 ;  /* 0x000076324e4d7816 */ /* 0x040fe2000000004d */
[-C--:B------:R-:W-:Y:S01]  /*0ec0*/  FFMA.FTZ R18, R103, R101.reuse, R18 ;  /* 0x0000006567127223 */ /* 0x080fe20000010012 */
[----:B------:R-:W-:Y:S01]  /*0ed0*/  SHF.L.U32 R114, R78, 0x10, RZ ;  /* 0x000000104e727819 */ /* 0x000fe200000006ff */
[----:B------:R-:W-:Y:S01]  /*0ee0*/  FADD.FTZ R46, R46, R101 ;  /* 0x000000652e2e7221 */ /* 0x000fe20000010000 */
[----:B------:R-:W-:Y:S02]  /*0ef0*/  IMAD.U32 R94, R94, 0x10000, RZ ;  /* 0x000100005e5e7824 */ /* 0x000fe400078e00ff */
[----:B------:R-:W-:Y:S01]  /*0f00*/  FMUL.FTZ R101, R4, R101 ;  /* 0x0000006504657220 */ /* 0x000fe20000410000 */
[----:B------:R-:W-:Y:S01]  /*0f10*/  FADD.FTZ R78, R79, R102 ;  /* 0x000000664f4e7221 */ /* 0x000fe20000010000 */
[C---:B------:R-:W-:Y:S01]  /*0f20*/  FFMA.FTZ R17, R104.reuse, R88, R17 ;  /* 0x0000005868117223 */ /* 0x040fe20000010011 */
[----:B------:R-:W-:Y:S01]  /*0f30*/  FADD.FTZ R45, R45, R88 ;  /* 0x000000582d2d7221 */ /* 0x000fe20000010000 */
[----:B------:R-:W-:Y:S01]  /*0f40*/  FFMA.FTZ R88, R104, R102, R115 ;  /* 0x0000006668587223 */ /* 0x000fe20000010073 */
[----:B------:R-:W-:Y:S01]  /*0f50*/  SHF.L.U32 R75, R99, 0x10, RZ ;  /* 0x00000010634b7819 */ /* 0x000fe200000006ff */
[----:B------:R-:W-:Y:S01]  /*0f60*/  FMUL.FTZ R99, R14, R94 ;  /* 0x0000005e0e637220 */ /* 0x000fe20000410000 */
[----:B------:R-:W-:Y:S01]  /*0f70*/  FADD.FTZ R78, R78, R101 ;  /* 0x000000654e4e7221 */ /* 0x000fe20000010000 */
[----:B------:R-:W-:Y:S01]  /*0f80*/  FMUL.FTZ R100, R85, R100 ;  /* 0x0000006455647220 */ /* 0x000fe20000410000 */
[----:B------:R-:W-:Y:S01]  /*0f90*/  FFMA.FTZ R79, R103, R101, R88 ;  /* 0x00000065674f7223 */ /* 0x000fe20000010058 */
[----:B------:R-:W-:Y:S01]  /*0fa0*/  FMUL.FTZ R98, R85, R98 ;  /* 0x0000006255627220 */ /* 0x000fe20000410000 */
[----:B------:R-:W-:Y:S01]  /*0fb0*/  FADD.FTZ R78, R78, R99 ;  /* 0x000000634e4e7221 */ /* 0x000fe20000010000 */
[----:B------:R-:W-:Y:S01]  /*0fc0*/  FADD.FTZ R41, R41, R74 ;  /* 0x0000004a29297221 */ /* 0x000fe20000010000 */
[----:B------:R-:W-:Y:S01]  /*0fd0*/  FFMA.FTZ R88, R100, R99, R79 ;  /* 0x0000006364587223 */ /* 0x000fe2000001004f */
[-C--:B------:R-:W-:Y:S01]  /*0fe0*/  FFMA.FTZ R21, R98, R74.reuse, R21 ;  /* 0x0000004a62157223 */ /* 0x080fe20000010015 */
[----:B------:R-:W-:Y:S01]  /*0ff0*/  FMUL.FTZ R74, R15, R74 ;  /* 0x0000004a0f4a7220 */ /* 0x000fe20000410000 */
[----:B------:R-:W-:Y:S01]  /*1000*/  FADD.FTZ R79, R78, R95 ;  /* 0x0000005f4e4f7221 */ /* 0x000fe20000010000 */
[----:B------:R-:W-:Y:S01]  /*1010*/  FFMA.FTZ R115, R97, R95, R88 ;  /* 0x0000005f61737223 */ /* 0x000fe20000010058 */
[----:B------:R-:W-:Y:S01]  /*1020*/  FMUL.FTZ R64, R85, R64 ;  /* 0x0000004055407220 */ /* 0x000fe20000410000 */
[C---:B------:R-:W-:Y:S01]  /*1030*/  PRMT R108, R76.reuse, 0x7632, R108 ;  /* 0x000076324c6c7816 */ /* 0x040fe2000000006c */
[----:B------:R-:W-:Y:S01]  /*1040*/  FADD.FTZ R79, R79, R74 ;  /* 0x0000004a4f4f7221 */ /* 0x000fe20000010000 */
[----:B------:R-:W-:Y:S01]  /*1050*/  SHF.L.U32 R76, R76, 0x10, RZ ;  /* 0x000000104c4c7819 */ /* 0x000fe200000006ff */
[----:B------:R-:W-:Y:S01]  /*1060*/  FFMA.FTZ R116, R98, R74, R115 ;  /* 0x0000004a62747223 */ /* 0x000fe20000010073 */
[C---:B------:R-:W-:Y:S01]  /*1070*/  FMUL.FTZ R71, R85.reuse, R124 ;  /* 0x0000007c55477220 */ /* 0x040fe20000410000 */
[----:B------:R-:W-:Y:S01]  /*1080*/  FMUL.FTZ R67, R85, R118 ;  /* 0x0000007655437220 */ /* 0x000fe20000410000 */
[-C--:B------:R-:W-:Y:S01]  /*1090*/  FFMA.FTZ R23, R64, R75.reuse, R23 ;  /* 0x0000004b40177223 */ /* 0x080fe20000010017 */
[----:B------:R-:W-:Y:S01]  /*10a0*/  FADD.FTZ R43, R43, R75 ;  /* 0x0000004b2b2b7221 */ /* 0x000fe20000010000 */
[----:B------:R-:W-:Y:S01]  /*10b0*/  FFMA.FTZ R19, R100, R94, R19 ;  /* 0x0000005e64137223 */ /* 0x000fe20000010013 */
[----:B------:R-:W-:Y:S01]  /*10c0*/  FADD.FTZ R47, R47, R94 ;  /* 0x0000005e2f2f7221 */ /* 0x000fe20000010000 */
[----:B------:R-:W-:Y:S01]  /*10d0*/  FMUL.FTZ R75, R80, R75 ;  /* 0x0000004b504b7220 */ /* 0x000fe20000410000 */
[----:B------:R-:W-:Y:S01]  /*10e0*/  FADD.FTZ R118, R79, R72 ;  /* 0x000000484f767221 */ /* 0x000fe20000010000 */
[----:B------:R-:W-:Y:S01]  /*10f0*/  SHF.L.U32 R94, R77, 0x10, RZ ;  /* 0x000000104d5e7819 */ /* 0x000fe200000006ff */
[----:B------:R-:W-:Y:S01]  /*1100*/  FFMA.FTZ R77, R73, R72, R116 ;  /* 0x00000048494d7223 */ /* 0x000fe20000010074 */
[----:B------:R-:W-:Y:S01]  /*1110*/  FFMA.FTZ R24, R71, R76, R24 ;  /* 0x0000004c47187223 */ /* 0x000fe20000010018 */
[----:B------:R-:W-:Y:S01]  /*1120*/  FADD.FTZ R36, R36, R76 ;  /* 0x0000004c24247221 */ /* 0x000fe20000010000 */
[----:B------:R-:W-:-:S02]  /*1130*/  IMAD.U32 R108, R108, 0x10000, RZ ;  /* 0x000100006c6c7824 */ /* 0x000fc400078e00ff */
[----:B------:R-:W-:Y:S01]  /*1140*/  FMUL.FTZ R76, R7, R76 ;  /* 0x0000004c074c7220 */ /* 0x000fe20000410000 */
[----:B------:R-:W-:Y:S01]  /*1150*/  FADD.FTZ R79, R118, R75 ;  /* 0x0000004b764f7221 */ /* 0x000fe20000010000 */
[----:B------:R-:W-:Y:S01]  /*1160*/  FMUL.FTZ R66, R85, R66 ;  /* 0x0000004255427220 */ /* 0x000fe20000410000 */
[----:B------:R-:W-:Y:S01]  /*1170*/  FFMA.FTZ R116, R64, R75, R77 ;  /* 0x0000004b40747223 */ /* 0x000fe2000001004d */
[-C--:B------:R-:W-:Y:S01]  /*1180*/  FFMA.FTZ R28, R67, R114.reuse, R28 ;  /* 0x00000072431c7223 */ /* 0x080fe2000001001c */
[----:B------:R-:W-:Y:S01]  /*1190*/  FADD.FTZ R32, R32, R114 ;  /* 0x0000007220207221 */ /* 0x000fe20000010000 */
[----:B------:R-:W-:Y:S01]  /*11a0*/  FMUL.FTZ R88, R9, R114 ;  /* 0x0000007209587220 */ /* 0x000fe20000410000 */
[-C--:B------:R-:W-:Y:S01]  /*11b0*/  FMUL.FTZ R77, R81, R108.reuse ;  /* 0x0000006c514d7220 */ /* 0x080fe20000410000 */
[----:B------:R-:W-:Y:S01]  /*11c0*/  FADD.FTZ R114, R79, R76 ;  /* 0x0000004c4f727221 */ /* 0x000fe20000010000 */
[----:B------:R-:W-:Y:S01]  /*11d0*/  FFMA.FTZ R25, R66, R108, R25 ;  /* 0x0000006c42197223 */ /* 0x000fe20000010019 */
[----:B------:R-:W-:Y:S01]  /*11e0*/  FADD.FTZ R37, R37, R108 ;  /* 0x0000006c25257221 */ /* 0x000fe20000010000 */
[----:B------:R-:W-:Y:S01]  /*11f0*/  FFMA.FTZ R79, R71, R76, R116 ;  /* 0x0000004c474f7223 */ /* 0x000fe20000010074 */
[----:B------:R-:W-:Y:S01]  /*1200*/  SHF.L.U32 R109, R109, 0x10, RZ ;  /* 0x000000106d6d7819 */ /* 0x000fe200000006ff */
[----:B------:R-:W-:-:S02]  /*1210*/  IMAD.U32 R108, R87, 0x10000, RZ ;  /* 0x00010000576c7824 */ /* 0x000fc400078e00ff */
[----:B------:R-:W-:Y:S01]  /*1220*/  FMUL.FTZ R78, R8, R117 ;  /* 0x00000075084e7220 */ /* 0x000fe20000410000 */
[----:B------:R-:W-:Y:S01]  /*1230*/  FADD.FTZ R87, R114, R77 ;  /* 0x0000004d72577221 */ /* 0x000fe20000010000 */
[C---:B------:R-:W-:Y:S01]  /*1240*/  FMUL.FTZ R69, R85.reuse, R69 ;  /* 0x0000004555457220 */ /* 0x040fe20000410000 */
[----:B------:R-:W-:Y:S01]  /*1250*/  FFMA.FTZ R114, R66, R77, R79 ;  /* 0x0000004d42727223 */ /* 0x000fe2000001004f */
[----:B------:R-:W-:Y:S01]  /*1260*/  FMUL.FTZ R68, R85, R68 ;  /* 0x0000004455447220 */ /* 0x000fe20000410000 */
[-C--:B------:R-:W-:Y:S01]  /*1270*/  FMUL.FTZ R79, R82, R109.reuse ;  /* 0x0000006d524f7220 */ /* 0x080fe20000410000 */
[----:B------:R-:W-:Y:S01]  /*1280*/  FADD.FTZ R116, R87, R78 ;  /* 0x0000004e57747221 */ /* 0x000fe20000010000 */
[----:B------:R-:W-:Y:S01]  /*1290*/  FFMA.FTZ R87, R69, R78, R114 ;  /* 0x0000004e45577223 */ /* 0x000fe20000010072 */
[----:B------:R-:W-:Y:S01]  /*12a0*/  FFMA.FTZ R27, R68, R109, R27 ;  /* 0x0000006d441b7223 */ /* 0x000fe2000001001b */
[----:B------:R-:W-:Y:S01]  /*12b0*/  FADD.FTZ R39, R39, R109 ;  /* 0x0000006d27277221 */ /* 0x000fe20000010000 */
[----:B------:R-:W-:Y:S01]  /*12c0*/  FADD.FTZ R109, R116, R79 ;  /* 0x0000004f746d7221 */ /* 0x000fe20000010000 */
[----:B------:R-:W-:Y:S01]  /*12d0*/  FMUL.FTZ R70, R85, R70 ;  /* 0x0000004655467220 */ /* 0x000fe20000410000 */
[----:B------:R-:W-:Y:S01]  /*12e0*/  FFMA.FTZ R114, R68, R79, R87 ;  /* 0x0000004f44727223 */ /* 0x000fe20000010057 */
        /* <DEDUP_REMOVED lines=8> */
[----:B------:R-:W-:Y:S01]  /*1370*/  FADD.FTZ R89, R116, R87 ;  /* 0x0000005774597221 */ /* 0x000fe20000010000 */
[----:B------:R-:W-:Y:S01]  /*1380*/  FFMA.FTZ R114, R70, R87, R109 ;  /* 0x0000005746727223 */ /* 0x000fe2000001006d */
[----:B------:R-:W-:-:S02]  /*1390*/  FMUL.FTZ R96, R85, R96 ;  /* 0x0000006055607220 */ /* 0x000fc40000410000 */
[----:B------:R-:W-:Y:S01]  /*13a0*/  FADD.FTZ R116, R89, R94 ;  /* 0x0000005e59747221 */ /* 0x000fe20000010000 */
[----:B------:R-:W-:Y:S01]  /*13b0*/  FMUL.FTZ R89, R84, R108 ;  /* 0x0000006c54597220 */ /* 0x000fe20000410000 */
[----:B------:R-:W-:Y:S01]  /*13c0*/  FFMA.FTZ R114, R65, R94, R114 ;  /* 0x0000005e41727223 */ /* 0x000fe20000010072 */
[----:B------:R-:W-:Y:S01]  /*13d0*/  FFMA.FTZ R26, R69, R117, R26 ;  /* 0x00000075451a7223 */ /* 0x000fe2000001001a */
[----:B------:R-:W-:Y:S01]  /*13e0*/  FADD.FTZ R38, R38, R117 ;  /* 0x0000007526267221 */ /* 0x000fe20000010000 */
[----:B------:R-:W-:Y:S01]  /*13f0*/  FADD.FTZ R117, R116, R89 ;  /* 0x0000005974757221 */ /* 0x000fe20000010000 */
[C---:B------:R-:W-:Y:S01]  /*1400*/  FFMA.FTZ R31, R96.reuse, R108, R31 ;  /* 0x0000006c601f7223 */ /* 0x040fe2000001001f */
[----:B------:R-:W-:Y:S01]  /*1410*/  FADD.FTZ R35, R35, R108 ;  /* 0x0000006c23237221 */ /* 0x000fe20000010000 */
[----:B------:R-:W-:-:S07]  /*1420*/  FFMA.FTZ R116, R96, R89, R114 ;  /* 0x0000005960747223 */ /* 0x000fce0000010072 */
.L_x_570:
[----:B------:R-:W-:Y:S05]  /*1430*/  BSYNC B1 ;  /* 0x0000000000017941 */ /* 0x000fea0003800000 */
.L_x_568:
[----:B------:R-:W-:Y:S01]  /*1440*/  UMOV UR6, 0xffffffff ;  /* 0xffffffff00067882 */ /* 0x000fe20000000000 */
[----:B0----5:R-:W-:Y:S02]  /*1450*/  MOV R108, R112 ;  /* 0x00000070006c7202 */ /* 0x021fe40000000f00 */
[----:B------:R-:W-:Y:S02]  /*1460*/  MOV R109, R110 ;  /* 0x0000006e006d7202 */ /* 0x000fe40000000f00 */
[----:B------:R-:W-:Y:S01]  /*1470*/  PRMT R118, R108, 0x7610, R118 ;  /* 0x000076106c767816 */ /* 0x000fe20000000076 */
        /* <DEDUP_REMOVED lines=19> */
.L_x_632:
[----:B------:R-:W-:Y:S02]  /*15b0*/  @P3 VIADD R106, R106, 0xffffffff ;  /* 0xffffffff6a6a3836 */ /* 0x000fe40000000000 */
[----:B-1----:R-:W-:Y:S01]  /*15c0*/  FADD.FTZ R108, R116, R119 ;  /* 0x00000077746c7221 */ /* 0x002fe20000010000 */
[----:B------:R-:W-:Y:S01]  /*15d0*/  @P3 LOP3.LUT R12, R0, 0x1f, RZ, 0xc0, !PT ;  /* 0x0000001f000c3812 */ /* 0x000fe200078ec0ff */
[----:B------:R-:W-:Y:S01]  /*15e0*/  BSSY B1, `(.L_x_572) ;  /* 0x0000019000017945 */ /* 0x000fe20003800000 */
[----:B------:R-:W-:Y:S02]  /*15f0*/  @P3 IMAD R106, R106, R93, RZ ;  /* 0x0000005d6a6a3224 */ /* 0x000fe400078e02ff */
[----:B--2---:R-:W-:Y:S01]  /*1600*/  FADD.FTZ R93, R120, R125 ;  /* 0x0000007d785d7221 */ /* 0x004fe20000010000 */
[----:B------:R-:W-:Y:S02]  /*1610*/  FMUL.FTZ R108, R108, UR8 ;  /* 0x000000086c6c7c20 */ /* 0x000fe40008410000 */
[----:B------:R-:W-:Y:S01]  /*1620*/  @P3 SHF.R.S32.HI R115, RZ, 0x1f, R106 ;  /* 0x0000001fff733819 */ /* 0x000fe2000001146a */
[----:B------:R-:W-:-:S03]  /*1630*/  FMUL.FTZ R93, R93, UR8 ;  /* 0x000000085d5d7c20 */ /* 0x000fc60008410000 */
[----:B------:R-:W-:Y:S01]  /*1640*/  @P3 LEA.HI R115, R115, R106, RZ, 0x3 ;  /* 0x0000006a73733211 */ /* 0x000fe200078f18ff */
[----:B------:R-:W-:-:S06]  /*1650*/  HFMA2.MMA R106, -RZ, RZ, 0, 0 ;  /* 0x00000000ff6a7435 */ /* 0x000fcc00000001ff */
[----:B------:R-:W-:Y:S01]  /*1660*/  @P3 LEA.HI.SX32 R106, R115, R12, 0x1d ;  /* 0x0000000c736a3211 */ /* 0x000fe200078feaff */
[----:B------:R-:W-:Y:S06]  /*1670*/  @P2 BRA `(.L_x_573) ;  /* 0x0000000000182947 */ /* 0x000fec0003800000 */
[----:B------:R-:W-:Y:S02]  /*1680*/  ISETP.NE.U32.AND P0, PT, R90, RZ, PT ;  /* 0x000000ff5a00720c */ /* 0x000fe40003f05070 */
[----:B------:R-:W-:Y:S02]  /*1690*/  MOV R114, RZ ;  /* 0x000000ff00727202 */ /* 0x000fe40000000f00 */
[----:B------:R-:W-:-:S13]  /*16a0*/  ISETP.NE.AND.EX P0, PT, R91, RZ, PT, P0 ;  /* 0x000000ff5b00720c */ /* 0x000fda0003f05300 */
[----:B------:R-:W-:Y:S05]  /*16b0*/  @!P0 BRA `(.L_x_574) ;  /* 0x00000000002c8947 */ /* 0x000fea0003800000 */
[----:B------:R-:W-:Y:S01]  /*16c0*/  IMAD.U32 R114, R48, 0x10000, RZ ;  /* 0x0001000030727824 */ /* 0x000fe200078e00ff */
[----:B------:R-:W-:Y:S06]  /*16d0*/  BRA `(.L_x_574) ;  /* 0x0000000000247947 */ /* 0x000fec0003800000 */
.L_x_573:
[----:B------:R-:W-:Y:S02]  /*16e0*/  ISETP.NE.U32.AND P0, PT, R90, RZ, PT ;  /* 0x000000ff5a00720c */ /* 0x000fe40003f05070 */
[----:B------:R-:W-:Y:S02]  /*16f0*/  ISETP.NE.AND P1, PT, R11, RZ, PT ;  /* 0x000000ff0b00720c */ /* 0x000fe40003f25270 */
[----:B------:R-:W-:Y:S02]  /*1700*/  ISETP.NE.AND.EX P0, PT, R91, RZ, PT, P0 ;  /* 0x000000ff5b00720c */ /* 0x000fe40003f05300 */
[----:B------:R-:W-:-:S05]  /*1710*/  FSEL R90, R108, RZ, !P1 ;  /* 0x000000ff6c5a7208 */ /* 0x000fca0004800000 */
[----:B------:R-:W-:-:S04]  /*1720*/  FFMA.FTZ R90, R107, R93, R90 ;  /* 0x0000005d6b5a7223 */ /* 0x000fc8000001005a */
[----:B------:R-:W-:Y:S02]  /*1730*/  FADD.FTZ R90, R105, -R90 ;  /* 0x8000005a695a7221 */ /* 0x000fe40000010000 */
[----:B------:R-:W-:Y:S02]  /*1740*/  @P0 SHF.L.U32 R91, R48, 0x10, RZ ;  /* 0x00000010305b0819 */ /* 0x000fe400000006ff */
[----:B------:R-:W-:-:S04]  /*1750*/  FMUL.FTZ R114, R85, R90 ;  /* 0x0000005a55727220 */ /* 0x000fc80000410000 */
[----:B------:R-:W-:-:S07]  /*1760*/  @P0 FADD.FTZ R114, R114, R91 ;  /* 0x0000005b72720221 */ /* 0x000fce0000010000 */
.L_x_574:
[----:B------:R-:W-:Y:S05]  /*1770*/  BSYNC B1 ;  /* 0x0000000000017941 */ /* 0x000fea0003800000 */
.L_x_572:
[----:B------:R-:W1:Y:S01]  /*1780*/  @P3 LDC.64 R90, c[0x0][0x298] ;  /* 0x0000a600ff5a3b82 */ /* 0x000e620000000a00 */
[----:B------:R-:W-:Y:S01]  /*1790*/  ISETP.NE.U32.AND P1, PT, RZ, UR10, PT ;  /* 0x0000000aff007c0c */ /* 0x000fe2000bf25070 */
[----:B------:R-:W-:Y:S01]  /*17a0*/  BSSY B1, `(.L_x_575) ;  /* 0x0000018000017945 */ /* 0x000fe20003800000 */
[----:B------:R-:W-:Y:S02]  /*17b0*/  @P3 LOP3.LUT P4, RZ, R118, 0xff, RZ, 0xc0, !PT ;  /* 0x000000ff76ff3812 */ /* 0x000fe4000788c0ff */
        /* <DEDUP_REMOVED lines=14> */
.L_x_576:
[----:B------:R-:W-:Y:S02]  /*18a0*/  ISETP.NE.AND P4, PT, R11, RZ, PT ;  /* 0x000000ff0b00720c */ /* 0x000fe40003f85270 */
[----:B------:R-:W-:Y:S02]  /*18b0*/  @P0 PRMT R114, R48, 0x7632, R114 ;  /* 0x0000763230720816 */ /* 0x000fe40000000072 */
[----:B------:R-:W-:-:S05]  /*18c0*/  FSEL R91, R108, RZ, !P4 ;  /* 0x000000ff6c5b7208 */ /* 0x000fca0006000000 */
[----:B------:R-:W-:-:S04]  /*18d0*/  FFMA.FTZ R91, R104, R93, R91 ;  /* 0x0000005d685b7223 */ /* 0x000fc8000001005b */
[----:B------:R-:W-:Y:S01]  /*18e0*/  FADD.FTZ R90, R102, -R91 ;  /* 0x8000005b665a7221 */ /* 0x000fe20000010000 */
[----:B------:R-:W-:-:S03]  /*18f0*/  @P0 SHF.L.U32 R91, R114, 0x10, RZ ;  /* 0x00000010725b0819 */ /* 0x000fc600000006ff */
[----:B------:R-:W-:-:S04]  /*1900*/  FMUL.FTZ R114, R85, R90 ;  /* 0x0000005a55727220 */ /* 0x000fc80000410000 */
[----:B------:R-:W-:-:S07]  /*1910*/  @P0 FADD.FTZ R114, R114, R91 ;  /* 0x0000005b72720221 */ /* 0x000fce0000010000 */
.L_x_577:
[----:B------:R-:W-:Y:S05]  /*1920*/  BSYNC B1 ;  /* 0x0000000000017941 */ /* 0x000fea0003800000 */
.L_x_575:
        /* <DEDUP_REMOVED lines=15> */
.L_x_579:
[----:B------:R-:W-:Y:S02]  /*1a20*/  ISETP.NE.AND P4, PT, R11, RZ, PT ;  /* 0x000000ff0b00720c */ /* 0x000fe40003f85270 */
[----:B------:R-:W-:Y:S02]  /*1a30*/  @P0 SHF.L.U32 R91, R49, 0x10, RZ ;  /* 0x00000010315b0819 */ /* 0x000fe400000006ff */
[----:B------:R-:W-:-:S05]  /*1a40*/  FSEL R90, R108, RZ, !P4 ;  /* 0x000000ff6c5a7208 */ /* 0x000fca0006000000 */
[----:B------:R-:W-:-:S04]  /*1a50*/  FFMA.FTZ R90, R103, R93, R90 ;  /* 0x0000005d675a7223 */ /* 0x000fc8000001005a */
[----:B------:R-:W-:-:S04]  /*1a60*/  FADD.FTZ R90, R101, -R90 ;  /* 0x8000005a655a7221 */ /* 0x000fc80000010000 */
[----:B------:R-:W-:-:S04]  /*1a70*/  FMUL.FTZ R114, R85, R90 ;  /* 0x0000005a55727220 */ /* 0x000fc80000410000 */
[----:B------:R-:W-:-:S07]  /*1a80*/  @P0 FADD.FTZ R114, R114, R91 ;  /* 0x0000005b72720221 */ /* 0x000fce0000010000 */
.L_x_580:
[----:B------:R-:W-:Y:S05]  /*1a90*/  BSYNC B1 ;  /* 0x0000000000017941 */ /* 0x000fea0003800000 */
.L_x_578:
        /* <DEDUP_REMOVED lines=16> */
.L_x_582:
        /* <DEDUP_REMOVED lines=8> */
.L_x_583:
[----:B------:R-:W-:Y:S05]  /*1c20*/  BSYNC B1 ;  /* 0x0000000000017941 */ /* 0x000fea0003800000 */
.L_x_581:
        /* <DEDUP_REMOVED lines=15> */
.L_x_585:
[----:B------:R-:W-:Y:S02]  /*1d20*/  ISETP.NE.AND P4, PT, R11, RZ, PT ;  /* 0x000000ff0b00720c */ /* 0x000fe40003f85270 */
[----:B------:R-:W-:Y:S02]  /*1d30*/  @P0 SHF.L.U32 R91, R50, 0x10, RZ ;  /* 0x00000010325b0819 */ /* 0x000fe400000006ff */
[----:B------:R-:W-:-:S05]  /*1d40*/  FSEL R90, R108, RZ, !P4 ;  /* 0x000000ff6c5a7208 */ /* 0x000fca0006000000 */
[----:B------:R-:W-:-:S04]  /*1d50*/  FFMA.FTZ R90, R97, R93, R90 ;  /* 0x0000005d615a7223 */ /* 0x000fc8000001005a */
[----:B------:R-:W-:-:S04]  /*1d60*/  FADD.FTZ R90, R95, -R90 ;  /* 0x8000005a5f5a7221 */ /* 0x000fc80000010000 */
[----:B------:R-:W-:-:S04]  /*1d70*/  FMUL.FTZ R114, R85, R90 ;  /* 0x0000005a55727220 */ /* 0x000fc80000410000 */
[----:B------:R-:W-:-:S07]  /*1d80*/  @P0 FADD.FTZ R114, R114, R91 ;  /* 0x0000005b72720221 */ /* 0x000fce0000010000 */
.L_x_586:
[----:B------:R-:W-:Y:S05]  /*1d90*/  BSYNC B1 ;  /* 0x0000000000017941 */ /* 0x000fea0003800000 */
.L_x_584:
        /* <DEDUP_REMOVED lines=16> */
.L_x_588:
        /* <DEDUP_REMOVED lines=8> */
.L_x_589:
[----:B------:R-:W-:Y:S05]  /*1f20*/  BSYNC B1 ;  /* 0x0000000000017941 */ /* 0x000fea0003800000 */
.L_x_587:
        /* <DEDUP_REMOVED lines=15> */
.L_x_591:
[----:B------:R-:W-:-:S04]  /*2020*/  ISETP.NE.AND P4, PT, R11, RZ, PT ;  /* 0x000000ff0b00720c */ /* 0x000fc80003f85270 */
[----:B------:R-:W-:-:S05]  /*2030*/  FSEL R90, R108, RZ, !P4 ;  /* 0x000000ff6c5a7208 */ /* 0x000fca0006000000 */
[----:B------:R-:W-:-:S04]  /*2040*/  FFMA.FTZ R91, R73, R93, R90 ;  /* 0x0000005d495b7223 */ /* 0x000fc8000001005a */
[----:B------:R-:W-:Y:S01]  /*2050*/  FADD.FTZ R90, R72, -R91 ;  /* 0x8000005b485a7221 */ /* 0x000fe20000010000 */
[----:B------:R-:W-:-:S03]  /*2060*/  @P0 SHF.L.U32 R91, R51, 0x10, RZ ;  /* 0x00000010335b0819 */ /* 0x000fc600000006ff */
[----:B------:R-:W-:-:S04]  /*2070*/  FMUL.FTZ R114, R85, R90 ;  /* 0x0000005a55727220 */ /* 0x000fc80000410000 */
[----:B------:R-:W-:-:S07]  /*2080*/  @P0 FADD.FTZ R114, R114, R91 ;  /* 0x0000005b72720221 */ /* 0x000fce0000010000 */
.L_x_592:
[----:B------:R-:W-:Y:S05]  /*2090*/  BSYNC B1 ;  /* 0x0000000000017941 */ /* 0x000fea0003800000 */
.L_x_590:
        /* <DEDUP_REMOVED lines=16> */
.L_x_594:
        /* <DEDUP_REMOVED lines=8> */
.L_x_595:
[----:B------:R-:W-:Y:S05]  /*2220*/  BSYNC B1 ;  /* 0x0000000000017941 */ /* 0x000fea0003800000 */
.L_x_593:
[----:B------:R-:W1:Y:S01]  /*2230*/  @P3 LDC.64 R90, c[0x0][0x298] ;  /* 0x0000a600ff5a3b82 */ /* 0x000e620000000a00 */
[----:B------:R-:W-:Y:S01]  /*2240*/  @P3 LOP3.LUT P4, RZ, R113, 0xff000000, RZ, 0xc0, !PT ;  /* 0xff00000071ff3812 */ /* 0x000fe2000788c0ff */
[----:B------:R-:W-:Y:S06]  /*2250*/  BSSY B1, `(.L_x_596) ;  /* 0x000001a000017945 */ /* 0x000fec0003800000 */
[----:B0-----:R-:W0:Y:S08]  /*2260*/  @P1 LDC.64 R116, c[0x0][0x308] ;  /* 0x0000c200ff741b82 */ /* 0x001e300000000a00 */
[----:B------:R-:W2:Y:S01]  /*2270*/  @P3 LDC.64 R114, c[0x0][0x2f8] ;  /* 0x0000be00ff723b82 */ /* 0x000ea20000000a00 */
[----:B-1----:R-:W-:Y:S01]  /*2280*/  @P3 FMUL.FTZ R91, R118, R91 ;  /* 0x0000005b765b3220 */ /* 0x002fe20000410000 */
[----:B------:R-:W-:-:S03]  /*2290*/  @P1 F2FP.BF16.F32.PACK_AB R118, RZ, R118 ;  /* 0x00000076ff76123e */ /* 0x000fc600000010ff */
[----:B------:R-:W-:Y:S01]  /*22a0*/  @P3 FMUL.FTZ R90, R91, R90 ;  /* 0x0000005a5b5a3220 */ /* 0x000fe20000410000 */
[----:B------:R-:W-:Y:S01]  /*22b0*/  @P1 PRMT R59, R59, 0x5410, R118 ;  /* 0x000054103b3b1816 */ /* 0x000fe20000000076 */
[----:B0-----:R-:W-:-:S03]  /*22c0*/  @P1 IMAD.WIDE.U32 R116, R92, 0x10, R116 ;  /* 0x000000105c741825 */ /* 0x001fc600078e0074 */
[----:B------:R-:W-:-:S04]  /*22d0*/  @P3 FSEL R90, R90, RZ, P4 ;  /* 0x000000ff5a5a3208 */ /* 0x000fc80002000000 */
[----:B------:R-:W-:Y:S01]  /*22e0*/  @P3 F2FP.BF16.F32.PACK_AB R90, RZ, R90 ;  /* 0x0000005aff5a323e */ /* 0x000fe200000010ff */
[----:B------:R0:W-:Y:S01]  /*22f0*/  @P1 STG.E.128 desc[UR4][R116.64], R56 ;  /* 0x0000003874001986 */ /* 0x0001e2000c101d04 */
[----:B--2---:R-:W-:Y:S02]  /*2300*/  @P3 IMAD.WIDE.U32 R114, R106, 0x10, R114 ;  /* 0x000000106a723825 */ /* 0x004fe400078e0072 */
[----:B------:R-:W-:-:S05]  /*2310*/  @P3 PRMT R63, R63, 0x5410, R90 ;  /* 0x000054103f3f3816 */ /* 0x000fca000000005a */
[----:B------:R0:W-:Y:S01]  /*2320*/  @P3 STG.E.128 desc[UR4][R114.64], R60 ;  /* 0x0000003c72003986 */ /* 0x0001e2000c101d04 */
[----:B------:R-:W-:Y:S05]  /*2330*/  @P2 BRA `(.L_x_597) ;  /* 0x0000000000102947 */ /* 0x000fea0003800000 */
[----:B------:R-:W-:Y:S01]  /*2340*/  HFMA2.MMA R92, -RZ, RZ, 0, 0 ;  /* 0x00000000ff5c7435 */ /* 0x000fe200000001ff */
[----:B------:R-:W-:Y:S10]  /*2350*/  @!P0 BRA `(.L_x_598) ;  /* 0x0000000000248947 */ /* 0x000ff40003800000 */
[----:B------:R-:W-:Y:S01]  /*2360*/  IMAD.U32 R92, R52, 0x10000, RZ ;  /* 0x00010000345c7824 */ /* 0x000fe200078e00ff */
[----:B------:R-:W-:Y:S06]  /*2370*/  BRA `(.L_x_598) ;  /* 0x00000000001c7947 */ /* 0x000fec0003800000 */
.L_x_597:
[----:B------:R-:W-:-:S04]  /*2380*/  ISETP.NE.AND P4, PT, R11, RZ, PT ;  /* 0x000000ff0b00720c */ /* 0x000fc80003f85270 */
[----:B------:R-:W-:-:S05]  /*2390*/  FSEL R90, R108, RZ, !P4 ;  /* 0x000000ff6c5a7208 */ /* 0x000fca0006000000 */
[----:B------:R-:W-:-:S04]  /*23a0*/  FFMA.FTZ R91, R71, R93, R90 ;  /* 0x0000005d475b7223 */ /* 0x000fc8000001005a */
[----:B------:R-:W-:Y:S01]  /*23b0*/  FADD.FTZ R90, R76, -R91 ;  /* 0x8000005b4c5a7221 */ /* 0x000fe20000010000 */
[----:B------:R-:W-:-:S03]  /*23c0*/  @P0 SHF.L.U32 R91, R52, 0x10, RZ ;  /* 0x00000010345b0819 */ /* 0x000fc600000006ff */
[----:B------:R-:W-:-:S04]  /*23d0*/  FMUL.FTZ R92, R85, R90 ;  /* 0x0000005a555c7220 */ /* 0x000fc80000410000 */
[----:B------:R-:W-:-:S07]  /*23e0*/  @P0 FADD.FTZ R92, R92, R91 ;  /* 0x0000005b5c5c0221 */ /* 0x000fce0000010000 */
.L_x_598:
[----:B------:R-:W-:Y:S05]  /*23f0*/  BSYNC B1 ;  /* 0x0000000000017941 */ /* 0x000fea0003800000 */
.L_x_596:
[----:B------:R-:W1:Y:S01]  /*2400*/  @P3 LDC.64 R90, c[0x0][0x298] ;  /* 0x0000a600ff5a3b82 */ /* 0x000e620000000a00 */
[----:B------:R-:W-:Y:S01]  /*2410*/  @P3 LOP3.LUT P4, RZ, R109, 0xff, RZ, 0xc0, !PT ;  /* 0x000000ff6dff3812 */ /* 0x000fe2000788c0ff */
[----:B------:R-:W-:Y:S01]  /*2420*/  BSSY B1, `(.L_x_599) ;  /* 0x0000016000017945 */ /* 0x000fe20003800000 */
[----:B-1----:R-:W-:Y:S01]  /*2430*/  @P3 FMUL.FTZ R91, R92, R91 ;  /* 0x0000005b5c5b3220 */ /* 0x002fe20000410000 */
[----:B------:R-:W-:-:S03]  /*2440*/  @P1 F2FP.BF16.F32.PACK_AB R92, RZ, R92 ;  /* 0x0000005cff5c123e */ /* 0x000fc600000010ff */
[----:B------:R-:W-:Y:S01]  /*2450*/  @P3 FMUL.FTZ R90, R91, R90 ;  /* 0x0000005a5b5a3220 */ /* 0x000fe20000410000 */
[----:B0-----:R-:W-:-:S04]  /*2460*/  @P1 PRMT R56, R92, 0x7610, R56 ;  /* 0x000076105c381816 */ /* 0x001fc80000000038 */
        /* <DEDUP_REMOVED lines=9> */
.L_x_600:
        /* <DEDUP_REMOVED lines=8> */
.L_x_601:
[----:B------:R-:W-:Y:S05]  /*2580*/  BSYNC B1 ;  /* 0x0000000000017941 */ /* 0x000fea0003800000 */
.L_x_599:
[----:B------:R-:W0:Y:S01]  /*2590*/  @P3 LDC.64 R90, c[0x0][0x298] ;  /* 0x0000a600ff5a3b82 */ /* 0x000e220000000a00 */
[----:B------:R-:W-:Y:S01]  /*25a0*/  @P3 LOP3.LUT P4, RZ, R110, 0xff00, RZ, 0xc0, !PT ;  /* 0x0000ff006eff3812 */ /* 0x000fe2000788c0ff */
[----:B------:R-:W-:Y:S01]  /*25b0*/  BSSY B1, `(.L_x_602) ;  /* 0x0000014000017945 */ /* 0x000fe20003800000 */
[----:B0-----:R-:W-:Y:S01]  /*25c0*/  @P3 FMUL.FTZ R91, R92, R91 ;  /* 0x0000005b5c5b3220 */ /* 0x001fe20000410000 */
        /* <DEDUP_REMOVED lines=11> */
.L_x_603:
[----:B------:R-:W-:-:S04]  /*2680*/  ISETP.NE.AND P4, PT, R11, RZ, PT ;  /* 0x000000ff0b00720c */ /* 0x000fc80003f85270 */
[----:B------:R-:W-:-:S05]  /*2690*/  FSEL R90, R108, RZ, !P4 ;  /* 0x000000ff6c5a7208 */ /* 0x000fca0006000000 */
[----:B------:R-:W-:-:S04]  /*26a0*/  FFMA.FTZ R91, R69, R93, R90 ;  /* 0x0000005d455b7223 */ /* 0x000fc8000001005a */
[----:B------:R-:W-:Y:S01]  /*26b0*/  FADD.FTZ R90, R78, -R91 ;  /* 0x8000005b4e5a7221 */ /* 0x000fe20000010000 */
[----:B------:R-:W-:-:S03]  /*26c0*/  @P0 SHF.L.U32 R91, R53, 0x10, RZ ;  /* 0x00000010355b0819 */ /* 0x000fc600000006ff */
[----:B------:R-:W-:-:S04]  /*26d0*/  FMUL.FTZ R92, R85, R90 ;  /* 0x0000005a555c7220 */ /* 0x000fc80000410000 */
[----:B------:R-:W-:-:S07]  /*26e0*/  @P0 FADD.FTZ R92, R92, R91 ;  /* 0x0000005b5c5c0221 */ /* 0x000fce0000010000 */
.L_x_604:
[----:B------:R-:W-:Y:S05]  /*26f0*/  BSYNC B1 ;  /* 0x0000000000017941 */ /* 0x000fea0003800000 */
.L_x_602:
        /* <DEDUP_REMOVED lines=16> */
.L_x_606:
        /* <DEDUP_REMOVED lines=8> */
.L_x_607:
[----:B------:R-:W-:Y:S05]  /*2880*/  BSYNC B1 ;  /* 0x0000000000017941 */ /* 0x000fea0003800000 */
.L_x_605:
        /* <DEDUP_REMOVED lines=15> */
.L_x_609:
[----:B------:R-:W-:-:S04]  /*2980*/  ISETP.NE.AND P4, PT, R11, RZ, PT ;  /* 0x000000ff0b00720c */ /* 0x000fc80003f85270 */
[----:B------:R-:W-:-:S05]  /*2990*/  FSEL R90, R108, RZ, !P4 ;  /* 0x000000ff6c5a7208 */ /* 0x000fca0006000000 */
[----:B------:R-:W-:-:S04]  /*29a0*/  FFMA.FTZ R91, R67, R93, R90 ;  /* 0x0000005d435b7223 */ /* 0x000fc8000001005a */
[----:B------:R-:W-:Y:S01]  /*29b0*/  FADD.FTZ R90, R88, -R91 ;  /* 0x8000005b585a7221 */ /* 0x000fe20000010000 */
[----:B------:R-:W-:-:S03]  /*29c0*/  @P0 SHF.L.U32 R91, R54, 0x10, RZ ;  /* 0x00000010365b0819 */ /* 0x000fc600000006ff */
[----:B------:R-:W-:-:S04]  /*29d0*/  FMUL.FTZ R92, R85, R90 ;  /* 0x0000005a555c7220 */ /* 0x000fc80000410000 */
[----:B------:R-:W-:-:S07]  /*29e0*/  @P0 FADD.FTZ R92, R92, R91 ;  /* 0x0000005b5c5c0221 */ /* 0x000fce0000010000 */
.L_x_610:
[----:B------:R-:W-:Y:S05]  /*29f0*/  BSYNC B1 ;  /* 0x0000000000017941 */ /* 0x000fea0003800000 */
.L_x_608:
        /* <DEDUP_REMOVED lines=16> */
.L_x_612:
        /* <DEDUP_REMOVED lines=8> */
.L_x_613:
[----:B------:R-:W-:Y:S05]  /*2b80*/  BSYNC B1 ;  /* 0x0000000000017941 */ /* 0x000fea0003800000 */
.L_x_611:
        /* <DEDUP_REMOVED lines=15> */
.L_x_615:
[----:B------:R-:W-:-:S04]  /*2c80*/  ISETP.NE.AND P4, PT, R11, RZ, PT ;  /* 0x000000ff0b00720c */ /* 0x000fc80003f85270 */
[----:B------:R-:W-:-:S05]  /*2c90*/  FSEL R90, R108, RZ, !P4 ;  /* 0x000000ff6c5a7208 */ /* 0x000fca0006000000 */
[----:B------:R-:W-:-:S04]  /*2ca0*/  FFMA.FTZ R91, R65, R93, R90 ;  /* 0x0000005d415b7223 */ /* 0x000fc8000001005a */
[----:B------:R-:W-:Y:S01]  /*2cb0*/  FADD.FTZ R90, R94, -R91 ;  /* 0x8000005b5e5a7221 */ /* 0x000fe20000010000 */
[----:B------:R-:W-:-:S03]  /*2cc0*/  @P0 SHF.L.U32 R91, R55, 0x10, RZ ;  /* 0x00000010375b0819 */ /* 0x000fc600000006ff */
[----:B------:R-:W-:-:S04]  /*2cd0*/  FMUL.FTZ R92, R85, R90 ;  /* 0x0000005a555c7220 */ /* 0x000fc80000410000 */
[----:B------:R-:W-:-:S07]  /*2ce0*/  @P0 FADD.FTZ R92, R92, R91 ;  /* 0x0000005b5c5c0221 */ /* 0x000fce0000010000 */
.L_x_616:
[----:B------:R-:W-:Y:S05]  /*2cf0*/  BSYNC B1 ;  /* 0x0000000000017941 */ /* 0x000fea0003800000 */
.L_x_614:
        /* <DEDUP_REMOVED lines=16> */
.L_x_618:
        /* <DEDUP_REMOVED lines=8> */
.L_x_619:
[----:B------:R-:W-:Y:S05]  /*2e80*/  BSYNC B1 ;  /* 0x0000000000017941 */ /* 0x000fea0003800000 */
.L_x_617:
[----:B------:R-:W0:Y:S01]  /*2e90*/  @P3 LDC.64 R90, c[0x0][0x298] ;  /* 0x0000a600ff5a3b82 */ /* 0x000e220000000a00 */
[----:B------:R-:W-:Y:S02]  /*2ea0*/  @P3 LOP3.LUT P0, RZ, R111, 0xff000000, RZ, 0xc0, !PT ;  /* 0xff0000006fff3812 */ /* 0x000fe4000780c0ff */
[----:B------:R-:W-:-:S05]  /*2eb0*/  @P3 IADD3 R85, R106, 0x20, RZ ;  /* 0x000000206a553810 */ /* 0x000fca0007ffe0ff */
[----:B------:R-:W1:Y:S08]  /*2ec0*/  @P1 LDC.64 R112, c[0x0][0x308] ;  /* 0x0000c200ff701b82 */ /* 0x000e700000000a00 */
[----:B------:R-:W2:Y:S08]  /*2ed0*/  @P3 LDC.64 R108, c[0x0][0x2f8] ;  /* 0x0000be00ff6c3b82 */ /* 0x000eb00000000a00 */
[----:B------:R-:W3:Y:S01]  /*2ee0*/  LDC.64 R92, c[0x0][0x210] ;  /* 0x00008400ff5c7b82 */ /* 0x000ee20000000a00 */
[----:B0-----:R-:W-:Y:S01]  /*2ef0*/  @P3 FMUL.FTZ R91, R114, R91 ;  /* 0x0000005b725b3220 */ /* 0x001fe20000410000 */
[----:B------:R-:W-:-:S03]  /*2f00*/  @P1 F2FP.BF16.F32.PACK_AB R114, RZ, R114 ;  /* 0x00000072ff72123e */ /* 0x000fc600000010ff */
[----:B------:R-:W-:Y:S01]  /*2f10*/  @P3 FMUL.FTZ R90, R91, R90 ;  /* 0x0000005a5b5a3220 */ /* 0x000fe20000410000 */
[----:B------:R-:W-:Y:S01]  /*2f20*/  @P1 PRMT R59, R59, 0x5410, R114 ;  /* 0x000054103b3b1816 */ /* 0x000fe20000000072 */
[----:B-1----:R-:W-:-:S03]  /*2f30*/  @P1 IMAD.WIDE.U32 R112, R86, 0x10, R112 ;  /* 0x0000001056701825 */ /* 0x002fc600078e0070 */
[----:B------:R-:W-:Y:S02]  /*2f40*/  @P3 FSEL R90, R90, RZ, P0 ;  /* 0x000000ff5a5a3208 */ /* 0x000fe40000000000 */
[----:B------:R0:W-:Y:S02]  /*2f50*/  @P1 STG.E.128 desc[UR4][R112.64], R56 ;  /* 0x0000003870001986 */ /* 0x0001e4000c101d04 */
[----:B------:R-:W-:Y:S01]  /*2f60*/  @P3 F2FP.BF16.F32.PACK_AB R90, RZ, R90 ;  /* 0x0000005aff5a323e */ /* 0x000fe200000010ff */
[----:B--2---:R-:W-:-:S03]  /*2f70*/  @P3 IMAD.WIDE.U32 R108, R85, 0x10, R108 ;  /* 0x00000010556c3825 */ /* 0x004fc600078e006c */
[----:B------:R-:W-:-:S05]  /*2f80*/  @P3 PRMT R63, R63, 0x5410, R90 ;  /* 0x000054103f3f3816 */ /* 0x000fca000000005a */
[----:B------:R0:W-:Y:S01]  /*2f90*/  @P3 STG.E.128 desc[UR4][R108.64], R60 ;  /* 0x0000003c6c003986 */ /* 0x0001e2000c101d04 */
[----:B---3--:R-:W-:-:S05]  /*2fa0*/  IMAD R2, R92, 0x4, R2 ;  /* 0x000000045c027824 */ /* 0x008fca00078e0202 */
[----:B------:R-:W-:-:S13]  /*2fb0*/  ISETP.GE.AND P0, PT, R2, R93, PT ;  /* 0x0000005d0200720c */ /* 0x000fda0003f06270 */
[----:B0-----:R-:W-:Y:S05]  /*2fc0*/  @!P0 BRA `(.L_x_620) ;  /* 0xffffffd400488947 */ /* 0x001fea000383ffff */
.L_x_567:
[----:B------:R-:W-:Y:S05]  /*2fd0*/  BSYNC B0 ;  /* 0x0000000000007941 */ /* 0x000fea0003800000 */
.L_x_565:
        /* <DEDUP_REMOVED lines=57> */
[----:B-1----:R-:W-:-:S04]  /*3370*/  IADD3 R2, P0, R21, R0, RZ ;  /* 0x0000000015027210 */ /* 0x002fc80007f1e0ff */
        /* <DEDUP_REMOVED lines=49> */
.L_x_571:
[----:B------:R-:W-:Y:S01]  /*3690*/  HFMA2.MMA R115, -RZ, RZ, 0, 1.847743988037109375e-06 ;  /* 0x0000001fff737435 */ /* 0x000fe200000001ff */
[----:B------:R-:W-:Y:S01]  /*36a0*/  BSSY B1, `(.L_x_621) ;  /* 0x0000006000017945 */ /* 0x000fe20003800000 */
[----:B------:R-:W-:Y:S01]  /*36b0*/  IMAD.MOV.U32 R114, RZ, RZ, 0x1 ;  /* 0x00000001ff727424 */ /* 0x000fe200078e00ff */
[----:B------:R-:W-:-:S08]  /*36c0*/  MOV R108, 0xffffffff ;  /* 0xffffffff006c7802 */ /* 0x000fd00000000f00 */
[----:B------:R-:W-:Y:S05]  /*36d0*/  WARPSYNC.COLLECTIVE R108, `(.L_x_622) ;  /* 0x000000006c087348 */ /* 0x000fea0003c00000 */
[----:B------:R0:W1:Y:S02]  /*36e0*/  SHFL.BFLY P0, R125, R117, R114, R115 ;  /* 0x0c000072757d7389 */ /* 0x0000640000000073 */
[----:B01----:R-:W-:Y:S01]  /*36f0*/  ENDCOLLECTIVE ;  /* 0x000000000000791b */ /* 0x003fe20003800000 */
.L_x_622:
[----:B------:R-:W-:Y:S05]  /*3700*/  BSYNC B1 ;  /* 0x0000000000017941 */ /* 0x000fea0003800000 */
.L_x_621:
[----:B------:R-:W-:Y:S01]  /*3710*/  IMAD.MOV.U32 R108, RZ, RZ, R125 ;  /* 0x000000ffff6c7224 */ /* 0x000fe200078e007d */
[----:B------:R-:W-:Y:S01]  /*3720*/  HFMA2.MMA R114, -RZ, RZ, 0, 5.9604644775390625e-08 ;  /* 0x00000001ff727435 */ /* 0x000fe200000001ff */
[----:B------:R-:W-:Y:S02]  /*3730*/  IMAD.MOV.U32 R115, RZ, RZ, 0x1f ;  /* 0x0000001fff737424 */ /* 0x000fe400078e00ff */
[----:B------:R-:W-:Y:S01]  /*3740*/  FADD.FTZ R120, R108, R117 ;  /* 0x000000756c787221 */ /* 0x000fe20000010000 */
[----:B------:R-:W-:Y:S02]  /*3750*/  MOV R117, R116 ;  /* 0x0000007400757202 */ /* 0x000fe40000000f00 */
[----:B------:R-:W-:-:S07]  /*3760*/  MOV R108, 0xffffffff ;  /* 0xffffffff006c7802 */ /* 0x000fce0000000f00 */
[----:B------:R-:W-:Y:S05]  /*3770*/  WARPSYNC.COLLECTIVE R108, `(.L_x_623) ;  /* 0x000000006c087348 */ /* 0x000fea0003c00000 */
[----:B------:R0:W1:Y:S02]  /*3780*/  SHFL.BFLY P0, R125, R117, R114, R115 ;  /* 0x0c000072757d7389 */ /* 0x0000640000000073 */
[----:B01----:R-:W-:Y:S01]  /*3790*/  ENDCOLLECTIVE ;  /* 0x000000000000791b */ /* 0x003fe20003800000 */
.L_x_623:
[----:B------:R-:W-:Y:S01]  /*37a0*/  HFMA2.MMA R114, -RZ, RZ, 0, 1.1920928955078125e-07 ;  /* 0x00000002ff727435 */ /* 0x000fe200000001ff */
[----:B------:R-:W-:Y:S01]  /*37b0*/  IMAD.MOV.U32 R117, RZ, RZ, R120 ;  /* 0x000000ffff757224 */ /* 0x000fe200078e0078 */
[----:B------:R-:W-:-:S09]  /*37c0*/  MOV R119, R125 ;  /* 0x0000007d00777202 */ /* 0x000fd20000000f00 */
[----:B------:R-:W-:Y:S05]  /*37d0*/  WARPSYNC.COLLECTIVE R108, `(.L_x_624) ;  /* 0x000000006c087348 */ /* 0x000fea0003c00000 */
[----:B------:R0:W1:Y:S02]  /*37e0*/  SHFL.BFLY P0, R125, R117, R114, R115 ;  /* 0x0c000072757d7389 */ /* 0x0000640000000073 */
[----:B01----:R-:W-:Y:S01]  /*37f0*/  ENDCOLLECTIVE ;  /* 0x000000000000791b */ /* 0x003fe20003800000 */
.L_x_624:
[----:B------:R-:W-:-:S04]  /*3800*/  FADD.FTZ R119, R119, R116 ;  /* 0x0000007477777221 */ /* 0x000fc80000010000 */
[----:B------:R-:W-:Y:S01]  /*3810*/  IMAD.MOV.U32 R117, RZ, RZ, R119 ;  /* 0x000000ffff757224 */ /* 0x000fe200078e0077 */
[----:B------:R-:W-:-:S07]  /*3820*/  MOV R121, R125 ;  /* 0x0000007d00797202 */ /* 0x000fce0000000f00 */
[----:B------:R-:W-:Y:S05]  /*3830*/  WARPSYNC.COLLECTIVE R108, `(.L_x_625) ;  /* 0x000000006c087348 */ /* 0x000fea0003c00000 */
[----:B------:R0:W1:Y:S02]  /*3840*/  SHFL.BFLY P0, R125, R117, R114, R115 ;  /* 0x0c000072757d7389 */ /* 0x0000640000000073 */
[----:B01----:R-:W-:Y:S01]  /*3850*/  ENDCOLLECTIVE ;  /* 0x000000000000791b */ /* 0x003fe20003800000 */
.L_x_625:
[----:B------:R-:W-:-:S05]  /*3860*/  FADD.FTZ R121, R120, R121 ;  /* 0x0000007978797221 */ /* 0x000fca0000010000 */
[----:B------:R-:W-:Y:S01]  /*3870*/  MOV R117, R121 ;  /* 0x0000007900757202 */ /* 0x000fe20000000f00 */
[----:B------:R-:W-:Y:S01]  /*3880*/  IMAD.MOV.U32 R114, RZ, RZ, 0x4 ;  /* 0x00000004ff727424 */ /* 0x000fe200078e00ff */
[----:B------:R-:W-:-:S07]  /*3890*/  MOV R122, R125 ;  /* 0x0000007d007a7202 */ /* 0x000fce0000000f00 */
[----:B------:R-:W-:Y:S05]  /*38a0*/  WARPSYNC.COLLECTIVE R108, `(.L_x_626) ;  /* 0x000000006c087348 */ /* 0x000fea0003c00000 */
[----:B------:R0:W1:Y:S02]  /*38b0*/  SHFL.BFLY P0, R125, R117, R114, R115 ;  /* 0x0c000072757d7389 */ /* 0x0000640000000073 */
[----:B01----:R-:W-:Y:S01]  /*38c0*/  ENDCOLLECTIVE ;  /* 0x000000000000791b */ /* 0x003fe20003800000 */
.L_x_626:
[----:B------:R-:W-:-:S05]  /*38d0*/  FADD.FTZ R122, R119, R122 ;  /* 0x0000007a777a7221 */ /* 0x000fca0000010000 */
[----:B------:R-:W-:Y:S02]  /*38e0*/  MOV R117, R122 ;  /* 0x0000007a00757202 */ /* 0x000fe40000000f00 */
[----:B------:R-:W-:-:S07]  /*38f0*/  MOV R124, R125 ;  /* 0x0000007d007c7202 */ /* 0x000fce0000000f00 */
[----:B------:R-:W-:Y:S05]  /*3900*/  WARPSYNC.COLLECTIVE R108, `(.L_x_627) ;  /* 0x000000006c087348 */ /* 0x000fea0003c00000 */
[----:B------:R0:W1:Y:S02]  /*3910*/  SHFL.BFLY P0, R125, R117, R114, R115 ;  /* 0x0c000072757d7389 */ /* 0x0000640000000073 */
[----:B01----:R-:W-:Y:S01]  /*3920*/  ENDCOLLECTIVE ;  /* 0x000000000000791b */ /* 0x003fe20003800000 */
.L_x_627:
[----:B------:R-:W-:Y:S01]  /*3930*/  FADD.FTZ R124, R121, R124 ;  /* 0x0000007c797c7221 */ /* 0x000fe20000010000 */
[----:B------:R-:W-:-:S04]  /*3940*/  HFMA2.MMA R114, -RZ, RZ, 0, 4.76837158203125e-07 ;  /* 0x00000008ff727435 */ /* 0x000fc800000001ff */
[----:B------:R-:W-:Y:S01]  /*3950*/  MOV R117, R124 ;  /* 0x0000007c00757202 */ /* 0x000fe20000000f00 */
[----:B------:R-:W-:-:S07]  /*3960*/  IMAD.MOV.U32 R123, RZ, RZ, R125 ;  /* 0x000000ffff7b7224 */ /* 0x000fce00078e007d */
[----:B------:R-:W-:Y:S05]  /*3970*/  WARPSYNC.COLLECTIVE R108, `(.L_x_628) ;  /* 0x000000006c087348 */ /* 0x000fea0003c00000 */
[----:B------:R0:W1:Y:S02]  /*3980*/  SHFL.BFLY P0, R125, R117, R114, R115 ;  /* 0x0c000072757d7389 */ /* 0x0000640000000073 */
[----:B01----:R-:W-:Y:S01]  /*3990*/  ENDCOLLECTIVE ;  /* 0x000000000000791b */ /* 0x003fe20003800000 */
.L_x_628:
[----:B------:R-:W-:-:S04]  /*39a0*/  FADD.FTZ R123, R122, R123 ;  /* 0x0000007b7a7b7221 */ /* 0x000fc80000010000 */
[----:B------:R-:W-:Y:S02]  /*39b0*/  IMAD.MOV.U32 R117, RZ, RZ, R123 ;  /* 0x000000ffff757224 */ /* 0x000fe400078e007b */
[----:B------:R-:W-:-:S07]  /*39c0*/  FADD.FTZ R116, R124, R125 ;  /* 0x0000007d7c747221 */ /* 0x000fce0000010000 */
[----:B------:R-:W-:Y:S05]  /*39d0*/  WARPSYNC.COLLECTIVE R108, `(.L_x_629) ;  /* 0x000000006c087348 */ /* 0x000fea0003c00000 */
[----:B------:R0:W1:Y:S02]  /*39e0*/  SHFL.BFLY P0, R125, R117, R114, R115 ;  /* 0x0c000072757d7389 */ /* 0x0000640000000073 */
[----:B01----:R-:W-:Y:S01]  /*39f0*/  ENDCOLLECTIVE ;  /* 0x000000000000791b */ /* 0x003fe20003800000 */
.L_x_629:
[----:B------:R-:W-:Y:S01]  /*3a00*/  MOV R117, R116 ;  /* 0x0000007400757202 */ /* 0x000fe20000000f00 */
[----:B------:R-:W-:Y:S01]  /*3a10*/  IMAD.MOV.U32 R114, RZ, RZ, 0x10 ;  /* 0x00000010ff727424 */ /* 0x000fe200078e00ff */
[----:B------:R-:W-:-:S07]  /*3a20*/  MOV R120, R125 ;  /* 0x0000007d00787202 */ /* 0x000fce0000000f00 */
[----:B------:R-:W-:Y:S05]  /*3a30*/  WARPSYNC.COLLECTIVE R108, `(.L_x_630) ;  /* 0x000000006c087348 */ /* 0x000fea0003c00000 */
[----:B------:R0:W1:Y:S02]  /*3a40*/  SHFL.BFLY P0, R125, R117, R114, R115 ;  /* 0x0c000072757d7389 */ /* 0x0000640000000073 */
[----:B01----:R-:W-:Y:S01]  /*3a50*/  ENDCOLLECTIVE ;  /* 0x000000000000791b */ /* 0x003fe20003800000 */
.L_x_630:
[----:B------:R-:W-:-:S05]  /*3a60*/  FADD.FTZ R120, R123, R120 ;  /* 0x000000787b787221 */ /* 0x000fca0000010000 */
[----:B------:R-:W-:Y:S02]  /*3a70*/  MOV R117, R120 ;  /* 0x0000007800757202 */ /* 0x000fe40000000f00 */
[----:B------:R-:W-:-:S07]  /*3a80*/  MOV R119, R125 ;  /* 0x0000007d00777202 */ /* 0x000fce0000000f00 */
[----:B------:R-:W-:Y:S05]  /*3a90*/  WARPSYNC.COLLECTIVE R108, `(.L_x_631) ;  /* 0x000000006c087348 */ /* 0x000fea0003c00000 */
[----:B------:R0:W1:Y:S02]  /*3aa0*/  SHFL.BFLY P0, R125, R117, R114, R115 ;  /* 0x0c000072757d7389 */ /* 0x0000640000000073 */
[----:B01----:R-:W-:Y:S01]  /*3ab0*/  ENDCOLLECTIVE ;  /* 0x000000000000791b */ /* 0x003fe20003800000 */
.L_x_631:
[----:B------:R-:W-:Y:S05]  /*3ac0*/  BRA `(.L_x_632) ;  /* 0xffffffd800b87947 */ /* 0x000fea000383ffff */
.L_x_633:
        /* <DEDUP_REMOVED lines=11> */
.L_x_9085:


//--------------------- .text._ZN10layer_norm13ln_bwd_kernelINS_13Kernel_traitsI13__nv_bfloat16S2_S2_S2_fjLj512ELj1ELj4ELj1ELj16ENS_18Kernel_traits_baseILj512ES2_S2_S2_S2_fjLj128EEEEELb1ELb1ELb0ELb0EEEvNS_9BwdParamsE --------------------------
	.section	.text._ZN10layer_norm13ln_bwd_kernelINS_13Kernel_traitsI13__nv_bfloat16S2_S2_S2_fjLj512ELj1ELj4ELj1ELj16ENS_18Kernel_traits_baseILj512ES2_S2_S2_S2_fjLj128EEEEELb1ELb1ELb0ELb0EEEvNS_9BwdParamsE,"ax",@progbits
	.align	128
        .global         _ZN10layer_norm13ln_bwd_kernelINS_13Kernel_traitsI13__nv_bfloat16S2_S2_S2_fjLj512ELj1ELj4ELj1ELj16ENS_18Kernel_traits_baseILj512ES2_S2_S2_S2_fjLj128EEEEELb1ELb1ELb0ELb0EEEvNS_9BwdParamsE
        .type           _ZN10layer_norm13ln_bwd_kernelINS_13Kernel_traitsI13__nv_bfloat16S2_S2_S2_fjLj512ELj1ELj4ELj1ELj16ENS_18Kernel_traits_baseILj512ES2_S2_S2_S2_fjLj128EEEEELb1ELb1ELb0ELb0EEEvNS_9BwdParamsE,@function
        .size           _ZN10layer_norm13ln_bwd_kernelINS_13Kernel_traitsI13__nv_bfloat16S2_S2_S2_fjLj512ELj1ELj4ELj1ELj16ENS_18Kernel_traits_baseILj512ES2_S2_S2_S2_fjLj128EEEEELb1ELb1ELb0ELb0EEEvNS_9BwdParamsE,(.L_x_9086 - _ZN10layer_norm13ln_bwd_kernelINS_13Kernel_traitsI13__nv_bfloat16S2_S2_S2_fjLj512ELj1ELj4ELj1ELj16ENS_18Kernel_traits_baseILj512ES2_S2_S2_S2_fjLj128EEEEELb1ELb1ELb0ELb0EEEvNS_9BwdParamsE)
        .other          _ZN10layer_norm13ln_bwd_kernelINS_13Kernel_traitsI13__nv_bfloat16S2_S2_S2_fjLj512ELj1ELj4ELj1ELj16ENS_18Kernel_traits_baseILj512ES2_S2_S2_S2_fjLj128EEEEELb1ELb1ELb0ELb0EEEvNS_9BwdParamsE,@"STO_CUDA_ENTRY STV_DEFAULT"
_ZN10layer_norm13ln_bwd_kernelINS_13Kernel_traitsI13__nv_bfloat16S2_S2_S2_fjLj512ELj1ELj4ELj1ELj16ENS_18Kernel_traits_baseILj512ES2_S2_S2_S2_fjLj128EEEEELb1ELb1ELb0ELb0EEEvNS_9BwdParamsE:
.text._ZN10layer_norm13ln_bwd_kernelINS_13Kernel_traitsI13__nv_bfloat16S2_S2_S2_fjLj512ELj1ELj4ELj1ELj16ENS_18Kernel_traits_baseILj512ES2_S2_S2_S2_fjLj128EEEEELb1ELb1ELb0ELb0EEEvNS_9BwdParamsE:
        /* <DEDUP_REMOVED lines=70> */
[----:B------:R-:W-:Y:S01]  /*0460*/  IMAD.U32 R95, R14, 0x10000, RZ ;  /* 0x000100000e5f7824 */ /* 0x000fe200078e00ff */
[----:B------:R-:W-:Y:S01]  /*0470*/  SHF.L.U32 R101, R16, 0x10, RZ ;  /* 0x0000001010657819 */ /* 0x000fe200000006ff */
[----:B------:R-:W-:Y:S01]  /*0480*/  IMAD.U32 R22, R11, 0x10000, RZ ;  /* 0x000100000b167824 */ /* 0x000fe200078e00ff */
[----:B------:R-:W-:Y:S01]  /*0490*/  @P2 PRMT R2, R18, 0x7632, R2 ;  /* 0x0000763212022816 */ /* 0x000fe20000000002 */
[----:B------:R-:W-:Y:S01]  /*04a0*/  IMAD.MOV.U32 R29, RZ, RZ, RZ ;  /* 0x000000ffff1d7224 */ /* 0x000fe200078e00ff */
[----:B------:R-:W-:-:S02]  /*04b0*/  @P3 PRMT R74, R12, 0x7632, R74 ;  /* 0x000076320c4a3816 */ /* 0x000fc4000000004a */
[----:B------:R-:W-:Y:S02]  /*04c0*/  SHF.L.U32 R97, R12, 0x10, RZ ;  /* 0x000000100c617819 */ /* 0x000fe400000006ff */
[----:B------:R-:W-:Y:S02]  /*04d0*/  @P2 PRMT R8, R9, 0x7632, R8 ;  /* 0x0000763209082816 */ /* 0x000fe40000000008 */
[C---:B------:R-:W-:Y:S02]  /*04e0*/  @P3 PRMT R27, R4.reuse, 0x7632, R27 ;  /* 0x00007632041b3816 */ /* 0x040fe4000000001b */
[----:B------:R-:W-:Y:S01]  /*04f0*/  SHF.L.U32 R21, R4, 0x10, RZ ;  /* 0x0000001004157819 */ /* 0x000fe200000006ff */
[----:B------:R-:W-:Y:S01]  /*0500*/  IMAD.U32 R8, R8, 0x10000, RZ ;  /* 0x0001000008087824 */ /* 0x000fe200078e00ff */
[----:B------:R-:W-:Y:S02]  /*0510*/  @P3 PRMT R73, R7, 0x7632, R73 ;  /* 0x0000763207493816 */ /* 0x000fe40000000049 */
[----:B------:R-:W-:-:S02]  /*0520*/  @P2 PRMT R16, R17, 0x7632, R16 ;  /* 0x0000763211102816 */ /* 0x000fc40000000010 */
[----:B------:R-:W-:Y:S02]  /*0530*/  @P2 PRMT R3, R19, 0x7632, R3 ;  /* 0x0000763213032816 */ /* 0x000fe40000000003 */
[----:B------:R-:W-:Y:S02]  /*0540*/  @P3 PRMT R12, R13, 0x7632, R12 ;  /* 0x000076320d0c3816 */ /* 0x000fe4000000000c */
[----:B------:R-:W-:Y:S02]  /*0550*/  @P3 PRMT R75, R14, 0x7632, R75 ;  /* 0x000076320e4b3816 */ /* 0x000fe4000000004b */
        /* <DEDUP_REMOVED lines=10> */
[----:B------:R-:W-:Y:S01]  /*0600*/  SHF.L.U32 R96, R13, 0x10, RZ ;  /* 0x000000100d607819 */ /* 0x000fe200000006ff */
[----:B------:R-:W-:Y:S01]  /*0610*/  IMAD.U32 R13, R74, 0x10000, RZ ;  /* 0x000100004a0d7824 */ /* 0x000fe200078e00ff */
[----:B------:R-:W-:Y:S02]  /*0620*/  SHF.L.U32 R92, R9, 0x10, RZ ;  /* 0x00000010095c7819 */ /* 0x000fe400000006ff */
[----:B------:R-:W-:Y:S02]  /*0630*/  SHF.L.U32 R23, R10, 0x10, RZ ;  /* 0x000000100a177819 */ /* 0x000fe400000006ff */
[----:B------:R-:W-:Y:S02]  /*0640*/  SHF.L.U32 R20, R5, 0x10, RZ ;  /* 0x0000001005147819 */ /* 0x000fe400000006ff */
[----:B------:R-:W-:Y:S02]  /*0650*/  SHF.L.U32 R19, R6, 0x10, RZ ;  /* 0x0000001006137819 */ /* 0x000fe400000006ff */
[----:B------:R-:W-:-:S02]  /*0660*/  SHF.L.U32 R18, R7, 0x10, RZ ;  /* 0x0000001007127819 */ /* 0x000fc400000006ff */
[----:B------:R-:W-:Y:S01]  /*0670*/  SHF.L.U32 R17, R0, 0x10, RZ ;  /* 0x0000001000117819 */ /* 0x000fe200000006ff */
[----:B------:R-:W-:Y:S01]  /*0680*/  IMAD.U32 R0, R73, 0x10000, RZ ;  /* 0x0001000049007824 */ /* 0x000fe200078e00ff */
[----:B------:R-:W-:Y:S02]  /*0690*/  SHF.L.U32 R15, R2, 0x10, RZ ;  /* 0x00000010020f7819 */ /* 0x000fe400000006ff */
[----:B------:R-:W-:Y:S02]  /*06a0*/  ISETP.NE.AND.EX P0, PT, RZ, UR7, PT, P0 ;  /* 0x00000007ff007c0c */ /* 0x000fe4000bf05300 */
[----:B------:R-:W-:Y:S02]  /*06b0*/  SHF.L.U32 R16, R16, 0x10, RZ ;  /* 0x0000001010107819 */ /* 0x000fe400000006ff */
[----:B------:R-:W-:Y:S02]  /*06c0*/  SHF.L.U32 R14, R3, 0x10, RZ ;  /* 0x00000010030e7819 */ /* 0x000fe400000006ff */
[----:B------:R-:W-:-:S02]  /*06d0*/  SHF.L.U32 R12, R12, 0x10, RZ ;  /* 0x000000100c0c7819 */ /* 0x000fc400000006ff */
[----:B------:R-:W-:Y:S02]  /*06e0*/  SHF.L.U32 R11, R75, 0x10, RZ ;  /* 0x000000104b0b7819 */ /* 0x000fe400000006ff */
[----:B------:R-:W-:Y:S02]  /*06f0*/  SHF.L.U32 R10, R76, 0x10, RZ ;  /* 0x000000104c0a7819 */ /* 0x000fe400000006ff */
[----:B------:R-:W-:Y:S02]  /*0700*/  SHF.L.U32 R9, R24, 0x10, RZ ;  /* 0x0000001018097819 */ /* 0x000fe400000006ff */
[----:B------:R-:W-:Y:S02]  /*0710*/  ISETP.NE.AND P4, PT, RZ, UR6, PT ;  /* 0x00000006ff007c0c */ /* 0x000fe4000bf85270 */
[----:B------:R-:W-:Y:S02]  /*0720*/  SHF.L.U32 R7, R25, 0x10, RZ ;  /* 0x0000001019077819 */ /* 0x000fe400000006ff */
[----:B------:R-:W-:-:S02]  /*0730*/  SHF.L.U32 R6, R26, 0x10, RZ ;  /* 0x000000101a067819 */ /* 0x000fc400000006ff */
[----:B------:R-:W-:Y:S02]  /*0740*/  SHF.L.U32 R5, R27, 0x10, RZ ;  /* 0x000000101b057819 */ /* 0x000fe400000006ff */
[----:B------:R-:W-:Y:S02]  /*0750*/  SHF.L.U32 R4, R4, 0x10, RZ ;  /* 0x0000001004047819 */ /* 0x000fe400000006ff */
[----:B------:R-:W-:-:S07]  /*0760*/  SHF.L.U32 R2, R72, 0x10, RZ ;  /* 0x0000001048027819 */ /* 0x000fce00000006ff */
.L_x_645:
        /* <DEDUP_REMOVED lines=18> */
[----:B------:R-:W-:Y:S02]  /*0890*/  LEA.HI.SX32 R110, R91, R108, 0x1d ;  /* 0x0000006c5b6e7211 */ /* 0x000fe400078feaff */
        /* <DEDUP_REMOVED lines=18> */
[----:B------:R-:W-:Y:S02]  /*09c0*/  IADD3 R149, R110, 0x20, RZ ;  /* 0x000000206e957810 */ /* 0x000fe40007ffe0ff */
[C---:B--2---:R-:W-:Y:S02]  /*09d0*/  PRMT R118, R84.reuse, 0x7632, R118 ;  /* 0x0000763254767816 */ /* 0x044fe40000000076 */
[----:B------:R-:W-:Y:S01]  /*09e0*/  SHF.L.U32 R84, R84, 0x10, RZ ;  /* 0x0000001054547819 */ /* 0x000fe200000006ff */
[C---:B------:R-:W-:Y:S01]  /*09f0*/  IMAD.U32 R120, R86.reuse, 0x10000, RZ ;  /* 0x0001000056787824 */ /* 0x040fe200078e00ff */
[----:B------:R-:W-:Y:S02]  /*0a00*/  PRMT R124, R86, 0x7632, R124 ;  /* 0x00007632567c7816 */ /* 0x000fe4000000007c */
[----:B------:R-:W-:Y:S01]  /*0a10*/  PRMT R121, R85, 0x7632, R121 ;  /* 0x0000763255797816 */ /* 0x000fe20000000079 */
[----:B------:R-:W-:Y:S01]  /*0a20*/  FADD.FTZ R84, -R145, R84 ;  /* 0x0000005491547221 */ /* 0x000fe20000010100 */
[----:B------:R-:W-:Y:S01]  /*0a30*/  SHF.L.U32 R116, R85, 0x10, RZ ;  /* 0x0000001055747819 */ /* 0x000fe200000006ff */
[----:B------:R-:W-:Y:S01]  /*0a40*/  FADD.FTZ R120, -R145, R120 ;  /* 0x0000007891787221 */ /* 0x000fe20000010100 */
[----:B------:R-:W-:Y:S01]  /*0a50*/  SHF.L.U32 R122, R87, 0x10, RZ ;  /* 0x00000010577a7819 */ /* 0x000fe200000006ff */
[----:B-----5:R-:W-:Y:S01]  /*0a60*/  FMUL.FTZ R3, R111, R84 ;  /* 0x000000546f037220 */ /* 0x020fe20000410000 */
[----:B---3--:R-:W-:-:S02]  /*0a70*/  PRMT R86, R89, 0x7632, R86 ;  /* 0x0000763259567816 */ /* 0x008fc40000000056 */
[C---:B------:R-:W-:Y:S02]  /*0a80*/  PRMT R85, R88.reuse, 0x7632, R85 ;  /* 0x0000763258557816 */ /* 0x040fe40000000055 */
[----:B------:R-:W-:Y:S02]  /*0a90*/  SHF.L.U32 R88, R88, 0x10, RZ ;  /* 0x0000001058587819 */ /* 0x000fe400000006ff */
[----:B------:R-:W-:Y:S02]  /*0aa0*/  SHF.L.U32 R123, R86, 0x10, RZ ;  /* 0x00000010567b7819 */ /* 0x000fe400000006ff */
[----:B------:R-:W-:Y:S01]  /*0ab0*/  SHF.L.U32 R86, R118, 0x10, RZ ;  /* 0x0000001076567819 */ /* 0x000fe200000006ff */
[----:B------:R-:W-:Y:S01]  /*0ac0*/  FMUL.FTZ R117, R111, R120 ;  /* 0x000000786f757220 */ /* 0x000fe20000410000 */
[----:B------:R-:W-:Y:S01]  /*0ad0*/  SHF.L.U32 R119, R90, 0x10, RZ ;  /* 0x000000105a777819 */ /* 0x000fe200000006ff */
[----:B------:R-:W-:Y:S01]  /*0ae0*/  FADD.FTZ R44, R44, R88 ;  /* 0x000000582c2c7221 */ /* 0x000fe20000010000 */
[----:B------:R-:W-:Y:S01]  /*0af0*/  PRMT R125, R87, 0x7632, R125 ;  /* 0x00007632577d7816 */ /* 0x000fe2000000007d */
[-C--:B------:R-:W-:Y:S01]  /*0b00*/  FFMA.FTZ R28, R3, R88.reuse, R28 ;  /* 0x00000058031c7223 */ /* 0x080fe2000001001c */
[----:B0-----:R-:W-:Y:S01]  /*0b10*/  FMUL.FTZ R114, R101, R88 ;  /* 0x0000005865727220 */ /* 0x001fe20000410000 */
[C---:B------:R-:W-:Y:S01]  /*0b20*/  FADD.FTZ R122, -R145.reuse, R122 ;  /* 0x0000007a917a7221 */ /* 0x040fe20000010100 */
[----:B------:R-:W-:Y:S01]  /*0b30*/  PRMT R87, R90, 0x7632, R87 ;  /* 0x000076325a577816 */ /* 0x000fe20000000057 */
[----:B------:R-:W-:Y:S01]  /*0b40*/  FADD.FTZ R86, -R145, R86 ;  /* 0x0000005691567221 */ /* 0x000fe20000010100 */
[----:B------:R-:W-:Y:S01]  /*0b50*/  SHF.L.U32 R88, R121, 0x10, RZ ;  /* 0x0000001079587819 */ /* 0x000fe200000006ff */
[----:B------:R-:W-:-:S02]  /*0b60*/  IMAD.U32 R90, R85, 0x10000, RZ ;  /* 0x00010000555a7824 */ /* 0x000fc400078e00ff */
[----:B------:R-:W-:Y:S01]  /*0b70*/  FADD.FTZ R48, R48, R119 ;  /* 0x0000007730307221 */ /* 0x000fe20000010000 */
[-C--:B------:R-:W-:Y:S01]  /*0b80*/  FFMA.FTZ R32, R117, R119.reuse, R32 ;  /* 0x0000007775207223 */ /* 0x080fe20000010020 */
[----:B------:R-:W-:Y:S01]  /*0b90*/  FMUL.FTZ R118, R99, R119 ;  /* 0x0000007763767220 */ /* 0x000fe20000410000 */
[----:B------:R-:W-:Y:S01]  /*0ba0*/  PRMT R126, R91, 0x7632, R126 ;  /* 0x000076325b7e7816 */ /* 0x000fe2000000007e */
[C---:B------:R-:W-:Y:S01]  /*0bb0*/  FMUL.FTZ R119, R111.reuse, R122 ;  /* 0x0000007a6f777220 */ /* 0x040fe20000410000 */
[----:B------:R-:W-:Y:S01]  /*0bc0*/  FMUL.FTZ R122, R111, R86 ;  /* 0x000000566f7a7220 */ /* 0x000fe20000410000 */
[----:B------:R-:W-:Y:S01]  /*0bd0*/  SHF.L.U32 R89, R89, 0x10, RZ ;  /* 0x0000001059597819 */ /* 0x000fe200000006ff */
[----:B------:R-:W-:Y:S01]  /*0be0*/  FADD.FTZ R116, -R145, R116 ;  /* 0x0000007491747221 */ /* 0x000fe20000010100 */
[----:B------:R-:W-:Y:S01]  /*0bf0*/  FMUL.FTZ R121, R17, R90 ;  /* 0x0000005a11797220 */ /* 0x000fe20000410000 */
[----:B------:R-:W-:Y:S01]  /*0c00*/  FADD.FTZ R88, -R145, R88 ;  /* 0x0000005891587221 */ /* 0x000fe20000010100 */
[----:B------:R-:W-:Y:S01]  /*0c10*/  FADD.FTZ R86, RZ, R114 ;  /* 0x00000072ff567221 */ /* 0x000fe20000010000 */
[----:B------:R-:W-:Y:S01]  /*0c20*/  FFMA.FTZ R85, R3, R114, RZ ;  /* 0x0000007203557223 */ /* 0x000fe200000100ff */
[----:B------:R-:W-:Y:S01]  /*0c30*/  SHF.L.U32 R84, R126, 0x10, RZ ;  /* 0x000000107e547819 */ /* 0x000fe200000006ff */
[----:B------:R-:W-:Y:S01]  /*0c40*/  IMAD.U32 R126, R124, 0x10000, RZ ;  /* 0x000100007c7e7824 */ /* 0x000fe200078e00ff */
[----:B------:R-:W-:Y:S01]  /*0c50*/  SHF.L.U32 R128, R87, 0x10, RZ ;  /* 0x0000001057807819 */ /* 0x000fe200000006ff */
[C---:B------:R-:W-:Y:S01]  /*0c60*/  FMUL.FTZ R115, R111.reuse, R116 ;  /* 0x000000746f737220 */ /* 0x040fe20000410000 */
        /* <DEDUP_REMOVED lines=9> */
[----:B------:R-:W-:-:S02]  /*0d00*/  FADD.FTZ R126, -R145, R126 ;  /* 0x0000007e917e7221 */ /* 0x000fc40000010100 */
[----:B------:R-:W-:Y:S01]  /*0d10*/  FADD.FTZ R87, R88, R123 ;  /* 0x0000007b58577221 */ /* 0x000fe20000010000 */
[----:B------:R-:W-:Y:S01]  /*0d20*/  FFMA.FTZ R86, R124, R123, R85 ;  /* 0x0000007b7c567223 */ /* 0x000fe20000010055 */
[----:B------:R-:W-:Y:S01]  /*0d30*/  SHF.L.U32 R91, R91, 0x10, RZ ;  /* 0x000000105b5b7819 */ /* 0x000fe200000006ff */
[----:B------:R-:W-:Y:S01]  /*0d40*/  FMUL.FTZ R126, R111, R126 ;  /* 0x0000007e6f7e7220 */ /* 0x000fe20000410000 */
[----:B------:R-:W-:Y:S01]  /*0d50*/  SHF.L.U32 R146, R125, 0x10, RZ ;  /* 0x000000107d927819 */ /* 0x000fe200000006ff */
[----:B------:R-:W-:Y:S01]  /*0d60*/  FMUL.FTZ R125, R15, R128 ;  /* 0x000000800f7d7220 */ /* 0x000fe20000410000 */
[----:B------:R-:W-:Y:S01]  /*0d70*/  FADD.FTZ R88, R87, R118 ;  /* 0x0000007657587221 */ /* 0x000fe20000010000 */
[----:B------:R-:W-:Y:S01]  /*0d80*/  FFMA.FTZ R85, R117, R118, R86 ;  /* 0x0000007675557223 */ /* 0x000fe20000010056 */
        /* <DEDUP_REMOVED lines=20> */
.L_x_637:
[----:B------:R-:W-:Y:S05]  /*0ed0*/  BSYNC B1 ;  /* 0x0000000000017941 */ /* 0x000fea0003800000 */
.L_x_636:
        /* <DEDUP_REMOVED lines=19> */
[----:B------:R-:W-:Y:S02]  /*1010*/  PRMT R85, R86, 0x7632, R85 ;  /* 0x0000763256557816 */ /* 0x000fe40000000055 */
[----:B------:R-:W-:Y:S01]  /*1020*/  SHF.L.U32 R84, R84, 0x10, RZ ;  /* 0x0000001054547819 */ /* 0x000fe200000006ff */
[----:B------:R-:W-:Y:S01]  /*1030*/  IMAD.U32 R138, R87, 0x10000, RZ ;  /* 0x00010000578a7824 */ /* 0x000fe200078e00ff */
[----:B------:R-:W-:-:S02]  /*1040*/  SHF.L.U32 R134, R129, 0x10, RZ ;  /* 0x0000001081867819 */ /* 0x000fc400000006ff */
[----:B------:R-:W-:Y:S02]  /*1050*/  SHF.L.U32 R136, R86, 0x10, RZ ;  /* 0x0000001056887819 */ /* 0x000fe400000006ff */
[----:B------:R-:W-:Y:S02]  /*1060*/  PRMT R133, R87, 0x7632, R133 ;  /* 0x0000763257857816 */ /* 0x000fe40000000085 */
[----:B------:R-:W-:Y:S01]  /*1070*/  SHF.L.U32 R142, R85, 0x10, RZ ;  /* 0x00000010558e7819 */ /* 0x000fe200000006ff */
[----:B------:R-:W-:Y:S01]  /*1080*/  FADD.FTZ R86, -R145, R84 ;  /* 0x0000005491567221 */ /* 0x000fe20000010100 */
[----:B0-----:R-:W-:Y:S02]  /*1090*/  SHF.L.U32 R130, R113, 0x10, RZ ;  /* 0x0000001071827819 */ /* 0x001fe400000006ff */
[C---:B---3--:R-:W-:Y:S01]  /*10a0*/  PRMT R85, R88.reuse, 0x7632, R85 ;  /* 0x0000763258557816 */ /* 0x048fe20000000055 */
[C---:B------:R-:W-:Y:S01]  /*10b0*/  FADD.FTZ R84, -R145.reuse, R138 ;  /* 0x0000008a91547221 */ /* 0x040fe20000010100 */
[----:B------:R-:W-:Y:S01]  /*10c0*/  SHF.L.U32 R88, R88, 0x10, RZ ;  /* 0x0000001058587819 */ /* 0x000fe200000006ff */
[----:B------:R-:W-:Y:S01]  /*10d0*/  FADD.FTZ R138, -R145, R134 ;  /* 0x00000086918a7221 */ /* 0x000fe20000010100 */
[----:B------:R-:W-:Y:S01]  /*10e0*/  SHF.L.U32 R144, R133, 0x10, RZ ;  /* 0x0000001085907819 */ /* 0x000fe200000006ff */
[C---:B------:R-:W-:Y:S01]  /*10f0*/  FADD.FTZ R140, -R145.reuse, R136 ;  /* 0x00000088918c7221 */ /* 0x040fe20000010100 */
[C---:B------:R-:W-:Y:S01]  /*1100*/  PRMT R133, R90.reuse, 0x7632, R133 ;  /* 0x000076325a857816 */ /* 0x040fe20000000085 */
[----:B------:R-:W-:Y:S01]  /*1110*/  FADD.FTZ R136, -R145, R130 ;  /* 0x0000008291887221 */ /* 0x000fe20000010100 */
[----:B------:R-:W-:Y:S01]  /*1120*/  SHF.L.U32 R134, R90, 0x10, RZ ;  /* 0x000000105a867819 */ /* 0x000fe200000006ff */
[----:B------:R-:W-:Y:S01]  /*1130*/  FMUL.FTZ R130, R97, R88 ;  /* 0x0000005861827220 */ /* 0x000fe20000410000 */
[----:B------:R-:W-:Y:S01]  /*1140*/  SHF.L.U32 R90, R85, 0x10, RZ ;  /* 0x00000010555a7819 */ /* 0x000fe200000006ff */
[----:B-----5:R-:W-:Y:S01]  /*1150*/  FMUL.FTZ R113, R111, R86 ;  /* 0x000000566f717220 */ /* 0x020fe20000410000 */
[----:B------:R-:W-:Y:S01]  /*1160*/  PRMT R87, R89, 0x7632, R87 ;  /* 0x0000763259577816 */ /* 0x000fe20000000057 */
[----:B------:R-:W-:Y:S01]  /*1170*/  FADD.FTZ R132, -R145, R132 ;  /* 0x0000008491847221 */ /* 0x000fe20000010100 */
[----:B------:R-:W-:Y:S01]  /*1180*/  SHF.L.U32 R148, R133, 0x10, RZ ;  /* 0x0000001085947819 */ /* 0x000fe200000006ff */
[----:B------:R-:W-:Y:S01]  /*1190*/  FADD.FTZ R86, R147, R130 ;  /* 0x0000008293567221 */ /* 0x000fe20000010000 */
[----:B------:R-:W-:Y:S01]  /*11a0*/  FMUL.FTZ R133, R13, R90 ;  /* 0x0000005a0d857220 */ /* 0x000fe20000410000 */
[----:B------:R-:W-:-:S02]  /*11b0*/  IMAD.U32 R89, R89, 0x10000, RZ ;  /* 0x0001000059597824 */ /* 0x000fc400078e00ff */
        /* <DEDUP_REMOVED lines=8> */
[----:B------:R-:W-:Y:S01]  /*1240*/  PRMT R137, R91, 0x7632, R137 ;  /* 0x000076325b897816 */ /* 0x000fe20000000089 */
[----:B------:R-:W-:Y:S01]  /*1250*/  FADD.FTZ R52, R52, R88 ;  /* 0x0000005834347221 */ /* 0x000fe20000010000 */
[----:B------:R-:W-:Y:S01]  /*1260*/  FFMA.FTZ R36, R113, R88, R36 ;  /* 0x0000005871247223 */ /* 0x000fe20000010024 */
[----:B------:R-:W-:Y:S01]  /*1270*/  FMUL.FTZ R131, R111, R140 ;  /* 0x0000008c6f837220 */ /* 0x000fe20000410000 */
[----:B------:R-:W-:Y:S01]  /*1280*/  FADD.FTZ R55, R55, R135 ;  /* 0x0000008737377221 */ /* 0x000fe20000010000 */
[-C--:B------:R-:W-:Y:S01]  /*1290*/  FFMA.FTZ R39, R138, R135.reuse, R39 ;  /* 0x000000878a277223 */ /* 0x080fe20000010027 */
[----:B------:R-:W-:Y:S01]  /*12a0*/  FMUL.FTZ R135, R12, R135 ;  /* 0x000000870c877220 */ /* 0x000fe20000410000 */
[----:B------:R-:W-:Y:S01]  /*12b0*/  FADD.FTZ R88, R87, R132 ;  /* 0x0000008457587221 */ /* 0x000fe20000010000 */
[C---:B------:R-:W-:Y:S01]  /*12c0*/  FFMA.FTZ R85, R129.reuse, R132, R86 ;  /* 0x0000008481557223 */ /* 0x040fe20000010056 */
[----:B------:R-:W-:Y:S01]  /*12d0*/  FADD.FTZ R54, R54, R89 ;  /* 0x0000005936367221 */ /* 0x000fe20000010000 */
[----:B------:R-:W-:Y:S01]  /*12e0*/  FFMA.FTZ R38, R129, R89, R38 ;  /* 0x0000005981267223 */ /* 0x000fe20000010026 */
[----:B------:R-:W-:-:S02]  /*12f0*/  IMAD.U32 R89, R137, 0x10000, RZ ;  /* 0x0001000089597824 */ /* 0x000fc400078e00ff */
[----:B------:R-:W-:Y:S01]  /*1300*/  FADD.FTZ R56, R56, R134 ;  /* 0x0000008638387221 */ /* 0x000fe20000010000 */
[----:B------:R-:W-:Y:S01]  /*1310*/  FFMA.FTZ R40, R131, R134, R40 ;  /* 0x0000008683287223 */ /* 0x000fe20000010028 */
[----:B------:R-:W-:Y:S01]  /*1320*/  FMUL.FTZ R137, R111, R84 ;  /* 0x000000546f897220 */ /* 0x000fe20000410000 */
[----:B------:R-:W-:Y:S01]  /*1330*/  FADD.FTZ R142, -R145, R142 ;  /* 0x0000008e918e7221 */ /* 0x000fe20000010100 */
[----:B------:R-:W-:Y:S01]  /*1340*/  FMUL.FTZ R134, R95, R134 ;  /* 0x000000865f867220 */ /* 0x000fe20000410000 */
[----:B------:R-:W-:Y:S01]  /*1350*/  FADD.FTZ R87, R88, R135 ;  /* 0x0000008758577221 */ /* 0x000fe20000010000 */
[----:B------:R-:W-:Y:S01]  /*1360*/  FFMA.FTZ R84, R138, R135, R85 ;  /* 0x000000878a547223 */ /* 0x000fe20000010055 */
[----:B------:R-:W-:Y:S01]  /*1370*/  SHF.L.U32 R91, R91, 0x10, RZ ;  /* 0x000000105b5b7819 */ /* 0x000fe200000006ff */
[----:B------:R-:W-:Y:S01]  /*1380*/  FMUL.FTZ R140, R111, R142 ;  /* 0x0000008e6f8c7220 */ /* 0x000fe20000410000 */
[----:B------:R-:W-:Y:S01]  /*1390*/  FMUL.FTZ R139, R11, R148 ;  /* 0x000000940b8b7220 */ /* 0x000fe20000410000 */
[----:B------:R-:W-:Y:S01]  /*13a0*/  FADD.FTZ R86, R87, R134 ;  /* 0x0000008657567221 */ /* 0x000fe20000010000 */
[----:B------:R-:W-:Y:S01]  /*13b0*/  FFMA.FTZ R85, R131, R134, R84 ;  /* 0x0000008683557223 */ /* 0x000fe20000010054 */
        /* <DEDUP_REMOVED lines=18> */
.L_x_639:
[----:B------:R-:W-:Y:S05]  /*14e0*/  BSYNC B1 ;  /* 0x0000000000017941 */ /* 0x000fea0003800000 */
.L_x_638:
        /* <DEDUP_REMOVED lines=21> */
.L_x_663:
[----:B-1----:R-:W-:Y:S01]  /*1640*/  FADD.FTZ R84, R91, R84 ;  /* 0x000000545b547221 */ /* 0x002fe20000010000 */
[----:B--2---:R-:W-:Y:S01]  /*1650*/  FADD.FTZ R85, R90, R85 ;  /* 0x000000555a557221 */ /* 0x004fe20000010000 */
[----:B------:R-:W-:Y:S02]  /*1660*/  BSSY B1, `(.L_x_641) ;  /* 0x000009f000017945 */ /* 0x000fe40003800000 */
[----:B------:R-:W-:Y:S01]  /*1670*/  FMUL.FTZ R143, R84, UR14 ;  /* 0x0000000e548f7c20 */ /* 0x000fe20008410000 */
[----:B------:R-:W-:Y:S01]  /*1680*/  FMUL.FTZ R145, R85, UR14 ;  /* 0x0000000e55917c20 */ /* 0x000fe20008410000 */
[----:B------:R-:W-:Y:S06]  /*1690*/  @!P2 BRA `(.L_x_642) ;  /* 0x00000008006ca947 */ /* 0x000fec0003800000 */
[----:B------:R-:W1:Y:S02]  /*16a0*/  LDC.64 R84, c[0x0][0x220] ;  /* 0x00008800ff547b82 */ /* 0x000e640000000a00 */
[----:B-1----:R-:W-:-:S06]  /*16b0*/  IMAD.WIDE.U32 R84, R110, 0x10, R84 ;  /* 0x000000106e547825 */ /* 0x002fcc00078e0054 */
[----:B------:R-:W2:Y:S01]  /*16c0*/  LDG.E.128 R84, desc[UR4][R84.64] ;  /* 0x0000000454547981 */ /* 0x000ea2000c1e1d00 */
[----:B------:R-:W-:Y:S01]  /*16d0*/  ISETP.NE.U32.AND P1, PT, RZ, UR8, PT ;  /* 0x00000008ff007c0c */ /* 0x000fe2000bf25070 */
[----:B------:R-:W-:Y:S01]  /*16e0*/  HFMA2.MMA R154, -RZ, RZ, 0, 0 ;  /* 0x00000000ff9a7435 */ /* 0x000fe200000001ff */
[----:B------:R-:W-:Y:S02]  /*16f0*/  FSEL R88, R143, RZ, !P4 ;  /* 0x000000ff8f587208 */ /* 0x000fe40006000000 */
[----:B------:R-:W-:Y:S02]  /*1700*/  ISETP.NE.AND.EX P5, PT, RZ, UR9, PT, P1 ;  /* 0x00000009ff007c0c */ /* 0x000fe4000bfa5310 */
[----:B------:R-:W-:Y:S01]  /*1710*/  ISETP.NE.U32.AND P1, PT, RZ, UR16, PT ;  /* 0x00000010ff007c0c */ /* 0x000fe2000bf25070 */
[-CC-:B0-----:R-:W-:Y:S01]  /*1720*/  FFMA.FTZ R90, R122, R145.reuse, R88.reuse ;  /* 0x000000917a5a7223 */ /* 0x181fe20000010058 */
[----:B------:R-:W-:Y:S01]  /*1730*/  FFMA.FTZ R155, R119, R145, R88 ;  /* 0x00000091779b7223 */ /* 0x000fe20000010058 */
[----:B------:R-:W-:-:S02]  /*1740*/  MOV R161, RZ ;  /* 0x000000ff00a17202 */ /* 0x000fc40000000f00 */
[----:B------:R-:W-:Y:S01]  /*1750*/  FADD.FTZ R90, R121, -R90 ;  /* 0x8000005a795a7221 */ /* 0x000fe20000010000 */
[----:B------:R-:W-:Y:S02]  /*1760*/  ISETP.NE.AND.EX P1, PT, RZ, UR17, PT, P1 ;  /* 0x00000011ff007c0c */ /* 0x000fe4000bf25310 */
[----:B------:R-:W-:Y:S01]  /*1770*/  LOP3.LUT P6, RZ, R105, 0xff000000, RZ, 0xc0, !PT ;  /* 0xff00000069ff7812 */ /* 0x000fe200078cc0ff */
[----:B------:R-:W-:Y:S01]  /*1780*/  FMUL.FTZ R149, R111, R90 ;  /* 0x0000005a6f957220 */ /* 0x000fe20000410000 */
[----:B------:R-:W-:Y:S01]  /*1790*/  FFMA.FTZ R90, R124, R145, R88 ;  /* 0x000000917c5a7223 */ /* 0x000fe20000010058 */
[----:B------:R-:W-:Y:S02]  /*17a0*/  @P5 PRMT R89, R72, 0x7632, R89 ;  /* 0x0000763248595816 */ /* 0x000fe40000000059 */
[----:B------:R-:W-:Y:S01]  /*17b0*/  @P5 PRMT R91, R74, 0x7632, R91 ;  /* 0x000076324a5b5816 */ /* 0x000fe2000000005b */
[----:B------:R-:W-:Y:S01]  /*17c0*/  FADD.FTZ R90, R123, -R90 ;  /* 0x8000005a7b5a7221 */ /* 0x000fe20000010000 */
[----:B------:R-:W-:-:S02]  /*17d0*/  @P5 SHF.L.U32 R146, R89, 0x10, RZ ;  /* 0x0000001059925819 */ /* 0x000fc400000006ff */
[----:B------:R-:W-:Y:S01]  /*17e0*/  @P5 PRMT R89, R73, 0x7632, R89 ;  /* 0x0000763249595816 */ /* 0x000fe20000000059 */
[----:B------:R-:W-:Y:S01]  /*17f0*/  FMUL.FTZ R153, R111, R90 ;  /* 0x0000005a6f997220 */ /* 0x000fe20000410000 */
[----:B------:R-:W-:Y:S01]  /*1800*/  @P5 SHF.L.U32 R90, R91, 0x10, RZ ;  /* 0x000000105b5a5819 */ /* 0x000fe200000006ff */
[----:B------:R-:W-:Y:S01]  /*1810*/  @P5 FADD.FTZ R149, R149, R146 ;  /* 0x0000009295955221 */ /* 0x000fe20000010000 */
[----:B------:R-:W-:-:S04]  /*1820*/  FFMA.FTZ R146, R126, R145, R88 ;  /* 0x000000917e927223 */ /* 0x000fc80000010058 */
[----:B------:R-:W-:Y:S01]  /*1830*/  FADD.FTZ R148, R125, -R146 ;  /* 0x800000927d947221 */ /* 0x000fe20000010000 */
[----:B------:R-:W-:Y:S01]  /*1840*/  @P5 SHF.L.U32 R146, R89, 0x10, RZ ;  /* 0x0000001059925819 */ /* 0x000fe200000006ff */
[-C--:B------:R-:W-:Y:S02]  /*1850*/  FFMA.FTZ R89, R3, R145.reuse, R88 ;  /* 0x0000009103597223 */ /* 0x080fe40000010058 */
[----:B------:R-:W-:Y:S02]  /*1860*/  FMUL.FTZ R151, R111, R148 ;  /* 0x000000946f977220 */ /* 0x000fe40000410000 */
[----:B------:R-:W-:Y:S01]  /*1870*/  @P5 FADD.FTZ R153, R153, R146 ;  /* 0x0000009299995221 */ /* 0x000fe20000010000 */
[----:B------:R-:W-:Y:S01]  /*1880*/  FFMA.FTZ R146, R128, R145, R88 ;  /* 0x0000009180927223 */ /* 0x000fe20000010058 */
[----:B------:R-:W-:Y:S01]  /*1890*/  @P5 FADD.FTZ R151, R151, R90 ;  /* 0x0000005a97975221 */ /* 0x000fe20000010000 */
[--C-:B------:R-:W-:Y:S01]  /*18a0*/  FADD.FTZ R90, R114, -R89.reuse ;  /* 0x80000059725a7221 */ /* 0x100fe20000010000 */
[----:B------:R-:W-:Y:S01]  /*18b0*/  @P5 PRMT R89, R75, 0x7632, R89 ;  /* 0x000076324b595816 */ /* 0x000fe20000000059 */
[----:B------:R-:W-:Y:S01]  /*18c0*/  FADD.FTZ R148, R127, -R146 ;  /* 0x800000927f947221 */ /* 0x000fe20000010000 */
[----:B------:R-:W-:Y:S01]  /*18d0*/  @P5 SHF.L.U32 R146, R72, 0x10, RZ ;  /* 0x0000001048925819 */ /* 0x000fe200000006ff */
[----:B------:R-:W-:-:S02]  /*18e0*/  FMUL.FTZ R147, R111, R90 ;  /* 0x0000005a6f937220 */ /* 0x000fc40000410000 */
[----:B------:R-:W-:Y:S02]  /*18f0*/  @P5 IMAD.U32 R90, R89, 0x10000, RZ ;  /* 0x00010000595a5824 */ /* 0x000fe400078e00ff */
[----:B------:R-:W-:Y:S01]  /*1900*/  FMUL.FTZ R91, R111, R148 ;  /* 0x000000946f5b7220 */ /* 0x000fe20000410000 */
[-C--:B------:R-:W-:Y:S01]  /*1910*/  FFMA.FTZ R89, R115, R145.reuse, R88 ;  /* 0x0000009173597223 */ /* 0x080fe20000010058 */
[----:B------:R-:W-:Y:S01]  /*1920*/  @P5 FADD.FTZ R147, R147, R146 ;  /* 0x0000009293935221 */ /* 0x000fe20000010000 */
[----:B------:R-:W-:Y:S01]  /*1930*/  FADD.FTZ R146, R120, -R155 ;  /* 0x8000009b78927221 */ /* 0x000fe20000010000 */
[----:B------:R-:W-:Y:S01]  /*1940*/  @P5 FADD.FTZ R91, R91, R90 ;  /* 0x0000005a5b5b5221 */ /* 0x000fe20000010000 */
[----:B------:R-:W-:Y:S01]  /*1950*/  FADD.FTZ R90, R116, -R89 ;  /* 0x80000059745a7221 */ /* 0x000fe20000010000 */
[----:B------:R-:W-:Y:S01]  /*1960*/  FFMA.FTZ R89, R117, R145, R88 ;  /* 0x0000009175597223 */ /* 0x000fe20000010058 */
[----:B------:R-:W-:Y:S01]  /*1970*/  @P5 SHF.L.U32 R88, R73, 0x10, RZ ;  /* 0x0000001049585819 */ /* 0x000fe200000006ff */
[C---:B------:R-:W-:Y:S01]  /*1980*/  FMUL.FTZ R155, R111.reuse, R146 ;  /* 0x000000926f9b7220 */ /* 0x040fe20000410000 */
[----:B------:R-:W-:Y:S01]  /*1990*/  FMUL.FTZ R159, R111, R90 ;  /* 0x0000005a6f9f7220 */ /* 0x000fe20000410000 */
[----:B------:R-:W-:Y:S01]  /*19a0*/  FADD.FTZ R90, R118, -R89 ;  /* 0x80000059765a7221 */ /* 0x000fe20000010000 */
[----:B------:R-:W-:Y:S01]  /*19b0*/  @P1 F2FP.BF16.F32.PACK_AB R148, RZ, R153 ;  /* 0x00000099ff94123e */ /* 0x000fe200000010ff */
[----:B------:R-:W-:Y:S01]  /*19c0*/  FMUL.FTZ R153, R153, R112 ;  /* 0x0000007099997220 */ /* 0x000fe20000410000 */
[----:B------:R-:W-:Y:S01]  /*19d0*/  @P5 FADD.FTZ R159, R159, R88 ;  /* 0x000000589f9f5221 */ /* 0x000fe20000010000 */
[----:B------:R-:W-:Y:S01]  /*19e0*/  @P5 SHF.L.U32 R88, R74, 0x10, RZ ;  /* 0x000000104a585819 */ /* 0x000fe200000006ff */
[----:B------:R-:W-:Y:S01]  /*19f0*/  FMUL.FTZ R157, R111, R90 ;  /* 0x0000005a6f9d7220 */ /* 0x000fe20000410000 */
[----:B------:R-:W-:Y:S01]  /*1a00*/  @P5 SHF.L.U32 R90, R75, 0x10, RZ ;  /* 0x000000104b5a5819 */ /* 0x000fe200000006ff */
[----:B------:R-:W-:Y:S01]  /*1a10*/  FMUL.FTZ R153, R153, UR15 ;  /* 0x0000000f99997c20 */ /* 0x000fe20008410000 */
[----:B------:R-:W-:Y:S01]  /*1a20*/  @P1 F2FP.BF16.F32.PACK_AB R146, RZ, R159 ;  /* 0x0000009fff92123e */ /* 0x000fe200000010ff */
[----:B------:R-:W-:Y:S01]  /*1a30*/  @P5 FADD.FTZ R157, R157, R88 ;  /* 0x000000589d9d5221 */ /* 0x000fe20000010000 */
[-C--:B------:R-:W-:Y:S01]  /*1a40*/  FMUL.FTZ R159, R159, R112.reuse ;  /* 0x000000709f9f7220 */ /* 0x080fe20000410000 */
[----:B------:R-:W0:Y:S01]  /*1a50*/  @P1 LDC.64 R88, c[0x0][0x308] ;  /* 0x0000c200ff581b82 */ /* 0x000e220000000a00 */
[----:B------:R-:W-:Y:S01]  /*1a60*/  @P5 FADD.FTZ R155, R155, R90 ;  /* 0x0000005a9b9b5221 */ /* 0x000fe20000010000 */
[----:B------:R-:W-:Y:S01]  /*1a70*/  @P1 F2FP.BF16.F32.PACK_AB R90, RZ, R147 ;  /* 0x00000093ff5a123e */ /* 0x000fe200000010ff */
[-C--:B------:R-:W-:Y:S01]  /*1a80*/  FMUL.FTZ R147, R147, R112.reuse ;  /* 0x0000007093937220 */ /* 0x080fe20000410000 */
[----:B------:R-:W-:Y:S01]  /*1a90*/  @P1 F2FP.BF16.F32.PACK_AB R150, RZ, R157 ;  /* 0x0000009dff96123e */ /* 0x000fe200000010ff */
[----:B------:R-:W-:Y:S01]  /*1aa0*/  FMUL.FTZ R159, R159, UR15 ;  /* 0x0000000f9f9f7c20 */ /* 0x000fe20008410000 */
[----:B------:R-:W-:Y:S01]  /*1ab0*/  @P1 PRMT R24, R90, 0x7610, R24 ;  /* 0x000076105a181816 */ /* 0x000fe20000000018 */
[-C--:B------:R-:W-:Y:S01]  /*1ac0*/  FMUL.FTZ R157, R157, R112.reuse ;  /* 0x000000709d9d7220 */ /* 0x080fe20000410000 */
[----:B------:R-:W-:Y:S01]  /*1ad0*/  @P1 F2FP.BF16.F32.PACK_AB R90, RZ, R149 ;  /* 0x00000095ff5a123e */ /* 0x000fe200000010ff */
[----:B------:R-:W-:Y:S01]  /*1ae0*/  FMUL.FTZ R149, R149, R112 ;  /* 0x0000007095957220 */ /* 0x000fe20000410000 */
[----:B------:R-:W-:Y:S01]  /*1af0*/  @P1 F2FP.BF16.F32.PACK_AB R152, RZ, R155 ;  /* 0x0000009bff98123e */ /* 0x000fe200000010ff */
[----:B------:R-:W-:Y:S01]  /*1b00*/  FMUL.FTZ R157, R157, UR15 ;  /* 0x0000000f9d9d7c20 */ /* 0x000fe20008410000 */
[----:B------:R-:W-:Y:S01]  /*1b10*/  @P1 PRMT R24, R24, 0x5410, R90 ;  /* 0x0000541018181816 */ /* 0x000fe2000000005a */
[----:B------:R-:W-:Y:S01]  /*1b20*/  FMUL.FTZ R149, R149, UR15 ;  /* 0x0000000f95957c20 */ /* 0x000fe20008410000 */
[----:B------:R-:W-:Y:S01]  /*1b30*/  MOV R90, R104 ;  /* 0x00000068005a7202 */ /* 0x000fe20000000f00 */
[----:B------:R-:W-:Y:S01]  /*1b40*/  FMUL.FTZ R155, R155, R112 ;  /* 0x000000709b9b7220 */ /* 0x000fe20000410000 */
[----:B------:R-:W-:-:S02]  /*1b50*/  @P1 PRMT R25, R146, 0x7610, R25 ;  /* 0x0000761092191816 */ /* 0x000fc40000000019 */
[----:B------:R-:W-:Y:S01]  /*1b60*/  LOP3.LUT P5, RZ, R90, 0xff, RZ, 0xc0, !PT ;  /* 0x000000ff5aff7812 */ /* 0x000fe200078ac0ff */
[----:B------:R-:W-:Y:S01]  /*1b70*/  FMUL.FTZ R155, R155, UR15 ;  /* 0x0000000f9b9b7c20 */ /* 0x000fe20008410000 */
[----:B------:R-:W-:Y:S02]  /*1b80*/  @P1 PRMT R26, R150, 0x7610, R26 ;  /* 0x00007610961a1816 */ /* 0x000fe4000000001a */
[----:B------:R-:W-:Y:S01]  /*1b90*/  @P1 PRMT R27, R152, 0x7610, R27 ;  /* 0x00007610981b1816 */ /* 0x000fe2000000001b */
[----:B------:R-:W-:Y:S01]  /*1ba0*/  FMUL.FTZ R152, R151, R112 ;  /* 0x0000007097987220 */ /* 0x000fe20000410000 */
[----:B------:R-:W-:Y:S01]  /*1bb0*/  @P1 F2FP.BF16.F32.PACK_AB R90, RZ, R151 ;  /* 0x00000097ff5a123e */ /* 0x000fe200000010ff */
[----:B0-----:R-:W-:Y:S01]  /*1bc0*/  @P1 IMAD.WIDE.U32 R88, R110, 0x10, R88 ;  /* 0x000000106e581825 */ /* 0x001fe200078e0058 */
[----:B------:R-:W-:-:S03]  /*1bd0*/  @P1 F2FP.BF16.F32.PACK_AB R146, RZ, R91 ;  /* 0x0000005bff92123e */ /* 0x000fc600000010ff */
[----:B------:R-:W-:Y:S01]  /*1be0*/  FMUL.FTZ R151, R91, R112 ;  /* 0x000000705b977220 */ /* 0x000fe20000410000 */
[----:B------:R-:W-:Y:S01]  /*1bf0*/  @P1 PRMT R25, R25, 0x5410, R148 ;  /* 0x0000541019191816 */ /* 0x000fe20000000094 */
[----:B------:R-:W-:Y:S01]  /*1c00*/  FMUL.FTZ R152, R152, UR15 ;  /* 0x0000000f98987c20 */ /* 0x000fe20008410000 */
[----:B------:R-:W-:Y:S01]  /*1c10*/  @P1 PRMT R26, R26, 0x5410, R90 ;  /* 0x000054101a1a1816 */ /* 0x000fe2000000005a */
[----:B------:R-:W-:Y:S01]  /*1c20*/  FMUL.FTZ R151, R151, UR15 ;  /* 0x0000000f97977c20 */ /* 0x000fe20008410000 */
[----:B------:R-:W-:Y:S01]  /*1c30*/  @P1 PRMT R27, R27, 0x5410, R146 ;  /* 0x000054101b1b1816 */ /* 0x000fe20000000092 */
[----:B------:R-:W-:Y:S01]  /*1c40*/  FMUL.FTZ R146, R147, UR15 ;  /* 0x0000000f93927c20 */ /* 0x000fe20008410000 */
[----:B------:R-:W-:Y:S01]  /*1c50*/  HFMA2.MMA R147, -RZ, RZ, 0, 0 ;  /* 0x00000000ff937435 */ /* 0x000fe200000001ff */
[----:B------:R-:W-:Y:S01]  /*1c60*/  MOV R148, RZ ;  /* 0x000000ff00947202 */ /* 0x000fe20000000f00 */
[----:B------:R-:W-:Y:S01]  /*1c70*/  IMAD.MOV.U32 R91, RZ, RZ, RZ ;  /* 0x000000ffff5b7224 */ /* 0x000fe200078e00ff */
[----:B------:R0:W-:Y:S01]  /*1c80*/  @P1 STG.E.128 desc[UR4][R88.64], R24 ;  /* 0x0000001858001986 */ /* 0x0001e2000c101d04 */
[----:B------:R-:W-:Y:S01]  /*1c90*/  LOP3.LUT P1, RZ, R104, 0xff00, RZ, 0xc0, !PT ;  /* 0x0000ff0068ff7812 */ /* 0x000fe2000782c0ff */
[----:B------:R-:W-:Y:S01]  /*1ca0*/  @P5 FMUL.FTZ R148, R93, R146 ;  /* 0x000000925d945220 */ /* 0x000fe20000410000 */
[----:B------:R-:W-:Y:S01]  /*1cb0*/  MOV R150, RZ ;  /* 0x000000ff00967202 */ /* 0x000fe20000000f00 */
[----:B------:R-:W-:-:S10]  /*1cc0*/  @P6 FMUL.FTZ R154, R6, R151 ;  /* 0x00000097069a6220 */ /* 0x000fd40000410000 */
[----:B------:R-:W-:Y:S01]  /*1cd0*/  @P1 FMUL.FTZ R161, R9, R149 ;  /* 0x0000009509a11220 */ /* 0x000fe20000410000 */
[----:B0-----:R-:W-:Y:S01]  /*1ce0*/  CS2R R88, SRZ ;  /* 0x0000000000587805 */ /* 0x001fe2000001ff00 */
[C---:B--2---:R-:W-:Y:S01]  /*1cf0*/  @P5 IMAD.U32 R90, R84.reuse, 0x10000, RZ ;  /* 0x00010000545a5824 */ /* 0x044fe200078e00ff */
[----:B------:R-:W-:-:S03]  /*1d00*/  @P1 PRMT R84, R84, 0x7632, R84 ;  /* 0x0000763254541816 */ /* 0x000fc60000000054 */
[----:B------:R-:W-:Y:S01]  /*1d10*/  @P5 FMUL.FTZ R147, R146, R90 ;  /* 0x0000005a92935220 */ /* 0x000fe20000410000 */
[----:B------:R-:W-:Y:S01]  /*1d20*/  HFMA2.MMA R146, -RZ, RZ, 0, 0 ;  /* 0x00000000ff927435 */ /* 0x000fe200000001ff */
[----:B------:R-:W-:Y:S02]  /*1d30*/  LOP3.LUT P5, RZ, R104, 0xff0000, RZ, 0xc0, !PT ;  /* 0x00ff000068ff7812 */ /* 0x000fe400078ac0ff */
[----:B------:R-:W-:Y:S01]  /*1d40*/  @P1 SHF.L.U32 R84, R84, 0x10, RZ ;  /* 0x0000001054541819 */ /* 0x000fe200000006ff */
[----:B------:R-:W-:Y:S01]  /*1d50*/  FADD.FTZ R60, R60, R147 ;  /* 0x000000933c3c7221 */ /* 0x000fe20000010000 */
[----:B------:R-:W-:-:S03]  /*1d60*/  MOV R90, RZ ;  /* 0x000000ff005a7202 */ /* 0x000fc60000000f00 */
[----:B------:R-:W-:Y:S01]  /*1d70*/  @P1 FMUL.FTZ R146, R149, R84 ;  /* 0x0000005495921220 */ /* 0x000fe20000410000 */
[----:B------:R-:W-:Y:S01]  /*1d80*/  LOP3.LUT P1, RZ, R104, 0xff000000, RZ, 0xc0, !PT ;  /* 0xff00000068ff7812 */ /* 0x000fe2000782c0ff */
[----:B------:R-:W-:Y:S02]  /*1d90*/  HFMA2.MMA R149, -RZ, RZ, 0, 0 ;  /* 0x00000000ff957435 */ /* 0x000fe400000001ff */
[----:B------:R-:W-:Y:S02]  /*1da0*/  FADD.FTZ R61, R61, R146 ;  /* 0x000000923d3d7221 */ /* 0x000fe40000010000 */
[----:B------:R-:W-:Y:S02]  /*1db0*/  @P5 IMAD.U32 R84, R85, 0x10000, RZ ;  /* 0x0001000055545824 */ /* 0x000fe400078e00ff */
[----:B------:R-:W-:Y:S02]  /*1dc0*/  @P5 FMUL.FTZ R89, R92, R159 ;  /* 0x0000009f5c595220 */ /* 0x000fe40000410000 */
[----:B------:R-:W-:Y:S01]  /*1dd0*/  @P5 FMUL.FTZ R149, R159, R84 ;  /* 0x000000549f955220 */ /* 0x000fe20000410000 */
[----:B------:R-:W-:-:S03]  /*1de0*/  LOP3.LUT P5, RZ, R105, 0xff, RZ, 0xc0, !PT ;  /* 0x000000ff69ff7812 */ /* 0x000fc600078ac0ff */
[----:B------:R-:W-:Y:S01]  /*1df0*/  @P1 PRMT R85, R85, 0x7632, R85 ;  /* 0x0000763255551816 */ /* 0x000fe20000000055 */
[----:B------:R-:W-:Y:S01]  /*1e00*/  @P1 FMUL.FTZ R88, R8, R153 ;  /* 0x0000009908581220 */ /* 0x000fe20000410000 */
[----:B------:R-:W-:Y:S02]  /*1e10*/  FADD.FTZ R62, R62, R149 ;  /* 0x000000953e3e7221 */ /* 0x000fe40000010000 */
[----:B------:R-:W-:Y:S02]  /*1e20*/  @P1 SHF.L.U32 R85, R85, 0x10, RZ ;  /* 0x0000001055551819 */ /* 0x000fe400000006ff */
[----:B------:R-:W-:Y:S02]  /*1e30*/  F2FP.BF16.F32.PACK_AB R89, R88, R89 ;  /* 0x000000595859723e */ /* 0x000fe400000010ff */
[----:B------:R-:W-:Y:S01]  /*1e40*/  F2FP.BF16.F32.PACK_AB R88, R161, R148 ;  /* 0x00000094a158723e */ /* 0x000fe200000010ff */
[----:B------:R-:W-:Y:S01]  /*1e50*/  @P1 FMUL.FTZ R150, R153, R85 ;  /* 0x0000005599961220 */ /* 0x000fe20000410000 */
[----:B------:R-:W-:Y:S01]  /*1e60*/  HFMA2.MMA R153, -RZ, RZ, 0, 0 ;  /* 0x00000000ff997435 */ /* 0x000fe200000001ff */
[----:B------:R-:W-:Y:S01]  /*1e70*/  @P5 SHF.L.U32 R84, R86, 0x10, RZ ;  /* 0x0000001056545819 */ /* 0x000fe200000006ff */
[----:B------:R-:W-:Y:S01]  /*1e80*/  @P5 FMUL.FTZ R90, R23, R157 ;  /* 0x0000009d175a5220 */ /* 0x000fe20000410000 */
[----:B------:R-:W-:Y:S01]  /*1e90*/  LOP3.LUT P1, RZ, R105, 0xff00, RZ, 0xc0, !PT ;  /* 0x0000ff0069ff7812 */ /* 0x000fe2000782c0ff */
[----:B------:R-:W-:-:S02]  /*1ea0*/  FADD.FTZ R63, R63, R150 ;  /* 0x000000963f3f7221 */ /* 0x000fc40000010000 */
[----:B------:R-:W-:Y:S01]  /*1eb0*/  @P5 FMUL.FTZ R153, R157, R84 ;  /* 0x000000549d995220 */ /* 0x000fe20000410000 */
[----:B------:R-:W-:Y:S01]  /*1ec0*/  LOP3.LUT P5, RZ, R105, 0xff0000, RZ, 0xc0, !PT ;  /* 0x00ff000069ff7812 */ /* 0x000fe200078ac0ff */
[----:B------:R-:W0:Y:S01]  /*1ed0*/  LDC.64 R84, c[0x0][0x2f8] ;  /* 0x0000be00ff547b82 */ /* 0x000e220000000a00 */
[----:B------:R-:W-:Y:S01]  /*1ee0*/  MOV R157, RZ ;  /* 0x000000ff009d7202 */ /* 0x000fe20000000f00 */
[----:B------:R-:W-:-:S06]  /*1ef0*/  FADD.FTZ R80, R80, R153 ;  /* 0x0000009950507221 */ /* 0x000fcc0000010000 */
[----:B------:R-:W-:Y:S01]  /*1f00*/  @P1 FMUL.FTZ R157, R7, R152 ;  /* 0x00000098079d1220 */ /* 0x000fe20000410000 */
[----:B------:R-:W-:Y:S01]  /*1f10*/  @P1 PRMT R148, R86, 0x7632, R148 ;  /* 0x0000763256941816 */ /* 0x000fe20000000094 */
[----:B------:R-:W-:Y:S02]  /*1f20*/  HFMA2.MMA R86, -RZ, RZ, 0, 0 ;  /* 0x00000000ff567435 */ /* 0x000fe400000001ff */
[----:B------:R-:W-:Y:S01]  /*1f30*/  @P5 FMUL.FTZ R91, R22, R155 ;  /* 0x0000009b165b5220 */ /* 0x000fe20000410000 */
[----:B------:R-:W-:Y:S02]  /*1f40*/  F2FP.BF16.F32.PACK_AB R90, R157, R90 ;  /* 0x0000005a9d5a723e */ /* 0x000fe400000010ff */
[----:B------:R-:W-:Y:S02]  /*1f50*/  @P1 SHF.L.U32 R157, R148, 0x10, RZ ;  /* 0x00000010949d1819 */ /* 0x000fe400000006ff */
[----:B------:R-:W-:Y:S02]  /*1f60*/  F2FP.BF16.F32.PACK_AB R91, R154, R91 ;  /* 0x0000005b9a5b723e */ /* 0x000fe400000010ff */
[C---:B------:R-:W-:Y:S01]  /*1f70*/  @P6 PRMT R154, R87.reuse, 0x7632, R154 ;  /* 0x00007632579a6816 */ /* 0x040fe2000000009a */
[----:B------:R-:W-:Y:S01]  /*1f80*/  @P1 FMUL.FTZ R86, R152, R157 ;  /* 0x0000009d98561220 */ /* 0x000fe20000410000 */
[----:B------:R-:W-:Y:S01]  /*1f90*/  @P5 SHF.L.U32 R148, R87, 0x10, RZ ;  /* 0x0000001057945819 */ /* 0x000fe200000006ff */
[----:B------:R-:W-:Y:S01]  /*1fa0*/  IMAD.MOV.U32 R87, RZ, RZ, RZ ;  /* 0x000000ffff577224 */ /* 0x000fe200078e00ff */
[----:B------:R-:W-:Y:S01]  /*1fb0*/  @P6 SHF.L.U32 R154, R154, 0x10, RZ ;  /* 0x000000109a9a6819 */ /* 0x000fe200000006ff */
[----:B0-----:R-:W-:Y:S01]  /*1fc0*/  IMAD.WIDE.U32 R84, R110, 0x10, R84 ;  /* 0x000000106e547825 */ /* 0x001fe200078e0054 */
[----:B------:R-:W-:-:S03]  /*1fd0*/  MOV R152, RZ ;  /* 0x000000ff00987202 */ /* 0x000fc60000000f00 */
[----:B------:R-:W-:Y:S01]  /*1fe0*/  @P5 FMUL.FTZ R87, R155, R148 ;  /* 0x000000949b575220 */ /* 0x000fe20000410000 */
[----:B------:R-:W-:Y:S01]  /*1ff0*/  FADD.FTZ R81, R81, R86 ;  /* 0x0000005651517221 */ /* 0x000fe20000010000 */
[----:B------:R-:W-:Y:S01]  /*2000*/  @P6 FMUL.FTZ R152, R151, R154 ;  /* 0x0000009a97986220 */ /* 0x000fe20000410000 */
[----:B------:R1:W-:Y:S01]  /*2010*/  STG.E.128 desc[UR4][R84.64], R88 ;  /* 0x0000005854007986 */ /* 0x0003e2000c101d04 */
[----:B------:R-:W-:Y:S01]  /*2020*/  FADD.FTZ R82, R82, R87 ;  /* 0x0000005752527221 */ /* 0x000fe20000010000 */
[----:B------:R-:W-:Y:S01]  /*2030*/  IADD3 R110, R110, 0x20, RZ ;  /* 0x000000206e6e7810 */ /* 0x000fe20007ffe0ff */
[----:B------:R-:W-:-:S07]  /*2040*/  FADD.FTZ R83, R83, R152 ;  /* 0x0000009853537221 */ /* 0x000fce0000010000 */
.L_x_642:
[----:B------:R-:W-:Y:S05]  /*2050*/  BSYNC B1 ;  /* 0x0000000000017941 */ /* 0x000fea0003800000 */
.L_x_641:
[----:B------:R-:W-:Y:S04]  /*2060*/  BSSY B1, `(.L_x_643) ;  /* 0x0000099000017945 */ /* 0x000fe80003800000 */
[----:B------:R-:W-:Y:S05]  /*2070*/  @!P3 BRA `(.L_x_644) ;  /* 0x00000008005cb947 */ /* 0x000fea0003800000 */
[----:B-1----:R-:W1:Y:S02]  /*2080*/  LDC.64 R84, c[0x0][0x220] ;  /* 0x00008800ff547b82 */ /* 0x002e640000000a00 */
[----:B-1----:R-:W-:-:S06]  /*2090*/  IMAD.WIDE.U32 R84, R110, 0x10, R84 ;  /* 0x000000106e547825 */ /* 0x002fcc00078e0054 */
[----:B------:R-:W2:Y:S01]  /*20a0*/  LDG.E.128 R84, desc[UR4][R84.64] ;  /* 0x0000000454547981 */ /* 0x000ea2000c1e1d00 */
[----:B------:R-:W-:Y:S02]  /*20b0*/  ISETP.NE.U32.AND P1, PT, RZ, UR8, PT ;  /* 0x00000008ff007c0c */ /* 0x000fe4000bf25070 */
[----:B------:R-:W-:Y:S02]  /*20c0*/  FSEL R156, R143, RZ, !P4 ;  /* 0x000000ff8f9c7208 */ /* 0x000fe40006000000 */
[----:B------:R-:W-:Y:S02]  /*20d0*/  ISETP.NE.AND.EX P1, PT, RZ, UR9, PT, P1 ;  /* 0x00000009ff007c0c */ /* 0x000fe4000bf25310 */
[----:B------:R-:W-:Y:S01]  /*20e0*/  MOV R88, R106 ;  /* 0x0000006a00587202 */ /* 0x000fe20000000f00 */
[-CC-:B------:R-:W-:Y:S01]  /*20f0*/  FFMA.FTZ R89, R113, R145.reuse, R156.reuse ;  /* 0x0000009171597223 */ /* 0x180fe2000001009c */
[-CC-:B------:R-:W-:Y:S01]  /*2100*/  FFMA.FTZ R146, R136, R145.reuse, R156.reuse ;  /* 0x0000009188927223 */ /* 0x180fe2000001009c */
[-CC-:B0-----:R-:W-:Y:S01]  /*2110*/  FFMA.FTZ R91, R129, R145.reuse, R156.reuse ;  /* 0x00000091815b7223 */ /* 0x181fe2000001009c */
[----:B------:R-:W-:Y:S01]  /*2120*/  LOP3.LUT P6, RZ, R88, 0xff, RZ, 0xc0, !PT ;  /* 0x000000ff58ff7812 */ /* 0x000fe200078cc0ff */
[----:B------:R-:W-:Y:S01]  /*2130*/  FADD.FTZ R88, R130, -R89 ;  /* 0x8000005982587221 */ /* 0x000fe20000010000 */
[-CC-:B------:R-:W-:Y:S01]  /*2140*/  FFMA.FTZ R143, R131, R145.reuse, R156.reuse ;  /* 0x00000091838f7223 */ /* 0x180fe2000001009c */
[-C--:B------:R-:W-:Y:S01]  /*2150*/  FFMA.FTZ R148, R138, R145.reuse, R156 ;  /* 0x000000918a947223 */ /* 0x080fe2000001009c */
[----:B------:R-:W-:Y:S01]  /*2160*/  FADD.FTZ R146, R133, -R146 ;  /* 0x8000009285927221 */ /* 0x000fe20000010000 */
[----:B------:R-:W-:Y:S01]  /*2170*/  FMUL.FTZ R89, R111, R88 ;  /* 0x000000586f597220 */ /* 0x000fe20000410000 */
[----:B------:R-:W-:Y:S01]  /*2180*/  FFMA.FTZ R88, R140, R145, R156 ;  /* 0x000000918c587223 */ /* 0x000fe2000001009c */
[----:B------:R-:W-:Y:S01]  /*2190*/  @P1 SHF.L.U32 R90, R76, 0x10, RZ ;  /* 0x000000104c5a1819 */ /* 0x000fe200000006ff */
[--C-:B------:R-:W-:Y:S01]  /*21a0*/  FADD.FTZ R150, R134, -R143.reuse ;  /* 0x8000008f86967221 */ /* 0x100fe20000010000 */
[----:B------:R-:W-:Y:S01]  /*21b0*/  @P1 PRMT R143, R77, 0x7632, R143 ;  /* 0x000076324d8f1816 */ /* 0x000fe2000000008f */
[--C-:B------:R-:W-:Y:S01]  /*21c0*/  FADD.FTZ R152, R139, -R88.reuse ;  /* 0x800000588b987221 */ /* 0x100fe20000010000 */
[----:B------:R-:W-:Y:S01]  /*21d0*/  @P1 PRMT R88, R76, 0x7632, R88 ;  /* 0x000076324c581816 */ /* 0x000fe20000000058 */
[----:B------:R-:W-:Y:S01]  /*21e0*/  @P1 FADD.FTZ R89, R89, R90 ;  /* 0x0000005a59591221 */ /* 0x000fe20000010000 */
[----:B------:R-:W-:Y:S01]  /*21f0*/  FADD.FTZ R90, R132, -R91 ;  /* 0x8000005b845a7221 */ /* 0x000fe20000010000 */
[----:B------:R-:W-:Y:S01]  /*2200*/  FADD.FTZ R148, R135, -R148 ;  /* 0x8000009487947221 */ /* 0x000fe20000010000 */
[----:B------:R-:W-:Y:S01]  /*2210*/  FMUL.FTZ R91, R111, R146 ;  /* 0x000000926f5b7220 */ /* 0x000fe20000410000 */
[----:B------:R-:W-:-:S02]  /*2220*/  @P1 IMAD.U32 R88, R88, 0x10000, RZ ;  /* 0x0001000058581824 */ /* 0x000fc400078e00ff */
[----:B------:R-:W-:Y:S01]  /*2230*/  FMUL.FTZ R155, R111, R90 ;  /* 0x0000005a6f9b7220 */ /* 0x000fe20000410000 */
[----:B------:R-:W-:Y:S01]  /*2240*/  @P1 SHF.L.U32 R90, R143, 0x10, RZ ;  /* 0x000000108f5a1819 */ /* 0x000fe200000006ff */
[----:B------:R-:W-:Y:S01]  /*2250*/  FMUL.FTZ R157, R111, R148 ;  /* 0x000000946f9d7220 */ /* 0x000fe20000410000 */
[----:B------:R-:W-:Y:S01]  /*2260*/  @P1 FADD.FTZ R91, R91, R88 ;  /* 0x000000585b5b1221 */ /* 0x000fe20000010000 */
[----:B------:R-:W-:Y:S01]  /*2270*/  FMUL.FTZ R88, R89, R112 ;  /* 0x0000007059587220 */ /* 0x000fe20000410000 */
[----:B------:R-:W-:Y:S01]  /*2280*/  HFMA2.MMA R143, -RZ, RZ, 0, 0 ;  /* 0x00000000ff8f7435 */ /* 0x000fe200000001ff */
[----:B------:R-:W-:Y:S01]  /*2290*/  @P1 FADD.FTZ R157, R157, R90 ;  /* 0x0000005a9d9d1221 */ /* 0x000fe20000010000 */
[-CC-:B------:R-:W-:Y:S01]  /*22a0*/  FFMA.FTZ R147, R137, R145.reuse, R156.reuse ;  /* 0x0000009189937223 */ /* 0x180fe2000001009c */
[----:B------:R-:W-:Y:S01]  /*22b0*/  FMUL.FTZ R88, R88, UR15 ;  /* 0x0000000f58587c20 */ /* 0x000fe20008410000 */
[----:B------:R-:W-:Y:S01]  /*22c0*/  FFMA.FTZ R156, R144, R145, R156 ;  /* 0x00000091909c7223 */ /* 0x000fe2000001009c */
[----:B------:R-:W-:Y:S01]  /*22d0*/  @P1 SHF.L.U32 R146, R77, 0x10, RZ ;  /* 0x000000104d921819 */ /* 0x000fe200000006ff */
[----:B------:R-:W-:Y:S01]  /*22e0*/  FADD.FTZ R154, R142, -R147 ;  /* 0x800000938e9a7221 */ /* 0x000fe20000010000 */
[----:B------:R-:W-:Y:S01]  /*22f0*/  MOV R145, RZ ;  /* 0x000000ff00917202 */ /* 0x000fe20000000f00 */
[----:B------:R-:W-:Y:S01]  /*2300*/  @P6 FMUL.FTZ R145, R21, R88 ;  /* 0x0000005815916220 */ /* 0x000fe20000410000 */
[----:B------:R-:W-:Y:S01]  /*2310*/  LOP3.LUT P5, RZ, R106, 0xff0000, RZ, 0xc0, !PT ;  /* 0x00ff00006aff7812 */ /* 0x000fe200078ac0ff */
[----:B------:R-:W-:Y:S01]  /*2320*/  @P1 FADD.FTZ R155, R155, R146 ;  /* 0x000000929b9b1221 */ /* 0x000fe20000010000 */
[----:B------:R-:W-:Y:S01]  /*2330*/  FADD.FTZ R156, R141, -R156 ;  /* 0x8000009c8d9c7221 */ /* 0x000fe20000010000 */
[C---:B------:R-:W-:Y:S01]  /*2340*/  FMUL.FTZ R159, R111.reuse, R150 ;  /* 0x000000966f9f7220 */ /* 0x040fe20000410000 */
[C---:B------:R-:W-:Y:S01]  /*2350*/  FMUL.FTZ R153, R111.reuse, R152 ;  /* 0x000000986f997220 */ /* 0x040fe20000410000 */
[C---:B------:R-:W-:Y:S01]  /*2360*/  FMUL.FTZ R151, R111.reuse, R154 ;  /* 0x0000009a6f977220 */ /* 0x040fe20000410000 */
[----:B------:R-:W-:Y:S01]  /*2370*/  FMUL.FTZ R149, R111, R156 ;  /* 0x0000009c6f957220 */ /* 0x000fe20000410000 */
[----:B------:R-:W-:Y:S01]  /*2380*/  HFMA2.MMA R111, -RZ, RZ, 0, 0 ;  /* 0x00000000ff6f7435 */ /* 0x000fe200000001ff */
[----:B------:R-:W-:-:S02]  /*2390*/  CS2R R146, SRZ ;  /* 0x0000000000927805 */ /* 0x000fc4000001ff00 */
[----:B------:R-:W-:Y:S01]  /*23a0*/  MOV R150, RZ ;  /* 0x000000ff00967202 */ /* 0x000fe20000000f00 */
[----:B------:R-:W-:Y:S01]  /*23b0*/  HFMA2.MMA R148, -RZ, RZ, 0, 0 ;  /* 0x00000000ff947435 */ /* 0x000fe200000001ff */
[----:B------:R-:W-:Y:S02]  /*23c0*/  MOV R152, RZ ;  /* 0x000000ff00987202 */ /* 0x000fe40000000f00 */
[----:B--2---:R-:W-:Y:S02]  /*23d0*/  @P6 SHF.L.U32 R90, R84, 0x10, RZ ;  /* 0x00000010545a6819 */ /* 0x004fe400000006ff */
[----:B------:R-:W-:-:S03]  /*23e0*/  @P1 PRMT R84, R78, 0x7632, R84 ;  /* 0x000076324e541816 */ /* 0x000fc60000000054 */
[----:B------:R-:W-:Y:S01]  /*23f0*/  @P6 FMUL.FTZ R143, R88, R90 ;  /* 0x0000005a588f6220 */ /* 0x000fe20000410000 */
[----:B------:R-:W-:Y:S01]  /*2400*/  LOP3.LUT P6, RZ, R106, 0xff000000, RZ, 0xc0, !PT ;  /* 0xff0000006aff7812 */ /* 0x000fe200078cc0ff */
[----:B------:R-:W-:Y:S01]  /*2410*/  FMUL.FTZ R88, R155, R112 ;  /* 0x000000709b587220 */ /* 0x000fe20000410000 */
[----:B------:R-:W-:Y:S02]  /*2420*/  @P1 IMAD.U32 R90, R84, 0x10000, RZ ;  /* 0x00010000545a1824 */ /* 0x000fe400078e00ff */
[----:B------:R-:W-:Y:S01]  /*2430*/  FADD.FTZ R64, R64, R143 ;  /* 0x0000008f40407221 */ /* 0x000fe20000010000 */
[----:B------:R-:W-:Y:S01]  /*2440*/  FMUL.FTZ R161, R88, UR15 ;  /* 0x0000000f58a17c20 */ /* 0x000fe20008410000 */
[----:B------:R-:W-:Y:S01]  /*2450*/  @P5 SHF.L.U32 R88, R85, 0x10, RZ ;  /* 0x0000001055585819 */ /* 0x000fe200000006ff */
[----:B------:R-:W-:Y:S02]  /*2460*/  @P1 FADD.FTZ R153, R153, R90 ;  /* 0x0000005a99991221 */ /* 0x000fe40000010000 */
[----:B------:R-:W-:-:S02]  /*2470*/  @P5 FMUL.FTZ R147, R20, R161 ;  /* 0x000000a114935220 */ /* 0x000fc40000410000 */
[----:B------:R-:W-:Y:S01]  /*2480*/  @P5 FMUL.FTZ R111, R161, R88 ;  /* 0x00000058a16f5220 */ /* 0x000fe20000410000 */
[----:B------:R-:W-:Y:S02]  /*2490*/  LOP3.LUT P5, RZ, R106, 0xff00, RZ, 0xc0, !PT ;  /* 0x0000ff006aff7812 */ /* 0x000fe400078ac0ff */
[----:B------:R-:W-:Y:S01]  /*24a0*/  @P6 PRMT R84, R85, 0x7632, R84 ;  /* 0x0000763255546816 */ /* 0x000fe20000000054 */
[----:B------:R-:W-:Y:S01]  /*24b0*/  FMUL.FTZ R85, R157, R112 ;  /* 0x000000709d557220 */ /* 0x000fe20000410000 */
[----:B------:R-:W-:Y:S02]  /*24c0*/  FADD.FTZ R66, R66, R111 ;  /* 0x0000006f42427221 */ /* 0x000fe40000010000 */
[----:B------:R-:W-:Y:S01]  /*24d0*/  @P6 SHF.L.U32 R88, R84, 0x10, RZ ;  /* 0x0000001054586819 */ /* 0x000fe200000006ff */
[----:B------:R-:W-:Y:S01]  /*24e0*/  FMUL.FTZ R85, R85, UR15 ;  /* 0x0000000f55557c20 */ /* 0x000fe20008410000 */
[----:B------:R-:W-:-:S03]  /*24f0*/  @P1 PRMT R84, R79, 0x7632, R84 ;  /* 0x000076324f541816 */ /* 0x000fc60000000054 */
[----:B------:R-:W-:Y:S01]  /*2500*/  @P6 FMUL.FTZ R146, R85, R88 ;  /* 0x0000005855926220 */ /* 0x000fe20000410000 */
[----:B------:R-:W-:Y:S01]  /*2510*/  @P1 SHF.L.U32 R88, R78, 0x10, RZ ;  /* 0x000000104e581819 */ /* 0x000fe200000006ff */
[----:B------:R-:W-:Y:S01]  /*2520*/  @P6 FMUL.FTZ R150, R4, R85 ;  /* 0x0000005504966220 */ /* 0x000fe20000410000 */
[C---:B------:R-:W-:Y:S01]  /*2530*/  @P1 IMAD.U32 R90, R84.reuse, 0x10000, RZ ;  /* 0x00010000545a1824 */ /* 0x040fe200078e00ff */
[----:B------:R-:W-:Y:S01]  /*2540*/  ISETP.NE.U32.AND P6, PT, RZ, UR16, PT ;  /* 0x00000010ff007c0c */ /* 0x000fe2000bfc5070 */
[----:B------:R-:W-:Y:S01]  /*2550*/  FADD.FTZ R67, R67, R146 ;  /* 0x0000009243437221 */ /* 0x000fe20000010000 */
[----:B------:R-:W-:Y:S01]  /*2560*/  @P1 FADD.FTZ R159, R159, R88 ;  /* 0x000000589f9f1221 */ /* 0x000fe20000010000 */
[----:B------:R-:W-:Y:S01]  /*2570*/  @P1 SHF.L.U32 R88, R79, 0x10, RZ ;  /* 0x000000104f581819 */ /* 0x000fe200000006ff */
[----:B------:R-:W-:Y:S01]  /*2580*/  @P1 FADD.FTZ R149, R149, R90 ;  /* 0x0000005a95951221 */ /* 0x000fe20000010000 */
[----:B------:R-:W-:Y:S01]  /*2590*/  @P5 PRMT R85, R84, 0x7632, R85 ;  /* 0x0000763254555816 */ /* 0x000fe20000000055 */
[----:B------:R-:W-:-:S02]  /*25a0*/  FMUL.FTZ R84, R91, R112 ;  /* 0x000000705b547220 */ /* 0x000fc40000410000 */
[----:B------:R-:W-:Y:S01]  /*25b0*/  @P1 FADD.FTZ R151, R151, R88 ;  /* 0x0000005897971221 */ /* 0x000fe20000010000 */
[----:B------:R-:W-:Y:S01]  /*25c0*/  ISETP.NE.AND.EX P1, PT, RZ, UR17, PT, P6 ;  /* 0x00000011ff007c0c */ /* 0x000fe2000bf25360 */
[----:B------:R-:W-:Y:S01]  /*25d0*/  FMUL.FTZ R84, R84, UR15 ;  /* 0x0000000f54547c20 */ /* 0x000fe20008410000 */
[----:B------:R-:W-:Y:S02]  /*25e0*/  @P5 SHF.L.U32 R85, R85, 0x10, RZ ;  /* 0x0000001055555819 */ /* 0x000fe400000006ff */
[----:B------:R-:W-:Y:S01]  /*25f0*/  LOP3.LUT P6, RZ, R107, 0xff, RZ, 0xc0, !PT ;  /* 0x000000ff6bff7812 */ /* 0x000fe200078cc0ff */
[----:B------:R-:W-:Y:S02]  /*2600*/  @P5 FMUL.FTZ R152, R5, R84 ;  /* 0x0000005405985220 */ /* 0x000fe40000410000 */
[----:B------:R-:W-:-:S04]  /*2610*/  @P5 FMUL.FTZ R148, R84, R85 ;  /* 0x0000005554945220 */ /* 0x000fc80000410000 */
[----:B------:R-:W-:Y:S02]  /*2620*/  FADD.FTZ R65, R65, R148 ;  /* 0x0000009441417221 */ /* 0x000fe40000010000 */
[----:B------:R-:W-:Y:S01]  /*2630*/  @P1 F2FP.BF16.F32.PACK_AB R88, RZ, R151 ;  /* 0x00000097ff58123e */ /* 0x000fe200000010ff */
[-C--:B------:R-:W-:Y:S01]  /*2640*/  FMUL.FTZ R151, R151, R112.reuse ;  /* 0x0000007097977220 */ /* 0x080fe20000410000 */
[----:B------:R-:W-:Y:S01]  /*2650*/  @P1 F2FP.BF16.F32.PACK_AB R85, RZ, R159 ;  /* 0x0000009fff55123e */ /* 0x000fe200000010ff */
[-C--:B------:R-:W-:Y:S01]  /*2660*/  FMUL.FTZ R159, R159, R112.reuse ;  /* 0x000000709f9f7220 */ /* 0x080fe20000410000 */
[----:B------:R-:W-:Y:S01]  /*2670*/  @P1 F2FP.BF16.F32.PACK_AB R90, RZ, R153 ;  /* 0x00000099ff5a123e */ /* 0x000fe200000010ff */
[-C--:B------:R-:W-:Y:S01]  /*2680*/  FMUL.FTZ R153, R153, R112.reuse ;  /* 0x0000007099997220 */ /* 0x080fe20000410000 */
[----:B------:R-:W-:Y:S01]  /*2690*/  FMUL.FTZ R112, R149, R112 ;  /* 0x0000007095707220 */ /* 0x000fe20000410000 */
[----:B------:R-:W-:Y:S01]  /*26a0*/  @P1 F2FP.BF16.F32.PACK_AB R149, RZ, R149 ;  /* 0x00000095ff95123e */ /* 0x000fe200000010ff */
[----:B------:R-:W-:Y:S01]  /*26b0*/  @P6 IMAD.U32 R84, R86, 0x10000, RZ ;  /* 0x0001000056546824 */ /* 0x000fe200078e00ff */
[----:B------:R-:W-:Y:S01]  /*26c0*/  @P1 F2FP.BF16.F32.PACK_AB R89, RZ, R89 ;  /* 0x00000059ff59123e */ /* 0x000fe200000010ff */
[----:B------:R-:W-:Y:S01]  /*26d0*/  FMUL.FTZ R159, R159, UR15 ;  /* 0x0000000f9f9f7c20 */ /* 0x000fe20008410000 */
[----:B------:R-:W-:Y:S01]  /*26e0*/  @P1 PRMT R27, R88, 0x7610, R27 ;  /* 0x00007610581b1816 */ /* 0x000fe2000000001b */
[----:B------:R-:W-:Y:S01]  /*26f0*/  FMUL.FTZ R153, R153, UR15 ;  /* 0x0000000f99997c20 */ /* 0x000fe20008410000 */
[----:B------:R-:W-:Y:S01]  /*2700*/  @P1 F2FP.BF16.F32.PACK_AB R155, RZ, R155 ;  /* 0x0000009bff9b123e */ /* 0x000fe200000010ff */
[----:B------:R-:W-:Y:S01]  /*2710*/  FMUL.FTZ R151, R151, UR15 ;  /* 0x0000000f97977c20 */ /* 0x000fe20008410000 */
[----:B------:R-:W-:Y:S01]  /*2720*/  @P1 PRMT R26, R85, 0x7610, R26 ;  /* 0x00007610551a1816 */ /* 0x000fe2000000001a */
[----:B------:R-:W-:Y:S01]  /*2730*/  FMUL.FTZ R154, R112, UR15 ;  /* 0x0000000f709a7c20 */ /* 0x000fe20008410000 */
[----:B------:R-:W-:-:S02]  /*2740*/  @P1 F2FP.BF16.F32.PACK_AB R91, RZ, R91 ;  /* 0x0000005bff5b123e */ /* 0x000fc400000010ff */
[----:B------:R-:W-:Y:S02]  /*2750*/  @P1 PRMT R24, R89, 0x7610, R24 ;  /* 0x0000761059181816 */ /* 0x000fe40000000018 */
[----:B------:R-:W-:Y:S01]  /*2760*/  @P1 PRMT R27, R27, 0x5410, R149 ;  /* 0x000054101b1b1816 */ /* 0x000fe20000000095 */
[----:B------:R-:W-:Y:S01]  /*2770*/  HFMA2.MMA R149, -RZ, RZ, 0, 0 ;  /* 0x00000000ff957435 */ /* 0x000fe200000001ff */
[----:B------:R-:W-:Y:S02]  /*2780*/  @P1 F2FP.BF16.F32.PACK_AB R157, RZ, R157 ;  /* 0x0000009dff9d123e */ /* 0x000fe400000010ff */
[----:B------:R-:W-:Y:S02]  /*2790*/  @P1 PRMT R25, R155, 0x7610, R25 ;  /* 0x000076109b191816 */ /* 0x000fe40000000019 */
[----:B------:R-:W-:Y:S01]  /*27a0*/  @P1 LEA R88, P5, R110, UR16, 0x4 ;  /* 0x000000106e581c11 */ /* 0x000fe2000f8a20ff */
[----:B------:R-:W-:Y:S01]  /*27b0*/  @P6 FMUL.FTZ R149, R159, R84 ;  /* 0x000000549f956220 */ /* 0x000fe20000410000 */
[----:B------:R-:W-:-:S02]  /*27c0*/  @P1 PRMT R24, R24, 0x5410, R91 ;  /* 0x0000541018181816 */ /* 0x000fc4000000005b */
[----:B------:R-:W-:Y:S02]  /*27d0*/  @P1 PRMT R26, R26, 0x5410, R90 ;  /* 0x000054101a1a1816 */ /* 0x000fe4000000005a */
[----:B------:R-:W-:Y:S02]  /*27e0*/  CS2R R90, SRZ ;  /* 0x00000000005a7805 */ /* 0x000fe4000001ff00 */
[----:B------:R-:W-:Y:S01]  /*27f0*/  @P1 PRMT R25, R25, 0x5410, R157 ;  /* 0x0000541019191816 */ /* 0x000fe2000000009d */
[----:B------:R-:W-:Y:S01]  /*2800*/  @P6 FMUL.FTZ R90, R19, R159 ;  /* 0x0000009f135a6220 */ /* 0x000fe20000410000 */
[----:B------:R-:W-:Y:S01]  /*2810*/  @P1 LEA.HI.X R89, R110, UR17, RZ, 0x4, P5 ;  /* 0x000000116e591c11 */ /* 0x000fe2000a8f24ff */
[----:B------:R-:W-:Y:S01]  /*2820*/  FADD.FTZ R68, R68, R149 ;  /* 0x0000009544447221 */ /* 0x000fe20000010000 */
[C---:B------:R-:W-:Y:S02]  /*2830*/  LEA R84, P6, R110.reuse, UR18, 0x4 ;  /* 0x000000126e547c11 */ /* 0x040fe4000f8c20ff */
[----:B------:R-:W-:Y:S01]  /*2840*/  LOP3.LUT P5, RZ, R107, 0xff0000, RZ, 0xc0, !PT ;  /* 0x00ff00006bff7812 */ /* 0x000fe200078ac0ff */
[----:B------:R0:W-:Y:S01]  /*2850*/  @P1 STG.E.128 desc[UR4][R88.64], R24 ;  /* 0x0000001858001986 */ /* 0x0001e2000c101d04 */
[----:B------:R-:W-:-:S02]  /*2860*/  LEA.HI.X R85, R110, UR19, RZ, 0x4, P6 ;  /* 0x000000136e557c11 */ /* 0x000fc4000b0f24ff */
[C---:B------:R-:W-:Y:S02]  /*2870*/  LOP3.LUT P1, RZ, R107.reuse, 0xff000000, RZ, 0xc0, !PT ;  /* 0xff0000006bff7812 */ /* 0x040fe4000782c0ff */
[----:B------:R-:W-:-:S07]  /*2880*/  LOP3.LUT P6, RZ, R107, 0xff00, RZ, 0xc0, !PT ;  /* 0x0000ff006bff7812 */ /* 0x000fce00078cc0ff */
[----:B------:R-:W-:Y:S01]  /*2890*/  @P5 FMUL.FTZ R91, R18, R151 ;  /* 0x00000097125b5220 */ /* 0x000fe20000410000 */
[----:B------:R-:W-:Y:S02]  /*28a0*/  @P5 SHF.L.U32 R112, R87, 0x10, RZ ;  /* 0x0000001057705819 */ /* 0x000fe400000006ff */
[----:B0-----:R-:W-:-:S03]  /*28b0*/  CS2R R88, SRZ ;  /* 0x0000000000587805 */ /* 0x001fc6000001ff00 */
[----:B------:R-:W-:Y:S01]  /*28c0*/  @P6 PRMT R110, R86, 0x7632, R110 ;  /* 0x00007632566e6816 */ /* 0x000fe2000000006e */
[----:B------:R-:W-:Y:S01]  /*28d0*/  @P1 FMUL.FTZ R88, R0, R154 ;  /* 0x0000009a00581220 */ /* 0x000fe20000410000 */
[----:B------:R-:W-:Y:S02]  /*28e0*/  @P6 FMUL.FTZ R89, R2, R153 ;  /* 0x0000009902596220 */ /* 0x000fe40000410000 */
[----:B------:R-:W-:Y:S02]  /*28f0*/  @P6 SHF.L.U32 R110, R110, 0x10, RZ ;  /* 0x000000106e6e6819 */ /* 0x000fe400000006ff */
[----:B------:R-:W-:Y:S02]  /*2900*/  F2FP.BF16.F32.PACK_AB R91, R88, R91 ;  /* 0x0000005b585b723e */ /* 0x000fe400000010ff */
[----:B------:R-:W-:Y:S02]  /*2910*/  F2FP.BF16.F32.PACK_AB R90, R89, R90 ;  /* 0x0000005a595a723e */ /* 0x000fe400000010ff */
[----:B------:R-:W-:-:S02]  /*2920*/  F2FP.BF16.F32.PACK_AB R89, R150, R147 ;  /* 0x000000939659723e */ /* 0x000fc400000010ff */
[----:B------:R-:W-:Y:S02]  /*2930*/  F2FP.BF16.F32.PACK_AB R88, R152, R145 ;  /* 0x000000919858723e */ /* 0x000fe400000010ff */
[----:B------:R-:W-:Y:S02]  /*2940*/  @P1 PRMT R145, R87, 0x7632, R145 ;  /* 0x0000763257911816 */ /* 0x000fe40000000091 */
[----:B------:R-:W-:Y:S02]  /*2950*/  CS2R R86, SRZ ;  /* 0x0000000000567805 */ /* 0x000fe4000001ff00 */
[----:B------:R-:W-:Y:S01]  /*2960*/  MOV R150, RZ ;  /* 0x000000ff00967202 */ /* 0x000fe20000000f00 */
[----:B------:R2:W-:Y:S01]  /*2970*/  STG.E.128 desc[UR4][R84.64], R88 ;  /* 0x0000005854007986 */ /* 0x0005e2000c101d04 */
[----:B------:R-:W-:Y:S01]  /*2980*/  @P1 SHF.L.U32 R145, R145, 0x10, RZ ;  /* 0x0000001091911819 */ /* 0x000fe200000006ff */
[----:B------:R-:W-:Y:S01]  /*2990*/  @P6 FMUL.FTZ R86, R153, R110 ;  /* 0x0000006e99566220 */ /* 0x000fe20000410000 */
[----:B------:R-:W-:-:S03]  /*29a0*/  @P5 FMUL.FTZ R87, R151, R112 ;  /* 0x0000007097575220 */ /* 0x000fc60000410000 */
[----:B------:R-:W-:Y:S01]  /*29b0*/  @P1 FMUL.FTZ R150, R154, R145 ;  /* 0x000000919a961220 */ /* 0x000fe20000410000 */
[----:B------:R-:W-:Y:S01]  /*29c0*/  FADD.FTZ R69, R69, R86 ;  /* 0x0000005645457221 */ /* 0x000fe20000010000 */
[----:B------:R-:W-:Y:S02]  /*29d0*/  FADD.FTZ R70, R70, R87 ;  /* 0x0000005746467221 */ /* 0x000fe40000010000 */
[----:B------:R-:W-:-:S07]  /*29e0*/  FADD.FTZ R71, R71, R150 ;  /* 0x0000009647477221 */ /* 0x000fce0000010000 */
.L_x_644:
[----:B------:R-:W-:Y:S05]  /*29f0*/  BSYNC B1 ;  /* 0x0000000000017941 */ /* 0x000fea0003800000 */
.L_x_643:
[----:B-12---:R-:W1:Y:S02]  /*2a00*/  LDC.64 R84, c[0x0][0x210] ;  /* 0x00008400ff547b82 */ /* 0x006e640000000a00 */
[----:B-1----:R-:W-:-:S04]  /*2a10*/  LEA R102, R84, R102, 0x2 ;  /* 0x0000006654667211 */ /* 0x002fc800078e10ff */
[----:B------:R-:W-:-:S13]  /*2a20*/  ISETP.GE.AND P1, PT, R102, R85, PT ;  /* 0x000000556600720c */ /* 0x000fda0003f26270 */
[----:B------:R-:W-:Y:S05]  /*2a30*/  @!P1 BRA `(.L_x_645) ;  /* 0xffffffdc004c9947 */ /* 0x000fea000383ffff */
.L_x_635:
[----:B------:R-:W-:Y:S05]  /*2a40*/  BSYNC B0 ;  /* 0x0000000000007941 */ /* 0x000fea0003800000 */
.L_x_634:
[----:B------:R-:W1:Y:S01]  /*2a50*/  S2R R3, SR_CgaCtaId ;  /* 0x0000000000037919 */ /* 0x000e620000008800 */
[--C-:B------:R-:W-:Y:S01]  /*2a60*/  SHF.R.U32.HI R2, RZ, 0x5, R103.reuse ;  /* 0x00000005ff027819 */ /* 0x100fe20000011667 */
[----:B------:R-:W-:Y:S05]  /*2a70*/  WARPSYNC.ALL ;  /* 0x0000000000007948 */ /* 0x000fea0003800000 */
[----:B-----5:R-:W-:Y:S01]  /*2a80*/  IMAD.SHL.U32 R5, R2, 0x40, RZ ;  /* 0x0000004002057824 */ /* 0x020fe200078e00ff */
[----:B------:R-:W-:Y:S01]  /*2a90*/  MOV R0, 0x400 ;  /* 0x0000040000007802 */ /* 0x000fe20000000f00 */
[----:B------:R-:W2:Y:S01]  /*2aa0*/  S2R R12, SR_CTAID.X ;  /* 0x00000000000c7919 */ /* 0x000ea20000002500 */
[----:B------:R-:W-:Y:S01]  /*2ab0*/  IADD3 R10, R109, 0x7f, -R103 ;  /* 0x0000007f6d0a7810 */ /* 0x000fe20007ffe867 */
[----:B------:R-:W-:Y:S01]  /*2ac0*/  ULDC.64 UR6, c[0x0][0x2d8] ;  /* 0x0000b60000067ab9 */ /* 0x000fe20000000a00 */
[----:B------:R-:W-:Y:S01]  /*2ad0*/  LOP3.LUT R108, R5, 0xffffffc0, R108, 0xe2, !PT ;  /* 0xffffffc0056c7812 */ /* 0x000fe200078ee26c */
[----:B------:R-:W-:Y:S01]  /*2ae0*/  ULDC.64 UR20, c[0x0][0x2d0] ;  /* 0x0000b40000147ab9 */ /* 0x000fe20000000a00 */
[C---:B------:R-:W-:Y:S01]  /*2af0*/  LOP3.LUT P3, RZ, R10.reuse, 0xffffff80, RZ, 0xc0, !PT ;  /* 0xffffff800aff7812 */ /* 0x040fe2000786c0ff */
[----:B------:R-:W-:Y:S01]  /*2b00*/  ULDC.64 UR22, c[0x0][0x2f0] ;  /* 0x0000bc0000167ab9 */ /* 0x000fe20000000a00 */
[C---:B------:R-:W-:Y:S01]  /*2b10*/  ISETP.GE.U32.AND P0, PT, R10.reuse, 0x100, PT ;  /* 0x000001000a00780c */ /* 0x040fe20003f06070 */
[----:B------:R-:W-:Y:S01]  /*2b20*/  BSSY B0, `(.L_x_646) ;  /* 0x000008d000007945 */ /* 0x000fe20003800000 */
[----:B------:R-:W-:-:S02]  /*2b30*/  ISETP.GE.U32.AND P1, PT, R10, 0x180, PT ;  /* 0x000001800a00780c */ /* 0x000fc40003f26070 */
[----:B------:R-:W-:Y:S02]  /*2b40*/  ISETP.GE.U32.AND P2, PT, R10, 0x200, PT ;  /* 0x000002000a00780c */ /* 0x000fe40003f46070 */
[----:B-1----:R-:W-:-:S04]  /*2b50*/  LEA R0, R3, R0, 0x18 ;  /* 0x0000000003007211 */ /* 0x002fc800078ec0ff */
[-C--:B------:R-:W-:Y:S02]  /*2b60*/  LEA R108, R108, R0.reuse, 0x5 ;  /* 0x000000006c6c7211 */ /* 0x080fe400078e28ff */
[----:B------:R-:W-:-:S03]  /*2b70*/  LEA R0, R103, R0, 0x2 ;  /* 0x0000000067007211 */ /* 0x000fc600078e10ff */
[----:B------:R-:W-:Y:S01]  /*2b80*/  STS.128 [R108], R44 ;  /* 0x0000002c6c007388 */ /* 0x000fe20000000c00 */
[----:B--2---:R-:W-:-:S03]  /*2b90*/  IMAD R12, R12, R109, RZ ;  /* 0x0000006d0c0c7224 */ /* 0x004fc600078e02ff */
[----:B------:R-:W-:Y:S02]  /*2ba0*/  STS.128 [R108+0x10], R48 ;  /* 0x000010306c007388 */ /* 0x000fe40000000c00 */
[----:B------:R-:W-:Y:S02]  /*2bb0*/  IADD3 R103, P4, R12, R103, RZ ;  /* 0x000000670c677210 */ /* 0x000fe40007f9e0ff */
        /* <DEDUP_REMOVED lines=104> */
[----:B----4-:R-:W-:Y:S01]  /*3240*/  SHF.L.U32 R0, R103, 0x2, RZ ;  /* 0x0000000267007819 */ /* 0x010fe200000006ff */
[----:B------:R-:W-:-:S03]  /*3250*/  FADD.FTZ R28, R28, R39 ;  /* 0x000000271c1c7221 */ /* 0x000fc60000010000 */
[----:B------:R-:W-:Y:S01]  /*3260*/  IADD3 R2, P4, R0, UR6, RZ ;  /* 0x0000000600027c10 */ /* 0x000fe2000ff9e0ff */
[----:B------:R-:W-:Y:S01]  /*3270*/  FADD.FTZ R30, R30, R41 ;  /* 0x000000291e1e7221 */ /* 0x000fe20000010000 */
[C---:B------:R-:W-:Y:S02]  /*3280*/  IADD3 R8, P5, R0.reuse, UR20, RZ ;  /* 0x0000001400087c10 */ /* 0x040fe4000ffbe0ff */
[----:B------:R-:W-:Y:S01]  /*3290*/  IADD3 R0, P6, R0, UR22, RZ ;  /* 0x0000001600007c10 */ /* 0x000fe2000ffde0ff */
[----:B------:R-:W-:Y:S01]  /*32a0*/  FADD.FTZ R32, R32, R43 ;  /* 0x0000002b20207221 */ /* 0x000fe20000010000 */
[C---:B------:R-:W-:Y:S02]  /*32b0*/  IADD3.X R3, R27.reuse, UR7, RZ, P4, !PT ;  /* 0x000000071b037c10 */ /* 0x040fe4000a7fe4ff */
[C---:B------:R-:W-:Y:S01]  /*32c0*/  IADD3.X R29, R27.reuse, UR21, RZ, P5, !PT ;  /* 0x000000151b1d7c10 */ /* 0x040fe2000affe4ff */
[----:B------:R-:W-:Y:S01]  /*32d0*/  FADD.FTZ R28, R28, R7 ;  /* 0x000000071c1c7221 */ /* 0x000fe20000010000 */
[----:B------:R-:W-:Y:S01]  /*32e0*/  IADD3.X R27, R27, UR23, RZ, P6, !PT ;  /* 0x000000171b1b7c10 */ /* 0x000fe2000b7fe4ff */
[----:B0-----:R-:W-:Y:S01]  /*32f0*/  FADD.FTZ R30, R30, R47 ;  /* 0x0000002f1e1e7221 */ /* 0x001fe20000010000 */
[----:B-1----:R-:W-:Y:S01]  /*3300*/  FADD.FTZ R32, R32, R49 ;  /* 0x0000003120207221 */ /* 0x002fe20000010000 */
[----:B------:R-:W-:Y:S06]  /*3310*/  @!P3 BRA `(.L_x_647) ;  /* 0x000000000034b947 */ /* 0x000fec0003800000 */
[----:B------:R-:W-:Y:S01]  /*3320*/  MOV R4, R8 ;  /* 0x0000000800047202 */ /* 0x000fe20000000f00 */
        /* <DEDUP_REMOVED lines=10> */
[----:B0-----:R-:W-:-:S04]  /*33d0*/  IADD3 R2, P3, R2, 0x200, RZ ;  /* 0x0000020002027810 */ /* 0x001fc80007f7e0ff */
[----:B------:R-:W-:-:S09]  /*33e0*/  IADD3.X R3, RZ, R3, RZ, P3, !PT ;  /* 0x00000003ff037210 */ /* 0x000fd20001ffe4ff */
.L_x_647:
[----:B------:R-:W-:Y:S05]  /*33f0*/  BSYNC B0 ;  /* 0x0000000000007941 */ /* 0x000fea0003800000 */
.L_x_646:
[----:B------:R-:W-:Y:S01]  /*3400*/  BSSY B0, `(.L_x_648) ;  /* 0x0000010000007945 */ /* 0x000fe20003800000 */
[----:B--2---:R-:W-:-:S03]  /*3410*/  FADD.FTZ R21, R28, R21 ;  /* 0x000000151c157221 */ /* 0x004fc60000010000 */
[----:B------:R-:W-:Y:S05]  /*3420*/  @!P0 BRA `(.L_x_649) ;  /* 0x0000000000348947 */ /* 0x000fea0003800000 */
[----:B-1----:R-:W-:Y:S01]  /*3430*/  IMAD.MOV.U32 R4, RZ, RZ, R8 ;  /* 0x000000ffff047224 */ /* 0x002fe200078e0008 */
[----:B------:R-:W-:Y:S01]  /*3440*/  MOV R5, R29 ;  /* 0x0000001d00057202 */ /* 0x000fe20000000f00 */
[----:B------:R0:W-:Y:S01]  /*3450*/  STG.E desc[UR4][R2.64], R33 ;  /* 0x0000002102007986 */ /* 0x0001e2000c101904 */
[----:B------:R-:W-:Y:S02]  /*3460*/  MOV R6, R0 ;  /* 0x0000000000067202 */ /* 0x000fe40000000f00 */
[----:B------:R-:W-:Y:S01]  /*3470*/  MOV R7, R27 ;  /* 0x0000001b00077202 */ /* 0x000fe20000000f00 */
[----:B------:R2:W-:Y:S01]  /*3480*/  STG.E desc[UR4][R4.64], R9 ;  /* 0x0000000904007986 */ /* 0x0005e2000c101904 */
[----:B------:R-:W-:Y:S02]  /*3490*/  IADD3 R0, P4, R0, 0x200, RZ ;  /* 0x0000020000007810 */ /* 0x000fe40007f9e0ff */
[----:B------:R-:W-:Y:S01]  /*34a0*/  IADD3 R8, P3, R8, 0x200, RZ ;  /* 0x0000020008087810 */ /* 0x000fe20007f7e0ff */
[----:B------:R2:W-:Y:S02]  /*34b0*/  STG.E desc[UR4][R6.64], R21 ;  /* 0x0000001506007986 */ /* 0x0005e4000c101904 */
[----:B------:R-:W-:Y:S01]  /*34c0*/  IMAD.X R27, RZ, RZ, R27, P4 ;  /* 0x000000ffff1b7224 */ /* 0x000fe200020e061b */
[----:B------:R-:W-:-:S02]  /*34d0*/  IADD3.X R29, RZ, R29, RZ, P3, !PT ;  /* 0x0000001dff1d7210 */ /* 0x000fc40001ffe4ff */
[----:B0-----:R-:W-:-:S04]  /*34e0*/  IADD3 R2, P0, R2, 0x200, RZ ;  /* 0x0000020002027810 */ /* 0x001fc80007f1e0ff */
[----:B------:R-:W-:-:S09]  /*34f0*/  IADD3.X R3, RZ, R3, RZ, P0, !PT ;  /* 0x00000003ff037210 */ /* 0x000fd200007fe4ff */
.L_x_649:
[----:B------:R-:W-:Y:S05]  /*3500*/  BSYNC B0 ;  /* 0x0000000000007941 */ /* 0x000fea0003800000 */
.L_x_648:
[----:B------:R-:W-:Y:S01]  /*3510*/  BSSY B0, `(.L_x_650) ;  /* 0x0000010000007945 */ /* 0x000fe20003800000 */
[----:B---3--:R-:W-:-:S03]  /*3520*/  FADD.FTZ R23, R30, R23 ;  /* 0x000000171e177221 */ /* 0x008fc60000010000 */
[----:B------:R-:W-:Y:S05]  /*3530*/  @!P1 BRA `(.L_x_651) ;  /* 0x0000000000349947 */ /* 0x000fea0003800000 */
[----:B-12---:R-:W-:Y:S01]  /*3540*/  MOV R4, R8 ;  /* 0x0000000800047202 */ /* 0x006fe20000000f00 */
[----:B------:R0:W-:Y:S01]  /*3550*/  STG.E desc[UR4][R2.64], R17 ;  /* 0x0000001102007986 */ /* 0x0001e2000c101904 */
[----:B------:R-:W-:Y:S02]  /*3560*/  MOV R5, R29 ;  /* 0x0000001d00057202 */ /* 0x000fe40000000f00 */
[----:B------:R-:W-:Y:S02]  /*3570*/  MOV R6, R0 ;  /* 0x0000000000067202 */ /* 0x000fe40000000f00 */
[-C--:B------:R-:W-:Y:S01]  /*3580*/  MOV R7, R27.reuse ;  /* 0x0000001b00077202 */ /* 0x080fe20000000f00 */
        /* <DEDUP_REMOVED lines=8> */
.L_x_651:
[----:B------:R-:W-:Y:S05]  /*3610*/  BSYNC B0 ;  /* 0x0000000000007941 */ /* 0x000fea0003800000 */
.L_x_650:
        /* <DEDUP_REMOVED lines=10> */
.L_x_640:
        /* <DEDUP_REMOVED lines=8> */
.L_x_653:
[----:B------:R-:W-:Y:S05]  /*3740*/  BSYNC B1 ;  /* 0x0000000000017941 */ /* 0x000fea0003800000 */
.L_x_652:
        /* <DEDUP_REMOVED lines=8> */
.L_x_654:
[----:B------:R-:W-:Y:S01]  /*37d0*/  FADD.FTZ R84, R84, R147 ;  /* 0x0000009354547221 */ /* 0x000fe20000010000 */
[----:B------:R-:W-:-:S04]  /*37e0*/  HFMA2.MMA R149, -RZ, RZ, 0, 1.1920928955078125e-07 ;  /* 0x00000002ff957435 */ /* 0x000fc800000001ff */
[----:B------:R-:W-:Y:S02]  /*37f0*/  MOV R148, R84 ;  /* 0x0000005400947202 */ /* 0x000fe40000000f00 */
[----:B------:R-:W-:-:S07]  /*3800*/  MOV R85, R145 ;  /* 0x0000009100557202 */ /* 0x000fce0000000f00 */
[----:B------:R-:W-:Y:S05]  /*3810*/  WARPSYNC.COLLECTIVE R143, `(.L_x_655) ;  /* 0x000000008f087348 */ /* 0x000fea0003c00000 */
[----:B------:R0:W1:Y:S02]  /*3820*/  SHFL.BFLY P1, R145, R148, R149, R150 ;  /* 0x0c00009594917389 */ /* 0x0000640000020096 */
[----:B01----:R-:W-:Y:S01]  /*3830*/  ENDCOLLECTIVE ;  /* 0x000000000000791b */ /* 0x003fe20003800000 */
.L_x_655:
[----:B------:R-:W-:-:S05]  /*3840*/  FADD.FTZ R85, R85, R146 ;  /* 0x0000009255557221 */ /* 0x000fca0000010000 */
[----:B------:R-:W-:Y:S01]  /*3850*/  MOV R148, R85 ;  /* 0x0000005500947202 */ /* 0x000fe20000000f00 */
[----:B------:R-:W-:-:S07]  /*3860*/  IMAD.MOV.U32 R87, RZ, RZ, R145 ;  /* 0x000000ffff577224 */ /* 0x000fce00078e0091 */
[----:B------:R-:W-:Y:S05]  /*3870*/  WARPSYNC.COLLECTIVE R143, `(.L_x_656) ;  /* 0x000000008f087348 */ /* 0x000fea0003c00000 */
[----:B------:R0:W1:Y:S02]  /*3880*/  SHFL.BFLY P1, R145, R148, R149, R150 ;  /* 0x0c00009594917389 */ /* 0x0000640000020096 */
[----:B01----:R-:W-:Y:S01]  /*3890*/  ENDCOLLECTIVE ;  /* 0x000000000000791b */ /* 0x003fe20003800000 */
.L_x_656:
[----:B------:R-:W-:Y:S01]  /*38a0*/  FADD.FTZ R87, R84, R87 ;  /* 0x0000005754577221 */ /* 0x000fe20000010000 */
[----:B------:R-:W-:-:S04]  /*38b0*/  HFMA2.MMA R149, -RZ, RZ, 0, 2.384185791015625e-07 ;  /* 0x00000004ff957435 */ /* 0x000fc800000001ff */
[----:B------:R-:W-:Y:S02]  /*38c0*/  MOV R148, R87 ;  /* 0x0000005700947202 */ /* 0x000fe40000000f00 */
[----:B------:R-:W-:-:S07]  /*38d0*/  MOV R86, R145 ;  /* 0x0000009100567202 */ /* 0x000fce0000000f00 */
[----:B------:R-:W-:Y:S05]  /*38e0*/  WARPSYNC.COLLECTIVE R143, `(.L_x_657) ;  /* 0x000000008f087348 */ /* 0x000fea0003c00000 */
[----:B------:R0:W1:Y:S02]  /*38f0*/  SHFL.BFLY P1, R145, R148, R149, R150 ;  /* 0x0c00009594917389 */ /* 0x0000640000020096 */
[----:B01----:R-:W-:Y:S01]  /*3900*/  ENDCOLLECTIVE ;  /* 0x000000000000791b */ /* 0x003fe20003800000 */
.L_x_657:
[----:B------:R-:W-:-:S04]  /*3910*/  FADD.FTZ R86, R85, R86 ;  /* 0x0000005655567221 */ /* 0x000fc80000010000 */
[----:B------:R-:W-:Y:S01]  /*3920*/  IMAD.MOV.U32 R148, RZ, RZ, R86 ;  /* 0x000000ffff947224 */ /* 0x000fe200078e0056 */
[----:B------:R-:W-:-:S07]  /*3930*/  MOV R88, R145 ;  /* 0x0000009100587202 */ /* 0x000fce0000000f00 */
[----:B------:R-:W-:Y:S05]  /*3940*/  WARPSYNC.COLLECTIVE R143, `(.L_x_658) ;  /* 0x000000008f087348 */ /* 0x000fea0003c00000 */
[----:B------:R0:W1:Y:S02]  /*3950*/  SHFL.BFLY P1, R145, R148, R149, R150 ;  /* 0x0c00009594917389 */ /* 0x0000640000020096 */
[----:B01----:R-:W-:Y:S01]  /*3960*/  ENDCOLLECTIVE ;  /* 0x000000000000791b */ /* 0x003fe20003800000 */
.L_x_658:
[----:B------:R-:W-:Y:S01]  /*3970*/  FADD.FTZ R88, R87, R88 ;  /* 0x0000005857587221 */ /* 0x000fe20000010000 */
[----:B------:R-:W-:-:S04]  /*3980*/  HFMA2.MMA R149, -RZ, RZ, 0, 4.76837158203125e-07 ;  /* 0x00000008ff957435 */ /* 0x000fc800000001ff */
[----:B------:R-:W-:Y:S02]  /*3990*/  MOV R148, R88 ;  /* 0x0000005800947202 */ /* 0x000fe40000000f00 */
[----:B------:R-:W-:-:S07]  /*39a0*/  MOV R89, R145 ;  /* 0x0000009100597202 */ /* 0x000fce0000000f00 */
[----:B------:R-:W-:Y:S05]  /*39b0*/  WARPSYNC.COLLECTIVE R143, `(.L_x_659) ;  /* 0x000000008f087348 */ /* 0x000fea0003c00000 */
[----:B------:R0:W1:Y:S02]  /*39c0*/  SHFL.BFLY P1, R145, R148, R149, R150 ;  /* 0x0c00009594917389 */ /* 0x0000640000020096 */
[----:B01----:R-:W-:Y:S01]  /*39d0*/  ENDCOLLECTIVE ;  /* 0x000000000000791b */ /* 0x003fe20003800000 */
.L_x_659:
[----:B------:R-:W-:-:S05]  /*39e0*/  FADD.FTZ R89, R86, R89 ;  /* 0x0000005956597221 */ /* 0x000fca0000010000 */
[----:B------:R-:W-:Y:S02]  /*39f0*/  MOV R148, R89 ;  /* 0x0000005900947202 */ /* 0x000fe40000000f00 */
[----:B------:R-:W-:-:S07]  /*3a00*/  MOV R91, R145 ;  /* 0x00000091005b7202 */ /* 0x000fce0000000f00 */
[----:B------:R-:W-:Y:S05]  /*3a10*/  WARPSYNC.COLLECTIVE R143, `(.L_x_660) ;  /* 0x000000008f087348 */ /* 0x000fea0003c00000 */
[----:B------:R0:W1:Y:S02]  /*3a20*/  SHFL.BFLY P1, R145, R148, R149, R150 ;  /* 0x0c00009594917389 */ /* 0x0000640000020096 */
[----:B01----:R-:W-:Y:S01]  /*3a30*/  ENDCOLLECTIVE ;  /* 0x000000000000791b */ /* 0x003fe20003800000 */
.L_x_660:
[----:B------:R-:W-:Y:S01]  /*3a40*/  FADD.FTZ R91, R88, R91 ;  /* 0x0000005b585b7221 */ /* 0x000fe20000010000 */
[----:B------:R-:W-:-:S04]  /*3a50*/  HFMA2.MMA R149, -RZ, RZ, 0, 9.5367431640625e-07 ;  /* 0x00000010ff957435 */ /* 0x000fc800000001ff */
[----:B------:R-:W-:Y:S01]  /*3a60*/  MOV R148, R91 ;  /* 0x0000005b00947202 */ /* 0x000fe20000000f00 */
[----:B------:R-:W-:-:S07]  /*3a70*/  IMAD.MOV.U32 R90, RZ, RZ, R145 ;  /* 0x000000ffff5a7224 */ /* 0x000fce00078e0091 */
[----:B------:R-:W-:Y:S05]  /*3a80*/  WARPSYNC.COLLECTIVE R143, `(.L_x_661) ;  /* 0x000000008f087348 */ /* 0x000fea0003c00000 */
[----:B------:R0:W1:Y:S02]  /*3a90*/  SHFL.BFLY P1, R145, R148, R149, R150 ;  /* 0x0c00009594917389 */ /* 0x0000640000020096 */
[----:B01----:R-:W-:Y:S01]  /*3aa0*/  ENDCOLLECTIVE ;  /* 0x000000000000791b */ /* 0x003fe20003800000 */
.L_x_661:
[----:B------:R-:W-:-:S05]  /*3ab0*/  FADD.FTZ R90, R89, R90 ;  /* 0x0000005a595a7221 */ /* 0x000fca0000010000 */
[----:B------:R-:W-:Y:S02]  /*3ac0*/  MOV R148, R90 ;  /* 0x0000005a00947202 */ /* 0x000fe40000000f00 */
[----:B------:R-:W-:-:S07]  /*3ad0*/  MOV R84, R145 ;  /* 0x0000009100547202 */ /* 0x000fce0000000f00 */
[----:B------:R-:W-:Y:S05]  /*3ae0*/  WARPSYNC.COLLECTIVE R143, `(.L_x_662) ;  /* 0x000000008f087348 */ /* 0x000fea0003c00000 */
[----:B------:R0:W1:Y:S02]  /*3af0*/  SHFL.BFLY P1, R145, R148, R149, R150 ;  /* 0x0c00009594917389 */ /* 0x0000640000020096 */
[----:B01----:R-:W-:Y:S01]  /*3b00*/  ENDCOLLECTIVE ;  /* 0x000000000000791b */ /* 0x003fe20003800000 */
.L_x_662:
[----:B------:R-:W-:Y:S01]  /*3b10*/  MOV R85, R145 ;  /* 0x0000009100557202 */ /* 0x000fe20000000f00 */
[----:B------:R-:W-:Y:S06]  /*3b20*/  BRA `(.L_x_663) ;  /* 0xffffffd800c47947 */ /* 0x000fec000383ffff */
.L_x_664:
        /* <DEDUP_REMOVED lines=13> */
.L_x_9086:


//--------------------- .text._ZN10layer_norm13ln_bwd_kernelINS_13Kernel_traitsI13__nv_bfloat16S2_S2_S2_fjLj512ELj1ELj4ELj1ELj16ENS_18Kernel_traits_baseILj512ES2_S2_S2_S2_fjLj128EEEEELb1ELb1ELb0ELb1EEEvNS_9BwdParamsE --------------------------
	.section	.text._ZN10layer_norm13ln_bwd_kernelINS_13Kernel_traitsI13__nv_bfloat16S2_S2_S2_fjLj512ELj1ELj4ELj1ELj16ENS_18Kernel_traits_baseILj512ES2_S2_S2_S2_fjLj128EEEEELb1ELb1ELb0ELb1EEEvNS_9BwdParamsE,"ax",@progbits
	.align	128
        .global         _ZN10layer_norm13ln_bwd_kernelINS_13Kernel_traitsI13__nv_bfloat16S2_S2_S2_fjLj512ELj1ELj4ELj1ELj16ENS_18Kernel_traits_baseILj512ES2_S2_S2_S2_fjLj128EEEEELb1ELb1ELb0ELb1EEEvNS_9BwdParamsE
        .type           _ZN10layer_norm13ln_bwd_kernelINS_13Kernel_traitsI13__nv_bfloat16S2_S2_S2_fjLj512ELj1ELj4ELj1ELj16ENS_18Kernel_traits_baseILj512ES2_S2_S2_S2_fjLj128EEEEELb1ELb1ELb0ELb1EEEvNS_9BwdParamsE,@function
        .size           _ZN10layer_norm13ln_bwd_kernelINS_13Kernel_traitsI13__nv_bfloat16S2_S2_S2_fjLj512ELj1ELj4ELj1ELj16ENS_18Kernel_traits_baseILj512ES2_S2_S2_S2_fjLj128EEEEELb1ELb1ELb0ELb1EEEvNS_9BwdParamsE,(.L_x_9087 - _ZN10layer_norm13ln_bwd_kernelINS_13Kernel_traitsI13__nv_bfloat16S2_S2_S2_fjLj512ELj1ELj4ELj1ELj16ENS_18Kernel_traits_baseILj512ES2_S2_S2_S2_fjLj128EEEEELb1ELb1ELb0ELb1EEEvNS_9BwdParamsE)
        .other          _ZN10layer_norm13ln_bwd_kernelINS_13Kernel_traitsI13__nv_bfloat16S2_S2_S2_fjLj512ELj1ELj4ELj1ELj16ENS_18Kernel_traits_baseILj512ES2_S2_S2_S2_fjLj128EEEEELb1ELb1ELb0ELb1EEEvNS_9BwdParamsE,@"STO_CUDA_ENTRY STV_DEFAULT"
_ZN10layer_norm13ln_bwd_kernelINS_13Kernel_traitsI13__nv_bfloat16S2_S2_S2_fjLj512ELj1ELj4ELj1ELj16ENS_18Kernel_traits_baseILj512ES2_S2_S2_S2_fjLj128EEEEELb1ELb1ELb0ELb1EEEvNS_9BwdParamsE:
.text._ZN10layer_norm13ln_bwd_kernelINS_13Kernel_traitsI13__nv_bfloat16S2_S2_S2_fjLj512ELj1ELj4ELj1ELj16ENS_18Kernel_traits_baseILj512ES2_S2_S2_S2_fjLj128EEEEELb1ELb1ELb0ELb1EEEvNS_9BwdParamsE:
[----:B------:R-:W-:Y:S01]  /*0000*/  LDC R1, c[0x0][0x28] ;  /* 0x00000a00ff017b82 */ /* 0x000fe20000000800 */
[----:B------:R-:W0:Y:S01]  /*0010*/  S2R R4, SR_TID.X ;  /* 0x0000000000047919 */ /* 0x000e220000002100 */
[----:B------:R-:W-:Y:S01]  /*0020*/  ULDC.64 UR4, c[0x0][0x278] ;  /* 0x00009e0000047ab9 */ /* 0x000fe20000000a00 */
[----:B------:R-:W-:Y:S01]  /*0030*/  ULDC UR6, c[0x0][0x214] ;  /* 0x0000850000067ab9 */ /* 0x000fe20000000800 */
[----:B------:R-:W-:Y:S01]  /*0040*/  ULDC UR8, c[0x0][0x218] ;  /* 0x0000860000087ab9 */ /* 0x000fe20000000800 */
[----:B------:R-:W-:Y:S01]  /*0050*/  ULDC UR9, c[0x0][0x290] ;  /* 0x0000a40000097ab9 */ /* 0x000fe20000000800 */
[----:B------:R-:W-:Y:S01]  /*0060*/  ULDC UR14, c[0x0][0x298] ;  /* 0x0000a600000e7ab9 */ /* 0x000fe20000000800 */
[----:B------:R-:W-:Y:S01]  /*0070*/  ULDC.64 UR10, c[0x0][0x2c8] ;  /* 0x0000b200000a7ab9 */ /* 0x000fe20000000a00 */
        /* <DEDUP_REMOVED lines=11> */
[----:B------:R-:W1:Y:S02]  /*0130*/  S2R R0, SR_CTAID.X ;  /* 0x0000000000007919 */ /* 0x000e640000002500 */
[----:B-1----:R-:W-:Y:S02]  /*0140*/  LEA R115, R0, R115, 0x2 ;  /* 0x0000007300737211 */ /* 0x002fe400078e10ff */
[----:B------:R-:W-:-:S02]  /*0150*/  LOP3.LUT R0, R4, 0x1f, RZ, 0xc0, !PT ;  /* 0x0000001f04007812 */ /* 0x000fc400078ec0ff */
        /* <DEDUP_REMOVED lines=22> */
[----:B-----5:R-:W-:Y:S02]  /*02c0*/  CS2R R38, SRZ ;  /* 0x0000000000267805 */ /* 0x020fe4000001ff00 */
[----:B------:R-:W-:Y:S02]  /*02d0*/  CS2R R36, SRZ ;  /* 0x0000000000247805 */ /* 0x000fe4000001ff00 */
[----:B------:R-:W-:Y:S02]  /*02e0*/  CS2R R34, SRZ ;  /* 0x0000000000227805 */ /* 0x000fe4000001ff00 */
[----:B------:R-:W-:Y:S01]  /*02f0*/  CS2R R32, SRZ ;  /* 0x0000000000207805 */ /* 0x000fe2000001ff00 */
[----:B------:R-:W-:Y:S06]  /*0300*/  BRA `(.L_x_667) ;  /* 0x00000028005c7947 */ /* 0x000fec0003800000 */
.L_x_666:
[----:B------:R-:W-:Y:S01]  /*0310*/  ULDC.64 UR6, c[0x0][0x260] ;  /* 0x0000980000067ab9 */ /* 0x000fe20000000a00 */
[----:B------:R-:W0:Y:S01]  /*0320*/  LDC.U8 R93, c[0x0][0x2a0] ;  /* 0x0000a800ff5d7b82 */ /* 0x000e220000000000 */
[----:B------:R-:W-:-:S04]  /*0330*/  LEA R2, P0, R0, UR6, 0x4 ;  /* 0x0000000600027c11 */ /* 0x000fc8000f8020ff */
        /* <DEDUP_REMOVED lines=13> */
[----:B-1----:R-:W-:Y:S02]  /*0410*/  CS2R R2, SRZ ;  /* 0x0000000000027805 */ /* 0x002fe4000001ff00 */
        /* <DEDUP_REMOVED lines=13> */
[----:B------:R-:W-:Y:S02]  /*04f0*/  MOV R96, RZ ;  /* 0x000000ff00607202 */ /* 0x000fe40000000f00 */
[----:B--2---:R-:W-:Y:S01]  /*0500*/  PRMT R106, R7, 0x7632, R106 ;  /* 0x00007632076a7816 */ /* 0x004fe2000000006a */
[C---:B------:R-:W-:Y:S01]  /*0510*/  IMAD.U32 R86, R5.reuse, 0x10000, RZ ;  /* 0x0001000005567824 */ /* 0x040fe200078e00ff */
[----:B------:R-:W-:Y:S02]  /*0520*/  PRMT R97, R4, 0x7632, R97 ;  /* 0x0000763204617816 */ /* 0x000fe40000000061 */
[----:B------:R-:W-:Y:S01]  /*0530*/  PRMT R98, R5, 0x7632, R98 ;  /* 0x0000763205627816 */ /* 0x000fe20000000062 */
[----:B---3--:R-:W-:Y:S01]  /*0540*/  IMAD.U32 R92, R11, 0x10000, RZ ;  /* 0x000100000b5c7824 */ /* 0x008fe200078e00ff */
[----:B------:R-:W-:Y:S01]  /*0550*/  PRMT R99, R6, 0x7632, R99 ;  /* 0x0000763206637816 */ /* 0x000fe20000000063 */
[----:B------:R-:W-:Y:S01]  /*0560*/  IMAD.U32 R106, R106, 0x10000, RZ ;  /* 0x000100006a6a7824 */ /* 0x000fe200078e00ff */
[----:B------:R-:W-:-:S02]  /*0570*/  PRMT R107, R8, 0x7632, R107 ;  /* 0x00007632086b7816 */ /* 0x000fc4000000006b */
[----:B------:R-:W-:Y:S02]  /*0580*/  PRMT R110, R9, 0x7632, R110 ;  /* 0x00007632096e7816 */ /* 0x000fe4000000006e */
[----:B------:R-:W-:Y:S02]  /*0590*/  PRMT R111, R10, 0x7632, R111 ;  /* 0x000076320a6f7816 */ /* 0x000fe4000000006f */
[----:B------:R-:W-:Y:S02]  /*05a0*/  PRMT R112, R11, 0x7632, R112 ;  /* 0x000076320b707816 */ /* 0x000fe40000000070 */
[----:B------:R-:W-:Y:S02]  /*05b0*/  SHF.L.U32 R85, R4, 0x10, RZ ;  /* 0x0000001004557819 */ /* 0x000fe400000006ff */
[----:B------:R-:W-:Y:S02]  /*05c0*/  CS2R R4, SRZ ;  /* 0x0000000000047805 */ /* 0x000fe4000001ff00 */
[----:B------:R-:W-:-:S02]  /*05d0*/  SHF.L.U32 R87, R6, 0x10, RZ ;  /* 0x0000001006577819 */ /* 0x000fc400000006ff */
[----:B------:R-:W-:Y:S02]  /*05e0*/  SHF.L.U32 R88, R7, 0x10, RZ ;  /* 0x0000001007587819 */ /* 0x000fe400000006ff */
[----:B------:R-:W-:Y:S02]  /*05f0*/  CS2R R6, SRZ ;  /* 0x0000000000067805 */ /* 0x000fe4000001ff00 */
[----:B------:R-:W-:Y:S02]  /*0600*/  SHF.L.U32 R89, R8, 0x10, RZ ;  /* 0x0000001008597819 */ /* 0x000fe400000006ff */
[----:B------:R-:W-:Y:S02]  /*0610*/  SHF.L.U32 R90, R9, 0x10, RZ ;  /* 0x00000010095a7819 */ /* 0x000fe400000006ff */
[----:B------:R-:W-:Y:S02]  /*0620*/  CS2R R8, SRZ ;  /* 0x0000000000087805 */ /* 0x000fe4000001ff00 */
[----:B------:R-:W-:-:S02]  /*0630*/  SHF.L.U32 R91, R10, 0x10, RZ ;  /* 0x000000100a5b7819 */ /* 0x000fc400000006ff */
[----:B------:R-:W-:Y:S02]  /*0640*/  CS2R R10, SRZ ;  /* 0x00000000000a7805 */ /* 0x000fe4000001ff00 */
[----:B------:R-:W-:Y:S02]  /*0650*/  SHF.L.U32 R97, R97, 0x10, RZ ;  /* 0x0000001061617819 */ /* 0x000fe400000006ff */
[----:B------:R-:W-:Y:S02]  /*0660*/  SHF.L.U32 R98, R98, 0x10, RZ ;  /* 0x0000001062627819 */ /* 0x000fe400000006ff */
[----:B------:R-:W-:Y:S02]  /*0670*/  SHF.L.U32 R99, R99, 0x10, RZ ;  /* 0x0000001063637819 */ /* 0x000fe400000006ff */
[----:B------:R-:W-:Y:S02]  /*0680*/  SHF.L.U32 R107, R107, 0x10, RZ ;  /* 0x000000106b6b7819 */ /* 0x000fe400000006ff */
[----:B------:R-:W-:-:S02]  /*0690*/  SHF.L.U32 R110, R110, 0x10, RZ ;  /* 0x000000106e6e7819 */ /* 0x000fc400000006ff */
[----:B------:R-:W-:Y:S02]  /*06a0*/  SHF.L.U32 R111, R111, 0x10, RZ ;  /* 0x000000106f6f7819 */ /* 0x000fe400000006ff */
[----:B0-----:R-:W-:-:S07]  /*06b0*/  SHF.L.U32 R112, R112, 0x10, RZ ;  /* 0x0000001070707819 */ /* 0x001fce00000006ff */
.L_x_670:
[----:B------:R-:W0:Y:S01]  /*06c0*/  @P0 LDC.64 R66, c[0x0][0x270] ;  /* 0x00009c00ff420b82 */ /* 0x000e220000000a00 */
[----:B------:R-:W-:-:S05]  /*06d0*/  IMAD R52, R115, UR8, RZ ;  /* 0x0000000873347c24 */ /* 0x000fca000f8e02ff */
[----:B------:R-:W-:Y:S02]  /*06e0*/  SHF.R.S32.HI R53, RZ, 0x1f, R52 ;  /* 0x0000001fff357819 */ /* 0x000fe40000011434 */
[----:B------:R-:W1:Y:S02]  /*06f0*/  LDC.64 R60, c[0x0][0x238] ;  /* 0x00008e00ff3c7b82 */ /* 0x000e640000000a00 */
[----:B------:R-:W-:Y:S02]  /*0700*/  LEA.HI R53, R53, R52, RZ, 0x3 ;  /* 0x0000003435357211 */ /* 0x000fe400078f18ff */
[----:B------:R-:W-:Y:S02]  /*0710*/  SHF.R.S32.HI R52, RZ, 0x1f, R115 ;  /* 0x0000001fff347819 */ /* 0x000fe40000011473 */
[----:B------:R-:W-:Y:S02]  /*0720*/  LEA.HI.SX32 R117, R53, R0, 0x1d ;  /* 0x0000000035757211 */ /* 0x000fe400078feaff */
[----:B------:R-:W2:Y:S08]  /*0730*/  LDC.64 R62, c[0x0][0x250] ;  /* 0x00009400ff3e7b82 */ /* 0x000eb00000000a00 */
[----:B------:R-:W3:Y:S01]  /*0740*/  LDC.64 R64, c[0x0][0x2b8] ;  /* 0x0000ae00ff407b82 */ /* 0x000ee20000000a00 */
[----:B0-----:R-:W-:-:S04]  /*0750*/  @P0 LEA R66, P1, R115, R66, 0x1 ;  /* 0x0000004273420211 */ /* 0x001fc800078208ff */
[----:B------:R-:W-:-:S03]  /*0760*/  @P0 LEA.HI.X R67, R115, R67, R52, 0x1, P1 ;  /* 0x0000004373430211 */ /* 0x000fc600008f0c34 */
[----:B------:R-:W0:Y:S01]  /*0770*/  LDC.64 R94, c[0x0][0x258] ;  /* 0x00009600ff5e7b82 */ /* 0x000e220000000a00 */
[C---:B-1----:R-:W-:Y:S01]  /*0780*/  IMAD.WIDE.U32 R52, R117.reuse, 0x10, R60 ;  /* 0x0000001075347825 */ /* 0x042fe200078e003c */
[----:B------:R-:W-:Y:S01]  /*0790*/  IADD3 R113, R117, 0x20, RZ ;  /* 0x0000002075717810 */ /* 0x000fe20007ffe0ff */
[----:B------:R-:W4:Y:S04]  /*07a0*/  @P0 LDG.E.U16 R114, desc[UR4][R66.64] ;  /* 0x0000000442720981 */ /* 0x000f28000c1e1500 */
[----:B------:R-:W4:Y:S01]  /*07b0*/  LDG.E.128 R52, desc[UR4][R52.64] ;  /* 0x0000000434347981 */ /* 0x000f22000c1e1d00 */
[----:B--2---:R-:W-:-:S04]  /*07c0*/  IMAD.WIDE R100, R115, 0x4, R62 ;  /* 0x0000000473647825 */ /* 0x004fc800078e023e */
[----:B------:R-:W-:Y:S01]  /*07d0*/  IMAD.WIDE.U32 R60, R113, 0x10, R60 ;  /* 0x00000010713c7825 */ /* 0x000fe200078e003c */
[----:B------:R1:W2:Y:S03]  /*07e0*/  LDG.E R122, desc[UR4][R100.64] ;  /* 0x00000004647a7981 */ /* 0x0002a6000c1e1900 */
[--C-:B---3--:R-:W-:Y:S02]  /*07f0*/  IMAD.WIDE.U32 R56, R117, 0x10, R64.reuse ;  /* 0x0000001075387825 */ /* 0x108fe400078e0040 */
[----:B------:R-:W3:Y:S02]  /*0800*/  LDG.E.128 R60, desc[UR4][R60.64] ;  /* 0x000000043c3c7981 */ /* 0x000ee4000c1e1d00 */
[----:B------:R-:W-:Y:S02]  /*0810*/  IMAD.WIDE.U32 R64, R113, 0x10, R64 ;  /* 0x0000001071407825 */ /* 0x000fe400078e0040 */
[----:B------:R-:W3:Y:S02]  /*0820*/  LDG.E.128 R56, desc[UR4][R56.64] ;  /* 0x0000000438387981 */ /* 0x000ee4000c1e1d00 */
[----:B0-----:R-:W-:-:S02]  /*0830*/  IMAD.WIDE R108, R115, 0x4, R94 ;  /* 0x00000004736c7825 */ /* 0x001fc400078e025e */
[----:B------:R-:W3:Y:S01]  /*0840*/  LDG.E.128 R64, desc[UR4][R64.64] ;  /* 0x0000000440407981 */ /* 0x000ee2000c1e1d00 */
[----:B------:R-:W1:Y:S03]  /*0850*/  LDC.64 R94, c[0x0][0x240] ;  /* 0x00009000ff5e7b82 */ /* 0x000e660000000a00 */
[----:B------:R0:W3:Y:S01]  /*0860*/  LDG.E R108, desc[UR4][R108.64] ;  /* 0x000000046c6c7981 */ /* 0x0000e2000c1e1900 */
[----:B-1----:R-:W-:-:S04]  /*0870*/  IMAD.WIDE.U32 R100, R117, 0x8, R94 ;  /* 0x0000000875647825 */ /* 0x002fc800078e005e */
[----:B------:R-:W-:Y:S02]  /*0880*/  IMAD.WIDE.U32 R94, R113, 0x8, R94 ;  /* 0x00000008715e7825 */ /* 0x000fe400078e005e */
[----:B-----5:R-:W5:Y:S04]  /*0890*/  LDG.E.64 R100, desc[UR4][R100.64] ;  /* 0x0000000464647981 */ /* 0x020f68000c1e1b00 */
[----:B------:R-:W5:Y:S01]  /*08a0*/  LDG.E.64 R94, desc[UR4][R94.64] ;  /* 0x000000045e5e7981 */ /* 0x000f62000c1e1b00 */
[----:B------:R-:W-:-:S04]  /*08b0*/  ISETP.NE.U32.AND P1, PT, RZ, UR10, PT ;  /* 0x0000000aff007c0c */ /* 0x000fc8000bf25070 */
[----:B------:R-:W-:-:S13]  /*08c0*/  ISETP.NE.AND.EX P1, PT, RZ, UR11, PT, P1 ;  /* 0x0000000bff007c0c */ /* 0x000fda000bf25310 */
[----:B------:R-:W1:Y:S08]  /*08d0*/  @P1 LDC.64 R104, c[0x0][0x2c8] ;  /* 0x0000b200ff681b82 */ /* 0x000e700000000a00 */
[----:B------:R-:W1:Y:S01]  /*08e0*/  @P1 LDC.64 R102, c[0x0][0x2c8] ;  /* 0x0000b200ff661b82 */ /* 0x000e620000000a00 */
[----:B------:R-:W-:Y:S01]  /*08f0*/  ISETP.NE.AND P2, PT, R93, RZ, PT ;  /* 0x000000ff5d00720c */ /* 0x000fe20003f45270 */
[----:B0-----:R-:W-:-:S02]  /*0900*/  IMAD.MOV.U32 R109, RZ, RZ, 0x3f800000 ;  /* 0x3f800000ff6d7424 */ /* 0x001fc400078e00ff */
[----:B-1----:R-:W-:-:S05]  /*0910*/  @P1 IMAD.WIDE.U32 R104, R113, 0x10, R104 ;  /* 0x0000001071681825 */ /* 0x002fca00078e0068 */
[----:B------:R0:W5:Y:S01]  /*0920*/  @P1 LDG.E.128 R44, desc[UR4][R104.64] ;  /* 0x00000004682c1981 */ /* 0x000162000c1e1d00 */
[----:B------:R-:W-:-:S05]  /*0930*/  @P1 IMAD.WIDE.U32 R102, R117, 0x10, R102 ;  /* 0x0000001075661825 */ /* 0x000fca00078e0066 */
[----:B------:R1:W5:Y:S01]  /*0940*/  @P1 LDG.E.128 R40, desc[UR4][R102.64] ;  /* 0x0000000466281981 */ /* 0x000362000c1e1d00 */
[----:B------:R-:W-:Y:S01]  /*0950*/  UMOV UR6, 0xffffffff ;  /* 0xffffffff00067882 */ /* 0x000fe20000000000 */
[----:B----4-:R-:W-:Y:S02]  /*0960*/  PRMT R121, R54, 0x7632, R121 ;  /* 0x0000763236797816 */ /* 0x010fe40000000079 */
[----:B0-----:R-:W-:Y:S02]  /*0970*/  PRMT R104, R55, 0x7632, R104 ;  /* 0x0000763237687816 */ /* 0x001fe40000000068 */
[----:B------:R-:W-:Y:S02]  /*0980*/  PRMT R119, R52, 0x7632, R119 ;  /* 0x0000763234777816 */ /* 0x000fe40000000077 */
[----:B--2---:R-:W-:Y:S02]  /*0990*/  FSEL R128, R122, RZ, !P2 ;  /* 0x000000ff7a807208 */ /* 0x004fe40005000000 */
[----:B------:R-:W-:-:S02]  /*09a0*/  SHF.L.U32 R121, R121, 0x10, RZ ;  /* 0x0000001079797819 */ /* 0x000fc400000006ff */
[----:B------:R-:W-:Y:S02]  /*09b0*/  SHF.L.U32 R104, R104, 0x10, RZ ;  /* 0x0000001068687819 */ /* 0x000fe400000006ff */
[----:B------:R-:W-:Y:S02]  /*09c0*/  @P0 SHF.L.U32 R109, R114, 0x10, RZ ;  /* 0x00000010726d0819 */ /* 0x000fe400000006ff */
[----:B------:R-:W-:Y:S01]  /*09d0*/  PRMT R120, R53, 0x7632, R120 ;  /* 0x0000763235787816 */ /* 0x000fe20000000078 */
[----:B---3--:R-:W-:Y:S01]  /*09e0*/  IMAD.U32 R116, R56, 0x10000, RZ ;  /* 0x0001000038747824 */ /* 0x008fe200078e00ff */
[----:B------:R-:W-:Y:S02]  /*09f0*/  SHF.L.U32 R119, R119, 0x10, RZ ;  /* 0x0000001077777819 */ /* 0x000fe400000006ff */
[----:B------:R-:W-:Y:S02]  /*0a00*/  SHF.L.U32 R52, R52, 0x10, RZ ;  /* 0x0000001034347819 */ /* 0x000fe400000006ff */
[----:B------:R-:W-:-:S02]  /*0a10*/  SHF.L.U32 R53, R53, 0x10, RZ ;  /* 0x0000001035357819 */ /* 0x000fc400000006ff */
[----:B------:R-:W-:Y:S02]  /*0a20*/  SHF.L.U32 R55, R55, 0x10, RZ ;  /* 0x0000001037377819 */ /* 0x000fe400000006ff */
[----:B------:R-:W-:Y:S02]  /*0a30*/  PRMT R118, R56, 0x7632, R118 ;  /* 0x0000763238767816 */ /* 0x000fe40000000076 */
[C---:B------:R-:W-:Y:S02]  /*0a40*/  PRMT R114, R57.reuse, 0x7632, R114 ;  /* 0x0000763239727816 */ /* 0x040fe40000000072 */
[----:B------:R-:W-:Y:S02]  /*0a50*/  SHF.L.U32 R131, R57, 0x10, RZ ;  /* 0x0000001039837819 */ /* 0x000fe400000006ff */
[----:B------:R-:W-:Y:S01]  /*0a60*/  SHF.L.U32 R126, R63, 0x10, RZ ;  /* 0x000000103f7e7819 */ /* 0x000fe200000006ff */
[----:B------:R-:W-:Y:S01]  /*0a70*/  FADD.FTZ R127, -R128, R121 ;  /* 0x00000079807f7221 */ /* 0x000fe20000010100 */
[----:B-1----:R-:W-:-:S02]  /*0a80*/  SHF.L.U32 R103, R54, 0x10, RZ ;  /* 0x0000001036677819 */ /* 0x002fc400000006ff */
[C---:B------:R-:W-:Y:S02]  /*0a90*/  PRMT R102, R58.reuse, 0x7632, R102 ;  /* 0x000076323a667816 */ /* 0x040fe40000000066 */
[----:B------:R-:W-:Y:S02]  /*0aa0*/  SHF.L.U32 R56, R58, 0x10, RZ ;  /* 0x000000103a387819 */ /* 0x000fe400000006ff */
[----:B------:R-:W-:Y:S01]  /*0ab0*/  PRMT R57, R60, 0x7632, R57 ;  /* 0x000076323c397816 */ /* 0x000fe20000000039 */
[----:B------:R-:W-:Y:S01]  /*0ac0*/  FADD.FTZ R139, -R128, R104 ;  /* 0x00000068808b7221 */ /* 0x000fe20000010100 */
[----:B------:R-:W-:Y:S02]  /*0ad0*/  PRMT R54, R59, 0x7632, R54 ;  /* 0x000076323b367816 */ /* 0x000fe40000000036 */
[----:B------:R-:W-:Y:S02]  /*0ae0*/  PRMT R58, R61, 0x7632, R58 ;  /* 0x000076323d3a7816 */ /* 0x000fe4000000003a */
[----:B------:R-:W-:-:S02]  /*0af0*/  PRMT R122, R62, 0x7632, R122 ;  /* 0x000076323e7a7816 */ /* 0x000fc4000000007a */
[----:B------:R-:W-:Y:S01]  /*0b00*/  PRMT R124, R63, 0x7632, R124 ;  /* 0x000076323f7c7816 */ /* 0x000fe2000000007c */
[C---:B------:R-:W-:Y:S01]  /*0b10*/  FADD.FTZ R63, -R128.reuse, R119 ;  /* 0x00000077803f7221 */ /* 0x040fe20000010100 */
[----:B------:R-:W-:Y:S01]  /*0b20*/  SHF.L.U32 R129, R59, 0x10, RZ ;  /* 0x000000103b817819 */ /* 0x000fe200000006ff */
[C---:B------:R-:W-:Y:S01]  /*0b30*/  FADD.FTZ R59, -R128.reuse, R52 ;  /* 0x00000034803b7221 */ /* 0x040fe20000010100 */
[----:B------:R-:W-:Y:S01]  /*0b40*/  SHF.L.U32 R105, R61, 0x10, RZ ;  /* 0x000000103d697819 */ /* 0x000fe200000006ff */
[C---:B------:R-:W-:Y:S01]  /*0b50*/  FADD.FTZ R61, -R128.reuse, R53 ;  /* 0x00000035803d7221 */ /* 0x040fe20000010100 */
[C---:B------:R-:W-:Y:S01]  /*0b60*/  FADD.FTZ R135, -R128.reuse, R55 ;  /* 0x0000003780877221 */ /* 0x040fe20000010100 */
[----:B------:R-:W-:Y:S01]  /*0b70*/  FADD.FTZ R119, -R128, R126 ;  /* 0x0000007e80777221 */ /* 0x000fe20000010100 */
[----:B------:R-:W-:Y:S01]  /*0b80*/  IMAD.U32 R62, R62, 0x10000, RZ ;  /* 0x000100003e3e7824 */ /* 0x000fe200078e00ff */
[----:B------:R-:W-:Y:S01]  /*0b90*/  SHF.L.U32 R120, R120, 0x10, RZ ;  /* 0x0000001078787819 */ /* 0x000fe200000006ff */
[----:B------:R-:W-:Y:S01]  /*0ba0*/  IMAD.U32 R57, R57, 0x10000, RZ ;  /* 0x0001000039397824 */ /* 0x000fe200078e00ff */
[----:B------:R-:W-:Y:S01]  /*0bb0*/  SHF.L.U32 R58, R58, 0x10, RZ ;  /* 0x000000103a3a7819 */ /* 0x000fe200000006ff */
[----:B------:R-:W-:Y:S01]  /*0bc0*/  FMUL.FTZ R126, R108, R127 ;  /* 0x0000007f6c7e7220 */ /* 0x000fe20000410000 */
[----:B------:R-:W-:Y:S01]  /*0bd0*/  SHF.L.U32 R55, R122, 0x10, RZ ;  /* 0x000000107a377819 */ /* 0x000fe200000006ff */
[----:B------:R-:W-:Y:S01]  /*0be0*/  FMUL.FTZ R127, R108, R139 ;  /* 0x0000008b6c7f7220 */ /* 0x000fe20000410000 */
[----:B------:R-:W-:-:S02]  /*0bf0*/  SHF.L.U32 R53, R124, 0x10, RZ ;  /* 0x000000107c357819 */ /* 0x000fc400000006ff */
[----:B------:R-:W-:Y:S01]  /*0c00*/  SHF.L.U32 R54, R54, 0x10, RZ ;  /* 0x0000001036367819 */ /* 0x000fe200000006ff */
[----:B------:R-:W-:Y:S01]  /*0c10*/  FADD.FTZ R125, -R128, R103 ;  /* 0x00000067807d7221 */ /* 0x000fe20000010100 */
[C---:B------:R-:W-:Y:S02]  /*0c20*/  PRMT R122, R64.reuse, 0x7632, R122 ;  /* 0x00007632407a7816 */ /* 0x040fe4000000007a */
[----:B------:R-:W-:Y:S01]  /*0c30*/  SHF.L.U32 R124, R64, 0x10, RZ ;  /* 0x00000010407c7819 */ /* 0x000fe200000006ff */
[----:B------:R-:W-:Y:S01]  /*0c40*/  FMUL.FTZ R64, R85, R116 ;  /* 0x0000007455407220 */ /* 0x000fe20000410000 */
[----:B------:R-:W-:Y:S01]  /*0c50*/  SHF.L.U32 R118, R118, 0x10, RZ ;  /* 0x0000001076767819 */ /* 0x000fe200000006ff */
[----:B------:R-:W-:Y:S01]  /*0c60*/  FADD.FTZ R103, -R128, R105 ;  /* 0x0000006980677221 */ /* 0x000fe20000010100 */
[----:B------:R-:W-:Y:S01]  /*0c70*/  SHF.L.U32 R60, R60, 0x10, RZ ;  /* 0x000000103c3c7819 */ /* 0x000fe200000006ff */
[----:B------:R-:W-:Y:S01]  /*0c80*/  FMUL.FTZ R59, R108, R59 ;  /* 0x0000003b6c3b7220 */ /* 0x000fe20000410000 */
[C---:B------:R-:W-:Y:S01]  /*0c90*/  FADD.FTZ R105, -R128.reuse, R62 ;  /* 0x0000003e80697221 */ /* 0x040fe20000010100 */
[----:B------:R-:W-:Y:S01]  /*0ca0*/  FADD.FTZ R121, -R128, R57 ;  /* 0x0000003980797221 */ /* 0x000fe20000010100 */
[----:B------:R-:W-:Y:S01]  /*0cb0*/  FMUL.FTZ R132, R108, R63 ;  /* 0x0000003f6c847220 */ /* 0x000fe20000410000 */
[C---:B------:R-:W-:Y:S01]  /*0cc0*/  FADD.FTZ R123, -R128.reuse, R120 ;  /* 0x00000078807b7221 */ /* 0x040fe20000010100 */
[----:B------:R-:W-:Y:S01]  /*0cd0*/  FADD.FTZ R57, -R128, R58 ;  /* 0x0000003a80397221 */ /* 0x000fe20000010100 */
[----:B------:R-:W-:Y:S01]  /*0ce0*/  FMUL.FTZ R62, R108, R61 ;  /* 0x0000003d6c3e7220 */ /* 0x000fe20000410000 */
[----:B------:R-:W-:Y:S01]  /*0cf0*/  FADD.FTZ R23, R54, R23 ;  /* 0x0000001736177221 */ /* 0x000fe20000010000 */
[-C--:B------:R-:W-:Y:S01]  /*0d00*/  FFMA.FTZ R72, R127, R54.reuse, R72 ;  /* 0x000000367f487223 */ /* 0x080fe20000010048 */
[----:B------:R-:W-:Y:S01]  /*0d10*/  FMUL.FTZ R63, R106, R54 ;  /* 0x000000366a3f7220 */ /* 0x000fe20000410000 */
[----:B------:R-:W-:Y:S01]  /*0d20*/  FMUL.FTZ R58, R108, R125 ;  /* 0x0000007d6c3a7220 */ /* 0x000fe20000410000 */
[----:B------:R-:W-:Y:S01]  /*0d30*/  FMUL.FTZ R137, R97, R118 ;  /* 0x0000007661897220 */ /* 0x000fe20000410000 */
[----:B------:R-:W-:Y:S01]  /*0d40*/  FADD.FTZ R54, RZ, R64 ;  /* 0x00000040ff367221 */ /* 0x000fe20000010000 */
[----:B------:R-:W-:Y:S01]  /*0d50*/  FFMA.FTZ R125, R59, R64, RZ ;  /* 0x000000403b7d7223 */ /* 0x000fe200000100ff */
[C---:B------:R-:W-:Y:S01]  /*0d60*/  FADD.FTZ R141, -R128.reuse, R60 ;  /* 0x0000003c808d7221 */ /* 0x040fe20000010100 */
[C---:B------:R-:W-:Y:S01]  /*0d70*/  FADD.FTZ R55, -R128.reuse, R55 ;  /* 0x0000003780377221 */ /* 0x040fe20000010100 */
[----:B------:R-:W-:Y:S01]  /*0d80*/  FADD.FTZ R53, -R128, R53 ;  /* 0x0000003580357221 */ /* 0x000fe20000010100 */
[----:B------:R-:W-:Y:S01]  /*0d90*/  SHF.L.U32 R133, R114, 0x10, RZ ;  /* 0x0000001072857819 */ /* 0x000fe200000006ff */
        /* <DEDUP_REMOVED lines=15> */
[C---:B------:R-:W-:Y:S01]  /*0e90*/  PRMT R130, R65.reuse, 0x7632, R130 ;  /* 0x0000763241827816 */ /* 0x040fe20000000082 */
[----:B------:R-:W-:Y:S01]  /*0ea0*/  FMUL.FTZ R60, R108, R135 ;  /* 0x000000876c3c7220 */ /* 0x000fe20000410000 */
[----:B------:R-:W-:Y:S01]  /*0eb0*/  SHF.L.U32 R134, R65, 0x10, RZ ;  /* 0x0000001041867819 */ /* 0x000fe200000006ff */
[----:B------:R-:W-:Y:S01]  /*0ec0*/  FMUL.FTZ R65, R99, R102 ;  /* 0x0000006663417220 */ /* 0x000fe20000410000 */
[----:B------:R-:W-:Y:S01]  /*0ed0*/  FADD.FTZ R54, R54, R61 ;  /* 0x0000003d36367221 */ /* 0x000fe20000010000 */
[----:B------:R-:W-:Y:S01]  /*0ee0*/  FFMA.FTZ R125, R58, R61, R125 ;  /* 0x0000003d3a7d7223 */ /* 0x000fe2000001007d */
[----:B------:R-:W-:Y:S01]  /*0ef0*/  FADD.FTZ R71, R129, R71 ;  /* 0x0000004781477221 */ /* 0x000fe20000010000 */
[-C--:B------:R-:W-:Y:S01]  /*0f00*/  FFMA.FTZ R73, R60, R129.reuse, R73 ;  /* 0x000000813c497223 */ /* 0x080fe20000010049 */
[----:B------:R-:W-:Y:S01]  /*0f10*/  PRMT R52, R67, 0x7632, R52 ;  /* 0x0000763243347816 */ /* 0x000fe20000000034 */
[----:B------:R-:W-:Y:S01]  /*0f20*/  FMUL.FTZ R129, R88, R129 ;  /* 0x0000008158817220 */ /* 0x000fe20000410000 */
[----:B------:R-:W-:Y:S01]  /*0f30*/  FADD.FTZ R54, R54, R65 ;  /* 0x0000004136367221 */ /* 0x000fe20000010000 */
[----:B------:R-:W-:Y:S01]  /*0f40*/  FFMA.FTZ R125, R126, R65, R125 ;  /* 0x000000417e7d7223 */ /* 0x000fe2000001007d */
[----:B------:R-:W-:-:S02]  /*0f50*/  SHF.L.U32 R135, R52, 0x10, RZ ;  /* 0x0000001034877819 */ /* 0x000fc400000006ff */
[----:B------:R-:W-:Y:S01]  /*0f60*/  FADD.FTZ R54, R54, R129 ;  /* 0x0000008136367221 */ /* 0x000fe20000010000 */
[----:B------:R-:W-:Y:S01]  /*0f70*/  FFMA.FTZ R52, R60, R129, R125 ;  /* 0x000000813c347223 */ /* 0x000fe2000001007d */
[C---:B------:R-:W-:Y:S01]  /*0f80*/  PRMT R136, R66.reuse, 0x7632, R136 ;  /* 0x0000763242887816 */ /* 0x040fe20000000088 */
[----:B------:R-:W-:Y:S01]  /*0f90*/  IMAD.U32 R104, R66, 0x10000, RZ ;  /* 0x0001000042687824 */ /* 0x000fe200078e00ff */
[----:B------:R-:W-:Y:S01]  /*0fa0*/  SHF.L.U32 R120, R67, 0x10, RZ ;  /* 0x0000001043787819 */ /* 0x000fe200000006ff */
[----:B------:R-:W-:Y:S02]  /*0fb0*/  IMAD.U32 R122, R122, 0x10000, RZ ;  /* 0x000100007a7a7824 */ /* 0x000fe400078e00ff */
[----:B------:R-:W-:Y:S01]  /*0fc0*/  FMUL.FTZ R66, R89, R124 ;  /* 0x0000007c59427220 */ /* 0x000fe20000410000 */
[----:B------:R-:W-:Y:S01]  /*0fd0*/  FADD.FTZ R125, R54, R63 ;  /* 0x0000003f367d7221 */ /* 0x000fe20000010000 */
[C---:B------:R-:W-:Y:S01]  /*0fe0*/  FMUL.FTZ R67, R108.reuse, R141 ;  /* 0x0000008d6c437220 */ /* 0x040fe20000410000 */
[----:B------:R-:W-:Y:S01]  /*0ff0*/  FFMA.FTZ R54, R127, R63, R52 ;  /* 0x0000003f7f367223 */ /* 0x000fe20000010034 */
[----:B------:R-:W-:Y:S01]  /*1000*/  FMUL.FTZ R114, R108, R121 ;  /* 0x000000796c727220 */ /* 0x000fe20000410000 */
[----:B------:R-:W-:Y:S01]  /*1010*/  FMUL.FTZ R121, R107, R122 ;  /* 0x0000007a6b797220 */ /* 0x000fe20000410000 */
[----:B------:R-:W-:Y:S01]  /*1020*/  FADD.FTZ R52, R125, R66 ;  /* 0x000000427d347221 */ /* 0x000fe20000010000 */
[----:B------:R-:W-:Y:S01]  /*1030*/  FFMA.FTZ R125, R67, R66, R54 ;  /* 0x00000042437d7223 */ /* 0x000fe20000010036 */
[----:B------:R-:W-:Y:S01]  /*1040*/  FADD.FTZ R84, R116, R84 ;  /* 0x0000005474547221 */ /* 0x000fe20000010000 */
[----:B------:R-:W-:Y:S01]  /*1050*/  FFMA.FTZ R96, R59, R116, R96 ;  /* 0x000000743b607223 */ /* 0x000fe20000010060 */
[----:B------:R-:W-:Y:S01]  /*1060*/  SHF.L.U32 R123, R130, 0x10, RZ ;  /* 0x00000010827b7819 */ /* 0x000fe200000006ff */
[----:B------:R-:W-:Y:S01]  /*1070*/  FADD.FTZ R74, R102, R74 ;  /* 0x0000004a664a7221 */ /* 0x000fe20000010000 */
[----:B------:R-:W-:Y:S01]  /*1080*/  FFMA.FTZ R75, R126, R102, R75 ;  /* 0x000000667e4b7223 */ /* 0x000fe2000001004b */
[----:B------:R-:W-:Y:S01]  /*1090*/  FMUL.FTZ R116, R108, R57 ;  /* 0x000000396c747220 */ /* 0x000fe20000410000 */
[----:B------:R-:W-:Y:S01]  /*10a0*/  FMUL.FTZ R102, R90, R134 ;  /* 0x000000865a667220 */ /* 0x000fe20000410000 */
[----:B------:R-:W-:Y:S01]  /*10b0*/  FADD.FTZ R57, R52, R121 ;  /* 0x0000007934397221 */ /* 0x000fe20000010000 */
[----:B------:R-:W-:Y:S01]  /*10c0*/  FMUL.FTZ R103, R108, R103 ;  /* 0x000000676c677220 */ /* 0x000fe20000410000 */
        /* <DEDUP_REMOVED lines=62> */
.L_x_682:
[----:B------:R-:W3:Y:S02]  /*14b0*/  LDC.64 R56, c[0x0][0x220] ;  /* 0x00008800ff387b82 */ /* 0x000ee40000000a00 */
[----:B---3--:R-:W-:-:S06]  /*14c0*/  IMAD.WIDE.U32 R52, R117, 0x10, R56 ;  /* 0x0000001075347825 */ /* 0x008fcc00078e0038 */
[----:B------:R-:W3:Y:S01]  /*14d0*/  LDG.E.128 R52, desc[UR4][R52.64] ;  /* 0x0000000434347981 */ /* 0x000ee2000c1e1d00 */
[----:B-1----:R-:W-:Y:S01]  /*14e0*/  FADD.FTZ R139, R134, R139 ;  /* 0x0000008b868b7221 */ /* 0x002fe20000010000 */
[----:B--2---:R-:W-:Y:S01]  /*14f0*/  FADD.FTZ R135, R136, R141 ;  /* 0x0000008d88877221 */ /* 0x004fe20000010000 */
[----:B0----5:R-:W-:Y:S01]  /*1500*/  MOV R134, R100 ;  /* 0x0000006400867202 */ /* 0x021fe20000000f00 */
[----:B------:R-:W-:-:S04]  /*1510*/  IMAD.WIDE.U32 R56, R113, 0x10, R56 ;  /* 0x0000001071387825 */ /* 0x000fc800078e0038 */
[----:B------:R-:W-:Y:S01]  /*1520*/  FMUL.FTZ R130, R139, UR9 ;  /* 0x000000098b827c20 */ /* 0x000fe20008410000 */
[----:B------:R-:W-:Y:S01]  /*1530*/  FMUL.FTZ R135, R135, UR9 ;  /* 0x0000000987877c20 */ /* 0x000fe20008410000 */
[----:B------:R-:W-:Y:S02]  /*1540*/  LOP3.LUT P4, RZ, R100, 0xff00, RZ, 0xc0, !PT ;  /* 0x0000ff0064ff7812 */ /* 0x000fe4000788c0ff */
[----:B------:R-:W-:Y:S02]  /*1550*/  LOP3.LUT P3, RZ, R134, 0xff, RZ, 0xc0, !PT ;  /* 0x000000ff86ff7812 */ /* 0x000fe4000786c0ff */
[----:B------:R-:W-:Y:S02]  /*1560*/  FSEL R130, R130, RZ, !P2 ;  /* 0x000000ff82827208 */ /* 0x000fe40005000000 */
[----:B------:R-:W-:Y:S02]  /*1570*/  @P1 PRMT R134, R40, 0x7632, R134 ;  /* 0x0000763228861816 */ /* 0x000fe40000000086 */
[----:B------:R-:W-:Y:S01]  /*1580*/  LOP3.LUT P5, RZ, R100, 0xff0000, RZ, 0xc0, !PT ;  /* 0x00ff000064ff7812 */ /* 0x000fe200078ac0ff */
[-CC-:B------:R-:W-:Y:S01]  /*1590*/  FFMA.FTZ R132, R132, R135.reuse, R130.reuse ;  /* 0x0000008784847223 */ /* 0x180fe20000010082 */
[----:B------:R-:W-:Y:S01]  /*15a0*/  FFMA.FTZ R59, R59, R135, R130 ;  /* 0x000000873b3b7223 */ /* 0x000fe20000010082 */
[----:B------:R-:W-:-:S02]  /*15b0*/  @P1 IMAD.U32 R141, R134, 0x10000, RZ ;  /* 0x00010000868d1824 */ /* 0x000fc400078e00ff */
[-C--:B------:R-:W-:Y:S01]  /*15c0*/  FFMA.FTZ R128, R128, R135.reuse, R130 ;  /* 0x0000008780807223 */ /* 0x080fe20000010082 */
[----:B------:R-:W-:Y:S01]  /*15d0*/  FADD.FTZ R139, R137, -R132 ;  /* 0x80000084898b7221 */ /* 0x000fe20000010000 */
[----:B------:R-:W-:Y:S01]  /*15e0*/  FADD.FTZ R59, R64, -R59 ;  /* 0x8000003b403b7221 */ /* 0x000fe20000010000 */
[----:B------:R-:W-:Y:S01]  /*15f0*/  FFMA.FTZ R64, R62, R135, R130 ;  /* 0x000000873e407223 */ /* 0x000fe20000010082 */
[----:B------:R-:W-:Y:S01]  /*1600*/  @P1 SHF.L.U32 R137, R40, 0x10, RZ ;  /* 0x0000001028891819 */ /* 0x000fe200000006ff */
[C---:B------:R-:W-:Y:S01]  /*1610*/  FMUL.FTZ R134, R108.reuse, R139 ;  /* 0x0000008b6c867220 */ /* 0x040fe20000410000 */
[----:B------:R-:W-:Y:S01]  /*1620*/  FMUL.FTZ R62, R108, R59 ;  /* 0x0000003b6c3e7220 */ /* 0x000fe20000410000 */
[--C-:B------:R-:W-:Y:S01]  /*1630*/  FADD.FTZ R139, R131, -R64.reuse ;  /* 0x80000040838b7221 */ /* 0x100fe20000010000 */
[----:B------:R-:W-:Y:S01]  /*1640*/  @P4 PRMT R64, R36, 0x7632, R64 ;  /* 0x0000763224404816 */ /* 0x000fe20000000040 */
[----:B------:R-:W-:Y:S01]  /*1650*/  @P1 FADD.FTZ R134, R134, R141 ;  /* 0x0000008d86861221 */ /* 0x000fe20000010000 */
[----:B------:R-:W-:Y:S01]  /*1660*/  @P1 FADD.FTZ R62, R62, R137 ;  /* 0x000000893e3e1221 */ /* 0x000fe20000010000 */
[----:B------:R-:W-:Y:S01]  /*1670*/  @P1 SHF.L.U32 R141, R41, 0x10, RZ ;  /* 0x00000010298d1819 */ /* 0x000fe200000006ff */
[----:B------:R-:W-:Y:S01]  /*1680*/  FMUL.FTZ R136, R108, R139 ;  /* 0x0000008b6c887220 */ /* 0x000fe20000410000 */
[-C--:B------:R-:W-:Y:S01]  /*1690*/  FMUL.FTZ R137, R134, R109.reuse ;  /* 0x0000006d86897220 */ /* 0x080fe20000410000 */
[----:B------:R-:W-:Y:S01]  /*16a0*/  @P4 SHF.L.U32 R138, R64, 0x10, RZ ;  /* 0x00000010408a4819 */ /* 0x000fe200000006ff */
[-C--:B------:R-:W-:Y:S01]  /*16b0*/  FMUL.FTZ R64, R62, R109.reuse ;  /* 0x0000006d3e407220 */ /* 0x080fe20000410000 */
[----:B------:R-:W-:Y:S01]  /*16c0*/  HFMA2.MMA R132, -RZ, RZ, 0, 0 ;  /* 0x00000000ff847435 */ /* 0x000fe200000001ff */
[----:B------:R-:W-:Y:S01]  /*16d0*/  FMUL.FTZ R145, R137, UR14 ;  /* 0x0000000e89917c20 */ /* 0x000fe20008410000 */
[----:B------:R-:W-:Y:S01]  /*16e0*/  @P1 FADD.FTZ R136, R136, R141 ;  /* 0x0000008d88881221 */ /* 0x000fe20000010000 */
[----:B------:R-:W-:Y:S01]  /*16f0*/  @P3 SHF.L.U32 R131, R36, 0x10, RZ ;  /* 0x0000001024833819 */ /* 0x000fe200000006ff */
[----:B------:R-:W-:Y:S01]  /*1700*/  FMUL.FTZ R140, R64, UR14 ;  /* 0x0000000e408c7c20 */ /* 0x000fe20008410000 */
[----:B------:R-:W-:Y:S01]  /*1710*/  MOV R59, RZ ;  /* 0x000000ff003b7202 */ /* 0x000fe20000000f00 */
[----:B------:R-:W-:Y:S01]  /*1720*/  @P4 FMUL.FTZ R59, R145, R138 ;  /* 0x0000008a913b4220 */ /* 0x000fe20000410000 */
[----:B------:R-:W-:Y:S01]  /*1730*/  FMUL.FTZ R138, R136, R109 ;  /* 0x0000006d888a7220 */ /* 0x000fe20000410000 */
[----:B------:R-:W-:Y:S01]  /*1740*/  LOP3.LUT P2, RZ, R100, 0xff000000, RZ, 0xc0, !PT ;  /* 0xff00000064ff7812 */ /* 0x000fe2000784c0ff */
[----:B------:R-:W-:Y:S01]  /*1750*/  FADD.FTZ R143, R133, -R128 ;  /* 0x80000080858f7221 */ /* 0x000fe20000010000 */
[----:B------:R-:W-:Y:S01]  /*1760*/  @P3 FMUL.FTZ R132, R140, R131 ;  /* 0x000000838c843220 */ /* 0x000fe20000410000 */
[----:B------:R-:W-:Y:S01]  /*1770*/  HFMA2.MMA R128, -RZ, RZ, 0, 0 ;  /* 0x00000000ff807435 */ /* 0x000fe200000001ff */
[----:B------:R-:W-:Y:S01]  /*1780*/  IMAD.MOV.U32 R131, RZ, RZ, RZ ;  /* 0x000000ffff837224 */ /* 0x000fe200078e00ff */
[----:B------:R-:W-:Y:S01]  /*1790*/  HFMA2.MMA R137, -RZ, RZ, 0, 0 ;  /* 0x00000000ff897435 */ /* 0x000fe200000001ff */
[----:B------:R-:W-:Y:S01]  /*17a0*/  @P5 SHF.L.U32 R139, R37, 0x10, RZ ;  /* 0x00000010258b5819 */ /* 0x000fe200000006ff */
[----:B------:R-:W-:Y:S01]  /*17b0*/  FMUL.FTZ R141, R138, UR14 ;  /* 0x0000000e8a8d7c20 */ /* 0x000fe20008410000 */
[----:B------:R-:W-:Y:S01]  /*17c0*/  MOV R133, RZ ;  /* 0x000000ff00857202 */ /* 0x000fe20000000f00 */
[--C-:B------:R-:W-:Y:S01]  /*17d0*/  FFMA.FTZ R126, R126, R135, R130.reuse ;  /* 0x000000877e7e7223 */ /* 0x100fe20000010082 */
[----:B------:R-:W-:Y:S01]  /*17e0*/  LOP3.LUT P6, RZ, R101, 0xff0000, RZ, 0xc0, !PT ;  /* 0x00ff000065ff7812 */ /* 0x000fe200078cc0ff */
[----:B------:R-:W-:Y:S01]  /*17f0*/  @P5 FMUL.FTZ R137, R141, R139 ;  /* 0x0000008b8d895220 */ /* 0x000fe20000410000 */
[----:B------:R-:W-:Y:S01]  /*1800*/  MOV R100, RZ ;  /* 0x000000ff00647202 */ /* 0x000fe20000000f00 */
[----:B------:R-:W-:Y:S01]  /*1810*/  FFMA.FTZ R60, R60, R135, R130 ;  /* 0x000000873c3c7223 */ /* 0x000fe20000010082 */
[----:B------:R-:W-:Y:S01]  /*1820*/  FADD.FTZ R65, R65, -R126 ;  /* 0x8000007e41417221 */ /* 0x000fe20000010000 */
[----:B------:R-:W-:-:S02]  /*1830*/  MOV R146, RZ ;  /* 0x000000ff00927202 */ /* 0x000fc40000000f00 */
[--C-:B------:R-:W-:Y:S01]  /*1840*/  FADD.FTZ R129, R129, -R60.reuse ;  /* 0x8000003c81817221 */ /* 0x100fe20000010000 */
[----:B------:R-:W-:Y:S01]  /*1850*/  @P1 PRMT R60, R43, 0x7632, R60 ;  /* 0x000076322b3c1816 */ /* 0x000fe2000000003c */
[----:B------:R-:W-:Y:S01]  /*1860*/  FMUL.FTZ R144, R108, R65 ;  /* 0x000000416c907220 */ /* 0x000fe20000410000 */
[----:B------:R-:W-:-:S03]  /*1870*/  MOV R152, RZ ;  /* 0x000000ff00987202 */ /* 0x000fc60000000f00 */
[----:B------:R-:W-:Y:S02]  /*1880*/  @P6 SHF.L.U32 R150, R39, 0x10, RZ ;  /* 0x0000001027966819 */ /* 0x000fe400000006ff */
[C---:B---3--:R-:W-:Y:S02]  /*1890*/  @P4 PRMT R64, R52.reuse, 0x7632, R64 ;  /* 0x0000763234404816 */ /* 0x048fe40000000040 */
[----:B------:R-:W-:Y:S02]  /*18a0*/  @P3 SHF.L.U32 R52, R52, 0x10, RZ ;  /* 0x0000001034343819 */ /* 0x000fe400000006ff */
[C---:B------:R-:W-:Y:S01]  /*18b0*/  @P5 SHF.L.U32 R138, R53.reuse, 0x10, RZ ;  /* 0x00000010358a5819 */ /* 0x040fe200000006ff */
[----:B------:R-:W-:Y:S01]  /*18c0*/  @P4 IMAD.U32 R64, R64, 0x10000, RZ ;  /* 0x0001000040404824 */ /* 0x000fe200078e00ff */
[----:B------:R-:W-:Y:S01]  /*18d0*/  @P2 PRMT R53, R53, 0x7632, R53 ;  /* 0x0000763235352816 */ /* 0x000fe20000000035 */
[----:B------:R-:W-:Y:S01]  /*18e0*/  @P3 FMUL.FTZ R131, R140, R52 ;  /* 0x000000348c833220 */ /* 0x000fe20000410000 */
[----:B------:R-:W-:Y:S01]  /*18f0*/  @P1 PRMT R52, R41, 0x7632, R52 ;  /* 0x0000763229341816 */ /* 0x000fe20000000034 */
[----:B------:R-:W-:Y:S01]  /*1900*/  @P4 FMUL.FTZ R128, R145, R64 ;  /* 0x0000004091804220 */ /* 0x000fe20000410000 */
[----:B------:R-:W-:Y:S01]  /*1910*/  FFMA.FTZ R64, R58, R135, R130 ;  /* 0x000000873a407223 */ /* 0x000fe20000010082 */
[----:B------:R-:W-:Y:S01]  /*1920*/  FMUL.FTZ R58, R108, R143 ;  /* 0x0000008f6c3a7220 */ /* 0x000fe20000410000 */
[----:B------:R-:W-:Y:S01]  /*1930*/  @P1 SHF.L.U32 R139, R52, 0x10, RZ ;  /* 0x00000010348b1819 */ /* 0x000fe200000006ff */
[----:B------:R-:W-:Y:S01]  /*1940*/  @P5 FMUL.FTZ R133, R141, R138 ;  /* 0x0000008a8d855220 */ /* 0x000fe20000410000 */
[----:B------:R-:W-:Y:S01]  /*1950*/  @P2 PRMT R52, R37, 0x7632, R52 ;  /* 0x0000763225342816 */ /* 0x000fe20000000034 */
[----:B------:R-:W-:Y:S01]  /*1960*/  HFMA2.MMA R138, -RZ, RZ, 0, 0 ;  /* 0x00000000ff8a7435 */ /* 0x000fe200000001ff */
[C---:B------:R-:W-:Y:S01]  /*1970*/  LOP3.LUT P3, RZ, R101.reuse, 0xff, RZ, 0xc0, !PT ;  /* 0x000000ff65ff7812 */ /* 0x040fe2000786c0ff */
[----:B------:R-:W-:Y:S01]  /*1980*/  @P1 FADD.FTZ R58, R58, R139 ;  /* 0x0000008b3a3a1221 */ /* 0x000fe20000010000 */
[----:B------:R-:W-:Y:S01]  /*1990*/  LOP3.LUT P4, RZ, R101, 0xff00, RZ, 0xc0, !PT ;  /* 0x0000ff0065ff7812 */ /* 0x000fe2000788c0ff */
[----:B------:R-:W-:Y:S01]  /*19a0*/  @P2 IMAD.U32 R53, R53, 0x10000, RZ ;  /* 0x0001000035352824 */ /* 0x000fe200078e00ff */
[----:B------:R-:W-:Y:S01]  /*19b0*/  LOP3.LUT P5, RZ, R101, 0xff000000, RZ, 0xc0, !PT ;  /* 0xff00000065ff7812 */ /* 0x000fe200078ac0ff */
[----:B------:R-:W-:Y:S01]  /*19c0*/  FADD.FTZ R101, R61, -R64 ;  /* 0x800000403d657221 */ /* 0x000fe20000010000 */
[----:B------:R-:W-:Y:S01]  /*19d0*/  @P2 SHF.L.U32 R61, R52, 0x10, RZ ;  /* 0x00000010343d2819 */ /* 0x000fe200000006ff */
[----:B------:R-:W-:Y:S01]  /*19e0*/  FMUL.FTZ R52, R58, R109 ;  /* 0x0000006d3a347220 */ /* 0x000fe20000410000 */
[----:B------:R-:W-:Y:S01]  /*19f0*/  @P1 SHF.L.U32 R139, R60, 0x10, RZ ;  /* 0x000000103c8b1819 */ /* 0x000fe200000006ff */
[C---:B------:R-:W-:Y:S01]  /*1a00*/  FMUL.FTZ R140, R108.reuse, R101 ;  /* 0x000000656c8c7220 */ /* 0x040fe20000410000 */
[----:B------:R-:W-:Y:S01]  /*1a10*/  FMUL.FTZ R60, R108, R129 ;  /* 0x000000816c3c7220 */ /* 0x000fe20000410000 */
[----:B------:R-:W-:Y:S01]  /*1a20*/  FMUL.FTZ R64, R52, UR14 ;  /* 0x0000000e34407c20 */ /* 0x000fe20008410000 */
[----:B------:R-:W-:Y:S01]  /*1a30*/  FFMA.FTZ R52, R127, R135, R130 ;  /* 0x000000877f347223 */ /* 0x000fe20000010082 */
[----:B------:R-:W-:-:S02]  /*1a40*/  @P3 SHF.L.U32 R148, R38, 0x10, RZ ;  /* 0x0000001026943819 */ /* 0x000fc400000006ff */
[C---:B------:R-:W-:Y:S01]  /*1a50*/  @P2 FMUL.FTZ R100, R64.reuse, R53 ;  /* 0x0000003540642220 */ /* 0x040fe20000410000 */
[----:B------:R-:W-:Y:S01]  /*1a60*/  @P2 FMUL.FTZ R138, R64, R61 ;  /* 0x0000003d408a2220 */ /* 0x000fe20000410000 */
[----:B------:R-:W-:Y:S01]  /*1a70*/  ISETP.NE.U32.AND P2, PT, RZ, UR12, PT ;  /* 0x0000000cff007c0c */ /* 0x000fe2000bf45070 */
[--C-:B------:R-:W-:Y:S01]  /*1a80*/  FADD.FTZ R127, R63, -R52.reuse ;  /* 0x800000343f7f7221 */ /* 0x100fe20000010000 */
[----:B------:R-:W-:Y:S01]  /*1a90*/  @P1 PRMT R52, R42, 0x7632, R52 ;  /* 0x000076322a341816 */ /* 0x000fe20000000034 */
[----:B------:R-:W0:Y:S01]  /*1aa0*/  LDC.64 R64, c[0x0][0x2f8] ;  /* 0x0000be00ff407b82 */ /* 0x000e220000000a00 */
[----:B------:R-:W-:Y:S01]  /*1ab0*/  ISETP.NE.AND.EX P2, PT, RZ, UR13, PT, P2 ;  /* 0x0000000dff007c0c */ /* 0x000fe2000bf45320 */
[----:B------:R-:W-:Y:S01]  /*1ac0*/  FMUL.FTZ R142, R108, R127 ;  /* 0x0000007f6c8e7220 */ /* 0x000fe20000410000 */
[----:B------:R-:W-:Y:S02]  /*1ad0*/  @P1 SHF.L.U32 R53, R42, 0x10, RZ ;  /* 0x000000102a351819 */ /* 0x000fe400000006ff */
[----:B------:R-:W-:Y:S01]  /*1ae0*/  @P1 SHF.L.U32 R61, R52, 0x10, RZ ;  /* 0x00000010343d1819 */ /* 0x000fe200000006ff */
[----:B------:R-:W-:Y:S01]  /*1af0*/  @P1 FADD.FTZ R142, R142, R139 ;  /* 0x0000008b8e8e1221 */ /* 0x000fe20000010000 */
[----:B------:R-:W-:Y:S01]  /*1b00*/  @P1 SHF.L.U32 R63, R43, 0x10, RZ ;  /* 0x000000102b3f1819 */ /* 0x000fe200000006ff */
[----:B------:R-:W-:Y:S01]  /*1b10*/  @P1 FADD.FTZ R140, R140, R53 ;  /* 0x000000358c8c1221 */ /* 0x000fe20000010000 */
[----:B------:R-:W-:Y:S01]  /*1b20*/  @P5 PRMT R101, R39, 0x7632, R101 ;  /* 0x0000763227655816 */ /* 0x000fe20000000065 */
[----:B------:R-:W-:Y:S01]  /*1b30*/  @P1 FADD.FTZ R144, R144, R61 ;  /* 0x0000003d90901221 */ /* 0x000fe20000010000 */
[----:B------:R-:W-:Y:S01]  /*1b40*/  FMUL.FTZ R127, R142, R109 ;  /* 0x0000006d8e7f7220 */ /* 0x000fe20000410000 */
[--C-:B------:R-:W-:Y:S01]  /*1b50*/  @P1 FADD.FTZ R60, R60, R63.reuse ;  /* 0x0000003f3c3c1221 */ /* 0x100fe20000010000 */
[----:B------:R-:W-:Y:S01]  /*1b60*/  @P4 PRMT R63, R38, 0x7632, R63 ;  /* 0x00007632263f4816 */ /* 0x000fe2000000003f */
[----:B------:R-:W1:Y:S01]  /*1b70*/  @P2 LDC.64 R52, c[0x0][0x308] ;  /* 0x0000c200ff342b82 */ /* 0x000e620000000a00 */
[----:B------:R-:W-:-:S02]  /*1b80*/  @P5 IMAD.U32 R154, R101, 0x10000, RZ ;  /* 0x00010000659a5824 */ /* 0x000fc400078e00ff */
[-C--:B------:R-:W-:Y:S01]  /*1b90*/  FMUL.FTZ R129, R140, R109.reuse ;  /* 0x0000006d8c817220 */ /* 0x080fe20000410000 */
[-C--:B------:R-:W-:Y:S01]  /*1ba0*/  FMUL.FTZ R126, R144, R109.reuse ;  /* 0x0000006d907e7220 */ /* 0x080fe20000410000 */
[----:B------:R-:W-:Y:S01]  /*1bb0*/  FMUL.FTZ R101, R60, R109 ;  /* 0x0000006d3c657220 */ /* 0x000fe20000410000 */
[----:B------:R-:W-:Y:S01]  /*1bc0*/  HFMA2.MMA R139, -RZ, RZ, 0, 0 ;  /* 0x00000000ff8b7435 */ /* 0x000fe200000001ff */
[----:B------:R-:W-:Y:S01]  /*1bd0*/  @P4 SHF.L.U32 R63, R63, 0x10, RZ ;  /* 0x000000103f3f4819 */ /* 0x000fe200000006ff */
[----:B------:R-:W-:Y:S01]  /*1be0*/  FMUL.FTZ R129, R129, UR14 ;  /* 0x0000000e81817c20 */ /* 0x000fe20008410000 */
[----:B------:R-:W-:Y:S01]  /*1bf0*/  FMUL.FTZ R126, R126, UR14 ;  /* 0x0000000e7e7e7c20 */ /* 0x000fe20008410000 */
[----:B------:R-:W-:Y:S01]  /*1c00*/  FMUL.FTZ R101, R101, UR14 ;  /* 0x0000000e65657c20 */ /* 0x000fe20008410000 */
[----:B------:R-:W-:Y:S01]  /*1c10*/  FMUL.FTZ R127, R127, UR14 ;  /* 0x0000000e7f7f7c20 */ /* 0x000fe20008410000 */
[----:B------:R-:W-:Y:S01]  /*1c20*/  @P2 F2FP.BF16.F32.PACK_AB R62, RZ, R62 ;  /* 0x0000003eff3e223e */ /* 0x000fe200000010ff */
[----:B------:R-:W-:Y:S01]  /*1c30*/  IMAD.MOV.U32 R61, RZ, RZ, RZ ;  /* 0x000000ffff3d7224 */ /* 0x000fe200078e00ff */
[----:B------:R-:W-:Y:S01]  /*1c40*/  @P2 F2FP.BF16.F32.PACK_AB R136, RZ, R136 ;  /* 0x00000088ff88223e */ /* 0x000fe200000010ff */
[----:B------:R-:W-:Y:S01]  /*1c50*/  @P3 FMUL.FTZ R146, R129, R148 ;  /* 0x0000009481923220 */ /* 0x000fe20000410000 */
[----:B------:R-:W-:Y:S01]  /*1c60*/  @P2 F2FP.BF16.F32.PACK_AB R140, RZ, R140 ;  /* 0x0000008cff8c223e */ /* 0x000fe200000010ff */
[----:B------:R-:W-:Y:S01]  /*1c70*/  @P4 FMUL.FTZ R61, R126, R63 ;  /* 0x0000003f7e3d4220 */ /* 0x000fe20000410000 */
[----:B------:R-:W-:Y:S01]  /*1c80*/  @P2 F2FP.BF16.F32.PACK_AB R60, RZ, R60 ;  /* 0x0000003cff3c223e */ /* 0x000fe200000010ff */
[----:B------:R-:W-:Y:S01]  /*1c90*/  @P6 FMUL.FTZ R139, R101, R150 ;  /* 0x00000096658b6220 */ /* 0x000fe20000410000 */
[----:B------:R-:W-:Y:S01]  /*1ca0*/  @P5 FMUL.FTZ R152, R127, R154 ;  /* 0x0000009a7f985220 */ /* 0x000fe20000410000 */
[----:B------:R-:W-:Y:S01]  /*1cb0*/  @P2 F2FP.BF16.F32.PACK_AB R134, RZ, R134 ;  /* 0x00000086ff86223e */ /* 0x000fe200000010ff */
[----:B0-----:R-:W-:Y:S01]  /*1cc0*/  IMAD.WIDE.U32 R64, R117, 0x10, R64 ;  /* 0x0000001075407825 */ /* 0x001fe200078e0040 */
[----:B------:R-:W-:-:S02]  /*1cd0*/  @P2 F2FP.BF16.F32.PACK_AB R58, RZ, R58 ;  /* 0x0000003aff3a223e */ /* 0x000fc400000010ff */
[----:B------:R-:W-:Y:S01]  /*1ce0*/  @P2 F2FP.BF16.F32.PACK_AB R144, RZ, R144 ;  /* 0x00000090ff90223e */ /* 0x000fe200000010ff */
[----:B-1----:R-:W-:Y:S01]  /*1cf0*/  @P2 IMAD.WIDE.U32 R52, R117, 0x10, R52 ;  /* 0x0000001075342825 */ /* 0x002fe200078e0034 */
[----:B------:R-:W-:Y:S02]  /*1d00*/  @P2 F2FP.BF16.F32.PACK_AB R142, RZ, R142 ;  /* 0x0000008eff8e223e */ /* 0x000fe400000010ff */
[----:B------:R-:W-:Y:S02]  /*1d10*/  @P2 PRMT R48, R62, 0x7610, R48 ;  /* 0x000076103e302816 */ /* 0x000fe40000000030 */
[----:B------:R-:W-:Y:S02]  /*1d20*/  @P2 PRMT R49, R136, 0x7610, R49 ;  /* 0x0000761088312816 */ /* 0x000fe40000000031 */
[----:B------:R-:W-:Y:S02]  /*1d30*/  @P2 PRMT R50, R140, 0x7610, R50 ;  /* 0x000076108c322816 */ /* 0x000fe40000000032 */
[----:B------:R-:W-:-:S02]  /*1d40*/  @P2 PRMT R51, R60, 0x7610, R51 ;  /* 0x000076103c332816 */ /* 0x000fc40000000033 */
[----:B------:R-:W-:Y:S02]  /*1d50*/  @P2 PRMT R48, R48, 0x5410, R134 ;  /* 0x0000541030302816 */ /* 0x000fe40000000086 */
[----:B------:R-:W-:Y:S02]  /*1d60*/  @P2 PRMT R49, R49, 0x5410, R58 ;  /* 0x0000541031312816 */ /* 0x000fe4000000003a */
[----:B------:R-:W-:Y:S02]  /*1d70*/  F2FP.BF16.F32.PACK_AB R62, R61, R146 ;  /* 0x000000923d3e723e */ /* 0x000fe400000010ff */
[----:B------:R-:W-:Y:S02]  /*1d80*/  @P2 PRMT R50, R50, 0x5410, R144 ;  /* 0x0000541032322816 */ /* 0x000fe40000000090 */
[----:B------:R-:W-:Y:S02]  /*1d90*/  @P2 PRMT R51, R51, 0x5410, R142 ;  /* 0x0000541033332816 */ /* 0x000fe4000000008e */
[----:B------:R-:W-:-:S02]  /*1da0*/  F2FP.BF16.F32.PACK_AB R63, R152, R139 ;  /* 0x0000008b983f723e */ /* 0x000fc400000010ff */
[----:B------:R-:W-:Y:S01]  /*1db0*/  F2FP.BF16.F32.PACK_AB R61, R138, R137 ;  /* 0x000000898a3d723e */ /* 0x000fe200000010ff */
[----:B------:R0:W-:Y:S01]  /*1dc0*/  @P2 STG.E.128 desc[UR4][R52.64], R48 ;  /* 0x0000003034002986 */ /* 0x0001e2000c101d04 */
[----:B------:R-:W-:-:S05]  /*1dd0*/  F2FP.BF16.F32.PACK_AB R60, R59, R132 ;  /* 0x000000843b3c723e */ /* 0x000fca00000010ff */
[----:B------:R1:W-:Y:S04]  /*1de0*/  STG.E.128 desc[UR4][R64.64], R60 ;  /* 0x0000003c40007986 */ /* 0x0003e8000c101d04 */
[----:B------:R-:W2:Y:S01]  /*1df0*/  LDG.E.128 R56, desc[UR4][R56.64] ;  /* 0x0000000438387981 */ /* 0x000ea2000c1e1d00 */
[----:B------:R-:W-:Y:S01]  /*1e00*/  HFMA2.MMA R117, -RZ, RZ, 0, 0 ;  /* 0x00000000ff757435 */ /* 0x000fe200000001ff */
[C---:B------:R-:W-:Y:S01]  /*1e10*/  @P3 SHF.L.U32 R132, R54.reuse, 0x10, RZ ;  /* 0x0000001036843819 */ /* 0x040fe200000006ff */
[-CC-:B------:R-:W-:Y:S01]  /*1e20*/  FFMA.FTZ R67, R67, R135.reuse, R130.reuse ;  /* 0x0000008743437223 */ /* 0x180fe20000010082 */
[----:B------:R-:W-:Y:S01]  /*1e30*/  MOV R134, R94 ;  /* 0x0000005e00867202 */ /* 0x000fe20000000f00 */
[-C--:B------:R-:W-:Y:S01]  /*1e40*/  FFMA.FTZ R105, R105, R135.reuse, R130 ;  /* 0x0000008769697223 */ /* 0x080fe20000010082 */
[----:B------:R-:W-:Y:S01]  /*1e50*/  @P4 PRMT R54, R54, 0x7632, R54 ;  /* 0x0000763236364816 */ /* 0x000fe20000000036 */
[----:B------:R-:W-:Y:S01]  /*1e60*/  FADD.FTZ R67, R66, -R67 ;  /* 0x8000004342437221 */ /* 0x000fe20000010000 */
[----:B------:R-:W-:Y:S01]  /*1e70*/  @P3 FMUL.FTZ R117, R129, R132 ;  /* 0x0000008481753220 */ /* 0x000fe20000410000 */
[----:B------:R-:W-:Y:S01]  /*1e80*/  LOP3.LUT P3, RZ, R134, 0xff, RZ, 0xc0, !PT ;  /* 0x000000ff86ff7812 */ /* 0x000fe2000786c0ff */
[--C-:B------:R-:W-:Y:S01]  /*1e90*/  FFMA.FTZ R103, R103, R135, R130.reuse ;  /* 0x0000008767677223 */ /* 0x100fe20000010082 */
[----:B------:R-:W-:Y:S01]  /*1ea0*/  @P1 SHF.L.U32 R129, R44, 0x10, RZ ;  /* 0x000000102c811819 */ /* 0x000fe200000006ff */
[----:B0-----:R-:W-:Y:S01]  /*1eb0*/  FMUL.FTZ R52, R108, R67 ;  /* 0x000000436c347220 */ /* 0x001fe20000410000 */
[----:B------:R-:W-:Y:S01]  /*1ec0*/  HFMA2.MMA R53, -RZ, RZ, 0, 0 ;  /* 0x00000000ff357435 */ /* 0x000fe200000001ff */
[----:B-1----:R-:W-:Y:S01]  /*1ed0*/  @P6 SHF.L.U32 R64, R55, 0x10, RZ ;  /* 0x0000001037406819 */ /* 0x002fe200000006ff */
[----:B------:R-:W-:Y:S01]  /*1ee0*/  FFMA.FTZ R119, R119, R135, R130 ;  /* 0x0000008777777223 */ /* 0x000fe20000010082 */
[----:B------:R-:W-:Y:S01]  /*1ef0*/  @P5 PRMT R61, R55, 0x7632, R61 ;  /* 0x00007632373d5816 */ /* 0x000fe2000000003d */
[----:B------:R-:W-:Y:S01]  /*1f00*/  FADD.FTZ R105, R104, -R105 ;  /* 0x8000006968697221 */ /* 0x000fe20000010000 */
[----:B------:R-:W-:Y:S01]  /*1f10*/  @P4 SHF.L.U32 R55, R54, 0x10, RZ ;  /* 0x0000001036374819 */ /* 0x000fe200000006ff */
[----:B------:R-:W-:Y:S01]  /*1f20*/  FADD.FTZ R103, R102, -R103 ;  /* 0x8000006766677221 */ /* 0x000fe20000010000 */
[----:B------:R-:W-:Y:S01]  /*1f30*/  @P1 FADD.FTZ R52, R52, R129 ;  /* 0x0000008134341221 */ /* 0x000fe20000010000 */
[----:B------:R-:W-:-:S02]  /*1f40*/  IMAD.MOV.U32 R62, RZ, RZ, RZ ;  /* 0x000000ffff3e7224 */ /* 0x000fc400078e00ff */
[----:B------:R-:W-:Y:S01]  /*1f50*/  FADD.FTZ R119, R120, -R119 ;  /* 0x8000007778777221 */ /* 0x000fe20000010000 */
[----:B------:R-:W-:Y:S01]  /*1f60*/  @P5 IMAD.U32 R66, R61, 0x10000, RZ ;  /* 0x000100003d425824 */ /* 0x000fe200078e00ff */
[----:B------:R-:W-:Y:S01]  /*1f70*/  @P1 SHF.L.U32 R65, R46, 0x10, RZ ;  /* 0x000000102e411819 */ /* 0x000fe200000006ff */
[----:B------:R-:W-:Y:S01]  /*1f80*/  @P4 FMUL.FTZ R62, R126, R55 ;  /* 0x000000377e3e4220 */ /* 0x000fe20000410000 */
[----:B------:R-:W-:Y:S01]  /*1f90*/  @P1 SHF.L.U32 R63, R45, 0x10, RZ ;  /* 0x000000102d3f1819 */ /* 0x000fe200000006ff */
[----:B------:R-:W-:Y:S01]  /*1fa0*/  FMUL.FTZ R54, R108, R105 ;  /* 0x000000696c367220 */ /* 0x000fe20000410000 */
[----:B------:R-:W-:Y:S01]  /*1fb0*/  @P6 FMUL.FTZ R53, R101, R64 ;  /* 0x0000004065356220 */ /* 0x000fe20000410000 */
[----:B------:R-:W-:Y:S01]  /*1fc0*/  LOP3.LUT P4, RZ, R94, 0xff0000, RZ, 0xc0, !PT ;  /* 0x00ff00005eff7812 */ /* 0x000fe2000788c0ff */
[----:B------:R-:W-:Y:S01]  /*1fd0*/  FMUL.FTZ R60, R108, R103 ;  /* 0x000000676c3c7220 */ /* 0x000fe20000410000 */
[----:B------:R-:W-:Y:S01]  /*1fe0*/  MOV R120, RZ ;  /* 0x000000ff00787202 */ /* 0x000fe20000000f00 */
[----:B------:R-:W-:Y:S01]  /*1ff0*/  @P5 FMUL.FTZ R120, R127, R66 ;  /* 0x000000427f785220 */ /* 0x000fe20000410000 */
[----:B------:R-:W-:Y:S01]  /*2000*/  LOP3.LUT P6, RZ, R95, 0xff0000, RZ, 0xc0, !PT ;  /* 0x00ff00005fff7812 */ /* 0x000fe200078cc0ff */
[----:B------:R-:W-:Y:S01]  /*2010*/  FMUL.FTZ R55, R52, R109 ;  /* 0x0000006d34377220 */ /* 0x000fe20000410000 */
[----:B------:R-:W-:Y:S01]  /*2020*/  @P1 SHF.L.U32 R101, R47, 0x10, RZ ;  /* 0x000000102f651819 */ /* 0x000fe200000006ff */
[----:B------:R-:W-:Y:S01]  /*2030*/  FMUL.FTZ R126, R108, R119 ;  /* 0x000000776c7e7220 */ /* 0x000fe20000410000 */
[----:B------:R-:W-:Y:S01]  /*2040*/  LOP3.LUT P5, RZ, R95, 0xff, RZ, 0xc0, !PT ;  /* 0x000000ff5fff7812 */ /* 0x000fe200078ac0ff */
[----:B------:R-:W-:Y:S01]  /*2050*/  @P1 FADD.FTZ R54, R54, R65 ;  /* 0x0000004136361221 */ /* 0x000fe20000010000 */
[----:B------:R-:W-:Y:S01]  /*2060*/  @P1 FADD.FTZ R60, R60, R63 ;  /* 0x0000003f3c3c1221 */ /* 0x000fe20000010000 */
[----:B------:R-:W-:Y:S01]  /*2070*/  @P3 SHF.L.U32 R65, R32, 0x10, RZ ;  /* 0x0000001020413819 */ /* 0x000fe200000006ff */
[----:B------:R-:W-:Y:S01]  /*2080*/  HFMA2.MMA R66, -RZ, RZ, 0, 0 ;  /* 0x00000000ff427435 */ /* 0x000fe200000001ff */
[----:B------:R-:W-:Y:S01]  /*2090*/  FMUL.FTZ R102, R55, UR14 ;  /* 0x0000000e37667c20 */ /* 0x000fe20008410000 */
[----:B------:R-:W-:Y:S01]  /*20a0*/  @P1 FADD.FTZ R126, R126, R101 ;  /* 0x000000657e7e1221 */ /* 0x000fe20000010000 */
[----:B------:R-:W-:Y:S01]  /*20b0*/  MOV R61, RZ ;  /* 0x000000ff003d7202 */ /* 0x000fe20000000f00 */
[----:B------:R-:W-:Y:S01]  /*20c0*/  FMUL.FTZ R67, R60, R109 ;  /* 0x0000006d3c437220 */ /* 0x000fe20000410000 */
[----:B------:R-:W-:Y:S01]  /*20d0*/  @P3 FMUL.FTZ R61, R102, R65 ;  /* 0x00000041663d3220 */ /* 0x000fe20000410000 */
[----:B------:R-:W-:Y:S01]  /*20e0*/  HFMA2.MMA R63, -RZ, RZ, 0, 0 ;  /* 0x00000000ff3f7435 */ /* 0x000fe200000001ff */
[----:B------:R-:W-:Y:S01]  /*20f0*/  FMUL.FTZ R65, R126, R109 ;  /* 0x0000006d7e417220 */ /* 0x000fe20000410000 */
[----:B------:R-:W-:-:S02]  /*2100*/  @P4 IMAD.U32 R55, R33, 0x10000, RZ ;  /* 0x0001000021374824 */ /* 0x000fc400078e00ff */
[----:B------:R-:W-:Y:S01]  /*2110*/  FMUL.FTZ R127, R67, UR14 ;  /* 0x0000000e437f7c20 */ /* 0x000fe20008410000 */
[----:B------:R-:W-:Y:S01]  /*2120*/  HFMA2.MMA R67, -RZ, RZ, 0, 0 ;  /* 0x00000000ff437435 */ /* 0x000fe200000001ff */
[----:B------:R-:W-:Y:S02]  /*2130*/  @P6 IMAD.U32 R119, R35, 0x10000, RZ ;  /* 0x0001000023776824 */ /* 0x000fe400078e00ff */
[----:B------:R-:W-:Y:S01]  /*2140*/  FMUL.FTZ R134, R65, UR14 ;  /* 0x0000000e41867c20 */ /* 0x000fe20008410000 */
[----:B------:R-:W-:Y:S01]  /*2150*/  @P5 SHF.L.U32 R103, R34, 0x10, RZ ;  /* 0x0000001022675819 */ /* 0x000fe200000006ff */
[----:B------:R-:W-:Y:S01]  /*2160*/  @P4 FMUL.FTZ R63, R127, R55 ;  /* 0x000000377f3f4220 */ /* 0x000fe20000410000 */
[----:B------:R-:W-:Y:S01]  /*2170*/  MOV R55, RZ ;  /* 0x000000ff00377202 */ /* 0x000fe20000000f00 */
[--C-:B------:R-:W-:Y:S01]  /*2180*/  FFMA.FTZ R114, R114, R135, R130.reuse ;  /* 0x0000008772727223 */ /* 0x100fe20000010082 */
[----:B------:R-:W-:Y:S01]  /*2190*/  @P6 FMUL.FTZ R55, R134, R119 ;  /* 0x0000007786376220 */ /* 0x000fe20000410000 */
[----:B------:R-:W-:Y:S01]  /*21a0*/  MOV R101, RZ ;  /* 0x000000ff00657202 */ /* 0x000fe20000000f00 */
[-C--:B------:R-:W-:Y:S01]  /*21b0*/  FFMA.FTZ R116, R116, R135.reuse, R130 ;  /* 0x0000008774747223 */ /* 0x080fe20000010082 */
[----:B------:R-:W-:Y:S01]  /*21c0*/  FADD.FTZ R121, R121, -R114 ;  /* 0x8000007279797221 */ /* 0x000fe20000010000 */
[----:B------:R-:W-:Y:S01]  /*21d0*/  MOV R104, RZ ;  /* 0x000000ff00687202 */ /* 0x000fe20000000f00 */
[-C--:B------:R-:W-:Y:S01]  /*21e0*/  FFMA.FTZ R118, R118, R135.reuse, R130 ;  /* 0x0000008776767223 */ /* 0x080fe20000010082 */
[----:B------:R-:W-:Y:S01]  /*21f0*/  FADD.FTZ R123, R123, -R116 ;  /* 0x800000747b7b7221 */ /* 0x000fe20000010000 */
[----:B------:R-:W-:Y:S01]  /*2200*/  FFMA.FTZ R135, R124, R135, R130 ;  /* 0x000000877c877223 */ /* 0x000fe20000010082 */
[----:B------:R-:W-:Y:S01]  /*2210*/  MOV R116, RZ ;  /* 0x000000ff00747202 */ /* 0x000fe20000000f00 */
[----:B------:R-:W-:Y:S01]  /*2220*/  FADD.FTZ R125, R125, -R118 ;  /* 0x800000767d7d7221 */ /* 0x000fe20000010000 */
[----:B------:R-:W-:Y:S01]  /*2230*/  FMUL.FTZ R114, R108, R123 ;  /* 0x0000007b6c727220 */ /* 0x000fe20000410000 */
[----:B------:R-:W-:Y:S01]  /*2240*/  FADD.FTZ R135, R122, -R135 ;  /* 0x800000877a877221 */ /* 0x000fe20000010000 */
[----:B------:R-:W-:Y:S01]  /*2250*/  FADD.FTZ R9, R62, R9 ;  /* 0x000000093e097221 */ /* 0x000fe20000010000 */
[C---:B------:R-:W-:Y:S01]  /*2260*/  FMUL.FTZ R118, R108.reuse, R125 ;  /* 0x0000007d6c767220 */ /* 0x040fe20000410000 */
[----:B------:R-:W-:Y:S01]  /*2270*/  @P2 F2FP.BF16.F32.PACK_AB R62, RZ, R52 ;  /* 0x00000034ff3e223e */ /* 0x000fe200000010ff */
[----:B------:R-:W-:Y:S01]  /*2280*/  FMUL.FTZ R124, R108, R135 ;  /* 0x000000876c7c7220 */ /* 0x000fe20000410000 */
[----:B------:R-:W-:Y:S01]  /*2290*/  FADD.FTZ R10, R53, R10 ;  /* 0x0000000a350a7221 */ /* 0x000fe20000010000 */
[----:B------:R-:W-:Y:S01]  /*22a0*/  HFMA2.MMA R122, -RZ, RZ, 0, 0 ;  /* 0x00000000ff7a7435 */ /* 0x000fe200000001ff */
[----:B------:R-:W-:Y:S01]  /*22b0*/  @P2 PRMT R48, R62, 0x7610, R48 ;  /* 0x000076103e302816 */ /* 0x000fe20000000030 */
[----:B------:R-:W-:Y:S01]  /*22c0*/  FADD.FTZ R11, R100, R11 ;  /* 0x0000000b640b7221 */ /* 0x000fe20000010000 */
[----:B------:R-:W-:Y:S01]  /*22d0*/  @P2 F2FP.BF16.F32.PACK_AB R60, RZ, R60 ;  /* 0x0000003cff3c223e */ /* 0x000fe200000010ff */
[----:B------:R-:W-:Y:S01]  /*22e0*/  FADD.FTZ R70, R131, R70 ;  /* 0x0000004683467221 */ /* 0x000fe20000010000 */
[----:B------:R-:W-:Y:S01]  /*22f0*/  @P2 F2FP.BF16.F32.PACK_AB R126, RZ, R126 ;  /* 0x0000007eff7e223e */ /* 0x000fe200000010ff */
[----:B------:R-:W-:Y:S01]  /*2300*/  FADD.FTZ R13, R128, R13 ;  /* 0x0000000d800d7221 */ /* 0x000fe20000010000 */
[----:B------:R-:W-:Y:S01]  /*2310*/  MOV R130, RZ ;  /* 0x000000ff00827202 */ /* 0x000fe20000000f00 */
[----:B------:R-:W-:Y:S01]  /*2320*/  FADD.FTZ R14, R133, R14 ;  /* 0x0000000e850e7221 */ /* 0x000fe20000010000 */
[----:B------:R-:W-:Y:S01]  /*2330*/  @P2 PRMT R49, R60, 0x7610, R49 ;  /* 0x000076103c312816 */ /* 0x000fe20000000031 */
[----:B------:R-:W-:Y:S01]  /*2340*/  FADD.FTZ R12, R117, R12 ;  /* 0x0000000c750c7221 */ /* 0x000fe20000010000 */
[----:B------:R-:W-:Y:S01]  /*2350*/  @P2 PRMT R51, R126, 0x7610, R51 ;  /* 0x000076107e332816 */ /* 0x000fe20000000033 */
[----:B------:R-:W-:Y:S01]  /*2360*/  FADD.FTZ R5, R120, R5 ;  /* 0x0000000578057221 */ /* 0x000fe20000010000 */
[----:B--2---:R-:W-:-:S02]  /*2370*/  @P3 SHF.L.U32 R64, R56, 0x10, RZ ;  /* 0x0000001038403819 */ /* 0x004fc400000006ff */
[----:B------:R-:W-:Y:S02]  /*2380*/  @P6 SHF.L.U32 R105, R59, 0x10, RZ ;  /* 0x000000103b696819 */ /* 0x000fe400000006ff */
[----:B------:R-:W-:Y:S01]  /*2390*/  @P5 SHF.L.U32 R65, R58, 0x10, RZ ;  /* 0x000000103a415819 */ /* 0x000fe200000006ff */
[----:B------:R-:W-:Y:S01]  /*23a0*/  @P3 FMUL.FTZ R66, R102, R64 ;  /* 0x0000004066423220 */ /* 0x000fe20000410000 */
[----:B------:R-:W-:Y:S01]  /*23b0*/  HFMA2.MMA R102, -RZ, RZ, 0, 0 ;  /* 0x00000000ff667435 */ /* 0x000fe200000001ff */
[----:B------:R-:W-:Y:S01]  /*23c0*/  FMUL.FTZ R64, R54, R109 ;  /* 0x0000006d36407220 */ /* 0x000fe20000410000 */
[----:B------:R-:W-:Y:S01]  /*23d0*/  @P1 PRMT R56, R44, 0x7632, R56 ;  /* 0x000076322c381816 */ /* 0x000fe20000000038 */
[----:B------:R-:W-:Y:S01]  /*23e0*/  FADD.FTZ R69, R66, R69 ;  /* 0x0000004542457221 */ /* 0x000fe20000010000 */
[----:B------:R-:W-:Y:S01]  /*23f0*/  LOP3.LUT P3, RZ, R95, 0xff000000, RZ, 0xc0, !PT ;  /* 0xff0000005fff7812 */ /* 0x000fe2000786c0ff */
[----:B------:R-:W-:Y:S01]  /*2400*/  FMUL.FTZ R132, R64, UR14 ;  /* 0x0000000e40847c20 */ /* 0x000fe20008410000 */
[----:B------:R-:W-:Y:S01]  /*2410*/  @P6 FMUL.FTZ R102, R134, R105 ;  /* 0x0000006986666220 */ /* 0x000fe20000410000 */
[----:B------:R-:W-:-:S02]  /*2420*/  @P4 SHF.L.U32 R64, R57, 0x10, RZ ;  /* 0x0000001039404819 */ /* 0x000fc400000006ff */
[----:B------:R-:W-:Y:S01]  /*2430*/  LOP3.LUT P6, RZ, R94, 0xff00, RZ, 0xc0, !PT ;  /* 0x0000ff005eff7812 */ /* 0x000fe200078cc0ff */
[C---:B------:R-:W-:Y:S01]  /*2440*/  @P5 FMUL.FTZ R101, R132.reuse, R103 ;  /* 0x0000006784655220 */ /* 0x040fe20000410000 */
[----:B------:R-:W-:Y:S01]  /*2450*/  @P5 FMUL.FTZ R67, R132, R65 ;  /* 0x0000004184435220 */ /* 0x000fe20000410000 */
[----:B------:R-:W-:Y:S01]  /*2460*/  LOP3.LUT P5, RZ, R94, 0xff000000, RZ, 0xc0, !PT ;  /* 0xff0000005eff7812 */ /* 0x000fe200078ac0ff */
[----:B------:R-:W-:Y:S01]  /*2470*/  @P4 FMUL.FTZ R104, R127, R64 ;  /* 0x000000407f684220 */ /* 0x000fe20000410000 */
[----:B------:R-:W-:Y:S01]  /*2480*/  @P1 PRMT R57, R45, 0x7632, R57 ;  /* 0x000076322d391816 */ /* 0x000fe20000000039 */
[----:B------:R-:W-:Y:S01]  /*2490*/  FMUL.FTZ R94, R108, R121 ;  /* 0x000000796c5e7220 */ /* 0x000fe20000410000 */
[----:B------:R-:W-:Y:S01]  /*24a0*/  @P1 SHF.L.U32 R65, R56, 0x10, RZ ;  /* 0x0000001038411819 */ /* 0x000fe200000006ff */
[----:B------:R-:W-:Y:S01]  /*24b0*/  HFMA2.MMA R108, -RZ, RZ, 0, 0 ;  /* 0x00000000ff6c7435 */ /* 0x000fe200000001ff */
[----:B------:R-:W-:Y:S01]  /*24c0*/  LOP3.LUT P4, RZ, R95, 0xff00, RZ, 0xc0, !PT ;  /* 0x0000ff005fff7812 */ /* 0x000fe2000788c0ff */
[----:B------:R-:W-:Y:S01]  /*24d0*/  FADD.FTZ R7, R104, R7 ;  /* 0x0000000768077221 */ /* 0x000fe20000010000 */
[----:B------:R-:W-:Y:S01]  /*24e0*/  @P1 SHF.L.U32 R95, R57, 0x10, RZ ;  /* 0x00000010395f1819 */ /* 0x000fe200000006ff */
[----:B------:R-:W-:Y:S01]  /*24f0*/  @P1 FADD.FTZ R94, R94, R65 ;  /* 0x000000415e5e1221 */ /* 0x000fe20000010000 */
[----:B------:R-:W-:Y:S01]  /*2500*/  @P1 PRMT R58, R46, 0x7632, R58 ;  /* 0x000076322e3a1816 */ /* 0x000fe2000000003a */
[----:B------:R-:W-:Y:S01]  /*2510*/  FADD.FTZ R68, R67, R68 ;  /* 0x0000004443447221 */ /* 0x000fe20000010000 */
[----:B------:R-:W-:Y:S01]  /*2520*/  @P6 PRMT R56, R32, 0x7632, R56 ;  /* 0x0000763220386816 */ /* 0x000fe20000000038 */
[----:B------:R-:W-:Y:S01]  /*2530*/  @P1 FADD.FTZ R114, R114, R95 ;  /* 0x0000005f72721221 */ /* 0x000fe20000010000 */
[----:B------:R-:W-:Y:S01]  /*2540*/  @P1 SHF.L.U32 R103, R58, 0x10, RZ ;  /* 0x000000103a671819 */ /* 0x000fe200000006ff */
[-C--:B------:R-:W-:Y:S01]  /*2550*/  FMUL.FTZ R64, R94, R109.reuse ;  /* 0x0000006d5e407220 */ /* 0x080fe20000410000 */
[----:B------:R-:W-:Y:S01]  /*2560*/  @P5 PRMT R57, R33, 0x7632, R57 ;  /* 0x0000763221395816 */ /* 0x000fe20000000039 */
[----:B------:R-:W-:Y:S01]  /*2570*/  FMUL.FTZ R95, R114, R109 ;  /* 0x0000006d725f7220 */ /* 0x000fe20000410000 */
[----:B------:R-:W-:Y:S01]  /*2580*/  @P6 SHF.L.U32 R65, R56, 0x10, RZ ;  /* 0x0000001038416819 */ /* 0x000fe200000006ff */
[----:B------:R-:W-:Y:S01]  /*2590*/  @P1 FADD.FTZ R118, R118, R103 ;  /* 0x0000006776761221 */ /* 0x000fe20000010000 */
[----:B------:R-:W-:Y:S01]  /*25a0*/  FMUL.FTZ R123, R64, UR14 ;  /* 0x0000000e407b7c20 */ /* 0x000fe20008410000 */
[----:B------:R-:W-:Y:S01]  /*25b0*/  @P5 SHF.L.U32 R103, R57, 0x10, RZ ;  /* 0x0000001039675819 */ /* 0x000fe200000006ff */
[----:B------:R-:W-:Y:S01]  /*25c0*/  FMUL.FTZ R125, R95, UR14 ;  /* 0x0000000e5f7d7c20 */ /* 0x000fe20008410000 */
[----:B------:R-:W-:Y:S01]  /*25d0*/  @P1 PRMT R59, R47, 0x7632, R59 ;  /* 0x000076322f3b1816 */ /* 0x000fe2000000003b */
[----:B------:R-:W-:Y:S01]  /*25e0*/  @P6 FMUL.FTZ R108, R123, R65 ;  /* 0x000000417b6c6220 */ /* 0x000fe20000410000 */
[----:B------:R-:W-:Y:S01]  /*25f0*/  @P4 PRMT R58, R34, 0x7632, R58 ;  /* 0x00007632223a4816 */ /* 0x000fe2000000003a */
[----:B------:R-:W0:Y:S01]  /*2600*/  @P2 LDC.64 R64, c[0x0][0x308] ;  /* 0x0000c200ff402b82 */ /* 0x000e220000000a00 */
[----:B------:R-:W-:Y:S01]  /*2610*/  @P5 FMUL.FTZ R116, R125, R103 ;  /* 0x000000677d745220 */ /* 0x000fe20000410000 */
[----:B------:R-:W-:Y:S01]  /*2620*/  @P1 IMAD.U32 R105, R59, 0x10000, RZ ;  /* 0x000100003b691824 */ /* 0x000fe200078e00ff */
[----:B------:R-:W-:Y:S01]  /*2630*/  @P3 PRMT R59, R35, 0x7632, R59 ;  /* 0x00007632233b3816 */ /* 0x000fe2000000003b */
[----:B------:R-:W-:Y:S01]  /*2640*/  @P4 IMAD.U32 R119, R58, 0x10000, RZ ;  /* 0x000100003a774824 */ /* 0x000fe200078e00ff */
[----:B------:R-:W-:Y:S01]  /*2650*/  @P2 F2FP.BF16.F32.PACK_AB R95, RZ, R54 ;  /* 0x00000036ff5f223e */ /* 0x000fe200000010ff */
[----:B------:R-:W-:Y:S01]  /*2660*/  @P1 FADD.FTZ R124, R124, R105 ;  /* 0x000000697c7c1221 */ /* 0x000fe20000010000 */
[----:B------:R-:W-:Y:S01]  /*2670*/  F2FP.BF16.F32.PACK_AB R53, R116, R63 ;  /* 0x0000003f7435723e */ /* 0x000fe200000010ff */
[-C--:B------:R-:W-:Y:S01]  /*2680*/  FMUL.FTZ R105, R118, R109.reuse ;  /* 0x0000006d76697220 */ /* 0x080fe20000410000 */
[----:B------:R-:W1:Y:S01]  /*2690*/  LDC.64 R62, c[0x0][0x210] ;  /* 0x00008400ff3e7b82 */ /* 0x000e620000000a00 */
[----:B------:R-:W-:Y:S01]  /*26a0*/  FMUL.FTZ R109, R124, R109 ;  /* 0x0000006d7c6d7220 */ /* 0x000fe20000410000 */
[----:B------:R-:W-:Y:S01]  /*26b0*/  @P3 SHF.L.U32 R121, R59, 0x10, RZ ;  /* 0x000000103b793819 */ /* 0x000fe200000006ff */
[----:B------:R-:W-:Y:S01]  /*26c0*/  FMUL.FTZ R105, R105, UR14 ;  /* 0x0000000e69697c20 */ /* 0x000fe20008410000 */
[----:B------:R-:W-:Y:S01]  /*26d0*/  @P2 F2FP.BF16.F32.PACK_AB R94, RZ, R94 ;  /* 0x0000005eff5e223e */ /* 0x000fe200000010ff */
[----:B------:R-:W-:Y:S01]  /*26e0*/  FMUL.FTZ R109, R109, UR14 ;  /* 0x0000000e6d6d7c20 */ /* 0x000fe20008410000 */
[----:B------:R-:W-:Y:S01]  /*26f0*/  @P2 F2FP.BF16.F32.PACK_AB R114, RZ, R114 ;  /* 0x00000072ff72223e */ /* 0x000fe200000010ff */
[----:B------:R-:W-:Y:S01]  /*2700*/  @P4 FMUL.FTZ R122, R105, R119 ;  /* 0x00000077697a4220 */ /* 0x000fe20000410000 */
[----:B------:R-:W-:Y:S01]  /*2710*/  @P2 F2FP.BF16.F32.PACK_AB R118, RZ, R118 ;  /* 0x00000076ff76223e */ /* 0x000fe200000010ff */
[----:B------:R-:W-:Y:S01]  /*2720*/  @P3 FMUL.FTZ R130, R109, R121 ;  /* 0x000000796d823220 */ /* 0x000fe20000410000 */
[----:B------:R-:W-:Y:S01]  /*2730*/  @P2 F2FP.BF16.F32.PACK_AB R124, RZ, R124 ;  /* 0x0000007cff7c223e */ /* 0x000fe200000010ff */
[----:B------:R-:W-:Y:S01]  /*2740*/  FADD.FTZ R3, R102, R3 ;  /* 0x0000000366037221 */ /* 0x000fe20000010000 */
[----:B------:R-:W-:Y:S01]  /*2750*/  @P2 PRMT R50, R95, 0x7610, R50 ;  /* 0x000076105f322816 */ /* 0x000fe20000000032 */
[----:B------:R-:W-:Y:S01]  /*2760*/  HFMA2.MMA R95, -RZ, RZ, 0, 0 ;  /* 0x00000000ff5f7435 */ /* 0x000fe200000001ff */
[C---:B------:R-:W-:Y:S01]  /*2770*/  LEA R60, P1, R113.reuse, UR16, 0x4 ;  /* 0x00000010713c7c11 */ /* 0x040fe2000f8220ff */
[----:B0-----:R-:W-:Y:S01]  /*2780*/  @P2 IMAD.WIDE.U32 R64, R113, 0x10, R64 ;  /* 0x0000001071402825 */ /* 0x001fe200078e0040 */
[----:B------:R-:W-:-:S02]  /*2790*/  F2FP.BF16.F32.PACK_AB R52, R108, R61 ;  /* 0x0000003d6c34723e */ /* 0x000fc400000010ff */
[----:B------:R-:W-:Y:S02]  /*27a0*/  @P2 PRMT R48, R48, 0x5410, R94 ;  /* 0x0000541030302816 */ /* 0x000fe4000000005e */
[----:B------:R-:W-:Y:S02]  /*27b0*/  @P2 PRMT R49, R49, 0x5410, R114 ;  /* 0x0000541031312816 */ /* 0x000fe40000000072 */
[----:B------:R-:W-:Y:S02]  /*27c0*/  @P2 PRMT R50, R50, 0x5410, R118 ;  /* 0x0000541032322816 */ /* 0x000fe40000000076 */
[----:B------:R-:W-:Y:S02]  /*27d0*/  @P2 PRMT R51, R51, 0x5410, R124 ;  /* 0x0000541033332816 */ /* 0x000fe4000000007c */
[----:B------:R-:W-:Y:S02]  /*27e0*/  F2FP.BF16.F32.PACK_AB R55, R130, R55 ;  /* 0x000000378237723e */ /* 0x000fe400000010ff */
[----:B------:R-:W-:Y:S01]  /*27f0*/  F2FP.BF16.F32.PACK_AB R54, R122, R101 ;  /* 0x000000657a36723e */ /* 0x000fe200000010ff */
[----:B------:R0:W-:Y:S01]  /*2800*/  @P2 STG.E.128 desc[UR4][R64.64], R48 ;  /* 0x0000003040002986 */ /* 0x0001e2000c101d04 */
[----:B------:R-:W-:-:S02]  /*2810*/  LEA.HI.X R61, R113, UR17, RZ, 0x4, P1 ;  /* 0x00000011713d7c11 */ /* 0x000fc400088f24ff */
[----:B-1----:R-:W-:Y:S02]  /*2820*/  LEA R115, R62, R115, 0x2 ;  /* 0x000000733e737211 */ /* 0x002fe400078e10ff */
[----:B------:R-:W-:Y:S01]  /*2830*/  @P5 PRMT R58, R57, 0x7632, R58 ;  /* 0x00007632393a5816 */ /* 0x000fe2000000003a */
[----:B------:R0:W-:Y:S01]  /*2840*/  STG.E.128 desc[UR4][R60.64], R52 ;  /* 0x000000343c007986 */ /* 0x0001e2000c101d04 */
[----:B------:R-:W-:Y:S01]  /*2850*/  ISETP.GE.AND P1, PT, R115, R63, PT ;  /* 0x0000003f7300720c */ /* 0x000fe20003f26270 */
[----:B------:R-:W-:Y:S01]  /*2860*/  HFMA2.MMA R57, -RZ, RZ, 0, 0 ;  /* 0x00000000ff397435 */ /* 0x000fe200000001ff */
[----:B------:R-:W-:Y:S02]  /*2870*/  @P6 PRMT R56, R56, 0x7632, R56 ;  /* 0x0000763238386816 */ /* 0x000fe40000000038 */
[----:B------:R-:W-:Y:S02]  /*2880*/  @P4 PRMT R94, R58, 0x7632, R94 ;  /* 0x000076323a5e4816 */ /* 0x000fe4000000005e */
[----:B------:R-:W-:-:S02]  /*2890*/  @P3 PRMT R100, R59, 0x7632, R100 ;  /* 0x000076323b643816 */ /* 0x000fc40000000064 */
[----:B------:R-:W-:Y:S01]  /*28a0*/  @P6 SHF.L.U32 R56, R56, 0x10, RZ ;  /* 0x0000001038386819 */ /* 0x000fe200000006ff */
[----:B------:R-:W-:Y:S01]  /*28b0*/  @P4 IMAD.U32 R94, R94, 0x10000, RZ ;  /* 0x000100005e5e4824 */ /* 0x000fe200078e00ff */
[----:B------:R-:W-:Y:S02]  /*28c0*/  @P5 SHF.L.U32 R58, R58, 0x10, RZ ;  /* 0x000000103a3a5819 */ /* 0x000fe400000006ff */
[----:B------:R-:W-:Y:S01]  /*28d0*/  @P3 SHF.L.U32 R100, R100, 0x10, RZ ;  /* 0x0000001064643819 */ /* 0x000fe200000006ff */
[----:B------:R-:W-:Y:S01]  /*28e0*/  @P6 FMUL.FTZ R57, R123, R56 ;  /* 0x000000387b396220 */ /* 0x000fe20000410000 */
[----:B------:R-:W-:Y:S01]  /*28f0*/  MOV R59, RZ ;  /* 0x000000ff003b7202 */ /* 0x000fe20000000f00 */
[----:B------:R-:W-:Y:S01]  /*2900*/  @P5 FMUL.FTZ R59, R125, R58 ;  /* 0x0000003a7d3b5220 */ /* 0x000fe20000410000 */
[----:B------:R-:W-:Y:S01]  /*2910*/  MOV R101, RZ ;  /* 0x000000ff00657202 */ /* 0x000fe20000000f00 */
[----:B------:R-:W-:Y:S01]  /*2920*/  @P4 FMUL.FTZ R95, R105, R94 ;  /* 0x0000005e695f4220 */ /* 0x000fe20000410000 */
[----:B------:R-:W-:Y:S01]  /*2930*/  @P3 FMUL.FTZ R101, R109, R100 ;  /* 0x000000646d653220 */ /* 0x000fe20000410000 */
[----:B------:R-:W-:Y:S01]  /*2940*/  FADD.FTZ R2, R57, R2 ;  /* 0x0000000239027221 */ /* 0x000fe20000010000 */
[----:B------:R-:W-:Y:S01]  /*2950*/  FADD.FTZ R8, R59, R8 ;  /* 0x000000083b087221 */ /* 0x000fe20000010000 */
[----:B------:R-:W-:Y:S01]  /*2960*/  FADD.FTZ R6, R95, R6 ;  /* 0x000000065f067221 */ /* 0x000fe20000010000 */
[----:B------:R-:W-:Y:S01]  /*2970*/  FADD.FTZ R4, R101, R4 ;  /* 0x0000000465047221 */ /* 0x000fe20000010000 */
[----:B0-----:R-:W-:Y:S06]  /*2980*/  @!P1 BRA `(.L_x_670) ;  /* 0xffffffdc004c9947 */ /* 0x001fec000383ffff */
[----:B------:R-:W-:Y:S05]  /*2990*/  BSYNC B1 ;  /* 0x0000000000017941 */ /* 0x000fea0003800000 */
.L_x_668:
[----:B------:R-:W-:Y:S01]  /*29a0*/  MOV R49, R31 ;  /* 0x0000001f00317202 */ /* 0x000fe20000000f00 */
[----:B------:R-:W-:Y:S01]  /*29b0*/  IMAD.MOV.U32 R52, RZ, RZ, R21 ;  /* 0x000000ffff347224 */ /* 0x000fe200078e0015 */
[----:B------:R-:W-:Y:S01]  /*29c0*/  MOV R53, R22 ;  /* 0x0000001600357202 */ /* 0x000fe20000000f00 */
[----:B------:R-:W-:Y:S01]  /*29d0*/  IMAD.MOV.U32 R31, RZ, RZ, R16 ;  /* 0x000000ffff1f7224 */ /* 0x000fe200078e0010 */
[----:B------:R-:W-:Y:S01]  /*29e0*/  MOV R50, R28 ;  /* 0x0000001c00327202 */ /* 0x000fe20000000f00 */
[----:B------:R-:W-:Y:S01]  /*29f0*/  IMAD.MOV.U32 R41, RZ, RZ, R82 ;  /* 0x000000ffff297224 */ /* 0x000fe200078e0052 */
[----:B------:R-:W-:Y:S01]  /*2a00*/  MOV R51, R29 ;  /* 0x0000001d00337202 */ /* 0x000fe20000000f00 */
[----:B------:R-:W-:Y:S01]  /*2a10*/  IMAD.MOV.U32 R37, RZ, RZ, R75 ;  /* 0x000000ffff257224 */ /* 0x000fe200078e004b */
[----:B------:R-:W-:Y:S02]  /*2a20*/  MOV R47, R23 ;  /* 0x00000017002f7202 */ /* 0x000fe40000000f00 */
[----:B------:R-:W-:-:S02]  /*2a30*/  MOV R48, R30 ;  /* 0x0000001e00307202 */ /* 0x000fc40000000f00 */
[----:B------:R-:W-:Y:S01]  /*2a40*/  MOV R55, R20 ;  /* 0x0000001400377202 */ /* 0x000fe20000000f00 */
[----:B------:R-:W-:Y:S01]  /*2a50*/  IMAD.MOV.U32 R20, RZ, RZ, R26 ;  /* 0x000000ffff147224 */ /* 0x000fe200078e001a */
[----:B------:R-:W-:Y:S02]  /*2a60*/  MOV R28, R17 ;  /* 0x00000011001c7202 */ /* 0x000fe40000000f00 */
[----:B------:R-:W-:Y:S02]  /*2a70*/  MOV R29, R18 ;  /* 0x00000012001d7202 */ /* 0x000fe40000000f00 */
[----:B------:R-:W-:Y:S02]  /*2a80*/  MOV R22, R24 ;  /* 0x0000001800167202 */ /* 0x000fe40000000f00 */
[----:B------:R-:W-:Y:S01]  /*2a90*/  MOV R46, R71 ;  /* 0x00000047002e7202 */ /* 0x000fe20000000f00 */
[----:B------:R-:W-:Y:S01]  /*2aa0*/  IMAD.MOV.U32 R71, RZ, RZ, R4 ;  /* 0x000000ffff477224 */ /* 0x000fe200078e0004 */
[----:B------:R-:W-:-:S02]  /*2ab0*/  MOV R54, R19 ;  /* 0x0000001300367202 */ /* 0x000fc40000000f00 */
[----:B------:R-:W-:Y:S02]  /*2ac0*/  MOV R21, R27 ;  /* 0x0000001b00157202 */ /* 0x000fe40000000f00 */
        /* <DEDUP_REMOVED lines=26> */
[----:B------:R-:W-:-:S07]  /*2c70*/  MOV R70, R3 ;  /* 0x0000000300467202 */ /* 0x000fce0000000f00 */
.L_x_667:
[----:B------:R-:W-:Y:S05]  /*2c80*/  BSYNC B0 ;  /* 0x0000000000007941 */ /* 0x000fea0003800000 */
.L_x_665:
[----:B------:R-:W0:Y:S01]  /*2c90*/  S2R R58, SR_TID.X ;  /* 0x00000000003a7919 */ /* 0x000e220000002100 */
        /* <DEDUP_REMOVED lines=9> */
[----:B------:R-:W-:Y:S02]  /*2d30*/  LOP3.LUT R0, R5, 0xffffffc0, R0, 0xe2, !PT ;  /* 0xffffffc005007812 */ /* 0x000fe400078ee200 */
[-C--:B------:R-:W-:Y:S02]  /*2d40*/  LEA R6, R58, R3.reuse, 0x2 ;  /* 0x000000033a067211 */ /* 0x080fe400078e10ff */
[----:B------:R-:W-:-:S05]  /*2d50*/  LEA R0, R0, R3, 0x5 ;  /* 0x0000000300007211 */ /* 0x000fca00078e28ff */
[----:B------:R-:W-:Y:S04]  /*2d60*/  STS.128 [R0], R40 ;  /* 0x0000002800007388 */ /* 0x000fe80000000c00 */
[----:B------:R2:W-:Y:S04]  /*2d70*/  STS.128 [R0+0x10], R44 ;  /* 0x0000102c00007388 */ /* 0x0005e80000000c00 */
[----:B------:R-:W-:Y:S04]  /*2d80*/  STS.128 [R0+0x400], R52 ;  /* 0x0004003400007388 */ /* 0x000fe80000000c00 */
[----:B------:R-:W-:Y:S01]  /*2d90*/  STS.128 [R0+0x410], R28 ;  /* 0x0004101c00007388 */ /* 0x000fe20000000c00 */
[----:B------:R-:W-:Y:S01]  /*2da0*/  BAR.SYNC.DEFER_BLOCKING 0x0 ;  /* 0x0000000000007b1d */ /* 0x000fe20000010000 */
[----:B--2---:R-:W-:-:S05]  /*2db0*/  IMAD R47, R56, UR6, RZ ;  /* 0x00000006382f7c24 */ /* 0x004fca000f8e02ff */
[----:B------:R-:W-:Y:S01]  /*2dc0*/  ULDC.64 UR6, c[0x0][0x2d8] ;  /* 0x0000b60000067ab9 */ /* 0x000fe20000000a00 */
[----:B------:R-:W-:Y:S01]  /*2dd0*/  IADD3 R46, P0, R47, R58, RZ ;  /* 0x0000003a2f2e7210 */ /* 0x000fe20007f1e0ff */
[----:B------:R-:W0:Y:S04]  /*2de0*/  LDS R3, [R6+0x200] ;  /* 0x0002000006037984 */ /* 0x000e280000000800 */
[----:B------:R-:W1:Y:S04]  /*2df0*/  LDS R4, [R6+0x400] ;  /* 0x0004000006047984 */ /* 0x000e680000000800 */
[----:B------:R-:W2:Y:S04]  /*2e00*/  LDS R5, [R6+0x600] ;  /* 0x0006000006057984 */ /* 0x000ea80000000800 */
[----:B------:R-:W3:Y:S04]  /*2e10*/  LDS R2, [R6] ;  /* 0x0000000006027984 */ /* 0x000ee80000000800 */
        /* <DEDUP_REMOVED lines=48> */
[----:B------:R-:W-:Y:S01]  /*3120*/  LDS R4, [R6+0x1800] ;  /* 0x0018000006047984 */ /* 0x000fe20000000800 */
[----:B--2---:R-:W-:-:S03]  /*3130*/  FADD.FTZ R45, RZ, R45 ;  /* 0x0000002dff2d7221 */ /* 0x004fc60000010000 */
[----:B------:R-:W-:Y:S01]  /*3140*/  LDS R5, [R6+0x1a00] ;  /* 0x001a000006057984 */ /* 0x000fe20000000800 */
[----:B---3--:R-:W-:-:S03]  /*3150*/  FADD.FTZ R32, R43, R32 ;  /* 0x000000202b207221 */ /* 0x008fc60000010000 */
[----:B------:R-:W1:Y:S01]  /*3160*/  LDS R10, [R6+0x1c00] ;  /* 0x001c0000060a7984 */ /* 0x000e620000000800 */
[----:B----4-:R-:W-:-:S03]  /*3170*/  FADD.FTZ R33, R44, R33 ;  /* 0x000000212c217221 */ /* 0x010fc60000010000 */
[----:B------:R-:W2:Y:S01]  /*3180*/  LDS R29, [R6+0x1e00] ;  /* 0x001e0000061d7984 */ /* 0x000ea20000000800 */
        /* <DEDUP_REMOVED lines=8> */
[----:B------:R0:W-:Y:S04]  /*3210*/  STS.128 [R0], R16 ;  /* 0x0000001000007388 */ /* 0x0001e80000000c00 */
[----:B------:R3:W-:Y:S04]  /*3220*/  STS.128 [R0+0x10], R12 ;  /* 0x0000100c00007388 */ /* 0x0007e80000000c00 */
[----:B------:R-:W-:Y:S01]  /*3230*/  STS.128 [R0+0x400], R24 ;  /* 0x0004001800007388 */ /* 0x000fe20000000c00 */
[----:B-1----:R-:W-:-:S03]  /*3240*/  FADD.FTZ R23, R23, R10 ;  /* 0x0000000a17177221 */ /* 0x002fc60000010000 */
[----:B------:R-:W-:Y:S01]  /*3250*/  STS.128 [R0+0x410], R68 ;  /* 0x0004104400007388 */ /* 0x000fe20000000c00 */
[----:B--2---:R-:W-:Y:S01]  /*3260*/  FADD.FTZ R29, R20, R29 ;  /* 0x0000001d141d7221 */ /* 0x004fe20000010000 */
[----:B------:R-:W-:Y:S01]  /*3270*/  BAR.SYNC.DEFER_BLOCKING 0x0 ;  /* 0x0000000000007b1d */ /* 0x000fe20000010000 */
[----:B0-----:R-:W-:Y:S02]  /*3280*/  SHF.L.U32 R16, R46, 0x2, RZ ;  /* 0x000000022e107819 */ /* 0x001fe400000006ff */
[----:B---3--:R-:W-:Y:S01]  /*3290*/  IADD3.X R13, RZ, RZ, RZ, P0, !PT ;  /* 0x000000ffff0d7210 */ /* 0x008fe200007fe4ff */
[----:B------:R-:W-:Y:S01]  /*32a0*/  FADD.FTZ R15, R8, R5 ;  /* 0x00000005080f7221 */ /* 0x000fe20000010000 */
[----:B------:R-:W-:Y:S02]  /*32b0*/  IADD3 R2, P0, R16, UR6, RZ ;  /* 0x0000000610027c10 */ /* 0x000fe4000ff1e0ff */
[----:B------:R-:W-:Y:S01]  /*32c0*/  SHF.L.U64.HI R18, R46, 0x2, R13 ;  /* 0x000000022e127819 */ /* 0x000fe2000001020d */
[----:B------:R-:W-:-:S03]  /*32d0*/  FADD.FTZ R13, R7, R4 ;  /* 0x00000004070d7221 */ /* 0x000fc60000010000 */
        /* <DEDUP_REMOVED lines=25> */
[----:B-----5:R-:W-:Y:S01]  /*3470*/  FADD.FTZ R22, R22, R25 ;  /* 0x0000001916167221 */ /* 0x020fe20000010000 */
[----:B------:R-:W-:Y:S02]  /*3480*/  FADD.FTZ R14, RZ, R14 ;  /* 0x0000000eff0e7221 */ /* 0x000fe40000010000 */
[----:B------:R-:W-:Y:S01]  /*3490*/  STG.E desc[UR4][R2.64], R13 ;  /* 0x0000000d02007986 */ /* 0x000fe2000c101904 */
[----:B----4-:R-:W-:Y:S01]  /*34a0*/  IADD3 R6, P0, R16, UR6, RZ ;  /* 0x0000000610067c10 */ /* 0x010fe2000ff1e0ff */
[----:B------:R-:W-:Y:S02]  /*34b0*/  FADD.FTZ R0, R0, R19 ;  /* 0x0000001300007221 */ /* 0x000fe40000010000 */
[----:B------:R-:W-:Y:S01]  /*34c0*/  STG.E desc[UR4][R4.64], R31 ;  /* 0x0000001f04007986 */ /* 0x000fe2000c101904 */
[----:B------:R-:W-:Y:S01]  /*34d0*/  FADD.FTZ R12, R12, R27 ;  /* 0x0000001b0c0c7221 */ /* 0x000fe20000010000 */
[----:B------:R-:W-:Y:S01]  /*34e0*/  IADD3.X R7, R18, UR7, RZ, P0, !PT ;  /* 0x0000000712077c10 */ /* 0x000fe200087fe4ff */
        /* <DEDUP_REMOVED lines=15> */
[----:B------:R-:W-:Y:S04]  /*35e0*/  STG.E desc[UR4][R4.64+0x600], R11 ;  /* 0x0006000b04007986 */ /* 0x000fe8000c101904 */
[----:B------:R-:W-:Y:S01]  /*35f0*/  STG.E desc[UR4][R6.64+0x600], R47 ;  /* 0x0006002f06007986 */ /* 0x000fe2000c101904 */
[----:B------:R-:W-:Y:S05]  /*3600*/  EXIT ;  /* 0x000000000000794d */ /* 0x000fea0003800000 */
.L_x_669:
        /* <DEDUP_REMOVED lines=8> */
.L_x_672:
[----:B------:R-:W-:Y:S05]  /*3690*/  BSYNC B2 ;  /* 0x0000000000027941 */ /* 0x000fea0003800000 */
.L_x_671:
        /* <DEDUP_REMOVED lines=8> */
.L_x_673:
[----:B------:R-:W-:Y:S01]  /*3720*/  FADD.FTZ R52, R57, R52 ;  /* 0x0000003439347221 */ /* 0x000fe20000010000 */
[----:B------:R-:W-:-:S04]  /*3730*/  HFMA2.MMA R140, -RZ, RZ, 0, 1.1920928955078125e-07 ;  /* 0x00000002ff8c7435 */ /* 0x000fc800000001ff */
[----:B------:R-:W-:Y:S02]  /*3740*/  MOV R143, R52 ;  /* 0x00000034008f7202 */ /* 0x000fe40000000f00 */
[----:B------:R-:W-:-:S07]  /*3750*/  MOV R54, R141 ;  /* 0x0000008d00367202 */ /* 0x000fce0000000f00 */
[----:B------:R-:W-:Y:S05]  /*3760*/  WARPSYNC.COLLECTIVE R138, `(.L_x_674) ;  /* 0x000000008a087348 */ /* 0x000fea0003c00000 */
[----:B------:R0:W1:Y:S02]  /*3770*/  SHFL.BFLY P3, R141, R143, R140, R145 ;  /* 0x0c00008c8f8d7389 */ /* 0x0000640000060091 */
[----:B01----:R-:W-:Y:S01]  /*3780*/  ENDCOLLECTIVE ;  /* 0x000000000000791b */ /* 0x003fe20003800000 */
.L_x_674:
[----:B------:R-:W-:-:S05]  /*3790*/  FADD.FTZ R54, R53, R54 ;  /* 0x0000003635367221 */ /* 0x000fca0000010000 */
[----:B------:R-:W-:Y:S02]  /*37a0*/  MOV R143, R54 ;  /* 0x00000036008f7202 */ /* 0x000fe40000000f00 */
[----:B------:R-:W-:-:S07]  /*37b0*/  MOV R55, R141 ;  /* 0x0000008d00377202 */ /* 0x000fce0000000f00 */
[----:B------:R-:W-:Y:S05]  /*37c0*/  WARPSYNC.COLLECTIVE R138, `(.L_x_675) ;  /* 0x000000008a087348 */ /* 0x000fea0003c00000 */
[----:B------:R0:W1:Y:S02]  /*37d0*/  SHFL.BFLY P3, R141, R143, R140, R145 ;  /* 0x0c00008c8f8d7389 */ /* 0x0000640000060091 */
[----:B01----:R-:W-:Y:S01]  /*37e0*/  ENDCOLLECTIVE ;  /* 0x000000000000791b */ /* 0x003fe20003800000 */
.L_x_675:
[----:B------:R-:W-:Y:S01]  /*37f0*/  FADD.FTZ R55, R52, R55 ;  /* 0x0000003734377221 */ /* 0x000fe20000010000 */
[----:B------:R-:W-:-:S03]  /*3800*/  HFMA2.MMA R140, -RZ, RZ, 0, 2.384185791015625e-07 ;  /* 0x00000004ff8c7435 */ /* 0x000fc600000001ff */
[----:B------:R-:W-:Y:S01]  /*3810*/  IMAD.MOV.U32 R143, RZ, RZ, R55 ;  /* 0x000000ffff8f7224 */ /* 0x000fe200078e0037 */
[----:B------:R-:W-:-:S07]  /*3820*/  MOV R135, R141 ;  /* 0x0000008d00877202 */ /* 0x000fce0000000f00 */
[----:B------:R-:W-:Y:S05]  /*3830*/  WARPSYNC.COLLECTIVE R138, `(.L_x_676) ;  /* 0x000000008a087348 */ /* 0x000fea0003c00000 */
[----:B------:R0:W1:Y:S02]  /*3840*/  SHFL.BFLY P3, R141, R143, R140, R145 ;  /* 0x0c00008c8f8d7389 */ /* 0x0000640000060091 */
[----:B01----:R-:W-:Y:S01]  /*3850*/  ENDCOLLECTIVE ;  /* 0x000000000000791b */ /* 0x003fe20003800000 */
.L_x_676:
[----:B------:R-:W-:-:S05]  /*3860*/  FADD.FTZ R135, R54, R135 ;  /* 0x0000008736877221 */ /* 0x000fca0000010000 */
[----:B------:R-:W-:Y:S02]  /*3870*/  MOV R143, R135 ;  /* 0x00000087008f7202 */ /* 0x000fe40000000f00 */
[----:B------:R-:W-:-:S07]  /*3880*/  MOV R56, R141 ;  /* 0x0000008d00387202 */ /* 0x000fce0000000f00 */
[----:B------:R-:W-:Y:S05]  /*3890*/  WARPSYNC.COLLECTIVE R138, `(.L_x_677) ;  /* 0x000000008a087348 */ /* 0x000fea0003c00000 */
[----:B------:R0:W1:Y:S02]  /*38a0*/  SHFL.BFLY P3, R141, R143, R140, R145 ;  /* 0x0c00008c8f8d7389 */ /* 0x0000640000060091 */
[----:B01----:R-:W-:Y:S01]  /*38b0*/  ENDCOLLECTIVE ;  /* 0x000000000000791b */ /* 0x003fe20003800000 */
.L_x_677:
[----:B------:R-:W-:Y:S01]  /*38c0*/  FADD.FTZ R56, R55, R56 ;  /* 0x0000003837387221 */ /* 0x000fe20000010000 */
[----:B------:R-:W-:-:S04]  /*38d0*/  HFMA2.MMA R140, -RZ, RZ, 0, 4.76837158203125e-07 ;  /* 0x00000008ff8c7435 */ /* 0x000fc800000001ff */
[----:B------:R-:W-:Y:S02]  /*38e0*/  MOV R143, R56 ;  /* 0x00000038008f7202 */ /* 0x000fe40000000f00 */
[----:B------:R-:W-:-:S07]  /*38f0*/  MOV R130, R141 ;  /* 0x0000008d00827202 */ /* 0x000fce0000000f00 */
[----:B------:R-:W-:Y:S05]  /*3900*/  WARPSYNC.COLLECTIVE R138, `(.L_x_678) ;  /* 0x000000008a087348 */ /* 0x000fea0003c00000 */
[----:B------:R0:W1:Y:S02]  /*3910*/  SHFL.BFLY P3, R141, R143, R140, R145 ;  /* 0x0c00008c8f8d7389 */ /* 0x0000640000060091 */
[----:B01----:R-:W-:Y:S01]  /*3920*/  ENDCOLLECTIVE ;  /* 0x000000000000791b */ /* 0x003fe20003800000 */
.L_x_678:
[----:B------:R-:W-:-:S05]  /*3930*/  FADD.FTZ R130, R135, R130 ;  /* 0x0000008287827221 */ /* 0x000fca0000010000 */
[----:B------:R-:W-:Y:S01]  /*3940*/  MOV R143, R130 ;  /* 0x00000082008f7202 */ /* 0x000fe20000000f00 */
[----:B------:R-:W-:-:S07]  /*3950*/  IMAD.MOV.U32 R53, RZ, RZ, R141 ;  /* 0x000000ffff357224 */ /* 0x000fce00078e008d */
[----:B------:R-:W-:Y:S05]  /*3960*/  WARPSYNC.COLLECTIVE R138, `(.L_x_679) ;  /* 0x000000008a087348 */ /* 0x000fea0003c00000 */
[----:B------:R0:W1:Y:S02]  /*3970*/  SHFL.BFLY P3, R141, R143, R140, R145 ;  /* 0x0c00008c8f8d7389 */ /* 0x0000640000060091 */
[----:B01----:R-:W-:Y:S01]  /*3980*/  ENDCOLLECTIVE ;  /* 0x000000000000791b */ /* 0x003fe20003800000 */
.L_x_679:
[----:B------:R-:W-:Y:S01]  /*3990*/  FADD.FTZ R134, R56, R53 ;  /* 0x0000003538867221 */ /* 0x000fe20000010000 */
[----:B------:R-:W-:-:S04]  /*39a0*/  HFMA2.MMA R140, -RZ, RZ, 0, 9.5367431640625e-07 ;  /* 0x00000010ff8c7435 */ /* 0x000fc800000001ff */
[----:B------:R-:W-:Y:S02]  /*39b0*/  MOV R143, R134 ;  /* 0x00000086008f7202 */ /* 0x000fe40000000f00 */
[----:B------:R-:W-:-:S07]  /*39c0*/  MOV R57, R141 ;  /* 0x0000008d00397202 */ /* 0x000fce0000000f00 */
[----:B------:R-:W-:Y:S05]  /*39d0*/  WARPSYNC.COLLECTIVE R138, `(.L_x_680) ;  /* 0x000000008a087348 */ /* 0x000fea0003c00000 */
[----:B------:R0:W1:Y:S02]  /*39e0*/  SHFL.BFLY P3, R141, R143, R140, R145 ;  /* 0x0c00008c8f8d7389 */ /* 0x0000640000060091 */
[----:B01----:R-:W-:Y:S01]  /*39f0*/  ENDCOLLECTIVE ;  /* 0x000000000000791b */ /* 0x003fe20003800000 */
.L_x_680:
[----:B------:R-:W-:-:S05]  /*3a00*/  FADD.FTZ R136, R130, R57 ;  /* 0x0000003982887221 */ /* 0x000fca0000010000 */
[----:B------:R-:W-:Y:S02]  /*3a10*/  MOV R143, R136 ;  /* 0x00000088008f7202 */ /* 0x000fe40000000f00 */
[----:B------:R-:W-:-:S07]  /*3a20*/  MOV R139, R141 ;  /* 0x0000008d008b7202 */ /* 0x000fce0000000f00 */
[----:B------:R-:W-:Y:S05]  /*3a30*/  WARPSYNC.COLLECTIVE R138, `(.L_x_681) ;  /* 0x000000008a087348 */ /* 0x000fea0003c00000 */
[----:B------:R0:W1:Y:S02]  /*3a40*/  SHFL.BFLY P3, R141, R143, R140, R145 ;  /* 0x0c00008c8f8d7389 */ /* 0x0000640000060091 */
[----:B01----:R-:W-:Y:S01]  /*3a50*/  ENDCOLLECTIVE ;  /* 0x000000000000791b */ /* 0x003fe20003800000 */
.L_x_681:
[----:B------:R-:W-:Y:S05]  /*3a60*/  BRA `(.L_x_682) ;  /* 0xffffffd800907947 */ /* 0x000fea000383ffff */
.L_x_683:
        /* <DEDUP_REMOVED lines=9> */
.L_x_9087:


//--------------------- .text._ZN10layer_norm22ln_bwd_finalize_kernelINS_22Kernel_traits_finalizeILj512E13__nv_bfloat16S2_S2_S2_fjLb1ELj1024ELj4ENS_18Kernel_traits_baseILj512ES2_S2_S2_S2_fjLj1024EEEEELb1ELb0EEEvNS_9BwdParamsE --------------------------
	.section	.text._ZN10layer_norm22ln_bwd_finalize_kernelINS_22Kernel_traits_finalizeILj512E13__nv_bfloat16S2_S2_S2_fjLb1ELj1024ELj4ENS_18Kernel_traits_baseILj512ES2_S2_S2_S2_fjLj1024EEEEELb1ELb0EEEvNS_9BwdParamsE,"ax",@progbits
	.align	128
        .global         _ZN10layer_norm22ln_bwd_finalize_kernelINS_22Kernel_traits_finalizeILj512E13__nv_bfloat16S2_S2_S2_fjLb1ELj1024ELj4ENS_18Kernel_traits_baseILj512ES2_S2_S2_S2_fjLj1024EEEEELb1ELb0EEEvNS_9BwdParamsE
        .type           _ZN10layer_norm22ln_bwd_finalize_kernelINS_22Kernel_traits_finalizeILj512E13__nv_bfloat16S2_S2_S2_fjLb1ELj1024ELj4ENS_18Kernel_traits_baseILj512ES2_S2_S2_S2_fjLj1024EEEEELb1ELb0EEEvNS_9BwdParamsE,@function
        .size           _ZN10layer_norm22ln_bwd_finalize_kernelINS_22Kernel_traits_finalizeILj512E13__nv_bfloat16S2_S2_S2_fjLb1ELj1024ELj4ENS_18Kernel_traits_baseILj512ES2_S2_S2_S2_fjLj1024EEEEELb1ELb0EEEvNS_9BwdParamsE,(.L_x_9088 - _ZN10layer_norm22ln_bwd_finalize_kernelINS_22Kernel_traits_finalizeILj512E13__nv_bfloat16S2_S2_S2_fjLb1ELj1024ELj4ENS_18Kernel_traits_baseILj512ES2_S2_S2_S2_fjLj1024EEEEELb1ELb0EEEvNS_9BwdParamsE)
        .other          _ZN10layer_norm22ln_bwd_finalize_kernelINS_22Kernel_traits_finalizeILj512E13__nv_bfloat16S2_S2_S2_fjLb1ELj1024ELj4ENS_18Kernel_traits_baseILj512ES2_S2_S2_S2_fjLj1024EEEEELb1ELb0EEEvNS_9BwdParamsE,@"STO_CUDA_ENTRY STV_DEFAULT"
_ZN10layer_norm22ln_bwd_finalize_kernelINS_22Kernel_traits_finalizeILj512E13__nv_bfloat16S2_S2_S2_fjLb1ELj1024ELj4ENS_18Kernel_traits_baseILj512ES2_S2_S2_S2_fjLj1024EEEEELb1ELb0EEEvNS_9BwdParamsE:
.text._ZN10layer_norm22ln_bwd_finalize_kernelINS_22Kernel_traits_finalizeILj512E13__nv_bfloat16S2_S2_S2_fjLb1ELj1024ELj4ENS_18Kernel_traits_baseILj512ES2_S2_S2_S2_fjLj1024EEEEELb1ELb0EEEvNS_9BwdParamsE:
        /* <DEDUP_REMOVED lines=11> */
[----:B------:R-:W-:Y:S01]  /*00b0*/  SHF.L.U32 R7, R7, 0x4, RZ ;  /* 0x0000000407077819 */ /* 0x000fe200000006ff */
[----:B------:R-:W-:Y:S01]  /*00c0*/  ULDC.64 UR6, c[0x0][0x208] ;  /* 0x0000820000067ab9 */ /* 0x000fe20000000a00 */
[----:B------:R-:W-:Y:S02]  /*00d0*/  LOP3.LUT R5, R0, 0x3fffffe0, RZ, 0xc0, !PT ;  /* 0x3fffffe000057812 */ /* 0x000fe400078ec0ff */
[----:B------:R-:W-:Y:S02]  /*00e0*/  LOP3.LUT R6, R3, 0x1f, R0, 0x78, !PT ;  /* 0x0000001f03067812 */ /* 0x000fe400078e7800 */
[----:B------:R-:W-:Y:S02]  /*00f0*/  LOP3.LUT R9, R7, 0x7ffffff0, RZ, 0xc0, !PT ;  /* 0x7ffffff007097812 */ /* 0x000fe400078ec0ff */
[----:B------:R-:W-:-:S02]  /*0100*/  IADD3 R7, R5, R6, RZ ;  /* 0x0000000605077210 */ /* 0x000fc40007ffe0ff */
[----:B------:R-:W-:Y:S02]  /*0110*/  ISETP.NE.AND P0, PT, R3, 0x1f, PT ;  /* 0x0000001f0300780c */ /* 0x000fe40003f05270 */
[C---:B------:R-:W-:Y:S02]  /*0120*/  LEA R8, R2.reuse, R6, 0x5 ;  /* 0x0000000602087211 */ /* 0x040fe400078e28ff */
[C---:B------:R-:W-:Y:S02]  /*0130*/  ISETP.GT.U32.OR P0, PT, R2.reuse, 0xf, P0 ;  /* 0x0000000f0200780c */ /* 0x040fe40000704470 */
[----:B------:R-:W-:Y:S01]  /*0140*/  IADD3 R5, R2, R9, RZ ;  /* 0x0000000902057210 */ /* 0x000fe20007ffe0ff */
[----:B0-----:R-:W-:-:S06]  /*0150*/  ULEA UR4, UR5, UR4, 0x18 ;  /* 0x0000000405047291 */ /* 0x001fcc000f8ec03f */
[----:B------:R-:W-:Y:S02]  /*0160*/  LEA R6, R7, UR4, 0x2 ;  /* 0x0000000407067c11 */ /* 0x000fe4000f8e10ff */
[----:B------:R-:W-:-:S07]  /*0170*/  LEA R7, R8, UR4, 0x2 ;  /* 0x0000000408077c11 */ /* 0x000fce000f8e10ff */
.L_x_696:
[----:B0--3--:R-:W0:Y:S01]  /*0180*/  LDC R8, c[0x0][0x210] ;  /* 0x00008400ff087b82 */ /* 0x009e220000000800 */
[----:B------:R-:W-:Y:S01]  /*0190*/  BSSY B0, `(.L_x_684) ;  /* 0x0000086000007945 */ /* 0x000fe20003800000 */
[----:B------:R-:W-:Y:S01]  /*01a0*/  HFMA2.MMA R11, -RZ, RZ, 0, 0 ;  /* 0x00000000ff0b7435 */ /* 0x000fe200000001ff */
[----:B------:R-:W-:Y:S01]  /*01b0*/  IMAD.MOV.U32 R22, RZ, RZ, RZ ;  /* 0x000000ffff167224 */ /* 0x000fe200078e00ff */
[----:B------:R-:W-:-:S04]  /*01c0*/  MOV R24, RZ ;  /* 0x000000ff00187202 */ /* 0x000fc80000000f00 */
[----:B-1----:R-:W1:Y:S01]  /*01d0*/  LDC R9, c[0x0][0x218] ;  /* 0x00008600ff097b82 */ /* 0x002e620000000800 */
[----:B0-----:R-:W-:-:S04]  /*01e0*/  ISETP.GE.U32.AND P1, PT, R3, R8, PT ;  /* 0x000000080300720c */ /* 0x001fc80003f26070 */
[----:B-1----:R-:W-:-:S13]  /*01f0*/  ISETP.GE.U32.OR P1, PT, R4, R9, P1 ;  /* 0x000000090400720c */ /* 0x002fda0000f26470 */
[----:B--2---:R-:W-:Y:S05]  /*0200*/  @P1 BRA `(.L_x_685) ;  /* 0x0000000400f81947 */ /* 0x004fea0003800000 */
[----:B------:R-:W-:Y:S02]  /*0210*/  ISETP.GE.U32.AND P2, PT, R3, R8, PT ;  /* 0x000000080300720c */ /* 0x000fe40003f46070 */
[----:B------:R-:W-:-:S11]  /*0220*/  MOV R23, R3 ;  /* 0x0000000300177202 */ /* 0x000fd60000000f00 */
[----:B------:R-:W0:Y:S01]  /*0230*/  @P2 LDC.64 R12, c[0x0][0x2d0] ;  /* 0x0000b400ff0c2b82 */ /* 0x000e220000000a00 */
[----:B------:R-:W-:-:S07]  /*0240*/  @P2 IMAD R17, R23, R9, R4 ;  /* 0x0000000917112224 */ /* 0x000fce00078e0204 */
[----:B------:R-:W1:Y:S08]  /*0250*/  @P2 LDC.64 R14, c[0x0][0x2d8] ;  /* 0x0000b600ff0e2b82 */ /* 0x000e700000000a00 */
[----:B------:R-:W2:Y:S01]  /*0260*/  @P2 LDC.64 R10, c[0x0][0x2f0] ;  /* 0x0000bc00ff0a2b82 */ /* 0x000ea20000000a00 */
[----:B0-----:R-:W-:-:S06]  /*0270*/  @P2 IMAD.WIDE.U32 R12, R17, 0x4, R12 ;  /* 0x00000004110c2825 */ /* 0x001fcc00078e000c */
[----:B------:R-:W3:Y:S01]  /*0280*/  @P2 LDG.E R13, desc[UR6][R12.64] ;  /* 0x000000060c0d2981 */ /* 0x000ee2000c1e1900 */
[----:B-1----:R-:W-:-:S06]  /*0290*/  @P2 IMAD.WIDE.U32 R14, R17, 0x4, R14 ;  /* 0x00000004110e2825 */ /* 0x002fcc00078e000e */
[----:B------:R-:W4:Y:S01]  /*02a0*/  @P2 LDG.E R15, desc[UR6][R14.64] ;  /* 0x000000060e0f2981 */ /* 0x000f22000c1e1900 */
[----:B--2---:R-:W-:-:S06]  /*02b0*/  @P2 IMAD.WIDE.U32 R16, R17, 0x4, R10 ;  /* 0x0000000411102825 */ /* 0x004fcc00078e000a */
[----:B------:R-:W2:Y:S01]  /*02c0*/  @P2 LDG.E R16, desc[UR6][R16.64] ;  /* 0x0000000610102981 */ /* 0x000ea2000c1e1900 */
[----:B------:R-:W-:-:S04]  /*02d0*/  @P2 IADD3 R23, R23, 0x20, RZ ;  /* 0x0000002017172810 */ /* 0x000fc80007ffe0ff */
[CC--:B------:R-:W-:Y:S02]  /*02e0*/  ISETP.GE.U32.AND P1, PT, R23.reuse, R8.reuse, PT ;  /* 0x000000081700720c */ /* 0x0c0fe40003f26070 */
[----:B------:R-:W-:-:S04]  /*02f0*/  IADD3 R10, -R23, R8, RZ ;  /* 0x00000008170a7210 */ /* 0x000fc80007ffe1ff */
[----:B------:R-:W-:Y:S01]  /*0300*/  ISETP.LE.U32.OR P1, PT, R10, 0x60, P1 ;  /* 0x000000600a00780c */ /* 0x000fe20000f23470 */
[----:B------:R-:W-:Y:S01]  /*0310*/  IMAD.MOV.U32 R22, RZ, RZ, RZ ;  /* 0x000000ffff167224 */ /* 0x000fe200078e00ff */
[----:B------:R-:W-:Y:S02]  /*0320*/  MOV R24, RZ ;  /* 0x000000ff00187202 */ /* 0x000fe40000000f00 */
[----:B------:R-:W-:Y:S01]  /*0330*/  MOV R11, RZ ;  /* 0x000000ff000b7202 */ /* 0x000fe20000000f00 */
[----:B------:R-:W-:Y:S02]  /*0340*/  BSSY B1, `(.L_x_686) ;  /* 0x0000039000017945 */ /* 0x000fe40003800000 */
[----:B---3--:R-:W-:Y:S01]  /*0350*/  @P2 FADD.FTZ R24, R24, R13 ;  /* 0x0000000d18182221 */ /* 0x008fe20000010000 */
[----:B----4-:R-:W-:Y:S01]  /*0360*/  @P2 FADD.FTZ R22, R22, R15 ;  /* 0x0000000f16162221 */ /* 0x010fe20000010000 */
[----:B--2---:R-:W-:Y:S01]  /*0370*/  @P2 FADD.FTZ R11, R11, R16 ;  /* 0x000000100b0b2221 */ /* 0x004fe20000010000 */
[----:B------:R-:W-:-:S03]  /*0380*/  PLOP3.LUT P2, PT, P2, PT, PT, 0x8, 0x0 ;  /* 0x000000000000781c */ /* 0x000fc6000174e170 */
[----:B------:R-:W-:Y:S10]  /*0390*/  @P1 BRA `(.L_x_687) ;  /* 0x0000000000cc1947 */ /* 0x000ff40003800000 */
[----:B------:R-:W-:Y:S02]  /*03a0*/  PLOP3.LUT P2, PT, PT, PT, PT, 0x8, 0x0 ;  /* 0x000000000000781c */ /* 0x000fe40003f4e170 */
[----:B------:R-:W-:-:S11]  /*03b0*/  IADD3 R12, R8, -0x60, RZ ;  /* 0xffffffa0080c7810 */ /* 0x000fd60007ffe0ff */
.L_x_688:
[----:B------:R-:W0:Y:S01]  /*03c0*/  LDC.64 R14, c[0x0][0x2d0] ;  /* 0x0000b400ff0e7b82 */ /* 0x000e220000000a00 */
[C---:B------:R-:W-:Y:S01]  /*03d0*/  IADD3 R27, R23.reuse, 0x20, RZ ;  /* 0x00000020171b7810 */ /* 0x040fe20007ffe0ff */
[----:B------:R-:W-:-:S04]  /*03e0*/  IMAD R25, R23, R9, R4 ;  /* 0x0000000917197224 */ /* 0x000fc800078e0204 */
[----:B------:R-:W-:Y:S02]  /*03f0*/  IMAD R27, R27, R9, R4 ;  /* 0x000000091b1b7224 */ /* 0x000fe400078e0204 */
[----:B0-----:R-:W-:-:S04]  /*0400*/  IMAD.WIDE.U32 R20, R25, 0x4, R14 ;  /* 0x0000000419147825 */ /* 0x001fc800078e000e */
[----:B------:R-:W-:Y:S01]  /*0410*/  IMAD.WIDE.U32 R16, R27, 0x4, R14 ;  /* 0x000000041b107825 */ /* 0x000fe200078e000e */
[----:B------:R-:W2:Y:S04]  /*0420*/  LDG.E R26, desc[UR6][R20.64] ;  /* 0x00000006141a7981 */ /* 0x000ea8000c1e1900 */
[----:B------:R0:W3:Y:S01]  /*0430*/  LDG.E R10, desc[UR6][R16.64] ;  /* 0x00000006100a7981 */ /* 0x0000e2000c1e1900 */
[C---:B------:R-:W-:Y:S02]  /*0440*/  IADD3 R19, R23.reuse, 0x40, RZ ;  /* 0x0000004017137810 */ /* 0x040fe40007ffe0ff */
[----:B------:R-:W-:-:S03]  /*0450*/  IADD3 R29, R23, 0x60, RZ ;  /* 0x00000060171d7810 */ /* 0x000fc60007ffe0ff */
[-CC-:B------:R-:W-:Y:S02]  /*0460*/  IMAD R19, R19, R9.reuse, R4.reuse ;  /* 0x0000000913137224 */ /* 0x180fe400078e0204 */
[----:B------:R-:W-:Y:S01]  /*0470*/  IMAD R29, R29, R9, R4 ;  /* 0x000000091d1d7224 */ /* 0x000fe200078e0204 */
[----:B0-----:R-:W0:Y:S01]  /*0480*/  LDC.64 R16, c[0x0][0x2d8] ;  /* 0x0000b600ff107b82 */ /* 0x001e220000000a00 */
[----:B------:R-:W-:-:S04]  /*0490*/  IMAD.WIDE.U32 R20, R19, 0x4, R14 ;  /* 0x0000000413147825 */ /* 0x000fc800078e000e */
[----:B------:R-:W-:Y:S01]  /*04a0*/  IMAD.WIDE.U32 R14, R29, 0x4, R14 ;  /* 0x000000041d0e7825 */ /* 0x000fe200078e000e */
[----:B------:R0:W4:Y:S04]  /*04b0*/  LDG.E R18, desc[UR6][R20.64] ;  /* 0x0000000614127981 */ /* 0x000128000c1e1900 */
[----:B------:R1:W5:Y:S01]  /*04c0*/  LDG.E R13, desc[UR6][R14.64] ;  /* 0x000000060e0d7981 */ /* 0x000362000c1e1900 */
[----:B0-----:R-:W-:-:S06]  /*04d0*/  IMAD.WIDE.U32 R20, R25, 0x4, R16 ;  /* 0x0000000419147825 */ /* 0x001fcc00078e0010 */
[----:B------:R3:W4:Y:S01]  /*04e0*/  LDG.E R20, desc[UR6][R20.64] ;  /* 0x0000000614147981 */ /* 0x000722000c1e1900 */
[----:B-1----:R-:W-:-:S04]  /*04f0*/  IMAD.WIDE.U32 R14, R27, 0x4, R16 ;  /* 0x000000041b0e7825 */ /* 0x002fc800078e0010 */
[----:B--2---:R-:W-:-:S04]  /*0500*/  FADD.FTZ R26, R26, R24 ;  /* 0x000000181a1a7221 */ /* 0x004fc80000010000 */
[----:B---3--:R-:W-:Y:S02]  /*0510*/  FADD.FTZ R21, R26, R10 ;  /* 0x0000000a1a157221 */ /* 0x008fe40000010000 */
[----:B------:R0:W2:Y:S02]  /*0520*/  LDG.E R10, desc[UR6][R14.64] ;  /* 0x000000060e0a7981 */ /* 0x0000a4000c1e1900 */
[----:B0-----:R-:W-:-:S04]  /*0530*/  IMAD.WIDE.U32 R14, R19, 0x4, R16 ;  /* 0x00000004130e7825 */ /* 0x001fc800078e0010 */
[----:B------:R-:W-:Y:S01]  /*0540*/  IMAD.WIDE.U32 R16, R29, 0x4, R16 ;  /* 0x000000041d107825 */ /* 0x000fe200078e0010 */
[----:B------:R0:W3:Y:S05]  /*0550*/  LDG.E R26, desc[UR6][R14.64] ;  /* 0x000000060e1a7981 */ /* 0x0000ea000c1e1900 */
[----:B------:R-:W3:Y:S01]  /*0560*/  LDG.E R16, desc[UR6][R16.64] ;  /* 0x0000000610107981 */ /* 0x000ee2000c1e1900 */
[----:B0-----:R-:W0:Y:S01]  /*0570*/  LDC.64 R14, c[0x0][0x2f0] ;  /* 0x0000bc00ff0e7b82 */ /* 0x001e220000000a00 */
[----:B----4-:R-:W-:Y:S01]  /*0580*/  FADD.FTZ R22, R20, R22 ;  /* 0x0000001614167221 */ /* 0x010fe20000010000 */
[----:B0-----:R-:W-:-:S05]  /*0590*/  IMAD.WIDE.U32 R24, R25, 0x4, R14 ;  /* 0x0000000419187825 */ /* 0x001fca00078e000e */
[----:B------:R0:W4:Y:S01]  /*05a0*/  LDG.E R20, desc[UR6][R24.64] ;  /* 0x0000000618147981 */ /* 0x000122000c1e1900 */
[----:B------:R-:W-:-:S06]  /*05b0*/  IMAD.WIDE.U32 R28, R29, 0x4, R14 ;  /* 0x000000041d1c7825 */ /* 0x000fcc00078e000e */
[----:B------:R-:W3:Y:S01]  /*05c0*/  LDG.E R28, desc[UR6][R28.64] ;  /* 0x000000061c1c7981 */ /* 0x000ee2000c1e1900 */
[----:B0-----:R-:W-:-:S05]  /*05d0*/  IMAD.WIDE.U32 R24, R27, 0x4, R14 ;  /* 0x000000041b187825 */ /* 0x001fca00078e000e */
[----:B------:R0:W3:Y:S02]  /*05e0*/  LDG.E R27, desc[UR6][R24.64] ;  /* 0x00000006181b7981 */ /* 0x0000e4000c1e1900 */
[----:B0-----:R-:W-:-:S05]  /*05f0*/  IMAD.WIDE.U32 R24, R19, 0x4, R14 ;  /* 0x0000000413187825 */ /* 0x001fca00078e000e */
[----:B------:R5:W3:Y:S01]  /*0600*/  LDG.E R19, desc[UR6][R24.64] ;  /* 0x0000000618137981 */ /* 0x000ae2000c1e1900 */
[----:B------:R-:W-:-:S05]  /*0610*/  VIADD R23, R23, 0x80 ;  /* 0x0000008017177836 */ /* 0x000fca0000000000 */
[----:B------:R-:W-:Y:S01]  /*0620*/  ISETP.GE.U32.AND P1, PT, R23, R12, PT ;  /* 0x0000000c1700720c */ /* 0x000fe20003f26070 */
[----:B------:R-:W-:-:S04]  /*0630*/  FADD.FTZ R18, R21, R18 ;  /* 0x0000001215127221 */ /* 0x000fc80000010000 */
[----:B-----5:R-:W-:Y:S01]  /*0640*/  FADD.FTZ R24, R18, R13 ;  /* 0x0000000d12187221 */ /* 0x020fe20000010000 */
[----:B----4-:R-:W-:Y:S01]  /*0650*/  FADD.FTZ R20, R20, R11 ;  /* 0x0000000b14147221 */ /* 0x010fe20000010000 */
[----:B--2---:R-:W-:-:S04]  /*0660*/  FADD.FTZ R11, R22, R10 ;  /* 0x0000000a160b7221 */ /* 0x004fc80000010000 */
[----:B---3--:R-:W-:Y:S01]  /*0670*/  FADD.FTZ R11, R11, R26 ;  /* 0x0000001a0b0b7221 */ /* 0x008fe20000010000 */
[----:B------:R-:W-:-:S03]  /*0680*/  FADD.FTZ R20, R20, R27 ;  /* 0x0000001b14147221 */ /* 0x000fc60000010000 */
[----:B------:R-:W-:Y:S01]  /*0690*/  FADD.FTZ R22, R11, R16 ;  /* 0x000000100b167221 */ /* 0x000fe20000010000 */
[----:B------:R-:W-:-:S04]  /*06a0*/  FADD.FTZ R19, R20, R19 ;  /* 0x0000001314137221 */ /* 0x000fc80000010000 */
[----:B------:R-:W-:Y:S01]  /*06b0*/  FADD.FTZ R11, R19, R28 ;  /* 0x0000001c130b7221 */ /* 0x000fe20000010000 */
[----:B------:R-:W-:Y:S06]  /*06c0*/  @!P1 BRA `(.L_x_688) ;  /* 0xfffffffc003c9947 */ /* 0x000fec000383ffff */
.L_x_687:
[----:B------:R-:W-:Y:S05]  /*06d0*/  BSYNC B1 ;  /* 0x0000000000017941 */ /* 0x000fea0003800000 */
.L_x_686:
        /* <DEDUP_REMOVED lines=9> */
[----:B------:R-:W1:Y:S08]  /*0770*/  LDC.64 R18, c[0x0][0x2d8] ;  /* 0x0000b600ff127b82 */ /* 0x000e700000000a00 */
[----:B------:R-:W2:Y:S01]  /*0780*/  LDC.64 R14, c[0x0][0x2f0] ;  /* 0x0000bc00ff0e7b82 */ /* 0x000ea20000000a00 */
[----:B0-----:R-:W-:-:S04]  /*0790*/  IMAD.WIDE.U32 R26, R13, 0x4, R20 ;  /* 0x000000040d1a7825 */ /* 0x001fc800078e0014 */
[----:B-1----:R-:W-:Y:S02]  /*07a0*/  IMAD.WIDE.U32 R16, R13, 0x4, R18 ;  /* 0x000000040d107825 */ /* 0x002fe400078e0012 */
[----:B------:R-:W3:Y:S02]  /*07b0*/  LDG.E R27, desc[UR6][R26.64] ;  /* 0x000000061a1b7981 */ /* 0x000ee4000c1e1900 */
[----:B------:R-:W-:Y:S02]  /*07c0*/  IMAD.WIDE.U32 R20, R25, 0x4, R20 ;  /* 0x0000000419147825 */ /* 0x000fe400078e0014 */
[----:B------:R-:W4:Y:S02]  /*07d0*/  LDG.E R17, desc[UR6][R16.64] ;  /* 0x0000000610117981 */ /* 0x000f24000c1e1900 */
[----:B--2---:R-:W-:Y:S02]  /*07e0*/  IMAD.WIDE.U32 R12, R13, 0x4, R14 ;  /* 0x000000040d0c7825 */ /* 0x004fe400078e000e */
[----:B------:R-:W2:Y:S02]  /*07f0*/  LDG.E R21, desc[UR6][R20.64] ;  /* 0x0000000614157981 */ /* 0x000ea4000c1e1900 */
[----:B------:R-:W-:-:S02]  /*0800*/  IMAD.WIDE.U32 R18, R25, 0x4, R18 ;  /* 0x0000000419127825 */ /* 0x000fc400078e0012 */
[----:B------:R-:W5:Y:S02]  /*0810*/  LDG.E R12, desc[UR6][R12.64] ;  /* 0x000000060c0c7981 */ /* 0x000f64000c1e1900 */
[----:B------:R-:W-:Y:S02]  /*0820*/  IMAD.WIDE.U32 R14, R25, 0x4, R14 ;  /* 0x00000004190e7825 */ /* 0x000fe400078e000e */
[----:B------:R-:W5:Y:S04]  /*0830*/  LDG.E R19, desc[UR6][R18.64] ;  /* 0x0000000612137981 */ /* 0x000f68000c1e1900 */
[----:B------:R-:W5:Y:S01]  /*0840*/  LDG.E R14, desc[UR6][R14.64] ;  /* 0x000000060e0e7981 */ /* 0x000f62000c1e1900 */
[----:B------:R-:W-:Y:S02]  /*0850*/  PLOP3.LUT P2, PT, PT, PT, PT, 0x8, 0x0 ;  /* 0x000000000000781c */ /* 0x000fe40003f4e170 */
[----:B------:R-:W-:Y:S01]  /*0860*/  IADD3 R23, R23, 0x40, RZ ;  /* 0x0000004017177810 */ /* 0x000fe20007ffe0ff */
[----:B---3--:R-:W-:Y:S01]  /*0870*/  FADD.FTZ R24, R24, R27 ;  /* 0x0000001b18187221 */ /* 0x008fe20000010000 */
[----:B----4-:R-:W-:-:S03]  /*0880*/  FADD.FTZ R22, R22, R17 ;  /* 0x0000001116167221 */ /* 0x010fc60000010000 */
[----:B--2---:R-:W-:Y:S01]  /*0890*/  FADD.FTZ R24, R24, R21 ;  /* 0x0000001518187221 */ /* 0x004fe20000010000 */
[----:B-----5:R-:W-:Y:S01]  /*08a0*/  FADD.FTZ R11, R11, R12 ;  /* 0x0000000c0b0b7221 */ /* 0x020fe20000010000 */
[----:B------:R-:W-:-:S03]  /*08b0*/  FADD.FTZ R22, R22, R19 ;  /* 0x0000001316167221 */ /* 0x000fc60000010000 */
[----:B------:R-:W-:-:S07]  /*08c0*/  FADD.FTZ R11, R11, R14 ;  /* 0x0000000e0b0b7221 */ /* 0x000fce0000010000 */
.L_x_690:
[----:B------:R-:W-:Y:S05]  /*08d0*/  BSYNC B1 ;  /* 0x0000000000017941 */ /* 0x000fea0003800000 */
.L_x_689:
[----:B------:R-:W-:Y:S01]  /*08e0*/  ISETP.LT.U32.OR P2, PT, R23, R8, P2 ;  /* 0x000000081700720c */ /* 0x000fe20001741470 */
[----:B------:R-:W-:-:S12]  /*08f0*/  BSSY B1, `(.L_x_685) ;  /* 0x000000f000017945 */ /* 0x000fd80003800000 */
[----:B------:R-:W-:Y:S05]  /*0900*/  @!P2 BRA `(.L_x_691) ;  /* 0x000000000034a947 */ /* 0x000fea0003800000 */
[----:B------:R-:W0:Y:S01]  /*0910*/  LDC.64 R16, c[0x0][0x2d0] ;  /* 0x0000b400ff107b82 */ /* 0x000e220000000a00 */
[----:B------:R-:W-:-:S07]  /*0920*/  IMAD R19, R23, R9, R4 ;  /* 0x0000000917137224 */ /* 0x000fce00078e0204 */
[----:B------:R-:W1:Y:S08]  /*0930*/  LDC.64 R12, c[0x0][0x2d8] ;  /* 0x0000b600ff0c7b82 */ /* 0x000e700000000a00 */
[----:B------:R-:W2:Y:S01]  /*0940*/  LDC.64 R14, c[0x0][0x2f0] ;  /* 0x0000bc00ff0e7b82 */ /* 0x000ea20000000a00 */
[----:B0-----:R-:W-:-:S06]  /*0950*/  IMAD.WIDE.U32 R16, R19, 0x4, R16 ;  /* 0x0000000413107825 */ /* 0x001fcc00078e0010 */
[----:B------:R-:W3:Y:S01]  /*0960*/  LDG.E R17, desc[UR6][R16.64] ;  /* 0x0000000610117981 */ /* 0x000ee2000c1e1900 */
[----:B-1----:R-:W-:-:S06]  /*0970*/  IMAD.WIDE.U32 R12, R19, 0x4, R12 ;  /* 0x00000004130c7825 */ /* 0x002fcc00078e000c */
[----:B------:R-:W4:Y:S01]  /*0980*/  LDG.E R13, desc[UR6][R12.64] ;  /* 0x000000060c0d7981 */ /* 0x000f22000c1e1900 */
[----:B--2---:R-:W-:-:S06]  /*0990*/  IMAD.WIDE.U32 R14, R19, 0x4, R14 ;  /* 0x00000004130e7825 */ /* 0x004fcc00078e000e */
[----:B------:R-:W2:Y:S01]  /*09a0*/  LDG.E R14, desc[UR6][R14.64] ;  /* 0x000000060e0e7981 */ /* 0x000ea2000c1e1900 */
[----:B---3--:R-:W-:Y:S01]  /*09b0*/  FADD.FTZ R24, R24, R17 ;  /* 0x0000001118187221 */ /* 0x008fe20000010000 */
[----:B----4-:R-:W-:Y:S01]  /*09c0*/  FADD.FTZ R22, R22, R13 ;  /* 0x0000000d16167221 */ /* 0x010fe20000010000 */
[----:B--2---:R-:W-:-:S07]  /*09d0*/  FADD.FTZ R11, R11, R14 ;  /* 0x0000000e0b0b7221 */ /* 0x004fce0000010000 */
.L_x_691:
[----:B------:R-:W-:Y:S05]  /*09e0*/  BSYNC B1 ;  /* 0x0000000000017941 */ /* 0x000fea0003800000 */
.L_x_685:
[----:B------:R-:W-:Y:S05]  /*09f0*/  BSYNC B0 ;  /* 0x0000000000007941 */ /* 0x000fea0003800000 */
.L_x_684:
[----:B------:R-:W-:Y:S01]  /*0a00*/  ISETP.GT.U32.AND P1, PT, R0, 0x3ff, PT ;  /* 0x000003ff0000780c */ /* 0x000fe20003f24070 */
[----:B------:R0:W-:Y:S01]  /*0a10*/  STS [R6], R22 ;  /* 0x0000001606007388 */ /* 0x0001e20000000800 */
[----:B------:R-:W-:Y:S05]  /*0a20*/  WARPSYNC.ALL ;  /* 0x0000000000007948 */ /* 0x000fea0003800000 */
[----:B------:R0:W-:Y:S04]  /*0a30*/  STS [R6+0x1000], R24 ;  /* 0x0010001806007388 */ /* 0x0001e80000000800 */
[----:B------:R0:W-:Y:S01]  /*0a40*/  STS [R6+0x2000], R11 ;  /* 0x0020000b06007388 */ /* 0x0001e20000000800 */
[----:B------:R-:W-:Y:S06]  /*0a50*/  BAR.SYNC.DEFER_BLOCKING 0x0 ;  /* 0x0000000000007b1d */ /* 0x000fec0000010000 */
[----:B------:R-:W-:Y:S05]  /*0a60*/  @P1 BRA `(.L_x_692) ;  /* 0x0000000000a41947 */ /* 0x000fea0003800000 */
[----:B------:R1:W2:Y:S01]  /*0a70*/  LDS R12, [R7] ;  /* 0x00000000070c7984 */ /* 0x0002a20000000800 */
[----:B------:R-:W-:Y:S01]  /*0a80*/  UMOV UR5, 0xffffffff ;  /* 0xffffffff00057882 */ /* 0x000fe20000000000 */
[----:B------:R-:W-:Y:S02]  /*0a90*/  ISETP.NE.AND P1, PT, R2, RZ, PT ;  /* 0x000000ff0200720c */ /* 0x000fe40003f25270 */
[----:B------:R1:W3:Y:S04]  /*0aa0*/  LDS R8, [R7+0x2000] ;  /* 0x0020000007087984 */ /* 0x0002e80000000800 */
[----:B------:R1:W4:Y:S01]  /*0ab0*/  LDS R10, [R7+0x1000] ;  /* 0x00100000070a7984 */ /* 0x0003220000000800 */
[----:B------:R-:W-:Y:S06]  /*0ac0*/  BRA.DIV UR5, `(.L_x_693) ;  /* 0x0000000605007947 */ /* 0x000fec000b800000 */
[----:B0---4-:R-:W0:Y:S04]  /*0ad0*/  SHFL.BFLY PT, R11, R10, 0x1, 0x1f ;  /* 0x0c201f000a0b7f89 */ /* 0x011e2800000e0000 */
[----:B--2---:R-:W2:Y:S04]  /*0ae0*/  SHFL.BFLY PT, R13, R12, 0x1, 0x1f ;  /* 0x0c201f000c0d7f89 */ /* 0x004ea800000e0000 */
[----:B---3--:R-:W3:Y:S01]  /*0af0*/  SHFL.BFLY PT, R17, R8, 0x1, 0x1f ;  /* 0x0c201f0008117f89 */ /* 0x008ee200000e0000 */
[----:B0-----:R-:W-:Y:S01]  /*0b00*/  FADD.FTZ R11, R10, R11 ;  /* 0x0000000b0a0b7221 */ /* 0x001fe20000010000 */
[----:B--2---:R-:W-:-:S04]  /*0b10*/  FADD.FTZ R15, R12, R13 ;  /* 0x0000000d0c0f7221 */ /* 0x004fc80000010000 */
[----:B------:R-:W0:Y:S01]  /*0b20*/  SHFL.BFLY PT, R14, R11, 0x2, 0x1f ;  /* 0x0c401f000b0e7f89 */ /* 0x000e2200000e0000 */
[----:B---3--:R-:W-:-:S03]  /*0b30*/  FADD.FTZ R18, R8, R17 ;  /* 0x0000001108127221 */ /* 0x008fc60000010000 */
[----:B------:R-:W2:Y:S04]  /*0b40*/  SHFL.BFLY PT, R16, R15, 0x2, 0x1f ;  /* 0x0c401f000f107f89 */ /* 0x000ea800000e0000 */
[----:B------:R-:W3:Y:S01]  /*0b50*/  SHFL.BFLY PT, R13, R18, 0x2, 0x1f ;  /* 0x0c401f00120d7f89 */ /* 0x000ee200000e0000 */
[----:B0-----:R-:W-:Y:S01]  /*0b60*/  FADD.FTZ R14, R11, R14 ;  /* 0x0000000e0b0e7221 */ /* 0x001fe20000010000 */
[----:B--2---:R-:W-:Y:S01]  /*0b70*/  FADD.FTZ R16, R15, R16 ;  /* 0x000000100f107221 */ /* 0x004fe20000010000 */
[----:B---3--:R-:W-:-:S04]  /*0b80*/  FADD.FTZ R19, R18, R13 ;  /* 0x0000000d12137221 */ /* 0x008fc80000010000 */
[----:B------:R-:W0:Y:S04]  /*0b90*/  SHFL.BFLY PT, R17, R16, 0x4, 0x1f ;  /* 0x0c801f0010117f89 */ /* 0x000e2800000e0000 */
[----:B------:R-:W2:Y:S04]  /*0ba0*/  SHFL.BFLY PT, R13, R14, 0x4, 0x1f ;  /* 0x0c801f000e0d7f89 */ /* 0x000ea800000e0000 */
[----:B------:R-:W3:Y:S01]  /*0bb0*/  SHFL.BFLY PT, R8, R19, 0x4, 0x1f ;  /* 0x0c801f0013087f89 */ /* 0x000ee200000e0000 */
[----:B0-----:R-:W-:Y:S01]  /*0bc0*/  FADD.FTZ R17, R16, R17 ;  /* 0x0000001110117221 */ /* 0x001fe20000010000 */
[----:B--2---:R-:W-:-:S04]  /*0bd0*/  FADD.FTZ R13, R14, R13 ;  /* 0x0000000d0e0d7221 */ /* 0x004fc80000010000 */
[----:B------:R-:W0:Y:S01]  /*0be0*/  SHFL.BFLY PT, R12, R17, 0x8, 0x1f ;  /* 0x0d001f00110c7f89 */ /* 0x000e2200000e0000 */
[----:B---3--:R-:W-:-:S03]  /*0bf0*/  FADD.FTZ R8, R19, R8 ;  /* 0x0000000813087221 */ /* 0x008fc60000010000 */
[----:B------:R-:W2:Y:S04]  /*0c00*/  SHFL.BFLY PT, R10, R13, 0x8, 0x1f ;  /* 0x0d001f000d0a7f89 */ /* 0x000ea800000e0000 */
[----:B------:R-:W3:Y:S01]  /*0c10*/  SHFL.BFLY PT, R21, R8, 0x8, 0x1f ;  /* 0x0d001f0008157f89 */ /* 0x000ee200000e0000 */
[----:B0-----:R-:W-:Y:S01]  /*0c20*/  FADD.FTZ R12, R17, R12 ;  /* 0x0000000c110c7221 */ /* 0x001fe20000010000 */
[----:B--2---:R-:W-:-:S04]  /*0c30*/  FADD.FTZ R11, R13, R10 ;  /* 0x0000000a0d0b7221 */ /* 0x004fc80000010000 */
[----:B------:R0:W2:Y:S01]  /*0c40*/  SHFL.BFLY PT, R15, R12, 0x10, 0x1f ;  /* 0x0e001f000c0f7f89 */ /* 0x0000a200000e0000 */
[----:B---3--:R-:W-:-:S03]  /*0c50*/  FADD.FTZ R21, R8, R21 ;  /* 0x0000001508157221 */ /* 0x008fc60000010000 */
[----:B------:R0:W3:Y:S04]  /*0c60*/  SHFL.BFLY PT, R10, R11, 0x10, 0x1f ;  /* 0x0e001f000b0a7f89 */ /* 0x0000e800000e0000 */
[----:B------:R0:W4:Y:S02]  /*0c70*/  SHFL.BFLY PT, R14, R21, 0x10, 0x1f ;  /* 0x0e001f00150e7f89 */ /* 0x00012400000e0000 */
.L_x_712:
[----:B------:R-:W-:Y:S01]  /*0c80*/  @!P1 SHF.R.U32.HI R8, RZ, 0x3, R0 ;  /* 0x00000003ff089819 */ /* 0x000fe20000011600 */
[----:B--2---:R-:W-:Y:S01]  /*0c90*/  FADD.FTZ R15, R12, R15 ;  /* 0x0000000f0c0f7221 */ /* 0x004fe20000010000 */
[----:B---3--:R-:W-:Y:S01]  /*0ca0*/  FADD.FTZ R10, R11, R10 ;  /* 0x0000000a0b0a7221 */ /* 0x008fe20000010000 */
[----:B----4-:R-:W-:Y:S01]  /*0cb0*/  FADD.FTZ R14, R21, R14 ;  /* 0x0000000e150e7221 */ /* 0x010fe20000010000 */
[----:B------:R-:W-:-:S05]  /*0cc0*/  @!P1 LOP3.LUT R13, R8, 0x1ffffffc, RZ, 0xc0, !PT ;  /* 0x1ffffffc080d9812 */ /* 0x000fca00078ec0ff */
[----:B------:R2:W-:Y:S04]  /*0cd0*/  @!P1 STS [R13+UR4+0x3000], R15 ;  /* 0x0030000f0d009988 */ /* 0x0005e80008000804 */
[----:B------:R2:W-:Y:S04]  /*0ce0*/  @!P1 STS [R13+UR4+0x3080], R10 ;  /* 0x0030800a0d009988 */ /* 0x0005e80008000804 */
[----:B------:R2:W-:Y:S02]  /*0cf0*/  @!P1 STS [R13+UR4+0x3100], R14 ;  /* 0x0031000e0d009988 */ /* 0x0005e40008000804 */
.L_x_692:
[----:B------:R-:W-:Y:S01]  /*0d00*/  SHF.L.U32 R8, R5, 0x1, RZ ;  /* 0x0000000105087819 */ /* 0x000fe200000006ff */
[----:B------:R-:W-:Y:S05]  /*0d10*/  WARPSYNC.ALL ;  /* 0x0000000000007948 */ /* 0x000fea0003800000 */
[----:B------:R-:W-:Y:S01]  /*0d20*/  BAR.SYNC.DEFER_BLOCKING 0x0 ;  /* 0x0000000000007b1d */ /* 0x000fe20000010000 */
[----:B------:R-:W-:-:S05]  /*0d30*/  ISETP.GE.U32.OR P1, PT, R8, R9, P0 ;  /* 0x000000090800720c */ /* 0x000fca0000726470 */
[----:B------:R-:W-:Y:S08]  /*0d40*/  BSSY B0, `(.L_x_694) ;  /* 0x0000013000007945 */ /* 0x000ff00003800000 */
[----:B------:R-:W-:Y:S05]  /*0d50*/  @P1 BRA `(.L_x_695) ;  /* 0x0000000000441947 */ /* 0x000fea0003800000 */
[----:B------:R-:W-:Y:S01]  /*0d60*/  SHF.L.U32 R8, R0, 0x3, RZ ;  /* 0x0000000300087819 */ /* 0x000fe200000006ff */
[----:B--2---:R-:W2:Y:S03]  /*0d70*/  LDC.64 R14, c[0x0][0x318] ;  /* 0x0000c600ff0e7b82 */ /* 0x004ea60000000a00 */
[----:B------:R-:W-:-:S05]  /*0d80*/  LOP3.LUT R18, R8, 0xf8, RZ, 0xc0, !PT ;  /* 0x000000f808127812 */ /* 0x000fca00078ec0ff */
[----:B0-----:R-:W0:Y:S01]  /*0d90*/  LDS.64 R20, [R18+UR4+0x3000] ;  /* 0x0030000412147984 */ /* 0x001e220008000a00 */
[----:B------:R-:W3:Y:S03]  /*0da0*/  LDC.64 R10, c[0x0][0x310] ;  /* 0x0000c400ff0a7b82 */ /* 0x000ee60000000a00 */
[----:B------:R-:W4:Y:S04]  /*0db0*/  LDS.64 R12, [R18+UR4+0x3080] ;  /* 0x00308004120c7984 */ /* 0x000f280008000a00 */
[----:B------:R-:W5:Y:S01]  /*0dc0*/  LDS.64 R16, [R18+UR4+0x3100] ;  /* 0x0031000412107984 */ /* 0x000f620008000a00 */
[----:B------:R-:W1:Y:S01]  /*0dd0*/  LDC.64 R8, c[0x0][0x330] ;  /* 0x0000cc00ff087b82 */ /* 0x000e620000000a00 */
[----:B--2---:R-:W-:-:S04]  /*0de0*/  IMAD.WIDE.U32 R14, R5, 0x4, R14 ;  /* 0x00000004050e7825 */ /* 0x004fc800078e000e */
[----:B---3--:R-:W-:-:S04]  /*0df0*/  IMAD.WIDE.U32 R10, R5, 0x4, R10 ;  /* 0x00000004050a7825 */ /* 0x008fc800078e000a */
[----:B-1----:R-:W-:Y:S01]  /*0e00*/  IMAD.WIDE.U32 R8, R5, 0x4, R8 ;  /* 0x0000000405087825 */ /* 0x002fe200078e0008 */
[----:B0-----:R-:W-:Y:S02]  /*0e10*/  F2FP.BF16.F32.PACK_AB R21, R21, R20 ;  /* 0x000000141515723e */ /* 0x001fe400000010ff */
[----:B----4-:R-:W-:-:S03]  /*0e20*/  F2FP.BF16.F32.PACK_AB R13, R13, R12 ;  /* 0x0000000c0d0d723e */ /* 0x010fc600000010ff */
[----:B------:R3:W-:Y:S01]  /*0e30*/  STG.E desc[UR6][R14.64], R21 ;  /* 0x000000150e007986 */ /* 0x0007e2000c101906 */
[----:B-----5:R-:W-:-:S03]  /*0e40*/  F2FP.BF16.F32.PACK_AB R17, R17, R16 ;  /* 0x000000101111723e */ /* 0x020fc600000010ff */
[----:B------:R3:W-:Y:S04]  /*0e50*/  STG.E desc[UR6][R10.64], R13 ;  /* 0x0000000d0a007986 */ /* 0x0007e8000c101906 */
[----:B------:R3:W-:Y:S02]  /*0e60*/  STG.E desc[UR6][R8.64], R17 ;  /* 0x0000001108007986 */ /* 0x0007e4000c101906 */
.L_x_695:
[----:B------:R-:W-:Y:S05]  /*0e70*/  BSYNC B0 ;  /* 0x0000000000007941 */ /* 0x000fea0003800000 */
.L_x_694:
[C---:B------:R-:W-:Y:S01]  /*0e80*/  ISETP.GT.U32.AND P1, PT, R4.reuse, -0x201, PT ;  /* 0xfffffdff0400780c */ /* 0x040fe20003f24070 */
[----:B------:R-:W-:Y:S01]  /*0e90*/  VIADD R4, R4, 0x200 ;  /* 0x0000020004047836 */ /* 0x000fe20000000000 */
[----:B------:R-:W-:-:S11]  /*0ea0*/  IADD3 R5, R5, 0x100, RZ ;  /* 0x0000010005057810 */ /* 0x000fd60007ffe0ff */
[----:B------:R-:W-:Y:S05]  /*0eb0*/  @P1 BRA `(.L_x_696) ;  /* 0xfffffff000b01947 */ /* 0x000fea000383ffff */
[----:B------:R-:W-:Y:S05]  /*0ec0*/  EXIT ;  /* 0x000000000000794d */ /* 0x000fea0003800000 */
.L_x_693:
[----:B0-----:R-:W-:Y:S01]  /*0ed0*/  HFMA2.MMA R24, -RZ, RZ, 0, 5.9604644775390625e-08 ;  /* 0x00000001ff187435 */ /* 0x001fe200000001ff */
[----:B----4-:R-:W-:Y:S02]  /*0ee0*/  MOV R23, R10 ;  /* 0x0000000a00177202 */ /* 0x010fe40000000f00 */
[----:B------:R-:W-:Y:S02]  /*0ef0*/  MOV R25, 0x1f ;  /* 0x0000001f00197802 */ /* 0x000fe40000000f00 */
[----:B------:R-:W-:-:S07]  /*0f00*/  MOV R20, 0xffffffff ;  /* 0xffffffff00147802 */ /* 0x000fce0000000f00 */
[----:B-123--:R-:W-:Y:S05]  /*0f10*/  WARPSYNC.COLLECTIVE R20, `(.L_x_697) ;  /* 0x0000000014087348 */ /* 0x00efea0003c00000 */
[----:B------:R0:W4:Y:S02]  /*0f20*/  SHFL.BFLY P2, R22, R23, R24, R25 ;  /* 0x0c00001817167389 */ /* 0x0001240000040019 */
[----:B01234-:R-:W-:Y:S01]  /*0f30*/  ENDCOLLECTIVE ;  /* 0x000000000000791b */ /* 0x01ffe20003800000 */
.L_x_697:
[----:B------:R-:W-:Y:S01]  /*0f40*/  HFMA2.MMA R24, -RZ, RZ, 0, 1.1920928955078125e-07 ;  /* 0x00000002ff187435 */ /* 0x000fe200000001ff */
[----:B------:R-:W-:-:S05]  /*0f50*/  MOV R11, R22 ;  /* 0x00000016000b7202 */ /* 0x000fca0000000f00 */
[----:B------:R-:W-:-:S04]  /*0f60*/  FADD.FTZ R11, R10, R11 ;  /* 0x0000000b0a0b7221 */ /* 0x000fc80000010000 */
[----:B------:R-:W-:-:S07]  /*0f70*/  IMAD.MOV.U32 R23, RZ, RZ, R11 ;  /* 0x000000ffff177224 */ /* 0x000fce00078e000b */
[----:B------:R-:W-:Y:S05]  /*0f80*/  WARPSYNC.COLLECTIVE R20, `(.L_x_698) ;  /* 0x0000000014087348 */ /* 0x000fea0003c00000 */
[----:B------:R0:W1:Y:S02]  /*0f90*/  SHFL.BFLY P2, R22, R23, R24, R25 ;  /* 0x0c00001817167389 */ /* 0x0000640000040019 */
[----:B01----:R-:W-:Y:S01]  /*0fa0*/  ENDCOLLECTIVE ;  /* 0x000000000000791b */ /* 0x003fe20003800000 */
.L_x_698:
[----:B------:R-:W-:Y:S01]  /*0fb0*/  HFMA2.MMA R24, -RZ, RZ, 0, 2.384185791015625e-07 ;  /* 0x00000004ff187435 */ /* 0x000fe200000001ff */
[----:B------:R-:W-:-:S05]  /*0fc0*/  MOV R14, R22 ;  /* 0x00000016000e7202 */ /* 0x000fca0000000f00 */
[----:B------:R-:W-:-:S05]  /*0fd0*/  FADD.FTZ R14, R11, R14 ;  /* 0x0000000e0b0e7221 */ /* 0x000fca0000010000 */
[----:B------:R-:W-:-:S07]  /*0fe0*/  MOV R23, R14 ;  /* 0x0000000e00177202 */ /* 0x000fce0000000f00 */
[----:B------:R-:W-:Y:S05]  /*0ff0*/  WARPSYNC.COLLECTIVE R20, `(.L_x_699) ;  /* 0x0000000014087348 */ /* 0x000fea0003c00000 */
[----:B------:R0:W1:Y:S02]  /*1000*/  SHFL.BFLY P2, R22, R23, R24, R25 ;  /* 0x0c00001817167389 */ /* 0x0000640000040019 */
[----:B01----:R-:W-:Y:S01]  /*1010*/  ENDCOLLECTIVE ;  /* 0x000000000000791b */ /* 0x003fe20003800000 */
.L_x_699:
[----:B------:R-:W-:Y:S01]  /*1020*/  IMAD.MOV.U32 R24, RZ, RZ, 0x8 ;  /* 0x00000008ff187424 */ /* 0x000fe200078e00ff */
[----:B------:R-:W-:-:S05]  /*1030*/  MOV R13, R22 ;  /* 0x00000016000d7202 */ /* 0x000fca0000000f00 */
[----:B------:R-:W-:-:S05]  /*1040*/  FADD.FTZ R13, R14, R13 ;  /* 0x0000000d0e0d7221 */ /* 0x000fca0000010000 */
[----:B------:R-:W-:-:S07]  /*1050*/  MOV R23, R13 ;  /* 0x0000000d00177202 */ /* 0x000fce0000000f00 */
[----:B------:R-:W-:Y:S05]  /*1060*/  WARPSYNC.COLLECTIVE R20, `(.L_x_700) ;  /* 0x0000000014087348 */ /* 0x000fea0003c00000 */
[----:B------:R0:W1:Y:S02]  /*1070*/  SHFL.BFLY P2, R22, R23, R24, R25 ;  /* 0x0c00001817167389 */ /* 0x0000640000040019 */
[----:B01----:R-:W-:Y:S01]  /*1080*/  ENDCOLLECTIVE ;  /* 0x000000000000791b */ /* 0x003fe20003800000 */
.L_x_700:
[----:B------:R-:W-:Y:S01]  /*1090*/  HFMA2.MMA R24, -RZ, RZ, 0, 9.5367431640625e-07 ;  /* 0x00000010ff187435 */ /* 0x000fe200000001ff */
[----:B------:R-:W-:-:S05]  /*10a0*/  MOV R10, R22 ;  /* 0x00000016000a7202 */ /* 0x000fca0000000f00 */
[----:B------:R-:W-:-:S05]  /*10b0*/  FADD.FTZ R11, R13, R10 ;  /* 0x0000000a0d0b7221 */ /* 0x000fca0000010000 */
[----:B------:R-:W-:-:S07]  /*10c0*/  MOV R23, R11 ;  /* 0x0000000b00177202 */ /* 0x000fce0000000f00 */
[----:B------:R-:W-:Y:S05]  /*10d0*/  WARPSYNC.COLLECTIVE R20, `(.L_x_701) ;  /* 0x0000000014087348 */ /* 0x000fea0003c00000 */
[----:B------:R0:W1:Y:S02]  /*10e0*/  SHFL.BFLY P2, R22, R23, R24, R25 ;  /* 0x0c00001817167389 */ /* 0x0000640000040019 */
[----:B01----:R-:W-:Y:S01]  /*10f0*/  ENDCOLLECTIVE ;  /* 0x000000000000791b */ /* 0x003fe20003800000 */
.L_x_701:
[----:B------:R-:W-:Y:S01]  /*1100*/  HFMA2.MMA R24, -RZ, RZ, 0, 5.9604644775390625e-08 ;  /* 0x00000001ff187435 */ /* 0x000fe200000001ff */
[----:B------:R-:W-:Y:S02]  /*1110*/  MOV R23, R12 ;  /* 0x0000000c00177202 */ /* 0x000fe40000000f00 */
[----:B------:R-:W-:-:S08]  /*1120*/  MOV R10, R22 ;  /* 0x00000016000a7202 */ /* 0x000fd00000000f00 */
[----:B------:R-:W-:Y:S05]  /*1130*/  WARPSYNC.COLLECTIVE R20, `(.L_x_702) ;  /* 0x0000000014087348 */ /* 0x000fea0003c00000 */
[----:B------:R0:W1:Y:S02]  /*1140*/  SHFL.BFLY P2, R22, R23, R24, R25 ;  /* 0x0c00001817167389 */ /* 0x0000640000040019 */
[----:B01----:R-:W-:Y:S01]  /*1150*/  ENDCOLLECTIVE ;  /* 0x000000000000791b */ /* 0x003fe20003800000 */
.L_x_702:
[----:B------:R-:W-:Y:S01]  /*1160*/  HFMA2.MMA R24, -RZ, RZ, 0, 1.1920928955078125e-07 ;  /* 0x00000002ff187435 */ /* 0x000fe200000001ff */
[----:B------:R-:W-:-:S04]  /*1170*/  IMAD.MOV.U32 R13, RZ, RZ, R22 ;  /* 0x000000ffff0d7224 */ /* 0x000fc800078e0016 */
[----:B------:R-:W-:-:S05]  /*1180*/  FADD.FTZ R15, R12, R13 ;  /* 0x0000000d0c0f7221 */ /* 0x000fca0000010000 */
[----:B------:R-:W-:-:S07]  /*1190*/  MOV R23, R15 ;  /* 0x0000000f00177202 */ /* 0x000fce0000000f00 */
[----:B------:R-:W-:Y:S05]  /*11a0*/  WARPSYNC.COLLECTIVE R20, `(.L_x_703) ;  /* 0x0000000014087348 */ /* 0x000fea0003c00000 */
[----:B------:R0:W1:Y:S02]  /*11b0*/  SHFL.BFLY P2, R22, R23, R24, R25 ;  /* 0x0c00001817167389 */ /* 0x0000640000040019 */
[----:B01----:R-:W-:Y:S01]  /*11c0*/  ENDCOLLECTIVE ;  /* 0x000000000000791b */ /* 0x003fe20003800000 */
.L_x_703:
[----:B------:R-:W-:Y:S01]  /*11d0*/  HFMA2.MMA R24, -RZ, RZ, 0, 2.384185791015625e-07 ;  /* 0x00000004ff187435 */ /* 0x000fe200000001ff */
[----:B------:R-:W-:-:S05]  /*11e0*/  MOV R16, R22 ;  /* 0x0000001600107202 */ /* 0x000fca0000000f00 */
[----:B------:R-:W-:-:S05]  /*11f0*/  FADD.FTZ R16, R15, R16 ;  /* 0x000000100f107221 */ /* 0x000fca0000010000 */
[----:B------:R-:W-:-:S07]  /*1200*/  MOV R23, R16 ;  /* 0x0000001000177202 */ /* 0x000fce0000000f00 */
[----:B------:R-:W-:Y:S05]  /*1210*/  WARPSYNC.COLLECTIVE R20, `(.L_x_704) ;  /* 0x0000000014087348 */ /* 0x000fea0003c00000 */
[----:B------:R0:W1:Y:S02]  /*1220*/  SHFL.BFLY P2, R22, R23, R24, R25 ;  /* 0x0c00001817167389 */ /* 0x0000640000040019 */
[----:B01----:R-:W-:Y:S01]  /*1230*/  ENDCOLLECTIVE ;  /* 0x000000000000791b */ /* 0x003fe20003800000 */
.L_x_704:
[----:B------:R-:W-:Y:S01]  /*1240*/  HFMA2.MMA R24, -RZ, RZ, 0, 4.76837158203125e-07 ;  /* 0x00000008ff187435 */ /* 0x000fe200000001ff */
[----:B------:R-:W-:-:S05]  /*1250*/  MOV R17, R22 ;  /* 0x0000001600117202 */ /* 0x000fca0000000f00 */
[----:B------:R-:W-:-:S04]  /*1260*/  FADD.FTZ R17, R16, R17 ;  /* 0x0000001110117221 */ /* 0x000fc80000010000 */
[----:B------:R-:W-:-:S07]  /*1270*/  IMAD.MOV.U32 R23, RZ, RZ, R17 ;  /* 0x000000ffff177224 */ /* 0x000fce00078e0011 */
[----:B------:R-:W-:Y:S05]  /*1280*/  WARPSYNC.COLLECTIVE R20, `(.L_x_705) ;  /* 0x0000000014087348 */ /* 0x000fea0003c00000 */
[----:B------:R0:W1:Y:S02]  /*1290*/  SHFL.BFLY P2, R22, R23, R24, R25 ;  /* 0x0c00001817167389 */ /* 0x0000640000040019 */
[----:B01----:R-:W-:Y:S01]  /*12a0*/  ENDCOLLECTIVE ;  /* 0x000000000000791b */ /* 0x003fe20003800000 */
.L_x_705:
[----:B------:R-:W-:Y:S01]  /*12b0*/  HFMA2.MMA R24, -RZ, RZ, 0, 9.5367431640625e-07 ;  /* 0x00000010ff187435 */ /* 0x000fe200000001ff */
[----:B------:R-:W-:-:S05]  /*12c0*/  MOV R12, R22 ;  /* 0x00000016000c7202 */ /* 0x000fca0000000f00 */
[----:B------:R-:W-:-:S05]  /*12d0*/  FADD.FTZ R12, R17, R12 ;  /* 0x0000000c110c7221 */ /* 0x000fca0000010000 */
[----:B------:R-:W-:-:S07]  /*12e0*/  MOV R23, R12 ;  /* 0x0000000c00177202 */ /* 0x000fce0000000f00 */
[----:B------:R-:W-:Y:S05]  /*12f0*/  WARPSYNC.COLLECTIVE R20, `(.L_x_706) ;  /* 0x0000000014087348 */ /* 0x000fea0003c00000 */
[----:B------:R0:W1:Y:S02]  /*1300*/  SHFL.BFLY P2, R22, R23, R24, R25 ;  /* 0x0c00001817167389 */ /* 0x0000640000040019 */
[----:B01----:R-:W-:Y:S01]  /*1310*/  ENDCOLLECTIVE ;  /* 0x000000000000791b */ /* 0x003fe20003800000 */
.L_x_706:
[----:B------:R-:W-:Y:S01]  /*1320*/  MOV R23, R8 ;  /* 0x0000000800177202 */ /* 0x000fe20000000f00 */
[----:B------:R-:W-:Y:S01]  /*1330*/  IMAD.MOV.U32 R24, RZ, RZ, 0x1 ;  /* 0x00000001ff187424 */ /* 0x000fe200078e00ff */
[----:B------:R-:W-:-:S07]  /*1340*/  MOV R15, R22 ;  /* 0x00000016000f7202 */ /* 0x000fce0000000f00 */
[----:B------:R-:W-:Y:S05]  /*1350*/  WARPSYNC.COLLECTIVE R20, `(.L_x_707) ;  /* 0x0000000014087348 */ /* 0x000fea0003c00000 */
[----:B------:R0:W1:Y:S02]  /*1360*/  SHFL.BFLY P2, R22, R23, R24, R25 ;  /* 0x0c00001817167389 */ /* 0x0000640000040019 */
[----:B01----:R-:W-:Y:S01]  /*1370*/  ENDCOLLECTIVE ;  /* 0x000000000000791b */ /* 0x003fe20003800000 */
.L_x_707:
[----:B------:R-:W-:Y:S01]  /*1380*/  HFMA2.MMA R24, -RZ, RZ, 0, 1.1920928955078125e-07 ;  /* 0x00000002ff187435 */ /* 0x000fe200000001ff */
[----:B------:R-:W-:-:S05]  /*1390*/  MOV R17, R22 ;  /* 0x0000001600117202 */ /* 0x000fca0000000f00 */
[----:B------:R-:W-:-:S05]  /*13a0*/  FADD.FTZ R18, R8, R17 ;  /* 0x0000001108127221 */ /* 0x000fca0000010000 */
[----:B------:R-:W-:-:S07]  /*13b0*/  MOV R23, R18 ;  /* 0x0000001200177202 */ /* 0x000fce0000000f00 */
[----:B------:R-:W-:Y:S05]  /*13c0*/  WARPSYNC.COLLECTIVE R20, `(.L_x_708) ;  /* 0x0000000014087348 */ /* 0x000fea0003c00000 */
[----:B------:R0:W1:Y:S02]  /*13d0*/  SHFL.BFLY P2, R22, R23, R24, R25 ;  /* 0x0c00001817167389 */ /* 0x0000640000040019 */
[----:B01----:R-:W-:Y:S01]  /*13e0*/  ENDCOLLECTIVE ;  /* 0x000000000000791b */ /* 0x003fe20003800000 */
.L_x_708:
[----:B------:R-:W-:Y:S01]  /*13f0*/  HFMA2.MMA R24, -RZ, RZ, 0, 2.384185791015625e-07 ;  /* 0x00000004ff187435 */ /* 0x000fe200000001ff */
[----:B------:R-:W-:-:S05]  /*1400*/  MOV R13, R22 ;  /* 0x00000016000d7202 */ /* 0x000fca0000000f00 */
[----:B------:R-:W-:-:S05]  /*1410*/  FADD.FTZ R19, R18, R13 ;  /* 0x0000000d12137221 */ /* 0x000fca0000010000 */
[----:B------:R-:W-:-:S07]  /*1420*/  MOV R23, R19 ;  /* 0x0000001300177202 */ /* 0x000fce0000000f00 */
[----:B------:R-:W-:Y:S05]  /*1430*/  WARPSYNC.COLLECTIVE R20, `(.L_x_709) ;  /* 0x0000000014087348 */ /* 0x000fea0003c00000 */
[----:B------:R0:W1:Y:S02]  /*1440*/  SHFL.BFLY P2, R22, R23, R24, R25 ;  /* 0x0c00001817167389 */ /* 0x0000640000040019 */
[----:B01----:R-:W-:Y:S01]  /*1450*/  ENDCOLLECTIVE ;  /* 0x000000000000791b */ /* 0x003fe20003800000 */
.L_x_709:
[----:B------:R-:W-:Y:S01]  /*1460*/  HFMA2.MMA R24, -RZ, RZ, 0, 4.76837158203125e-07 ;  /* 0x00000008ff187435 */ /* 0x000fe200000001ff */
[----:B------:R-:W-:-:S04]  /*1470*/  IMAD.MOV.U32 R8, RZ, RZ, R22 ;  /* 0x000000ffff087224 */ /* 0x000fc800078e0016 */
[----:B------:R-:W-:-:S05]  /*1480*/  FADD.FTZ R8, R19, R8 ;  /* 0x0000000813087221 */ /* 0x000fca0000010000 */
[----:B------:R-:W-:-:S07]  /*1490*/  MOV R23, R8 ;  /* 0x0000000800177202 */ /* 0x000fce0000000f00 */
[----:B------:R-:W-:Y:S05]  /*14a0*/  WARPSYNC.COLLECTIVE R20, `(.L_x_710) ;  /* 0x0000000014087348 */ /* 0x000fea0003c00000 */
[----:B------:R0:W1:Y:S02]  /*14b0*/  SHFL.BFLY P2, R22, R23, R24, R25 ;  /* 0x0c00001817167389 */ /* 0x0000640000040019 */
[----:B01----:R-:W-:Y:S01]  /*14c0*/  ENDCOLLECTIVE ;  /* 0x000000000000791b */ /* 0x003fe20003800000 */
.L_x_710:
[----:B------:R-:W-:Y:S01]  /*14d0*/  HFMA2.MMA R24, -RZ, RZ, 0, 9.5367431640625e-07 ;  /* 0x00000010ff187435 */ /* 0x000fe200000001ff */
[----:B------:R-:W-:-:S05]  /*14e0*/  MOV R21, R22 ;  /* 0x0000001600157202 */ /* 0x000fca0000000f00 */
[----:B------:R-:W-:-:S05]  /*14f0*/  FADD.FTZ R21, R8, R21 ;  /* 0x0000001508157221 */ /* 0x000fca0000010000 */
[----:B------:R-:W-:-:S07]  /*1500*/  MOV R23, R21 ;  /* 0x0000001500177202 */ /* 0x000fce0000000f00 */
[----:B------:R-:W-:Y:S05]  /*1510*/  WARPSYNC.COLLECTIVE R20, `(.L_x_711) ;  /* 0x0000000014087348 */ /* 0x000fea0003c00000 */
[----:B------:R0:W1:Y:S02]  /*1520*/  SHFL.BFLY P2, R22, R23, R24, R25 ;  /* 0x0c00001817167389 */ /* 0x0000640000040019 */
[----:B01----:R-:W-:Y:S01]  /*1530*/  ENDCOLLECTIVE ;  /* 0x000000000000791b */ /* 0x003fe20003800000 */
.L_x_711:
[----:B------:R-:W-:Y:S01]  /*1540*/  MOV R14, R22 ;  /* 0x00000016000e7202 */ /* 0x000fe20000000f00 */
[----:B------:R-:W-:Y:S06]  /*1550*/  BRA `(.L_x_712) ;  /* 0xfffffff400c87947 */ /* 0x000fec000383ffff */
.L_x_713:
        /* <DEDUP_REMOVED lines=10> */
.L_x_9088:


//--------------------- .text._ZN10layer_norm13ln_bwd_kernelINS_13Kernel_traitsI13__nv_bfloat16S2_S2_S2_fjLj512ELj1ELj4ELj1ELj16ENS_18Kernel_traits_baseILj512ES2_S2_S2_S2_fjLj128EEEEELb1ELb1ELb1ELb0EEEvNS_9BwdParamsE --------------------------
	.section	.text._ZN10layer_norm13ln_bwd_kernelINS_13Kernel_traitsI13__nv_bfloat16S2_S2_S2_fjLj512ELj1ELj4ELj1ELj16ENS_18Kernel_traits_baseILj512ES2_S2_S2_S2_fjLj128EEEEELb1ELb1ELb1ELb0EEEvNS_9BwdParamsE,"ax",@progbits
	.align	128
        .global         _ZN10layer_norm13ln_bwd_kernelINS_13Kernel_traitsI13__nv_bfloat16S2_S2_S2_fjLj512ELj1ELj4ELj1ELj16ENS_18Kernel_traits_baseILj512ES2_S2_S2_S2_fjLj128EEEEELb1ELb1ELb1ELb0EEEvNS_9BwdParamsE
        .type           _ZN10layer_norm13ln_bwd_kernelINS_13Kernel_traitsI13__nv_bfloat16S2_S2_S2_fjLj512ELj1ELj4ELj1ELj16ENS_18Kernel_traits_baseILj512ES2_S2_S2_S2_fjLj128EEEEELb1ELb1ELb1ELb0EEEvNS_9BwdParamsE,@function
        .size           _ZN10layer_norm13ln_bwd_kernelINS_13Kernel_traitsI13__nv_bfloat16S2_S2_S2_fjLj512ELj1ELj4ELj1ELj16ENS_18Kernel_traits_baseILj512ES2_S2_S2_S2_fjLj128EEEEELb1ELb1ELb1ELb0EEEvNS_9BwdParamsE,(.L_x_9089 - _ZN10layer_norm13ln_bwd_kernelINS_13Kernel_traitsI13__nv_bfloat16S2_S2_S2_fjLj512ELj1ELj4ELj1ELj16ENS_18Kernel_traits_baseILj512ES2_S2_S2_S2_fjLj128EEEEELb1ELb1ELb1ELb0EEEvNS_9BwdParamsE)
        .other          _ZN10layer_norm13ln_bwd_kernelINS_13Kernel_traitsI13__nv_bfloat16S2_S2_S2_fjLj512ELj1ELj4ELj1ELj16ENS_18Kernel_traits_baseILj512ES2_S2_S2_S2_fjLj128EEEEELb1ELb1ELb1ELb0EEEvNS_9BwdParamsE,@"STO_CUDA_ENTRY STV_DEFAULT"
_ZN10layer_norm13ln_bwd_kernelINS_13Kernel_traitsI13__nv_bfloat16S2_S2_S2_fjLj512ELj1ELj4ELj1ELj16ENS_18Kernel_traits_baseILj512ES2_S2_S2_S2_fjLj128EEEEELb1ELb1ELb1ELb0EEEvNS_9BwdParamsE:
.text._ZN10layer_norm13ln_bwd_kernelINS_13Kernel_traitsI13__nv_bfloat16S2_S2_S2_fjLj512ELj1ELj4ELj1ELj16ENS_18Kernel_traits_baseILj512ES2_S2_S2_S2_fjLj128EEEEELb1ELb1ELb1ELb0EEEvNS_9BwdParamsE:
        /* <DEDUP_REMOVED lines=44> */
[----:B-1----:R-:W-:-:S05]  /*02c0*/  IMAD R111, R0, 0x4, R111 ;  /* 0x00000004006f7824 */ /* 0x002fca00078e026f */
[----:B------:R-:W-:Y:S01]  /*02d0*/  ISETP.GE.AND P0, PT, R111, UR6, PT ;  /* 0x000000066f007c0c */ /* 0x000fe2000bf06270 */
[----:B------:R-:W-:Y:S01]  /*02e0*/  ULDC.64 UR6, c[0x0][0x2c8] ;  /* 0x0000b20000067ab9 */ /* 0x000fe20000000a00 */
        /* <DEDUP_REMOVED lines=13> */
[----:B------:R-:W-:Y:S01]  /*03c0*/  CS2R R26, SRZ ;  /* 0x00000000001a7805 */ /* 0x000fe2000001ff00 */
[----:B0-----:R-:W-:Y:S06]  /*03d0*/  @P0 BRA `(.L_x_715) ;  /* 0x0000003800180947 */ /* 0x001fec0003800000 */
[----:B-----5:R-:W-:Y:S01]  /*03e0*/  @P1 PRMT R0, R104, 0x7632, R0 ;  /* 0x0000763268001816 */ /* 0x020fe20000000000 */
[----:B------:R-:W-:Y:S01]  /*03f0*/  IMAD.U32 R108, R106, 0x10000, RZ ;  /* 0x000100006a6c7824 */ /* 0x000fe200078e00ff */
[----:B------:R-:W-:Y:S01]  /*0400*/  SHF.L.U32 R110, R104, 0x10, RZ ;  /* 0x00000010686e7819 */ /* 0x000fe200000006ff */
[----:B------:R-:W-:Y:S01]  /*0410*/  HFMA2.MMA R69, -RZ, RZ, 0, 0 ;  /* 0x00000000ff457435 */ /* 0x000fe200000001ff */
[C---:B------:R-:W-:Y:S02]  /*0420*/  @P2 PRMT R11, R102.reuse, 0x7632, R11 ;  /* 0x00007632660b2816 */ /* 0x040fe4000000000b */
[----:B------:R-:W-:Y:S01]  /*0430*/  SHF.L.U32 R104, R102, 0x10, RZ ;  /* 0x0000001066687819 */ /* 0x000fe200000006ff */
[C---:B------:R-:W-:Y:S01]  /*0440*/  IMAD.U32 R102, R20.reuse, 0x10000, RZ ;  /* 0x0001000014667824 */ /* 0x040fe200078e00ff */
[----:B------:R-:W-:Y:S01]  /*0450*/  @P1 PRMT R9, R20, 0x7632, R9 ;  /* 0x0000763214091816 */ /* 0x000fe20000000009 */
[C---:B------:R-:W-:Y:S01]  /*0460*/  IMAD.U32 R20, R18.reuse, 0x10000, RZ ;  /* 0x0001000012147824 */ /* 0x040fe200078e00ff */
[----:B------:R-:W-:Y:S01]  /*0470*/  @P2 PRMT R72, R18, 0x7632, R72 ;  /* 0x0000763212482816 */ /* 0x000fe20000000048 */
[----:B------:R-:W-:Y:S01]  /*0480*/  IMAD.U32 R11, R11, 0x10000, RZ ;  /* 0x000100000b0b7824 */ /* 0x000fe200078e00ff */
[----:B------:R-:W0:Y:S01]  /*0490*/  LDC.U8 R18, c[0x0][0x2a0] ;  /* 0x0000a800ff127b82 */ /* 0x000e220000000000 */
[----:B------:R-:W-:-:S02]  /*04a0*/  @P1 PRMT R2, R105, 0x7632, R2 ;  /* 0x0000763269021816 */ /* 0x000fc40000000002 */
[----:B------:R-:W-:Y:S01]  /*04b0*/  SHF.L.U32 R109, R105, 0x10, RZ ;  /* 0x00000010696d7819 */ /* 0x000fe200000006ff */
[----:B------:R-:W-:Y:S01]  /*04c0*/  IMAD.U32 R105, R101, 0x10000, RZ ;  /* 0x0001000065697824 */ /* 0x000fe200078e00ff */
[----:B------:R-:W-:Y:S02]  /*04d0*/  @P1 PRMT R15, R106, 0x7632, R15 ;  /* 0x000076326a0f1816 */ /* 0x000fe4000000000f */
[----:B------:R-:W-:Y:S02]  /*04e0*/  @P1 PRMT R14, R107, 0x7632, R14 ;  /* 0x000076326b0e1816 */ /* 0x000fe4000000000e */
[----:B------:R-:W-:Y:S02]  /*04f0*/  @P1 PRMT R8, R21, 0x7632, R8 ;  /* 0x0000763215081816 */ /* 0x000fe40000000008 */
[----:B------:R-:W-:Y:S01]  /*0500*/  @P2 PRMT R5, R16, 0x7632, R5 ;  /* 0x0000763210052816 */ /* 0x000fe20000000005 */
[----:B------:R-:W-:Y:S01]  /*0510*/  IMAD.U32 R14, R14, 0x10000, RZ ;  /* 0x000100000e0e7824 */ /* 0x000fe200078e00ff */
[----:B------:R-:W-:Y:S01]  /*0520*/  @P2 PRMT R3, R19, 0x7632, R3 ;  /* 0x0000763213032816 */ /* 0x000fe20000000003 */
[----:B------:R-:W-:Y:S01]  /*0530*/  IMAD.U32 R8, R8, 0x10000, RZ ;  /* 0x0001000008087824 */ /* 0x000fe200078e00ff */
[C---:B------:R-:W-:Y:S01]  /*0540*/  @P2 PRMT R13, R100.reuse, 0x7632, R13 ;  /* 0x00007632640d2816 */ /* 0x040fe2000000000d */
[----:B------:R-:W-:Y:S01]  /*0550*/  IMAD.U32 R5, R5, 0x10000, RZ ;  /* 0x0001000005057824 */ /* 0x000fe200078e00ff */
[----:B------:R-:W-:-:S02]  /*0560*/  SHF.L.U32 R106, R100, 0x10, RZ ;  /* 0x00000010646a7819 */ /* 0x000fc400000006ff */
[----:B------:R-:W-:Y:S02]  /*0570*/  @P2 PRMT R12, R101, 0x7632, R12 ;  /* 0x00007632650c2816 */ /* 0x000fe4000000000c */
[----:B------:R-:W-:Y:S02]  /*0580*/  @P2 PRMT R10, R103, 0x7632, R10 ;  /* 0x00007632670a2816 */ /* 0x000fe4000000000a */
[----:B------:R-:W-:Y:S02]  /*0590*/  @P1 PRMT R7, R22, 0x7632, R7 ;  /* 0x0000763216071816 */ /* 0x000fe40000000007 */
[C---:B------:R-:W-:Y:S01]  /*05a0*/  @P1 PRMT R6, R23.reuse, 0x7632, R6 ;  /* 0x0000763217061816 */ /* 0x040fe20000000006 */
[----:B------:R-:W-:Y:S01]  /*05b0*/  IMAD.U32 R23, R23, 0x10000, RZ ;  /* 0x0001000017177824 */ /* 0x000fe200078e00ff */
[----:B------:R-:W-:Y:S02]  /*05c0*/  @P2 PRMT R4, R17, 0x7632, R4 ;  /* 0x0000763211042816 */ /* 0x000fe40000000004 */
        /* <DEDUP_REMOVED lines=18> */
[----:B0-----:R-:W-:-:S07]  /*06f0*/  SHF.L.U32 R2, R72, 0x10, RZ ;  /* 0x0000001048027819 */ /* 0x001fce00000006ff */
.L_x_812:
[----:B------:R-:W0:Y:S08]  /*0700*/  LDC.64 R94, c[0x0][0x288] ;  /* 0x0000a200ff5e7b82 */ /* 0x000e300000000a00 */
[----:B------:R-:W1:Y:S08]  /*0710*/  LDC.64 R96, c[0x0][0x258] ;  /* 0x00009600ff607b82 */ /* 0x000e700000000a00 */
[----:B------:R-:W2:Y:S01]  /*0720*/  LDC.64 R92, c[0x0][0x280] ;  /* 0x0000a000ff5c7b82 */ /* 0x000ea20000000a00 */
[----:B0-----:R-:W-:-:S07]  /*0730*/  IMAD.WIDE R94, R111, 0x4, R94 ;  /* 0x000000046f5e7825 */ /* 0x001fce00078e025e */
[----:B------:R-:W0:Y:S01]  /*0740*/  LDC.64 R116, c[0x0][0x2c8] ;  /* 0x0000b200ff747b82 */ /* 0x000e220000000a00 */
[----:B------:R-:W3:Y:S01]  /*0750*/  LDG.E R94, desc[UR4][R94.64] ;  /* 0x000000045e5e7981 */ /* 0x000ee2000c1e1900 */
[----:B-1----:R-:W-:-:S05]  /*0760*/  IMAD.WIDE R96, R111, 0x4, R96 ;  /* 0x000000046f607825 */ /* 0x002fca00078e0260 */
[----:B-----5:R1:W5:Y:S01]  /*0770*/  LDG.E R122, desc[UR4][R96.64] ;  /* 0x00000004607a7981 */ /* 0x020362000c1e1900 */
        /* <DEDUP_REMOVED lines=11> */
[----:B-----5:R-:W-:Y:S01]  /*0830*/  ISETP.GE.AND P4, PT, R115, 0x1, PT ;  /* 0x000000017300780c */ /* 0x020fe20003f86270 */
[----:B------:R-:W-:Y:S01]  /*0840*/  BSSY B2, `(.L_x_718) ;  /* 0x0000012000027945 */ /* 0x000fe20003800000 */
[----:B------:R-:W-:Y:S01]  /*0850*/  IMAD.MOV.U32 R95, RZ, RZ, RZ ;  /* 0x000000ffff5f7224 */ /* 0x000fe200078e00ff */
[----:B------:R-:W-:-:S10]  /*0860*/  MOV R97, R123 ;  /* 0x0000007b00617202 */ /* 0x000fd40000000f00 */
[----:B------:R-:W-:Y:S02]  /*0870*/  @P4 IADD3 R93, R115, -0x1, RZ ;  /* 0xffffffff735d4810 */ /* 0x000fe40007ffe0ff */
[----:B------:R-:W-:-:S03]  /*0880*/  @P4 LOP3.LUT R112, R113, 0x1f, RZ, 0xc0, !PT ;  /* 0x0000001f71704812 */ /* 0x000fc600078ec0ff */
[----:B------:R-:W-:-:S05]  /*0890*/  @P4 IMAD R93, R93, R114, RZ ;  /* 0x000000725d5d4224 */ /* 0x000fca00078e02ff */
[----:B------:R-:W-:-:S04]  /*08a0*/  @P4 SHF.R.S32.HI R92, RZ, 0x1f, R93 ;  /* 0x0000001fff5c4819 */ /* 0x000fc8000001145d */
[----:B------:R-:W-:-:S04]  /*08b0*/  @P4 LEA.HI R93, R92, R93, RZ, 0x3 ;  /* 0x0000005d5c5d4211 */ /* 0x000fc800078f18ff */
[----:B------:R-:W-:Y:S01]  /*08c0*/  @P4 LEA.HI.SX32 R95, R93, R112, 0x1d ;  /* 0x000000705d5f4211 */ /* 0x000fe200078feaff */
[----:B------:R-:W-:Y:S06]  /*08d0*/  @!P1 BRA `(.L_x_719) ;  /* 0x0000000000209947 */ /* 0x000fec0003800000 */
[----:B------:R-:W0:Y:S01]  /*08e0*/  LDC.64 R92, c[0x0][0x240] ;  /* 0x00009000ff5c7b82 */ /* 0x000e220000000a00 */
[----:B------:R-:W-:-:S04]  /*08f0*/  ISETP.NE.U32.AND P0, PT, RZ, UR6, PT ;  /* 0x00000006ff007c0c */ /* 0x000fc8000bf05070 */
[----:B------:R-:W-:-:S13]  /*0900*/  ISETP.NE.AND.EX P0, PT, RZ, UR7, PT, P0 ;  /* 0x00000007ff007c0c */ /* 0x000fda000bf05300 */
[----:B------:R1:W5:Y:S01]  /*0910*/  @P0 LDG.E.128 R72, desc[UR4][R124.64] ;  /* 0x000000047c480981 */ /* 0x000362000c1e1d00 */
[----:B0-----:R-:W-:-:S05]  /*0920*/  IMAD.WIDE.U32 R92, R95, 0x8, R92 ;  /* 0x000000085f5c7825 */ /* 0x001fca00078e005c */
[----:B------:R1:W5:Y:S01]  /*0930*/  LDG.E.64 R118, desc[UR4][R92.64] ;  /* 0x000000045c767981 */ /* 0x000362000c1e1b00 */
[----:B------:R-:W-:Y:S01]  /*0940*/  IADD3 R97, R123, 0x20, RZ ;  /* 0x000000207b617810 */ /* 0x000fe20007ffe0ff */
[----:B------:R-:W-:-:S07]  /*0950*/  VIADD R95, R95, 0x20 ;  /* 0x000000205f5f7836 */ /* 0x000fce0000000000 */
.L_x_719:
[----:B------:R-:W-:Y:S05]  /*0960*/  BSYNC B2 ;  /* 0x0000000000027941 */ /* 0x000fea0003800000 */
.L_x_718:
[----:B------:R-:W-:Y:S01]  /*0970*/  HFMA2.MMA R159, -RZ, RZ, 0, 0 ;  /* 0x00000000ff9f7435 */ /* 0x000fe200000001ff */
[----:B------:R-:W-:Y:S01]  /*0980*/  MOV R162, RZ ;  /* 0x000000ff00a27202 */ /* 0x000fe20000000f00 */
[----:B------:R-:W-:Y:S09]  /*0990*/  @!P2 BRA `(.L_x_720) ;  /* 0x0000000c0078a947 */ /* 0x000ff20003800000 */
[----:B------:R-:W0:Y:S01]  /*09a0*/  LDC.64 R120, c[0x0][0x240] ;  /* 0x00009000ff787b82 */ /* 0x000e220000000a00 */
[----:B------:R-:W-:-:S04]  /*09b0*/  ISETP.NE.U32.AND P0, PT, RZ, UR6, PT ;  /* 0x00000006ff007c0c */ /* 0x000fc8000bf05070 */
[----:B------:R-:W-:-:S13]  /*09c0*/  ISETP.NE.AND.EX P0, PT, RZ, UR7, PT, P0 ;  /* 0x00000007ff007c0c */ /* 0x000fda000bf05300 */
[----:B------:R-:W-:-:S05]  /*09d0*/  @P0 IMAD.WIDE.U32 R116, R97, 0x10, R116 ;  /* 0x0000001061740825 */ /* 0x000fca00078e0074 */
[----:B------:R2:W5:Y:S01]  /*09e0*/  @P0 LDG.E.128 R76, desc[UR4][R116.64] ;  /* 0x00000004744c0981 */ /* 0x000562000c1e1d00 */
[----:B0-----:R-:W-:-:S06]  /*09f0*/  IMAD.WIDE.U32 R120, R95, 0x8, R120 ;  /* 0x000000085f787825 */ /* 0x001fcc00078e0078 */
[----:B------:R-:W5:Y:S01]  /*0a00*/  LDG.E.64 R120, desc[UR4][R120.64] ;  /* 0x0000000478787981 */ /* 0x000f62000c1e1b00 */
[----:B------:R-:W-:Y:S01]  /*0a10*/  IMAD.MOV.U32 R162, RZ, RZ, RZ ;  /* 0x000000ffffa27224 */ /* 0x000fe200078e00ff */
[----:B--2---:R-:W-:Y:S06]  /*0a20*/  BRA `(.L_x_720) ;  /* 0x0000000c00547947 */ /* 0x004fec0003800000 */
.L_x_717:
[----:B------:R-:W0:Y:S02]  /*0a30*/  LDC.64 R92, c[0x0][0x250] ;  /* 0x00009400ff5c7b82 */ /* 0x000e240000000a00 */
[----:B0-----:R-:W-:-:S06]  /*0a40*/  IMAD.WIDE R92, R111, 0x4, R92 ;  /* 0x000000046f5c7825 */ /* 0x001fcc00078e025c */
[----:B------:R-:W2:Y:S01]  /*0a50*/  LDG.E R92, desc[UR4][R92.64] ;  /* 0x000000045c5c7981 */ /* 0x000ea2000c1e1900 */
[----:B-----5:R-:W-:Y:S01]  /*0a60*/  ISETP.GE.AND P4, PT, R115, 0x1, PT ;  /* 0x000000017300780c */ /* 0x020fe20003f86270 */
[----:B------:R-:W-:Y:S01]  /*0a70*/  BSSY B2, `(.L_x_721) ;  /* 0x0000072000027945 */ /* 0x000fe20003800000 */
[----:B------:R-:W-:Y:S01]  /*0a80*/  IADD3 R95, R94, -0x1, RZ ;  /* 0xffffffff5e5f7810 */ /* 0x000fe20007ffe0ff */
[----:B------:R-:W-:Y:S01]  /*0a90*/  HFMA2.MMA R159, -RZ, RZ, 0, 0 ;  /* 0x00000000ff9f7435 */ /* 0x000fe200000001ff */
[----:B------:R-:W-:Y:S01]  /*0aa0*/  ISETP.NE.AND P0, PT, R18, RZ, PT ;  /* 0x000000ff1200720c */ /* 0x000fe20003f05270 */
[----:B------:R-:W-:Y:S01]  /*0ab0*/  IMAD.MOV.U32 R127, RZ, RZ, RZ ;  /* 0x000000ffff7f7224 */ /* 0x000fe200078e00ff */
[----:B------:R-:W-:Y:S01]  /*0ac0*/  LOP3.LUT R112, R113, 0x1f, RZ, 0xc0, !PT ;  /* 0x0000001f71707812 */ /* 0x000fe200078ec0ff */
[----:B------:R-:W-:Y:S01]  /*0ad0*/  IMAD R95, R95, R114, RZ ;  /* 0x000000725f5f7224 */ /* 0x000fe200078e02ff */
[----:B------:R-:W-:Y:S01]  /*0ae0*/  MOV R162, RZ ;  /* 0x000000ff00a27202 */ /* 0x000fe20000000f00 */
[----:B------:R-:W-:-:S03]  /*0af0*/  IMAD.MOV.U32 R161, RZ, RZ, R123 ;  /* 0x000000ffffa17224 */ /* 0x000fc600078e007b */
[----:B------:R-:W-:Y:S02]  /*0b00*/  SHF.R.S32.HI R94, RZ, 0x1f, R95 ;  /* 0x0000001fff5e7819 */ /* 0x000fe4000001145f */
[----:B------:R-:W-:Y:S02]  /*0b10*/  @P4 IADD3 R97, R115, -0x1, RZ ;  /* 0xffffffff73614810 */ /* 0x000fe40007ffe0ff */
[----:B------:R-:W-:-:S03]  /*0b20*/  LEA.HI R95, R94, R95, RZ, 0x3 ;  /* 0x0000005f5e5f7211 */ /* 0x000fc600078f18ff */
[----:B------:R-:W-:Y:S01]  /*0b30*/  @P4 IMAD R97, R97, R114, RZ ;  /* 0x0000007261614224 */ /* 0x000fe200078e02ff */
[----:B------:R-:W-:-:S04]  /*0b40*/  LEA.HI.SX32 R160, R95, R112, 0x1d ;  /* 0x000000705fa07211 */ /* 0x000fc800078feaff */
[----:B------:R-:W-:-:S04]  /*0b50*/  @P4 SHF.R.S32.HI R94, RZ, 0x1f, R97 ;  /* 0x0000001fff5e4819 */ /* 0x000fc80000011461 */
[----:B------:R-:W-:-:S04]  /*0b60*/  @P4 LEA.HI R97, R94, R97, RZ, 0x3 ;  /* 0x000000615e614211 */ /* 0x000fc800078f18ff */
        /* <DEDUP_REMOVED lines=15> */
[----:B------:R-:W-:Y:S01]  /*0c60*/  IADD3 R160, R160, 0x20, RZ ;  /* 0x00000020a0a07810 */ /* 0x000fe20007ffe0ff */
[----:B------:R-:W-:Y:S01]  /*0c70*/  VIADD R127, R127, 0x20 ;  /* 0x000000207f7f7836 */ /* 0x000fe20000000000 */
[----:B------:R-:W-:-:S02]  /*0c80*/  IADD3 R161, R123, 0x20, RZ ;  /* 0x000000207ba17810 */ /* 0x000fc40007ffe0ff */
[C---:B---3--:R-:W-:Y:S02]  /*0c90*/  PRMT R3, R92.reuse, 0x7632, R3 ;  /* 0x000076325c037816 */ /* 0x048fe40000000003 */
[----:B------:R-:W-:Y:S02]  /*0ca0*/  SHF.L.U32 R131, R92, 0x10, RZ ;  /* 0x000000105c837819 */ /* 0x000fe400000006ff */
[C---:B------:R-:W-:Y:S02]  /*0cb0*/  PRMT R134, R95.reuse, 0x7632, R134 ;  /* 0x000076325f867816 */ /* 0x040fe40000000086 */
[----:B------:R-:W-:Y:S01]  /*0cc0*/  SHF.L.U32 R141, R95, 0x10, RZ ;  /* 0x000000105f8d7819 */ /* 0x000fe200000006ff */
[----:B------:R-:W-:Y:S01]  /*0cd0*/  FADD.FTZ R131, -R126, R131 ;  /* 0x000000837e837221 */ /* 0x000fe20000010100 */
[----:B------:R-:W-:Y:S01]  /*0ce0*/  IMAD.U32 R95, R3, 0x10000, RZ ;  /* 0x00010000035f7824 */ /* 0x000fe200078e00ff */
[C---:B------:R-:W-:Y:S01]  /*0cf0*/  PRMT R132, R94.reuse, 0x7632, R132 ;  /* 0x000076325e847816 */ /* 0x040fe20000000084 */
[----:B------:R-:W-:Y:S01]  /*0d00*/  IMAD.U32 R137, R94, 0x10000, RZ ;  /* 0x000100005e897824 */ /* 0x000fe200078e00ff */
[C---:B------:R-:W-:Y:S01]  /*0d10*/  PRMT R128, R93.reuse, 0x7632, R128 ;  /* 0x000076325d807816 */ /* 0x040fe20000000080 */
[----:B------:R-:W-:Y:S01]  /*0d20*/  FMUL.FTZ R3, R122, R131 ;  /* 0x000000837a037220 */ /* 0x000fe20000410000 */
[----:B------:R-:W-:Y:S01]  /*0d30*/  SHF.L.U32 R135, R93, 0x10, RZ ;  /* 0x000000105d877819 */ /* 0x000fe200000006ff */
[----:B------:R-:W-:Y:S01]  /*0d40*/  FADD.FTZ R95, -R126, R95 ;  /* 0x0000005f7e5f7221 */ /* 0x000fe20000010100 */
[----:B----4-:R-:W-:-:S02]  /*0d50*/  PRMT R94, R96, 0x7632, R94 ;  /* 0x00007632605e7816 */ /* 0x010fc4000000005e */
[----:B------:R-:W-:Y:S01]  /*0d60*/  SHF.L.U32 R133, R96, 0x10, RZ ;  /* 0x0000001060857819 */ /* 0x000fe200000006ff */
[----:B------:R-:W-:Y:S01]  /*0d70*/  FADD.FTZ R137, -R126, R137 ;  /* 0x000000897e897221 */ /* 0x000fe20000010100 */
[C---:B------:R-:W-:Y:S01]  /*0d80*/  PRMT R139, R97.reuse, 0x7632, R139 ;  /* 0x00007632618b7816 */ /* 0x040fe2000000008b */
[----:B------:R-:W-:Y:S01]  /*0d90*/  IMAD.U32 R130, R97, 0x10000, RZ ;  /* 0x0001000061827824 */ /* 0x000fe200078e00ff */
[----:B------:R-:W-:Y:S01]  /*0da0*/  SHF.L.U32 R97, R128, 0x10, RZ ;  /* 0x0000001080617819 */ /* 0x000fe200000006ff */
[----:B------:R-:W-:Y:S01]  /*0db0*/  FADD.FTZ R135, -R126, R135 ;  /* 0x000000877e877221 */ /* 0x000fe20000010100 */
[----:B------:R-:W-:Y:S01]  /*0dc0*/  SHF.L.U32 R94, R94, 0x10, RZ ;  /* 0x000000105e5e7819 */ /* 0x000fe200000006ff */
[----:B------:R-:W-:Y:S01]  /*0dd0*/  FADD.FTZ R52, R52, R133 ;  /* 0x0000008534347221 */ /* 0x000fe20000010000 */
[----:B------:R-:W-:Y:S01]  /*0de0*/  SHF.L.U32 R93, R98, 0x10, RZ ;  /* 0x00000010625d7819 */ /* 0x000fe200000006ff */
[-C--:B------:R-:W-:Y:S01]  /*0df0*/  FFMA.FTZ R68, R3, R133.reuse, R68 ;  /* 0x0000008503447223 */ /* 0x080fe20000010044 */
[----:B------:R-:W-:Y:S01]  /*0e00*/  FMUL.FTZ R128, R110, R133 ;  /* 0x000000856e807220 */ /* 0x000fe20000410000 */
[C---:B------:R-:W-:Y:S01]  /*0e10*/  FMUL.FTZ R136, R122.reuse, R95 ;  /* 0x0000005f7a887220 */ /* 0x040fe20000410000 */
[----:B------:R-:W-:Y:S01]  /*0e20*/  FMUL.FTZ R133, R122, R137 ;  /* 0x000000897a857220 */ /* 0x000fe20000410000 */
[----:B0-----:R-:W-:Y:S01]  /*0e30*/  SHF.L.U32 R125, R132, 0x10, RZ ;  /* 0x00000010847d7819 */ /* 0x001fe200000006ff */
[----:B------:R-:W-:Y:S01]  /*0e40*/  FMUL.FTZ R131, R122, R135 ;  /* 0x000000877a837220 */ /* 0x000fe20000410000 */
        /* <DEDUP_REMOVED lines=10> */
[----:B------:R-:W-:Y:S01]  /*0ef0*/  FADD.FTZ R54, R54, R130 ;  /* 0x0000008236367221 */ /* 0x000fe20000010000 */
[-C--:B------:R-:W-:Y:S01]  /*0f00*/  FFMA.FTZ R70, R131, R130.reuse, R70 ;  /* 0x0000008283467223 */ /* 0x080fe20000010046 */
[----:B------:R-:W-:Y:S01]  /*0f10*/  FMUL.FTZ R138, R122, R97 ;  /* 0x000000617a8a7220 */ /* 0x000fe20000410000 */
[----:B------:R-:W-:Y:S01]  /*0f20*/  FMUL.FTZ R130, R109, R130 ;  /* 0x000000826d827220 */ /* 0x000fe20000410000 */
[----:B------:R-:W-:Y:S01]  /*0f30*/  FADD.FTZ R95, R94, R137 ;  /* 0x000000895e5f7221 */ /* 0x000fe20000010000 */
[----:B------:R-:W-:Y:S01]  /*0f40*/  FFMA.FTZ R94, R136, R137, R93 ;  /* 0x00000089885e7223 */ /* 0x000fe2000001005d */
[----:B------:R-:W-:Y:S01]  /*0f50*/  PRMT R92, R98, 0x7632, R92 ;  /* 0x00007632625c7816 */ /* 0x000fe2000000005c */
[----:B------:R-:W-:Y:S01]  /*0f60*/  FADD.FTZ R125, -R126, R125 ;  /* 0x0000007d7e7d7221 */ /* 0x000fe20000010100 */
[----:B------:R-:W-:Y:S01]  /*0f70*/  FADD.FTZ R55, R55, R139 ;  /* 0x0000008b37377221 */ /* 0x000fe20000010000 */
[-C--:B------:R-:W-:Y:S01]  /*0f80*/  FFMA.FTZ R71, R138, R139.reuse, R71 ;  /* 0x0000008b8a477223 */ /* 0x080fe20000010047 */
[----:B------:R-:W-:Y:S01]  /*0f90*/  FMUL.FTZ R139, R16, R139 ;  /* 0x0000008b108b7220 */ /* 0x000fe20000410000 */
[----:B------:R-:W-:Y:S01]  /*0fa0*/  FADD.FTZ R96, R95, R130 ;  /* 0x000000825f607221 */ /* 0x000fe20000010000 */
[----:B------:R-:W-:Y:S01]  /*0fb0*/  FFMA.FTZ R93, R131, R130, R94 ;  /* 0x00000082835d7223 */ /* 0x000fe2000001005e */
[----:B------:R-:W-:Y:S01]  /*0fc0*/  FADD.FTZ R141, -R126, R141 ;  /* 0x0000008d7e8d7221 */ /* 0x000fe20000010100 */
[----:B------:R-:W-:-:S02]  /*0fd0*/  IMAD.U32 R92, R92, 0x10000, RZ ;  /* 0x000100005c5c7824 */ /* 0x000fc400078e00ff */
[----:B------:R-:W-:Y:S01]  /*0fe0*/  FMUL.FTZ R140, R122, R125 ;  /* 0x0000007d7a8c7220 */ /* 0x000fe20000410000 */
[----:B------:R-:W-:Y:S02]  /*0ff0*/  IMAD.U32 R159, R134, 0x10000, RZ ;  /* 0x00010000869f7824 */ /* 0x000fe400078e00ff */
[----:B------:R-:W-:Y:S01]  /*1000*/  FADD.FTZ R95, R96, R139 ;  /* 0x0000008b605f7221 */ /* 0x000fe20000010000 */
[----:B------:R-:W-:Y:S01]  /*1010*/  FFMA.FTZ R94, R138, R139, R93 ;  /* 0x0000008b8a5e7223 */ /* 0x000fe2000001005d */
[----:B------:R-:W-:Y:S01]  /*1020*/  FMUL.FTZ R135, R122, R141 ;  /* 0x0000008d7a877220 */ /* 0x000fe20000410000 */
[----:B------:R-:W-:Y:S01]  /*1030*/  PRMT R143, R99, 0x7632, R143 ;  /* 0x00007632638f7816 */ /* 0x000fe2000000008f */
[----:B------:R-:W-:Y:S01]  /*1040*/  FADD.FTZ R49, R49, R92 ;  /* 0x0000005c31317221 */ /* 0x000fe20000010000 */
[-C--:B------:R-:W-:Y:S01]  /*1050*/  FFMA.FTZ R65, R140, R92.reuse, R65 ;  /* 0x0000005c8c417223 */ /* 0x080fe20000010041 */
[----:B------:R-:W-:Y:S01]  /*1060*/  FMUL.FTZ R141, R15, R92 ;  /* 0x0000005c0f8d7220 */ /* 0x000fe20000410000 */
[----:B------:R-:W-:Y:S01]  /*1070*/  SHF.L.U32 R99, R99, 0x10, RZ ;  /* 0x0000001063637819 */ /* 0x000fe200000006ff */
[----:B------:R-:W-:Y:S01]  /*1080*/  FADD.FTZ R159, -R126, R159 ;  /* 0x0000009f7e9f7221 */ /* 0x000fe20000010100 */
[----:B------:R-:W-:Y:S01]  /*1090*/  FADD.FTZ R92, R95, R132 ;  /* 0x000000845f5c7221 */ /* 0x000fe20000010000 */
[----:B------:R-:W-:Y:S01]  /*10a0*/  FFMA.FTZ R93, R133, R132, R94 ;  /* 0x00000084855d7223 */ /* 0x000fe2000001005e */
[----:B------:R-:W-:Y:S01]  /*10b0*/  SHF.L.U32 R143, R143, 0x10, RZ ;  /* 0x000000108f8f7819 */ /* 0x000fe200000006ff */
        /* <DEDUP_REMOVED lines=8> */
[C---:B------:R-:W-:Y:S01]  /*1140*/  FFMA.FTZ R93, R135.reuse, R134, R92 ;  /* 0x00000086875d7223 */ /* 0x040fe2000001005c */
[----:B------:R-:W-:Y:S01]  /*1150*/  FADD.FTZ R50, R50, R99 ;  /* 0x0000006332327221 */ /* 0x000fe20000010000 */
[----:B------:R-:W-:Y:S01]  /*1160*/  FFMA.FTZ R66, R135, R99, R66 ;  /* 0x0000006387427223 */ /* 0x000fe20000010042 */
[----:B------:R-:W-:Y:S01]  /*1170*/  FADD.FTZ R159, R94, R143 ;  /* 0x0000008f5e9f7221 */ /* 0x000fe20000010000 */
[----:B------:R-:W-:-:S07]  /*1180*/  FFMA.FTZ R162, R142, R143, R93 ;  /* 0x0000008f8ea27223 */ /* 0x000fce000001005d */
.L_x_722:
[----:B------:R-:W-:Y:S05]  /*1190*/  BSYNC B2 ;  /* 0x0000000000027941 */ /* 0x000fea0003800000 */
.L_x_721:
        /* <DEDUP_REMOVED lines=14> */
[----:B---3--:R-:W-:Y:S01]  /*1280*/  PRMT R124, R92, 0x7632, R124 ;  /* 0x000076325c7c7816 */ /* 0x008fe2000000007c */
[----:B------:R-:W-:Y:S01]  /*1290*/  IMAD.U32 R127, R93, 0x10000, RZ ;  /* 0x000100005d7f7824 */ /* 0x000fe200078e00ff */
[C---:B------:R-:W-:Y:S02]  /*12a0*/  PRMT R129, R94.reuse, 0x7632, R129 ;  /* 0x000076325e817816 */ /* 0x040fe40000000081 */
[----:B------:R-:W-:Y:S02]  /*12b0*/  SHF.L.U32 R147, R94, 0x10, RZ ;  /* 0x000000105e937819 */ /* 0x000fe400000006ff */
[----:B------:R-:W-:Y:S02]  /*12c0*/  PRMT R94, R95, 0x7632, R94 ;  /* 0x000076325f5e7816 */ /* 0x000fe4000000005e */
[----:B------:R-:W-:Y:S01]  /*12d0*/  SHF.L.U32 R125, R92, 0x10, RZ ;  /* 0x000000105c7d7819 */ /* 0x000fe200000006ff */
[----:B------:R-:W-:Y:S01]  /*12e0*/  FADD.FTZ R145, -R126, R127 ;  /* 0x0000007f7e917221 */ /* 0x000fe20000010100 */
[----:B------:R-:W-:Y:S01]  /*12f0*/  PRMT R92, R93, 0x7632, R92 ;  /* 0x000076325d5c7816 */ /* 0x000fe2000000005c */
[----:B------:R-:W-:-:S02]  /*1300*/  IMAD.U32 R93, R124, 0x10000, RZ ;  /* 0x000100007c5d7824 */ /* 0x000fc400078e00ff */
[----:B------:R-:W-:Y:S01]  /*1310*/  IMAD.U32 R127, R94, 0x10000, RZ ;  /* 0x000100005e7f7824 */ /* 0x000fe200078e00ff */
[----:B0-----:R-:W-:Y:S01]  /*1320*/  SHF.L.U32 R117, R92, 0x10, RZ ;  /* 0x000000105c757819 */ /* 0x001fe200000006ff */
[----:B------:R-:W-:Y:S01]  /*1330*/  FADD.FTZ R151, -R126, R93 ;  /* 0x0000005d7e977221 */ /* 0x000fe20000010100 */
[----:B----4-:R-:W-:Y:S01]  /*1340*/  PRMT R92, R96, 0x7632, R92 ;  /* 0x00007632605c7816 */ /* 0x010fe2000000005c */
[----:B------:R-:W-:Y:S01]  /*1350*/  FADD.FTZ R93, -R126, R127 ;  /* 0x0000007f7e5d7221 */ /* 0x000fe20000010100 */
[----:B------:R-:W-:Y:S01]  /*1360*/  SHF.L.U32 R127, R96, 0x10, RZ ;  /* 0x00000010607f7819 */ /* 0x000fe200000006ff */
[----:B------:R-:W-:Y:S01]  /*1370*/  FADD.FTZ R125, -R126, R125 ;  /* 0x0000007d7e7d7221 */ /* 0x000fe20000010100 */
[----:B------:R-:W-:Y:S01]  /*1380*/  PRMT R94, R97, 0x7632, R94 ;  /* 0x00007632615e7816 */ /* 0x000fe2000000005e */
[----:B------:R-:W-:Y:S01]  /*1390*/  FMUL.FTZ R145, R122, R145 ;  /* 0x000000917a917220 */ /* 0x000fe20000410000 */
[----:B------:R-:W-:Y:S01]  /*13a0*/  SHF.L.U32 R149, R95, 0x10, RZ ;  /* 0x000000105f957819 */ /* 0x000fe200000006ff */
[----:B------:R-:W-:Y:S01]  /*13b0*/  FMUL.FTZ R144, R106, R127 ;  /* 0x0000007f6a907220 */ /* 0x000fe20000410000 */
[----:B------:R-:W-:-:S02]  /*13c0*/  SHF.L.U32 R97, R97, 0x10, RZ ;  /* 0x0000001061617819 */ /* 0x000fc400000006ff */
[----:B------:R-:W-:Y:S02]  /*13d0*/  SHF.L.U32 R96, R92, 0x10, RZ ;  /* 0x000000105c607819 */ /* 0x000fe400000006ff */
[----:B------:R-:W-:Y:S01]  /*13e0*/  SHF.L.U32 R95, R129, 0x10, RZ ;  /* 0x00000010815f7819 */ /* 0x000fe200000006ff */
[----:B------:R-:W-:Y:S01]  /*13f0*/  FMUL.FTZ R129, R122, R125 ;  /* 0x0000007d7a817220 */ /* 0x000fe20000410000 */
[----:B------:R-:W-:Y:S01]  /*1400*/  FADD.FTZ R117, -R126, R117 ;  /* 0x000000757e757221 */ /* 0x000fe20000010100 */
[----:B------:R-:W-:Y:S02]  /*1410*/  IMAD.U32 R153, R94, 0x10000, RZ ;  /* 0x000100005e997824 */ /* 0x000fe400078e00ff */
[----:B------:R-:W-:Y:S01]  /*1420*/  FMUL.FTZ R150, R122, R151 ;  /* 0x000000977a967220 */ /* 0x000fe20000410000 */
[----:B------:R-:W-:Y:S01]  /*1430*/  FADD.FTZ R46, R46, R97 ;  /* 0x000000612e2e7221 */ /* 0x000fe20000010000 */
[-C--:B------:R-:W-:Y:S01]  /*1440*/  FFMA.FTZ R62, R145, R97.reuse, R62 ;  /* 0x00000061913e7223 */ /* 0x080fe2000001003e */
[----:B------:R-:W-:Y:S01]  /*1450*/  FMUL.FTZ R146, R105, R97 ;  /* 0x0000006169927220 */ /* 0x000fe20000410000 */
[----:B------:R-:W-:Y:S01]  /*1460*/  FADD.FTZ R94, R159, R144 ;  /* 0x000000909f5e7221 */ /* 0x000fe20000010000 */
[----:B------:R-:W-:Y:S01]  /*1470*/  FMUL.FTZ R151, R13, R96 ;  /* 0x000000600d977220 */ /* 0x000fe20000410000 */
[----:B------:R-:W-:Y:S01]  /*1480*/  FFMA.FTZ R97, R129, R144, R162 ;  /* 0x0000009081617223 */ /* 0x000fe200000100a2 */
[----:B------:R-:W-:-:S02]  /*1490*/  FMUL.FTZ R152, R122, R117 ;  /* 0x000000757a987220 */ /* 0x000fc40000410000 */
[----:B------:R-:W-:Y:S01]  /*14a0*/  FADD.FTZ R117, R94, R151 ;  /* 0x000000975e757221 */ /* 0x000fe20000010000 */
[----:B------:R-:W-:Y:S01]  /*14b0*/  FFMA.FTZ R94, R150, R151, R97 ;  /* 0x00000097965e7223 */ /* 0x000fe20000010061 */
[----:B------:R-:W-:Y:S01]  /*14c0*/  FADD.FTZ R95, -R126, R95 ;  /* 0x0000005f7e5f7221 */ /* 0x000fe20000010100 */
[----:B------:R-:W-:Y:S01]  /*14d0*/  FADD.FTZ R45, R45, R96 ;  /* 0x000000602d2d7221 */ /* 0x000fe20000010000 */
[----:B------:R-:W-:Y:S01]  /*14e0*/  FFMA.FTZ R61, R150, R96, R61 ;  /* 0x00000060963d7223 */ /* 0x000fe2000001003d */
[----:B------:R-:W-:Y:S01]  /*14f0*/  FADD.FTZ R47, R47, R153 ;  /* 0x000000992f2f7221 */ /* 0x000fe20000010000 */
[-C--:B------:R-:W-:Y:S01]  /*1500*/  FFMA.FTZ R63, R152, R153.reuse, R63 ;  /* 0x00000099983f7223 */ /* 0x080fe2000001003f */
[----:B------:R-:W-:Y:S01]  /*1510*/  FADD.FTZ R147, -R126, R147 ;  /* 0x000000937e937221 */ /* 0x000fe20000010100 */
[C---:B------:R-:W-:Y:S01]  /*1520*/  PRMT R116, R98.reuse, 0x7632, R116 ;  /* 0x0000763262747816 */ /* 0x040fe20000000074 */
[----:B------:R-:W-:Y:S02]  /*1530*/  IMAD.U32 R155, R98, 0x10000, RZ ;  /* 0x00010000629b7824 */ /* 0x000fe400078e00ff */
[----:B------:R-:W-:Y:S01]  /*1540*/  FMUL.FTZ R153, R12, R153 ;  /* 0x000000990c997220 */ /* 0x000fe20000410000 */
[----:B------:R-:W-:Y:S01]  /*1550*/  FADD.FTZ R96, R117, R146 ;  /* 0x0000009275607221 */ /* 0x000fe20000010000 */
[----:B------:R-:W-:Y:S01]  /*1560*/  FFMA.FTZ R97, R145, R146, R94 ;  /* 0x0000009291617223 */ /* 0x000fe2000001005e */
[C---:B------:R-:W-:Y:S01]  /*1570*/  FMUL.FTZ R154, R122.reuse, R95 ;  /* 0x0000005f7a9a7220 */ /* 0x040fe20000410000 */
[----:B------:R-:W-:Y:S01]  /*1580*/  FMUL.FTZ R147, R122, R147 ;  /* 0x000000937a937220 */ /* 0x000fe20000410000 */
[----:B------:R-:W-:Y:S01]  /*1590*/  SHF.L.U32 R116, R116, 0x10, RZ ;  /* 0x0000001074747819 */ /* 0x000fe200000006ff */
[----:B------:R-:W-:Y:S01]  /*15a0*/  FMUL.FTZ R148, R104, R155 ;  /* 0x0000009b68947220 */ /* 0x000fe20000410000 */
[----:B------:R-:W-:Y:S01]  /*15b0*/  FADD.FTZ R95, R96, R153 ;  /* 0x00000099605f7221 */ /* 0x000fe20000010000 */
[----:B------:R-:W-:Y:S01]  /*15c0*/  FFMA.FTZ R94, R152, R153, R97 ;  /* 0x00000099985e7223 */ /* 0x000fe20000010061 */
[C---:B------:R-:W-:Y:S01]  /*15d0*/  PRMT R98, R99.reuse, 0x7632, R98 ;  /* 0x0000763263627816 */ /* 0x040fe20000000062 */
[----:B------:R-:W-:Y:S01]  /*15e0*/  FADD.FTZ R40, R40, R155 ;  /* 0x0000009b28287221 */ /* 0x000fe20000010000 */
[----:B------:R-:W-:Y:S01]  /*15f0*/  SHF.L.U32 R99, R99, 0x10, RZ ;  /* 0x0000001063637819 */ /* 0x000fe200000006ff */
[----:B------:R-:W-:Y:S01]  /*1600*/  FFMA.FTZ R56, R147, R155, R56 ;  /* 0x0000009b93387223 */ /* 0x000fe20000010038 */
[----:B------:R-:W-:Y:S01]  /*1610*/  FADD.FTZ R96, R95, R148 ;  /* 0x000000945f607221 */ /* 0x000fe20000010000 */
[----:B------:R-:W-:Y:S01]  /*1620*/  FADD.FTZ R149, -R126, R149 ;  /* 0x000000957e957221 */ /* 0x000fe20000010100 */
[----:B------:R-:W-:Y:S01]  /*1630*/  FMUL.FTZ R155, R11, R116 ;  /* 0x000000740b9b7220 */ /* 0x000fe20000410000 */
[----:B------:R-:W-:Y:S01]  /*1640*/  FFMA.FTZ R95, R147, R148, R94 ;  /* 0x00000094935f7223 */ /* 0x000fe2000001005e */
[----:B------:R-:W-:Y:S01]  /*1650*/  SHF.L.U32 R92, R98, 0x10, RZ ;  /* 0x00000010625c7819 */ /* 0x000fe200000006ff */
        /* <DEDUP_REMOVED lines=18> */
.L_x_720:
[----:B------:R-:W-:Y:S05]  /*1780*/  BSYNC B1 ;  /* 0x0000000000017941 */ /* 0x000fea0003800000 */
.L_x_716:
[----:B------:R-:W-:-:S03]  /*1790*/  UMOV UR14, 0xffffffff ;  /* 0xffffffff000e7882 */ /* 0x000fc60000000000 */
[----:B------:R-:W-:Y:S05]  /*17a0*/  BRA.DIV UR14, `(.L_x_723) ;  /* 0x000000320e487947 */ /* 0x000fea000b800000 */
[----:B-1----:R-:W0:Y:S04]  /*17b0*/  SHFL.BFLY PT, R92, R159, 0x1, 0x1f ;  /* 0x0c201f009f5c7f89 */ /* 0x002e2800000e0000 */
        /* <DEDUP_REMOVED lines=17> */
.L_x_830:
[----:B------:R-:W-:Y:S01]  /*18d0*/  @P4 VIADD R115, R115, 0xffffffff ;  /* 0xffffffff73734836 */ /* 0x000fe20000000000 */
[----:B------:R-:W-:Y:S01]  /*18e0*/  HFMA2.MMA R97, -RZ, RZ, 0, 0 ;  /* 0x00000000ff617435 */ /* 0x000fe200000001ff */
[----:B-1----:R-:W-:Y:S01]  /*18f0*/  FADD.FTZ R92, R99, R92 ;  /* 0x0000005c635c7221 */ /* 0x002fe20000010000 */
[----:B0-2---:R-:W-:Y:S01]  /*1900*/  FADD.FTZ R98, R98, R93 ;  /* 0x0000005d62627221 */ /* 0x005fe20000010000 */
[----:B------:R-:W-:Y:S01]  /*1910*/  @P4 IMAD R115, R115, R114, RZ ;  /* 0x0000007273734224 */ /* 0x000fe200078e02ff */
[----:B------:R-:W-:Y:S01]  /*1920*/  @P4 LOP3.LUT R112, R113, 0x1f, RZ, 0xc0, !PT ;  /* 0x0000001f71704812 */ /* 0x000fe200078ec0ff */
[----:B------:R-:W-:Y:S01]  /*1930*/  BSSY B1, `(.L_x_724) ;  /* 0x0000119000017945 */ /* 0x000fe20003800000 */
[----:B------:R-:W-:Y:S01]  /*1940*/  FMUL.FTZ R96, R92, UR8 ;  /* 0x000000085c607c20 */ /* 0x000fe20008410000 */
[----:B------:R-:W-:Y:S01]  /*1950*/  FMUL.FTZ R98, R98, UR8 ;  /* 0x0000000862627c20 */ /* 0x000fe20008410000 */
[----:B------:R-:W-:-:S04]  /*1960*/  @P4 SHF.R.S32.HI R94, RZ, 0x1f, R115 ;  /* 0x0000001fff5e4819 */ /* 0x000fc80000011473 */
[----:B------:R-:W-:-:S04]  /*1970*/  @P4 LEA.HI R115, R94, R115, RZ, 0x3 ;  /* 0x000000735e734211 */ /* 0x000fc800078f18ff */
[----:B------:R-:W-:Y:S01]  /*1980*/  @P4 LEA.HI.SX32 R97, R115, R112, 0x1d ;  /* 0x0000007073614211 */ /* 0x000fe200078feaff */
[----:B------:R-:W-:Y:S06]  /*1990*/  @!P1 BRA `(.L_x_725) ;  /* 0x0000001000489947 */ /* 0x000fec0003800000 */
[----:B------:R-:W-:Y:S04]  /*19a0*/  BSSY B2, `(.L_x_726) ;  /* 0x0000005000027945 */ /* 0x000fe80003800000 */
[----:B------:R-:W-:Y:S05]  /*19b0*/  @!P4 BRA `(.L_x_727) ;  /* 0x00000000000cc947 */ /* 0x000fea0003800000 */
[----:B------:R-:W0:Y:S02]  /*19c0*/  LDC.64 R80, c[0x0][0x220] ;  /* 0x00008800ff507b82 */ /* 0x000e240000000a00 */
[----:B0-----:R-:W-:-:S06]  /*19d0*/  IMAD.WIDE.U32 R80, R97, 0x10, R80 ;  /* 0x0000001061507825 */ /* 0x001fcc00078e0050 */
[----:B------:R-:W5:Y:S02]  /*19e0*/  LDG.E.128 R80, desc[UR4][R80.64] ;  /* 0x0000000450507981 */ /* 0x000f64000c1e1d00 */
.L_x_727:
[----:B------:R-:W-:Y:S05]  /*19f0*/  BSYNC B2 ;  /* 0x0000000000027941 */ /* 0x000fea0003800000 */
.L_x_726:
[----:B------:R-:W-:Y:S04]  /*1a00*/  BSSY B2, `(.L_x_728) ;  /* 0x0000013000027945 */ /* 0x000fe80003800000 */
[----:B------:R-:W-:Y:S05]  /*1a10*/  @P3 BRA `(.L_x_729) ;  /* 0x00000000001c3947 */ /* 0x000fea0003800000 */
[----:B------:R-:W-:Y:S01]  /*1a20*/  UISETP.NE.U32.AND UP0, UPT, UR6, URZ, UPT ;  /* 0x0000003f0600728c */ /* 0x000fe2000bf05070 */
[----:B------:R-:W-:-:S03]  /*1a30*/  MOV R93, RZ ;  /* 0x000000ff005d7202 */ /* 0x000fc60000000f00 */
[----:B------:R-:W-:-:S06]  /*1a40*/  UISETP.NE.AND.EX UP0, UPT, UR7, URZ, UPT, UP0 ;  /* 0x0000003f0700728c */ /* 0x000fcc000bf05300 */
[----:B------:R-:W-:-:S13]  /*1a50*/  PLOP3.LUT P5, PT, PT, PT, UP0, 0x80, 0x0 ;  /* 0x000000000000781c */ /* 0x000fda0003faf008 */
[----:B------:R-:W-:Y:S05]  /*1a60*/  @!P5 BRA `(.L_x_730) ;  /* 0x000000000030d947 */ /* 0x000fea0003800000 */
[----:B-----5:R-:W-:Y:S01]  /*1a70*/  IMAD.U32 R93, R72, 0x10000, RZ ;  /* 0x00010000485d7824 */ /* 0x020fe200078e00ff */
[----:B------:R-:W-:Y:S06]  /*1a80*/  BRA `(.L_x_730) ;  /* 0x0000000000287947 */ /* 0x000fec0003800000 */
.L_x_729:
        /* <DEDUP_REMOVED lines=10> */
.L_x_730:
[----:B------:R-:W-:Y:S05]  /*1b30*/  BSYNC B2 ;  /* 0x0000000000027941 */ /* 0x000fea0003800000 */
.L_x_728:
[----:B------:R-:W-:Y:S01]  /*1b40*/  ISETP.NE.U32.AND P0, PT, RZ, UR10, PT ;  /* 0x0000000aff007c0c */ /* 0x000fe2000bf05070 */
[----:B------:R-:W-:Y:S03]  /*1b50*/  BSSY B2, `(.L_x_731) ;  /* 0x000000f000027945 */ /* 0x000fe60003800000 */
[----:B------:R-:W-:-:S13]  /*1b60*/  ISETP.NE.AND.EX P0, PT, RZ, UR11, PT, P0 ;  /* 0x0000000bff007c0c */ /* 0x000fda000bf05300 */
[----:B------:R-:W-:Y:S01]  /*1b70*/  @P0 F2FP.BF16.F32.PACK_AB R92, RZ, R93 ;  /* 0x0000005dff5c023e */ /* 0x000fe200000010ff */
[----:B------:R-:W-:Y:S06]  /*1b80*/  @!P4 BRA `(.L_x_732) ;  /* 0x00000000002cc947 */ /* 0x000fec0003800000 */
[----:B-----5:R-:W-:Y:S01]  /*1b90*/  LOP3.LUT P6, RZ, R118, 0xff, RZ, 0xc0, !PT ;  /* 0x000000ff76ff7812 */ /* 0x020fe200078cc0ff */
[----:B------:R-:W-:Y:S01]  /*1ba0*/  FMUL.FTZ R93, R93, UR13 ;  /* 0x0000000d5d5d7c20 */ /* 0x000fe20008410000 */
[----:B------:R-:W-:-:S03]  /*1bb0*/  HFMA2.MMA R95, -RZ, RZ, 0, 0 ;  /* 0x00000000ff5f7435 */ /* 0x000fc600000001ff */
[----:B------:R-:W-:Y:S01]  /*1bc0*/  FMUL.FTZ R99, R93, UR12 ;  /* 0x0000000c5d637c20 */ /* 0x000fe20008410000 */
[----:B------:R-:W-:-:S07]  /*1bd0*/  MOV R93, RZ ;  /* 0x000000ff005d7202 */ /* 0x000fce0000000f00 */
[----:B------:R-:W-:Y:S01]  /*1be0*/  @P6 FMUL.FTZ R93, R102, R99 ;  /* 0x00000063665d6220 */ /* 0x000fe20000410000 */
[----:B------:R-:W-:-:S04]  /*1bf0*/  @P6 IMAD.U32 R94, R80, 0x10000, RZ ;  /* 0x00010000505e6824 */ /* 0x000fc800078e00ff */
[----:B------:R-:W-:Y:S01]  /*1c00*/  @P6 FMUL.FTZ R95, R99, R94 ;  /* 0x0000005e635f6220 */ /* 0x000fe20000410000 */
[----:B------:R-:W-:-:S03]  /*1c10*/  F2FP.BF16.F32.PACK_AB R93, RZ, R93 ;  /* 0x0000005dff5d723e */ /* 0x000fc600000010ff */
[----:B------:R-:W-:Y:S01]  /*1c20*/  FADD.FTZ R36, R36, R95 ;  /* 0x0000005f24247221 */ /* 0x000fe20000010000 */
[----:B------:R-:W-:-:S07]  /*1c30*/  PRMT R84, R93, 0x7610, R84 ;  /* 0x000076105d547816 */ /* 0x000fce0000000054 */
.L_x_732:
[----:B------:R-:W-:Y:S05]  /*1c40*/  BSYNC B2 ;  /* 0x0000000000027941 */ /* 0x000fea0003800000 */
.L_x_731:
[----:B------:R-:W-:Y:S01]  /*1c50*/  BSSY B2, `(.L_x_733) ;  /* 0x0000010000027945 */ /* 0x000fe20003800000 */
[----:B------:R-:W-:-:S03]  /*1c60*/  @P0 PRMT R88, R92, 0x7610, R88 ;  /* 0x000076105c580816 */ /* 0x000fc60000000058 */
[----:B------:R-:W-:Y:S05]  /*1c70*/  @P3 BRA `(.L_x_734) ;  /* 0x0000000000143947 */ /* 0x000fea0003800000 */
[----:B------:R-:W-:Y:S01]  /*1c80*/  HFMA2.MMA R93, -RZ, RZ, 0, 0 ;  /* 0x00000000ff5d7435 */ /* 0x000fe200000001ff */
[----:B------:R-:W-:Y:S10]  /*1c90*/  @!P5 BRA `(.L_x_735) ;  /* 0x00000000002cd947 */ /* 0x000ff40003800000 */
[----:B-----5:R-:W-:-:S05]  /*1ca0*/  PRMT R93, R72, 0x7632, R93 ;  /* 0x00007632485d7816 */ /* 0x020fca000000005d */
[----:B------:R-:W-:Y:S01]  /*1cb0*/  IMAD.U32 R93, R93, 0x10000, RZ ;  /* 0x000100005d5d7824 */ /* 0x000fe200078e00ff */
[----:B------:R-:W-:Y:S06]  /*1cc0*/  BRA `(.L_x_735) ;  /* 0x0000000000207947 */ /* 0x000fec0003800000 */
.L_x_734:
[----:B------:R-:W-:Y:S02]  /*1cd0*/  ISETP.NE.AND P6, PT, R18, RZ, PT ;  /* 0x000000ff1200720c */ /* 0x000fe40003fc5270 */
[----:B-----5:R-:W-:Y:S02]  /*1ce0*/  @P5 PRMT R94, R72, 0x7632, R94 ;  /* 0x00007632485e5816 */ /* 0x020fe4000000005e */
[----:B------:R-:W-:Y:S02]  /*1cf0*/  FSEL R93, R96, RZ, !P6 ;  /* 0x000000ff605d7208 */ /* 0x000fe40007000000 */
[----:B------:R-:W-:-:S03]  /*1d00*/  @P5 SHF.L.U32 R94, R94, 0x10, RZ ;  /* 0x000000105e5e5819 */ /* 0x000fc600000006ff */
[----:B------:R-:W-:-:S04]  /*1d10*/  FFMA.FTZ R92, R136, R98, R93 ;  /* 0x00000062885c7223 */ /* 0x000fc8000001005d */
[----:B------:R-:W-:-:S04]  /*1d20*/  FADD.FTZ R93, R137, -R92 ;  /* 0x8000005c895d7221 */ /* 0x000fc80000010000 */
[----:B------:R-:W-:-:S04]  /*1d30*/  FMUL.FTZ R93, R122, R93 ;  /* 0x0000005d7a5d7220 */ /* 0x000fc80000410000 */
[----:B------:R-:W-:-:S07]  /*1d40*/  @P5 FADD.FTZ R93, R93, R94 ;  /* 0x0000005e5d5d5221 */ /* 0x000fce0000010000 */
.L_x_735:
[----:B------:R-:W-:Y:S05]  /*1d50*/  BSYNC B2 ;  /* 0x0000000000027941 */ /* 0x000fea0003800000 */
.L_x_733:
[----:B------:R-:W-:Y:S01]  /*1d60*/  BSSY B2, `(.L_x_736) ;  /* 0x000000f000027945 */ /* 0x000fe20003800000 */
[----:B------:R-:W-:-:S03]  /*1d70*/  @P0 F2FP.BF16.F32.PACK_AB R92, RZ, R93 ;  /* 0x0000005dff5c023e */ /* 0x000fc600000010ff */
[----:B------:R-:W-:Y:S05]  /*1d80*/  @!P4 BRA `(.L_x_737) ;  /* 0x000000000030c947 */ /* 0x000fea0003800000 */
[----:B-----5:R-:W-:Y:S01]  /*1d90*/  LOP3.LUT P6, RZ, R118, 0xff00, RZ, 0xc0, !PT ;  /* 0x0000ff0076ff7812 */ /* 0x020fe200078cc0ff */
[----:B------:R-:W-:-:S04]  /*1da0*/  FMUL.FTZ R93, R93, UR13 ;  /* 0x0000000d5d5d7c20 */ /* 0x000fc80008410000 */
[----:B------:R-:W-:-:S08]  /*1db0*/  FMUL.FTZ R116, R93, UR12 ;  /* 0x0000000c5d747c20 */ /* 0x000fd00008410000 */
[----:B------:R-:W-:-:S04]  /*1dc0*/  @P6 PRMT R94, R80, 0x7632, R94 ;  /* 0x00007632505e6816 */ /* 0x000fc8000000005e */
[----:B------:R-:W-:Y:S01]  /*1dd0*/  @P6 SHF.L.U32 R93, R94, 0x10, RZ ;  /* 0x000000105e5d6819 */ /* 0x000fe200000006ff */
[----:B------:R-:W-:-:S04]  /*1de0*/  IMAD.MOV.U32 R94, RZ, RZ, RZ ;  /* 0x000000ffff5e7224 */ /* 0x000fc800078e00ff */
[----:B------:R-:W-:Y:S01]  /*1df0*/  @P6 FMUL.FTZ R94, R116, R93 ;  /* 0x0000005d745e6220 */ /* 0x000fe20000410000 */
[----:B------:R-:W-:Y:S01]  /*1e00*/  MOV R93, RZ ;  /* 0x000000ff005d7202 */ /* 0x000fe20000000f00 */
[----:B------:R-:W-:Y:S02]  /*1e10*/  @P6 FMUL.FTZ R93, R9, R116 ;  /* 0x00000074095d6220 */ /* 0x000fe40000410000 */
[----:B------:R-:W-:-:S03]  /*1e20*/  FADD.FTZ R37, R37, R94 ;  /* 0x0000005e25257221 */ /* 0x000fc60000010000 */
[----:B------:R-:W-:-:S04]  /*1e30*/  F2FP.BF16.F32.PACK_AB R93, RZ, R93 ;  /* 0x0000005dff5d723e */ /* 0x000fc800000010ff */
[----:B------:R-:W-:-:S07]  /*1e40*/  PRMT R84, R84, 0x5410, R93 ;  /* 0x0000541054547816 */ /* 0x000fce000000005d */
.L_x_737:
[----:B------:R-:W-:Y:S05]  /*1e50*/  BSYNC B2 ;  /* 0x0000000000027941 */ /* 0x000fea0003800000 */
.L_x_736:
[----:B------:R-:W-:Y:S01]  /*1e60*/  BSSY B2, `(.L_x_738) ;  /* 0x000000e000027945 */ /* 0x000fe20003800000 */
[----:B------:R-:W-:-:S03]  /*1e70*/  @P0 PRMT R88, R88, 0x5410, R92 ;  /* 0x0000541058580816 */ /* 0x000fc6000000005c */
[----:B------:R-:W-:Y:S05]  /*1e80*/  @P3 BRA `(.L_x_739) ;  /* 0x0000000000103947 */ /* 0x000fea0003800000 */
[----:B------:R-:W-:Y:S01]  /*1e90*/  HFMA2.MMA R93, -RZ, RZ, 0, 0 ;  /* 0x00000000ff5d7435 */ /* 0x000fe200000001ff */
[----:B------:R-:W-:Y:S10]  /*1ea0*/  @!P5 BRA `(.L_x_740) ;  /* 0x000000000024d947 */ /* 0x000ff40003800000 */
[----:B-----5:R-:W-:Y:S01]  /*1eb0*/  IMAD.U32 R93, R73, 0x10000, RZ ;  /* 0x00010000495d7824 */ /* 0x020fe200078e00ff */
[----:B------:R-:W-:Y:S06]  /*1ec0*/  BRA `(.L_x_740) ;  /* 0x00000000001c7947 */ /* 0x000fec0003800000 */
.L_x_739:
[----:B------:R-:W-:-:S04]  /*1ed0*/  ISETP.NE.AND P6, PT, R18, RZ, PT ;  /* 0x000000ff1200720c */ /* 0x000fc80003fc5270 */
[----:B------:R-:W-:-:S05]  /*1ee0*/  FSEL R92, R96, RZ, !P6 ;  /* 0x000000ff605c7208 */ /* 0x000fca0007000000 */
[----:B------:R-:W-:Y:S01]  /*1ef0*/  FFMA.FTZ R93, R131, R98, R92 ;  /* 0x00000062835d7223 */ /* 0x000fe2000001005c */
[----:B-----5:R-:W-:-:S03]  /*1f00*/  @P5 SHF.L.U32 R92, R73, 0x10, RZ ;  /* 0x00000010495c5819 */ /* 0x020fc600000006ff */
[----:B------:R-:W-:-:S04]  /*1f10*/  FADD.FTZ R93, R130, -R93 ;  /* 0x8000005d825d7221 */ /* 0x000fc80000010000 */
[----:B------:R-:W-:-:S04]  /*1f20*/  FMUL.FTZ R93, R122, R93 ;  /* 0x0000005d7a5d7220 */ /* 0x000fc80000410000 */
[----:B------:R-:W-:-:S07]  /*1f30*/  @P5 FADD.FTZ R93, R93, R92 ;  /* 0x0000005c5d5d5221 */ /* 0x000fce0000010000 */
.L_x_740:
[----:B------:R-:W-:Y:S05]  /*1f40*/  BSYNC B2 ;  /* 0x0000000000027941 */ /* 0x000fea0003800000 */
.L_x_738:
[----:B------:R-:W-:Y:S01]  /*1f50*/  BSSY B2, `(.L_x_741) ;  /* 0x000000e000027945 */ /* 0x000fe20003800000 */
[----:B------:R-:W-:-:S03]  /*1f60*/  @P0 F2FP.BF16.F32.PACK_AB R92, RZ, R93 ;  /* 0x0000005dff5c023e */ /* 0x000fc600000010ff */
[----:B------:R-:W-:Y:S05]  /*1f70*/  @!P4 BRA `(.L_x_742) ;  /* 0x00000000002cc947 */ /* 0x000fea0003800000 */
[----:B-----5:R-:W-:Y:S01]  /*1f80*/  LOP3.LUT P6, RZ, R118, 0xff0000, RZ, 0xc0, !PT ;  /* 0x00ff000076ff7812 */ /* 0x020fe200078cc0ff */
[----:B------:R-:W-:Y:S01]  /*1f90*/  FMUL.FTZ R93, R93, UR13 ;  /* 0x0000000d5d5d7c20 */ /* 0x000fe20008410000 */
[----:B------:R-:W-:-:S03]  /*1fa0*/  MOV R95, RZ ;  /* 0x000000ff005f7202 */ /* 0x000fc60000000f00 */
[----:B------:R-:W-:Y:S01]  /*1fb0*/  FMUL.FTZ R99, R93, UR12 ;  /* 0x0000000c5d637c20 */ /* 0x000fe20008410000 */
[----:B------:R-:W-:-:S07]  /*1fc0*/  HFMA2.MMA R93, -RZ, RZ, 0, 0 ;  /* 0x00000000ff5d7435 */ /* 0x000fce00000001ff */
[----:B------:R-:W-:Y:S01]  /*1fd0*/  @P6 FMUL.FTZ R93, R101, R99 ;  /* 0x00000063655d6220 */ /* 0x000fe20000410000 */
[----:B------:R-:W-:-:S04]  /*1fe0*/  @P6 IMAD.U32 R94, R81, 0x10000, RZ ;  /* 0x00010000515e6824 */ /* 0x000fc800078e00ff */
[----:B------:R-:W-:Y:S01]  /*1ff0*/  @P6 FMUL.FTZ R95, R99, R94 ;  /* 0x0000005e635f6220 */ /* 0x000fe20000410000 */
[----:B------:R-:W-:-:S03]  /*2000*/  F2FP.BF16.F32.PACK_AB R93, RZ, R93 ;  /* 0x0000005dff5d723e */ /* 0x000fc600000010ff */
[----:B------:R-:W-:Y:S01]  /*2010*/  FADD.FTZ R38, R38, R95 ;  /* 0x0000005f26267221 */ /* 0x000fe20000010000 */
[----:B------:R-:W-:-:S07]  /*2020*/  PRMT R85, R93, 0x7610, R85 ;  /* 0x000076105d557816 */ /* 0x000fce0000000055 */
.L_x_742:
[----:B------:R-:W-:Y:S05]  /*2030*/  BSYNC B2 ;  /* 0x0000000000027941 */ /* 0x000fea0003800000 */
.L_x_741:
[----:B------:R-:W-:Y:S01]  /*2040*/  BSSY B2, `(.L_x_743) ;  /* 0x0000010000027945 */ /* 0x000fe20003800000 */
[----:B------:R-:W-:-:S03]  /*2050*/  @P0 PRMT R89, R92, 0x7610, R89 ;  /* 0x000076105c590816 */ /* 0x000fc60000000059 */
[----:B------:R-:W-:Y:S05]  /*2060*/  @P3 BRA `(.L_x_744) ;  /* 0x0000000000143947 */ /* 0x000fea0003800000 */
[----:B------:R-:W-:Y:S01]  /*2070*/  MOV R93, RZ ;  /* 0x000000ff005d7202 */ /* 0x000fe20000000f00 */
[----:B------:R-:W-:Y:S06]  /*2080*/  @!P5 BRA `(.L_x_745) ;  /* 0x00000000002cd947 */ /* 0x000fec0003800000 */
[----:B-----5:R-:W-:-:S05]  /*2090*/  PRMT R93, R73, 0x7632, R93 ;  /* 0x00007632495d7816 */ /* 0x020fca000000005d */
[----:B------:R-:W-:Y:S01]  /*20a0*/  IMAD.U32 R93, R93, 0x10000, RZ ;  /* 0x000100005d5d7824 */ /* 0x000fe200078e00ff */
[----:B------:R-:W-:Y:S06]  /*20b0*/  BRA `(.L_x_745) ;  /* 0x0000000000207947 */ /* 0x000fec0003800000 */
.L_x_744:
        /* <DEDUP_REMOVED lines=8> */
.L_x_745:
[----:B------:R-:W-:Y:S05]  /*2140*/  BSYNC B2 ;  /* 0x0000000000027941 */ /* 0x000fea0003800000 */
.L_x_743:
        /* <DEDUP_REMOVED lines=10> */
[----:B------:R-:W-:-:S03]  /*21f0*/  HFMA2.MMA R93, -RZ, RZ, 0, 0 ;  /* 0x00000000ff5d7435 */ /* 0x000fc600000001ff */
[----:B------:R-:W-:-:S03]  /*2200*/  FADD.FTZ R39, R39, R94 ;  /* 0x0000005e27277221 */ /* 0x000fc60000010000 */
[----:B------:R-:W-:-:S05]  /*2210*/  @P6 FMUL.FTZ R93, R8, R95 ;  /* 0x0000005f085d6220 */ /* 0x000fca0000410000 */
[----:B------:R-:W-:-:S04]  /*2220*/  F2FP.BF16.F32.PACK_AB R93, RZ, R93 ;  /* 0x0000005dff5d723e */ /* 0x000fc800000010ff */
[----:B------:R-:W-:-:S07]  /*2230*/  PRMT R85, R85, 0x5410, R93 ;  /* 0x0000541055557816 */ /* 0x000fce000000005d */
.L_x_747:
[----:B------:R-:W-:Y:S05]  /*2240*/  BSYNC B2 ;  /* 0x0000000000027941 */ /* 0x000fea0003800000 */
.L_x_746:
[----:B------:R-:W-:Y:S01]  /*2250*/  BSSY B2, `(.L_x_748) ;  /* 0x000000e000027945 */ /* 0x000fe20003800000 */
[----:B------:R-:W-:-:S03]  /*2260*/  @P0 PRMT R89, R89, 0x5410, R92 ;  /* 0x0000541059590816 */ /* 0x000fc6000000005c */
[----:B------:R-:W-:Y:S05]  /*2270*/  @P3 BRA `(.L_x_749) ;  /* 0x0000000000103947 */ /* 0x000fea0003800000 */
[----:B------:R-:W-:Y:S01]  /*2280*/  MOV R93, RZ ;  /* 0x000000ff005d7202 */ /* 0x000fe20000000f00 */
[----:B------:R-:W-:Y:S06]  /*2290*/  @!P5 BRA `(.L_x_750) ;  /* 0x000000000024d947 */ /* 0x000fec0003800000 */
[----:B-----5:R-:W-:Y:S01]  /*22a0*/  IMAD.U32 R93, R74, 0x10000, RZ ;  /* 0x000100004a5d7824 */ /* 0x020fe200078e00ff */
[----:B------:R-:W-:Y:S06]  /*22b0*/  BRA `(.L_x_750) ;  /* 0x00000000001c7947 */ /* 0x000fec0003800000 */
.L_x_749:
[----:B------:R-:W-:-:S04]  /*22c0*/  ISETP.NE.AND P6, PT, R18, RZ, PT ;  /* 0x000000ff1200720c */ /* 0x000fc80003fc5270 */
[----:B------:R-:W-:-:S05]  /*22d0*/  FSEL R92, R96, RZ, !P6 ;  /* 0x000000ff605c7208 */ /* 0x000fca0007000000 */
[----:B------:R-:W-:Y:S01]  /*22e0*/  FFMA.FTZ R93, R133, R98, R92 ;  /* 0x00000062855d7223 */ /* 0x000fe2000001005c */
[----:B-----5:R-:W-:-:S03]  /*22f0*/  @P5 SHF.L.U32 R92, R74, 0x10, RZ ;  /* 0x000000104a5c5819 */ /* 0x020fc600000006ff */
[----:B------:R-:W-:-:S04]  /*2300*/  FADD.FTZ R93, R132, -R93 ;  /* 0x8000005d845d7221 */ /* 0x000fc80000010000 */
[----:B------:R-:W-:-:S04]  /*2310*/  FMUL.FTZ R93, R122, R93 ;  /* 0x0000005d7a5d7220 */ /* 0x000fc80000410000 */
[----:B------:R-:W-:-:S07]  /*2320*/  @P5 FADD.FTZ R93, R93, R92 ;  /* 0x0000005c5d5d5221 */ /* 0x000fce0000010000 */
.L_x_750:
[----:B------:R-:W-:Y:S05]  /*2330*/  BSYNC B2 ;  /* 0x0000000000027941 */ /* 0x000fea0003800000 */
.L_x_748:
[----:B------:R-:W-:Y:S01]  /*2340*/  BSSY B2, `(.L_x_751) ;  /* 0x000000e000027945 */ /* 0x000fe20003800000 */
[----:B------:R-:W-:-:S03]  /*2350*/  @P0 F2FP.BF16.F32.PACK_AB R92, RZ, R93 ;  /* 0x0000005dff5c023e */ /* 0x000fc600000010ff */
[----:B------:R-:W-:Y:S05]  /*2360*/  @!P4 BRA `(.L_x_752) ;  /* 0x00000000002cc947 */ /* 0x000fea0003800000 */
        /* <DEDUP_REMOVED lines=11> */
.L_x_752:
[----:B------:R-:W-:Y:S05]  /*2420*/  BSYNC B2 ;  /* 0x0000000000027941 */ /* 0x000fea0003800000 */
.L_x_751:
        /* <DEDUP_REMOVED lines=8> */
.L_x_754:
        /* <DEDUP_REMOVED lines=8> */
.L_x_755:
[----:B------:R-:W-:Y:S05]  /*2530*/  BSYNC B2 ;  /* 0x0000000000027941 */ /* 0x000fea0003800000 */
.L_x_753:
        /* <DEDUP_REMOVED lines=15> */
.L_x_757:
[----:B------:R-:W-:Y:S05]  /*2630*/  BSYNC B2 ;  /* 0x0000000000027941 */ /* 0x000fea0003800000 */
.L_x_756:
[----:B------:R-:W-:Y:S01]  /*2640*/  BSSY B2, `(.L_x_758) ;  /* 0x000000e000027945 */ /* 0x000fe20003800000 */
[----:B------:R-:W-:-:S03]  /*2650*/  @P0 PRMT R90, R90, 0x5410, R92 ;  /* 0x000054105a5a0816 */ /* 0x000fc6000000005c */
[----:B------:R-:W-:Y:S05]  /*2660*/  @P3 BRA `(.L_x_759) ;  /* 0x0000000000103947 */ /* 0x000fea0003800000 */
[----:B------:R-:W-:Y:S01]  /*2670*/  HFMA2.MMA R93, -RZ, RZ, 0, 0 ;  /* 0x00000000ff5d7435 */ /* 0x000fe200000001ff */
[----:B------:R-:W-:Y:S10]  /*2680*/  @!P5 BRA `(.L_x_760) ;  /* 0x000000000024d947 */ /* 0x000ff40003800000 */
[----:B-----5:R-:W-:Y:S01]  /*2690*/  IMAD.U32 R93, R75, 0x10000, RZ ;  /* 0x000100004b5d7824 */ /* 0x020fe200078e00ff */
[----:B------:R-:W-:Y:S06]  /*26a0*/  BRA `(.L_x_760) ;  /* 0x00000000001c7947 */ /* 0x000fec0003800000 */
.L_x_759:
[----:B------:R-:W-:-:S04]  /*26b0*/  ISETP.NE.AND P6, PT, R18, RZ, PT ;  /* 0x000000ff1200720c */ /* 0x000fc80003fc5270 */
[----:B------:R-:W-:-:S05]  /*26c0*/  FSEL R92, R96, RZ, !P6 ;  /* 0x000000ff605c7208 */ /* 0x000fca0007000000 */
[----:B------:R-:W-:Y:S01]  /*26d0*/  FFMA.FTZ R93, R135, R98, R92 ;  /* 0x00000062875d7223 */ /* 0x000fe2000001005c */
[----:B-----5:R-:W-:-:S03]  /*26e0*/  @P5 SHF.L.U32 R92, R75, 0x10, RZ ;  /* 0x000000104b5c5819 */ /* 0x020fc600000006ff */
[----:B------:R-:W-:-:S04]  /*26f0*/  FADD.FTZ R93, R134, -R93 ;  /* 0x8000005d865d7221 */ /* 0x000fc80000010000 */
[----:B------:R-:W-:-:S04]  /*2700*/  FMUL.FTZ R93, R122, R93 ;  /* 0x0000005d7a5d7220 */ /* 0x000fc80000410000 */
[----:B------:R-:W-:-:S07]  /*2710*/  @P5 FADD.FTZ R93, R93, R92 ;  /* 0x0000005c5d5d5221 */ /* 0x000fce0000010000 */
.L_x_760:
[----:B------:R-:W-:Y:S05]  /*2720*/  BSYNC B2 ;  /* 0x0000000000027941 */ /* 0x000fea0003800000 */
.L_x_758:
        /* <DEDUP_REMOVED lines=14> */
.L_x_762:
[----:B------:R-:W-:Y:S05]  /*2810*/  BSYNC B2 ;  /* 0x0000000000027941 */ /* 0x000fea0003800000 */
.L_x_761:
        /* <DEDUP_REMOVED lines=8> */
.L_x_764:
        /* <DEDUP_REMOVED lines=8> */
.L_x_765:
[----:B------:R-:W-:Y:S05]  /*2920*/  BSYNC B2 ;  /* 0x0000000000027941 */ /* 0x000fea0003800000 */
.L_x_763:
[----:B------:R-:W0:Y:S01]  /*2930*/  @P0 LDC.64 R92, c[0x0][0x308] ;  /* 0x0000c200ff5c0b82 */ /* 0x000e220000000a00 */
[----:B------:R-:W-:Y:S01]  /*2940*/  @P0 F2FP.BF16.F32.PACK_AB R115, RZ, R99 ;  /* 0x00000063ff73023e */ /* 0x000fe200000010ff */
[----:B------:R-:W-:Y:S03]  /*2950*/  BSSY B2, `(.L_x_766) ;  /* 0x0000013000027945 */ /* 0x000fe60003800000 */
[----:B------:R-:W-:Y:S01]  /*2960*/  @P0 PRMT R91, R91, 0x5410, R115 ;  /* 0x000054105b5b0816 */ /* 0x000fe20000000073 */
[----:B0-----:R-:W-:Y:S02]  /*2970*/  @P0 IMAD.WIDE.U32 R94, R123, 0x10, R92 ;  /* 0x000000107b5e0825 */ /* 0x001fe400078e005c */
[----:B------:R-:W0:Y:S03]  /*2980*/  @P4 LDC.64 R92, c[0x0][0x2f8] ;  /* 0x0000be00ff5c4b82 */ /* 0x000e260000000a00 */
[----:B------:R1:W-:Y:S01]  /*2990*/  @P0 STG.E.128 desc[UR4][R94.64], R88 ;  /* 0x000000585e000986 */ /* 0x0003e2000c101d04 */
[----:B0-----:R-:W-:Y:S01]  /*29a0*/  @P4 IMAD.WIDE.U32 R92, R97, 0x10, R92 ;  /* 0x00000010615c4825 */ /* 0x001fe200078e005c */
[----:B-1----:R-:W-:Y:S06]  /*29b0*/  @!P4 BRA `(.L_x_767) ;  /* 0x000000000030c947 */ /* 0x002fec0003800000 */
[----:B-----5:R-:W-:Y:S01]  /*29c0*/  LOP3.LUT P0, RZ, R119, 0xff000000, RZ, 0xc0, !PT ;  /* 0xff00000077ff7812 */ /* 0x020fe2000780c0ff */
[----:B------:R-:W-:Y:S01]  /*29d0*/  FMUL.FTZ R99, R99, UR13 ;  /* 0x0000000d63637c20 */ /* 0x000fe20008410000 */
[----:B------:R-:W-:-:S03]  /*29e0*/  IMAD.MOV.U32 R116, RZ, RZ, RZ ;  /* 0x000000ffff747224 */ /* 0x000fc600078e00ff */
[----:B------:R-:W-:-:S08]  /*29f0*/  FMUL.FTZ R99, R99, UR12 ;  /* 0x0000000c63637c20 */ /* 0x000fd00008410000 */
[----:B------:R-:W-:-:S04]  /*2a00*/  @P0 PRMT R94, R83, 0x7632, R94 ;  /* 0x00007632535e0816 */ /* 0x000fc8000000005e */
[----:B------:R-:W-:-:S05]  /*2a10*/  @P0 SHF.L.U32 R94, R94, 0x10, RZ ;  /* 0x000000105e5e0819 */ /* 0x000fca00000006ff */
[----:B------:R-:W-:Y:S01]  /*2a20*/  @P0 FMUL.FTZ R116, R99, R94 ;  /* 0x0000005e63740220 */ /* 0x000fe20000410000 */
[----:B------:R-:W-:-:S03]  /*2a30*/  HFMA2.MMA R94, -RZ, RZ, 0, 0 ;  /* 0x00000000ff5e7435 */ /* 0x000fc600000001ff */
[----:B------:R-:W-:-:S03]  /*2a40*/  FADD.FTZ R35, R35, R116 ;  /* 0x0000007423237221 */ /* 0x000fc60000010000 */
[----:B------:R-:W-:-:S05]  /*2a50*/  @P0 FMUL.FTZ R94, R6, R99 ;  /* 0x00000063065e0220 */ /* 0x000fca0000410000 */
[----:B------:R-:W-:-:S04]  /*2a60*/  F2FP.BF16.F32.PACK_AB R94, RZ, R94 ;  /* 0x0000005eff5e723e */ /* 0x000fc800000010ff */
[----:B------:R-:W-:-:S07]  /*2a70*/  PRMT R87, R87, 0x5410, R94 ;  /* 0x0000541057577816 */ /* 0x000fce000000005e */
.L_x_767:
[----:B------:R-:W-:Y:S05]  /*2a80*/  BSYNC B2 ;  /* 0x0000000000027941 */ /* 0x000fea0003800000 */
.L_x_766:
[----:B------:R0:W-:Y:S01]  /*2a90*/  @P4 STG.E.128 desc[UR4][R92.64], R84 ;  /* 0x000000545c004986 */ /* 0x0001e2000c101d04 */
[----:B------:R-:W-:Y:S01]  /*2aa0*/  IADD3 R123, R123, 0x20, RZ ;  /* 0x000000207b7b7810 */ /* 0x000fe20007ffe0ff */
[----:B------:R-:W-:-:S07]  /*2ab0*/  VIADD R97, R97, 0x20 ;  /* 0x0000002061617836 */ /* 0x000fce0000000000 */
.L_x_725:
[----:B------:R-:W-:Y:S05]  /*2ac0*/  BSYNC B1 ;  /* 0x0000000000017941 */ /* 0x000fea0003800000 */
.L_x_724:
[----:B------:R-:W-:Y:S04]  /*2ad0*/  BSSY B1, `(.L_x_768) ;  /* 0x0000112000017945 */ /* 0x000fe80003800000 */
[----:B------:R-:W-:Y:S05]  /*2ae0*/  @!P2 BRA `(.L_x_769) ;  /* 0x000000100040a947 */ /* 0x000fea0003800000 */
[----:B------:R-:W-:Y:S04]  /*2af0*/  BSSY B2, `(.L_x_770) ;  /* 0x0000005000027945 */ /* 0x000fe80003800000 */
[----:B------:R-:W-:Y:S05]  /*2b00*/  @!P4 BRA `(.L_x_771) ;  /* 0x00000000000cc947 */ /* 0x000fea0003800000 */
[----:B-----5:R-:W1:Y:S02]  /*2b10*/  LDC.64 R80, c[0x0][0x220] ;  /* 0x00008800ff507b82 */ /* 0x020e640000000a00 */
[----:B-1----:R-:W-:-:S06]  /*2b20*/  IMAD.WIDE.U32 R80, R97, 0x10, R80 ;  /* 0x0000001061507825 */ /* 0x002fcc00078e0050 */
[----:B------:R-:W5:Y:S02]  /*2b30*/  LDG.E.128 R80, desc[UR4][R80.64] ;  /* 0x0000000450507981 */ /* 0x000f64000c1e1d00 */
.L_x_771:
[----:B------:R-:W-:Y:S05]  /*2b40*/  BSYNC B2 ;  /* 0x0000000000027941 */ /* 0x000fea0003800000 */
.L_x_770:
[----:B------:R-:W-:Y:S04]  /*2b50*/  BSSY B2, `(.L_x_772) ;  /* 0x0000013000027945 */ /* 0x000fe80003800000 */
[----:B------:R-:W-:Y:S05]  /*2b60*/  @P3 BRA `(.L_x_773) ;  /* 0x00000000001c3947 */ /* 0x000fea0003800000 */
[----:B------:R-:W-:Y:S01]  /*2b70*/  UISETP.NE.U32.AND UP0, UPT, UR6, URZ, UPT ;  /* 0x0000003f0600728c */ /* 0x000fe2000bf05070 */
[----:B0-----:R-:W-:-:S03]  /*2b80*/  MOV R93, RZ ;  /* 0x000000ff005d7202 */ /* 0x001fc60000000f00 */
[----:B------:R-:W-:-:S06]  /*2b90*/  UISETP.NE.AND.EX UP0, UPT, UR7, URZ, UPT, UP0 ;  /* 0x0000003f0700728c */ /* 0x000fcc000bf05300 */
[----:B------:R-:W-:-:S13]  /*2ba0*/  PLOP3.LUT P5, PT, PT, PT, UP0, 0x80, 0x0 ;  /* 0x000000000000781c */ /* 0x000fda0003faf008 */
[----:B------:R-:W-:Y:S05]  /*2bb0*/  @!P5 BRA `(.L_x_774) ;  /* 0x000000000030d947 */ /* 0x000fea0003800000 */
[----:B-----5:R-:W-:Y:S01]  /*2bc0*/  SHF.L.U32 R93, R76, 0x10, RZ ;  /* 0x000000104c5d7819 */ /* 0x020fe200000006ff */
[----:B------:R-:W-:Y:S06]  /*2bd0*/  BRA `(.L_x_774) ;  /* 0x0000000000287947 */ /* 0x000fec0003800000 */
.L_x_773:
[----:B------:R-:W-:Y:S01]  /*2be0*/  UISETP.NE.U32.AND UP0, UPT, UR6, URZ, UPT ;  /* 0x0000003f0600728c */ /* 0x000fe2000bf05070 */
[----:B------:R-:W-:-:S03]  /*2bf0*/  ISETP.NE.AND P0, PT, R18, RZ, PT ;  /* 0x000000ff1200720c */ /* 0x000fc60003f05270 */
[----:B------:R-:W-:Y:S01]  /*2c00*/  UISETP.NE.AND.EX UP0, UPT, UR7, URZ, UPT, UP0 ;  /* 0x0000003f0700728c */ /* 0x000fe2000bf05300 */
[----:B0-----:R-:W-:-:S05]  /*2c10*/  FSEL R92, R96, RZ, !P0 ;  /* 0x000000ff605c7208 */ /* 0x001fca0004000000 */
[----:B------:R-:W-:Y:S01]  /*2c20*/  PLOP3.LUT P5, PT, PT, PT, UP0, 0x80, 0x0 ;  /* 0x000000000000781c */ /* 0x000fe20003faf008 */
[----:B------:R-:W-:-:S04]  /*2c30*/  FFMA.FTZ R93, R129, R98, R92 ;  /* 0x00000062815d7223 */ /* 0x000fc8000001005c */
[----:B------:R-:W-:-:S04]  /*2c40*/  FADD.FTZ R93, R144, -R93 ;  /* 0x8000005d905d7221 */ /* 0x000fc80000010000 */
[----:B------:R-:W-:-:S04]  /*2c50*/  FMUL.FTZ R93, R122, R93 ;  /* 0x0000005d7a5d7220 */ /* 0x000fc80000410000 */
[----:B-----5:R-:W-:-:S04]  /*2c60*/  @P5 IMAD.U32 R92, R76, 0x10000, RZ ;  /* 0x000100004c5c5824 */ /* 0x020fc800078e00ff */
[----:B------:R-:W-:-:S07]  /*2c70*/  @P5 FADD.FTZ R93, R93, R92 ;  /* 0x0000005c5d5d5221 */ /* 0x000fce0000010000 */
.L_x_774:
[----:B------:R-:W-:Y:S05]  /*2c80*/  BSYNC B2 ;  /* 0x0000000000027941 */ /* 0x000fea0003800000 */
.L_x_772:
        /* <DEDUP_REMOVED lines=9> */
[----:B------:R-:W-:-:S07]  /*2d20*/  IMAD.MOV.U32 R93, RZ, RZ, RZ ;  /* 0x000000ffff5d7224 */ /* 0x000fce00078e00ff */
[----:B------:R-:W-:Y:S01]  /*2d30*/  @P6 SHF.L.U32 R94, R80, 0x10, RZ ;  /* 0x00000010505e6819 */ /* 0x000fe200000006ff */
[----:B------:R-:W-:-:S04]  /*2d40*/  @P6 FMUL.FTZ R93, R22, R99 ;  /* 0x00000063165d6220 */ /* 0x000fc80000410000 */
[----:B------:R-:W-:Y:S01]  /*2d50*/  @P6 FMUL.FTZ R95, R94, R99 ;  /* 0x000000635e5f6220 */ /* 0x000fe20000410000 */
[----:B------:R-:W-:-:S03]  /*2d60*/  F2FP.BF16.F32.PACK_AB R93, RZ, R93 ;  /* 0x0000005dff5d723e */ /* 0x000fc600000010ff */
[----:B------:R-:W-:Y:S01]  /*2d70*/  FADD.FTZ R28, R28, R95 ;  /* 0x0000005f1c1c7221 */ /* 0x000fe20000010000 */
[----:B------:R-:W-:-:S07]  /*2d80*/  PRMT R84, R93, 0x7610, R84 ;  /* 0x000076105d547816 */ /* 0x000fce0000000054 */
.L_x_776:
[----:B------:R-:W-:Y:S05]  /*2d90*/  BSYNC B2 ;  /* 0x0000000000027941 */ /* 0x000fea0003800000 */
.L_x_775:
[----:B------:R-:W-:Y:S01]  /*2da0*/  BSSY B2, `(.L_x_777) ;  /* 0x0000010000027945 */ /* 0x000fe20003800000 */
[----:B------:R-:W-:-:S03]  /*2db0*/  @P0 PRMT R88, R92, 0x7610, R88 ;  /* 0x000076105c580816 */ /* 0x000fc60000000058 */
[----:B------:R-:W-:Y:S05]  /*2dc0*/  @P3 BRA `(.L_x_778) ;  /* 0x0000000000143947 */ /* 0x000fea0003800000 */
[----:B------:R-:W-:Y:S01]  /*2dd0*/  MOV R93, RZ ;  /* 0x000000ff005d7202 */ /* 0x000fe20000000f00 */
[----:B------:R-:W-:Y:S06]  /*2de0*/  @!P5 BRA `(.L_x_779) ;  /* 0x00000000002cd947 */ /* 0x000fec0003800000 */
[----:B-----5:R-:W-:-:S04]  /*2df0*/  PRMT R93, R76, 0x7632, R93 ;  /* 0x000076324c5d7816 */ /* 0x020fc8000000005d */
[----:B------:R-:W-:Y:S01]  /*2e00*/  SHF.L.U32 R93, R93, 0x10, RZ ;  /* 0x000000105d5d7819 */ /* 0x000fe200000006ff */
[----:B------:R-:W-:Y:S06]  /*2e10*/  BRA `(.L_x_779) ;  /* 0x0000000000207947 */ /* 0x000fec0003800000 */
.L_x_778:
[----:B------:R-:W-:Y:S02]  /*2e20*/  ISETP.NE.AND P6, PT, R18, RZ, PT ;  /* 0x000000ff1200720c */ /* 0x000fe40003fc5270 */
[----:B-----5:R-:W-:Y:S02]  /*2e30*/  @P5 PRMT R94, R76, 0x7632, R94 ;  /* 0x000076324c5e5816 */ /* 0x020fe4000000005e */
[----:B------:R-:W-:-:S03]  /*2e40*/  FSEL R93, R96, RZ, !P6 ;  /* 0x000000ff605d7208 */ /* 0x000fc60007000000 */
[----:B------:R-:W-:Y:S02]  /*2e50*/  @P5 IMAD.U32 R94, R94, 0x10000, RZ ;  /* 0x000100005e5e5824 */ /* 0x000fe400078e00ff */
[----:B------:R-:W-:-:S04]  /*2e60*/  FFMA.FTZ R92, R150, R98, R93 ;  /* 0x00000062965c7223 */ /* 0x000fc8000001005d */
[----:B------:R-:W-:-:S04]  /*2e70*/  FADD.FTZ R93, R151, -R92 ;  /* 0x8000005c975d7221 */ /* 0x000fc80000010000 */
[----:B------:R-:W-:-:S04]  /*2e80*/  FMUL.FTZ R93, R122, R93 ;  /* 0x0000005d7a5d7220 */ /* 0x000fc80000410000 */
[----:B------:R-:W-:-:S07]  /*2e90*/  @P5 FADD.FTZ R93, R93, R94 ;  /* 0x0000005e5d5d5221 */ /* 0x000fce0000010000 */
.L_x_779:
[----:B------:R-:W-:Y:S05]  /*2ea0*/  BSYNC B2 ;  /* 0x0000000000027941 */ /* 0x000fea0003800000 */
.L_x_777:
[----:B------:R-:W-:Y:S01]  /*2eb0*/  BSSY B2, `(.L_x_780) ;  /* 0x000000f000027945 */ /* 0x000fe20003800000 */
[----:B------:R-:W-:-:S03]  /*2ec0*/  @P0 F2FP.BF16.F32.PACK_AB R92, RZ, R93 ;  /* 0x0000005dff5c023e */ /* 0x000fc600000010ff */
[----:B------:R-:W-:Y:S05]  /*2ed0*/  @!P4 BRA `(.L_x_781) ;  /* 0x000000000030c947 */ /* 0x000fea0003800000 */
[----:B-----5:R-:W-:Y:S01]  /*2ee0*/  LOP3.LUT P6, RZ, R120, 0xff00, RZ, 0xc0, !PT ;  /* 0x0000ff0078ff7812 */ /* 0x020fe200078cc0ff */
[----:B------:R-:W-:-:S04]  /*2ef0*/  FMUL.FTZ R93, R93, UR13 ;  /* 0x0000000d5d5d7c20 */ /* 0x000fc80008410000 */
[----:B------:R-:W-:Y:S01]  /*2f00*/  FMUL.FTZ R116, R93, UR12 ;  /* 0x0000000c5d747c20 */ /* 0x000fe20008410000 */
[----:B------:R-:W-:-:S07]  /*2f10*/  IMAD.MOV.U32 R93, RZ, RZ, RZ ;  /* 0x000000ffff5d7224 */ /* 0x000fce00078e00ff */
[----:B------:R-:W-:Y:S01]  /*2f20*/  @P6 PRMT R94, R80, 0x7632, R94 ;  /* 0x00007632505e6816 */ /* 0x000fe2000000005e */
[----:B------:R-:W-:-:S03]  /*2f30*/  @P6 FMUL.FTZ R93, R5, R116 ;  /* 0x00000074055d6220 */ /* 0x000fc60000410000 */
[----:B------:R-:W-:Y:S01]  /*2f40*/  @P6 SHF.L.U32 R95, R94, 0x10, RZ ;  /* 0x000000105e5f6819 */ /* 0x000fe200000006ff */
[----:B------:R-:W-:Y:S01]  /*2f50*/  HFMA2.MMA R94, -RZ, RZ, 0, 0 ;  /* 0x00000000ff5e7435 */ /* 0x000fe200000001ff */
[----:B------:R-:W-:-:S04]  /*2f60*/  F2FP.BF16.F32.PACK_AB R93, RZ, R93 ;  /* 0x0000005dff5d723e */ /* 0x000fc800000010ff */
[----:B------:R-:W-:Y:S01]  /*2f70*/  PRMT R84, R84, 0x5410, R93 ;  /* 0x0000541054547816 */ /* 0x000fe2000000005d */
[----:B------:R-:W-:-:S04]  /*2f80*/  @P6 FMUL.FTZ R94, R116, R95 ;  /* 0x0000005f745e6220 */ /* 0x000fc80000410000 */
[----:B------:R-:W-:-:S07]  /*2f90*/  FADD.FTZ R29, R29, R94 ;  /* 0x0000005e1d1d7221 */ /* 0x000fce0000010000 */
.L_x_781:
[----:B------:R-:W-:Y:S05]  /*2fa0*/  BSYNC B2 ;  /* 0x0000000000027941 */ /* 0x000fea0003800000 */
.L_x_780:
[----:B------:R-:W-:Y:S01]  /*2fb0*/  BSSY B2, `(.L_x_782) ;  /* 0x000000e000027945 */ /* 0x000fe20003800000 */
[----:B------:R-:W-:-:S03]  /*2fc0*/  @P0 PRMT R88, R88, 0x5410, R92 ;  /* 0x0000541058580816 */ /* 0x000fc6000000005c */
[----:B------:R-:W-:Y:S05]  /*2fd0*/  @P3 BRA `(.L_x_783) ;  /* 0x0000000000103947 */ /* 0x000fea0003800000 */
[----:B------:R-:W-:Y:S01]  /*2fe0*/  MOV R93, RZ ;  /* 0x000000ff005d7202 */ /* 0x000fe20000000f00 */
[----:B------:R-:W-:Y:S06]  /*2ff0*/  @!P5 BRA `(.L_x_784) ;  /* 0x000000000024d947 */ /* 0x000fec0003800000 */
[----:B-----5:R-:W-:Y:S01]  /*3000*/  SHF.L.U32 R93, R77, 0x10, RZ ;  /* 0x000000104d5d7819 */ /* 0x020fe200000006ff */
[----:B------:R-:W-:Y:S06]  /*3010*/  BRA `(.L_x_784) ;  /* 0x00000000001c7947 */ /* 0x000fec0003800000 */
.L_x_783:
[----:B------:R-:W-:-:S04]  /*3020*/  ISETP.NE.AND P6, PT, R18, RZ, PT ;  /* 0x000000ff1200720c */ /* 0x000fc80003fc5270 */
[----:B------:R-:W-:-:S05]  /*3030*/  FSEL R92, R96, RZ, !P6 ;  /* 0x000000ff605c7208 */ /* 0x000fca0007000000 */
[----:B------:R-:W-:Y:S01]  /*3040*/  FFMA.FTZ R93, R145, R98, R92 ;  /* 0x00000062915d7223 */ /* 0x000fe2000001005c */
[----:B-----5:R-:W-:-:S03]  /*3050*/  @P5 IMAD.U32 R92, R77, 0x10000, RZ ;  /* 0x000100004d5c5824 */ /* 0x020fc600078e00ff */
[----:B------:R-:W-:-:S04]  /*3060*/  FADD.FTZ R93, R146, -R93 ;  /* 0x8000005d925d7221 */ /* 0x000fc80000010000 */
[----:B------:R-:W-:-:S04]  /*3070*/  FMUL.FTZ R93, R122, R93 ;  /* 0x0000005d7a5d7220 */ /* 0x000fc80000410000 */
[----:B------:R-:W-:-:S07]  /*3080*/  @P5 FADD.FTZ R93, R93, R92 ;  /* 0x0000005c5d5d5221 */ /* 0x000fce0000010000 */
.L_x_784:
[----:B------:R-:W-:Y:S05]  /*3090*/  BSYNC B2 ;  /* 0x0000000000027941 */ /* 0x000fea0003800000 */
.L_x_782:
[----:B------:R-:W-:Y:S01]  /*30a0*/  BSSY B2, `(.L_x_785) ;  /* 0x000000e000027945 */ /* 0x000fe20003800000 */
[----:B------:R-:W-:-:S03]  /*30b0*/  @P0 F2FP.BF16.F32.PACK_AB R92, RZ, R93 ;  /* 0x0000005dff5c023e */ /* 0x000fc600000010ff */
[----:B------:R-:W-:Y:S05]  /*30c0*/  @!P4 BRA `(.L_x_786) ;  /* 0x00000000002cc947 */ /* 0x000fea0003800000 */
        /* <DEDUP_REMOVED lines=11> */
.L_x_786:
[----:B------:R-:W-:Y:S05]  /*3180*/  BSYNC B2 ;  /* 0x0000000000027941 */ /* 0x000fea0003800000 */
.L_x_785:
        /* <DEDUP_REMOVED lines=8> */
.L_x_788:
        /* <DEDUP_REMOVED lines=8> */
.L_x_789:
[----:B------:R-:W-:Y:S05]  /*3290*/  BSYNC B2 ;  /* 0x0000000000027941 */ /* 0x000fea0003800000 */
.L_x_787:
        /* <DEDUP_REMOVED lines=15> */
.L_x_791:
[----:B------:R-:W-:Y:S05]  /*3390*/  BSYNC B2 ;  /* 0x0000000000027941 */ /* 0x000fea0003800000 */
.L_x_790:
[----:B------:R-:W-:Y:S01]  /*33a0*/  BSSY B2, `(.L_x_792) ;  /* 0x000000e000027945 */ /* 0x000fe20003800000 */
[----:B------:R-:W-:-:S03]  /*33b0*/  @P0 PRMT R89, R89, 0x5410, R92 ;  /* 0x0000541059590816 */ /* 0x000fc6000000005c */
[----:B------:R-:W-:Y:S05]  /*33c0*/  @P3 BRA `(.L_x_793) ;  /* 0x0000000000103947 */ /* 0x000fea0003800000 */
[----:B------:R-:W-:Y:S01]  /*33d0*/  MOV R93, RZ ;  /* 0x000000ff005d7202 */ /* 0x000fe20000000f00 */
[----:B------:R-:W-:Y:S06]  /*33e0*/  @!P5 BRA `(.L_x_794) ;  /* 0x000000000024d947 */ /* 0x000fec0003800000 */
[----:B-----5:R-:W-:Y:S01]  /*33f0*/  SHF.L.U32 R93, R78, 0x10, RZ ;  /* 0x000000104e5d7819 */ /* 0x020fe200000006ff */
[----:B------:R-:W-:Y:S06]  /*3400*/  BRA `(.L_x_794) ;  /* 0x00000000001c7947 */ /* 0x000fec0003800000 */
.L_x_793:
[----:B------:R-:W-:-:S04]  /*3410*/  ISETP.NE.AND P6, PT, R18, RZ, PT ;  /* 0x000000ff1200720c */ /* 0x000fc80003fc5270 */
[----:B------:R-:W-:-:S05]  /*3420*/  FSEL R92, R96, RZ, !P6 ;  /* 0x000000ff605c7208 */ /* 0x000fca0007000000 */
[----:B------:R-:W-:Y:S01]  /*3430*/  FFMA.FTZ R93, R147, R98, R92 ;  /* 0x00000062935d7223 */ /* 0x000fe2000001005c */
[----:B-----5:R-:W-:-:S03]  /*3440*/  @P5 IMAD.U32 R92, R78, 0x10000, RZ ;  /* 0x000100004e5c5824 */ /* 0x020fc600078e00ff */
[----:B------:R-:W-:-:S04]  /*3450*/  FADD.FTZ R93, R148, -R93 ;  /* 0x8000005d945d7221 */ /* 0x000fc80000010000 */
[----:B------:R-:W-:-:S04]  /*3460*/  FMUL.FTZ R93, R122, R93 ;  /* 0x0000005d7a5d7220 */ /* 0x000fc80000410000 */
[----:B------:R-:W-:-:S07]  /*3470*/  @P5 FADD.FTZ R93, R93, R92 ;  /* 0x0000005c5d5d5221 */ /* 0x000fce0000010000 */
.L_x_794:
[----:B------:R-:W-:Y:S05]  /*3480*/  BSYNC B2 ;  /* 0x0000000000027941 */ /* 0x000fea0003800000 */
.L_x_792:
        /* <DEDUP_REMOVED lines=14> */
.L_x_796:
[----:B------:R-:W-:Y:S05]  /*3570*/  BSYNC B2 ;  /* 0x0000000000027941 */ /* 0x000fea0003800000 */
.L_x_795:
        /* <DEDUP_REMOVED lines=8> */
.L_x_798:
        /* <DEDUP_REMOVED lines=8> */
.L_x_799:
[----:B------:R-:W-:Y:S05]  /*3680*/  BSYNC B2 ;  /* 0x0000000000027941 */ /* 0x000fea0003800000 */
.L_x_797:
        /* <DEDUP_REMOVED lines=15> */
.L_x_801:
[----:B------:R-:W-:Y:S05]  /*3780*/  BSYNC B2 ;  /* 0x0000000000027941 */ /* 0x000fea0003800000 */
.L_x_800:
[----:B------:R-:W-:Y:S01]  /*3790*/  BSSY B2, `(.L_x_802) ;  /* 0x000000e000027945 */ /* 0x000fe20003800000 */
[----:B------:R-:W-:-:S03]  /*37a0*/  @P0 PRMT R90, R90, 0x5410, R92 ;  /* 0x000054105a5a0816 */ /* 0x000fc6000000005c */
[----:B------:R-:W-:Y:S05]  /*37b0*/  @P3 BRA `(.L_x_803) ;  /* 0x0000000000103947 */ /* 0x000fea0003800000 */
[----:B------:R-:W-:Y:S01]  /*37c0*/  MOV R93, RZ ;  /* 0x000000ff005d7202 */ /* 0x000fe20000000f00 */
[----:B------:R-:W-:Y:S06]  /*37d0*/  @!P5 BRA `(.L_x_804) ;  /* 0x000000000024d947 */ /* 0x000fec0003800000 */
[----:B-----5:R-:W-:Y:S01]  /*37e0*/  SHF.L.U32 R93, R79, 0x10, RZ ;  /* 0x000000104f5d7819 */ /* 0x020fe200000006ff */
[----:B------:R-:W-:Y:S06]  /*37f0*/  BRA `(.L_x_804) ;  /* 0x00000000001c7947 */ /* 0x000fec0003800000 */
.L_x_803:
[----:B------:R-:W-:-:S04]  /*3800*/  ISETP.NE.AND P6, PT, R18, RZ, PT ;  /* 0x000000ff1200720c */ /* 0x000fc80003fc5270 */
[----:B------:R-:W-:-:S05]  /*3810*/  FSEL R92, R96, RZ, !P6 ;  /* 0x000000ff605c7208 */ /* 0x000fca0007000000 */
[----:B------:R-:W-:Y:S01]  /*3820*/  FFMA.FTZ R93, R149, R98, R92 ;  /* 0x00000062955d7223 */ /* 0x000fe2000001005c */
[----:B-----5:R-:W-:-:S03]  /*3830*/  @P5 IMAD.U32 R92, R79, 0x10000, RZ ;  /* 0x000100004f5c5824 */ /* 0x020fc600078e00ff */
[----:B------:R-:W-:-:S04]  /*3840*/  FADD.FTZ R93, R156, -R93 ;  /* 0x8000005d9c5d7221 */ /* 0x000fc80000010000 */
[----:B------:R-:W-:-:S04]  /*3850*/  FMUL.FTZ R93, R122, R93 ;  /* 0x0000005d7a5d7220 */ /* 0x000fc80000410000 */
[----:B------:R-:W-:-:S07]  /*3860*/  @P5 FADD.FTZ R93, R93, R92 ;  /* 0x0000005c5d5d5221 */ /* 0x000fce0000010000 */
.L_x_804:
[----:B------:R-:W-:Y:S05]  /*3870*/  BSYNC B2 ;  /* 0x0000000000027941 */ /* 0x000fea0003800000 */
.L_x_802:
        /* <DEDUP_REMOVED lines=14> */
.L_x_806:
[----:B------:R-:W-:Y:S05]  /*3960*/  BSYNC B2 ;  /* 0x0000000000027941 */ /* 0x000fea0003800000 */
.L_x_805:
        /* <DEDUP_REMOVED lines=8> */
.L_x_808:
        /* <DEDUP_REMOVED lines=8> */
.L_x_809:
[----:B------:R-:W-:Y:S05]  /*3a70*/  BSYNC B2 ;  /* 0x0000000000027941 */ /* 0x000fea0003800000 */
.L_x_807:
[----:B------:R-:W0:Y:S01]  /*3a80*/  @P0 LDC.64 R94, c[0x0][0x308] ;  /* 0x0000c200ff5e0b82 */ /* 0x000e220000000a00 */
[----:B------:R-:W-:Y:S01]  /*3a90*/  @P0 F2FP.BF16.F32.PACK_AB R96, RZ, R122 ;  /* 0x0000007aff60023e */ /* 0x000fe200000010ff */
[----:B------:R-:W-:Y:S03]  /*3aa0*/  BSSY B2, `(.L_x_810) ;  /* 0x0000012000027945 */ /* 0x000fe60003800000 */
[----:B------:R-:W-:-:S03]  /*3ab0*/  @P0 PRMT R91, R91, 0x5410, R96 ;  /* 0x000054105b5b0816 */ /* 0x000fc60000000060 */
[----:B------:R-:W1:Y:S01]  /*3ac0*/  @P4 LDC.64 R92, c[0x0][0x2f8] ;  /* 0x0000be00ff5c4b82 */ /* 0x000e620000000a00 */
[----:B0-----:R-:W-:-:S04]  /*3ad0*/  @P0 IMAD.WIDE.U32 R94, R123, 0x10, R94 ;  /* 0x000000107b5e0825 */ /* 0x001fc800078e005e */
[----:B-1----:R-:W-:Y:S01]  /*3ae0*/  @P4 IMAD.WIDE.U32 R92, R97, 0x10, R92 ;  /* 0x00000010615c4825 */ /* 0x002fe200078e005c */
[----:B------:R-:W-:Y:S06]  /*3af0*/  @!P4 BRA `(.L_x_811) ;  /* 0x000000000030c947 */ /* 0x000fec0003800000 */
[----:B-----5:R-:W-:Y:S01]  /*3b00*/  LOP3.LUT P3, RZ, R121, 0xff000000, RZ, 0xc0, !PT ;  /* 0xff00000079ff7812 */ /* 0x020fe2000786c0ff */
[----:B------:R-:W-:Y:S01]  /*3b10*/  FMUL.FTZ R122, R122, UR13 ;  /* 0x0000000d7a7a7c20 */ /* 0x000fe20008410000 */
[----:B------:R-:W-:Y:S01]  /*3b20*/  HFMA2.MMA R98, -RZ, RZ, 0, 0 ;  /* 0x00000000ff627435 */ /* 0x000fe200000001ff */
[----:B------:R-:W-:Y:S02]  /*3b30*/  MOV R96, RZ ;  /* 0x000000ff00607202 */ /* 0x000fe40000000f00 */
[----:B------:R-:W-:-:S08]  /*3b40*/  FMUL.FTZ R122, R122, UR12 ;  /* 0x0000000c7a7a7c20 */ /* 0x000fd00008410000 */
[----:B------:R-:W-:Y:S01]  /*3b50*/  @P3 PRMT R97, R83, 0x7632, R97 ;  /* 0x0000763253613816 */ /* 0x000fe20000000061 */
[----:B------:R-:W-:-:S04]  /*3b60*/  @P3 FMUL.FTZ R96, R0, R122 ;  /* 0x0000007a00603220 */ /* 0x000fc80000410000 */
[----:B------:R-:W-:Y:S01]  /*3b70*/  @P3 IMAD.U32 R97, R97, 0x10000, RZ ;  /* 0x0001000061613824 */ /* 0x000fe200078e00ff */
[----:B------:R-:W-:-:S03]  /*3b80*/  F2FP.BF16.F32.PACK_AB R96, RZ, R96 ;  /* 0x00000060ff60723e */ /* 0x000fc600000010ff */
[----:B------:R-:W-:Y:S01]  /*3b90*/  @P3 FMUL.FTZ R98, R122, R97 ;  /* 0x000000617a623220 */ /* 0x000fe20000410000 */
[----:B------:R-:W-:-:S03]  /*3ba0*/  PRMT R87, R87, 0x5410, R96 ;  /* 0x0000541057577816 */ /* 0x000fc60000000060 */
[----:B------:R-:W-:-:S07]  /*3bb0*/  FADD.FTZ R27, R27, R98 ;  /* 0x000000621b1b7221 */ /* 0x000fce0000010000 */
.L_x_811:
[----:B------:R-:W-:Y:S05]  /*3bc0*/  BSYNC B2 ;  /* 0x0000000000027941 */ /* 0x000fea0003800000 */
.L_x_810:
[----:B------:R1:W-:Y:S04]  /*3bd0*/  @P0 STG.E.128 desc[UR4][R94.64], R88 ;  /* 0x000000585e000986 */ /* 0x0003e8000c101d04 */
[----:B------:R1:W-:Y:S02]  /*3be0*/  @P4 STG.E.128 desc[UR4][R92.64], R84 ;  /* 0x000000545c004986 */ /* 0x0003e4000c101d04 */
.L_x_769:
[----:B------:R-:W-:Y:S05]  /*3bf0*/  BSYNC B1 ;  /* 0x0000000000017941 */ /* 0x000fea0003800000 */
.L_x_768:
[----:B01----:R-:W0:Y:S02]  /*3c00*/  LDC.64 R92, c[0x0][0x210] ;  /* 0x00008400ff5c7b82 */ /* 0x003e240000000a00 */
[----:B0-----:R-:W-:-:S04]  /*3c10*/  LEA R111, R92, R111, 0x2 ;  /* 0x0000006f5c6f7211 */ /* 0x001fc800078e10ff */
[----:B------:R-:W-:-:S13]  /*3c20*/  ISETP.GE.AND P0, PT, R111, R93, PT ;  /* 0x0000005d6f00720c */ /* 0x000fda0003f06270 */
[----:B------:R-:W-:Y:S05]  /*3c30*/  @!P0 BRA `(.L_x_812) ;  /* 0xffffffc800b08947 */ /* 0x000fea000383ffff */
.L_x_715:
[----:B------:R-:W-:Y:S05]  /*3c40*/  BSYNC B0 ;  /* 0x0000000000007941 */ /* 0x000fea0003800000 */
.L_x_714:
[----:B------:R-:W0:Y:S01]  /*3c50*/  S2R R3, SR_CgaCtaId ;  /* 0x0000000000037919 */ /* 0x000e220000008800 */
[--C-:B------:R-:W-:Y:S01]  /*3c60*/  SHF.R.U32.HI R2, RZ, 0x5, R113.reuse ;  /* 0x00000005ff027819 */ /* 0x100fe20000011671 */
[----:B------:R-:W-:Y:S05]  /*3c70*/  WARPSYNC.ALL ;  /* 0x0000000000007948 */ /* 0x000fea0003800000 */
[----:B------:R-:W-:Y:S01]  /*3c80*/  MOV R0, 0x400 ;  /* 0x0000040000007802 */ /* 0x000fe20000000f00 */
[----:B------:R-:W1:Y:S01]  /*3c90*/  S2R R13, SR_CTAID.X ;  /* 0x00000000000d7919 */ /* 0x000e620000002500 */
        /* <DEDUP_REMOVED lines=11> */
[----:B0-----:R-:W-:Y:S02]  /*3d50*/  LEA R2, R3, R0, 0x18 ;  /* 0x0000000003027211 */ /* 0x001fe400078ec0ff */
[----:B------:R-:W-:-:S05]  /*3d60*/  LOP3.LUT R0, R5, 0xffffffc0, R4, 0xe2, !PT ;  /* 0xffffffc005007812 */ /* 0x000fca00078ee204 */
[----:B------:R-:W-:Y:S01]  /*3d70*/  IMAD R0, R0, 0x20, R2 ;  /* 0x0000002000007824 */ /* 0x000fe200078e0202 */
[----:B------:R-:W-:Y:S01]  /*3d80*/  LEA R2, R113, R2, 0x2 ;  /* 0x0000000271027211 */ /* 0x000fe200078e10ff */
[----:B-1----:R-:W-:-:S03]  /*3d90*/  IMAD R114, R13, R114, RZ ;  /* 0x000000720d727224 */ /* 0x002fc600078e02ff */
[----:B------:R-:W-:Y:S02]  /*3da0*/  STS.128 [R0], R52 ;  /* 0x0000003400007388 */ /* 0x000fe40000000c00 */
[----:B------:R-:W-:Y:S02]  /*3db0*/  IADD3 R113, P4, R114, R113, RZ ;  /* 0x0000007172717210 */ /* 0x000fe40007f9e0ff */
        /* <DEDUP_REMOVED lines=12> */
[----:B------:R-:W-:Y:S04]  /*3e80*/  LDS R12, [R2+0x1800] ;  /* 0x00180000020c7984 */ /* 0x000fe80000000800 */
[----:B------:R-:W-:Y:S01]  /*3e90*/  LDS R11, [R2+0x1a00] ;  /* 0x001a0000020b7984 */ /* 0x000fe20000000800 */
[----:B0-----:R-:W-:-:S03]  /*3ea0*/  FADD.FTZ R3, RZ, R3 ;  /* 0x00000003ff037221 */ /* 0x001fc60000010000 */
[----:B------:R-:W-:Y:S01]  /*3eb0*/  LDS R14, [R2+0x1c00] ;  /* 0x001c0000020e7984 */ /* 0x000fe20000000800 */
[----:B-1----:R-:W-:-:S03]  /*3ec0*/  FADD.FTZ R4, RZ, R4 ;  /* 0x00000004ff047221 */ /* 0x002fc60000010000 */
[----:B------:R-:W-:Y:S01]  /*3ed0*/  LDS R15, [R2+0x1e00] ;  /* 0x001e0000020f7984 */ /* 0x000fe20000000800 */
[----:B--2---:R-:W-:Y:S01]  /*3ee0*/  FADD.FTZ R5, RZ, R5 ;  /* 0x00000005ff057221 */ /* 0x004fe20000010000 */
[----:B---3--:R-:W-:Y:S01]  /*3ef0*/  FADD.FTZ R6, RZ, R6 ;  /* 0x00000006ff067221 */ /* 0x008fe20000010000 */
[----:B----4-:R-:W-:Y:S02]  /*3f00*/  FADD.FTZ R3, R3, R8 ;  /* 0x0000000803037221 */ /* 0x010fe40000010000 */
        /* <DEDUP_REMOVED lines=11> */
[----:B-1----:R-:W-:-:S03]  /*3fc0*/  FADD.FTZ R4, R4, R7 ;  /* 0x0000000704047221 */ /* 0x002fc60000010000 */
[----:B------:R-:W-:Y:S01]  /*3fd0*/  STS.128 [R0+0x400], R60 ;  /* 0x0004003c00007388 */ /* 0x000fe20000000c00 */
[----:B------:R-:W-:Y:S01]  /*3fe0*/  FADD.FTZ R11, R4, R11 ;  /* 0x0000000b040b7221 */ /* 0x000fe20000010000 */
[----:B--2---:R-:W-:Y:S02]  /*3ff0*/  FADD.FTZ R5, R5, R10 ;  /* 0x0000000a05057221 */ /* 0x004fe40000010000 */
[----:B------:R-:W-:Y:S01]  /*4000*/  STS.128 [R0+0x410], R56 ;  /* 0x0004103800007388 */ /* 0x000fe20000000c00 */
[----:B---3--:R-:W-:Y:S01]  /*4010*/  FADD.FTZ R6, R6, R9 ;  /* 0x0000000906067221 */ /* 0x008fe20000010000 */
[----:B------:R-:W-:Y:S01]  /*4020*/  FADD.FTZ R9, R3, R12 ;  /* 0x0000000c03097221 */ /* 0x000fe20000010000 */
[----:B------:R-:W-:Y:S01]  /*4030*/  IMAD.SHL.U32 R12, R113, 0x4, RZ ;  /* 0x00000004710c7824 */ /* 0x000fe200078e00ff */
[----:B------:R-:W-:Y:S01]  /*4040*/  BAR.SYNC.DEFER_BLOCKING 0x0 ;  /* 0x0000000000007b1d */ /* 0x000fe20000010000 */
[----:B------:R-:W-:Y:S01]  /*4050*/  FADD.FTZ R13, R5, R14 ;  /* 0x0000000e050d7221 */ /* 0x000fe20000010000 */
[----:B------:R-:W-:-:S02]  /*4060*/  FADD.FTZ R15, R6, R15 ;  /* 0x0000000f060f7221 */ /* 0x000fc40000010000 */
[----:B------:R-:W-:Y:S02]  /*4070*/  IADD3 R14, P5, R12, UR16, RZ ;  /* 0x000000100c0e7c10 */ /* 0x000fe4000ffbe0ff */
[----:B-----5:R-:W0:Y:S04]  /*4080*/  LDS R16, [R2] ;  /* 0x0000000002107984 */ /* 0x020e280000000800 */
        /* <DEDUP_REMOVED lines=57> */
[----:B------:R4:W2:Y:S01]  /*4420*/  LDS R10, [R2+0x1e00] ;  /* 0x001e0000020a7984 */ /* 0x0008a20000000800 */
[----:B------:R-:W-:Y:S01]  /*4430*/  FADD.FTZ R49, R49, R52 ;  /* 0x0000003431317221 */ /* 0x000fe20000010000 */
[----:B------:R-:W-:Y:S01]  /*4440*/  FADD.FTZ R37, R50, R37 ;  /* 0x0000002532257221 */ /* 0x000fe20000010000 */
[----:B----4-:R-:W-:Y:S01]  /*4450*/  IADD3.X R2, RZ, RZ, RZ, P4, !PT ;  /* 0x000000ffff027210 */ /* 0x010fe200027fe4ff */
[----:B------:R-:W-:-:S03]  /*4460*/  FADD.FTZ R32, R51, R32 ;  /* 0x0000002033207221 */ /* 0x000fc60000010000 */
[----:B------:R-:W-:Y:S01]  /*4470*/  SHF.L.U64.HI R27, R113, 0x2, R2 ;  /* 0x00000002711b7819 */ /* 0x000fe20000010202 */
[----:B------:R-:W-:Y:S01]  /*4480*/  FADD.FTZ R29, R48, R29 ;  /* 0x0000001d301d7221 */ /* 0x000fe20000010000 */
[C---:B------:R-:W-:Y:S02]  /*4490*/  IADD3 R2, P4, R12.reuse, UR14, RZ ;  /* 0x0000000e0c027c10 */ /* 0x040fe4000ff9e0ff */
[----:B------:R-:W-:Y:S01]  /*44a0*/  IADD3 R12, P6, R12, UR18, RZ ;  /* 0x000000120c0c7c10 */ /* 0x000fe2000ffde0ff */
[----:B------:R-:W-:Y:S01]  /*44b0*/  FADD.FTZ R0, R49, R0 ;  /* 0x0000000031007221 */ /* 0x000fe20000010000 */
[C---:B------:R-:W-:Y:S02]  /*44c0*/  IADD3.X R3, R27.reuse, UR15, RZ, P4, !PT ;  /* 0x0000000f1b037c10 */ /* 0x040fe4000a7fe4ff */
[----:B------:R-:W-:Y:S01]  /*44d0*/  IADD3.X R31, R27, UR17, RZ, P5, !PT ;  /* 0x000000111b1f7c10 */ /* 0x000fe2000affe4ff */
        /* <DEDUP_REMOVED lines=18> */
.L_x_814:
[----:B------:R-:W-:Y:S05]  /*4600*/  BSYNC B0 ;  /* 0x0000000000007941 */ /* 0x000fea0003800000 */
.L_x_813:
        /* <DEDUP_REMOVED lines=16> */
.L_x_816:
[----:B------:R-:W-:Y:S05]  /*4710*/  BSYNC B0 ;  /* 0x0000000000007941 */ /* 0x000fea0003800000 */
.L_x_815:
[----:B------:R-:W-:Y:S01]  /*4720*/  BSSY B0, `(.L_x_817) ;  /* 0x0000010000007945 */ /* 0x000fe20003800000 */
[----:B---3--:R-:W-:-:S03]  /*4730*/  FADD.FTZ R23, R8, R23 ;  /* 0x0000001708177221 */ /* 0x008fc60000010000 */
[----:B------:R-:W-:Y:S05]  /*4740*/  @!P1 BRA `(.L_x_818) ;  /* 0x0000000000349947 */ /* 0x000fea0003800000 */
[----:B-12---:R-:W-:Y:S01]  /*4750*/  IMAD.MOV.U32 R4, RZ, RZ, R14 ;  /* 0x000000ffff047224 */ /* 0x006fe200078e000e */
        /* <DEDUP_REMOVED lines=12> */
.L_x_818:
[----:B------:R-:W-:Y:S05]  /*4820*/  BSYNC B0 ;  /* 0x0000000000007941 */ /* 0x000fea0003800000 */
.L_x_817:
[----:B------:R-:W-:Y:S01]  /*4830*/  FADD.FTZ R25, R25, R10 ;  /* 0x0000000a19197221 */ /* 0x000fe20000010000 */
[----:B------:R-:W-:Y:S06]  /*4840*/  @!P2 EXIT ;  /* 0x000000000000a94d */ /* 0x000fec0003800000 */
[----:B------:R0:W-:Y:S01]  /*4850*/  STG.E desc[UR4][R2.64], R19 ;  /* 0x0000001302007986 */ /* 0x0001e2000c101904 */
[----:B-123--:R-:W-:Y:S01]  /*4860*/  IMAD.MOV.U32 R4, RZ, RZ, R12 ;  /* 0x000000ffff047224 */ /* 0x00efe200078e000c */
[----:B------:R-:W-:Y:S02]  /*4870*/  MOV R5, R27 ;  /* 0x0000001b00057202 */ /* 0x000fe40000000f00 */
[----:B0-----:R-:W-:Y:S02]  /*4880*/  MOV R2, R14 ;  /* 0x0000000e00027202 */ /* 0x001fe40000000f00 */
[----:B------:R-:W-:-:S05]  /*4890*/  MOV R3, R31 ;  /* 0x0000001f00037202 */ /* 0x000fca0000000f00 */
[----:B------:R-:W-:Y:S04]  /*48a0*/  STG.E desc[UR4][R2.64], R15 ;  /* 0x0000000f02007986 */ /* 0x000fe8000c101904 */
[----:B------:R-:W-:Y:S01]  /*48b0*/  STG.E desc[UR4][R4.64], R25 ;  /* 0x0000001904007986 */ /* 0x000fe2000c101904 */
[----:B------:R-:W-:Y:S05]  /*48c0*/  EXIT ;  /* 0x000000000000794d */ /* 0x000fea0003800000 */
.L_x_723:
[----:B-1----:R-:W-:Y:S01]  /*48d0*/  HFMA2.MMA R124, -RZ, RZ, 0, 5.9604644775390625e-08 ;  /* 0x00000001ff7c7435 */ /* 0x002fe200000001ff */
[----:B------:R-:W-:Y:S01]  /*48e0*/  BSSY B1, `(.L_x_819) ;  /* 0x0000006000017945 */ /* 0x000fe20003800000 */
[----:B------:R-:W-:Y:S01]  /*48f0*/  IMAD.MOV.U32 R125, RZ, RZ, 0x1f ;  /* 0x0000001fff7d7424 */ /* 0x000fe200078e00ff */
[----:B------:R-:W-:-:S08]  /*4900*/  MOV R116, 0xffffffff ;  /* 0xffffffff00747802 */ /* 0x000fd00000000f00 */
[----:B-----5:R-:W-:Y:S05]  /*4910*/  WARPSYNC.COLLECTIVE R116, `(.L_x_820) ;  /* 0x0000000074087348 */ /* 0x020fea0003c00000 */
[----:B------:R0:W1:Y:S02]  /*4920*/  SHFL.BFLY P0, R117, R159, R124, R125 ;  /* 0x0c00007c9f757389 */ /* 0x000064000000007d */
[----:B01---5:R-:W-:Y:S01]  /*4930*/  ENDCOLLECTIVE ;  /* 0x000000000000791b */ /* 0x023fe20003800000 */
.L_x_820:
[----:B------:R-:W-:Y:S05]  /*4940*/  BSYNC B1 ;  /* 0x0000000000017941 */ /* 0x000fea0003800000 */
.L_x_819:
[----:B------:R-:W-:Y:S01]  /*4950*/  MOV R92, R117 ;  /* 0x00000075005c7202 */ /* 0x000fe20000000f00 */
[----:B------:R-:W-:Y:S01]  /*4960*/  HFMA2.MMA R124, -RZ, RZ, 0, 5.9604644775390625e-08 ;  /* 0x00000001ff7c7435 */ /* 0x000fe200000001ff */
[----:B------:R-:W-:Y:S01]  /*4970*/  MOV R125, 0x1f ;  /* 0x0000001f007d7802 */ /* 0x000fe20000000f00 */
[----:B------:R-:W-:Y:S02]  /*4980*/  IMAD.MOV.U32 R116, RZ, RZ, -0x1 ;  /* 0xffffffffff747424 */ /* 0x000fe400078e00ff */
[----:B------:R-:W-:Y:S01]  /*4990*/  FADD.FTZ R92, R92, R159 ;  /* 0x0000009f5c5c7221 */ /* 0x000fe20000010000 */
[----:B------:R-:W-:-:S07]  /*49a0*/  IMAD.MOV.U32 R159, RZ, RZ, R162 ;  /* 0x000000ffff9f7224 */ /* 0x000fce00078e00a2 */
[----:B------:R-:W-:Y:S05]  /*49b0*/  WARPSYNC.COLLECTIVE R116, `(.L_x_821) ;  /* 0x0000000074087348 */ /* 0x000fea0003c00000 */
[----:B------:R0:W1:Y:S02]  /*49c0*/  SHFL.BFLY P0, R117, R159, R124, R125 ;  /* 0x0c00007c9f757389 */ /* 0x000064000000007d */
[----:B01----:R-:W-:Y:S01]  /*49d0*/  ENDCOLLECTIVE ;  /* 0x000000000000791b */ /* 0x003fe20003800000 */
.L_x_821:
[----:B------:R-:W-:Y:S01]  /*49e0*/  MOV R159, R92 ;  /* 0x0000005c009f7202 */ /* 0x000fe20000000f00 */
[----:B------:R-:W-:Y:S01]  /*49f0*/  IMAD.MOV.U32 R124, RZ, RZ, 0x2 ;  /* 0x00000002ff7c7424 */ /* 0x000fe200078e00ff */
[----:B------:R-:W-:-:S07]  /*4a00*/  MOV R93, R117 ;  /* 0x00000075005d7202 */ /* 0x000fce0000000f00 */
[----:B------:R-:W-:Y:S05]  /*4a10*/  WARPSYNC.COLLECTIVE R116, `(.L_x_822) ;  /* 0x0000000074087348 */ /* 0x000fea0003c00000 */
[----:B------:R0:W1:Y:S02]  /*4a20*/  SHFL.BFLY P0, R117, R159, R124, R125 ;  /* 0x0c00007c9f757389 */ /* 0x000064000000007d */
[----:B01----:R-:W-:Y:S01]  /*4a30*/  ENDCOLLECTIVE ;  /* 0x000000000000791b */ /* 0x003fe20003800000 */
.L_x_822:
[----:B------:R-:W-:-:S05]  /*4a40*/  FADD.FTZ R93, R93, R162 ;  /* 0x000000a25d5d7221 */ /* 0x000fca0000010000 */
[----:B------:R-:W-:Y:S02]  /*4a50*/  MOV R159, R93 ;  /* 0x0000005d009f7202 */ /* 0x000fe40000000f00 */
[----:B------:R-:W-:-:S07]  /*4a60*/  MOV R95, R117 ;  /* 0x00000075005f7202 */ /* 0x000fce0000000f00 */
[----:B------:R-:W-:Y:S05]  /*4a70*/  WARPSYNC.COLLECTIVE R116, `(.L_x_823) ;  /* 0x0000000074087348 */ /* 0x000fea0003c00000 */
[----:B------:R0:W1:Y:S02]  /*4a80*/  SHFL.BFLY P0, R117, R159, R124, R125 ;  /* 0x0c00007c9f757389 */ /* 0x000064000000007d */
[----:B01----:R-:W-:Y:S01]  /*4a90*/  ENDCOLLECTIVE ;  /* 0x000000000000791b */ /* 0x003fe20003800000 */
.L_x_823:
[----:B------:R-:W-:Y:S01]  /*4aa0*/  FADD.FTZ R95, R92, R95 ;  /* 0x0000005f5c5f7221 */ /* 0x000fe20000010000 */
[----:B------:R-:W-:-:S04]  /*4ab0*/  HFMA2.MMA R124, -RZ, RZ, 0, 2.384185791015625e-07 ;  /* 0x00000004ff7c7435 */ /* 0x000fc800000001ff */
[----:B------:R-:W-:Y:S01]  /*4ac0*/  MOV R159, R95 ;  /* 0x0000005f009f7202 */ /* 0x000fe20000000f00 */
[----:B------:R-:W-:-:S07]  /*4ad0*/  IMAD.MOV.U32 R94, RZ, RZ, R117 ;  /* 0x000000ffff5e7224 */ /* 0x000fce00078e0075 */
[----:B------:R-:W-:Y:S05]  /*4ae0*/  WARPSYNC.COLLECTIVE R116, `(.L_x_824) ;  /* 0x0000000074087348 */ /* 0x000fea0003c00000 */
[----:B------:R0:W1:Y:S02]  /*4af0*/  SHFL.BFLY P0, R117, R159, R124, R125 ;  /* 0x0c00007c9f757389 */ /* 0x000064000000007d */
[----:B01----:R-:W-:Y:S01]  /*4b00*/  ENDCOLLECTIVE ;  /* 0x000000000000791b */ /* 0x003fe20003800000 */
.L_x_824:
[----:B------:R-:W-:-:S04]  /*4b10*/  FADD.FTZ R94, R93, R94 ;  /* 0x0000005e5d5e7221 */ /* 0x000fc80000010000 */
[----:B------:R-:W-:Y:S01]  /*4b20*/  IMAD.MOV.U32 R159, RZ, RZ, R94 ;  /* 0x000000ffff9f7224 */ /* 0x000fe200078e005e */
[----:B------:R-:W-:-:S07]  /*4b30*/  MOV R96, R117 ;  /* 0x0000007500607202 */ /* 0x000fce0000000f00 */
[----:B------:R-:W-:Y:S05]  /*4b40*/  WARPSYNC.COLLECTIVE R116, `(.L_x_825) ;  /* 0x0000000074087348 */ /* 0x000fea0003c00000 */
[----:B------:R0:W1:Y:S02]  /*4b50*/  SHFL.BFLY P0, R117, R159, R124, R125 ;  /* 0x0c00007c9f757389 */ /* 0x000064000000007d */
[----:B01----:R-:W-:Y:S01]  /*4b60*/  ENDCOLLECTIVE ;  /* 0x000000000000791b */ /* 0x003fe20003800000 */
.L_x_825:
[----:B------:R-:W-:Y:S01]  /*4b70*/  FADD.FTZ R96, R95, R96 ;  /* 0x000000605f607221 */ /* 0x000fe20000010000 */
[----:B------:R-:W-:-:S04]  /*4b80*/  HFMA2.MMA R124, -RZ, RZ, 0, 4.76837158203125e-07 ;  /* 0x00000008ff7c7435 */ /* 0x000fc800000001ff */
[----:B------:R-:W-:Y:S02]  /*4b90*/  MOV R159, R96 ;  /* 0x00000060009f7202 */ /* 0x000fe40000000f00 */
[----:B------:R-:W-:-:S07]  /*4ba0*/  MOV R97, R117 ;  /* 0x0000007500617202 */ /* 0x000fce0000000f00 */
[----:B------:R-:W-:Y:S05]  /*4bb0*/  WARPSYNC.COLLECTIVE R116, `(.L_x_826) ;  /* 0x0000000074087348 */ /* 0x000fea0003c00000 */
[----:B------:R0:W1:Y:S02]  /*4bc0*/  SHFL.BFLY P0, R117, R159, R124, R125 ;  /* 0x0c00007c9f757389 */ /* 0x000064000000007d */
[----:B01----:R-:W-:Y:S01]  /*4bd0*/  ENDCOLLECTIVE ;  /* 0x000000000000791b */ /* 0x003fe20003800000 */
.L_x_826:
[----:B------:R-:W-:-:S05]  /*4be0*/  FADD.FTZ R97, R94, R97 ;  /* 0x000000615e617221 */ /* 0x000fca0000010000 */
[----:B------:R-:W-:Y:S01]  /*4bf0*/  MOV R159, R97 ;  /* 0x00000061009f7202 */ /* 0x000fe20000000f00 */
[----:B------:R-:W-:-:S07]  /*4c00*/  IMAD.MOV.U32 R99, RZ, RZ, R117 ;  /* 0x000000ffff637224 */ /* 0x000fce00078e0075 */
[----:B------:R-:W-:Y:S05]  /*4c10*/  WARPSYNC.COLLECTIVE R116, `(.L_x_827) ;  /* 0x0000000074087348 */ /* 0x000fea0003c00000 */
[----:B------:R0:W1:Y:S02]  /*4c20*/  SHFL.BFLY P0, R117, R159, R124, R125 ;  /* 0x0c00007c9f757389 */ /* 0x000064000000007d */
[----:B01----:R-:W-:Y:S01]  /*4c30*/  ENDCOLLECTIVE ;  /* 0x000000000000791b */ /* 0x003fe20003800000 */
.L_x_827:
[----:B------:R-:W-:-:S05]  /*4c40*/  FADD.FTZ R99, R96, R99 ;  /* 0x0000006360637221 */ /* 0x000fca0000010000 */
[----:B------:R-:W-:Y:S01]  /*4c50*/  MOV R159, R99 ;  /* 0x00000063009f7202 */ /* 0x000fe20000000f00 */
[----:B------:R-:W-:Y:S01]  /*4c60*/  IMAD.MOV.U32 R124, RZ, RZ, 0x10 ;  /* 0x00000010ff7c7424 */ /* 0x000fe200078e00ff */
[----:B------:R-:W-:-:S07]  /*4c70*/  MOV R98, R117 ;  /* 0x0000007500627202 */ /* 0x000fce0000000f00 */
[----:B------:R-:W-:Y:S05]  /*4c80*/  WARPSYNC.COLLECTIVE R116, `(.L_x_828) ;  /* 0x0000000074087348 */ /* 0x000fea0003c00000 */
[----:B------:R0:W1:Y:S02]  /*4c90*/  SHFL.BFLY P0, R117, R159, R124, R125 ;  /* 0x0c00007c9f757389 */ /* 0x000064000000007d */
[----:B01----:R-:W-:Y:S01]  /*4ca0*/  ENDCOLLECTIVE ;  /* 0x000000000000791b */ /* 0x003fe20003800000 */
.L_x_828:
[----:B------:R-:W-:-:S05]  /*4cb0*/  FADD.FTZ R98, R97, R98 ;  /* 0x0000006261627221 */ /* 0x000fca0000010000 */
[----:B------:R-:W-:Y:S02]  /*4cc0*/  MOV R159, R98 ;  /* 0x00000062009f7202 */ /* 0x000fe40000000f00 */
[----:B------:R-:W-:-:S07]  /*4cd0*/  MOV R92, R117 ;  /* 0x00000075005c7202 */ /* 0x000fce0000000f00 */
[----:B------:R-:W-:Y:S05]  /*4ce0*/  WARPSYNC.COLLECTIVE R116, `(.L_x_829) ;  /* 0x0000000074087348 */ /* 0x000fea0003c00000 */
[----:B------:R0:W1:Y:S02]  /*4cf0*/  SHFL.BFLY P0, R117, R159, R124, R125 ;  /* 0x0c00007c9f757389 */ /* 0x000064000000007d */
[----:B01----:R-:W-:Y:S01]  /*4d00*/  ENDCOLLECTIVE ;  /* 0x000000000000791b */ /* 0x003fe20003800000 */
.L_x_829:
[----:B------:R-:W-:Y:S01]  /*4d10*/  MOV R93, R117 ;  /* 0x00000075005d7202 */ /* 0x000fe20000000f00 */
[----:B------:R-:W-:Y:S06]  /*4d20*/  BRA `(.L_x_830) ;  /* 0xffffffc800e87947 */ /* 0x000fec000383ffff */
.L_x_831:
        /* <DEDUP_REMOVED lines=13> */
.L_x_9089:


//--------------------- .text._ZN10layer_norm22ln_bwd_finalize_kernelINS_22Kernel_traits_finalizeILj512E13__nv_bfloat16S2_S2_S2_fjLb1ELj1024ELj4ENS_18Kernel_traits_baseILj512ES2_S2_S2_S2_fjLj1024EEEEELb1ELb1EEEvNS_9BwdParamsE --------------------------
	.section	.text._ZN10layer_norm22ln_bwd_finalize_kernelINS_22Kernel_traits_finalizeILj512E13__nv_bfloat16S2_S2_S2_fjLb1ELj1024ELj4ENS_18Kernel_traits_baseILj512ES2_S2_S2_S2_fjLj1024EEEEELb1ELb1EEEvNS_9BwdParamsE,"ax",@progbits
	.align	128
        .global         _ZN10layer_norm22ln_bwd_finalize_kernelINS_22Kernel_traits_finalizeILj512E13__nv_bfloat16S2_S2_S2_fjLb1ELj1024ELj4ENS_18Kernel_traits_baseILj512ES2_S2_S2_S2_fjLj1024EEEEELb1ELb1EEEvNS_9BwdParamsE
        .type           _ZN10layer_norm22ln_bwd_finalize_kernelINS_22Kernel_traits_finalizeILj512E13__nv_bfloat16S2_S2_S2_fjLb1ELj1024ELj4ENS_18Kernel_traits_baseILj512ES2_S2_S2_S2_fjLj1024EEEEELb1ELb1EEEvNS_9BwdParamsE,@function
        .size           _ZN10layer_norm22ln_bwd_finalize_kernelINS_22Kernel_traits_finalizeILj512E13__nv_bfloat16S2_S2_S2_fjLb1ELj1024ELj4ENS_18Kernel_traits_baseILj512ES2_S2_S2_S2_fjLj1024EEEEELb1ELb1EEEvNS_9BwdParamsE,(.L_x_9090 - _ZN10layer_norm22ln_bwd_finalize_kernelINS_22Kernel_traits_finalizeILj512E13__nv_bfloat16S2_S2_S2_fjLb1ELj1024ELj4ENS_18Kernel_traits_baseILj512ES2_S2_S2_S2_fjLj1024EEEEELb1ELb1EEEvNS_9BwdParamsE)
        .other          _ZN10layer_norm22ln_bwd_finalize_kernelINS_22Kernel_traits_finalizeILj512E13__nv_bfloat16S2_S2_S2_fjLb1ELj1024ELj4ENS_18Kernel_traits_baseILj512ES2_S2_S2_S2_fjLj1024EEEEELb1ELb1EEEvNS_9BwdParamsE,@"STO_CUDA_ENTRY STV_DEFAULT"
_ZN10layer_norm22ln_bwd_finalize_kernelINS_22Kernel_traits_finalizeILj512E13__nv_bfloat16S2_S2_S2_fjLb1ELj1024ELj4ENS_18Kernel_traits_baseILj512ES2_S2_S2_S2_fjLj1024EEEEELb1ELb1EEEvNS_9BwdParamsE:
.text._ZN10layer_norm22ln_bwd_finalize_kernelINS_22Kernel_traits_finalizeILj512E13__nv_bfloat16S2_S2_S2_fjLb1ELj1024ELj4ENS_18Kernel_traits_baseILj512ES2_S2_S2_S2_fjLj1024EEEEELb1ELb1EEEvNS_9BwdParamsE:
        /* <DEDUP_REMOVED lines=17> */
[C---:B------:R-:W-:Y:S02]  /*0110*/  ISETP.GE.U32.AND P0, PT, R2.reuse, 0x10, PT ;  /* 0x000000100200780c */ /* 0x040fe40003f06070 */
[C---:B------:R-:W-:Y:S02]  /*0120*/  LEA R8, R2.reuse, R6, 0x5 ;  /* 0x0000000602087211 */ /* 0x040fe400078e28ff */
[----:B------:R-:W-:Y:S02]  /*0130*/  ISETP.EQ.AND P0, PT, R3, 0x1f, !P0 ;  /* 0x0000001f0300780c */ /* 0x000fe40004702270 */
[----:B------:R-:W-:Y:S01]  /*0140*/  IADD3 R5, R2, R9, RZ ;  /* 0x0000000902057210 */ /* 0x000fe20007ffe0ff */
[----:B0-----:R-:W-:-:S03]  /*0150*/  ULEA UR4, UR5, UR4, 0x18 ;  /* 0x0000000405047291 */ /* 0x001fc6000f8ec03f */
[----:B------:R-:W-:-:S03]  /*0160*/  ULDC UR5, c[0x0][0x218] ;  /* 0x0000860000057ab9 */ /* 0x000fc60000000800 */
[----:B------:R-:W-:Y:S02]  /*0170*/  LEA R6, R7, UR4, 0x2 ;  /* 0x0000000407067c11 */ /* 0x000fe4000f8e10ff */
[----:B------:R-:W-:-:S07]  /*0180*/  LEA R7, R8, UR4, 0x2 ;  /* 0x0000000408077c11 */ /* 0x000fce000f8e10ff */
.L_x_843:
[----:B0-23--:R-:W0:Y:S01]  /*0190*/  LDC R8, c[0x0][0x210] ;  /* 0x00008400ff087b82 */ /* 0x00de220000000800 */
[----:B------:R-:W-:Y:S01]  /*01a0*/  BSSY B0, `(.L_x_832) ;  /* 0x0000083000007945 */ /* 0x000fe20003800000 */
[----:B------:R-:W-:Y:S01]  /*01b0*/  HFMA2.MMA R22, -RZ, RZ, 0, 0 ;  /* 0x00000000ff167435 */ /* 0x000fe200000001ff */
[----:B-1----:R-:W-:Y:S02]  /*01c0*/  CS2R R10, SRZ ;  /* 0x00000000000a7805 */ /* 0x002fe4000001ff00 */
[----:B0-----:R-:W-:-:S13]  /*01d0*/  ISETP.GE.U32.AND P1, PT, R3, R8, PT ;  /* 0x000000080300720c */ /* 0x001fda0003f26070 */
[----:B------:R-:W-:Y:S05]  /*01e0*/  @P1 BRA `(.L_x_833) ;  /* 0x0000000400f81947 */ /* 0x000fea0003800000 */
[----:B------:R-:W-:Y:S02]  /*01f0*/  ISETP.GE.U32.AND P2, PT, R3, R8, PT ;  /* 0x000000080300720c */ /* 0x000fe40003f46070 */
[----:B------:R-:W-:-:S11]  /*0200*/  MOV R21, R3 ;  /* 0x0000000300157202 */ /* 0x000fd60000000f00 */
[----:B------:R-:W0:Y:S08]  /*0210*/  @P2 LDC R17, c[0x0][0x218] ;  /* 0x00008600ff112b82 */ /* 0x000e300000000800 */
[----:B------:R-:W1:Y:S08]  /*0220*/  @P2 LDC.64 R12, c[0x0][0x2d0] ;  /* 0x0000b400ff0c2b82 */ /* 0x000e700000000a00 */
[----:B------:R-:W2:Y:S08]  /*0230*/  @P2 LDC.64 R14, c[0x0][0x2d8] ;  /* 0x0000b600ff0e2b82 */ /* 0x000eb00000000a00 */
[----:B------:R-:W3:Y:S01]  /*0240*/  @P2 LDC.64 R10, c[0x0][0x2f0] ;  /* 0x0000bc00ff0a2b82 */ /* 0x000ee20000000a00 */
[----:B0-----:R-:W-:-:S04]  /*0250*/  @P2 IMAD R17, R21, R17, R4 ;  /* 0x0000001115112224 */ /* 0x001fc800078e0204 */
[----:B-1----:R-:W-:-:S06]  /*0260*/  @P2 IMAD.WIDE.U32 R12, R17, 0x4, R12 ;  /* 0x00000004110c2825 */ /* 0x002fcc00078e000c */
[----:B------:R-:W4:Y:S01]  /*0270*/  @P2 LDG.E R13, desc[UR6][R12.64] ;  /* 0x000000060c0d2981 */ /* 0x000f22000c1e1900 */
[----:B--2---:R-:W-:-:S06]  /*0280*/  @P2 IMAD.WIDE.U32 R14, R17, 0x4, R14 ;  /* 0x00000004110e2825 */ /* 0x004fcc00078e000e */
[----:B------:R-:W2:Y:S01]  /*0290*/  @P2 LDG.E R15, desc[UR6][R14.64] ;  /* 0x000000060e0f2981 */ /* 0x000ea2000c1e1900 */
[----:B---3--:R-:W-:-:S06]  /*02a0*/  @P2 IMAD.WIDE.U32 R16, R17, 0x4, R10 ;  /* 0x0000000411102825 */ /* 0x008fcc00078e000a */
[----:B------:R-:W3:Y:S01]  /*02b0*/  @P2 LDG.E R16, desc[UR6][R16.64] ;  /* 0x0000000610102981 */ /* 0x000ee2000c1e1900 */
[----:B------:R-:W-:-:S04]  /*02c0*/  @P2 IADD3 R21, R21, 0x20, RZ ;  /* 0x0000002015152810 */ /* 0x000fc80007ffe0ff */
[----:B------:R-:W-:Y:S01]  /*02d0*/  ISETP.GE.U32.AND P1, PT, R21, R8, PT ;  /* 0x000000081500720c */ /* 0x000fe20003f26070 */
[----:B------:R-:W-:-:S05]  /*02e0*/  IMAD.IADD R9, R8, 0x1, -R21 ;  /* 0x0000000108097824 */ /* 0x000fca00078e0a15 */
[----:B------:R-:W-:Y:S02]  /*02f0*/  ISETP.LE.U32.OR P1, PT, R9, 0x60, P1 ;  /* 0x000000600900780c */ /* 0x000fe40000f23470 */
[----:B------:R-:W-:Y:S02]  /*0300*/  CS2R R10, SRZ ;  /* 0x00000000000a7805 */ /* 0x000fe4000001ff00 */
[----:B------:R-:W-:Y:S01]  /*0310*/  MOV R22, RZ ;  /* 0x000000ff00167202 */ /* 0x000fe20000000f00 */
[----:B------:R-:W-:Y:S03]  /*0320*/  BSSY B1, `(.L_x_834) ;  /* 0x0000039000017945 */ /* 0x000fe60003800000 */
[----:B----4-:R-:W-:Y:S01]  /*0330*/  @P2 FADD.FTZ R10, R10, R13 ;  /* 0x0000000d0a0a2221 */ /* 0x010fe20000010000 */
[----:B--2---:R-:W-:Y:S01]  /*0340*/  @P2 FADD.FTZ R22, R22, R15 ;  /* 0x0000000f16162221 */ /* 0x004fe20000010000 */
[----:B---3--:R-:W-:Y:S01]  /*0350*/  @P2 FADD.FTZ R11, R11, R16 ;  /* 0x000000100b0b2221 */ /* 0x008fe20000010000 */
[----:B------:R-:W-:-:S02]  /*0360*/  PLOP3.LUT P2, PT, P2, PT, PT, 0x8, 0x0 ;  /* 0x000000000000781c */ /* 0x000fc4000174e170 */
[----:B------:R-:W-:Y:S11]  /*0370*/  @P1 BRA `(.L_x_835) ;  /* 0x0000000000cc1947 */ /* 0x000ff60003800000 */
[----:B------:R-:W-:Y:S02]  /*0380*/  PLOP3.LUT P2, PT, PT, PT, PT, 0x8, 0x0 ;  /* 0x000000000000781c */ /* 0x000fe40003f4e170 */
[----:B------:R-:W-:-:S11]  /*0390*/  IADD3 R9, R8, -0x60, RZ ;  /* 0xffffffa008097810 */ /* 0x000fd60007ffe0ff */
.L_x_836:
[----:B------:R-:W0:Y:S01]  /*03a0*/  LDC.64 R14, c[0x0][0x2d0] ;  /* 0x0000b400ff0e7b82 */ /* 0x000e220000000a00 */
[----:B------:R-:W-:-:S07]  /*03b0*/  IMAD R23, R21, UR5, R4 ;  /* 0x0000000515177c24 */ /* 0x000fce000f8e0204 */
[----:B------:R-:W1:Y:S01]  /*03c0*/  LDC.64 R16, c[0x0][0x2d8] ;  /* 0x0000b600ff107b82 */ /* 0x000e620000000a00 */
[----:B0-----:R-:W-:-:S06]  /*03d0*/  IMAD.WIDE.U32 R24, R23, 0x4, R14 ;  /* 0x0000000417187825 */ /* 0x001fcc00078e000e */
[----:B------:R0:W2:Y:S01]  /*03e0*/  LDG.E R25, desc[UR6][R24.64] ;  /* 0x0000000618197981 */ /* 0x0000a2000c1e1900 */
[----:B-1----:R-:W-:-:S05]  /*03f0*/  IMAD.WIDE.U32 R26, R23, 0x4, R16 ;  /* 0x00000004171a7825 */ /* 0x002fca00078e0010 */
[----:B------:R1:W3:Y:S01]  /*0400*/  LDG.E R20, desc[UR6][R26.64] ;  /* 0x000000061a147981 */ /* 0x0002e2000c1e1900 */
[C---:B------:R-:W-:Y:S02]  /*0410*/  IADD3 R13, R21.reuse, 0x20, RZ ;  /* 0x00000020150d7810 */ /* 0x040fe40007ffe0ff */
[C---:B------:R-:W-:Y:S02]  /*0420*/  IADD3 R19, R21.reuse, 0x40, RZ ;  /* 0x0000004015137810 */ /* 0x040fe40007ffe0ff */
[----:B0-----:R-:W-:-:S03]  /*0430*/  IADD3 R24, R21, 0x60, RZ ;  /* 0x0000006015187810 */ /* 0x001fc60007ffe0ff */
[--C-:B------:R-:W-:Y:S02]  /*0440*/  IMAD R19, R19, UR5, R4.reuse ;  /* 0x0000000513137c24 */ /* 0x100fe4000f8e0204 */
[----:B-1----:R-:W-:-:S04]  /*0450*/  IMAD R27, R13, UR5, R4 ;  /* 0x000000050d1b7c24 */ /* 0x002fc8000f8e0204 */
[----:B------:R-:W-:-:S05]  /*0460*/  IMAD.WIDE.U32 R28, R27, 0x4, R14 ;  /* 0x000000041b1c7825 */ /* 0x000fca00078e000e */
[----:B------:R0:W4:Y:S01]  /*0470*/  LDG.E R18, desc[UR6][R28.64] ;  /* 0x000000061c127981 */ /* 0x000122000c1e1900 */
[----:B------:R-:W-:-:S06]  /*0480*/  IMAD.WIDE.U32 R12, R19, 0x4, R14 ;  /* 0x00000004130c7825 */ /* 0x000fcc00078e000e */
[----:B------:R-:W5:Y:S01]  /*0490*/  LDG.E R13, desc[UR6][R12.64] ;  /* 0x000000060c0d7981 */ /* 0x000f62000c1e1900 */
[----:B0-----:R-:W-:-:S04]  /*04a0*/  IMAD R29, R24, UR5, R4 ;  /* 0x00000005181d7c24 */ /* 0x001fc8000f8e0204 */
[----:B------:R-:W-:-:S05]  /*04b0*/  IMAD.WIDE.U32 R14, R29, 0x4, R14 ;  /* 0x000000041d0e7825 */ /* 0x000fca00078e000e */
[----:B------:R0:W5:Y:S02]  /*04c0*/  LDG.E R12, desc[UR6][R14.64] ;  /* 0x000000060e0c7981 */ /* 0x000164000c1e1900 */
[----:B0-----:R-:W-:-:S04]  /*04d0*/  IMAD.WIDE.U32 R14, R27, 0x4, R16 ;  /* 0x000000041b0e7825 */ /* 0x001fc800078e0010 */
[----:B--2---:R-:W-:Y:S02]  /*04e0*/  FADD.FTZ R25, R25, R10 ;  /* 0x0000000a19197221 */ /* 0x004fe40000010000 */
[----:B------:R0:W2:Y:S02]  /*04f0*/  LDG.E R10, desc[UR6][R14.64] ;  /* 0x000000060e0a7981 */ /* 0x0000a4000c1e1900 */
[----:B0-----:R-:W-:-:S04]  /*0500*/  IMAD.WIDE.U32 R14, R19, 0x4, R16 ;  /* 0x00000004130e7825 */ /* 0x001fc800078e0010 */
[----:B---3--:R-:W-:Y:S01]  /*0510*/  FADD.FTZ R20, R20, R22 ;  /* 0x0000001614147221 */ /* 0x008fe20000010000 */
[----:B------:R-:W-:Y:S01]  /*0520*/  IMAD.WIDE.U32 R16, R29, 0x4, R16 ;  /* 0x000000041d107825 */ /* 0x000fe200078e0010 */
[----:B------:R0:W3:Y:S05]  /*0530*/  LDG.E R24, desc[UR6][R14.64] ;  /* 0x000000060e187981 */ /* 0x0000ea000c1e1900 */
[----:B------:R-:W3:Y:S01]  /*0540*/  LDG.E R16, desc[UR6][R16.64] ;  /* 0x0000000610107981 */ /* 0x000ee2000c1e1900 */
[----:B0-----:R-:W0:Y:S02]  /*0550*/  LDC.64 R14, c[0x0][0x2f0] ;  /* 0x0000bc00ff0e7b82 */ /* 0x001e240000000a00 */
[----:B0-----:R-:W-:-:S04]  /*0560*/  IMAD.WIDE.U32 R22, R23, 0x4, R14 ;  /* 0x0000000417167825 */ /* 0x001fc800078e000e */
[--C-:B------:R-:W-:Y:S01]  /*0570*/  IMAD.WIDE.U32 R26, R27, 0x4, R14.reuse ;  /* 0x000000041b1a7825 */ /* 0x100fe200078e000e */
[----:B------:R0:W3:Y:S05]  /*0580*/  LDG.E R28, desc[UR6][R22.64] ;  /* 0x00000006161c7981 */ /* 0x0000ea000c1e1900 */
[----:B------:R-:W3:Y:S01]  /*0590*/  LDG.E R26, desc[UR6][R26.64] ;  /* 0x000000061a1a7981 */ /* 0x000ee2000c1e1900 */
[----:B0-----:R-:W-:-:S04]  /*05a0*/  IMAD.WIDE.U32 R22, R19, 0x4, R14 ;  /* 0x0000000413167825 */ /* 0x001fc800078e000e */
[----:B------:R-:W-:Y:S01]  /*05b0*/  IMAD.WIDE.U32 R14, R29, 0x4, R14 ;  /* 0x000000041d0e7825 */ /* 0x000fe200078e000e */
[----:B------:R0:W3:Y:S05]  /*05c0*/  LDG.E R19, desc[UR6][R22.64] ;  /* 0x0000000616137981 */ /* 0x0000ea000c1e1900 */
[----:B------:R-:W3:Y:S01]  /*05d0*/  LDG.E R14, desc[UR6][R14.64] ;  /* 0x000000060e0e7981 */ /* 0x000ee2000c1e1900 */
[----:B------:R-:W-:Y:S01]  /*05e0*/  IADD3 R21, R21, 0x80, RZ ;  /* 0x0000008015157810 */ /* 0x000fe20007ffe0ff */
[----:B----4-:R-:W-:-:S03]  /*05f0*/  FADD.FTZ R18, R25, R18 ;  /* 0x0000001219127221 */ /* 0x010fc60000010000 */
[----:B------:R-:W-:Y:S01]  /*0600*/  ISETP.GE.U32.AND P1, PT, R21, R9, PT ;  /* 0x000000091500720c */ /* 0x000fe20003f26070 */
[----:B-----5:R-:W-:Y:S01]  /*0610*/  FADD.FTZ R13, R18, R13 ;  /* 0x0000000d120d7221 */ /* 0x020fe20000010000 */
[----:B--2---:R-:W-:-:S04]  /*0620*/  FADD.FTZ R17, R20, R10 ;  /* 0x0000000a14117221 */ /* 0x004fc80000010000 */
[----:B---3--:R-:W-:-:S04]  /*0630*/  FADD.FTZ R17, R17, R24 ;  /* 0x0000001811117221 */ /* 0x008fc80000010000 */
[----:B0-----:R-:W-:Y:S01]  /*0640*/  FADD.FTZ R22, R17, R16 ;  /* 0x0000001011167221 */ /* 0x001fe20000010000 */
[----:B------:R-:W-:-:S04]  /*0650*/  FADD.FTZ R11, R28, R11 ;  /* 0x0000000b1c0b7221 */ /* 0x000fc80000010000 */
[----:B------:R-:W-:-:S04]  /*0660*/  FADD.FTZ R10, R11, R26 ;  /* 0x0000001a0b0a7221 */ /* 0x000fc80000010000 */
[----:B------:R-:W-:Y:S01]  /*0670*/  FADD.FTZ R19, R10, R19 ;  /* 0x000000130a137221 */ /* 0x000fe20000010000 */
[----:B------:R-:W-:-:S03]  /*0680*/  FADD.FTZ R10, R13, R12 ;  /* 0x0000000c0d0a7221 */ /* 0x000fc60000010000 */
[----:B------:R-:W-:Y:S01]  /*0690*/  FADD.FTZ R11, R19, R14 ;  /* 0x0000000e130b7221 */ /* 0x000fe20000010000 */
[----:B------:R-:W-:Y:S06]  /*06a0*/  @!P1 BRA `(.L_x_836) ;  /* 0xfffffffc003c9947 */ /* 0x000fec000383ffff */
.L_x_835:
[----:B------:R-:W-:Y:S05]  /*06b0*/  BSYNC B1 ;  /* 0x0000000000017941 */ /* 0x000fea0003800000 */
.L_x_834:
[CC--:B------:R-:W-:Y:S01]  /*06c0*/  ISETP.GE.U32.AND P1, PT, R21.reuse, R8.reuse, PT ;  /* 0x000000081500720c */ /* 0x0c0fe20003f26070 */
[----:B------:R-:W-:Y:S01]  /*06d0*/  BSSY B1, `(.L_x_837) ;  /* 0x000001f000017945 */ /* 0x000fe20003800000 */
[----:B------:R-:W-:-:S04]  /*06e0*/  IADD3 R9, -R21, R8, RZ ;  /* 0x0000000815097210 */ /* 0x000fc80007ffe1ff */
[----:B------:R-:W-:-:S13]  /*06f0*/  ISETP.LE.U32.OR P1, PT, R9, 0x20, P1 ;  /* 0x000000200900780c */ /* 0x000fda0000f23470 */
[----:B------:R-:W-:Y:S05]  /*0700*/  @P1 BRA `(.L_x_838) ;  /* 0x00000000006c1947 */ /* 0x000fea0003800000 */
[----:B------:R-:W0:Y:S01]  /*0710*/  LDC.64 R24, c[0x0][0x2d0] ;  /* 0x0000b400ff187b82 */ /* 0x000e220000000a00 */
[----:B------:R-:W-:Y:S01]  /*0720*/  ULDC UR8, c[0x0][0x218] ;  /* 0x0000860000087ab9 */ /* 0x000fe20000000800 */
[C---:B------:R-:W-:Y:S02]  /*0730*/  VIADD R9, R21.reuse, 0x20 ;  /* 0x0000002015097836 */ /* 0x040fe40000000000 */
[--C-:B------:R-:W-:Y:S02]  /*0740*/  IMAD R15, R21, UR8, R4.reuse ;  /* 0x00000008150f7c24 */ /* 0x100fe4000f8e0204 */
[----:B------:R-:W-:Y:S02]  /*0750*/  IMAD R9, R9, UR8, R4 ;  /* 0x0000000809097c24 */ /* 0x000fe4000f8e0204 */
        /* <DEDUP_REMOVED lines=22> */
.L_x_838:
[----:B------:R-:W-:Y:S05]  /*08c0*/  BSYNC B1 ;  /* 0x0000000000017941 */ /* 0x000fea0003800000 */
.L_x_837:
[----:B------:R-:W-:-:S13]  /*08d0*/  ISETP.LT.U32.OR P2, PT, R21, R8, P2 ;  /* 0x000000081500720c */ /* 0x000fda0001741470 */
[----:B------:R-:W-:Y:S05]  /*08e0*/  @!P2 BRA `(.L_x_833) ;  /* 0x000000000038a947 */ /* 0x000fea0003800000 */
[----:B------:R-:W0:Y:S01]  /*08f0*/  LDC.64 R14, c[0x0][0x2d0] ;  /* 0x0000b400ff0e7b82 */ /* 0x000e220000000a00 */
[----:B------:R-:W-:Y:S02]  /*0900*/  ULDC UR8, c[0x0][0x218] ;  /* 0x0000860000087ab9 */ /* 0x000fe40000000800 */
[----:B------:R-:W-:-:S05]  /*0910*/  IMAD R17, R21, UR8, R4 ;  /* 0x0000000815117c24 */ /* 0x000fca000f8e0204 */
        /* <DEDUP_REMOVED lines=11> */
.L_x_833:
[----:B------:R-:W-:Y:S05]  /*09d0*/  BSYNC B0 ;  /* 0x0000000000007941 */ /* 0x000fea0003800000 */
.L_x_832:
[----:B------:R-:W-:Y:S01]  /*09e0*/  ISETP.GT.U32.AND P1, PT, R0, 0x3ff, PT ;  /* 0x000003ff0000780c */ /* 0x000fe20003f24070 */
[----:B------:R0:W-:Y:S01]  /*09f0*/  STS [R6], R22 ;  /* 0x0000001606007388 */ /* 0x0001e20000000800 */
[----:B------:R-:W-:Y:S05]  /*0a00*/  WARPSYNC.ALL ;  /* 0x0000000000007948 */ /* 0x000fea0003800000 */
[----:B------:R0:W-:Y:S04]  /*0a10*/  STS [R6+0x1000], R10 ;  /* 0x0010000a06007388 */ /* 0x0001e80000000800 */
[----:B------:R0:W-:Y:S01]  /*0a20*/  STS [R6+0x2000], R11 ;  /* 0x0020000b06007388 */ /* 0x0001e20000000800 */
[----:B------:R-:W-:Y:S06]  /*0a30*/  BAR.SYNC.DEFER_BLOCKING 0x0 ;  /* 0x0000000000007b1d */ /* 0x000fec0000010000 */
[----:B------:R-:W-:Y:S05]  /*0a40*/  @P1 BRA `(.L_x_839) ;  /* 0x0000000000a41947 */ /* 0x000fea0003800000 */
[----:B0-----:R0:W1:Y:S01]  /*0a50*/  LDS R11, [R7] ;  /* 0x00000000070b7984 */ /* 0x0010620000000800 */
[----:B------:R-:W-:Y:S01]  /*0a60*/  UMOV UR8, 0xffffffff ;  /* 0xffffffff00087882 */ /* 0x000fe20000000000 */
[----:B------:R-:W-:Y:S02]  /*0a70*/  ISETP.NE.AND P1, PT, R2, RZ, PT ;  /* 0x000000ff0200720c */ /* 0x000fe40003f25270 */
[----:B------:R0:W2:Y:S04]  /*0a80*/  LDS R10, [R7+0x2000] ;  /* 0x00200000070a7984 */ /* 0x0000a80000000800 */
[----:B------:R0:W3:Y:S01]  /*0a90*/  LDS R8, [R7+0x1000] ;  /* 0x0010000007087984 */ /* 0x0000e20000000800 */
[----:B------:R-:W-:Y:S06]  /*0aa0*/  BRA.DIV UR8, `(.L_x_840) ;  /* 0x0000000208f87947 */ /* 0x000fec000b800000 */
[----:B---3--:R-:W3:Y:S04]  /*0ab0*/  SHFL.BFLY PT, R9, R8, 0x1, 0x1f ;  /* 0x0c201f0008097f89 */ /* 0x008ee800000e0000 */
[----:B-1----:R-:W1:Y:S04]  /*0ac0*/  SHFL.BFLY PT, R12, R11, 0x1, 0x1f ;  /* 0x0c201f000b0c7f89 */ /* 0x002e6800000e0000 */
[----:B--2---:R-:W2:Y:S01]  /*0ad0*/  SHFL.BFLY PT, R13, R10, 0x1, 0x1f ;  /* 0x0c201f000a0d7f89 */ /* 0x004ea200000e0000 */
[----:B---3--:R-:W-:Y:S01]  /*0ae0*/  FADD.FTZ R9, R8, R9 ;  /* 0x0000000908097221 */ /* 0x008fe20000010000 */
[----:B-1----:R-:W-:-:S04]  /*0af0*/  FADD.FTZ R14, R11, R12 ;  /* 0x0000000c0b0e7221 */ /* 0x002fc80000010000 */
[----:B------:R-:W1:Y:S01]  /*0b00*/  SHFL.BFLY PT, R12, R9, 0x2, 0x1f ;  /* 0x0c401f00090c7f89 */ /* 0x000e6200000e0000 */
[----:B--2---:R-:W-:-:S03]  /*0b10*/  FADD.FTZ R17, R10, R13 ;  /* 0x0000000d0a117221 */ /* 0x004fc60000010000 */
[----:B------:R-:W2:Y:S04]  /*0b20*/  SHFL.BFLY PT, R13, R14, 0x2, 0x1f ;  /* 0x0c401f000e0d7f89 */ /* 0x000ea800000e0000 */
[----:B------:R-:W3:Y:S01]  /*0b30*/  SHFL.BFLY PT, R16, R17, 0x2, 0x1f ;  /* 0x0c401f0011107f89 */ /* 0x000ee200000e0000 */
[----:B-1----:R-:W-:Y:S01]  /*0b40*/  FADD.FTZ R12, R9, R12 ;  /* 0x0000000c090c7221 */ /* 0x002fe20000010000 */
[----:B--2---:R-:W-:-:S04]  /*0b50*/  FADD.FTZ R15, R14, R13 ;  /* 0x0000000d0e0f7221 */ /* 0x004fc80000010000 */
[----:B------:R-:W1:Y:S01]  /*0b60*/  SHFL.BFLY PT, R13, R12, 0x4, 0x1f ;  /* 0x0c801f000c0d7f89 */ /* 0x000e6200000e0000 */
[----:B---3--:R-:W-:-:S03]  /*0b70*/  FADD.FTZ R18, R17, R16 ;  /* 0x0000001011127221 */ /* 0x008fc60000010000 */
        /* <DEDUP_REMOVED lines=10> */
[----:B------:R1:W2:Y:S01]  /*0c20*/  SHFL.BFLY PT, R8, R9, 0x10, 0x1f ;  /* 0x0e001f0009087f89 */ /* 0x0002a200000e0000 */
[----:B---3--:R-:W-:-:S03]  /*0c30*/  FADD.FTZ R10, R19, R10 ;  /* 0x0000000a130a7221 */ /* 0x008fc60000010000 */
[----:B------:R1:W3:Y:S04]  /*0c40*/  SHFL.BFLY PT, R12, R11, 0x10, 0x1f ;  /* 0x0e001f000b0c7f89 */ /* 0x0002e800000e0000 */
[----:B------:R1:W4:Y:S02]  /*0c50*/  SHFL.BFLY PT, R15, R10, 0x10, 0x1f ;  /* 0x0e001f000a0f7f89 */ /* 0x00032400000e0000 */
.L_x_859:
[----:B------:R-:W-:Y:S01]  /*0c60*/  @!P1 SHF.R.U32.HI R13, RZ, 0x3, R0 ;  /* 0x00000003ff0d9819 */ /* 0x000fe20000011600 */
[----:B---3--:R-:W-:Y:S01]  /*0c70*/  FADD.FTZ R12, R11, R12 ;  /* 0x0000000c0b0c7221 */ /* 0x008fe20000010000 */
[----:B--2---:R-:W-:Y:S01]  /*0c80*/  FADD.FTZ R8, R9, R8 ;  /* 0x0000000809087221 */ /* 0x004fe20000010000 */
[----:B----4-:R-:W-:Y:S01]  /*0c90*/  FADD.FTZ R15, R10, R15 ;  /* 0x0000000f0a0f7221 */ /* 0x010fe20000010000 */
[----:B------:R-:W-:-:S05]  /*0ca0*/  @!P1 LOP3.LUT R13, R13, 0x1ffffffc, RZ, 0xc0, !PT ;  /* 0x1ffffffc0d0d9812 */ /* 0x000fca00078ec0ff */
[----:B------:R2:W-:Y:S04]  /*0cb0*/  @!P1 STS [R13+UR4+0x3000], R12 ;  /* 0x0030000c0d009988 */ /* 0x0005e80008000804 */
[----:B------:R2:W-:Y:S04]  /*0cc0*/  @!P1 STS [R13+UR4+0x3080], R8 ;  /* 0x003080080d009988 */ /* 0x0005e80008000804 */
[----:B------:R2:W-:Y:S02]  /*0cd0*/  @!P1 STS [R13+UR4+0x3100], R15 ;  /* 0x0031000f0d009988 */ /* 0x0005e40008000804 */
.L_x_839:
[----:B------:R-:W-:Y:S05]  /*0ce0*/  WARPSYNC.ALL ;  /* 0x0000000000007948 */ /* 0x000fea0003800000 */
[----:B------:R-:W-:Y:S06]  /*0cf0*/  BAR.SYNC.DEFER_BLOCKING 0x0 ;  /* 0x0000000000007b1d */ /* 0x000fec0000010000 */
[----:B------:R-:W-:Y:S04]  /*0d00*/  BSSY B0, `(.L_x_841) ;  /* 0x0000013000007945 */ /* 0x000fe80003800000 */
[----:B------:R-:W-:Y:S05]  /*0d10*/  @!P0 BRA `(.L_x_842) ;  /* 0x0000000000448947 */ /* 0x000fea0003800000 */
[----:B--2---:R-:W-:Y:S01]  /*0d20*/  SHF.L.U32 R8, R0, 0x3, RZ ;  /* 0x0000000300087819 */ /* 0x004fe200000006ff */
[----:B------:R-:W2:Y:S03]  /*0d30*/  LDC.64 R14, c[0x0][0x318] ;  /* 0x0000c600ff0e7b82 */ /* 0x000ea60000000a00 */
[----:B------:R-:W-:-:S05]  /*0d40*/  LOP3.LUT R18, R8, 0xf8, RZ, 0xc0, !PT ;  /* 0x000000f808127812 */ /* 0x000fca00078ec0ff */
[----:B------:R-:W3:Y:S01]  /*0d50*/  LDS.64 R20, [R18+UR4+0x3000] ;  /* 0x0030000412147984 */ /* 0x000ee20008000a00 */
[----:B01----:R-:W0:Y:S03]  /*0d60*/  LDC.64 R10, c[0x0][0x310] ;  /* 0x0000c400ff0a7b82 */ /* 0x003e260000000a00 */
[----:B------:R-:W1:Y:S04]  /*0d70*/  LDS.64 R12, [R18+UR4+0x3080] ;  /* 0x00308004120c7984 */ /* 0x000e680008000a00 */
[----:B------:R-:W4:Y:S01]  /*0d80*/  LDS.64 R16, [R18+UR4+0x3100] ;  /* 0x0031000412107984 */ /* 0x000f220008000a00 */
[----:B------:R-:W5:Y:S01]  /*0d90*/  LDC.64 R8, c[0x0][0x330] ;  /* 0x0000cc00ff087b82 */ /* 0x000f620000000a00 */
[----:B--2---:R-:W-:-:S04]  /*0da0*/  IMAD.WIDE.U32 R14, R5, 0x4, R14 ;  /* 0x00000004050e7825 */ /* 0x004fc800078e000e */
[----:B0-----:R-:W-:-:S04]  /*0db0*/  IMAD.WIDE.U32 R10, R5, 0x4, R10 ;  /* 0x00000004050a7825 */ /* 0x001fc800078e000a */
[----:B-----5:R-:W-:Y:S01]  /*0dc0*/  IMAD.WIDE.U32 R8, R5, 0x4, R8 ;  /* 0x0000000405087825 */ /* 0x020fe200078e0008 */
[----:B---3--:R-:W-:Y:S02]  /*0dd0*/  F2FP.BF16.F32.PACK_AB R21, R21, R20 ;  /* 0x000000141515723e */ /* 0x008fe400000010ff */
[----:B-1----:R-:W-:-:S03]  /*0de0*/  F2FP.BF16.F32.PACK_AB R13, R13, R12 ;  /* 0x0000000c0d0d723e */ /* 0x002fc600000010ff */
[----:B------:R3:W-:Y:S01]  /*0df0*/  STG.E desc[UR6][R14.64], R21 ;  /* 0x000000150e007986 */ /* 0x0007e2000c101906 */
[----:B----4-:R-:W-:-:S03]  /*0e00*/  F2FP.BF16.F32.PACK_AB R17, R17, R16 ;  /* 0x000000101111723e */ /* 0x010fc600000010ff */
[----:B------:R3:W-:Y:S04]  /*0e10*/  STG.E desc[UR6][R10.64], R13 ;  /* 0x0000000d0a007986 */ /* 0x0007e8000c101906 */
[----:B------:R3:W-:Y:S02]  /*0e20*/  STG.E desc[UR6][R8.64], R17 ;  /* 0x0000001108007986 */ /* 0x0007e4000c101906 */
.L_x_842:
[----:B------:R-:W-:Y:S05]  /*0e30*/  BSYNC B0 ;  /* 0x0000000000007941 */ /* 0x000fea0003800000 */
.L_x_841:
[C---:B------:R-:W-:Y:S02]  /*0e40*/  ISETP.GT.U32.AND P1, PT, R4.reuse, -0x201, PT ;  /* 0xfffffdff0400780c */ /* 0x040fe40003f24070 */
[----:B------:R-:W-:Y:S02]  /*0e50*/  IADD3 R4, R4, 0x200, RZ ;  /* 0x0000020004047810 */ /* 0x000fe40007ffe0ff */
[----:B------:R-:W-:-:S09]  /*0e60*/  IADD3 R5, R5, 0x100, RZ ;  /* 0x0000010005057810 */ /* 0x000fd20007ffe0ff */
[----:B------:R-:W-:Y:S05]  /*0e70*/  @P1 BRA `(.L_x_843) ;  /* 0xfffffff000c41947 */ /* 0x000fea000383ffff */
[----:B------:R-:W-:Y:S05]  /*0e80*/  EXIT ;  /* 0x000000000000794d */ /* 0x000fea0003800000 */
.L_x_840:
[----:B------:R-:W-:Y:S01]  /*0e90*/  HFMA2.MMA R22, -RZ, RZ, 0, 5.9604644775390625e-08 ;  /* 0x00000001ff167435 */ /* 0x000fe200000001ff */
[----:B---3--:R-:W-:Y:S01]  /*0ea0*/  MOV R23, R8 ;  /* 0x0000000800177202 */ /* 0x008fe20000000f00 */
[----:B------:R-:W-:Y:S01]  /*0eb0*/  IMAD.MOV.U32 R20, RZ, RZ, -0x1 ;  /* 0xffffffffff147424 */ /* 0x000fe200078e00ff */
[----:B------:R-:W-:-:S08]  /*0ec0*/  MOV R25, 0x1f ;  /* 0x0000001f00197802 */ /* 0x000fd00000000f00 */
[----:B012---:R-:W-:Y:S05]  /*0ed0*/  WARPSYNC.COLLECTIVE R20, `(.L_x_844) ;  /* 0x0000000014087348 */ /* 0x007fea0003c00000 */
[----:B------:R3:W4:Y:S02]  /*0ee0*/  SHFL.BFLY P2, R21, R23, R22, R25 ;  /* 0x0c00001617157389 */ /* 0x0007240000040019 */
[----:B01234-:R-:W-:Y:S01]  /*0ef0*/  ENDCOLLECTIVE ;  /* 0x000000000000791b */ /* 0x01ffe20003800000 */
.L_x_844:
[----:B------:R-:W-:Y:S01]  /*0f00*/  HFMA2.MMA R22, -RZ, RZ, 0, 1.1920928955078125e-07 ;  /* 0x00000002ff167435 */ /* 0x000fe200000001ff */
[----:B------:R-:W-:-:S05]  /*0f10*/  MOV R9, R21 ;  /* 0x0000001500097202 */ /* 0x000fca0000000f00 */
[----:B------:R-:W-:-:S05]  /*0f20*/  FADD.FTZ R9, R8, R9 ;  /* 0x0000000908097221 */ /* 0x000fca0000010000 */
[----:B------:R-:W-:-:S07]  /*0f30*/  MOV R23, R9 ;  /* 0x0000000900177202 */ /* 0x000fce0000000f00 */
[----:B------:R-:W-:Y:S05]  /*0f40*/  WARPSYNC.COLLECTIVE R20, `(.L_x_845) ;  /* 0x0000000014087348 */ /* 0x000fea0003c00000 */
[----:B------:R0:W1:Y:S02]  /*0f50*/  SHFL.BFLY P2, R21, R23, R22, R25 ;  /* 0x0c00001617157389 */ /* 0x0000640000040019 */
[----:B01----:R-:W-:Y:S01]  /*0f60*/  ENDCOLLECTIVE ;  /* 0x000000000000791b */ /* 0x003fe20003800000 */
.L_x_845:
[----:B------:R-:W-:Y:S01]  /*0f70*/  HFMA2.MMA R22, -RZ, RZ, 0, 2.384185791015625e-07 ;  /* 0x00000004ff167435 */ /* 0x000fe200000001ff */
[----:B------:R-:W-:-:S05]  /*0f80*/  MOV R12, R21 ;  /* 0x00000015000c7202 */ /* 0x000fca0000000f00 */
[----:B------:R-:W-:-:S05]  /*0f90*/  FADD.FTZ R12, R9, R12 ;  /* 0x0000000c090c7221 */ /* 0x000fca0000010000 */
[----:B------:R-:W-:-:S07]  /*0fa0*/  MOV R23, R12 ;  /* 0x0000000c00177202 */ /* 0x000fce0000000f00 */
[----:B------:R-:W-:Y:S05]  /*0fb0*/  WARPSYNC.COLLECTIVE R20, `(.L_x_846) ;  /* 0x0000000014087348 */ /* 0x000fea0003c00000 */
[----:B------:R0:W1:Y:S02]  /*0fc0*/  SHFL.BFLY P2, R21, R23, R22, R25 ;  /* 0x0c00001617157389 */ /* 0x0000640000040019 */
[----:B01----:R-:W-:Y:S01]  /*0fd0*/  ENDCOLLECTIVE ;  /* 0x000000000000791b */ /* 0x003fe20003800000 */
.L_x_846:
[----:B------:R-:W-:Y:S01]  /*0fe0*/  HFMA2.MMA R22, -RZ, RZ, 0, 4.76837158203125e-07 ;  /* 0x00000008ff167435 */ /* 0x000fe200000001ff */
[----:B------:R-:W-:-:S05]  /*0ff0*/  MOV R13, R21 ;  /* 0x00000015000d7202 */ /* 0x000fca0000000f00 */
[----:B------:R-:W-:-:S04]  /*1000*/  FADD.FTZ R13, R12, R13 ;  /* 0x0000000d0c0d7221 */ /* 0x000fc80000010000 */
[----:B------:R-:W-:-:S07]  /*1010*/  IMAD.MOV.U32 R23, RZ, RZ, R13 ;  /* 0x000000ffff177224 */ /* 0x000fce00078e000d */
[----:B------:R-:W-:Y:S05]  /*1020*/  WARPSYNC.COLLECTIVE R20, `(.L_x_847) ;  /* 0x0000000014087348 */ /* 0x000fea0003c00000 */
[----:B------:R0:W1:Y:S02]  /*1030*/  SHFL.BFLY P2, R21, R23, R22, R25 ;  /* 0x0c00001617157389 */ /* 0x0000640000040019 */
[----:B01----:R-:W-:Y:S01]  /*1040*/  ENDCOLLECTIVE ;  /* 0x000000000000791b */ /* 0x003fe20003800000 */
.L_x_847:
[----:B------:R-:W-:Y:S01]  /*1050*/  HFMA2.MMA R22, -RZ, RZ, 0, 9.5367431640625e-07 ;  /* 0x00000010ff167435 */ /* 0x000fe200000001ff */
[----:B------:R-:W-:-:S05]  /*1060*/  MOV R8, R21 ;  /* 0x0000001500087202 */ /* 0x000fca0000000f00 */
[----:B------:R-:W-:-:S05]  /*1070*/  FADD.FTZ R9, R13, R8 ;  /* 0x000000080d097221 */ /* 0x000fca0000010000 */
[----:B------:R-:W-:-:S07]  /*1080*/  MOV R23, R9 ;  /* 0x0000000900177202 */ /* 0x000fce0000000f00 */
[----:B------:R-:W-:Y:S05]  /*1090*/  WARPSYNC.COLLECTIVE R20, `(.L_x_848) ;  /* 0x0000000014087348 */ /* 0x000fea0003c00000 */
[----:B------:R0:W1:Y:S02]  /*10a0*/  SHFL.BFLY P2, R21, R23, R22, R25 ;  /* 0x0c00001617157389 */ /* 0x0000640000040019 */
[----:B01----:R-:W-:Y:S01]  /*10b0*/  ENDCOLLECTIVE ;  /* 0x000000000000791b */ /* 0x003fe20003800000 */
.L_x_848:
[----:B------:R-:W-:Y:S01]  /*10c0*/  HFMA2.MMA R22, -RZ, RZ, 0, 5.9604644775390625e-08 ;  /* 0x00000001ff167435 */ /* 0x000fe200000001ff */
[----:B------:R-:W-:Y:S02]  /*10d0*/  MOV R23, R11 ;  /* 0x0000000b00177202 */ /* 0x000fe40000000f00 */
[----:B------:R-:W-:-:S08]  /*10e0*/  MOV R8, R21 ;  /* 0x0000001500087202 */ /* 0x000fd00000000f00 */
[----:B------:R-:W-:Y:S05]  /*10f0*/  WARPSYNC.COLLECTIVE R20, `(.L_x_849) ;  /* 0x0000000014087348 */ /* 0x000fea0003c00000 */
[----:B------:R0:W1:Y:S02]  /*1100*/  SHFL.BFLY P2, R21, R23, R22, R25 ;  /* 0x0c00001617157389 */ /* 0x0000640000040019 */
[----:B01----:R-:W-:Y:S01]  /*1110*/  ENDCOLLECTIVE ;  /* 0x000000000000791b */ /* 0x003fe20003800000 */
.L_x_849:
[----:B------:R-:W-:Y:S01]  /*1120*/  HFMA2.MMA R22, -RZ, RZ, 0, 1.1920928955078125e-07 ;  /* 0x00000002ff167435 */ /* 0x000fe200000001ff */
[----:B------:R-:W-:-:S05]  /*1130*/  MOV R12, R21 ;  /* 0x00000015000c7202 */ /* 0x000fca0000000f00 */
[----:B------:R-:W-:-:S04]  /*1140*/  FADD.FTZ R14, R11, R12 ;  /* 0x0000000c0b0e7221 */ /* 0x000fc80000010000 */
[----:B------:R-:W-:-:S07]  /*1150*/  IMAD.MOV.U32 R23, RZ, RZ, R14 ;  /* 0x000000ffff177224 */ /* 0x000fce00078e000e */
[----:B------:R-:W-:Y:S05]  /*1160*/  WARPSYNC.COLLECTIVE R20, `(.L_x_850) ;  /* 0x0000000014087348 */ /* 0x000fea0003c00000 */
[----:B------:R0:W1:Y:S02]  /*1170*/  SHFL.BFLY P2, R21, R23, R22, R25 ;  /* 0x0c00001617157389 */ /* 0x0000640000040019 */
[----:B01----:R-:W-:Y:S01]  /*1180*/  ENDCOLLECTIVE ;  /* 0x000000000000791b */ /* 0x003fe20003800000 */
.L_x_850:
[----:B------:R-:W-:Y:S01]  /*1190*/  HFMA2.MMA R22, -RZ, RZ, 0, 2.384185791015625e-07 ;  /* 0x00000004ff167435 */ /* 0x000fe200000001ff */
[----:B------:R-:W-:-:S05]  /*11a0*/  MOV R13, R21 ;  /* 0x00000015000d7202 */ /* 0x000fca0000000f00 */
[----:B------:R-:W-:-:S05]  /*11b0*/  FADD.FTZ R15, R14, R13 ;  /* 0x0000000d0e0f7221 */ /* 0x000fca0000010000 */
[----:B------:R-:W-:-:S07]  /*11c0*/  MOV R23, R15 ;  /* 0x0000000f00177202 */ /* 0x000fce0000000f00 */
[----:B------:R-:W-:Y:S05]  /*11d0*/  WARPSYNC.COLLECTIVE R20, `(.L_x_851) ;  /* 0x0000000014087348 */ /* 0x000fea0003c00000 */
[----:B------:R0:W1:Y:S02]  /*11e0*/  SHFL.BFLY P2, R21, R23, R22, R25 ;  /* 0x0c00001617157389 */ /* 0x0000640000040019 */
[----:B01----:R-:W-:Y:S01]  /*11f0*/  ENDCOLLECTIVE ;  /* 0x000000000000791b */ /* 0x003fe20003800000 */
.L_x_851:
[----:B------:R-:W-:Y:S01]  /*1200*/  HFMA2.MMA R22, -RZ, RZ, 0, 4.76837158203125e-07 ;  /* 0x00000008ff167435 */ /* 0x000fe200000001ff */
[----:B------:R-:W-:-:S05]  /*1210*/  MOV R16, R21 ;  /* 0x0000001500107202 */ /* 0x000fca0000000f00 */
[----:B------:R-:W-:-:S05]  /*1220*/  FADD.FTZ R16, R15, R16 ;  /* 0x000000100f107221 */ /* 0x000fca0000010000 */
[----:B------:R-:W-:-:S07]  /*1230*/  MOV R23, R16 ;  /* 0x0000001000177202 */ /* 0x000fce0000000f00 */
[----:B------:R-:W-:Y:S05]  /*1240*/  WARPSYNC.COLLECTIVE R20, `(.L_x_852) ;  /* 0x0000000014087348 */ /* 0x000fea0003c00000 */
[----:B------:R0:W1:Y:S02]  /*1250*/  SHFL.BFLY P2, R21, R23, R22, R25 ;  /* 0x0c00001617157389 */ /* 0x0000640000040019 */
[----:B01----:R-:W-:Y:S01]  /*1260*/  ENDCOLLECTIVE ;  /* 0x000000000000791b */ /* 0x003fe20003800000 */
.L_x_852:
[----:B------:R-:W-:Y:S01]  /*1270*/  HFMA2.MMA R22, -RZ, RZ, 0, 9.5367431640625e-07 ;  /* 0x00000010ff167435 */ /* 0x000fe200000001ff */
[----:B------:R-:W-:-:S05]  /*1280*/  MOV R11, R21 ;  /* 0x00000015000b7202 */ /* 0x000fca0000000f00 */
[----:B------:R-:W-:-:S04]  /*1290*/  FADD.FTZ R11, R16, R11 ;  /* 0x0000000b100b7221 */ /* 0x000fc80000010000 */
[----:B------:R-:W-:-:S07]  /*12a0*/  IMAD.MOV.U32 R23, RZ, RZ, R11 ;  /* 0x000000ffff177224 */ /* 0x000fce00078e000b */
[----:B------:R-:W-:Y:S05]  /*12b0*/  WARPSYNC.COLLECTIVE R20, `(.L_x_853) ;  /* 0x0000000014087348 */ /* 0x000fea0003c00000 */
[----:B------:R0:W1:Y:S02]  /*12c0*/  SHFL.BFLY P2, R21, R23, R22, R25 ;  /* 0x0c00001617157389 */ /* 0x0000640000040019 */
[----:B01----:R-:W-:Y:S01]  /*12d0*/  ENDCOLLECTIVE ;  /* 0x000000000000791b */ /* 0x003fe20003800000 */
.L_x_853:
[----:B------:R-:W-:Y:S01]  /*12e0*/  HFMA2.MMA R22, -RZ, RZ, 0, 5.9604644775390625e-08 ;  /* 0x00000001ff167435 */ /* 0x000fe200000001ff */
[----:B------:R-:W-:Y:S02]  /*12f0*/  MOV R23, R10 ;  /* 0x0000000a00177202 */ /* 0x000fe40000000f00 */
[----:B------:R-:W-:-:S08]  /*1300*/  MOV R12, R21 ;  /* 0x00000015000c7202 */ /* 0x000fd00000000f00 */
[----:B------:R-:W-:Y:S05]  /*1310*/  WARPSYNC.COLLECTIVE R20, `(.L_x_854) ;  /* 0x0000000014087348 */ /* 0x000fea0003c00000 */
[----:B------:R0:W1:Y:S02]  /*1320*/  SHFL.BFLY P2, R21, R23, R22, R25 ;  /* 0x0c00001617157389 */ /* 0x0000640000040019 */
[----:B01----:R-:W-:Y:S01]  /*1330*/  ENDCOLLECTIVE ;  /* 0x000000000000791b */ /* 0x003fe20003800000 */
.L_x_854:
[----:B------:R-:W-:Y:S01]  /*1340*/  HFMA2.MMA R22, -RZ, RZ, 0, 1.1920928955078125e-07 ;  /* 0x00000002ff167435 */ /* 0x000fe200000001ff */
[----:B------:R-:W-:-:S05]  /*1350*/  MOV R13, R21 ;  /* 0x00000015000d7202 */ /* 0x000fca0000000f00 */
[----:B------:R-:W-:-:S05]  /*1360*/  FADD.FTZ R17, R10, R13 ;  /* 0x0000000d0a117221 */ /* 0x000fca0000010000 */
[----:B------:R-:W-:-:S07]  /*1370*/  MOV R23, R17 ;  /* 0x0000001100177202 */ /* 0x000fce0000000f00 */
[----:B------:R-:W-:Y:S05]  /*1380*/  WARPSYNC.COLLECTIVE R20, `(.L_x_855) ;  /* 0x0000000014087348 */ /* 0x000fea0003c00000 */
[----:B------:R0:W1:Y:S02]  /*1390*/  SHFL.BFLY P2, R21, R23, R22, R25 ;  /* 0x0c00001617157389 */ /* 0x0000640000040019 */
[----:B01----:R-:W-:Y:S01]  /*13a0*/  ENDCOLLECTIVE ;  /* 0x000000000000791b */ /* 0x003fe20003800000 */
.L_x_855:
[----:B------:R-:W-:Y:S01]  /*13b0*/  HFMA2.MMA R22, -RZ, RZ, 0, 2.384185791015625e-07 ;  /* 0x00000004ff167435 */ /* 0x000fe200000001ff */
[----:B------:R-:W-:-:S05]  /*13c0*/  MOV R16, R21 ;  /* 0x0000001500107202 */ /* 0x000fca0000000f00 */
[----:B------:R-:W-:-:S04]  /*13d0*/  FADD.FTZ R18, R17, R16 ;  /* 0x0000001011127221 */ /* 0x000fc80000010000 */
[----:B------:R-:W-:-:S07]  /*13e0*/  IMAD.MOV.U32 R23, RZ, RZ, R18 ;  /* 0x000000ffff177224 */ /* 0x000fce00078e0012 */
[----:B------:R-:W-:Y:S05]  /*13f0*/  WARPSYNC.COLLECTIVE R20, `(.L_x_856) ;  /* 0x0000000014087348 */ /* 0x000fea0003c00000 */
[----:B------:R0:W1:Y:S02]  /*1400*/  SHFL.BFLY P2, R21, R23, R22, R25 ;  /* 0x0c00001617157389 */ /* 0x0000640000040019 */
[----:B01----:R-:W-:Y:S01]  /*1410*/  ENDCOLLECTIVE ;  /* 0x000000000000791b */ /* 0x003fe20003800000 */
.L_x_856:
[----:B------:R-:W-:Y:S01]  /*1420*/  HFMA2.MMA R22, -RZ, RZ, 0, 4.76837158203125e-07 ;  /* 0x00000008ff167435 */ /* 0x000fe200000001ff */
[----:B------:R-:W-:-:S05]  /*1430*/  MOV R19, R21 ;  /* 0x0000001500137202 */ /* 0x000fca0000000f00 */
[----:B------:R-:W-:-:S05]  /*1440*/  FADD.FTZ R19, R18, R19 ;  /* 0x0000001312137221 */ /* 0x000fca0000010000 */
[----:B------:R-:W-:-:S07]  /*1450*/  MOV R23, R19 ;  /* 0x0000001300177202 */ /* 0x000fce0000000f00 */
[----:B------:R-:W-:Y:S05]  /*1460*/  WARPSYNC.COLLECTIVE R20, `(.L_x_857) ;  /* 0x0000000014087348 */ /* 0x000fea0003c00000 */
[----:B------:R0:W1:Y:S02]  /*1470*/  SHFL.BFLY P2, R21, R23, R22, R25 ;  /* 0x0c00001617157389 */ /* 0x0000640000040019 */
[----:B01----:R-:W-:Y:S01]  /*1480*/  ENDCOLLECTIVE ;  /* 0x000000000000791b */ /* 0x003fe20003800000 */
.L_x_857:
[----:B------:R-:W-:Y:S01]  /*1490*/  HFMA2.MMA R22, -RZ, RZ, 0, 9.5367431640625e-07 ;  /* 0x00000010ff167435 */ /* 0x000fe200000001ff */
[----:B------:R-:W-:-:S05]  /*14a0*/  MOV R10, R21 ;  /* 0x00000015000a7202 */ /* 0x000fca0000000f00 */
[----:B------:R-:W-:-:S05]  /*14b0*/  FADD.FTZ R10, R19, R10 ;  /* 0x0000000a130a7221 */ /* 0x000fca0000010000 */
[----:B------:R-:W-:-:S07]  /*14c0*/  MOV R23, R10 ;  /* 0x0000000a00177202 */ /* 0x000fce0000000f00 */
[----:B------:R-:W-:Y:S05]  /*14d0*/  WARPSYNC.COLLECTIVE R20, `(.L_x_858) ;  /* 0x0000000014087348 */ /* 0x000fea0003c00000 */
[----:B------:R0:W1:Y:S02]  /*14e0*/  SHFL.BFLY P2, R21, R23, R22, R25 ;  /* 0x0c00001617157389 */ /* 0x0000640000040019 */
[----:B01----:R-:W-:Y:S01]  /*14f0*/  ENDCOLLECTIVE ;  /* 0x000000000000791b */ /* 0x003fe20003800000 */
.L_x_858:
[----:B------:R-:W-:Y:S01]  /*1500*/  MOV R15, R21 ;  /* 0x00000015000f7202 */ /* 0x000fe20000000f00 */
[----:B------:R-:W-:Y:S06]  /*1510*/  BRA `(.L_x_859) ;  /* 0xfffffff400d07947 */ /* 0x000fec000383ffff */
.L_x_860:
        /* <DEDUP_REMOVED lines=14> */
.L_x_9090:


//--------------------- .text._ZN10layer_norm13ln_bwd_kernelINS_13Kernel_traitsI13__nv_bfloat16S2_S2_S2_fjLj512ELj1ELj4ELj1ELj16ENS_18Kernel_traits_baseILj512ES2_S2_S2_S2_fjLj128EEEEELb1ELb1ELb1ELb1EEEvNS_9BwdParamsE --------------------------
	.section	.text._ZN10layer_norm13ln_bwd_kernelINS_13Kernel_traitsI13__nv_bfloat16S2_S2_S2_fjLj512ELj1ELj4ELj1ELj16ENS_18Kernel_traits_baseILj512ES2_S2_S2_S2_fjLj128EEEEELb1ELb1ELb1ELb1EEEvNS_9BwdParamsE,"ax",@progbits
	.align	128
        .global         _ZN10layer_norm13ln_bwd_kernelINS_13Kernel_traitsI13__nv_bfloat16S2_S2_S2_fjLj512ELj1ELj4ELj1ELj16ENS_18Kernel_traits_baseILj512ES2_S2_S2_S2_fjLj128EEEEELb1ELb1ELb1ELb1EEEvNS_9BwdParamsE
        .type           _ZN10layer_norm13ln_bwd_kernelINS_13Kernel_traitsI13__nv_bfloat16S2_S2_S2_fjLj512ELj1ELj4ELj1ELj16ENS_18Kernel_traits_baseILj512ES2_S2_S2_S2_fjLj128EEEEELb1ELb1ELb1ELb1EEEvNS_9BwdParamsE,@function
        .size           _ZN10layer_norm13ln_bwd_kernelINS_13Kernel_traitsI13__nv_bfloat16S2_S2_S2_fjLj512ELj1ELj4ELj1ELj16ENS_18Kernel_traits_baseILj512ES2_S2_S2_S2_fjLj128EEEEELb1ELb1ELb1ELb1EEEvNS_9BwdParamsE,(.L_x_9091 - _ZN10layer_norm13ln_bwd_kernelINS_13Kernel_traitsI13__nv_bfloat16S2_S2_S2_fjLj512ELj1ELj4ELj1ELj16ENS_18Kernel_traits_baseILj512ES2_S2_S2_S2_fjLj128EEEEELb1ELb1ELb1ELb1EEEvNS_9BwdParamsE)
        .other          _ZN10layer_norm13ln_bwd_kernelINS_13Kernel_traitsI13__nv_bfloat16S2_S2_S2_fjLj512ELj1ELj4ELj1ELj16ENS_18Kernel_traits_baseILj512ES2_S2_S2_S2_fjLj128EEEEELb1ELb1ELb1ELb1EEEvNS_9BwdParamsE,@"STO_CUDA_ENTRY STV_DEFAULT"
_ZN10layer_norm13ln_bwd_kernelINS_13Kernel_traitsI13__nv_bfloat16S2_S2_S2_fjLj512ELj1ELj4ELj1ELj16ENS_18Kernel_traits_baseILj512ES2_S2_S2_S2_fjLj128EEEEELb1ELb1ELb1ELb1EEEvNS_9BwdParamsE:
.text._ZN10layer_norm13ln_bwd_kernelINS_13Kernel_traitsI13__nv_bfloat16S2_S2_S2_fjLj512ELj1ELj4ELj1ELj16ENS_18Kernel_traits_baseILj512ES2_S2_S2_S2_fjLj128EEEEELb1ELb1ELb1ELb1EEEvNS_9BwdParamsE:
[----:B------:R-:W-:Y:S01]  /*0000*/  LDC R1, c[0x0][0x28] ;  /* 0x00000a00ff017b82 */ /* 0x000fe20000000800 */
[----:B------:R-:W0:Y:S01]  /*0010*/  S2R R114, SR_TID.X ;  /* 0x0000000000727919 */ /* 0x000e220000002100 */
[----:B------:R-:W-:Y:S01]  /*0020*/  ULDC.64 UR4, c[0x0][0x278] ;  /* 0x00009e0000047ab9 */ /* 0x000fe20000000a00 */
        /* <DEDUP_REMOVED lines=14> */
[----:B------:R-:W-:Y:S01]  /*0110*/  LOP3.LUT R114, R114, 0x1f, RZ, 0xc0, !PT ;  /* 0x0000001f72727812 */ /* 0x000fe200078ec0ff */
[----:B------:R-:W1:Y:S02]  /*0120*/  S2R R0, SR_CTAID.X ;  /* 0x0000000000007919 */ /* 0x000e640000002500 */
        /* <DEDUP_REMOVED lines=28> */
.L_x_862:
[----:B------:R-:W-:Y:S01]  /*02f0*/  ULDC.64 UR6, c[0x0][0x260] ;  /* 0x0000980000067ab9 */ /* 0x000fe20000000a00 */
[----:B------:R-:W0:Y:S01]  /*0300*/  LDC.U8 R13, c[0x0][0x2a0] ;  /* 0x0000a800ff0d7b82 */ /* 0x000e220000000000 */
        /* <DEDUP_REMOVED lines=29> */
[C---:B------:R-:W-:Y:S01]  /*04e0*/  IMAD.U32 R112, R5.reuse, 0x10000, RZ ;  /* 0x0001000005707824 */ /* 0x040fe200078e00ff */
[----:B------:R-:W-:Y:S02]  /*04f0*/  SHF.L.U32 R113, R4, 0x10, RZ ;  /* 0x0000001004717819 */ /* 0x000fe400000006ff */
[----:B------:R-:W-:Y:S01]  /*0500*/  PRMT R0, R5, 0x7632, R0 ;  /* 0x0000763205007816 */ /* 0x000fe20000000000 */
[----:B---3--:R-:W-:Y:S01]  /*0510*/  IMAD.U32 R17, R8, 0x10000, RZ ;  /* 0x0001000008117824 */ /* 0x008fe200078e00ff */
[C---:B------:R-:W-:Y:S01]  /*0520*/  PRMT R4, R6.reuse, 0x7632, R4 ;  /* 0x0000763206047816 */ /* 0x040fe20000000004 */
[----:B------:R-:W-:Y:S01]  /*0530*/  IMAD.U32 R14, R11, 0x10000, RZ ;  /* 0x000100000b0e7824 */ /* 0x000fe200078e00ff */
[----:B------:R-:W-:-:S02]  /*0540*/  SHF.L.U32 R19, R6, 0x10, RZ ;  /* 0x0000001006137819 */ /* 0x000fc400000006ff */
[C---:B------:R-:W-:Y:S02]  /*0550*/  PRMT R5, R7.reuse, 0x7632, R5 ;  /* 0x0000763207057816 */ /* 0x040fe40000000005 */
[----:B------:R-:W-:Y:S02]  /*0560*/  SHF.L.U32 R18, R7, 0x10, RZ ;  /* 0x0000001007127819 */ /* 0x000fe400000006ff */
[----:B------:R-:W-:Y:S02]  /*0570*/  PRMT R6, R8, 0x7632, R6 ;  /* 0x0000763208067816 */ /* 0x000fe40000000006 */
[----:B------:R-:W-:Y:S02]  /*0580*/  PRMT R7, R9, 0x7632, R7 ;  /* 0x0000763209077816 */ /* 0x000fe40000000007 */
[----:B------:R-:W-:Y:S02]  /*0590*/  PRMT R2, R10, 0x7632, R2 ;  /* 0x000076320a027816 */ /* 0x000fe40000000002 */
[----:B------:R-:W-:Y:S01]  /*05a0*/  PRMT R3, R11, 0x7632, R3 ;  /* 0x000076320b037816 */ /* 0x000fe20000000003 */
[----:B------:R-:W-:Y:S01]  /*05b0*/  IMAD.U32 R7, R7, 0x10000, RZ ;  /* 0x0001000007077824 */ /* 0x000fe200078e00ff */
        /* <DEDUP_REMOVED lines=8> */
[----:B0-----:R-:W-:-:S07]  /*0640*/  SHF.L.U32 R5, R3, 0x10, RZ ;  /* 0x0000001003057819 */ /* 0x001fce00000006ff */
.L_x_950:
        /* <DEDUP_REMOVED lines=8> */
[----:B-----5:R4:W5:Y:S01]  /*06d0*/  LDG.E R4, desc[UR4][R118.64] ;  /* 0x0000000476047981 */ /* 0x020962000c1e1900 */
[----:B--2---:R-:W-:-:S06]  /*06e0*/  IMAD.WIDE R110, R115, 0x4, R110 ;  /* 0x00000004736e7825 */ /* 0x004fcc00078e026e */
[----:B------:R-:W2:Y:S01]  /*06f0*/  LDC.64 R120, c[0x0][0x250] ;  /* 0x00009400ff787b82 */ /* 0x000ea20000000a00 */
        /* <DEDUP_REMOVED lines=8> */
[----:B--2---:R-:W-:-:S04]  /*0780*/  IMAD.WIDE R120, R115, 0x4, R120 ;  /* 0x0000000473787825 */ /* 0x004fc800078e0278 */
[----:B------:R-:W-:Y:S01]  /*0790*/  IMAD.WIDE.U32 R124, R0, 0x10, R124 ;  /* 0x00000010007c7825 */ /* 0x000fe200078e007c */
[----:B---3--:R-:W-:-:S13]  /*07a0*/  ISETP.GT.AND P2, PT, R122, RZ, PT ;  /* 0x000000ff7a00720c */ /* 0x008fda0003f44270 */
[----:B----4-:R-:W-:Y:S05]  /*07b0*/  @P2 BRA `(.L_x_865) ;  /* 0x0000000000542947 */ /* 0x010fea0003800000 */
[----:B-----5:R-:W-:Y:S01]  /*07c0*/  ISETP.GE.AND P3, PT, R117, 0x1, PT ;  /* 0x000000017500780c */ /* 0x020fe20003f66270 */
[----:B------:R-:W0:Y:S01]  /*07d0*/  LDC.64 R120, c[0x0][0x240] ;  /* 0x00009000ff787b82 */ /* 0x000e220000000a00 */
[----:B------:R-:W-:Y:S01]  /*07e0*/  MOV R119, UR16 ;  /* 0x0000001000777c02 */ /* 0x000fe20008000f00 */
[----:B------:R-:W-:Y:S01]  /*07f0*/  HFMA2.MMA R123, -RZ, RZ, 0, 0 ;  /* 0x00000000ff7b7435 */ /* 0x000fe200000001ff */
[----:B------:R-:W-:Y:S02]  /*0800*/  IMAD.U32 R118, RZ, RZ, UR17 ;  /* 0x00000011ff767e24 */ /* 0x000fe4000f8e00ff */
[----:B------:R-:W-:-:S04]  /*0810*/  ISETP.NE.U32.AND P0, PT, R119, RZ, PT ;  /* 0x000000ff7700720c */ /* 0x000fc80003f05070 */
[----:B------:R-:W-:-:S03]  /*0820*/  ISETP.NE.AND.EX P0, PT, R118, RZ, PT, P0 ;  /* 0x000000ff7600720c */ /* 0x000fc60003f05300 */
[----:B------:R-:W-:-:S05]  /*0830*/  @P3 IADD3 R111, R117, -0x1, RZ ;  /* 0xffffffff756f3810 */ /* 0x000fca0007ffe0ff */
[----:B------:R-:W-:-:S05]  /*0840*/  @P3 IMAD R111, R111, R116, RZ ;  /* 0x000000746f6f3224 */ /* 0x000fca00078e02ff */
[----:B------:R-:W-:Y:S01]  /*0850*/  @P3 SHF.R.S32.HI R110, RZ, 0x1f, R111 ;  /* 0x0000001fff6e3819 */ /* 0x000fe2000001146f */
[----:B------:R1:W5:Y:S03]  /*0860*/  @P0 LDG.E.128 R24, desc[UR4][R126.64] ;  /* 0x000000047e180981 */ /* 0x000366000c1e1d00 */
[----:B------:R-:W-:Y:S01]  /*0870*/  @P3 LEA.HI R111, R110, R111, RZ, 0x3 ;  /* 0x0000006f6e6f3211 */ /* 0x000fe200078f18ff */
[----:B------:R1:W5:Y:S03]  /*0880*/  @P0 LDG.E.128 R20, desc[UR4][R124.64] ;  /* 0x000000047c140981 */ /* 0x000366000c1e1d00 */
[----:B------:R-:W-:-:S04]  /*0890*/  @P3 LEA.HI.SX32 R123, R111, R114, 0x1d ;  /* 0x000000726f7b3211 */ /* 0x000fc800078feaff */
[C---:B------:R-:W-:Y:S01]  /*08a0*/  IADD3 R111, R123.reuse, 0x20, RZ ;  /* 0x000000207b6f7810 */ /* 0x040fe20007ffe0ff */
[----:B0-----:R-:W-:-:S04]  /*08b0*/  IMAD.WIDE.U32 R122, R123, 0x8, R120 ;  /* 0x000000087b7a7825 */ /* 0x001fc800078e0078 */
[----:B------:R-:W-:Y:S02]  /*08c0*/  IMAD.WIDE.U32 R120, R111, 0x8, R120 ;  /* 0x000000086f787825 */ /* 0x000fe400078e0078 */
[----:B------:R-:W5:Y:S04]  /*08d0*/  LDG.E.64 R122, desc[UR4][R122.64] ;  /* 0x000000047a7a7981 */ /* 0x000f68000c1e1b00 */
[----:B------:R-:W5:Y:S01]  /*08e0*/  LDG.E.64 R120, desc[UR4][R120.64] ;  /* 0x0000000478787981 */ /* 0x000f62000c1e1b00 */
[----:B------:R-:W-:Y:S01]  /*08f0*/  CS2R R110, SRZ ;  /* 0x00000000006e7805 */ /* 0x000fe2000001ff00 */
[----:B-1----:R-:W-:Y:S06]  /*0900*/  BRA `(.L_x_866) ;  /* 0x0000000c00187947 */ /* 0x002fec0003800000 */
.L_x_865:
[----:B------:R-:W0:Y:S01]  /*0910*/  LDC.64 R104, c[0x0][0x238] ;  /* 0x00008e00ff687b82 */ /* 0x000e220000000a00 */
[----:B------:R-:W-:Y:S01]  /*0920*/  VIADD R3, R122, 0xffffffff ;  /* 0xffffffff7a037836 */ /* 0x000fe20000000000 */
[----:B------:R1:W2:Y:S03]  /*0930*/  LDG.E R134, desc[UR4][R120.64] ;  /* 0x0000000478867981 */ /* 0x0002a6000c1e1900 */
        /* <DEDUP_REMOVED lines=10> */
[C-C-:B---3--:R-:W-:Y:S01]  /*09e0*/  IMAD.WIDE.U32 R100, R3.reuse, 0x10, R108.reuse ;  /* 0x0000001003647825 */ /* 0x148fe200078e006c */
[----:B------:R-:W-:Y:S01]  /*09f0*/  IADD3 R3, R3, 0x20, RZ ;  /* 0x0000002003037810 */ /* 0x000fe20007ffe0ff */
[----:B------:R-:W3:Y:S04]  /*0a00*/  LDG.E.128 R104, desc[UR4][R104.64] ;  /* 0x0000000468687981 */ /* 0x000ee8000c1e1d00 */
[----:B------:R-:W3:Y:S01]  /*0a10*/  LDG.E.128 R100, desc[UR4][R100.64] ;  /* 0x0000000464647981 */ /* 0x000ee2000c1e1d00 */
[----:B------:R-:W-:-:S06]  /*0a20*/  IMAD.WIDE.U32 R108, R3, 0x10, R108 ;  /* 0x00000010036c7825 */ /* 0x000fcc00078e006c */
[----:B------:R-:W3:Y:S01]  /*0a30*/  LDG.E.128 R108, desc[UR4][R108.64] ;  /* 0x000000046c6c7981 */ /* 0x000ee2000c1e1d00 */
[----:B------:R-:W-:-:S05]  /*0a40*/  @P3 IADD3 R3, R117, -0x1, RZ ;  /* 0xffffffff75033810 */ /* 0x000fca0007ffe0ff */
[----:B------:R-:W-:-:S05]  /*0a50*/  @P3 IMAD R3, R3, R116, RZ ;  /* 0x0000007403033224 */ /* 0x000fca00078e02ff */
[----:B------:R-:W-:-:S04]  /*0a60*/  @P3 SHF.R.S32.HI R128, RZ, 0x1f, R3 ;  /* 0x0000001fff803819 */ /* 0x000fc80000011403 */
[----:B------:R-:W-:Y:S02]  /*0a70*/  @P3 LEA.HI R3, R128, R3, RZ, 0x3 ;  /* 0x0000000380033211 */ /* 0x000fe400078f18ff */
[----:B------:R-:W-:Y:S02]  /*0a80*/  MOV R129, RZ ;  /* 0x000000ff00817202 */ /* 0x000fe40000000f00 */
[----:B------:R-:W-:-:S05]  /*0a90*/  @P3 LEA.HI.SX32 R129, R3, R114, 0x1d ;  /* 0x0000007203813211 */ /* 0x000fca00078feaff */
[----:B-1----:R-:W-:-:S04]  /*0aa0*/  VIADD R121, R129, 0x20 ;  /* 0x0000002081797836 */ /* 0x002fc80000000000 */
[----:B----4-:R-:W-:-:S06]  /*0ab0*/  IMAD.WIDE.U32 R120, R121, 0x8, R122 ;  /* 0x0000000879787825 */ /* 0x010fcc00078e007a */
[----:B------:R-:W5:Y:S01]  /*0ac0*/  LDG.E.64 R120, desc[UR4][R120.64] ;  /* 0x0000000478787981 */ /* 0x000f62000c1e1b00 */
[----:B------:R-:W-:Y:S01]  /*0ad0*/  IMAD.U32 R119, RZ, RZ, UR16 ;  /* 0x00000010ff777e24 */ /* 0x000fe2000f8e00ff */
[----:B------:R-:W-:-:S04]  /*0ae0*/  MOV R118, UR17 ;  /* 0x0000001100767c02 */ /* 0x000fc80008000f00 */
[----:B------:R-:W-:-:S04]  /*0af0*/  ISETP.NE.U32.AND P0, PT, R119, RZ, PT ;  /* 0x000000ff7700720c */ /* 0x000fc80003f05070 */
[----:B------:R-:W-:Y:S01]  /*0b00*/  ISETP.NE.AND.EX P0, PT, R118, RZ, PT, P0 ;  /* 0x000000ff7600720c */ /* 0x000fe20003f05300 */
[----:B------:R-:W-:-:S05]  /*0b10*/  IMAD.WIDE.U32 R128, R129, 0x8, R122 ;  /* 0x0000000881807825 */ /* 0x000fca00078e007a */
[----:B------:R-:W5:Y:S07]  /*0b20*/  LDG.E.64 R122, desc[UR4][R128.64] ;  /* 0x00000004807a7981 */ /* 0x000f6e000c1e1b00 */
[----:B------:R0:W5:Y:S04]  /*0b30*/  @P0 LDG.E.128 R24, desc[UR4][R126.64] ;  /* 0x000000047e180981 */ /* 0x000168000c1e1d00 */
[----:B------:R1:W5:Y:S01]  /*0b40*/  @P0 LDG.E.128 R20, desc[UR4][R124.64] ;  /* 0x000000047c140981 */ /* 0x000362000c1e1d00 */
[----:B------:R-:W-:-:S04]  /*0b50*/  ISETP.NE.AND P0, PT, R13, RZ, PT ;  /* 0x000000ff0d00720c */ /* 0x000fc80003f05270 */
[----:B--2---:R-:W-:Y:S02]  /*0b60*/  FSEL R136, R134, RZ, !P0 ;  /* 0x000000ff86887208 */ /* 0x004fe40004000000 */
[----:B------:R-:W-:Y:S02]  /*0b70*/  SHF.L.U32 R3, R96, 0x10, RZ ;  /* 0x0000001060037819 */ /* 0x000fe400000006ff */
[----:B------:R-:W-:Y:S02]  /*0b80*/  PRMT R132, R98, 0x7632, R132 ;  /* 0x0000763262847816 */ /* 0x000fe40000000084 */
[C---:B------:R-:W-:Y:S01]  /*0b90*/  PRMT R133, R99.reuse, 0x7632, R133 ;  /* 0x0000763263857816 */ /* 0x040fe20000000085 */
[----:B------:R-:W-:Y:S01]  /*0ba0*/  FADD.FTZ R3, -R136, R3 ;  /* 0x0000000388037221 */ /* 0x000fe20000010100 */
[----:B0-----:R-:W-:Y:S01]  /*0bb0*/  SHF.L.U32 R127, R99, 0x10, RZ ;  /* 0x00000010637f7819 */ /* 0x001fe200000006ff */
[----:B------:R-:W-:Y:S01]  /*0bc0*/  IMAD.U32 R132, R132, 0x10000, RZ ;  /* 0x0001000084847824 */ /* 0x000fe200078e00ff */
[C---:B---3--:R-:W-:Y:S01]  /*0bd0*/  PRMT R126, R100.reuse, 0x7632, R126 ;  /* 0x00007632647e7816 */ /* 0x048fe2000000007e */
[----:B------:R-:W-:Y:S01]  /*0be0*/  IMAD.U32 R129, R101, 0x10000, RZ ;  /* 0x0001000065817824 */ /* 0x000fe200078e00ff */
[----:B------:R-:W-:-:S02]  /*0bf0*/  SHF.L.U32 R130, R100, 0x10, RZ ;  /* 0x0000001064827819 */ /* 0x000fc400000006ff */
[----:B-1----:R-:W-:Y:S02]  /*0c00*/  PRMT R124, R101, 0x7632, R124 ;  /* 0x00007632657c7816 */ /* 0x002fe4000000007c */
[----:B------:R-:W-:Y:S02]  /*0c10*/  PRMT R131, R96, 0x7632, R131 ;  /* 0x0000763260837816 */ /* 0x000fe40000000083 */
[C---:B------:R-:W-:Y:S02]  /*0c20*/  PRMT R100, R103.reuse, 0x7632, R100 ;  /* 0x0000763267647816 */ /* 0x040fe40000000064 */
[----:B------:R-:W-:Y:S02]  /*0c30*/  SHF.L.U32 R101, R103, 0x10, RZ ;  /* 0x0000001067657819 */ /* 0x000fe400000006ff */
[----:B------:R-:W-:Y:S02]  /*0c40*/  PRMT R96, R97, 0x7632, R96 ;  /* 0x0000763261607816 */ /* 0x000fe40000000060 */
[----:B------:R-:W-:Y:S01]  /*0c50*/  PRMT R103, R105, 0x7632, R103 ;  /* 0x0000763269677816 */ /* 0x000fe20000000067 */
[----:B------:R-:W-:Y:S01]  /*0c60*/  FADD.FTZ R147, -R136, R132 ;  /* 0x0000008488937221 */ /* 0x000fe20000010100 */
[----:B------:R-:W-:Y:S01]  /*0c70*/  SHF.L.U32 R97, R97, 0x10, RZ ;  /* 0x0000001061617819 */ /* 0x000fe200000006ff */
[----:B------:R-:W-:Y:S01]  /*0c80*/  FMUL.FTZ R3, R4, R3 ;  /* 0x0000000304037220 */ /* 0x000fe20000410000 */
[----:B------:R-:W-:-:S02]  /*0c90*/  PRMT R99, R102, 0x7632, R99 ;  /* 0x0000763266637816 */ /* 0x000fc40000000063 */
[----:B------:R-:W-:Y:S01]  /*0ca0*/  SHF.L.U32 R133, R133, 0x10, RZ ;  /* 0x0000001085857819 */ /* 0x000fe200000006ff */
[----:B------:R-:W-:Y:S01]  /*0cb0*/  FADD.FTZ R139, -R136, R127 ;  /* 0x0000007f888b7221 */ /* 0x000fe20000010100 */
[----:B------:R-:W-:Y:S02]  /*0cc0*/  SHF.L.U32 R105, R105, 0x10, RZ ;  /* 0x0000001069697819 */ /* 0x000fe400000006ff */
[----:B------:R-:W-:Y:S02]  /*0cd0*/  SHF.L.U32 R128, R102, 0x10, RZ ;  /* 0x0000001066807819 */ /* 0x000fe400000006ff */
[----:B------:R-:W-:Y:S02]  /*0ce0*/  PRMT R125, R106, 0x7632, R125 ;  /* 0x000076326a7d7816 */ /* 0x000fe4000000007d */
[----:B------:R-:W-:Y:S01]  /*0cf0*/  SHF.L.U32 R131, R131, 0x10, RZ ;  /* 0x0000001083837819 */ /* 0x000fe200000006ff */
[----:B------:R-:W-:Y:S01]  /*0d00*/  IMAD.U32 R103, R103, 0x10000, RZ ;  /* 0x0001000067677824 */ /* 0x000fe200078e00ff */
[C---:B------:R-:W-:Y:S01]  /*0d10*/  PRMT R102, R104.reuse, 0x7632, R102 ;  /* 0x0000763268667816 */ /* 0x040fe20000000066 */
[----:B------:R-:W-:Y:S01]  /*0d20*/  IMAD.U32 R104, R104, 0x10000, RZ ;  /* 0x0001000068687824 */ /* 0x000fe200078e00ff */
[----:B------:R-:W-:Y:S01]  /*0d30*/  SHF.L.U32 R106, R106, 0x10, RZ ;  /* 0x000000106a6a7819 */ /* 0x000fe200000006ff */
[C---:B------:R-:W-:Y:S01]  /*0d40*/  FADD.FTZ R143, -R136.reuse, R97 ;  /* 0x00000061888f7221 */ /* 0x040fe20000010100 */
[----:B------:R-:W-:Y:S01]  /*0d50*/  FADD.FTZ R149, -R136, R133 ;  /* 0x0000008588957221 */ /* 0x000fe20000010100 */
[----:B------:R-:W-:Y:S01]  /*0d60*/  FMUL.FTZ R140, R4, R147 ;  /* 0x00000093048c7220 */ /* 0x000fe20000410000 */
[----:B------:R-:W-:Y:S01]  /*0d70*/  SHF.L.U32 R126, R126, 0x10, RZ ;  /* 0x000000107e7e7819 */ /* 0x000fe200000006ff */
[----:B------:R-:W-:Y:S01]  /*0d80*/  FFMA.FTZ R68, R3, R130, R68 ;  /* 0x0000008203447223 */ /* 0x000fe20000010044 */
[----:B------:R-:W-:Y:S01]  /*0d90*/  FADD.FTZ R88, R88, R130 ;  /* 0x0000008258587221 */ /* 0x000fe20000010000 */
[----:B------:R-:W-:-:S02]  /*0da0*/  IMAD.U32 R99, R99, 0x10000, RZ ;  /* 0x0001000063637824 */ /* 0x000fc400078e00ff */
[----:B------:R-:W-:Y:S01]  /*0db0*/  FADD.FTZ R135, -R136, R105 ;  /* 0x0000006988877221 */ /* 0x000fe20000010100 */
[----:B------:R-:W-:Y:S01]  /*0dc0*/  FMUL.FTZ R139, R4, R139 ;  /* 0x0000008b048b7220 */ /* 0x000fe20000410000 */
[----:B------:R-:W-:Y:S01]  /*0dd0*/  FMUL.FTZ R130, R113, R130 ;  /* 0x0000008271827220 */ /* 0x000fe20000410000 */
[C---:B------:R-:W-:Y:S01]  /*0de0*/  PRMT R134, R107.reuse, 0x7632, R134 ;  /* 0x000076326b867816 */ /* 0x040fe20000000086 */
[----:B------:R-:W-:Y:S01]  /*0df0*/  FADD.FTZ R105, -R136, R131 ;  /* 0x0000008388697221 */ /* 0x000fe20000010100 */
[----:B------:R-:W-:Y:S01]  /*0e00*/  IMAD.U32 R107, R107, 0x10000, RZ ;  /* 0x000100006b6b7824 */ /* 0x000fe200078e00ff */
[----:B------:R-:W-:Y:S01]  /*0e10*/  SHF.L.U32 R96, R96, 0x10, RZ ;  /* 0x0000001060607819 */ /* 0x000fe200000006ff */
[----:B------:R-:W-:Y:S01]  /*0e20*/  FADD.FTZ R137, -R136, R104 ;  /* 0x0000006888897221 */ /* 0x000fe20000010100 */
[----:B------:R-:W-:Y:S01]  /*0e30*/  SHF.L.U32 R102, R102, 0x10, RZ ;  /* 0x0000001066667819 */ /* 0x000fe200000006ff */
[C---:B------:R-:W-:Y:S01]  /*0e40*/  FADD.FTZ R155, -R136.reuse, R106 ;  /* 0x0000006a889b7221 */ /* 0x040fe20000010100 */
[----:B------:R-:W-:Y:S01]  /*0e50*/  FADD.FTZ R153, -R136, R103 ;  /* 0x0000006788997221 */ /* 0x000fe20000010100 */
[----:B------:R-:W-:Y:S01]  /*0e60*/  SHF.L.U32 R100, R100, 0x10, RZ ;  /* 0x0000001064647819 */ /* 0x000fe200000006ff */
[----:B------:R-:W-:Y:S01]  /*0e70*/  IMAD.U32 R98, R98, 0x10000, RZ ;  /* 0x0001000062627824 */ /* 0x000fe200078e00ff */
[C---:B------:R-:W-:Y:S01]  /*0e80*/  PRMT R145, R108.reuse, 0x7632, R145 ;  /* 0x000076326c917816 */ /* 0x040fe20000000091 */
[----:B------:R-:W-:Y:S01]  /*0e90*/  IMAD.U32 R104, R108, 0x10000, RZ ;  /* 0x000100006c687824 */ /* 0x000fe200078e00ff */
[C---:B------:R-:W-:Y:S01]  /*0ea0*/  PRMT R127, R109.reuse, 0x7632, R127 ;  /* 0x000076326d7f7816 */ /* 0x040fe2000000007f */
[C---:B------:R-:W-:Y:S01]  /*0eb0*/  FMUL.FTZ R143, R4.reuse, R143 ;  /* 0x0000008f048f7220 */ /* 0x040fe20000410000 */
[----:B------:R-:W-:Y:S01]  /*0ec0*/  SHF.L.U32 R103, R109, 0x10, RZ ;  /* 0x000000106d677819 */ /* 0x000fe200000006ff */
[----:B------:R-:W-:Y:S01]  /*0ed0*/  FMUL.FTZ R138, R4, R149 ;  /* 0x00000095048a7220 */ /* 0x000fe20000410000 */
        /* <DEDUP_REMOVED lines=8> */
[----:B------:R-:W-:Y:S01]  /*0f60*/  FMUL.FTZ R144, R4, R105 ;  /* 0x0000006904907220 */ /* 0x000fe20000410000 */
[----:B------:R-:W-:Y:S01]  /*0f70*/  FFMA.FTZ R101, R3, R130, RZ ;  /* 0x0000008203657223 */ /* 0x000fe200000100ff */
[C---:B------:R-:W-:Y:S01]  /*0f80*/  FADD.FTZ R159, -R136.reuse, R107 ;  /* 0x0000006b889f7221 */ /* 0x040fe20000010100 */
[C---:B------:R-:W-:Y:S01]  /*0f90*/  FADD.FTZ R141, -R136.reuse, R98 ;  /* 0x00000062888d7221 */ /* 0x040fe20000010100 */
[C---:B------:R-:W-:Y:S01]  /*0fa0*/  FADD.FTZ R107, -R136.reuse, R96 ;  /* 0x00000060886b7221 */ /* 0x040fe20000010100 */
[----:B------:R-:W-:Y:S01]  /*0fb0*/  FADD.FTZ R151, -R136, R102 ;  /* 0x0000006688977221 */ /* 0x000fe20000010100 */
[----:B------:R-:W-:Y:S01]  /*0fc0*/  SHF.L.U32 R124, R124, 0x10, RZ ;  /* 0x000000107c7c7819 */ /* 0x000fe200000006ff */
[-C--:B------:R-:W-:Y:S01]  /*0fd0*/  FFMA.FTZ R70, R143, R129.reuse, R70 ;  /* 0x000000818f467223 */ /* 0x080fe20000010046 */
[----:B------:R-:W-:Y:S01]  /*0fe0*/  FADD.FTZ R90, R90, R129 ;  /* 0x000000815a5a7221 */ /* 0x000fe20000010000 */
[-C--:B------:R-:W-:Y:S01]  /*0ff0*/  FFMA.FTZ R63, R138, R100.reuse, R63 ;  /* 0x000000648a3f7223 */ /* 0x080fe2000001003f */
[----:B------:R-:W-:Y:S01]  /*1000*/  FADD.FTZ R87, R87, R100 ;  /* 0x0000006457577221 */ /* 0x000fe20000010000 */
[----:B------:R-:W-:Y:S01]  /*1010*/  FMUL.FTZ R105, R9, R100 ;  /* 0x0000006409697220 */ /* 0x000fe20000410000 */
[----:B------:R-:W-:Y:S01]  /*1020*/  PRMT R98, R110, 0x7632, R98 ;  /* 0x000076326e627816 */ /* 0x000fe20000000062 */
[----:B------:R-:W-:Y:S01]  /*1030*/  FMUL.FTZ R129, R112, R129 ;  /* 0x0000008170817220 */ /* 0x000fe20000410000 */
[----:B------:R-:W-:Y:S01]  /*1040*/  SHF.L.U32 R102, R110, 0x10, RZ ;  /* 0x000000106e667819 */ /* 0x000fe200000006ff */
[----:B------:R-:W-:Y:S01]  /*1050*/  FADD.FTZ R100, R99, R108 ;  /* 0x0000006c63647221 */ /* 0x000fe20000010000 */
[----:B------:R-:W-:Y:S01]  /*1060*/  FFMA.FTZ R110, R144, R108, R101 ;  /* 0x0000006c906e7223 */ /* 0x000fe20000010065 */
[C---:B------:R-:W-:Y:S01]  /*1070*/  FMUL.FTZ R142, R4.reuse, R107 ;  /* 0x0000006b048e7220 */ /* 0x040fe20000410000 */
[----:B------:R-:W-:Y:S01]  /*1080*/  FMUL.FTZ R141, R4, R141 ;  /* 0x0000008d048d7220 */ /* 0x000fe20000410000 */
[----:B------:R-:W-:Y:S01]  /*1090*/  FMUL.FTZ R107, R11, R124 ;  /* 0x0000007c0b6b7220 */ /* 0x000fe20000410000 */
[----:B------:R-:W-:Y:S01]  /*10a0*/  FADD.FTZ R100, R100, R129 ;  /* 0x0000008164647221 */ /* 0x000fe20000010000 */
[----:B------:R-:W-:Y:S01]  /*10b0*/  FFMA.FTZ R99, R143, R129, R110 ;  /* 0x000000818f637223 */ /* 0x000fe2000001006e */
[-C--:B------:R-:W-:Y:S01]  /*10c0*/  FFMA.FTZ R60, R141, R128.reuse, R60 ;  /* 0x000000808d3c7223 */ /* 0x080fe2000001003c */
[----:B------:R-:W-:Y:S01]  /*10d0*/  FADD.FTZ R84, R84, R128 ;  /* 0x0000008054547221 */ /* 0x000fe20000010000 */
[----:B------:R-:W-:Y:S01]  /*10e0*/  FADD.FTZ R101, R100, R107 ;  /* 0x0000006b64657221 */ /* 0x000fe20000010000 */
[----:B------:R-:W-:Y:S01]  /*10f0*/  FMUL.FTZ R128, R19, R128 ;  /* 0x0000008013807220 */ /* 0x000fe20000410000 */
[C---:B------:R-:W-:Y:S01]  /*1100*/  FFMA.FTZ R100, R142.reuse, R107, R99 ;  /* 0x0000006b8e647223 */ /* 0x040fe20000010063 */
[----:B------:R-:W-:-:S02]  /*1110*/  FFMA.FTZ R71, R142, R124, R71 ;  /* 0x0000007c8e477223 */ /* 0x000fc40000010047 */
[----:B------:R-:W-:Y:S01]  /*1120*/  FADD.FTZ R101, R101, R128 ;  /* 0x0000008065657221 */ /* 0x000fe20000010000 */
[----:B------:R-:W-:Y:S01]  /*1130*/  FFMA.FTZ R99, R141, R128, R100 ;  /* 0x000000808d637223 */ /* 0x000fe20000010064 */
[----:B------:R-:W-:Y:S01]  /*1140*/  FADD.FTZ R91, R91, R124 ;  /* 0x0000007c5b5b7221 */ /* 0x000fe20000010000 */
[----:B------:R-:W-:Y:S01]  /*1150*/  SHF.L.U32 R124, R98, 0x10, RZ ;  /* 0x00000010627c7819 */ /* 0x000fe200000006ff */
[----:B------:R-:W-:Y:S01]  /*1160*/  FADD.FTZ R98, R101, R106 ;  /* 0x0000006a65627221 */ /* 0x000fe20000010000 */
[----:B------:R-:W-:Y:S01]  /*1170*/  FFMA.FTZ R100, R140, R106, R99 ;  /* 0x0000006a8c647223 */ /* 0x000fe20000010063 */
[----:B------:R-:W-:Y:S01]  /*1180*/  FMUL.FTZ R137, R4, R137 ;  /* 0x0000008904897220 */ /* 0x000fe20000410000 */
[----:B------:R-:W-:Y:S01]  /*1190*/  SHF.L.U32 R125, R125, 0x10, RZ ;  /* 0x000000107d7d7819 */ /* 0x000fe200000006ff */
[----:B------:R-:W-:Y:S01]  /*11a0*/  FADD.FTZ R98, R98, R109 ;  /* 0x0000006d62627221 */ /* 0x000fe20000010000 */
[----:B------:R-:W-:Y:S01]  /*11b0*/  FFMA.FTZ R99, R139, R109, R100 ;  /* 0x0000006d8b637223 */ /* 0x000fe20000010064 */
[----:B------:R-:W-:Y:S01]  /*11c0*/  SHF.L.U32 R134, R134, 0x10, RZ ;  /* 0x0000001086867819 */ /* 0x000fe200000006ff */
[C---:B------:R-:W-:Y:S01]  /*11d0*/  IMAD.U32 R97, R111.reuse, 0x10000, RZ ;  /* 0x000100006f617824 */ /* 0x040fe200078e00ff */
[----:B------:R-:W-:Y:S01]  /*11e0*/  PRMT R96, R111, 0x7632, R96 ;  /* 0x000076326f607816 */ /* 0x000fe20000000060 */
[-C--:B------:R-:W-:Y:S01]  /*11f0*/  FFMA.FTZ R56, R137, R104.reuse, R56 ;  /* 0x0000006889387223 */ /* 0x080fe20000010038 */
[----:B------:R-:W-:Y:S01]  /*1200*/  SHF.L.U32 R145, R145, 0x10, RZ ;  /* 0x0000001091917819 */ /* 0x000fe200000006ff */
[----:B------:R-:W-:Y:S01]  /*1210*/  FADD.FTZ R76, R76, R104 ;  /* 0x000000684c4c7221 */ /* 0x000fe20000010000 */
[----:B------:R-:W-:Y:S01]  /*1220*/  FMUL.FTZ R104, R17, R104 ;  /* 0x0000006811687220 */ /* 0x000fe20000410000 */
[----:B------:R-:W-:Y:S01]  /*1230*/  FADD.FTZ R111, R98, R105 ;  /* 0x00000069626f7221 */ /* 0x000fe20000010000 */
[----:B------:R-:W-:Y:S01]  /*1240*/  FFMA.FTZ R100, R138, R105, R99 ;  /* 0x000000698a647223 */ /* 0x000fe20000010063 */
[C---:B------:R-:W-:Y:S01]  /*1250*/  FADD.FTZ R157, -R136.reuse, R125 ;  /* 0x0000007d889d7221 */ /* 0x040fe20000010100 */
[----:B------:R-:W-:Y:S01]  /*1260*/  FADD.FTZ R125, -R136, R134 ;  /* 0x00000086887d7221 */ /* 0x000fe20000010100 */
[C---:B------:R-:W-:Y:S01]  /*1270*/  FMUL.FTZ R135, R4.reuse, R135 ;  /* 0x0000008704877220 */ /* 0x040fe20000410000 */
        /* <DEDUP_REMOVED lines=8> */
[----:B------:R-:W-:Y:S01]  /*1300*/  SHF.L.U32 R126, R96, 0x10, RZ ;  /* 0x00000010607e7819 */ /* 0x000fe200000006ff */
[----:B------:R-:W-:-:S02]  /*1310*/  IMAD.U32 R110, R127, 0x10000, RZ ;  /* 0x000100007f6e7824 */ /* 0x000fc400078e00ff */
[----:B------:R-:W-:Y:S01]  /*1320*/  FMUL.FTZ R103, R16, R103 ;  /* 0x0000006710677220 */ /* 0x000fe20000410000 */
        /* <DEDUP_REMOVED lines=17> */
[----:B------:R-:W-:Y:S01]  /*1440*/  FFMA.FTZ R59, R134, R110, R59 ;  /* 0x0000006e863b7223 */ /* 0x000fe2000001003b */
[----:B------:R-:W-:Y:S01]  /*1450*/  FADD.FTZ R79, R79, R110 ;  /* 0x0000006e4f4f7221 */ /* 0x000fe20000010000 */
[-C--:B------:R-:W-:Y:S01]  /*1460*/  FFMA.FTZ R82, R131, R97.reuse, R82 ;  /* 0x0000006183527223 */ /* 0x080fe20000010052 */
[----:B------:R-:W-:Y:S01]  /*1470*/  FFMA.FTZ R81, R132, R124, R81 ;  /* 0x0000007c84517223 */ /* 0x000fe20000010051 */
[----:B------:R-:W-:Y:S01]  /*1480*/  FADD.FTZ R73, R73, R124 ;  /* 0x0000007c49497221 */ /* 0x000fe20000010000 */
[----:B------:R-:W-:Y:S01]  /*1490*/  FADD.FTZ R74, R74, R97 ;  /* 0x000000614a4a7221 */ /* 0x000fe20000010000 */
[----:B------:R-:W-:Y:S01]  /*14a0*/  FMUL.FTZ R97, R14, R97 ;  /* 0x000000610e617220 */ /* 0x000fe20000410000 */
[----:B------:R-:W-:Y:S01]  /*14b0*/  FADD.FTZ R110, R98, R99 ;  /* 0x00000063626e7221 */ /* 0x000fe20000010000 */
[----:B------:R-:W-:Y:S01]  /*14c0*/  FFMA.FTZ R124, R132, R99, R111 ;  /* 0x00000063847c7223 */ /* 0x000fe2000001006f */
[----:B------:R-:W-:Y:S01]  /*14d0*/  FMUL.FTZ R98, R4, R125 ;  /* 0x0000007d04627220 */ /* 0x000fe20000410000 */
[-C--:B------:R-:W-:Y:S01]  /*14e0*/  FMUL.FTZ R96, R5, R126.reuse ;  /* 0x0000007e05607220 */ /* 0x080fe20000410000 */
[----:B------:R-:W-:Y:S01]  /*14f0*/  FADD.FTZ R111, R110, R97 ;  /* 0x000000616e6f7221 */ /* 0x000fe20000010000 */
[----:B------:R-:W-:Y:S01]  /*1500*/  FFMA.FTZ R125, R131, R97, R124 ;  /* 0x00000061837d7223 */ /* 0x000fe2000001007c */
[----:B------:R-:W-:Y:S01]  /*1510*/  FFMA.FTZ R57, R136, R145, R57 ;  /* 0x0000009188397223 */ /* 0x000fe20000010039 */
[----:B------:R-:W-:Y:S01]  /*1520*/  FADD.FTZ R77, R77, R145 ;  /* 0x000000914d4d7221 */ /* 0x000fe20000010000 */
[C---:B------:R-:W-:Y:S01]  /*1530*/  FFMA.FTZ R83, R98.reuse, R126, R83 ;  /* 0x0000007e62537223 */ /* 0x040fe20000010053 */
[----:B------:R-:W-:Y:S01]  /*1540*/  FADD.FTZ R75, R75, R126 ;  /* 0x0000007e4b4b7221 */ /* 0x000fe20000010000 */
[----:B------:R-:W-:Y:S01]  /*1550*/  FADD.FTZ R111, R111, R96 ;  /* 0x000000606f6f7221 */ /* 0x000fe20000010000 */
[----:B------:R-:W-:-:S07]  /*1560*/  FFMA.FTZ R110, R98, R96, R125 ;  /* 0x00000060626e7223 */ /* 0x000fce000001007d */
.L_x_866:
[----:B------:R-:W-:Y:S05]  /*1570*/  BSYNC B1 ;  /* 0x0000000000017941 */ /* 0x000fea0003800000 */
.L_x_864:
[----:B-----5:R-:W-:Y:S01]  /*1580*/  IMAD.MOV.U32 R124, RZ, RZ, R122 ;  /* 0x000000ffff7c7224 */ /* 0x020fe200078e007a */
[----:B------:R-:W-:Y:S01]  /*1590*/  UMOV UR6, 0xffffffff ;  /* 0xffffffff00067882 */ /* 0x000fe20000000000 */
[----:B------:R-:W-:-:S03]  /*15a0*/  MOV R125, R120 ;  /* 0x00000078007d7202 */ /* 0x000fc60000000f00 */
[----:B------:R-:W-:Y:S02]  /*15b0*/  PRMT R149, R124, 0x7610, R149 ;  /* 0x000076107c957816 */ /* 0x000fe40000000095 */
        /* <DEDUP_REMOVED lines=20> */
.L_x_962:
[----:B------:R-:W3:Y:S01]  /*1700*/  @P3 LDC.64 R110, c[0x0][0x220] ;  /* 0x00008800ff6e3b82 */ /* 0x000ee20000000a00 */
[----:B------:R-:W-:Y:S01]  /*1710*/  @P3 IADD3 R117, R117, -0x1, RZ ;  /* 0xffffffff75753810 */ /* 0x000fe20007ffe0ff */
[----:B------:R-:W-:-:S04]  /*1720*/  IMAD.MOV.U32 R125, RZ, RZ, RZ ;  /* 0x000000ffff7d7224 */ /* 0x000fc800078e00ff */
[----:B------:R-:W-:-:S05]  /*1730*/  @P3 IMAD R117, R117, R116, RZ ;  /* 0x0000007475753224 */ /* 0x000fca00078e02ff */
[----:B------:R-:W-:-:S04]  /*1740*/  @P3 SHF.R.S32.HI R116, RZ, 0x1f, R117 ;  /* 0x0000001fff743819 */ /* 0x000fc80000011475 */
[----:B------:R-:W-:-:S04]  /*1750*/  @P3 LEA.HI R117, R116, R117, RZ, 0x3 ;  /* 0x0000007574753211 */ /* 0x000fc800078f18ff */
[----:B------:R-:W-:-:S05]  /*1760*/  @P3 LEA.HI.SX32 R125, R117, R114, 0x1d ;  /* 0x00000072757d3211 */ /* 0x000fca00078feaff */
[----:B---3--:R-:W-:-:S05]  /*1770*/  @P3 IMAD.WIDE.U32 R110, R125, 0x10, R110 ;  /* 0x000000107d6e3825 */ /* 0x008fca00078e006e */
[----:B------:R3:W5:Y:S01]  /*1780*/  @P3 LDG.E.128 R64, desc[UR4][R110.64] ;  /* 0x000000046e403981 */ /* 0x000762000c1e1d00 */
[----:B-1----:R-:W-:Y:S01]  /*1790*/  FADD.FTZ R151, R148, R151 ;  /* 0x0000009794977221 */ /* 0x002fe20000010000 */
[----:B--2---:R-:W-:Y:S01]  /*17a0*/  FADD.FTZ R126, R124, R153 ;  /* 0x000000997c7e7221 */ /* 0x004fe20000010000 */
[----:B------:R-:W-:Y:S02]  /*17b0*/  BSSY B1, `(.L_x_868) ;  /* 0x0000013000017945 */ /* 0x000fe40003800000 */
[----:B0-----:R-:W-:Y:S01]  /*17c0*/  FMUL.FTZ R124, R151, UR8 ;  /* 0x00000008977c7c20 */ /* 0x001fe20008410000 */
[----:B------:R-:W-:Y:S01]  /*17d0*/  FMUL.FTZ R126, R126, UR8 ;  /* 0x000000087e7e7c20 */ /* 0x000fe20008410000 */
[----:B------:R-:W-:Y:S06]  /*17e0*/  @P2 BRA `(.L_x_869) ;  /* 0x0000000000182947 */ /* 0x000fec0003800000 */
[----:B------:R-:W-:Y:S01]  /*17f0*/  ISETP.NE.U32.AND P0, PT, R119, RZ, PT ;  /* 0x000000ff7700720c */ /* 0x000fe20003f05070 */
[----:B---3--:R-:W-:-:S03]  /*1800*/  HFMA2.MMA R111, -RZ, RZ, 0, 0 ;  /* 0x00000000ff6f7435 */ /* 0x008fc600000001ff */
[----:B------:R-:W-:-:S13]  /*1810*/  ISETP.NE.AND.EX P0, PT, R118, RZ, PT, P0 ;  /* 0x000000ff7600720c */ /* 0x000fda0003f05300 */
[----:B------:R-:W-:Y:S05]  /*1820*/  @!P0 BRA `(.L_x_870) ;  /* 0x00000000002c8947 */ /* 0x000fea0003800000 */
[----:B------:R-:W-:Y:S01]  /*1830*/  SHF.L.U32 R111, R24, 0x10, RZ ;  /* 0x00000010186f7819 */ /* 0x000fe200000006ff */
[----:B------:R-:W-:Y:S06]  /*1840*/  BRA `(.L_x_870) ;  /* 0x0000000000247947 */ /* 0x000fec0003800000 */
.L_x_869:
[----:B------:R-:W-:Y:S02]  /*1850*/  ISETP.NE.U32.AND P0, PT, R119, RZ, PT ;  /* 0x000000ff7700720c */ /* 0x000fe40003f05070 */
[----:B------:R-:W-:Y:S02]  /*1860*/  ISETP.NE.AND P1, PT, R13, RZ, PT ;  /* 0x000000ff0d00720c */ /* 0x000fe40003f25270 */
[----:B------:R-:W-:Y:S02]  /*1870*/  ISETP.NE.AND.EX P0, PT, R118, RZ, PT, P0 ;  /* 0x000000ff7600720c */ /* 0x000fe40003f05300 */
[----:B---3--:R-:W-:-:S05]  /*1880*/  FSEL R110, R124, RZ, !P1 ;  /* 0x000000ff7c6e7208 */ /* 0x008fca0004800000 */
[----:B------:R-:W-:-:S04]  /*1890*/  FFMA.FTZ R111, R3, R126, R110 ;  /* 0x0000007e036f7223 */ /* 0x000fc8000001006e */
[----:B------:R-:W-:Y:S02]  /*18a0*/  FADD.FTZ R111, R130, -R111 ;  /* 0x8000006f826f7221 */ /* 0x000fe40000010000 */
[----:B------:R-:W-:Y:S02]  /*18b0*/  @P0 IMAD.U32 R110, R24, 0x10000, RZ ;  /* 0x00010000186e0824 */ /* 0x000fe400078e00ff */
[----:B------:R-:W-:-:S04]  /*18c0*/  FMUL.FTZ R111, R4, R111 ;  /* 0x0000006f046f7220 */ /* 0x000fc80000410000 */
[----:B------:R-:W-:-:S07]  /*18d0*/  @P0 FADD.FTZ R111, R111, R110 ;  /* 0x0000006e6f6f0221 */ /* 0x000fce0000010000 */
.L_x_870:
[----:B------:R-:W-:Y:S05]  /*18e0*/  BSYNC B1 ;  /* 0x0000000000017941 */ /* 0x000fea0003800000 */
.L_x_868:
[----:B------:R-:W-:Y:S01]  /*18f0*/  ISETP.NE.U32.AND P1, PT, RZ, UR10, PT ;  /* 0x0000000aff007c0c */ /* 0x000fe2000bf25070 */
[----:B------:R-:W-:Y:S03]  /*1900*/  BSSY B1, `(.L_x_871) ;  /* 0x000000f000017945 */ /* 0x000fe60003800000 */
[----:B------:R-:W-:-:S13]  /*1910*/  ISETP.NE.AND.EX P1, PT, RZ, UR11, PT, P1 ;  /* 0x0000000bff007c0c */ /* 0x000fda000bf25310 */
[----:B------:R-:W-:Y:S01]  /*1920*/  @P1 F2FP.BF16.F32.PACK_AB R110, RZ, R111 ;  /* 0x0000006fff6e123e */ /* 0x000fe200000010ff */
[----:B------:R-:W-:Y:S06]  /*1930*/  @!P3 BRA `(.L_x_872) ;  /* 0x00000000002cb947 */ /* 0x000fec0003800000 */
[----:B------:R-:W-:Y:S01]  /*1940*/  LOP3.LUT P4, RZ, R149, 0xff, RZ, 0xc0, !PT ;  /* 0x000000ff95ff7812 */ /* 0x000fe2000788c0ff */
[----:B------:R-:W-:Y:S01]  /*1950*/  FMUL.FTZ R111, R111, UR13 ;  /* 0x0000000d6f6f7c20 */ /* 0x000fe20008410000 */
[----:B------:R-:W-:-:S03]  /*1960*/  CS2R R116, SRZ ;  /* 0x0000000000747805 */ /* 0x000fc6000001ff00 */
[----:B------:R-:W-:-:S08]  /*1970*/  FMUL.FTZ R119, R111, UR12 ;  /* 0x0000000c6f777c20 */ /* 0x000fd00008410000 */
[----:B------:R-:W-:Y:S02]  /*1980*/  @P4 SHF.L.U32 R118, R28, 0x10, RZ ;  /* 0x000000101c764819 */ /* 0x000fe400000006ff */
[----:B-----5:R-:W-:-:S03]  /*1990*/  @P4 SHF.L.U32 R111, R64, 0x10, RZ ;  /* 0x00000010406f4819 */ /* 0x020fc600000006ff */
[C---:B------:R-:W-:Y:S02]  /*19a0*/  @P4 FMUL.FTZ R116, R119.reuse, R118 ;  /* 0x0000007677744220 */ /* 0x040fe40000410000 */
[----:B------:R-:W-:-:S03]  /*19b0*/  @P4 FMUL.FTZ R117, R119, R111 ;  /* 0x0000006f77754220 */ /* 0x000fc60000410000 */
[----:B------:R-:W-:Y:S01]  /*19c0*/  F2FP.BF16.F32.PACK_AB R116, RZ, R116 ;  /* 0x00000074ff74723e */ /* 0x000fe200000010ff */
[----:B------:R-:W-:-:S03]  /*19d0*/  FADD.FTZ R40, R40, R117 ;  /* 0x0000007528287221 */ /* 0x000fc60000010000 */
[----:B------:R-:W-:-:S07]  /*19e0*/  PRMT R92, R116, 0x7610, R92 ;  /* 0x00007610745c7816 */ /* 0x000fce000000005c */
.L_x_872:
[----:B------:R-:W-:Y:S05]  /*19f0*/  BSYNC B1 ;  /* 0x0000000000017941 */ /* 0x000fea0003800000 */
.L_x_871:
[----:B------:R-:W-:Y:S01]  /*1a00*/  BSSY B1, `(.L_x_873) ;  /* 0x0000010000017945 */ /* 0x000fe20003800000 */
[----:B------:R-:W-:-:S03]  /*1a10*/  @P1 PRMT R36, R110, 0x7610, R36 ;  /* 0x000076106e241816 */ /* 0x000fc60000000024 */
[----:B------:R-:W-:Y:S05]  /*1a20*/  @P2 BRA `(.L_x_874) ;  /* 0x0000000000142947 */ /* 0x000fea0003800000 */
[----:B------:R-:W-:Y:S01]  /*1a30*/  IMAD.MOV.U32 R111, RZ, RZ, RZ ;  /* 0x000000ffff6f7224 */ /* 0x000fe200078e00ff */
[----:B------:R-:W-:Y:S06]  /*1a40*/  @!P0 BRA `(.L_x_875) ;  /* 0x00000000002c8947 */ /* 0x000fec0003800000 */
[----:B------:R-:W-:-:S04]  /*1a50*/  PRMT R111, R24, 0x7632, R111 ;  /* 0x00007632186f7816 */ /* 0x000fc8000000006f */
[----:B------:R-:W-:Y:S01]  /*1a60*/  SHF.L.U32 R111, R111, 0x10, RZ ;  /* 0x000000106f6f7819 */ /* 0x000fe200000006ff */
[----:B------:R-:W-:Y:S06]  /*1a70*/  BRA `(.L_x_875) ;  /* 0x0000000000207947 */ /* 0x000fec0003800000 */
.L_x_874:
        /* <DEDUP_REMOVED lines=8> */
.L_x_875:
[----:B------:R-:W-:Y:S05]  /*1b00*/  BSYNC B1 ;  /* 0x0000000000017941 */ /* 0x000fea0003800000 */
.L_x_873:
[----:B------:R-:W-:Y:S01]  /*1b10*/  BSSY B1, `(.L_x_876) ;  /* 0x0000011000017945 */ /* 0x000fe20003800000 */
[----:B------:R-:W-:-:S03]  /*1b20*/  @P1 F2FP.BF16.F32.PACK_AB R110, RZ, R111 ;  /* 0x0000006fff6e123e */ /* 0x000fc600000010ff */
[----:B------:R-:W-:Y:S05]  /*1b30*/  @!P3 BRA `(.L_x_877) ;  /* 0x000000000038b947 */ /* 0x000fea0003800000 */
[----:B------:R-:W-:Y:S01]  /*1b40*/  LOP3.LUT P4, RZ, R122, 0xff00, RZ, 0xc0, !PT ;  /* 0x0000ff007aff7812 */ /* 0x000fe2000788c0ff */
[----:B------:R-:W-:Y:S01]  /*1b50*/  FMUL.FTZ R111, R111, UR13 ;  /* 0x0000000d6f6f7c20 */ /* 0x000fe20008410000 */
[----:B------:R-:W-:Y:S01]  /*1b60*/  MOV R116, RZ ;  /* 0x000000ff00747202 */ /* 0x000fe20000000f00 */
[----:B------:R-:W-:Y:S02]  /*1b70*/  IMAD.MOV.U32 R118, RZ, RZ, RZ ;  /* 0x000000ffff767224 */ /* 0x000fe400078e00ff */
[----:B------:R-:W-:-:S08]  /*1b80*/  FMUL.FTZ R146, R111, UR12 ;  /* 0x0000000c6f927c20 */ /* 0x000fd00008410000 */
[----:B------:R-:W-:Y:S02]  /*1b90*/  @P4 PRMT R119, R28, 0x7632, R119 ;  /* 0x000076321c774816 */ /* 0x000fe40000000077 */
[----:B-----5:R-:W-:Y:S02]  /*1ba0*/  @P4 PRMT R117, R64, 0x7632, R117 ;  /* 0x0000763240754816 */ /* 0x020fe40000000075 */
[----:B------:R-:W-:-:S03]  /*1bb0*/  @P4 SHF.L.U32 R119, R119, 0x10, RZ ;  /* 0x0000001077774819 */ /* 0x000fc600000006ff */
[----:B------:R-:W-:Y:S02]  /*1bc0*/  @P4 IMAD.U32 R117, R117, 0x10000, RZ ;  /* 0x0001000075754824 */ /* 0x000fe400078e00ff */
[C---:B------:R-:W-:Y:S02]  /*1bd0*/  @P4 FMUL.FTZ R116, R146.reuse, R119 ;  /* 0x0000007792744220 */ /* 0x040fe40000410000 */
[----:B------:R-:W-:-:S03]  /*1be0*/  @P4 FMUL.FTZ R118, R146, R117 ;  /* 0x0000007592764220 */ /* 0x000fc60000410000 */
[----:B------:R-:W-:Y:S01]  /*1bf0*/  F2FP.BF16.F32.PACK_AB R116, RZ, R116 ;  /* 0x00000074ff74723e */ /* 0x000fe200000010ff */
[----:B------:R-:W-:-:S03]  /*1c00*/  FADD.FTZ R41, R41, R118 ;  /* 0x0000007629297221 */ /* 0x000fc60000010000 */
[----:B------:R-:W-:-:S07]  /*1c10*/  PRMT R92, R92, 0x5410, R116 ;  /* 0x000054105c5c7816 */ /* 0x000fce0000000074 */
.L_x_877:
[----:B------:R-:W-:Y:S05]  /*1c20*/  BSYNC B1 ;  /* 0x0000000000017941 */ /* 0x000fea0003800000 */
.L_x_876:
[----:B------:R-:W-:Y:S01]  /*1c30*/  BSSY B1, `(.L_x_878) ;  /* 0x000000e000017945 */ /* 0x000fe20003800000 */
[----:B------:R-:W-:-:S03]  /*1c40*/  @P1 PRMT R36, R36, 0x5410, R110 ;  /* 0x0000541024241816 */ /* 0x000fc6000000006e */
[----:B------:R-:W-:Y:S05]  /*1c50*/  @P2 BRA `(.L_x_879) ;  /* 0x0000000000102947 */ /* 0x000fea0003800000 */
[----:B------:R-:W-:Y:S01]  /*1c60*/  HFMA2.MMA R111, -RZ, RZ, 0, 0 ;  /* 0x00000000ff6f7435 */ /* 0x000fe200000001ff */
[----:B------:R-:W-:Y:S10]  /*1c70*/  @!P0 BRA `(.L_x_880) ;  /* 0x0000000000248947 */ /* 0x000ff40003800000 */
[----:B------:R-:W-:Y:S01]  /*1c80*/  SHF.L.U32 R111, R25, 0x10, RZ ;  /* 0x00000010196f7819 */ /* 0x000fe200000006ff */
[----:B------:R-:W-:Y:S06]  /*1c90*/  BRA `(.L_x_880) ;  /* 0x00000000001c7947 */ /* 0x000fec0003800000 */
.L_x_879:
[----:B------:R-:W-:-:S04]  /*1ca0*/  ISETP.NE.AND P4, PT, R13, RZ, PT ;  /* 0x000000ff0d00720c */ /* 0x000fc80003f85270 */
[----:B------:R-:W-:-:S05]  /*1cb0*/  FSEL R110, R124, RZ, !P4 ;  /* 0x000000ff7c6e7208 */ /* 0x000fca0006000000 */
[----:B------:R-:W-:-:S04]  /*1cc0*/  FFMA.FTZ R110, R143, R126, R110 ;  /* 0x0000007e8f6e7223 */ /* 0x000fc8000001006e */
[----:B------:R-:W-:Y:S01]  /*1cd0*/  FADD.FTZ R111, R129, -R110 ;  /* 0x8000006e816f7221 */ /* 0x000fe20000010000 */
[----:B------:R-:W-:-:S03]  /*1ce0*/  @P0 IMAD.U32 R110, R25, 0x10000, RZ ;  /* 0x00010000196e0824 */ /* 0x000fc600078e00ff */
[----:B------:R-:W-:-:S04]  /*1cf0*/  FMUL.FTZ R111, R4, R111 ;  /* 0x0000006f046f7220 */ /* 0x000fc80000410000 */
[----:B------:R-:W-:-:S07]  /*1d00*/  @P0 FADD.FTZ R111, R111, R110 ;  /* 0x0000006e6f6f0221 */ /* 0x000fce0000010000 */
.L_x_880:
[----:B------:R-:W-:Y:S05]  /*1d10*/  BSYNC B1 ;  /* 0x0000000000017941 */ /* 0x000fea0003800000 */
.L_x_878:
[----:B------:R-:W-:Y:S01]  /*1d20*/  BSSY B1, `(.L_x_881) ;  /* 0x000000e000017945 */ /* 0x000fe20003800000 */
[----:B------:R-:W-:-:S03]  /*1d30*/  @P1 F2FP.BF16.F32.PACK_AB R110, RZ, R111 ;  /* 0x0000006fff6e123e */ /* 0x000fc600000010ff */
[----:B------:R-:W-:Y:S05]  /*1d40*/  @!P3 BRA `(.L_x_882) ;  /* 0x00000000002cb947 */ /* 0x000fea0003800000 */
        /* <DEDUP_REMOVED lines=11> */
.L_x_882:
[----:B------:R-:W-:Y:S05]  /*1e00*/  BSYNC B1 ;  /* 0x0000000000017941 */ /* 0x000fea0003800000 */
.L_x_881:
        /* <DEDUP_REMOVED lines=8> */
.L_x_884:
        /* <DEDUP_REMOVED lines=8> */
.L_x_885:
[----:B------:R-:W-:Y:S05]  /*1f10*/  BSYNC B1 ;  /* 0x0000000000017941 */ /* 0x000fea0003800000 */
.L_x_883:
        /* <DEDUP_REMOVED lines=17> */
.L_x_887:
[----:B------:R-:W-:Y:S05]  /*2030*/  BSYNC B1 ;  /* 0x0000000000017941 */ /* 0x000fea0003800000 */
.L_x_886:
[----:B------:R-:W-:Y:S01]  /*2040*/  BSSY B1, `(.L_x_888) ;  /* 0x000000e000017945 */ /* 0x000fe20003800000 */
[----:B------:R-:W-:-:S03]  /*2050*/  @P1 PRMT R37, R37, 0x5410, R110 ;  /* 0x0000541025251816 */ /* 0x000fc6000000006e */
[----:B------:R-:W-:Y:S05]  /*2060*/  @P2 BRA `(.L_x_889) ;  /* 0x0000000000102947 */ /* 0x000fea0003800000 */
[----:B------:R-:W-:Y:S01]  /*2070*/  HFMA2.MMA R111, -RZ, RZ, 0, 0 ;  /* 0x00000000ff6f7435 */ /* 0x000fe200000001ff */
[----:B------:R-:W-:Y:S10]  /*2080*/  @!P0 BRA `(.L_x_890) ;  /* 0x0000000000248947 */ /* 0x000ff40003800000 */
[----:B------:R-:W-:Y:S01]  /*2090*/  SHF.L.U32 R111, R26, 0x10, RZ ;  /* 0x000000101a6f7819 */ /* 0x000fe200000006ff */
[----:B------:R-:W-:Y:S06]  /*20a0*/  BRA `(.L_x_890) ;  /* 0x00000000001c7947 */ /* 0x000fec0003800000 */
.L_x_889:
[----:B------:R-:W-:-:S04]  /*20b0*/  ISETP.NE.AND P4, PT, R13, RZ, PT ;  /* 0x000000ff0d00720c */ /* 0x000fc80003f85270 */
[----:B------:R-:W-:-:S05]  /*20c0*/  FSEL R110, R124, RZ, !P4 ;  /* 0x000000ff7c6e7208 */ /* 0x000fca0006000000 */
[----:B------:R-:W-:Y:S01]  /*20d0*/  FFMA.FTZ R111, R141, R126, R110 ;  /* 0x0000007e8d6f7223 */ /* 0x000fe2000001006e */
[----:B------:R-:W-:-:S03]  /*20e0*/  @P0 IMAD.U32 R110, R26, 0x10000, RZ ;  /* 0x000100001a6e0824 */ /* 0x000fc600078e00ff */
[----:B------:R-:W-:-:S04]  /*20f0*/  FADD.FTZ R111, R128, -R111 ;  /* 0x8000006f806f7221 */ /* 0x000fc80000010000 */
[----:B------:R-:W-:-:S04]  /*2100*/  FMUL.FTZ R111, R4, R111 ;  /* 0x0000006f046f7220 */ /* 0x000fc80000410000 */
[----:B------:R-:W-:-:S07]  /*2110*/  @P0 FADD.FTZ R111, R111, R110 ;  /* 0x0000006e6f6f0221 */ /* 0x000fce0000010000 */
.L_x_890:
[----:B------:R-:W-:Y:S05]  /*2120*/  BSYNC B1 ;  /* 0x0000000000017941 */ /* 0x000fea0003800000 */
.L_x_888:
        /* <DEDUP_REMOVED lines=14> */
.L_x_892:
[----:B------:R-:W-:Y:S05]  /*2210*/  BSYNC B1 ;  /* 0x0000000000017941 */ /* 0x000fea0003800000 */
.L_x_891:
        /* <DEDUP_REMOVED lines=8> */
.L_x_894:
        /* <DEDUP_REMOVED lines=8> */
.L_x_895:
[----:B------:R-:W-:Y:S05]  /*2320*/  BSYNC B1 ;  /* 0x0000000000017941 */ /* 0x000fea0003800000 */
.L_x_893:
        /* <DEDUP_REMOVED lines=17> */
.L_x_897:
[----:B------:R-:W-:Y:S05]  /*2440*/  BSYNC B1 ;  /* 0x0000000000017941 */ /* 0x000fea0003800000 */
.L_x_896:
[----:B------:R-:W-:Y:S01]  /*2450*/  BSSY B1, `(.L_x_898) ;  /* 0x000000e000017945 */ /* 0x000fe20003800000 */
[----:B------:R-:W-:-:S03]  /*2460*/  @P1 PRMT R38, R38, 0x5410, R110 ;  /* 0x0000541026261816 */ /* 0x000fc6000000006e */
[----:B------:R-:W-:Y:S05]  /*2470*/  @P2 BRA `(.L_x_899) ;  /* 0x0000000000102947 */ /* 0x000fea0003800000 */
[----:B------:R-:W-:Y:S01]  /*2480*/  HFMA2.MMA R111, -RZ, RZ, 0, 0 ;  /* 0x00000000ff6f7435 */ /* 0x000fe200000001ff */
[----:B------:R-:W-:Y:S10]  /*2490*/  @!P0 BRA `(.L_x_900) ;  /* 0x0000000000248947 */ /* 0x000ff40003800000 */
[----:B------:R-:W-:Y:S01]  /*24a0*/  SHF.L.U32 R111, R27, 0x10, RZ ;  /* 0x000000101b6f7819 */ /* 0x000fe200000006ff */
[----:B------:R-:W-:Y:S06]  /*24b0*/  BRA `(.L_x_900) ;  /* 0x00000000001c7947 */ /* 0x000fec0003800000 */
.L_x_899:
[----:B------:R-:W-:-:S04]  /*24c0*/  ISETP.NE.AND P4, PT, R13, RZ, PT ;  /* 0x000000ff0d00720c */ /* 0x000fc80003f85270 */
[----:B------:R-:W-:-:S05]  /*24d0*/  FSEL R110, R124, RZ, !P4 ;  /* 0x000000ff7c6e7208 */ /* 0x000fca0006000000 */
[----:B------:R-:W-:-:S04]  /*24e0*/  FFMA.FTZ R110, R139, R126, R110 ;  /* 0x0000007e8b6e7223 */ /* 0x000fc8000001006e */
[----:B------:R-:W-:Y:S01]  /*24f0*/  FADD.FTZ R111, R109, -R110 ;  /* 0x8000006e6d6f7221 */ /* 0x000fe20000010000 */
[----:B------:R-:W-:-:S03]  /*2500*/  @P0 IMAD.U32 R110, R27, 0x10000, RZ ;  /* 0x000100001b6e0824 */ /* 0x000fc600078e00ff */
[----:B------:R-:W-:-:S04]  /*2510*/  FMUL.FTZ R111, R4, R111 ;  /* 0x0000006f046f7220 */ /* 0x000fc80000410000 */
[----:B------:R-:W-:-:S07]  /*2520*/  @P0 FADD.FTZ R111, R111, R110 ;  /* 0x0000006e6f6f0221 */ /* 0x000fce0000010000 */
.L_x_900:
[----:B------:R-:W-:Y:S05]  /*2530*/  BSYNC B1 ;  /* 0x0000000000017941 */ /* 0x000fea0003800000 */
.L_x_898:
        /* <DEDUP_REMOVED lines=14> */
.L_x_902:
[----:B------:R-:W-:Y:S05]  /*2620*/  BSYNC B1 ;  /* 0x0000000000017941 */ /* 0x000fea0003800000 */
.L_x_901:
        /* <DEDUP_REMOVED lines=8> */
.L_x_904:
        /* <DEDUP_REMOVED lines=8> */
.L_x_905:
[----:B------:R-:W-:Y:S05]  /*2730*/  BSYNC B1 ;  /* 0x0000000000017941 */ /* 0x000fea0003800000 */
.L_x_903:
        /* <DEDUP_REMOVED lines=22> */
.L_x_907:
[----:B------:R-:W-:Y:S05]  /*28a0*/  BSYNC B1 ;  /* 0x0000000000017941 */ /* 0x000fea0003800000 */
.L_x_906:
[----:B------:R0:W-:Y:S01]  /*28b0*/  @P1 STG.E.128 desc[UR4][R110.64], R36 ;  /* 0x000000246e001986 */ /* 0x0001e2000c101d04 */
[----:B------:R-:W-:Y:S01]  /*28c0*/  BSSY B1, `(.L_x_908) ;  /* 0x0000007000017945 */ /* 0x000fe20003800000 */
[----:B------:R-:W-:Y:S02]  /*28d0*/  IADD3 R125, R125, 0x20, RZ ;  /* 0x000000207d7d7810 */ /* 0x000fe40007ffe0ff */
[----:B------:R0:W-:Y:S01]  /*28e0*/  @P3 STG.E.128 desc[UR4][R116.64], R92 ;  /* 0x0000005c74003986 */ /* 0x0001e2000c101d04 */
[----:B------:R-:W-:Y:S05]  /*28f0*/  @!P3 BRA `(.L_x_909) ;  /* 0x00000000000cb947 */ /* 0x000fea0003800000 */
[----:B-----5:R-:W1:Y:S02]  /*2900*/  LDC.64 R64, c[0x0][0x220] ;  /* 0x00008800ff407b82 */ /* 0x020e640000000a00 */
[----:B-1----:R-:W-:-:S06]  /*2910*/  IMAD.WIDE.U32 R64, R125, 0x10, R64 ;  /* 0x000000107d407825 */ /* 0x002fcc00078e0040 */
[----:B------:R-:W5:Y:S02]  /*2920*/  LDG.E.128 R64, desc[UR4][R64.64] ;  /* 0x0000000440407981 */ /* 0x000f64000c1e1d00 */
.L_x_909:
[----:B------:R-:W-:Y:S05]  /*2930*/  BSYNC B1 ;  /* 0x0000000000017941 */ /* 0x000fea0003800000 */
.L_x_908:
[----:B------:R-:W-:Y:S04]  /*2940*/  BSSY B1, `(.L_x_910) ;  /* 0x000000d000017945 */ /* 0x000fe80003800000 */
[----:B------:R-:W-:Y:S05]  /*2950*/  @P2 BRA `(.L_x_911) ;  /* 0x0000000000102947 */ /* 0x000fea0003800000 */
[----:B0-----:R-:W-:Y:S01]  /*2960*/  HFMA2.MMA R111, -RZ, RZ, 0, 0 ;  /* 0x00000000ff6f7435 */ /* 0x001fe200000001ff */
[----:B------:R-:W-:Y:S10]  /*2970*/  @!P0 BRA `(.L_x_912) ;  /* 0x0000000000248947 */ /* 0x000ff40003800000 */
[----:B------:R-:W-:Y:S01]  /*2980*/  IMAD.U32 R111, R20, 0x10000, RZ ;  /* 0x00010000146f7824 */ /* 0x000fe200078e00ff */
[----:B------:R-:W-:Y:S06]  /*2990*/  BRA `(.L_x_912) ;  /* 0x00000000001c7947 */ /* 0x000fec0003800000 */
.L_x_911:
[----:B------:R-:W-:-:S04]  /*29a0*/  ISETP.NE.AND P4, PT, R13, RZ, PT ;  /* 0x000000ff0d00720c */ /* 0x000fc80003f85270 */
[----:B------:R-:W-:-:S05]  /*29b0*/  FSEL R2, R124, RZ, !P4 ;  /* 0x000000ff7c027208 */ /* 0x000fca0006000000 */
[----:B0-----:R-:W-:Y:S01]  /*29c0*/  FFMA.FTZ R111, R137, R126, R2 ;  /* 0x0000007e896f7223 */ /* 0x001fe20000010002 */
[----:B------:R-:W-:-:S03]  /*29d0*/  @P0 SHF.L.U32 R2, R20, 0x10, RZ ;  /* 0x0000001014020819 */ /* 0x000fc600000006ff */
[----:B------:R-:W-:-:S04]  /*29e0*/  FADD.FTZ R111, R104, -R111 ;  /* 0x8000006f686f7221 */ /* 0x000fc80000010000 */
[----:B------:R-:W-:-:S04]  /*29f0*/  FMUL.FTZ R111, R4, R111 ;  /* 0x0000006f046f7220 */ /* 0x000fc80000410000 */
[----:B------:R-:W-:-:S07]  /*2a00*/  @P0 FADD.FTZ R111, R111, R2 ;  /* 0x000000026f6f0221 */ /* 0x000fce0000010000 */
.L_x_912:
[----:B------:R-:W-:Y:S05]  /*2a10*/  BSYNC B1 ;  /* 0x0000000000017941 */ /* 0x000fea0003800000 */
.L_x_910:
[----:B------:R-:W-:Y:S01]  /*2a20*/  BSSY B1, `(.L_x_913) ;  /* 0x000000f000017945 */ /* 0x000fe20003800000 */
[----:B------:R-:W-:-:S03]  /*2a30*/  @P1 F2FP.BF16.F32.PACK_AB R2, RZ, R111 ;  /* 0x0000006fff02123e */ /* 0x000fc600000010ff */
[----:B------:R-:W-:Y:S05]  /*2a40*/  @!P3 BRA `(.L_x_914) ;  /* 0x000000000030b947 */ /* 0x000fea0003800000 */
[----:B------:R-:W-:Y:S01]  /*2a50*/  LOP3.LUT P4, RZ, R127, 0xff, RZ, 0xc0, !PT ;  /* 0x000000ff7fff7812 */ /* 0x000fe2000788c0ff */
[----:B------:R-:W-:Y:S01]  /*2a60*/  FMUL.FTZ R111, R111, UR13 ;  /* 0x0000000d6f6f7c20 */ /* 0x000fe20008410000 */
[----:B------:R-:W-:Y:S01]  /*2a70*/  IMAD.MOV.U32 R110, RZ, RZ, RZ ;  /* 0x000000ffff6e7224 */ /* 0x000fe200078e00ff */
[----:B------:R-:W-:Y:S02]  /*2a80*/  MOV R117, RZ ;  /* 0x000000ff00757202 */ /* 0x000fe40000000f00 */
[----:B------:R-:W-:-:S08]  /*2a90*/  FMUL.FTZ R111, R111, UR12 ;  /* 0x0000000c6f6f7c20 */ /* 0x000fd00008410000 */
[----:B------:R-:W-:Y:S02]  /*2aa0*/  @P4 SHF.L.U32 R116, R32, 0x10, RZ ;  /* 0x0000001020744819 */ /* 0x000fe400000006ff */
[----:B-----5:R-:W-:-:S03]  /*2ab0*/  @P4 SHF.L.U32 R118, R64, 0x10, RZ ;  /* 0x0000001040764819 */ /* 0x020fc600000006ff */
[----:B------:R-:W-:Y:S02]  /*2ac0*/  @P4 FMUL.FTZ R110, R111, R116 ;  /* 0x000000746f6e4220 */ /* 0x000fe40000410000 */
[----:B------:R-:W-:-:S03]  /*2ad0*/  @P4 FMUL.FTZ R117, R118, R111 ;  /* 0x0000006f76754220 */ /* 0x000fc60000410000 */
[----:B------:R-:W-:Y:S01]  /*2ae0*/  F2FP.BF16.F32.PACK_AB R110, RZ, R110 ;  /* 0x0000006eff6e723e */ /* 0x000fe200000010ff */
[----:B------:R-:W-:-:S03]  /*2af0*/  FADD.FTZ R48, R48, R117 ;  /* 0x0000007530307221 */ /* 0x000fc60000010000 */
[----:B------:R-:W-:-:S07]  /*2b00*/  PRMT R92, R110, 0x7610, R92 ;  /* 0x000076106e5c7816 */ /* 0x000fce000000005c */
.L_x_914:
[----:B------:R-:W-:Y:S05]  /*2b10*/  BSYNC B1 ;  /* 0x0000000000017941 */ /* 0x000fea0003800000 */
.L_x_913:
        /* <DEDUP_REMOVED lines=8> */
.L_x_916:
        /* <DEDUP_REMOVED lines=8> */
.L_x_917:
[----:B------:R-:W-:Y:S05]  /*2c20*/  BSYNC B1 ;  /* 0x0000000000017941 */ /* 0x000fea0003800000 */
.L_x_915:
[----:B------:R-:W-:Y:S01]  /*2c30*/  BSSY B1, `(.L_x_918) ;  /* 0x0000011000017945 */ /* 0x000fe20003800000 */
[----:B------:R-:W-:-:S03]  /*2c40*/  @P1 F2FP.BF16.F32.PACK_AB R2, RZ, R111 ;  /* 0x0000006fff02123e */ /* 0x000fc600000010ff */
[----:B------:R-:W-:Y:S05]  /*2c50*/  @!P3 BRA `(.L_x_919) ;  /* 0x000000000038b947 */ /* 0x000fea0003800000 */
[----:B------:R-:W-:Y:S01]  /*2c60*/  LOP3.LUT P4, RZ, R120, 0xff00, RZ, 0xc0, !PT ;  /* 0x0000ff0078ff7812 */ /* 0x000fe2000788c0ff */
[----:B------:R-:W-:Y:S01]  /*2c70*/  FMUL.FTZ R111, R111, UR13 ;  /* 0x0000000d6f6f7c20 */ /* 0x000fe20008410000 */
[----:B------:R-:W-:Y:S01]  /*2c80*/  HFMA2.MMA R110, -RZ, RZ, 0, 0 ;  /* 0x00000000ff6e7435 */ /* 0x000fe200000001ff */
        /* <DEDUP_REMOVED lines=11> */
.L_x_919:
[----:B------:R-:W-:Y:S05]  /*2d40*/  BSYNC B1 ;  /* 0x0000000000017941 */ /* 0x000fea0003800000 */
.L_x_918:
[----:B------:R-:W-:Y:S01]  /*2d50*/  BSSY B1, `(.L_x_920) ;  /* 0x000000e000017945 */ /* 0x000fe20003800000 */
[----:B------:R-:W-:-:S03]  /*2d60*/  @P1 PRMT R36, R36, 0x5410, R2 ;  /* 0x0000541024241816 */ /* 0x000fc60000000002 */
[----:B------:R-:W-:Y:S05]  /*2d70*/  @P2 BRA `(.L_x_921) ;  /* 0x0000000000102947 */ /* 0x000fea0003800000 */
[----:B------:R-:W-:Y:S01]  /*2d80*/  MOV R111, RZ ;  /* 0x000000ff006f7202 */ /* 0x000fe20000000f00 */
[----:B------:R-:W-:Y:S06]  /*2d90*/  @!P0 BRA `(.L_x_922) ;  /* 0x0000000000248947 */ /* 0x000fec0003800000 */
[----:B------:R-:W-:Y:S01]  /*2da0*/  SHF.L.U32 R111, R21, 0x10, RZ ;  /* 0x00000010156f7819 */ /* 0x000fe200000006ff */
[----:B------:R-:W-:Y:S06]  /*2db0*/  BRA `(.L_x_922) ;  /* 0x00000000001c7947 */ /* 0x000fec0003800000 */
.L_x_921:
[----:B------:R-:W-:-:S04]  /*2dc0*/  ISETP.NE.AND P4, PT, R13, RZ, PT ;  /* 0x000000ff0d00720c */ /* 0x000fc80003f85270 */
[----:B------:R-:W-:-:S05]  /*2dd0*/  FSEL R2, R124, RZ, !P4 ;  /* 0x000000ff7c027208 */ /* 0x000fca0006000000 */
[----:B------:R-:W-:-:S04]  /*2de0*/  FFMA.FTZ R2, R135, R126, R2 ;  /* 0x0000007e87027223 */ /* 0x000fc80000010002 */
[----:B------:R-:W-:Y:S01]  /*2df0*/  FADD.FTZ R111, R103, -R2 ;  /* 0x80000002676f7221 */ /* 0x000fe20000010000 */
[----:B------:R-:W-:-:S03]  /*2e00*/  @P0 IMAD.U32 R2, R21, 0x10000, RZ ;  /* 0x0001000015020824 */ /* 0x000fc600078e00ff */
[----:B------:R-:W-:-:S04]  /*2e10*/  FMUL.FTZ R111, R4, R111 ;  /* 0x0000006f046f7220 */ /* 0x000fc80000410000 */
[----:B------:R-:W-:-:S07]  /*2e20*/  @P0 FADD.FTZ R111, R111, R2 ;  /* 0x000000026f6f0221 */ /* 0x000fce0000010000 */
.L_x_922:
[----:B------:R-:W-:Y:S05]  /*2e30*/  BSYNC B1 ;  /* 0x0000000000017941 */ /* 0x000fea0003800000 */
.L_x_920:
[----:B------:R-:W-:Y:S01]  /*2e40*/  BSSY B1, `(.L_x_923) ;  /* 0x000000f000017945 */ /* 0x000fe20003800000 */
[----:B------:R-:W-:-:S03]  /*2e50*/  @P1 F2FP.BF16.F32.PACK_AB R2, RZ, R111 ;  /* 0x0000006fff02123e */ /* 0x000fc600000010ff */
[----:B------:R-:W-:Y:S05]  /*2e60*/  @!P3 BRA `(.L_x_924) ;  /* 0x000000000030b947 */ /* 0x000fea0003800000 */
[----:B------:R-:W-:Y:S01]  /*2e70*/  LOP3.LUT P4, RZ, R120, 0xff0000, RZ, 0xc0, !PT ;  /* 0x00ff000078ff7812 */ /* 0x000fe2000788c0ff */
[----:B------:R-:W-:Y:S01]  /*2e80*/  FMUL.FTZ R111, R111, UR13 ;  /* 0x0000000d6f6f7c20 */ /* 0x000fe20008410000 */
[----:B------:R-:W-:Y:S01]  /*2e90*/  HFMA2.MMA R117, -RZ, RZ, 0, 0 ;  /* 0x00000000ff757435 */ /* 0x000fe200000001ff */
[----:B------:R-:W-:Y:S02]  /*2ea0*/  MOV R110, RZ ;  /* 0x000000ff006e7202 */ /* 0x000fe40000000f00 */
[----:B------:R-:W-:-:S08]  /*2eb0*/  FMUL.FTZ R111, R111, UR12 ;  /* 0x0000000c6f6f7c20 */ /* 0x000fd00008410000 */
[----:B------:R-:W-:Y:S01]  /*2ec0*/  @P4 IMAD.U32 R116, R33, 0x10000, RZ ;  /* 0x0001000021744824 */ /* 0x000fe200078e00ff */
[----:B-----5:R-:W-:-:S03]  /*2ed0*/  @P4 SHF.L.U32 R118, R65, 0x10, RZ ;  /* 0x0000001041764819 */ /* 0x020fc600000006ff */
[----:B------:R-:W-:Y:S02]  /*2ee0*/  @P4 FMUL.FTZ R110, R111, R116 ;  /* 0x000000746f6e4220 */ /* 0x000fe40000410000 */
[----:B------:R-:W-:-:S03]  /*2ef0*/  @P4 FMUL.FTZ R117, R118, R111 ;  /* 0x0000006f76754220 */ /* 0x000fc60000410000 */
[----:B------:R-:W-:Y:S01]  /*2f00*/  F2FP.BF16.F32.PACK_AB R110, RZ, R110 ;  /* 0x0000006eff6e723e */ /* 0x000fe200000010ff */
[----:B------:R-:W-:-:S03]  /*2f10*/  FADD.FTZ R50, R50, R117 ;  /* 0x0000007532327221 */ /* 0x000fc60000010000 */
[----:B------:R-:W-:-:S07]  /*2f20*/  PRMT R93, R110, 0x7610, R93 ;  /* 0x000076106e5d7816 */ /* 0x000fce000000005d */
.L_x_924:
[----:B------:R-:W-:Y:S05]  /*2f30*/  BSYNC B1 ;  /* 0x0000000000017941 */ /* 0x000fea0003800000 */
.L_x_923:
[----:B------:R-:W-:Y:S01]  /*2f40*/  BSSY B1, `(.L_x_925) ;  /* 0x0000010000017945 */ /* 0x000fe20003800000 */
[----:B------:R-:W-:-:S03]  /*2f50*/  @P1 PRMT R37, R2, 0x7610, R37 ;  /* 0x0000761002251816 */ /* 0x000fc60000000025 */
[----:B------:R-:W-:Y:S05]  /*2f60*/  @P2 BRA `(.L_x_926) ;  /* 0x0000000000142947 */ /* 0x000fea0003800000 */
[----:B------:R-:W-:Y:S01]  /*2f70*/  HFMA2.MMA R111, -RZ, RZ, 0, 0 ;  /* 0x00000000ff6f7435 */ /* 0x000fe200000001ff */
[----:B------:R-:W-:Y:S10]  /*2f80*/  @!P0 BRA `(.L_x_927) ;  /* 0x00000000002c8947 */ /* 0x000ff40003800000 */
[----:B------:R-:W-:-:S05]  /*2f90*/  PRMT R111, R21, 0x7632, R111 ;  /* 0x00007632156f7816 */ /* 0x000fca000000006f */
[----:B------:R-:W-:Y:S01]  /*2fa0*/  IMAD.U32 R111, R111, 0x10000, RZ ;  /* 0x000100006f6f7824 */ /* 0x000fe200078e00ff */
[----:B------:R-:W-:Y:S06]  /*2fb0*/  BRA `(.L_x_927) ;  /* 0x0000000000207947 */ /* 0x000fec0003800000 */
.L_x_926:
        /* <DEDUP_REMOVED lines=8> */
.L_x_927:
[----:B------:R-:W-:Y:S05]  /*3040*/  BSYNC B1 ;  /* 0x0000000000017941 */ /* 0x000fea0003800000 */
.L_x_925:
        /* <DEDUP_REMOVED lines=8> */
[----:B------:R-:W-:Y:S02]  /*30d0*/  @P4 PRMT R118, R33, 0x7632, R118 ;  /* 0x0000763221764816 */ /* 0x000fe40000000076 */
[----:B-----5:R-:W-:Y:S02]  /*30e0*/  @P4 PRMT R117, R65, 0x7632, R117 ;  /* 0x0000763241754816 */ /* 0x020fe40000000075 */
[----:B------:R-:W-:Y:S02]  /*30f0*/  @P4 SHF.L.U32 R118, R118, 0x10, RZ ;  /* 0x0000001076764819 */ /* 0x000fe400000006ff */
[----:B------:R-:W-:-:S03]  /*3100*/  @P4 SHF.L.U32 R117, R117, 0x10, RZ ;  /* 0x0000001075754819 */ /* 0x000fc600000006ff */
[C---:B------:R-:W-:Y:S02]  /*3110*/  @P4 FMUL.FTZ R110, R111.reuse, R118 ;  /* 0x000000766f6e4220 */ /* 0x040fe40000410000 */
[----:B------:R-:W-:-:S03]  /*3120*/  @P4 FMUL.FTZ R116, R111, R117 ;  /* 0x000000756f744220 */ /* 0x000fc60000410000 */
[----:B------:R-:W-:Y:S01]  /*3130*/  F2FP.BF16.F32.PACK_AB R110, RZ, R110 ;  /* 0x0000006eff6e723e */ /* 0x000fe200000010ff */
[----:B------:R-:W-:-:S03]  /*3140*/  FADD.FTZ R51, R51, R116 ;  /* 0x0000007433337221 */ /* 0x000fc60000010000 */
[----:B------:R-:W-:-:S07]  /*3150*/  PRMT R93, R93, 0x5410, R110 ;  /* 0x000054105d5d7816 */ /* 0x000fce000000006e */
.L_x_929:
[----:B------:R-:W-:Y:S05]  /*3160*/  BSYNC B1 ;  /* 0x0000000000017941 */ /* 0x000fea0003800000 */
.L_x_928:
[----:B------:R-:W-:Y:S01]  /*3170*/  BSSY B1, `(.L_x_930) ;  /* 0x000000e000017945 */ /* 0x000fe20003800000 */
[----:B------:R-:W-:-:S03]  /*3180*/  @P1 PRMT R37, R37, 0x5410, R2 ;  /* 0x0000541025251816 */ /* 0x000fc60000000002 */
[----:B------:R-:W-:Y:S05]  /*3190*/  @P2 BRA `(.L_x_931) ;  /* 0x0000000000102947 */ /* 0x000fea0003800000 */
[----:B------:R-:W-:Y:S01]  /*31a0*/  IMAD.MOV.U32 R111, RZ, RZ, RZ ;  /* 0x000000ffff6f7224 */ /* 0x000fe200078e00ff */
[----:B------:R-:W-:Y:S06]  /*31b0*/  @!P0 BRA `(.L_x_932) ;  /* 0x0000000000248947 */ /* 0x000fec0003800000 */
[----:B------:R-:W-:Y:S01]  /*31c0*/  SHF.L.U32 R111, R22, 0x10, RZ ;  /* 0x00000010166f7819 */ /* 0x000fe200000006ff */
[----:B------:R-:W-:Y:S06]  /*31d0*/  BRA `(.L_x_932) ;  /* 0x00000000001c7947 */ /* 0x000fec0003800000 */
.L_x_931:
[----:B------:R-:W-:-:S04]  /*31e0*/  ISETP.NE.AND P4, PT, R13, RZ, PT ;  /* 0x000000ff0d00720c */ /* 0x000fc80003f85270 */
[----:B------:R-:W-:-:S05]  /*31f0*/  FSEL R2, R124, RZ, !P4 ;  /* 0x000000ff7c027208 */ /* 0x000fca0006000000 */
[----:B------:R-:W-:Y:S01]  /*3200*/  FFMA.FTZ R111, R133, R126, R2 ;  /* 0x0000007e856f7223 */ /* 0x000fe20000010002 */
[----:B------:R-:W-:-:S03]  /*3210*/  @P0 SHF.L.U32 R2, R22, 0x10, RZ ;  /* 0x0000001016020819 */ /* 0x000fc600000006ff */
[----:B------:R-:W-:-:S04]  /*3220*/  FADD.FTZ R111, R102, -R111 ;  /* 0x8000006f666f7221 */ /* 0x000fc80000010000 */
[----:B------:R-:W-:-:S04]  /*3230*/  FMUL.FTZ R111, R4, R111 ;  /* 0x0000006f046f7220 */ /* 0x000fc80000410000 */
[----:B------:R-:W-:-:S07]  /*3240*/  @P0 FADD.FTZ R111, R111, R2 ;  /* 0x000000026f6f0221 */ /* 0x000fce0000010000 */
.L_x_932:
[----:B------:R-:W-:Y:S05]  /*3250*/  BSYNC B1 ;  /* 0x0000000000017941 */ /* 0x000fea0003800000 */
.L_x_930:
        /* <DEDUP_REMOVED lines=8> */
[----:B------:R-:W-:Y:S01]  /*32e0*/  @P4 SHF.L.U32 R116, R34, 0x10, RZ ;  /* 0x0000001022744819 */ /* 0x000fe200000006ff */
[----:B-----5:R-:W-:-:S04]  /*32f0*/  @P4 IMAD.U32 R118, R66, 0x10000, RZ ;  /* 0x0001000042764824 */ /* 0x020fc800078e00ff */
[----:B------:R-:W-:Y:S01]  /*3300*/  @P4 FMUL.FTZ R110, R111, R116 ;  /* 0x000000746f6e4220 */ /* 0x000fe20000410000 */
[----:B------:R-:W-:-:S04]  /*3310*/  @P4 FMUL.FTZ R117, R118, R111 ;  /* 0x0000006f76754220 */ /* 0x000fc80000410000 */
[----:B------:R-:W-:Y:S01]  /*3320*/  F2FP.BF16.F32.PACK_AB R110, RZ, R110 ;  /* 0x0000006eff6e723e */ /* 0x000fe200000010ff */
[----:B------:R-:W-:-:S03]  /*3330*/  FADD.FTZ R52, R52, R117 ;  /* 0x0000007534347221 */ /* 0x000fc60000010000 */
[----:B------:R-:W-:-:S07]  /*3340*/  PRMT R94, R110, 0x7610, R94 ;  /* 0x000076106e5e7816 */ /* 0x000fce000000005e */
.L_x_934:
[----:B------:R-:W-:Y:S05]  /*3350*/  BSYNC B1 ;  /* 0x0000000000017941 */ /* 0x000fea0003800000 */
.L_x_933:
[----:B------:R-:W-:Y:S01]  /*3360*/  BSSY B1, `(.L_x_935) ;  /* 0x0000010000017945 */ /* 0x000fe20003800000 */
[----:B------:R-:W-:-:S03]  /*3370*/  @P1 PRMT R38, R2, 0x7610, R38 ;  /* 0x0000761002261816 */ /* 0x000fc60000000026 */
[----:B------:R-:W-:Y:S05]  /*3380*/  @P2 BRA `(.L_x_936) ;  /* 0x0000000000142947 */ /* 0x000fea0003800000 */
[----:B------:R-:W-:Y:S01]  /*3390*/  MOV R111, RZ ;  /* 0x000000ff006f7202 */ /* 0x000fe20000000f00 */
[----:B------:R-:W-:Y:S06]  /*33a0*/  @!P0 BRA `(.L_x_937) ;  /* 0x00000000002c8947 */ /* 0x000fec0003800000 */
[----:B------:R-:W-:-:S04]  /*33b0*/  PRMT R111, R22, 0x7632, R111 ;  /* 0x00007632166f7816 */ /* 0x000fc8000000006f */
[----:B------:R-:W-:Y:S01]  /*33c0*/  SHF.L.U32 R111, R111, 0x10, RZ ;  /* 0x000000106f6f7819 */ /* 0x000fe200000006ff */
[----:B------:R-:W-:Y:S06]  /*33d0*/  BRA `(.L_x_937) ;  /* 0x0000000000207947 */ /* 0x000fec0003800000 */
.L_x_936:
        /* <DEDUP_REMOVED lines=8> */
.L_x_937:
[----:B------:R-:W-:Y:S05]  /*3460*/  BSYNC B1 ;  /* 0x0000000000017941 */ /* 0x000fea0003800000 */
.L_x_935:
        /* <DEDUP_REMOVED lines=8> */
[----:B------:R-:W-:Y:S02]  /*34f0*/  @P4 PRMT R118, R34, 0x7632, R118 ;  /* 0x0000763222764816 */ /* 0x000fe40000000076 */
[----:B-----5:R-:W-:-:S03]  /*3500*/  @P4 PRMT R117, R66, 0x7632, R117 ;  /* 0x0000763242754816 */ /* 0x020fc60000000075 */
[----:B------:R-:W-:Y:S01]  /*3510*/  @P4 IMAD.U32 R118, R118, 0x10000, RZ ;  /* 0x0001000076764824 */ /* 0x000fe200078e00ff */
[----:B------:R-:W-:-:S03]  /*3520*/  @P4 SHF.L.U32 R117, R117, 0x10, RZ ;  /* 0x0000001075754819 */ /* 0x000fc600000006ff */
[C---:B------:R-:W-:Y:S02]  /*3530*/  @P4 FMUL.FTZ R110, R111.reuse, R118 ;  /* 0x000000766f6e4220 */ /* 0x040fe40000410000 */
[----:B------:R-:W-:-:S03]  /*3540*/  @P4 FMUL.FTZ R116, R111, R117 ;  /* 0x000000756f744220 */ /* 0x000fc60000410000 */
[----:B------:R-:W-:Y:S01]  /*3550*/  F2FP.BF16.F32.PACK_AB R110, RZ, R110 ;  /* 0x0000006eff6e723e */ /* 0x000fe200000010ff */
[----:B------:R-:W-:-:S03]  /*3560*/  FADD.FTZ R53, R53, R116 ;  /* 0x0000007435357221 */ /* 0x000fc60000010000 */
[----:B------:R-:W-:-:S07]  /*3570*/  PRMT R94, R94, 0x5410, R110 ;  /* 0x000054105e5e7816 */ /* 0x000fce000000006e */
.L_x_939:
[----:B------:R-:W-:Y:S05]  /*3580*/  BSYNC B1 ;  /* 0x0000000000017941 */ /* 0x000fea0003800000 */
.L_x_938:
[----:B------:R-:W-:Y:S01]  /*3590*/  BSSY B1, `(.L_x_940) ;  /* 0x000000e000017945 */ /* 0x000fe20003800000 */
[----:B------:R-:W-:-:S03]  /*35a0*/  @P1 PRMT R38, R38, 0x5410, R2 ;  /* 0x0000541026261816 */ /* 0x000fc60000000002 */
[----:B------:R-:W-:Y:S05]  /*35b0*/  @P2 BRA `(.L_x_941) ;  /* 0x0000000000102947 */ /* 0x000fea0003800000 */
[----:B------:R-:W-:Y:S01]  /*35c0*/  HFMA2.MMA R111, -RZ, RZ, 0, 0 ;  /* 0x00000000ff6f7435 */ /* 0x000fe200000001ff */
[----:B------:R-:W-:Y:S10]  /*35d0*/  @!P0 BRA `(.L_x_942) ;  /* 0x0000000000248947 */ /* 0x000ff40003800000 */
[----:B------:R-:W-:Y:S01]  /*35e0*/  IMAD.U32 R111, R23, 0x10000, RZ ;  /* 0x00010000176f7824 */ /* 0x000fe200078e00ff */
[----:B------:R-:W-:Y:S06]  /*35f0*/  BRA `(.L_x_942) ;  /* 0x00000000001c7947 */ /* 0x000fec0003800000 */
.L_x_941:
[----:B------:R-:W-:-:S04]  /*3600*/  ISETP.NE.AND P4, PT, R13, RZ, PT ;  /* 0x000000ff0d00720c */ /* 0x000fc80003f85270 */
[----:B------:R-:W-:-:S05]  /*3610*/  FSEL R2, R124, RZ, !P4 ;  /* 0x000000ff7c027208 */ /* 0x000fca0006000000 */
[----:B------:R-:W-:-:S04]  /*3620*/  FFMA.FTZ R2, R131, R126, R2 ;  /* 0x0000007e83027223 */ /* 0x000fc80000010002 */
[----:B------:R-:W-:Y:S01]  /*3630*/  FADD.FTZ R111, R97, -R2 ;  /* 0x80000002616f7221 */ /* 0x000fe20000010000 */
[----:B------:R-:W-:-:S03]  /*3640*/  @P0 SHF.L.U32 R2, R23, 0x10, RZ ;  /* 0x0000001017020819 */ /* 0x000fc600000006ff */
[----:B------:R-:W-:-:S04]  /*3650*/  FMUL.FTZ R111, R4, R111 ;  /* 0x0000006f046f7220 */ /* 0x000fc80000410000 */
[----:B------:R-:W-:-:S07]  /*3660*/  @P0 FADD.FTZ R111, R111, R2 ;  /* 0x000000026f6f0221 */ /* 0x000fce0000010000 */
.L_x_942:
[----:B------:R-:W-:Y:S05]  /*3670*/  BSYNC B1 ;  /* 0x0000000000017941 */ /* 0x000fea0003800000 */
.L_x_940:
        /* <DEDUP_REMOVED lines=15> */
.L_x_944:
[----:B------:R-:W-:Y:S05]  /*3770*/  BSYNC B1 ;  /* 0x0000000000017941 */ /* 0x000fea0003800000 */
.L_x_943:
        /* <DEDUP_REMOVED lines=8> */
.L_x_946:
        /* <DEDUP_REMOVED lines=8> */
.L_x_947:
[----:B------:R-:W-:Y:S05]  /*3880*/  BSYNC B1 ;  /* 0x0000000000017941 */ /* 0x000fea0003800000 */
.L_x_945:
[----:B------:R-:W-:Y:S01]  /*3890*/  @P1 F2FP.BF16.F32.PACK_AB R2, RZ, R4 ;  /* 0x00000004ff02123e */ /* 0x000fe200000010ff */
[----:B------:R-:W-:Y:S03]  /*38a0*/  BSSY B1, `(.L_x_948) ;  /* 0x0000011000017945 */ /* 0x000fe60003800000 */
[----:B------:R-:W-:Y:S01]  /*38b0*/  @P1 PRMT R39, R39, 0x5410, R2 ;  /* 0x0000541027271816 */ /* 0x000fe20000000002 */
[----:B------:R-:W-:Y:S06]  /*38c0*/  @!P3 BRA `(.L_x_949) ;  /* 0x000000000038b947 */ /* 0x000fec0003800000 */
[----:B------:R-:W-:Y:S01]  /*38d0*/  LOP3.LUT P0, RZ, R121, 0xff000000, RZ, 0xc0, !PT ;  /* 0xff00000079ff7812 */ /* 0x000fe2000780c0ff */
[----:B------:R-:W-:Y:S01]  /*38e0*/  FMUL.FTZ R4, R4, UR13 ;  /* 0x0000000d04047c20 */ /* 0x000fe20008410000 */
[----:B------:R-:W-:Y:S01]  /*38f0*/  HFMA2.MMA R110, -RZ, RZ, 0, 0 ;  /* 0x00000000ff6e7435 */ /* 0x000fe200000001ff */
[----:B------:R-:W-:Y:S02]  /*3900*/  MOV R2, RZ ;  /* 0x000000ff00027202 */ /* 0x000fe40000000f00 */
        /* <DEDUP_REMOVED lines=10> */
.L_x_949:
[----:B------:R-:W-:Y:S05]  /*39b0*/  BSYNC B1 ;  /* 0x0000000000017941 */ /* 0x000fea0003800000 */
.L_x_948:
[----:B------:R-:W0:Y:S08]  /*39c0*/  @P1 LDC.64 R118, c[0x0][0x308] ;  /* 0x0000c200ff761b82 */ /* 0x000e300000000a00 */
[----:B------:R-:W1:Y:S08]  /*39d0*/  @P3 LDC.64 R116, c[0x0][0x2f8] ;  /* 0x0000be00ff743b82 */ /* 0x000e700000000a00 */
[----:B------:R-:W2:Y:S01]  /*39e0*/  LDC.64 R110, c[0x0][0x210] ;  /* 0x00008400ff6e7b82 */ /* 0x000ea20000000a00 */
[----:B0-----:R-:W-:-:S05]  /*39f0*/  @P1 IMAD.WIDE.U32 R118, R0, 0x10, R118 ;  /* 0x0000001000761825 */ /* 0x001fca00078e0076 */
[----:B------:R0:W-:Y:S01]  /*3a00*/  @P1 STG.E.128 desc[UR4][R118.64], R36 ;  /* 0x0000002476001986 */ /* 0x0001e2000c101d04 */
[----:B-1----:R-:W-:-:S05]  /*3a10*/  @P3 IMAD.WIDE.U32 R116, R125, 0x10, R116 ;  /* 0x000000107d743825 */ /* 0x002fca00078e0074 */
[----:B------:R0:W-:Y:S01]  /*3a20*/  @P3 STG.E.128 desc[UR4][R116.64], R92 ;  /* 0x0000005c74003986 */ /* 0x0001e2000c101d04 */
[----:B--2---:R-:W-:-:S04]  /*3a30*/  LEA R115, R110, R115, 0x2 ;  /* 0x000000736e737211 */ /* 0x004fc800078e10ff */
[----:B------:R-:W-:-:S13]  /*3a40*/  ISETP.GE.AND P0, PT, R115, R111, PT ;  /* 0x0000006f7300720c */ /* 0x000fda0003f06270 */
[----:B0-----:R-:W-:Y:S05]  /*3a50*/  @!P0 BRA `(.L_x_950) ;  /* 0xffffffc800fc8947 */ /* 0x001fea000383ffff */
.L_x_863:
[----:B------:R-:W-:Y:S05]  /*3a60*/  BSYNC B0 ;  /* 0x0000000000007941 */ /* 0x000fea0003800000 */
.L_x_861:
        /* <DEDUP_REMOVED lines=85> */
[----:B------:R-:W-:Y:S01]  /*3fc0*/  SHF.L.U32 R18, R26, 0x2, RZ ;  /* 0x000000021a127819 */ /* 0x000fe200000006ff */
[----:B------:R-:W-:Y:S01]  /*3fd0*/  FADD.FTZ R6, R19, R6 ;  /* 0x0000000613067221 */ /* 0x000fe20000010000 */
[----:B------:R-:W-:Y:S01]  /*3fe0*/  IADD3.X R19, RZ, RZ, RZ, P0, !PT ;  /* 0x000000ffff137210 */ /* 0x000fe200007fe4ff */
[----:B------:R-:W-:-:S03]  /*3ff0*/  FADD.FTZ R13, R20, R13 ;  /* 0x0000000d140d7221 */ /* 0x000fc60000010000 */
[----:B------:R-:W-:Y:S01]  /*4000*/  SHF.L.U64.HI R20, R26, 0x2, R19 ;  /* 0x000000021a147819 */ /* 0x000fe20000010213 */
[----:B0-----:R-:W-:Y:S01]  /*4010*/  FADD.FTZ R21, R21, R2 ;  /* 0x0000000215157221 */ /* 0x001fe20000010000 */
[----:B------:R-:W-:Y:S01]  /*4020*/  IADD3 R2, P0, R18, UR6, RZ ;  /* 0x0000000612027c10 */ /* 0x000fe2000ff1e0ff */
[----:B------:R-:W-:Y:S01]  /*4030*/  STS.128 [R114], R40 ;  /* 0x0000002872007388 */ /* 0x000fe20000000c00 */
[----:B-1----:R-:W-:-:S03]  /*4040*/  FADD.FTZ R19, R7, R4 ;  /* 0x0000000407137221 */ /* 0x002fc60000010000 */
[----:B------:R-:W-:Y:S01]  /*4050*/  STS.128 [R114+0x10], R44 ;  /* 0x0000102c72007388 */ /* 0x000fe20000000c00 */
[----:B--2---:R-:W-:Y:S01]  /*4060*/  FADD.FTZ R23, R6, R3 ;  /* 0x0000000306177221 */ /* 0x004fe20000010000 */
[----:B------:R-:W-:Y:S01]  /*4070*/  IADD3.X R3, R20, UR7, RZ, P0, !PT ;  /* 0x0000000714037c10 */ /* 0x000fe200087fe4ff */
[----:B------:R-:W-:Y:S01]  /*4080*/  ULDC.64 UR6, c[0x0][0x2f0] ;  /* 0x0000bc0000067ab9 */ /* 0x000fe20000000a00 */
[----:B------:R-:W-:Y:S01]  /*4090*/  STS.128 [R114+0x400], R48 ;  /* 0x0004003072007388 */ /* 0x000fe20000000c00 */
[----:B------:R-:W-:Y:S01]  /*40a0*/  IADD3 R4, P0, R18, UR14, RZ ;  /* 0x0000000e12047c10 */ /* 0x000fe2000ff1e0ff */
[----:B---3--:R-:W-:Y:S02]  /*40b0*/  FADD.FTZ R13, R13, R8 ;  /* 0x000000080d0d7221 */ /* 0x008fe40000010000 */
[----:B------:R-:W-:Y:S01]  /*40c0*/  STS.128 [R114+0x410], R52 ;  /* 0x0004103472007388 */ /* 0x000fe20000000c00 */
[----:B----4-:R-:W-:Y:S01]  /*40d0*/  FADD.FTZ R21, R21, R10 ;  /* 0x0000000a15157221 */ /* 0x010fe20000010000 */
[----:B------:R-:W-:Y:S06]  /*40e0*/  BAR.SYNC.DEFER_BLOCKING 0x0 ;  /* 0x0000000000007b1d */ /* 0x000fec0000010000 */
[----:B------:R-:W-:Y:S04]  /*40f0*/  LDS R5, [R0] ;  /* 0x0000000000057984 */ /* 0x000fe80000000800 */
[----:B------:R-:W0:Y:S04]  /*4100*/  LDS R12, [R0+0x200] ;  /* 0x00020000000c7984 */ /* 0x000e280000000800 */
[----:B------:R-:W-:Y:S04]  /*4110*/  LDS R27, [R0+0x800] ;  /* 0x00080000001b7984 */ /* 0x000fe80000000800 */
[----:B------:R-:W1:Y:S04]  /*4120*/  LDS R14, [R0+0x400] ;  /* 0x00040000000e7984 */ /* 0x000e680000000800 */
[----:B------:R-:W2:Y:S04]  /*4130*/  LDS R25, [R0+0xa00] ;  /* 0x000a000000197984 */ /* 0x000ea80000000800 */
[----:B-----5:R-:W-:Y:S04]  /*4140*/  LDS R33, [R0+0x1000] ;  /* 0x0010000000217984 */ /* 0x020fe80000000800 */
[----:B------:R-:W3:Y:S04]  /*4150*/  LDS R16, [R0+0x600] ;  /* 0x0006000000107984 */ /* 0x000ee80000000800 */
[----:B------:R-:W4:Y:S04]  /*4160*/  LDS R29, [R0+0xc00] ;  /* 0x000c0000001d7984 */ /* 0x000f280000000800 */
[----:B------:R-:W4:Y:S04]  /*4170*/  LDS R35, [R0+0x1200] ;  /* 0x0012000000237984 */ /* 0x000f280000000800 */
[----:B------:R-:W4:Y:S04]  /*4180*/  LDS R41, [R0+0x1800] ;  /* 0x0018000000297984 */ /* 0x000f280000000800 */
[----:B------:R-:W4:Y:S04]  /*4190*/  LDS R31, [R0+0xe00] ;  /* 0x000e0000001f7984 */ /* 0x000f280000000800 */
[----:B------:R-:W4:Y:S01]  /*41a0*/  LDS R37, [R0+0x1400] ;  /* 0x0014000000257984 */ /* 0x000f220000000800 */
[----:B0-----:R-:W-:-:S03]  /*41b0*/  FADD.FTZ R12, RZ, R12 ;  /* 0x0000000cff0c7221 */ /* 0x001fc60000010000 */
[----:B------:R-:W0:Y:S04]  /*41c0*/  LDS R43, [R0+0x1a00] ;  /* 0x001a0000002b7984 */ /* 0x000e280000000800 */
[----:B------:R-:W0:Y:S01]  /*41d0*/  LDS R39, [R0+0x1600] ;  /* 0x0016000000277984 */ /* 0x000e220000000800 */
[----:B-1----:R-:W-:-:S03]  /*41e0*/  FADD.FTZ R14, RZ, R14 ;  /* 0x0000000eff0e7221 */ /* 0x002fc60000010000 */
[----:B------:R-:W1:Y:S01]  /*41f0*/  LDS R45, [R0+0x1c00] ;  /* 0x001c0000002d7984 */ /* 0x000e620000000800 */
[----:B--2---:R-:W-:-:S03]  /*4200*/  FADD.FTZ R12, R12, R25 ;  /* 0x000000190c0c7221 */ /* 0x004fc60000010000 */
[----:B------:R2:W1:Y:S01]  /*4210*/  LDS R47, [R0+0x1e00] ;  /* 0x001e0000002f7984 */ /* 0x0004620000000800 */
[----:B---3--:R-:W-:-:S03]  /*4220*/  FADD.FTZ R16, RZ, R16 ;  /* 0x00000010ff107221 */ /* 0x008fc60000010000 */
[----:B------:R-:W-:Y:S01]  /*4230*/  STG.E desc[UR4][R2.64], R19 ;  /* 0x0000001302007986 */ /* 0x000fe2000c101904 */
[----:B--2---:R-:W-:Y:S01]  /*4240*/  FADD.FTZ R0, RZ, R5 ;  /* 0x00000005ff007221 */ /* 0x004fe20000010000 */
[----:B------:R-:W-:Y:S01]  /*4250*/  IADD3.X R5, R20, UR15, RZ, P0, !PT ;  /* 0x0000000f14057c10 */ /* 0x000fe200087fe4ff */
[----:B----4-:R-:W-:Y:S01]  /*4260*/  FADD.FTZ R14, R14, R29 ;  /* 0x0000001d0e0e7221 */ /* 0x010fe20000010000 */
[----:B------:R-:W-:Y:S01]  /*4270*/  IADD3 R6, P0, R18, UR6, RZ ;  /* 0x0000000612067c10 */ /* 0x000fe2000ff1e0ff */
[----:B------:R-:W-:Y:S01]  /*4280*/  FADD.FTZ R0, R0, R27 ;  /* 0x0000001b00007221 */ /* 0x000fe20000010000 */
[----:B------:R-:W-:Y:S01]  /*4290*/  FADD.FTZ R12, R12, R35 ;  /* 0x000000230c0c7221 */ /* 0x000fe20000010000 */
[----:B------:R-:W-:Y:S01]  /*42a0*/  STG.E desc[UR4][R4.64], R15 ;  /* 0x0000000f04007986 */ /* 0x000fe2000c101904 */
[----:B------:R-:W-:Y:S01]  /*42b0*/  IADD3.X R7, R20, UR7, RZ, P0, !PT ;  /* 0x0000000714077c10 */ /* 0x000fe200087fe4ff */
[----:B------:R-:W-:-:S04]  /*42c0*/  FADD.FTZ R0, R0, R33 ;  /* 0x0000002100007221 */ /* 0x000fc80000010000 */
[----:B------:R-:W-:Y:S01]  /*42d0*/  FADD.FTZ R41, R0, R41 ;  /* 0x0000002900297221 */ /* 0x000fe20000010000 */
[----:B------:R-:W-:Y:S01]  /*42e0*/  FADD.FTZ R16, R16, R31 ;  /* 0x0000001f10107221 */ /* 0x000fe20000010000 */
[----:B------:R-:W-:-:S03]  /*42f0*/  FADD.FTZ R14, R14, R37 ;  /* 0x000000250e0e7221 */ /* 0x000fc60000010000 */
[----:B------:R-:W-:Y:S01]  /*4300*/  STG.E desc[UR4][R6.64], R41 ;  /* 0x0000002906007986 */ /* 0x000fe2000c101904 */
[----:B0-----:R-:W-:-:S03]  /*4310*/  FADD.FTZ R43, R12, R43 ;  /* 0x0000002b0c2b7221 */ /* 0x001fc60000010000 */
[----:B------:R-:W-:Y:S01]  /*4320*/  STG.E desc[UR4][R2.64+0x200], R23 ;  /* 0x0002001702007986 */ /* 0x000fe2000c101904 */
[----:B------:R-:W-:-:S03]  /*4330*/  FADD.FTZ R16, R16, R39 ;  /* 0x0000002710107221 */ /* 0x000fc60000010000 */
[----:B------:R-:W-:Y:S01]  /*4340*/  STG.E desc[UR4][R4.64+0x200], R9 ;  /* 0x0002000904007986 */ /* 0x000fe2000c101904 */
[----:B-1----:R-:W-:-:S03]  /*4350*/  FADD.FTZ R45, R14, R45 ;  /* 0x0000002d0e2d7221 */ /* 0x002fc60000010000 */
[----:B------:R-:W-:Y:S01]  /*4360*/  STG.E desc[UR4][R6.64+0x200], R43 ;  /* 0x0002002b06007986 */ /* 0x000fe2000c101904 */
[----:B------:R-:W-:-:S03]  /*4370*/  FADD.FTZ R47, R16, R47 ;  /* 0x0000002f102f7221 */ /* 0x000fc60000010000 */
[----:B------:R-:W-:Y:S04]  /*4380*/  STG.E desc[UR4][R2.64+0x400], R13 ;  /* 0x0004000d02007986 */ /* 0x000fe8000c101904 */
[----:B------:R-:W-:Y:S04]  /*4390*/  STG.E desc[UR4][R4.64+0x400], R17 ;  /* 0x0004001104007986 */ /* 0x000fe8000c101904 */
[----:B------:R-:W-:Y:S04]  /*43a0*/  STG.E desc[UR4][R6.64+0x400], R45 ;  /* 0x0004002d06007986 */ /* 0x000fe8000c101904 */
[----:B------:R-:W-:Y:S04]  /*43b0*/  STG.E desc[UR4][R2.64+0x600], R21 ;  /* 0x0006001502007986 */ /* 0x000fe8000c101904 */
[----:B------:R-:W-:Y:S04]  /*43c0*/  STG.E desc[UR4][R4.64+0x600], R11 ;  /* 0x0006000b04007986 */ /* 0x000fe8000c101904 */
[----:B------:R-:W-:Y:S01]  /*43d0*/  STG.E desc[UR4][R6.64+0x600], R47 ;  /* 0x0006002f06007986 */ /* 0x000fe2000c101904 */
[----:B------:R-:W-:Y:S05]  /*43e0*/  EXIT ;  /* 0x000000000000794d */ /* 0x000fea0003800000 */
.L_x_867:
[----:B------:R-:W-:Y:S01]  /*43f0*/  HFMA2.MMA R157, -RZ, RZ, 0, 1.847743988037109375e-06 ;  /* 0x0000001fff9d7435 */ /* 0x000fe200000001ff */
[----:B------:R-:W-:Y:S01]  /*4400*/  BSSY B1, `(.L_x_951) ;  /* 0x0000007000017945 */ /* 0x000fe20003800000 */
[----:B------:R-:W-:Y:S01]  /*4410*/  MOV R155, R111 ;  /* 0x0000006f009b7202 */ /* 0x000fe20000000f00 */
[----:B------:R-:W-:Y:S01]  /*4420*/  IMAD.MOV.U32 R152, RZ, RZ, 0x1 ;  /* 0x00000001ff987424 */ /* 0x000fe200078e00ff */
[----:B------:R-:W-:-:S07]  /*4430*/  MOV R150, 0xffffffff ;  /* 0xffffffff00967802 */ /* 0x000fce0000000f00 */
[----:B------:R-:W-:Y:S05]  /*4440*/  WARPSYNC.COLLECTIVE R150, `(.L_x_952) ;  /* 0x0000000096087348 */ /* 0x000fea0003c00000 */
[----:B------:R0:W1:Y:S02]  /*4450*/  SHFL.BFLY P0, R153, R155, R152, R157 ;  /* 0x0c0000989b997389 */ /* 0x000064000000009d */
[----:B01----:R-:W-:Y:S01]  /*4460*/  ENDCOLLECTIVE ;  /* 0x000000000000791b */ /* 0x003fe20003800000 */
.L_x_952:
[----:B------:R-:W-:Y:S05]  /*4470*/  BSYNC B1 ;  /* 0x0000000000017941 */ /* 0x000fea0003800000 */
.L_x_951:
        /* <DEDUP_REMOVED lines=8> */
.L_x_953:
[----:B------:R-:W-:Y:S01]  /*4500*/  FADD.FTZ R124, R124, R111 ;  /* 0x0000006f7c7c7221 */ /* 0x000fe20000010000 */
[----:B------:R-:W-:-:S04]  /*4510*/  HFMA2.MMA R152, -RZ, RZ, 0, 1.1920928955078125e-07 ;  /* 0x00000002ff987435 */ /* 0x000fc800000001ff */
[----:B------:R-:W-:Y:S01]  /*4520*/  MOV R155, R124 ;  /* 0x0000007c009b7202 */ /* 0x000fe20000000f00 */
[----:B------:R-:W-:-:S07]  /*4530*/  IMAD.MOV.U32 R125, RZ, RZ, R153 ;  /* 0x000000ffff7d7224 */ /* 0x000fce00078e0099 */
[----:B------:R-:W-:Y:S05]  /*4540*/  WARPSYNC.COLLECTIVE R150, `(.L_x_954) ;  /* 0x0000000096087348 */ /* 0x000fea0003c00000 */
[----:B------:R0:W1:Y:S02]  /*4550*/  SHFL.BFLY P0, R153, R155, R152, R157 ;  /* 0x0c0000989b997389 */ /* 0x000064000000009d */
[----:B01----:R-:W-:Y:S01]  /*4560*/  ENDCOLLECTIVE ;  /* 0x000000000000791b */ /* 0x003fe20003800000 */
.L_x_954:
[----:B------:R-:W-:-:S04]  /*4570*/  FADD.FTZ R125, R125, R110 ;  /* 0x0000006e7d7d7221 */ /* 0x000fc80000010000 */
[----:B------:R-:W-:Y:S01]  /*4580*/  IMAD.MOV.U32 R155, RZ, RZ, R125 ;  /* 0x000000ffff9b7224 */ /* 0x000fe200078e007d */
[----:B------:R-:W-:-:S07]  /*4590*/  MOV R145, R153 ;  /* 0x0000009900917202 */ /* 0x000fce0000000f00 */
[----:B------:R-:W-:Y:S05]  /*45a0*/  WARPSYNC.COLLECTIVE R150, `(.L_x_955) ;  /* 0x0000000096087348 */ /* 0x000fea0003c00000 */
[----:B------:R0:W1:Y:S02]  /*45b0*/  SHFL.BFLY P0, R153, R155, R152, R157 ;  /* 0x0c0000989b997389 */ /* 0x000064000000009d */
[----:B01----:R-:W-:Y:S01]  /*45c0*/  ENDCOLLECTIVE ;  /* 0x000000000000791b */ /* 0x003fe20003800000 */
.L_x_955:
[----:B------:R-:W-:Y:S01]  /*45d0*/  FADD.FTZ R145, R124, R145 ;  /* 0x000000917c917221 */ /* 0x000fe20000010000 */
[----:B------:R-:W-:-:S04]  /*45e0*/  HFMA2.MMA R152, -RZ, RZ, 0, 2.384185791015625e-07 ;  /* 0x00000004ff987435 */ /* 0x000fc800000001ff */
[----:B------:R-:W-:Y:S02]  /*45f0*/  MOV R155, R145 ;  /* 0x00000091009b7202 */ /* 0x000fe40000000f00 */
[----:B------:R-:W-:-:S07]  /*4600*/  MOV R126, R153 ;  /* 0x00000099007e7202 */ /* 0x000fce0000000f00 */
[----:B------:R-:W-:Y:S05]  /*4610*/  WARPSYNC.COLLECTIVE R150, `(.L_x_956) ;  /* 0x0000000096087348 */ /* 0x000fea0003c00000 */
[----:B------:R0:W1:Y:S02]  /*4620*/  SHFL.BFLY P0, R153, R155, R152, R157 ;  /* 0x0c0000989b997389 */ /* 0x000064000000009d */
[----:B01----:R-:W-:Y:S01]  /*4630*/  ENDCOLLECTIVE ;  /* 0x000000000000791b */ /* 0x003fe20003800000 */
.L_x_956:
[----:B------:R-:W-:-:S05]  /*4640*/  FADD.FTZ R126, R125, R126 ;  /* 0x0000007e7d7e7221 */ /* 0x000fca0000010000 */
[----:B------:R-:W-:Y:S01]  /*4650*/  MOV R155, R126 ;  /* 0x0000007e009b7202 */ /* 0x000fe20000000f00 */
[----:B------:R-:W-:-:S07]  /*4660*/  IMAD.MOV.U32 R146, RZ, RZ, R153 ;  /* 0x000000ffff927224 */ /* 0x000fce00078e0099 */
[----:B------:R-:W-:Y:S05]  /*4670*/  WARPSYNC.COLLECTIVE R150, `(.L_x_957) ;  /* 0x0000000096087348 */ /* 0x000fea0003c00000 */
[----:B------:R0:W1:Y:S02]  /*4680*/  SHFL.BFLY P0, R153, R155, R152, R157 ;  /* 0x0c0000989b997389 */ /* 0x000064000000009d */
[----:B01----:R-:W-:Y:S01]  /*4690*/  ENDCOLLECTIVE ;  /* 0x000000000000791b */ /* 0x003fe20003800000 */
.L_x_957:
[----:B------:R-:W-:-:S05]  /*46a0*/  FADD.FTZ R146, R145, R146 ;  /* 0x0000009291927221 */ /* 0x000fca0000010000 */
[----:B------:R-:W-:Y:S01]  /*46b0*/  MOV R155, R146 ;  /* 0x00000092009b7202 */ /* 0x000fe20000000f00 */
[----:B------:R-:W-:Y:S01]  /*46c0*/  IMAD.MOV.U32 R152, RZ, RZ, 0x8 ;  /* 0x00000008ff987424 */ /* 0x000fe200078e00ff */
[----:B------:R-:W-:-:S07]  /*46d0*/  MOV R147, R153 ;  /* 0x0000009900937202 */ /* 0x000fce0000000f00 */
[----:B------:R-:W-:Y:S05]  /*46e0*/  WARPSYNC.COLLECTIVE R150, `(.L_x_958) ;  /* 0x0000000096087348 */ /* 0x000fea0003c00000 */
[----:B------:R0:W1:Y:S02]  /*46f0*/  SHFL.BFLY P0, R153, R155, R152, R157 ;  /* 0x0c0000989b997389 */ /* 0x000064000000009d */
[----:B01----:R-:W-:Y:S01]  /*4700*/  ENDCOLLECTIVE ;  /* 0x000000000000791b */ /* 0x003fe20003800000 */
.L_x_958:
[----:B------:R-:W-:-:S05]  /*4710*/  FADD.FTZ R147, R126, R147 ;  /* 0x000000937e937221 */ /* 0x000fca0000010000 */
[----:B------:R-:W-:Y:S02]  /*4720*/  MOV R155, R147 ;  /* 0x00000093009b7202 */ /* 0x000fe40000000f00 */
[----:B------:R-:W-:-:S07]  /*4730*/  MOV R111, R153 ;  /* 0x00000099006f7202 */ /* 0x000fce0000000f00 */
[----:B------:R-:W-:Y:S05]  /*4740*/  WARPSYNC.COLLECTIVE R150, `(.L_x_959) ;  /* 0x0000000096087348 */ /* 0x000fea0003c00000 */
[----:B------:R0:W1:Y:S02]  /*4750*/  SHFL.BFLY P0, R153, R155, R152, R157 ;  /* 0x0c0000989b997389 */ /* 0x000064000000009d */
[----:B01----:R-:W-:Y:S01]  /*4760*/  ENDCOLLECTIVE ;  /* 0x000000000000791b */ /* 0x003fe20003800000 */
.L_x_959:
[----:B------:R-:W-:Y:S01]  /*4770*/  FADD.FTZ R148, R146, R111 ;  /* 0x0000006f92947221 */ /* 0x000fe20000010000 */
[----:B------:R-:W-:-:S03]  /*4780*/  HFMA2.MMA R152, -RZ, RZ, 0, 9.5367431640625e-07 ;  /* 0x00000010ff987435 */ /* 0x000fc600000001ff */
[----:B------:R-:W-:Y:S01]  /*4790*/  IMAD.MOV.U32 R155, RZ, RZ, R148 ;  /* 0x000000ffff9b7224 */ /* 0x000fe200078e0094 */
[----:B------:R-:W-:-:S07]  /*47a0*/  MOV R110, R153 ;  /* 0x00000099006e7202 */ /* 0x000fce0000000f00 */
[----:B------:R-:W-:Y:S05]  /*47b0*/  WARPSYNC.COLLECTIVE R150, `(.L_x_960) ;  /* 0x0000000096087348 */ /* 0x000fea0003c00000 */
[----:B------:R0:W1:Y:S02]  /*47c0*/  SHFL.BFLY P0, R153, R155, R152, R157 ;  /* 0x0c0000989b997389 */ /* 0x000064000000009d */
[----:B01----:R-:W-:Y:S01]  /*47d0*/  ENDCOLLECTIVE ;  /* 0x000000000000791b */ /* 0x003fe20003800000 */
.L_x_960:
[----:B------:R-:W-:-:S05]  /*47e0*/  FADD.FTZ R124, R147, R110 ;  /* 0x0000006e937c7221 */ /* 0x000fca0000010000 */
[----:B------:R-:W-:Y:S02]  /*47f0*/  MOV R155, R124 ;  /* 0x0000007c009b7202 */ /* 0x000fe40000000f00 */
[----:B------:R-:W-:-:S07]  /*4800*/  MOV R151, R153 ;  /* 0x0000009900977202 */ /* 0x000fce0000000f00 */
[----:B------:R-:W-:Y:S05]  /*4810*/  WARPSYNC.COLLECTIVE R150, `(.L_x_961) ;  /* 0x0000000096087348 */ /* 0x000fea0003c00000 */
[----:B------:R0:W1:Y:S02]  /*4820*/  SHFL.BFLY P0, R153, R155, R152, R157 ;  /* 0x0c0000989b997389 */ /* 0x000064000000009d */
[----:B01----:R-:W-:Y:S01]  /*4830*/  ENDCOLLECTIVE ;  /* 0x000000000000791b */ /* 0x003fe20003800000 */
.L_x_961:
[----:B------:R-:W-:Y:S05]  /*4840*/  BRA `(.L_x_962) ;  /* 0xffffffcc00ac7947 */ /* 0x000fea000383ffff */
.L_x_963:
        /* <DEDUP_REMOVED lines=11> */
.L_x_9091:


//--------------------- .text._ZN10layer_norm13ln_bwd_kernelINS_13Kernel_traitsI6__halfS2_S2_S2_fjLj512ELj1ELj4ELj1ELj16ENS_18Kernel_traits_baseILj512ES2_S2_S2_S2_fjLj128EEEEELb0ELb0ELb0ELb0EEEvNS_9BwdParamsE --------------------------
	.section	.text._ZN10layer_norm13ln_bwd_kernelINS_13Kernel_traitsI6__halfS2_S2_S2_fjLj512ELj1ELj4ELj1ELj16ENS_18Kernel_traits_baseILj512ES2_S2_S2_S2_fjLj128EEEEELb0ELb0ELb0ELb0EEEvNS_9BwdParamsE,"ax",@progbits
	.align	128
        .global         _ZN10layer_norm13ln_bwd_kernelINS_13Kernel_traitsI6__halfS2_S2_S2_fjLj512ELj1ELj4ELj1ELj16ENS_18Kernel_traits_baseILj512ES2_S2_S2_S2_fjLj128EEEEELb0ELb0ELb0ELb0EEEvNS_9BwdParamsE
        .type           _ZN10layer_norm13ln_bwd_kernelINS_13Kernel_traitsI6__halfS2_S2_S2_fjLj512ELj1ELj4ELj1ELj16ENS_18Kernel_traits_baseILj512ES2_S2_S2_S2_fjLj128EEEEELb0ELb0ELb0ELb0EEEvNS_9BwdParamsE,@function
        .size           _ZN10layer_norm13ln_bwd_kernelINS_13Kernel_traitsI6__halfS2_S2_S2_fjLj512ELj1ELj4ELj1ELj16ENS_18Kernel_traits_baseILj512ES2_S2_S2_S2_fjLj128EEEEELb0ELb0ELb0ELb0EEEvNS_9BwdParamsE,(.L_x_9092 - _ZN10layer_norm13ln_bwd_kernelINS_13Kernel_traitsI6__halfS2_S2_S2_fjLj512ELj1ELj4ELj1ELj16ENS_18Kernel_traits_baseILj512ES2_S2_S2_S2_fjLj128EEEEELb0ELb0ELb0ELb0EEEvNS_9BwdParamsE)
        .other          _ZN10layer_norm13ln_bwd_kernelINS_13Kernel_traitsI6__halfS2_S2_S2_fjLj512ELj1ELj4ELj1ELj16ENS_18Kernel_traits_baseILj512ES2_S2_S2_S2_fjLj128EEEEELb0ELb0ELb0ELb0EEEvNS_9BwdParamsE,@"STO_CUDA_ENTRY STV_DEFAULT"
_ZN10layer_norm13ln_bwd_kernelINS_13Kernel_traitsI6__halfS2_S2_S2_fjLj512ELj1ELj4ELj1ELj16ENS_18Kernel_traits_baseILj512ES2_S2_S2_S2_fjLj128EEEEELb0ELb0ELb0ELb0EEEvNS_9BwdParamsE:
.text._ZN10layer_norm13ln_bwd_kernelINS_13Kernel_traitsI6__halfS2_S2_S2_fjLj512ELj1ELj4ELj1ELj16ENS_18Kernel_traits_baseILj512ES2_S2_S2_S2_fjLj128EEEEELb0ELb0ELb0ELb0EEEvNS_9BwdParamsE:
        /* <DEDUP_REMOVED lines=49> */
[----:B------:R-:W-:Y:S01]  /*0310*/  HFMA2.MMA R21, -RZ, RZ, 0, 0 ;  /* 0x00000000ff157435 */ /* 0x000fe200000001ff */
[----:B------:R-:W-:Y:S01]  /*0320*/  ISETP.NE.U32.AND P0, PT, RZ, UR6, PT ;  /* 0x00000006ff007c0c */ /* 0x000fe2000bf05070 */
[----:B------:R-:W-:Y:S01]  /*0330*/  ULDC.U8 UR6, c[0x0][0x2a0] ;  /* 0x0000a80000067ab9 */ /* 0x000fe20000000000 */
[--C-:B-----5:R-:W-:Y:S01]  /*0340*/  HADD2.F32 R17, -RZ, R4.reuse.H0_H0 ;  /* 0x20000004ff117230 */ /* 0x120fe20000004100 */
[----:B------:R-:W-:Y:S01]  /*0350*/  ISETP.NE.AND P5, PT, RZ, UR6, PT ;  /* 0x00000006ff007c0c */ /* 0x000fe2000bfa5270 */
[----:B------:R-:W-:Y:S01]  /*0360*/  HADD2.F32 R16, -RZ, R4.H1_H1 ;  /* 0x30000004ff107230 */ /* 0x000fe20000004100 */
[----:B------:R-:W-:Y:S01]  /*0370*/  ISETP.NE.AND.EX P0, PT, RZ, UR7, PT, P0 ;  /* 0x00000007ff007c0c */ /* 0x000fe2000bf05300 */
[--C-:B------:R-:W-:Y:S02]  /*0380*/  HADD2.F32 R15, -RZ, R5.reuse.H0_H0 ;  /* 0x20000005ff0f7230 */ /* 0x100fe40000004100 */
[----:B------:R-:W-:-:S02]  /*0390*/  HADD2.F32 R14, -RZ, R5.H1_H1 ;  /* 0x30000005ff0e7230 */ /* 0x000fc40000004100 */
[--C-:B------:R-:W-:Y:S02]  /*03a0*/  HADD2.F32 R13, -RZ, R6.reuse.H0_H0 ;  /* 0x20000006ff0d7230 */ /* 0x100fe40000004100 */
[----:B------:R-:W-:Y:S02]  /*03b0*/  HADD2.F32 R12, -RZ, R6.H1_H1 ;  /* 0x30000006ff0c7230 */ /* 0x000fe40000004100 */
[--C-:B------:R-:W-:Y:S02]  /*03c0*/  HADD2.F32 R11, -RZ, R7.reuse.H0_H0 ;  /* 0x20000007ff0b7230 */ /* 0x100fe40000004100 */
[----:B------:R-:W-:Y:S02]  /*03d0*/  HADD2.F32 R10, -RZ, R7.H1_H1 ;  /* 0x30000007ff0a7230 */ /* 0x000fe40000004100 */
[--C-:B------:R-:W-:Y:S02]  /*03e0*/  HADD2.F32 R9, -RZ, R52.reuse.H0_H0 ;  /* 0x20000034ff097230 */ /* 0x100fe40000004100 */
[----:B------:R-:W-:-:S02]  /*03f0*/  HADD2.F32 R8, -RZ, R52.H1_H1 ;  /* 0x30000034ff087230 */ /* 0x000fc40000004100 */
[--C-:B------:R-:W-:Y:S02]  /*0400*/  HADD2.F32 R7, -RZ, R53.reuse.H0_H0 ;  /* 0x20000035ff077230 */ /* 0x100fe40000004100 */
[----:B------:R-:W-:Y:S02]  /*0410*/  HADD2.F32 R6, -RZ, R53.H1_H1 ;  /* 0x30000035ff067230 */ /* 0x000fe40000004100 */
[--C-:B------:R-:W-:Y:S02]  /*0420*/  HADD2.F32 R5, -RZ, R54.reuse.H0_H0 ;  /* 0x20000036ff057230 */ /* 0x100fe40000004100 */
[----:B------:R-:W-:Y:S02]  /*0430*/  HADD2.F32 R4, -RZ, R54.H1_H1 ;  /* 0x30000036ff047230 */ /* 0x000fe40000004100 */
[--C-:B------:R-:W-:Y:S02]  /*0440*/  HADD2.F32 R2, -RZ, R55.reuse.H0_H0 ;  /* 0x20000037ff027230 */ /* 0x100fe40000004100 */
[----:B------:R-:W-:-:S07]  /*0450*/  HADD2.F32 R0, -RZ, R55.H1_H1 ;  /* 0x30000037ff007230 */ /* 0x000fce0000004100 */
.L_x_975:
        /* <DEDUP_REMOVED lines=34> */
[----:B------:R-:W-:Y:S01]  /*0680*/  IADD3 R113, R105, 0x20, RZ ;  /* 0x0000002069717810 */ /* 0x000fe20007ffe0ff */
[--C-:B--2---:R-:W-:Y:S02]  /*0690*/  HADD2.F32 R76, -RZ, R68.reuse.H0_H0 ;  /* 0x20000044ff4c7230 */ /* 0x104fe40000004100 */
[----:B------:R-:W-:Y:S02]  /*06a0*/  HADD2.F32 R80, -RZ, R68.H1_H1 ;  /* 0x30000044ff507230 */ /* 0x000fe40000004100 */
[--C-:B------:R-:W-:Y:S02]  /*06b0*/  HADD2.F32 R86, -RZ, R70.reuse.H0_H0 ;  /* 0x20000046ff567230 */ /* 0x100fe40000004100 */
[----:B------:R-:W-:Y:S01]  /*06c0*/  FADD.FTZ R3, -R109, R76 ;  /* 0x0000004c6d037221 */ /* 0x000fe20000010100 */
[----:B------:R-:W-:Y:S02]  /*06d0*/  HADD2.F32 R90, -RZ, R70.H1_H1 ;  /* 0x30000046ff5a7230 */ /* 0x000fe40000004100 */
[----:B------:R-:W-:-:S02]  /*06e0*/  HADD2.F32 R82, -RZ, R69.H0_H0 ;  /* 0x20000045ff527230 */ /* 0x000fc40000004100 */
[C---:B-----5:R-:W-:Y:S01]  /*06f0*/  FMUL.FTZ R3, R74.reuse, R3 ;  /* 0x000000034a037220 */ /* 0x060fe20000410000 */
[----:B------:R-:W-:Y:S02]  /*0700*/  HADD2.F32 R84, -RZ, R69.H1_H1 ;  /* 0x30000045ff547230 */ /* 0x000fe40000004100 */
[C---:B------:R-:W-:Y:S01]  /*0710*/  FADD.FTZ R83, -R109.reuse, R86 ;  /* 0x000000566d537221 */ /* 0x040fe20000010100 */
[--C-:B------:R-:W-:Y:S02]  /*0720*/  HADD2.F32 R92, -RZ, R71.reuse.H0_H0 ;  /* 0x20000047ff5c7230 */ /* 0x100fe40000004100 */
[C---:B------:R-:W-:Y:S01]  /*0730*/  FADD.FTZ R81, -R109.reuse, R82 ;  /* 0x000000526d517221 */ /* 0x040fe20000010100 */
[----:B------:R-:W-:Y:S02]  /*0740*/  HADD2.F32 R68, -RZ, R71.H1_H1 ;  /* 0x30000047ff447230 */ /* 0x000fe40000004100 */
[C---:B------:R-:W-:Y:S01]  /*0750*/  FMUL.FTZ R83, R74.reuse, R83 ;  /* 0x000000534a537220 */ /* 0x040fe20000410000 */
[----:B------:R-:W-:Y:S01]  /*0760*/  FMUL.FTZ R81, R74, R81 ;  /* 0x000000514a517220 */ /* 0x000fe20000410000 */
[----:B------:R-:W-:Y:S01]  /*0770*/  FADD.FTZ R89, -R109, R92 ;  /* 0x0000005c6d597221 */ /* 0x000fe20000010100 */
[----:B---3--:R-:W-:-:S02]  /*0780*/  HADD2.F32 R70, -RZ, R65.H0_H0 ;  /* 0x20000041ff467230 */ /* 0x008fc40000004100 */
[----:B------:R-:W-:Y:S02]  /*0790*/  HADD2.F32 R85, -RZ, R65.H1_H1 ;  /* 0x30000041ff557230 */ /* 0x000fe40000004100 */
[----:B------:R-:W-:Y:S01]  /*07a0*/  FADD.FTZ R65, -R109, R80 ;  /* 0x000000506d417221 */ /* 0x000fe20000010100 */
[--C-:B------:R-:W-:Y:S02]  /*07b0*/  HADD2.F32 R69, -RZ, R64.reuse.H0_H0 ;  /* 0x20000040ff457230 */ /* 0x100fe40000004100 */
[----:B------:R-:W-:Y:S01]  /*07c0*/  FMUL.FTZ R82, R15, R70 ;  /* 0x000000460f527220 */ /* 0x000fe20000410000 */
[----:B------:R-:W-:Y:S02]  /*07d0*/  HADD2.F32 R64, -RZ, R64.H1_H1 ;  /* 0x30000040ff407230 */ /* 0x000fe40000004100 */
[----:B------:R-:W-:Y:S01]  /*07e0*/  FMUL.FTZ R76, R74, R65 ;  /* 0x000000414a4c7220 */ /* 0x000fe20000410000 */
[----:B------:R-:W-:Y:S01]  /*07f0*/  FADD.FTZ R65, -R109, R84 ;  /* 0x000000546d417221 */ /* 0x000fe20000010100 */
[-C--:B0-----:R-:W-:Y:S01]  /*0800*/  FMUL.FTZ R78, R17, R69.reuse ;  /* 0x00000045114e7220 */ /* 0x081fe20000410000 */
[----:B------:R-:W-:Y:S01]  /*0810*/  FADD.FTZ R36, R36, R69 ;  /* 0x0000004524247221 */ /* 0x000fe20000010000 */
[----:B------:R-:W-:Y:S01]  /*0820*/  FFMA.FTZ R20, R3, R69, R20 ;  /* 0x0000004503147223 */ /* 0x000fe20000010014 */
[----:B------:R-:W-:Y:S01]  /*0830*/  FADD.FTZ R37, R37, R64 ;  /* 0x0000004025257221 */ /* 0x000fe20000010000 */
[-C--:B------:R-:W-:Y:S01]  /*0840*/  FFMA.FTZ R21, R76, R64.reuse, R21 ;  /* 0x000000404c157223 */ /* 0x080fe20000010015 */
[----:B------:R-:W-:Y:S01]  /*0850*/  FMUL.FTZ R79, R16, R64 ;  /* 0x00000040104f7220 */ /* 0x000fe20000410000 */
[----:B------:R-:W-:Y:S01]  /*0860*/  FADD.FTZ R69, -R109, R90 ;  /* 0x0000005a6d457221 */ /* 0x000fe20000010100 */
[----:B------:R-:W-:Y:S01]  /*0870*/  FMUL.FTZ R80, R74, R65 ;  /* 0x000000414a507220 */ /* 0x000fe20000410000 */
[----:B------:R-:W-:Y:S01]  /*0880*/  FADD.FTZ R64, RZ, R78 ;  /* 0x0000004eff407221 */ /* 0x000fe20000010000 */
[----:B------:R-:W-:Y:S01]  /*0890*/  FFMA.FTZ R65, R3, R78, RZ ;  /* 0x0000004e03417223 */ /* 0x000fe200000100ff */
[----:B------:R-:W-:-:S02]  /*08a0*/  HADD2.F32 R71, -RZ, R66.H0_H0 ;  /* 0x20000042ff477230 */ /* 0x000fc40000004100 */
[----:B------:R-:W-:Y:S01]  /*08b0*/  FMUL.FTZ R86, R74, R69 ;  /* 0x000000454a567220 */ /* 0x000fe20000410000 */
[----:B------:R-:W-:Y:S02]  /*08c0*/  HADD2.F32 R66, -RZ, R66.H1_H1 ;  /* 0x30000042ff427230 */ /* 0x000fe40000004100 */
        /* <DEDUP_REMOVED lines=8> */
[----:B------:R-:W-:Y:S01]  /*0950*/  FADD.FTZ R66, R69, R82 ;  /* 0x0000005245427221 */ /* 0x000fe20000010000 */
[----:B------:R-:W-:Y:S01]  /*0960*/  FFMA.FTZ R65, R81, R82, R64 ;  /* 0x0000005251417223 */ /* 0x000fe20000010040 */
[----:B------:R-:W-:Y:S01]  /*0970*/  FMUL.FTZ R84, R13, R71 ;  /* 0x000000470d547220 */ /* 0x000fe20000410000 */
[----:B------:R-:W-:-:S02]  /*0980*/  HADD2.F32 R88, -RZ, R67.H0_H0 ;  /* 0x20000043ff587230 */ /* 0x000fc40000004100 */
[----:B------:R-:W-:Y:S01]  /*0990*/  FADD.FTZ R69, R66, R85 ;  /* 0x0000005542457221 */ /* 0x000fe20000010000 */
[----:B------:R-:W-:Y:S01]  /*09a0*/  FFMA.FTZ R64, R80, R85, R65 ;  /* 0x0000005550407223 */ /* 0x000fe20000010041 */
[----:B------:R-:W-:Y:S01]  /*09b0*/  FMUL.FTZ R89, R74, R89 ;  /* 0x000000594a597220 */ /* 0x000fe20000410000 */
[----:B------:R-:W-:Y:S02]  /*09c0*/  HADD2.F32 R67, -RZ, R67.H1_H1 ;  /* 0x30000043ff437230 */ /* 0x000fe40000004100 */
[----:B------:R-:W-:Y:S01]  /*09d0*/  FADD.FTZ R66, R69, R84 ;  /* 0x0000005445427221 */ /* 0x000fe20000010000 */
[C---:B------:R-:W-:Y:S01]  /*09e0*/  FFMA.FTZ R65, R83.reuse, R84, R64 ;  /* 0x0000005453417223 */ /* 0x040fe20000010040 */
[----:B------:R-:W-:Y:S01]  /*09f0*/  FADD.FTZ R40, R40, R71 ;  /* 0x0000004728287221 */ /* 0x000fe20000010000 */
[----:B------:R-:W-:Y:S01]  /*0a00*/  FFMA.FTZ R24, R83, R71, R24 ;  /* 0x0000004753187223 */ /* 0x000fe20000010018 */
[----:B------:R-:W-:Y:S01]  /*0a10*/  FADD.FTZ R42, R42, R88 ;  /* 0x000000582a2a7221 */ /* 0x000fe20000010000 */
[-C--:B------:R-:W-:Y:S01]  /*0a20*/  FFMA.FTZ R26, R89, R88.reuse, R26 ;  /* 0x00000058591a7223 */ /* 0x080fe2000001001a */
        /* <DEDUP_REMOVED lines=13> */
[----:B------:R-:W-:-:S07]  /*0b00*/  FFMA.FTZ R110, R92, R90, R65 ;  /* 0x0000005a5c6e7223 */ /* 0x000fce0000010041 */
.L_x_967:
[----:B------:R-:W-:Y:S05]  /*0b10*/  BSYNC B1 ;  /* 0x0000000000017941 */ /* 0x000fea0003800000 */
.L_x_966:
        /* <DEDUP_REMOVED lines=13> */
[--C-:B--2---:R-:W-:Y:S02]  /*0bf0*/  HADD2.F32 R96, -RZ, R64.reuse.H0_H0 ;  /* 0x20000040ff607230 */ /* 0x104fe40000004100 */
[----:B------:R-:W-:Y:S02]  /*0c00*/  HADD2.F32 R98, -RZ, R64.H1_H1 ;  /* 0x30000040ff627230 */ /* 0x000fe40000004100 */
[--C-:B------:R-:W-:Y:S02]  /*0c10*/  HADD2.F32 R64, -RZ, R65.reuse.H1_H1 ;  /* 0x30000041ff407230 */ /* 0x100fe40000004100 */
[----:B------:R-:W-:Y:S01]  /*0c20*/  FADD.FTZ R77, -R109, R96 ;  /* 0x000000606d4d7221 */ /* 0x000fe20000010100 */
[----:B------:R-:W-:Y:S02]  /*0c30*/  HADD2.F32 R100, -RZ, R65.H0_H0 ;  /* 0x20000041ff647230 */ /* 0x000fe40000004100 */
[----:B------:R-:W-:-:S02]  /*0c40*/  HADD2.F32 R104, -RZ, R67.H0_H0 ;  /* 0x20000043ff687230 */ /* 0x000fc40000004100 */
[C---:B-----5:R-:W-:Y:S01]  /*0c50*/  FMUL.FTZ R77, R74.reuse, R77 ;  /* 0x0000004d4a4d7220 */ /* 0x060fe20000410000 */
[----:B------:R-:W-:Y:S02]  /*0c60*/  HADD2.F32 R106, -RZ, R67.H1_H1 ;  /* 0x30000043ff6a7230 */ /* 0x000fe40000004100 */
[C---:B0-----:R-:W-:Y:S01]  /*0c70*/  FADD.FTZ R95, -R109.reuse, R64 ;  /* 0x000000406d5f7221 */ /* 0x041fe20000010100 */
[C---:B------:R-:W-:Y:S01]  /*0c80*/  FADD.FTZ R67, -R109.reuse, R98 ;  /* 0x000000626d437221 */ /* 0x040fe20000010100 */
[----:B------:R-:W-:Y:S01]  /*0c90*/  FADD.FTZ R91, -R109, R100 ;  /* 0x000000646d5b7221 */ /* 0x000fe20000010100 */
[--C-:B------:R-:W-:Y:S02]  /*0ca0*/  HADD2.F32 R102, -RZ, R66.reuse.H0_H0 ;  /* 0x20000042ff667230 */ /* 0x100fe40000004100 */
[C---:B------:R-:W-:Y:S01]  /*0cb0*/  FMUL.FTZ R98, R74.reuse, R95 ;  /* 0x0000005f4a627220 */ /* 0x040fe20000410000 */
[C---:B------:R-:W-:Y:S01]  /*0cc0*/  FMUL.FTZ R94, R74.reuse, R67 ;  /* 0x000000434a5e7220 */ /* 0x040fe20000410000 */
[----:B------:R-:W-:Y:S01]  /*0cd0*/  FMUL.FTZ R91, R74, R91 ;  /* 0x0000005b4a5b7220 */ /* 0x000fe20000410000 */
[----:B------:R-:W-:-:S02]  /*0ce0*/  HADD2.F32 R66, -RZ, R66.H1_H1 ;  /* 0x30000042ff427230 */ /* 0x000fc40000004100 */
[C---:B------:R-:W-:Y:S01]  /*0cf0*/  FADD.FTZ R97, -R109.reuse, R102 ;  /* 0x000000666d617221 */ /* 0x040fe20000010100 */
[--C-:B---3--:R-:W-:Y:S02]  /*0d00*/  HADD2.F32 R96, -RZ, R68.reuse.H0_H0 ;  /* 0x20000044ff607230 */ /* 0x108fe40000004100 */
[C---:B------:R-:W-:Y:S01]  /*0d10*/  FADD.FTZ R101, -R109.reuse, R104 ;  /* 0x000000686d657221 */ /* 0x040fe20000010100 */
[----:B------:R-:W-:Y:S02]  /*0d20*/  HADD2.F32 R68, -RZ, R68.H1_H1 ;  /* 0x30000044ff447230 */ /* 0x000fe40000004100 */
[----:B------:R-:W-:Y:S01]  /*0d30*/  FADD.FTZ R99, -R109, R66 ;  /* 0x000000426d637221 */ /* 0x000fe20000010100 */
[--C-:B------:R-:W-:Y:S02]  /*0d40*/  HADD2.F32 R100, -RZ, R69.reuse.H0_H0 ;  /* 0x20000045ff647230 */ /* 0x100fe40000004100 */
[----:B------:R-:W-:Y:S01]  /*0d50*/  FADD.FTZ R44, R44, R96 ;  /* 0x000000602c2c7221 */ /* 0x000fe20000010000 */
[-C--:B------:R-:W-:Y:S01]  /*0d60*/  FFMA.FTZ R28, R77, R96.reuse, R28 ;  /* 0x000000604d1c7223 */ /* 0x080fe2000001001c */
[----:B------:R-:W-:Y:S01]  /*0d70*/  FMUL.FTZ R96, R9, R96 ;  /* 0x0000006009607220 */ /* 0x000fe20000410000 */
[----:B------:R-:W-:-:S02]  /*0d80*/  HADD2.F32 R69, -RZ, R69.H1_H1 ;  /* 0x30000045ff457230 */ /* 0x000fc40000004100 */
[----:B------:R-:W-:Y:S01]  /*0d90*/  FMUL.FTZ R93, R8, R68 ;  /* 0x00000044085d7220 */ /* 0x000fe20000410000 */
[----:B------:R-:W-:Y:S01]  /*0da0*/  FADD.FTZ R46, R46, R100 ;  /* 0x000000642e2e7221 */ /* 0x000fe20000010000 */
[----:B------:R-:W-:Y:S01]  /*0db0*/  FADD.FTZ R64, R111, R96 ;  /* 0x000000606f407221 */ /* 0x000fe20000010000 */
[----:B------:R-:W-:Y:S01]  /*0dc0*/  FFMA.FTZ R67, R77, R96, R110 ;  /* 0x000000604d437223 */ /* 0x000fe2000001006e */
[----:B------:R-:W-:Y:S01]  /*0dd0*/  FADD.FTZ R47, R47, R69 ;  /* 0x000000452f2f7221 */ /* 0x000fe20000010000 */
[-C--:B------:R-:W-:Y:S01]  /*0de0*/  FFMA.FTZ R31, R98, R69.reuse, R31 ;  /* 0x00000045621f7223 */ /* 0x080fe2000001001f */
[----:B------:R-:W-:Y:S01]  /*0df0*/  FMUL.FTZ R95, R6, R69 ;  /* 0x00000045065f7220 */ /* 0x000fe20000410000 */
[-C--:B------:R-:W-:Y:S01]  /*0e00*/  FFMA.FTZ R30, R91, R100.reuse, R30 ;  /* 0x000000645b1e7223 */ /* 0x080fe2000001001e */
[----:B------:R-:W-:Y:S01]  /*0e10*/  FADD.FTZ R69, R64, R93 ;  /* 0x0000005d40457221 */ /* 0x000fe20000010000 */
[----:B------:R-:W-:Y:S01]  /*0e20*/  FMUL.FTZ R100, R7, R100 ;  /* 0x0000006407647220 */ /* 0x000fe20000410000 */
[----:B------:R-:W-:Y:S01]  /*0e30*/  FFMA.FTZ R64, R94, R93, R67 ;  /* 0x0000005d5e407223 */ /* 0x000fe20000010043 */
[----:B------:R-:W-:-:S02]  /*0e40*/  HADD2.F32 R102, -RZ, R70.H0_H0 ;  /* 0x20000046ff667230 */ /* 0x000fc40000004100 */
[----:B------:R-:W-:Y:S01]  /*0e50*/  FMUL.FTZ R97, R74, R97 ;  /* 0x000000614a617220 */ /* 0x000fe20000410000 */
[----:B------:R-:W-:Y:S01]  /*0e60*/  FADD.FTZ R66, R69, R100 ;  /* 0x0000006445427221 */ /* 0x000fe20000010000 */
[----:B------:R-:W-:Y:S01]  /*0e70*/  FFMA.FTZ R67, R91, R100, R64 ;  /* 0x000000645b437223 */ /* 0x000fe20000010040 */
[----:B------:R-:W-:Y:S02]  /*0e80*/  HADD2.F32 R70, -RZ, R70.H1_H1 ;  /* 0x30000046ff467230 */ /* 0x000fe40000004100 */
[----:B------:R-:W-:Y:S01]  /*0e90*/  FADD.FTZ R48, R48, R102 ;  /* 0x0000006630307221 */ /* 0x000fe20000010000 */
[-C--:B------:R-:W-:Y:S01]  /*0ea0*/  FFMA.FTZ R32, R97, R102.reuse, R32 ;  /* 0x0000006661207223 */ /* 0x080fe20000010020 */
[----:B------:R-:W-:Y:S01]  /*0eb0*/  FMUL.FTZ R102, R5, R102 ;  /* 0x0000006605667220 */ /* 0x000fe20000410000 */
[----:B------:R-:W-:Y:S01]  /*0ec0*/  FADD.FTZ R69, R66, R95 ;  /* 0x0000005f42457221 */ /* 0x000fe20000010000 */
[----:B------:R-:W-:Y:S01]  /*0ed0*/  FFMA.FTZ R64, R98, R95, R67 ;  /* 0x0000005f62407223 */ /* 0x000fe20000010043 */
[----:B------:R-:W-:-:S02]  /*0ee0*/  HADD2.F32 R65, -RZ, R71.H0_H0 ;  /* 0x20000047ff417230 */ /* 0x000fc40000004100 */
[C---:B------:R-:W-:Y:S01]  /*0ef0*/  FMUL.FTZ R104, R74.reuse, R99 ;  /* 0x000000634a687220 */ /* 0x040fe20000410000 */
[----:B------:R-:W-:Y:S01]  /*0f00*/  FMUL.FTZ R101, R74, R101 ;  /* 0x000000654a657220 */ /* 0x000fe20000410000 */
[----:B------:R-:W-:Y:S01]  /*0f10*/  FMUL.FTZ R99, R4, R70 ;  /* 0x0000004604637220 */ /* 0x000fe20000410000 */
[----:B------:R-:W-:Y:S01]  /*0f20*/  FADD.FTZ R66, R69, R102 ;  /* 0x0000006645427221 */ /* 0x000fe20000010000 */
[----:B------:R-:W-:Y:S01]  /*0f30*/  FFMA.FTZ R67, R97, R102, R64 ;  /* 0x0000006661437223 */ /* 0x000fe20000010040 */
[----:B------:R-:W-:Y:S01]  /*0f40*/  FADD.FTZ R109, -R109, R106 ;  /* 0x0000006a6d6d7221 */ /* 0x000fe20000010100 */
[----:B------:R-:W-:Y:S02]  /*0f50*/  HADD2.F32 R71, -RZ, R71.H1_H1 ;  /* 0x30000047ff477230 */ /* 0x000fe40000004100 */
        /* <DEDUP_REMOVED lines=17> */
.L_x_969:
[----:B------:R-:W-:Y:S05]  /*1070*/  BSYNC B1 ;  /* 0x0000000000017941 */ /* 0x000fea0003800000 */
.L_x_968:
[----:B------:R-:W-:Y:S01]  /*1080*/  UMOV UR6, 0xffffffff ;  /* 0xffffffff00067882 */ /* 0x000fe20000000000 */
[----:B-----5:R-:W-:Y:S02]  /*1090*/  @P0 HADD2.F32 R75, -RZ, R107.H0_H0 ;  /* 0x2000006bff4b0230 */ /* 0x020fe40000004100 */
        /* <DEDUP_REMOVED lines=19> */
.L_x_987:
        /* <DEDUP_REMOVED lines=13> */
[--C-:B------:R-:W-:Y:S01]  /*12a0*/  FFMA.FTZ R68, R86, R107, R110.reuse ;  /* 0x0000006b56447223 */ /* 0x100fe2000001006e */
[----:B------:R-:W-:Y:S01]  /*12b0*/  FADD.FTZ R67, R82, -R67 ;  /* 0x8000004352437221 */ /* 0x000fe20000010000 */
[----:B------:R-:W-:Y:S01]  /*12c0*/  ISETP.NE.U32.AND P2, PT, RZ, UR14, PT ;  /* 0x0000000eff007c0c */ /* 0x000fe2000bf45070 */
[C---:B------:R-:W-:Y:S01]  /*12d0*/  FMUL.FTZ R66, R74.reuse, R65 ;  /* 0x000000414a427220 */ /* 0x040fe20000410000 */
[----:B------:R-:W-:Y:S01]  /*12e0*/  FFMA.FTZ R65, R3, R107, R110 ;  /* 0x0000006b03417223 */ /* 0x000fe2000001006e */
[----:B------:R-:W-:Y:S01]  /*12f0*/  FMUL.FTZ R114, R74, R67 ;  /* 0x000000434a727220 */ /* 0x000fe20000410000 */
[----:B0-----:R-:W-:Y:S01]  /*1300*/  FADD.FTZ R71, R87, -R68 ;  /* 0x8000004457477221 */ /* 0x001fe20000010000 */
[----:B------:R-:W-:Y:S01]  /*1310*/  ISETP.NE.U32.AND P6, PT, RZ, UR14, PT ;  /* 0x0000000eff007c0c */ /* 0x000fe2000bfc5070 */
[----:B------:R-:W-:Y:S01]  /*1320*/  FADD.FTZ R65, R78, -R65 ;  /* 0x800000414e417221 */ /* 0x000fe20000010000 */
[----:B------:R-:W-:Y:S01]  /*1330*/  FFMA.FTZ R70, R76, R107, R110 ;  /* 0x0000006b4c467223 */ /* 0x000fe2000001006e */
[C---:B------:R-:W-:Y:S01]  /*1340*/  FMUL.FTZ R68, R74.reuse, R71 ;  /* 0x000000474a447220 */ /* 0x040fe20000410000 */
[--C-:B------:R-:W-:Y:S01]  /*1350*/  @P1 HADD2.F32 R69, -RZ, R54.reuse.H0_H0 ;  /* 0x20000036ff451230 */ /* 0x100fe20000004100 */
[----:B------:R-:W-:Y:S01]  /*1360*/  ISETP.NE.AND.EX P2, PT, RZ, UR15, PT, P2 ;  /* 0x0000000fff007c0c */ /* 0x000fe2000bf45320 */
[----:B------:R-:W-:Y:S01]  /*1370*/  @P1 HADD2.F32 R71, -RZ, R53.H1_H1 ;  /* 0x30000035ff471230 */ /* 0x000fe20000004100 */
[----:B------:R-:W-:Y:S01]  /*1380*/  ISETP.NE.AND.EX P6, PT, RZ, UR15, PT, P6 ;  /* 0x0000000fff007c0c */ /* 0x000fe2000bfc5360 */
[----:B------:R-:W-:Y:S01]  /*1390*/  FMUL.FTZ R116, R74, R65 ;  /* 0x000000414a747220 */ /* 0x000fe20000410000 */
[----:B------:R-:W-:Y:S01]  /*13a0*/  @P1 FADD.FTZ R66, R66, R69 ;  /* 0x0000004542421221 */ /* 0x000fe20000010000 */
[----:B------:R-:W-:Y:S01]  /*13b0*/  FADD.FTZ R69, R85, -R64 ;  /* 0x8000004055457221 */ /* 0x000fe20000010000 */
[----:B------:R-:W-:Y:S01]  /*13c0*/  FADD.FTZ R65, R79, -R70 ;  /* 0x800000464f417221 */ /* 0x000fe20000010000 */
[----:B------:R-:W-:-:S02]  /*13d0*/  @P1 HADD2.F32 R109, -RZ, R54.H1_H1 ;  /* 0x30000036ff6d1230 */ /* 0x000fc40000004100 */
[C---:B------:R-:W-:Y:S01]  /*13e0*/  FMUL.FTZ R64, R74.reuse, R69 ;  /* 0x000000454a407220 */ /* 0x040fe20000410000 */
[----:B------:R-:W-:Y:S02]  /*13f0*/  @P1 HADD2.F32 R69, -RZ, R53.H0_H0 ;  /* 0x20000035ff451230 */ /* 0x000fe40000004100 */
[----:B------:R-:W-:Y:S01]  /*1400*/  FMUL.FTZ R118, R74, R65 ;  /* 0x000000414a767220 */ /* 0x000fe20000410000 */
[--C-:B------:R-:W-:Y:S02]  /*1410*/  @P1 HADD2.F32 R67, -RZ, R52.reuse.H0_H0 ;  /* 0x20000034ff431230 */ /* 0x100fe40000004100 */
[----:B------:R-:W-:Y:S01]  /*1420*/  @P1 FADD.FTZ R64, R64, R71 ;  /* 0x0000004740401221 */ /* 0x000fe20000010000 */
[----:B------:R-:W-:Y:S02]  /*1430*/  @P1 HADD2.F32 R65, -RZ, R52.H1_H1 ;  /* 0x30000034ff411230 */ /* 0x000fe40000004100 */
[----:B------:R-:W-:Y:S01]  /*1440*/  @P1 FADD.FTZ R114, R114, R69 ;  /* 0x0000004572721221 */ /* 0x000fe20000010000 */
[----:B------:R-:W-:Y:S01]  /*1450*/  FFMA.FTZ R69, R92, R107, R110 ;  /* 0x0000006b5c457223 */ /* 0x000fe2000001006e */
[----:B------:R-:W-:-:S02]  /*1460*/  @P1 HADD2.F32 R71, -RZ, R55.H1_H1 ;  /* 0x30000037ff471230 */ /* 0x000fc40000004100 */
[----:B------:R-:W-:Y:S01]  /*1470*/  @P1 FADD.FTZ R68, R68, R109 ;  /* 0x0000006d44441221 */ /* 0x000fe20000010000 */
[----:B------:R-:W-:Y:S01]  /*1480*/  @P1 FADD.FTZ R116, R116, R67 ;  /* 0x0000004374741221 */ /* 0x000fe20000010000 */
[----:B------:R-:W-:Y:S01]  /*1490*/  FADD.FTZ R69, R90, -R69 ;  /* 0x800000455a457221 */ /* 0x000fe20000010000 */
[----:B------:R-:W-:Y:S01]  /*14a0*/  FFMA.FTZ R67, R89, R107, R110 ;  /* 0x0000006b59437223 */ /* 0x000fe2000001006e */
[----:B------:R-:W-:Y:S01]  /*14b0*/  @P1 FADD.FTZ R118, R118, R65 ;  /* 0x0000004176761221 */ /* 0x000fe20000010000 */
[----:B------:R-:W-:Y:S01]  /*14c0*/  @P2 F2FP.F16.F32.PACK_AB R115, RZ, R68 ;  /* 0x00000044ff73223e */ /* 0x000fe200000000ff */
[----:B------:R-:W-:Y:S01]  /*14d0*/  FMUL.FTZ R122, R74, R69 ;  /* 0x000000454a7a7220 */ /* 0x000fe20000410000 */
[----:B------:R-:W-:Y:S01]  /*14e0*/  FMUL.FTZ R65, R68, R75 ;  /* 0x0000004b44417220 */ /* 0x000fe20000410000 */
[----:B------:R-:W-:Y:S01]  /*14f0*/  FADD.FTZ R67, R88, -R67 ;  /* 0x8000004358437221 */ /* 0x000fe20000010000 */
[----:B------:R-:W0:Y:S01]  /*1500*/  LDC.64 R68, c[0x0][0x2f8] ;  /* 0x0000be00ff447b82 */ /* 0x000e220000000a00 */
[----:B------:R-:W-:Y:S01]  /*1510*/  @P1 FADD.FTZ R122, R122, R71 ;  /* 0x000000477a7a1221 */ /* 0x000fe20000010000 */
[----:B------:R-:W-:Y:S01]  /*1520*/  @P2 F2FP.F16.F32.PACK_AB R113, RZ, R66 ;  /* 0x00000042ff71223e */ /* 0x000fe200000000ff */
[----:B------:R-:W-:Y:S01]  /*1530*/  FMUL.FTZ R120, R74, R67 ;  /* 0x000000434a787220 */ /* 0x000fe20000410000 */
[----:B------:R-:W-:-:S02]  /*1540*/  @P1 HADD2.F32 R67, -RZ, R55.H0_H0 ;  /* 0x20000037ff431230 */ /* 0x000fc40000004100 */
[-C--:B------:R-:W-:Y:S01]  /*1550*/  FMUL.FTZ R66, R66, R75.reuse ;  /* 0x0000004b42427220 */ /* 0x080fe20000410000 */
[----:B------:R-:W-:Y:S01]  /*1560*/  @P2 F2FP.F16.F32.PACK_AB R121, RZ, R114 ;  /* 0x00000072ff79223e */ /* 0x000fe200000000ff */
[-C--:B------:R-:W-:Y:S01]  /*1570*/  FMUL.FTZ R123, R122, R75.reuse ;  /* 0x0000004b7a7b7220 */ /* 0x080fe20000410000 */
[----:B------:R-:W1:Y:S01]  /*1580*/  @P6 LDC.64 R70, c[0x0][0x308] ;  /* 0x0000c200ff466b82 */ /* 0x000e620000000a00 */
[----:B------:R-:W-:Y:S01]  /*1590*/  @P1 FADD.FTZ R120, R120, R67 ;  /* 0x0000004378781221 */ /* 0x000fe20000010000 */
[----:B------:R-:W-:Y:S01]  /*15a0*/  @P2 F2FP.F16.F32.PACK_AB R119, RZ, R116 ;  /* 0x00000074ff77223e */ /* 0x000fe200000000ff */
[-C--:B------:R-:W-:Y:S01]  /*15b0*/  FMUL.FTZ R67, R118, R75.reuse ;  /* 0x0000004b76437220 */ /* 0x080fe20000410000 */
[----:B------:R-:W-:Y:S01]  /*15c0*/  F2FP.F16.F32.PACK_AB R66, R65, R66 ;  /* 0x000000424142723e */ /* 0x000fe200000000ff */
[-C--:B------:R-:W-:Y:S01]  /*15d0*/  FMUL.FTZ R65, R114, R75.reuse ;  /* 0x0000004b72417220 */ /* 0x080fe20000410000 */
[----:B------:R-:W-:Y:S01]  /*15e0*/  @P2 F2FP.F16.F32.PACK_AB R117, RZ, R120 ;  /* 0x00000078ff75223e */ /* 0x000fe200000000ff */
[-C--:B------:R-:W-:Y:S01]  /*15f0*/  FMUL.FTZ R114, R64, R75.reuse ;  /* 0x0000004b40727220 */ /* 0x080fe20000410000 */
[----:B------:R-:W-:Y:S01]  /*1600*/  @P2 F2FP.F16.F32.PACK_AB R109, RZ, R64 ;  /* 0x00000040ff6d223e */ /* 0x000fe200000000ff */
[-C--:B------:R-:W-:Y:S01]  /*1610*/  FMUL.FTZ R64, R116, R75.reuse ;  /* 0x0000004b74407220 */ /* 0x080fe20000410000 */
[----:B------:R-:W-:Y:S01]  /*1620*/  @P2 F2FP.F16.F32.PACK_AB R111, RZ, R118 ;  /* 0x00000076ff6f223e */ /* 0x000fe200000000ff */
[----:B------:R-:W-:Y:S01]  /*1630*/  FMUL.FTZ R120, R120, R75 ;  /* 0x0000004b78787220 */ /* 0x000fe20000410000 */
[----:B------:R-:W-:-:S02]  /*1640*/  @P2 F2FP.F16.F32.PACK_AB R112, RZ, R122 ;  /* 0x0000007aff70223e */ /* 0x000fc400000000ff */
[----:B------:R-:W-:Y:S02]  /*1650*/  @P2 PRMT R62, R113, 0x7610, R62 ;  /* 0x00007610713e2816 */ /* 0x000fe4000000003e */
[----:B------:R-:W-:Y:S01]  /*1660*/  @P2 PRMT R61, R121, 0x7610, R61 ;  /* 0x00007610793d2816 */ /* 0x000fe2000000003d */
[----:B0-----:R-:W-:Y:S01]  /*1670*/  IMAD.WIDE.U32 R68, R105, 0x10, R68 ;  /* 0x0000001069447825 */ /* 0x001fe200078e0044 */
[----:B------:R-:W-:Y:S02]  /*1680*/  @P2 PRMT R60, R119, 0x7610, R60 ;  /* 0x00007610773c2816 */ /* 0x000fe4000000003c */
[----:B------:R-:W-:Y:S02]  /*1690*/  @P2 PRMT R63, R117, 0x7610, R63 ;  /* 0x00007610753f2816 */ /* 0x000fe4000000003f */
[----:B------:R-:W-:Y:S02]  /*16a0*/  F2FP.F16.F32.PACK_AB R64, R67, R64 ;  /* 0x000000404340723e */ /* 0x000fe400000000ff */
[----:B------:R-:W-:Y:S01]  /*16b0*/  @P2 PRMT R62, R62, 0x5410, R115 ;  /* 0x000054103e3e2816 */ /* 0x000fe20000000073 */
[----:B-1----:R-:W-:Y:S01]  /*16c0*/  @P6 IMAD.WIDE.U32 R70, R105, 0x10, R70 ;  /* 0x0000001069466825 */ /* 0x002fe200078e0046 */
[----:B------:R-:W-:-:S02]  /*16d0*/  @P2 PRMT R61, R61, 0x5410, R109 ;  /* 0x000054103d3d2816 */ /* 0x000fc4000000006d */
[----:B------:R-:W-:Y:S02]  /*16e0*/  @P2 PRMT R60, R60, 0x5410, R111 ;  /* 0x000054103c3c2816 */ /* 0x000fe4000000006f */
[----:B------:R-:W-:Y:S02]  /*16f0*/  @P2 PRMT R63, R63, 0x5410, R112 ;  /* 0x000054103f3f2816 */ /* 0x000fe40000000070 */
[----:B------:R-:W-:Y:S02]  /*1700*/  F2FP.F16.F32.PACK_AB R65, R114, R65 ;  /* 0x000000417241723e */ /* 0x000fe400000000ff */
[----:B------:R-:W-:Y:S01]  /*1710*/  F2FP.F16.F32.PACK_AB R67, R123, R120 ;  /* 0x000000787b43723e */ /* 0x000fe200000000ff */
[----:B------:R1:W-:Y:S01]  /*1720*/  @P6 STG.E.128 desc[UR4][R70.64], R60 ;  /* 0x0000003c46006986 */ /* 0x0003e2000c101d04 */
[----:B------:R-:W-:-:S03]  /*1730*/  IADD3 R105, R105, 0x20, RZ ;  /* 0x0000002069697810 */ /* 0x000fc60007ffe0ff */
[----:B------:R1:W-:Y:S04]  /*1740*/  STG.E.128 desc[UR4][R68.64], R64 ;  /* 0x0000004044007986 */ /* 0x0003e8000c101d04 */
.L_x_972:
[----:B------:R-:W-:Y:S05]  /*1750*/  BSYNC B1 ;  /* 0x0000000000017941 */ /* 0x000fea0003800000 */
.L_x_971:
[----:B------:R-:W-:Y:S04]  /*1760*/  BSSY B1, `(.L_x_973) ;  /* 0x0000052000017945 */ /* 0x000fe80003800000 */
[----:B------:R-:W-:Y:S05]  /*1770*/  @!P4 BRA `(.L_x_974) ;  /* 0x000000040040c947 */ /* 0x000fea0003800000 */
[----:B------:R-:W-:Y:S01]  /*1780*/  ISETP.NE.U32.AND P1, PT, RZ, UR14, PT ;  /* 0x0000000eff007c0c */ /* 0x000fe2000bf25070 */
[-CC-:B-1----:R-:W-:Y:S01]  /*1790*/  FFMA.FTZ R66, R94, R107.reuse, R110.reuse ;  /* 0x0000006b5e427223 */ /* 0x182fe2000001006e */
[----:B------:R-:W-:Y:S01]  /*17a0*/  ISETP.NE.U32.AND P2, PT, RZ, UR8, PT ;  /* 0x00000008ff007c0c */ /* 0x000fe2000bf45070 */
[-CC-:B------:R-:W-:Y:S01]  /*17b0*/  FFMA.FTZ R67, R77, R107.reuse, R110.reuse ;  /* 0x0000006b4d437223 */ /* 0x180fe2000001006e */
[----:B------:R-:W-:Y:S01]  /*17c0*/  ISETP.NE.AND.EX P1, PT, RZ, UR15, PT, P1 ;  /* 0x0000000fff007c0c */ /* 0x000fe2000bf25310 */
[-CC-:B0-----:R-:W-:Y:S01]  /*17d0*/  FFMA.FTZ R71, R91, R107.reuse, R110.reuse ;  /* 0x0000006b5b477223 */ /* 0x181fe2000001006e */
[-CC-:B------:R-:W-:Y:S01]  /*17e0*/  FFMA.FTZ R68, R98, R107.reuse, R110.reuse ;  /* 0x0000006b62447223 */ /* 0x180fe2000001006e */
[-CC-:B------:R-:W-:Y:S01]  /*17f0*/  FFMA.FTZ R109, R97, R107.reuse, R110.reuse ;  /* 0x0000006b616d7223 */ /* 0x180fe2000001006e */
[-CC-:B------:R-:W-:Y:S01]  /*1800*/  FFMA.FTZ R70, R104, R107.reuse, R110.reuse ;  /* 0x0000006b68467223 */ /* 0x180fe2000001006e */
[-CC-:B------:R-:W-:Y:S01]  /*1810*/  FFMA.FTZ R113, R101, R107.reuse, R110.reuse ;  /* 0x0000006b65717223 */ /* 0x180fe2000001006e */
[----:B------:R-:W-:Y:S01]  /*1820*/  FFMA.FTZ R110, R108, R107, R110 ;  /* 0x0000006b6c6e7223 */ /* 0x000fe2000001006e */
[----:B------:R-:W-:Y:S01]  /*1830*/  FADD.FTZ R69, R93, -R66 ;  /* 0x800000425d457221 */ /* 0x000fe20000010000 */
[----:B------:R-:W-:Y:S01]  /*1840*/  ISETP.NE.AND.EX P2, PT, RZ, UR9, PT, P2 ;  /* 0x00000009ff007c0c */ /* 0x000fe2000bf45320 */
[----:B------:R-:W-:Y:S01]  /*1850*/  FADD.FTZ R107, R95, -R68 ;  /* 0x800000445f6b7221 */ /* 0x000fe20000010000 */
[----:B------:R-:W-:Y:S01]  /*1860*/  FADD.FTZ R115, R103, -R110 ;  /* 0x8000006e67737221 */ /* 0x000fe20000010000 */
[----:B------:R-:W-:Y:S01]  /*1870*/  FMUL.FTZ R110, R74, R69 ;  /* 0x000000454a6e7220 */ /* 0x000fe20000410000 */
[----:B------:R-:W0:Y:S01]  /*1880*/  LDC.64 R64, c[0x0][0x2f8] ;  /* 0x0000be00ff407b82 */ /* 0x000e220000000a00 */
[----:B------:R-:W-:Y:S01]  /*1890*/  FADD.FTZ R67, R96, -R67 ;  /* 0x8000004360437221 */ /* 0x000fe20000010000 */
[----:B------:R-:W-:Y:S01]  /*18a0*/  FADD.FTZ R71, R100, -R71 ;  /* 0x8000004764477221 */ /* 0x000fe20000010000 */
[----:B------:R-:W-:Y:S01]  /*18b0*/  FADD.FTZ R109, R102, -R109 ;  /* 0x8000006d666d7221 */ /* 0x000fe20000010000 */
[C---:B------:R-:W-:Y:S01]  /*18c0*/  FMUL.FTZ R120, R74.reuse, R107 ;  /* 0x0000006b4a787220 */ /* 0x040fe20000410000 */
[----:B------:R-:W-:Y:S01]  /*18d0*/  FMUL.FTZ R66, R74, R67 ;  /* 0x000000434a427220 */ /* 0x000fe20000410000 */
[----:B------:R-:W-:Y:S01]  /*18e0*/  ISETP.NE.U32.AND P6, PT, RZ, UR14, PT ;  /* 0x0000000eff007c0c */ /* 0x000fe2000bfc5070 */
[----:B------:R-:W-:Y:S01]  /*18f0*/  FADD.FTZ R111, R99, -R70 ;  /* 0x80000046636f7221 */ /* 0x000fe20000010000 */
[----:B------:R-:W1:Y:S01]  /*1900*/  @P1 LDC.64 R68, c[0x0][0x308] ;  /* 0x0000c200ff441b82 */ /* 0x000e620000000a00 */
[----:B------:R-:W-:-:S02]  /*1910*/  @P2 HADD2.F32 R107, -RZ, R58.H0_H0 ;  /* 0x2000003aff6b2230 */ /* 0x000fc40000004100 */
[C---:B------:R-:W-:Y:S01]  /*1920*/  FMUL.FTZ R112, R74.reuse, R71 ;  /* 0x000000474a707220 */ /* 0x040fe20000410000 */
[--C-:B------:R-:W-:Y:S02]  /*1930*/  @P2 HADD2.F32 R67, -RZ, R57.reuse.H0_H0 ;  /* 0x20000039ff432230 */ /* 0x100fe40000004100 */
[----:B------:R-:W-:Y:S01]  /*1940*/  FMUL.FTZ R116, R74, R109 ;  /* 0x0000006d4a747220 */ /* 0x000fe20000410000 */
[----:B------:R-:W-:Y:S01]  /*1950*/  FADD.FTZ R113, R106, -R113 ;  /* 0x800000716a717221 */ /* 0x000fe20000010000 */
[----:B------:R-:W-:Y:S01]  /*1960*/  @P2 HADD2.F32 R71, -RZ, R57.H1_H1 ;  /* 0x30000039ff472230 */ /* 0x000fe20000004100 */
[----:B------:R-:W-:Y:S01]  /*1970*/  ISETP.NE.AND.EX P6, PT, RZ, UR15, PT, P6 ;  /* 0x0000000fff007c0c */ /* 0x000fe2000bfc5360 */
[----:B------:R-:W-:Y:S02]  /*1980*/  @P2 HADD2.F32 R109, -RZ, R58.H1_H1 ;  /* 0x3000003aff6d2230 */ /* 0x000fe40000004100 */
[----:B------:R-:W-:Y:S01]  /*1990*/  FMUL.FTZ R114, R74, R111 ;  /* 0x0000006f4a727220 */ /* 0x000fe20000410000 */
[----:B------:R-:W-:Y:S01]  /*19a0*/  @P2 FADD.FTZ R116, R116, R107 ;  /* 0x0000006b74742221 */ /* 0x000fe20000010000 */
[----:B------:R-:W-:Y:S01]  /*19b0*/  @P2 FADD.FTZ R112, R112, R67 ;  /* 0x0000004370702221 */ /* 0x000fe20000010000 */
[----:B------:R-:W-:-:S02]  /*19c0*/  @P2 HADD2.F32 R67, -RZ, R56.H0_H0 ;  /* 0x20000038ff432230 */ /* 0x000fc40000004100 */
[----:B------:R-:W-:Y:S01]  /*19d0*/  FMUL.FTZ R118, R74, R113 ;  /* 0x000000714a767220 */ /* 0x000fe20000410000 */
[--C-:B------:R-:W-:Y:S02]  /*19e0*/  @P2 HADD2.F32 R107, -RZ, R59.reuse.H0_H0 ;  /* 0x2000003bff6b2230 */ /* 0x100fe40000004100 */
[----:B------:R-:W-:Y:S01]  /*19f0*/  @P2 FADD.FTZ R120, R120, R71 ;  /* 0x0000004778782221 */ /* 0x000fe20000010000 */
[----:B------:R-:W-:Y:S01]  /*1a00*/  @P2 FADD.FTZ R114, R114, R109 ;  /* 0x0000006d72722221 */ /* 0x000fe20000010000 */
[----:B------:R-:W-:Y:S02]  /*1a10*/  @P2 HADD2.F32 R71, -RZ, R56.H1_H1 ;  /* 0x30000038ff472230 */ /* 0x000fe40000004100 */
[----:B------:R-:W-:Y:S01]  /*1a20*/  FMUL.FTZ R74, R74, R115 ;  /* 0x000000734a4a7220 */ /* 0x000fe20000410000 */
[----:B------:R-:W-:Y:S02]  /*1a30*/  @P2 HADD2.F32 R109, -RZ, R59.H1_H1 ;  /* 0x3000003bff6d2230 */ /* 0x000fe40000004100 */
[----:B------:R-:W-:Y:S01]  /*1a40*/  @P2 FADD.FTZ R66, R66, R67 ;  /* 0x0000004342422221 */ /* 0x000fe20000010000 */
[----:B------:R-:W-:Y:S01]  /*1a50*/  @P2 FADD.FTZ R118, R118, R107 ;  /* 0x0000006b76762221 */ /* 0x000fe20000010000 */
[----:B------:R-:W-:Y:S01]  /*1a60*/  @P2 FADD.FTZ R110, R110, R71 ;  /* 0x000000476e6e2221 */ /* 0x000fe20000010000 */
[----:B0-----:R-:W-:-:S04]  /*1a70*/  IMAD.WIDE.U32 R70, R105, 0x10, R64 ;  /* 0x0000001069467825 */ /* 0x001fc800078e0040 */
[----:B------:R-:W-:Y:S01]  /*1a80*/  @P2 FADD.FTZ R74, R74, R109 ;  /* 0x0000006d4a4a2221 */ /* 0x000fe20000010000 */
[----:B------:R-:W-:Y:S01]  /*1a90*/  @P6 F2FP.F16.F32.PACK_AB R117, RZ, R112 ;  /* 0x00000070ff75623e */ /* 0x000fe200000000ff */
[----:B------:R-:W-:Y:S01]  /*1aa0*/  FMUL.FTZ R119, R114, R75 ;  /* 0x0000004b72777220 */ /* 0x000fe20000410000 */
[----:B-1----:R-:W-:Y:S01]  /*1ab0*/  @P1 IMAD.WIDE.U32 R68, R105, 0x10, R68 ;  /* 0x0000001069441825 */ /* 0x002fe200078e0044 */
[----:B------:R-:W-:-:S03]  /*1ac0*/  @P6 F2FP.F16.F32.PACK_AB R105, RZ, R116 ;  /* 0x00000074ff69623e */ /* 0x000fc600000000ff */
[-C--:B------:R-:W-:Y:S01]  /*1ad0*/  FMUL.FTZ R116, R116, R75.reuse ;  /* 0x0000004b74747220 */ /* 0x080fe20000410000 */
[----:B------:R-:W-:Y:S01]  /*1ae0*/  @P6 F2FP.F16.F32.PACK_AB R115, RZ, R66 ;  /* 0x00000042ff73623e */ /* 0x000fe200000000ff */
[-C--:B------:R-:W-:Y:S01]  /*1af0*/  FMUL.FTZ R65, R112, R75.reuse ;  /* 0x0000004b70417220 */ /* 0x080fe20000410000 */
[----:B------:R-:W-:Y:S01]  /*1b00*/  @P6 F2FP.F16.F32.PACK_AB R113, RZ, R118 ;  /* 0x00000076ff71623e */ /* 0x000fe200000000ff */
[-C--:B------:R-:W-:Y:S01]  /*1b10*/  FMUL.FTZ R64, R66, R75.reuse ;  /* 0x0000004b42407220 */ /* 0x080fe20000410000 */
[----:B------:R-:W-:Y:S01]  /*1b20*/  @P6 F2FP.F16.F32.PACK_AB R109, RZ, R120 ;  /* 0x00000078ff6d623e */ /* 0x000fe200000000ff */
[-C--:B------:R-:W-:Y:S01]  /*1b30*/  FMUL.FTZ R120, R120, R75.reuse ;  /* 0x0000004b78787220 */ /* 0x080fe20000410000 */
[-C--:B------:R-:W-:Y:S01]  /*1b40*/  FMUL.FTZ R67, R110, R75.reuse ;  /* 0x0000004b6e437220 */ /* 0x080fe20000410000 */
[-C--:B------:R-:W-:Y:S01]  /*1b50*/  FMUL.FTZ R118, R118, R75.reuse ;  /* 0x0000004b76767220 */ /* 0x080fe20000410000 */
[----:B------:R-:W-:Y:S01]  /*1b60*/  FMUL.FTZ R75, R74, R75 ;  /* 0x0000004b4a4b7220 */ /* 0x000fe20000410000 */
[----:B------:R-:W-:-:S02]  /*1b70*/  @P6 F2FP.F16.F32.PACK_AB R111, RZ, R114 ;  /* 0x00000072ff6f623e */ /* 0x000fc400000000ff */
[----:B------:R-:W-:Y:S02]  /*1b80*/  @P6 F2FP.F16.F32.PACK_AB R107, RZ, R110 ;  /* 0x0000006eff6b623e */ /* 0x000fe400000000ff */
[----:B------:R-:W-:Y:S02]  /*1b90*/  @P6 F2FP.F16.F32.PACK_AB R74, RZ, R74 ;  /* 0x0000004aff4a623e */ /* 0x000fe400000000ff */
[----:B------:R-:W-:Y:S02]  /*1ba0*/  @P6 PRMT R62, R105, 0x7610, R62 ;  /* 0x00007610693e6816 */ /* 0x000fe4000000003e */
[----:B------:R-:W-:Y:S02]  /*1bb0*/  @P6 PRMT R61, R117, 0x7610, R61 ;  /* 0x00007610753d6816 */ /* 0x000fe4000000003d */
[----:B------:R-:W-:Y:S02]  /*1bc0*/  @P6 PRMT R60, R115, 0x7610, R60 ;  /* 0x00007610733c6816 */ /* 0x000fe4000000003c */
[----:B------:R-:W-:-:S02]  /*1bd0*/  @P6 PRMT R63, R113, 0x7610, R63 ;  /* 0x00007610713f6816 */ /* 0x000fc4000000003f */
[----:B------:R-:W-:Y:S02]  /*1be0*/  F2FP.F16.F32.PACK_AB R64, R67, R64 ;  /* 0x000000404340723e */ /* 0x000fe400000000ff */
[----:B------:R-:W-:Y:S02]  /*1bf0*/  @P6 PRMT R62, R62, 0x5410, R111 ;  /* 0x000054103e3e6816 */ /* 0x000fe4000000006f */
[----:B------:R-:W-:Y:S02]  /*1c00*/  @P6 PRMT R61, R61, 0x5410, R109 ;  /* 0x000054103d3d6816 */ /* 0x000fe4000000006d */
[----:B------:R-:W-:Y:S02]  /*1c10*/  @P6 PRMT R60, R60, 0x5410, R107 ;  /* 0x000054103c3c6816 */ /* 0x000fe4000000006b */
[----:B------:R-:W-:Y:S02]  /*1c20*/  @P6 PRMT R63, R63, 0x5410, R74 ;  /* 0x000054103f3f6816 */ /* 0x000fe4000000004a */
[----:B------:R-:W-:-:S02]  /*1c30*/  F2FP.F16.F32.PACK_AB R66, R119, R116 ;  /* 0x000000747742723e */ /* 0x000fc400000000ff */
[----:B------:R-:W-:Y:S01]  /*1c40*/  F2FP.F16.F32.PACK_AB R65, R120, R65 ;  /* 0x000000417841723e */ /* 0x000fe200000000ff */
[----:B------:R2:W-:Y:S01]  /*1c50*/  @P1 STG.E.128 desc[UR4][R68.64], R60 ;  /* 0x0000003c44001986 */ /* 0x0005e2000c101d04 */
[----:B------:R-:W-:-:S05]  /*1c60*/  F2FP.F16.F32.PACK_AB R67, R75, R118 ;  /* 0x000000764b43723e */ /* 0x000fca00000000ff */
[----:B------:R2:W-:Y:S02]  /*1c70*/  STG.E.128 desc[UR4][R70.64], R64 ;  /* 0x0000004046007986 */ /* 0x0005e4000c101d04 */
.L_x_974:
[----:B------:R-:W-:Y:S05]  /*1c80*/  BSYNC B1 ;  /* 0x0000000000017941 */ /* 0x000fea0003800000 */
.L_x_973:
[----:B-12---:R-:W1:Y:S02]  /*1c90*/  LDC.64 R64, c[0x0][0x210] ;  /* 0x00008400ff407b82 */ /* 0x006e640000000a00 */
[----:B-1----:R-:W-:-:S04]  /*1ca0*/  LEA R18, R64, R18, 0x2 ;  /* 0x0000001240127211 */ /* 0x002fc800078e10ff */
[----:B------:R-:W-:-:S13]  /*1cb0*/  ISETP.GE.AND P1, PT, R18, R65, PT ;  /* 0x000000411200720c */ /* 0x000fda0003f26270 */
[----:B------:R-:W-:Y:S05]  /*1cc0*/  @!P1 BRA `(.L_x_975) ;  /* 0xffffffe400e49947 */ /* 0x000fea000383ffff */
.L_x_965:
[----:B------:R-:W-:Y:S05]  /*1cd0*/  BSYNC B0 ;  /* 0x0000000000007941 */ /* 0x000fea0003800000 */
.L_x_964:
[----:B------:R-:W1:Y:S01]  /*1ce0*/  S2R R3, SR_CgaCtaId ;  /* 0x0000000000037919 */ /* 0x000e620000008800 */
[----:B------:R-:W-:Y:S01]  /*1cf0*/  SHF.R.U32.HI R2, RZ, 0x5, R19 ;  /* 0x00000005ff027819 */ /* 0x000fe20000011613 */
[----:B------:R-:W-:Y:S05]  /*1d00*/  WARPSYNC.ALL ;  /* 0x0000000000007948 */ /* 0x000fea0003800000 */
[----:B------:R-:W-:Y:S01]  /*1d10*/  MOV R0, 0x400 ;  /* 0x0000040000007802 */ /* 0x000fe20000000f00 */
[----:B-----5:R-:W2:Y:S01]  /*1d20*/  S2R R52, SR_CTAID.X ;  /* 0x0000000000347919 */ /* 0x020ea20000002500 */
[----:B------:R-:W-:Y:S01]  /*1d30*/  SHF.L.U32 R5, R2, 0x6, RZ ;  /* 0x0000000602057819 */ /* 0x000fe200000006ff */
[----:B------:R-:W-:-:S03]  /*1d40*/  ULDC.64 UR6, c[0x0][0x2d8] ;  /* 0x0000b60000067ab9 */ /* 0x000fc60000000a00 */
[----:B------:R-:W-:Y:S02]  /*1d50*/  LOP3.LUT R72, R5, 0xffffffc0, R72, 0xe2, !PT ;  /* 0xffffffc005487812 */ /* 0x000fe400078ee248 */
[----:B-1----:R-:W-:-:S04]  /*1d60*/  LEA R0, R3, R0, 0x18 ;  /* 0x0000000003007211 */ /* 0x002fc800078ec0ff */
[-C--:B------:R-:W-:Y:S02]  /*1d70*/  LEA R72, R72, R0.reuse, 0x5 ;  /* 0x0000000048487211 */ /* 0x080fe400078e28ff */
[----:B------:R-:W-:Y:S01]  /*1d80*/  LEA R0, R19, R0, 0x2 ;  /* 0x0000000013007211 */ /* 0x000fe200078e10ff */
        /* <DEDUP_REMOVED lines=86> */
[----:B------:R-:W-:Y:S01]  /*22f0*/  @P3 IADD3.X R35, RZ, R35, RZ, P4, !PT ;  /* 0x00000023ff233210 */ /* 0x000fe200027fe4ff */
[----:B------:R-:W-:-:S02]  /*2300*/  FADD.FTZ R6, R6, R19 ;  /* 0x0000001306067221 */ /* 0x000fc40000010000 */
[----:B------:R-:W-:Y:S01]  /*2310*/  FADD.FTZ R29, R20, R29 ;  /* 0x0000001d141d7221 */ /* 0x000fe20000010000 */
[----:B0-----:R-:W-:Y:S01]  /*2320*/  @P3 MOV R2, R10 ;  /* 0x0000000a00023202 */ /* 0x001fe20000000f00 */
        /* <DEDUP_REMOVED lines=23> */
[----:B------:R-:W-:Y:S02]  /*24a0*/  @P1 IADD3.X R21, RZ, R21, RZ, P4, !PT ;  /* 0x00000015ff151210 */ /* 0x000fe400027fe4ff */
[----:B0-----:R-:W-:Y:S02]  /*24b0*/  @P1 MOV R2, R12 ;  /* 0x0000000c00021202 */ /* 0x001fe40000000f00 */
[-C--:B------:R-:W-:Y:S02]  /*24c0*/  @P1 MOV R3, R35.reuse ;  /* 0x0000002300031202 */ /* 0x080fe40000000f00 */
[----:B------:R-:W-:Y:S02]  /*24d0*/  @P1 IADD3 R12, P3, R12, 0x200, RZ ;  /* 0x000002000c0c1810 */ /* 0x000fe40007f7e0ff */
[----:B-1----:R-:W-:Y:S01]  /*24e0*/  MOV R4, R10 ;  /* 0x0000000a00047202 */ /* 0x002fe20000000f00 */
[----:B------:R0:W-:Y:S01]  /*24f0*/  @P1 STG.E desc[UR4][R2.64], R31 ;  /* 0x0000001f02001986 */ /* 0x0001e2000c101904 */
[----:B------:R-:W-:-:S02]  /*2500*/  @P1 IADD3.X R35, RZ, R35, RZ, P3, !PT ;  /* 0x00000023ff231210 */ /* 0x000fc40001ffe4ff */
[----:B------:R-:W-:Y:S01]  /*2510*/  MOV R5, R21 ;  /* 0x0000001500057202 */ /* 0x000fe20000000f00 */
[----:B------:R1:W-:Y:S01]  /*2520*/  @P1 STG.E desc[UR4][R6.64], R17 ;  /* 0x0000001106001986 */ /* 0x0003e2000c101904 */
[----:B0-----:R-:W-:Y:S02]  /*2530*/  MOV R2, R12 ;  /* 0x0000000c00027202 */ /* 0x001fe40000000f00 */
[----:B------:R-:W-:Y:S01]  /*2540*/  MOV R3, R35 ;  /* 0x0000002300037202 */ /* 0x000fe20000000f00 */
[----:B------:R-:W-:Y:S06]  /*2550*/  @!P0 EXIT ;  /* 0x000000000000894d */ /* 0x000fec0003800000 */
[----:B------:R-:W-:Y:S04]  /*2560*/  STG.E desc[UR4][R2.64], R33 ;  /* 0x0000002102007986 */ /* 0x000fe8000c101904 */
[----:B------:R-:W-:Y:S01]  /*2570*/  STG.E desc[UR4][R4.64], R11 ;  /* 0x0000000b04007986 */ /* 0x000fe2000c101904 */
[----:B------:R-:W-:Y:S05]  /*2580*/  EXIT ;  /* 0x000000000000794d */ /* 0x000fea0003800000 */
.L_x_970:
        /* <DEDUP_REMOVED lines=8> */
.L_x_977:
[----:B------:R-:W-:Y:S05]  /*2610*/  BSYNC B1 ;  /* 0x0000000000017941 */ /* 0x000fea0003800000 */
.L_x_976:
        /* <DEDUP_REMOVED lines=8> */
.L_x_978:
[----:B------:R-:W-:Y:S01]  /*26a0*/  FADD.FTZ R64, R64, R111 ;  /* 0x0000006f40407221 */ /* 0x000fe20000010000 */
[----:B------:R-:W-:-:S04]  /*26b0*/  HFMA2.MMA R113, -RZ, RZ, 0, 1.1920928955078125e-07 ;  /* 0x00000002ff717435 */ /* 0x000fc800000001ff */
[----:B------:R-:W-:Y:S02]  /*26c0*/  MOV R112, R64 ;  /* 0x0000004000707202 */ /* 0x000fe40000000f00 */
[----:B------:R-:W-:-:S07]  /*26d0*/  MOV R65, R109 ;  /* 0x0000006d00417202 */ /* 0x000fce0000000f00 */
[----:B------:R-:W-:Y:S05]  /*26e0*/  WARPSYNC.COLLECTIVE R107, `(.L_x_979) ;  /* 0x000000006b087348 */ /* 0x000fea0003c00000 */
[----:B------:R0:W1:Y:S02]  /*26f0*/  SHFL.BFLY P1, R109, R112, R113, R114 ;  /* 0x0c000071706d7389 */ /* 0x0000640000020072 */
[----:B01----:R-:W-:Y:S01]  /*2700*/  ENDCOLLECTIVE ;  /* 0x000000000000791b */ /* 0x003fe20003800000 */
.L_x_979:
[----:B------:R-:W-:-:S05]  /*2710*/  FADD.FTZ R65, R65, R110 ;  /* 0x0000006e41417221 */ /* 0x000fca0000010000 */
[----:B------:R-:W-:Y:S02]  /*2720*/  MOV R112, R65 ;  /* 0x0000004100707202 */ /* 0x000fe40000000f00 */
[----:B------:R-:W-:-:S07]  /*2730*/  MOV R67, R109 ;  /* 0x0000006d00437202 */ /* 0x000fce0000000f00 */
[----:B------:R-:W-:Y:S05]  /*2740*/  WARPSYNC.COLLECTIVE R107, `(.L_x_980) ;  /* 0x000000006b087348 */ /* 0x000fea0003c00000 */
[----:B------:R0:W1:Y:S02]  /*2750*/  SHFL.BFLY P1, R109, R112, R113, R114 ;  /* 0x0c000071706d7389 */ /* 0x0000640000020072 */
[----:B01----:R-:W-:Y:S01]  /*2760*/  ENDCOLLECTIVE ;  /* 0x000000000000791b */ /* 0x003fe20003800000 */
.L_x_980:
[----:B------:R-:W-:Y:S01]  /*2770*/  FADD.FTZ R67, R64, R67 ;  /* 0x0000004340437221 */ /* 0x000fe20000010000 */
[----:B------:R-:W-:-:S04]  /*2780*/  HFMA2.MMA R113, -RZ, RZ, 0, 2.384185791015625e-07 ;  /* 0x00000004ff717435 */ /* 0x000fc800000001ff */
[----:B------:R-:W-:Y:S02]  /*2790*/  MOV R112, R67 ;  /* 0x0000004300707202 */ /* 0x000fe40000000f00 */
[----:B------:R-:W-:-:S07]  /*27a0*/  MOV R66, R109 ;  /* 0x0000006d00427202 */ /* 0x000fce0000000f00 */
[----:B------:R-:W-:Y:S05]  /*27b0*/  WARPSYNC.COLLECTIVE R107, `(.L_x_981) ;  /* 0x000000006b087348 */ /* 0x000fea0003c00000 */
[----:B------:R0:W1:Y:S02]  /*27c0*/  SHFL.BFLY P1, R109, R112, R113, R114 ;  /* 0x0c000071706d7389 */ /* 0x0000640000020072 */
[----:B01----:R-:W-:Y:S01]  /*27d0*/  ENDCOLLECTIVE ;  /* 0x000000000000791b */ /* 0x003fe20003800000 */
.L_x_981:
[----:B------:R-:W-:-:S05]  /*27e0*/  FADD.FTZ R66, R65, R66 ;  /* 0x0000004241427221 */ /* 0x000fca0000010000 */
[----:B------:R-:W-:Y:S02]  /*27f0*/  MOV R112, R66 ;  /* 0x0000004200707202 */ /* 0x000fe40000000f00 */
[----:B------:R-:W-:-:S07]  /*2800*/  MOV R68, R109 ;  /* 0x0000006d00447202 */ /* 0x000fce0000000f00 */
[----:B------:R-:W-:Y:S05]  /*2810*/  WARPSYNC.COLLECTIVE R107, `(.L_x_982) ;  /* 0x000000006b087348 */ /* 0x000fea0003c00000 */
[----:B------:R0:W1:Y:S02]  /*2820*/  SHFL.BFLY P1, R109, R112, R113, R114 ;  /* 0x0c000071706d7389 */ /* 0x0000640000020072 */
[----:B01----:R-:W-:Y:S01]  /*2830*/  ENDCOLLECTIVE ;  /* 0x000000000000791b */ /* 0x003fe20003800000 */
.L_x_982:
[----:B------:R-:W-:Y:S01]  /*2840*/  FADD.FTZ R68, R67, R68 ;  /* 0x0000004443447221 */ /* 0x000fe20000010000 */
[----:B------:R-:W-:-:S04]  /*2850*/  HFMA2.MMA R113, -RZ, RZ, 0, 4.76837158203125e-07 ;  /* 0x00000008ff717435 */ /* 0x000fc800000001ff */
[----:B------:R-:W-:Y:S02]  /*2860*/  MOV R112, R68 ;  /* 0x0000004400707202 */ /* 0x000fe40000000f00 */
[----:B------:R-:W-:-:S07]  /*2870*/  MOV R69, R109 ;  /* 0x0000006d00457202 */ /* 0x000fce0000000f00 */
[----:B------:R-:W-:Y:S05]  /*2880*/  WARPSYNC.COLLECTIVE R107, `(.L_x_983) ;  /* 0x000000006b087348 */ /* 0x000fea0003c00000 */
[----:B------:R0:W1:Y:S02]  /*2890*/  SHFL.BFLY P1, R109, R112, R113, R114 ;  /* 0x0c000071706d7389 */ /* 0x0000640000020072 */
[----:B01----:R-:W-:Y:S01]  /*28a0*/  ENDCOLLECTIVE ;  /* 0x000000000000791b */ /* 0x003fe20003800000 */
.L_x_983:
[----:B------:R-:W-:-:S05]  /*28b0*/  FADD.FTZ R69, R66, R69 ;  /* 0x0000004542457221 */ /* 0x000fca0000010000 */
[----:B------:R-:W-:Y:S02]  /*28c0*/  MOV R112, R69 ;  /* 0x0000004500707202 */ /* 0x000fe40000000f00 */
[----:B------:R-:W-:-:S07]  /*28d0*/  MOV R71, R109 ;  /* 0x0000006d00477202 */ /* 0x000fce0000000f00 */
[----:B------:R-:W-:Y:S05]  /*28e0*/  WARPSYNC.COLLECTIVE R107, `(.L_x_984) ;  /* 0x000000006b087348 */ /* 0x000fea0003c00000 */
[----:B------:R0:W1:Y:S02]  /*28f0*/  SHFL.BFLY P1, R109, R112, R113, R114 ;  /* 0x0c000071706d7389 */ /* 0x0000640000020072 */
[----:B01----:R-:W-:Y:S01]  /*2900*/  ENDCOLLECTIVE ;  /* 0x000000000000791b */ /* 0x003fe20003800000 */
.L_x_984:
[----:B------:R-:W-:Y:S01]  /*2910*/  FADD.FTZ R71, R68, R71 ;  /* 0x0000004744477221 */ /* 0x000fe20000010000 */
[----:B------:R-:W-:-:S04]  /*2920*/  HFMA2.MMA R113, -RZ, RZ, 0, 9.5367431640625e-07 ;  /* 0x00000010ff717435 */ /* 0x000fc800000001ff */
[----:B------:R-:W-:Y:S02]  /*2930*/  MOV R112, R71 ;  /* 0x0000004700707202 */ /* 0x000fe40000000f00 */
[----:B------:R-:W-:-:S07]  /*2940*/  MOV R70, R109 ;  /* 0x0000006d00467202 */ /* 0x000fce0000000f00 */
[----:B------:R-:W-:Y:S05]  /*2950*/  WARPSYNC.COLLECTIVE R107, `(.L_x_985) ;  /* 0x000000006b087348 */ /* 0x000fea0003c00000 */
[----:B------:R0:W1:Y:S02]  /*2960*/  SHFL.BFLY P1, R109, R112, R113, R114 ;  /* 0x0c000071706d7389 */ /* 0x0000640000020072 */
[----:B01----:R-:W-:Y:S01]  /*2970*/  ENDCOLLECTIVE ;  /* 0x000000000000791b */ /* 0x003fe20003800000 */
.L_x_985:
[----:B------:R-:W-:-:S05]  /*2980*/  FADD.FTZ R70, R69, R70 ;  /* 0x0000004645467221 */ /* 0x000fca0000010000 */
[----:B------:R-:W-:Y:S02]  /*2990*/  MOV R112, R70 ;  /* 0x0000004600707202 */ /* 0x000fe40000000f00 */
[----:B------:R-:W-:-:S07]  /*29a0*/  MOV R64, R109 ;  /* 0x0000006d00407202 */ /* 0x000fce0000000f00 */
[----:B------:R-:W-:Y:S05]  /*29b0*/  WARPSYNC.COLLECTIVE R107, `(.L_x_986) ;  /* 0x000000006b087348 */ /* 0x000fea0003c00000 */
[----:B------:R0:W1:Y:S02]  /*29c0*/  SHFL.BFLY P1, R109, R112, R113, R114 ;  /* 0x0c000071706d7389 */ /* 0x0000640000020072 */
[----:B01----:R-:W-:Y:S01]  /*29d0*/  ENDCOLLECTIVE ;  /* 0x000000000000791b */ /* 0x003fe20003800000 */
.L_x_986:
[----:B------:R-:W-:Y:S01]  /*29e0*/  MOV R65, R109 ;  /* 0x0000006d00417202 */ /* 0x000fe20000000f00 */
[----:B------:R-:W-:Y:S06]  /*29f0*/  BRA `(.L_x_987) ;  /* 0xffffffe400f47947 */ /* 0x000fec000383ffff */
.L_x_988:
        /* <DEDUP_REMOVED lines=16> */
.L_x_9092:


//--------------------- .text._ZN10layer_norm13ln_bwd_kernelINS_13Kernel_traitsI6__halfS2_S2_S2_fjLj512ELj1ELj4ELj1ELj16ENS_18Kernel_traits_baseILj512ES2_S2_S2_S2_fjLj128EEEEELb0ELb0ELb0ELb1EEEvNS_9BwdParamsE --------------------------
	.section	.text._ZN10layer_norm13ln_bwd_kernelINS_13Kernel_traitsI6__halfS2_S2_S2_fjLj512ELj1ELj4ELj1ELj16ENS_18Kernel_traits_baseILj512ES2_S2_S2_S2_fjLj128EEEEELb0ELb0ELb0ELb1EEEvNS_9BwdParamsE,"ax",@progbits
	.align	128
        .global         _ZN10layer_norm13ln_bwd_kernelINS_13Kernel_traitsI6__halfS2_S2_S2_fjLj512ELj1ELj4ELj1ELj16ENS_18Kernel_traits_baseILj512ES2_S2_S2_S2_fjLj128EEEEELb0ELb0ELb0ELb1EEEvNS_9BwdParamsE
        .type           _ZN10layer_norm13ln_bwd_kernelINS_13Kernel_traitsI6__halfS2_S2_S2_fjLj512ELj1ELj4ELj1ELj16ENS_18Kernel_traits_baseILj512ES2_S2_S2_S2_fjLj128EEEEELb0ELb0ELb0ELb1EEEvNS_9BwdParamsE,@function
        .size           _ZN10layer_norm13ln_bwd_kernelINS_13Kernel_traitsI6__halfS2_S2_S2_fjLj512ELj1ELj4ELj1ELj16ENS_18Kernel_traits_baseILj512ES2_S2_S2_S2_fjLj128EEEEELb0ELb0ELb0ELb1EEEvNS_9BwdParamsE,(.L_x_9093 - _ZN10layer_norm13ln_bwd_kernelINS_13Kernel_traitsI6__halfS2_S2_S2_fjLj512ELj1ELj4ELj1ELj16ENS_18Kernel_traits_baseILj512ES2_S2_S2_S2_fjLj128EEEEELb0ELb0ELb0ELb1EEEvNS_9BwdParamsE)
        .other          _ZN10layer_norm13ln_bwd_kernelINS_13Kernel_traitsI6__halfS2_S2_S2_fjLj512ELj1ELj4ELj1ELj16ENS_18Kernel_traits_baseILj512ES2_S2_S2_S2_fjLj128EEEEELb0ELb0ELb0ELb1EEEvNS_9BwdParamsE,@"STO_CUDA_ENTRY STV_DEFAULT"
_ZN10layer_norm13ln_bwd_kernelINS_13Kernel_traitsI6__halfS2_S2_S2_fjLj512ELj1ELj4ELj1ELj16ENS_18Kernel_traits_baseILj512ES2_S2_S2_S2_fjLj128EEEEELb0ELb0ELb0ELb1EEEvNS_9BwdParamsE:
.text._ZN10layer_norm13ln_bwd_kernelINS_13Kernel_traitsI6__halfS2_S2_S2_fjLj512ELj1ELj4ELj1ELj16ENS_18Kernel_traits_baseILj512ES2_S2_S2_S2_fjLj128EEEEELb0ELb0ELb0ELb1EEEvNS_9BwdParamsE:
        /* <DEDUP_REMOVED lines=31> */
.L_x_990:
        /* <DEDUP_REMOVED lines=28> */
[----:B------:R-:W-:Y:S01]  /*03b0*/  MOV R68, RZ ;  /* 0x000000ff00447202 */ /* 0x000fe20000000f00 */
[--C-:B--2---:R-:W-:Y:S02]  /*03c0*/  HADD2.F32 R70, -RZ, R4.reuse.H0_H0 ;  /* 0x20000004ff467230 */ /* 0x104fe40000004100 */
[----:B------:R-:W-:Y:S02]  /*03d0*/  HADD2.F32 R71, -RZ, R4.H1_H1 ;  /* 0x30000004ff477230 */ /* 0x000fe40000004100 */
[--C-:B------:R-:W-:Y:S02]  /*03e0*/  HADD2.F32 R72, -RZ, R5.reuse.H0_H0 ;  /* 0x20000005ff487230 */ /* 0x100fe40000004100 */
[----:B------:R-:W-:-:S02]  /*03f0*/  HADD2.F32 R73, -RZ, R5.H1_H1 ;  /* 0x30000005ff497230 */ /* 0x000fc40000004100 */
[--C-:B------:R-:W-:Y:S02]  /*0400*/  HADD2.F32 R74, -RZ, R6.reuse.H0_H0 ;  /* 0x20000006ff4a7230 */ /* 0x100fe40000004100 */
[----:B------:R-:W-:Y:S02]  /*0410*/  HADD2.F32 R75, -RZ, R6.H1_H1 ;  /* 0x30000006ff4b7230 */ /* 0x000fe40000004100 */
[--C-:B------:R-:W-:Y:S02]  /*0420*/  HADD2.F32 R76, -RZ, R7.reuse.H0_H0 ;  /* 0x20000007ff4c7230 */ /* 0x100fe40000004100 */
[----:B------:R-:W-:Y:S02]  /*0430*/  HADD2.F32 R77, -RZ, R7.H1_H1 ;  /* 0x30000007ff4d7230 */ /* 0x000fe40000004100 */
[--C-:B---3--:R-:W-:Y:S02]  /*0440*/  HADD2.F32 R78, -RZ, R8.reuse.H0_H0 ;  /* 0x20000008ff4e7230 */ /* 0x108fe40000004100 */
[----:B------:R-:W-:-:S02]  /*0450*/  HADD2.F32 R79, -RZ, R8.H1_H1 ;  /* 0x30000008ff4f7230 */ /* 0x000fc40000004100 */
[--C-:B------:R-:W-:Y:S02]  /*0460*/  HADD2.F32 R80, -RZ, R9.reuse.H0_H0 ;  /* 0x20000009ff507230 */ /* 0x100fe40000004100 */
[----:B------:R-:W-:Y:S02]  /*0470*/  HADD2.F32 R81, -RZ, R9.H1_H1 ;  /* 0x30000009ff517230 */ /* 0x000fe40000004100 */
[--C-:B------:R-:W-:Y:S02]  /*0480*/  HADD2.F32 R82, -RZ, R10.reuse.H0_H0 ;  /* 0x2000000aff527230 */ /* 0x100fe40000004100 */
[----:B------:R-:W-:Y:S02]  /*0490*/  HADD2.F32 R83, -RZ, R10.H1_H1 ;  /* 0x3000000aff537230 */ /* 0x000fe40000004100 */
[--C-:B------:R-:W-:Y:S02]  /*04a0*/  HADD2.F32 R84, -RZ, R11.reuse.H0_H0 ;  /* 0x2000000bff547230 */ /* 0x100fe40000004100 */
[----:B0-----:R-:W-:-:S07]  /*04b0*/  HADD2.F32 R85, -RZ, R11.H1_H1 ;  /* 0x3000000bff557230 */ /* 0x001fce0000004100 */
.L_x_994:
        /* <DEDUP_REMOVED lines=12> */
[----:B------:R-:W-:Y:S01]  /*0580*/  @P0 LEA.HI.X R31, R69, R31, R16, 0x1, P1 ;  /* 0x0000001f451f0211 */ /* 0x000fe200008f0c10 */
[C---:B-1----:R-:W-:Y:S01]  /*0590*/  IMAD.WIDE.U32 R16, R89.reuse, 0x10, R24 ;  /* 0x0000001059107825 */ /* 0x042fe200078e0018 */
[----:B------:R-:W-:-:S03]  /*05a0*/  IADD3 R91, R89, 0x20, RZ ;  /* 0x00000020595b7810 */ /* 0x000fc60007ffe0ff */
[----:B------:R-:W4:Y:S01]  /*05b0*/  @P0 LDG.E.U16 R0, desc[UR4][R30.64] ;  /* 0x000000041e000981 */ /* 0x000f22000c1e1500 */
[----:B--2---:R-:W-:-:S03]  /*05c0*/  IMAD.WIDE R66, R69, 0x4, R26 ;  /* 0x0000000445427825 */ /* 0x004fc600078e021a */
[----:B------:R-:W2:Y:S01]  /*05d0*/  LDG.E.128 R16, desc[UR4][R16.64] ;  /* 0x0000000410107981 */ /* 0x000ea2000c1e1d00 */
[----:B------:R-:W-:-:S03]  /*05e0*/  IMAD.WIDE.U32 R24, R91, 0x10, R24 ;  /* 0x000000105b187825 */ /* 0x000fc600078e0018 */
[----:B------:R1:W2:Y:S01]  /*05f0*/  LDG.E R97, desc[UR4][R66.64] ;  /* 0x0000000442617981 */ /* 0x0002a2000c1e1900 */
[----:B---3--:R-:W-:-:S03]  /*0600*/  IMAD.WIDE.U32 R20, R89, 0x10, R2 ;  /* 0x0000001059147825 */ /* 0x008fc600078e0002 */
        /* <DEDUP_REMOVED lines=17> */
[----:B----4-:R-:W-:Y:S02]  /*0720*/  @P0 HADD2.F32 R66, -RZ, R0.H0_H0 ;  /* 0x20000000ff420230 */ /* 0x010fe40000004100 */
[--C-:B--2---:R-:W-:Y:S02]  /*0730*/  HADD2.F32 R92, -RZ, R17.reuse.H0_H0 ;  /* 0x20000011ff5c7230 */ /* 0x104fe40000004100 */
[--C-:B------:R-:W-:Y:S02]  /*0740*/  HADD2.F32 R0, -RZ, R16.reuse.H0_H0 ;  /* 0x20000010ff007230 */ /* 0x100fe40000004100 */
[----:B------:R-:W-:Y:S01]  /*0750*/  HADD2.F32 R17, -RZ, R17.H1_H1 ;  /* 0x30000011ff117230 */ /* 0x000fe20000004100 */
[----:B------:R-:W-:Y:S01]  /*0760*/  FSEL R98, R97, RZ, !P2 ;  /* 0x000000ff61627208 */ /* 0x000fe20005000000 */
[----:B------:R-:W-:-:S02]  /*0770*/  HADD2.F32 R16, -RZ, R16.H1_H1 ;  /* 0x30000010ff107230 */ /* 0x000fc40000004100 */
[--C-:B------:R-:W-:Y:S02]  /*0780*/  HADD2.F32 R93, -RZ, R18.reuse.H0_H0 ;  /* 0x20000012ff5d7230 */ /* 0x100fe40000004100 */
[----:B------:R-:W-:Y:S02]  /*0790*/  HADD2.F32 R94, -RZ, R18.H1_H1 ;  /* 0x30000012ff5e7230 */ /* 0x000fe40000004100 */
[----:B------:R-:W-:Y:S02]  /*07a0*/  HADD2.F32 R96, -RZ, R19.H0_H0 ;  /* 0x20000013ff607230 */ /* 0x000fe40000004100 */
[--C-:B---3--:R-:W-:Y:S02]  /*07b0*/  HADD2.F32 R59, -RZ, R20.reuse.H0_H0 ;  /* 0x20000014ff3b7230 */ /* 0x108fe40000004100 */
[----:B------:R-:W-:Y:S02]  /*07c0*/  HADD2.F32 R18, -RZ, R20.H1_H1 ;  /* 0x30000014ff127230 */ /* 0x000fe40000004100 */
[----:B------:R-:W-:Y:S01]  /*07d0*/  FADD.FTZ R109, -R98, R17 ;  /* 0x00000011626d7221 */ /* 0x000fe20000010100 */
[----:B------:R-:W-:-:S02]  /*07e0*/  HADD2.F32 R20, -RZ, R21.H0_H0 ;  /* 0x20000015ff147230 */ /* 0x000fc40000004100 */
[----:B------:R-:W-:Y:S02]  /*07f0*/  HADD2.F32 R90, -RZ, R21.H1_H1 ;  /* 0x30000015ff5a7230 */ /* 0x000fe40000004100 */
[--C-:B------:R-:W-:Y:S02]  /*0800*/  HADD2.F32 R63, -RZ, R22.reuse.H0_H0 ;  /* 0x20000016ff3f7230 */ /* 0x100fe40000004100 */
[----:B------:R-:W-:Y:S02]  /*0810*/  HADD2.F32 R67, -RZ, R22.H1_H1 ;  /* 0x30000016ff437230 */ /* 0x000fe40000004100 */
[----:B------:R-:W-:Y:S02]  /*0820*/  HADD2.F32 R105, -RZ, R24.H0_H0 ;  /* 0x20000018ff697230 */ /* 0x000fe40000004100 */
[--C-:B------:R-:W-:Y:S02]  /*0830*/  HADD2.F32 R21, -RZ, R27.reuse.H0_H0 ;  /* 0x2000001bff157230 */ /* 0x100fe40000004100 */
[----:B------:R-:W-:-:S02]  /*0840*/  HADD2.F32 R22, -RZ, R27.H1_H1 ;  /* 0x3000001bff167230 */ /* 0x000fc40000004100 */
[C---:B------:R-:W-:Y:S01]  /*0850*/  FADD.FTZ R27, -R98.reuse, R16 ;  /* 0x00000010621b7221 */ /* 0x040fe20000010100 */
[--C-:B------:R-:W-:Y:S02]  /*0860*/  HADD2.F32 R95, -RZ, R23.reuse.H0_H0 ;  /* 0x20000017ff5f7230 */ /* 0x100fe40000004100 */
[C---:B------:R-:W-:Y:S01]  /*0870*/  FADD.FTZ R115, -R98.reuse, R96 ;  /* 0x0000006062737221 */ /* 0x040fe20000010100 */
[----:B------:R-:W-:Y:S02]  /*0880*/  HADD2.F32 R58, -RZ, R23.H1_H1 ;  /* 0x30000017ff3a7230 */ /* 0x000fe40000004100 */
[----:B------:R-:W-:Y:S01]  /*0890*/  FADD.FTZ R23, -R98, R0 ;  /* 0x0000000062177221 */ /* 0x000fe20000010100 */
[--C-:B------:R-:W-:Y:S02]  /*08a0*/  HADD2.F32 R99, -RZ, R29.reuse.H0_H0 ;  /* 0x2000001dff637230 */ /* 0x100fe40000004100 */
[----:B------:R-:W-:Y:S02]  /*08b0*/  HADD2.F32 R96, -RZ, R29.H1_H1 ;  /* 0x3000001dff607230 */ /* 0x000fe40000004100 */
[----:B------:R-:W-:Y:S01]  /*08c0*/  FMUL.FTZ R29, R62, R109 ;  /* 0x0000006d3e1d7220 */ /* 0x000fe20000410000 */
[----:B------:R-:W-:-:S02]  /*08d0*/  HADD2.F32 R103, -RZ, R25.H0_H0 ;  /* 0x20000019ff677230 */ /* 0x000fc40000004100 */
[----:B------:R-:W-:Y:S01]  /*08e0*/  FADD.FTZ R105, -R98, R105 ;  /* 0x0000006962697221 */ /* 0x000fe20000010100 */
[----:B------:R-:W-:Y:S02]  /*08f0*/  HADD2.F32 R101, -RZ, R25.H1_H1 ;  /* 0x30000019ff657230 */ /* 0x000fe40000004100 */
[C---:B------:R-:W-:Y:S01]  /*0900*/  FMUL.FTZ R27, R62.reuse, R27 ;  /* 0x0000001b3e1b7220 */ /* 0x040fe20000410000 */
[----:B------:R-:W-:Y:S01]  /*0910*/  FMUL.FTZ R0, R62, R23 ;  /* 0x000000173e007220 */ /* 0x000fe20000410000 */
[----:B------:R-:W-:Y:S01]  /*0920*/  FMUL.FTZ R25, R70, R59 ;  /* 0x0000003b46197220 */ /* 0x000fe20000410000 */
[----:B------:R-:W-:Y:S02]  /*0930*/  HADD2.F32 R19, -RZ, R19.H1_H1 ;  /* 0x30000013ff137230 */ /* 0x000fe40000004100 */
[C---:B------:R-:W-:Y:S01]  /*0940*/  FADD.FTZ R113, -R98.reuse, R94 ;  /* 0x0000005e62717221 */ /* 0x040fe20000010100 */
[----:B------:R-:W-:Y:S02]  /*0950*/  HADD2.F32 R97, -RZ, R24.H1_H1 ;  /* 0x30000018ff617230 */ /* 0x000fe40000004100 */
[----:B------:R-:W-:Y:S01]  /*0960*/  FADD.FTZ R107, -R98, R92 ;  /* 0x0000005c626b7221 */ /* 0x000fe20000010100 */
[----:B0-----:R-:W-:-:S02]  /*0970*/  HADD2.F32 R2, -RZ, R26.H0_H0 ;  /* 0x2000001aff027230 */ /* 0x001fc40000004100 */
[----:B------:R-:W-:Y:S01]  /*0980*/  FADD.FTZ R57, R90, R57 ;  /* 0x000000395a397221 */ /* 0x000fe20000010000 */
[----:B------:R-:W-:Y:S02]  /*0990*/  HADD2.F32 R3, -RZ, R26.H1_H1 ;  /* 0x3000001aff037230 */ /* 0x000fe40000004100 */
[-C--:B------:R-:W-:Y:S01]  /*09a0*/  FFMA.FTZ R60, R29, R90.reuse, R60 ;  /* 0x0000005a1d3c7223 */ /* 0x080fe2000001003c */
[----:B------:R-:W-:Y:S01]  /*09b0*/  FMUL.FTZ R24, R73, R90 ;  /* 0x0000005a49187220 */ /* 0x000fe20000410000 */
[----:B------:R-:W-:Y:S01]  /*09c0*/  FADD.FTZ R65, R18, R65 ;  /* 0x0000004112417221 */ /* 0x000fe20000010000 */
[-C--:B------:R-:W-:Y:S01]  /*09d0*/  FFMA.FTZ R68, R27, R18.reuse, R68 ;  /* 0x000000121b447223 */ /* 0x080fe20000010044 */
[----:B------:R-:W-:Y:S01]  /*09e0*/  FMUL.FTZ R90, R62, R105 ;  /* 0x000000693e5a7220 */ /* 0x000fe20000410000 */
[----:B------:R-:W-:Y:S01]  /*09f0*/  FADD.FTZ R86, R59, R86 ;  /* 0x000000563b567221 */ /* 0x000fe20000010000 */
[----:B------:R-:W-:Y:S01]  /*0a00*/  FFMA.FTZ R87, R0, R59, R87 ;  /* 0x0000003b00577223 */ /* 0x000fe20000010057 */
[----:B------:R-:W-:Y:S01]  /*0a10*/  FMUL.FTZ R18, R71, R18 ;  /* 0x0000001247127220 */ /* 0x000fe20000410000 */
[----:B------:R-:W-:Y:S01]  /*0a20*/  FADD.FTZ R105, RZ, R25 ;  /* 0x00000019ff697221 */ /* 0x000fe20000010000 */
[----:B------:R-:W-:Y:S01]  /*0a30*/  FMUL.FTZ R59, R62, R113 ;  /* 0x000000713e3b7220 */ /* 0x000fe20000410000 */
[----:B------:R-:W-:Y:S01]  /*0a40*/  FFMA.FTZ R94, R0, R25, RZ ;  /* 0x00000019005e7223 */ /* 0x000fe200000100ff */
        /* <DEDUP_REMOVED lines=9> */
[----:B------:R-:W-:Y:S01]  /*0ae0*/  FADD.FTZ R19, -R98, R22 ;  /* 0x0000001662137221 */ /* 0x000fe20000010100 */
[----:B------:R-:W-:-:S02]  /*0af0*/  HADD2.F32 R98, -RZ, R28.H0_H0 ;  /* 0x2000001cff627230 */ /* 0x000fc40000004100 */
[----:B------:R-:W-:Y:S01]  /*0b00*/  FMUL.FTZ R22, R72, R20 ;  /* 0x0000001448167220 */ /* 0x000fe20000410000 */
[----:B------:R-:W-:Y:S02]  /*0b10*/  HADD2.F32 R92, -RZ, R28.H1_H1 ;  /* 0x3000001cff5c7230 */ /* 0x000fe40000004100 */
[----:B------:R-:W-:Y:S01]  /*0b20*/  FADD.FTZ R105, R105, R18 ;  /* 0x0000001269697221 */ /* 0x000fe20000010000 */
[----:B------:R-:W-:Y:S01]  /*0b30*/  FADD.FTZ R44, R67, R44 ;  /* 0x0000002c432c7221 */ /* 0x000fe20000010000 */
[-C--:B------:R-:W-:Y:S01]  /*0b40*/  FFMA.FTZ R56, R59, R67.reuse, R56 ;  /* 0x000000433b387223 */ /* 0x080fe20000010038 */
[----:B------:R-:W-:Y:S01]  /*0b50*/  FMUL.FTZ R28, R75, R67 ;  /* 0x000000434b1c7220 */ /* 0x000fe20000410000 */
[----:B------:R-:W-:Y:S01]  /*0b60*/  FFMA.FTZ R94, R27, R18, R94 ;  /* 0x000000121b5e7223 */ /* 0x000fe2000001005e */
[----:B------:R-:W-:Y:S01]  /*0b70*/  FADD.FTZ R61, R20, R61 ;  /* 0x0000003d143d7221 */ /* 0x000fe20000010000 */
[----:B------:R-:W-:Y:S01]  /*0b80*/  FFMA.FTZ R64, R23, R20, R64 ;  /* 0x0000001417407223 */ /* 0x000fe20000010040 */
[C---:B------:R-:W-:Y:S01]  /*0b90*/  FMUL.FTZ R67, R62.reuse, R117 ;  /* 0x000000753e437220 */ /* 0x040fe20000410000 */
[----:B------:R-:W-:Y:S01]  /*0ba0*/  FMUL.FTZ R20, R62, R111 ;  /* 0x0000006f3e147220 */ /* 0x000fe20000410000 */
[----:B------:R-:W-:Y:S01]  /*0bb0*/  FADD.FTZ R105, R105, R22 ;  /* 0x0000001669697221 */ /* 0x000fe20000010000 */
[----:B------:R-:W-:-:S02]  /*0bc0*/  HADD2.F32 R16, -RZ, R30.H0_H0 ;  /* 0x2000001eff107230 */ /* 0x000fc40000004100 */
[----:B------:R-:W-:Y:S01]  /*0bd0*/  FFMA.FTZ R94, R23, R22, R94 ;  /* 0x00000016175e7223 */ /* 0x000fe2000001005e */
[----:B------:R-:W-:Y:S02]  /*0be0*/  HADD2.F32 R21, -RZ, R30.H1_H1 ;  /* 0x3000001eff157230 */ /* 0x000fe40000004100 */
[----:B------:R-:W-:Y:S01]  /*0bf0*/  FADD.FTZ R42, R58, R42 ;  /* 0x0000002a3a2a7221 */ /* 0x000fe20000010000 */
[-C--:B------:R-:W-:Y:S01]  /*0c00*/  FFMA.FTZ R54, R67, R58.reuse, R54 ;  /* 0x0000003a43367223 */ /* 0x080fe20000010036 */
[----:B------:R-:W-:Y:S01]  /*0c10*/  FMUL.FTZ R30, R77, R58 ;  /* 0x0000003a4d1e7220 */ /* 0x000fe20000410000 */
        /* <DEDUP_REMOVED lines=8> */
[C---:B------:R-:W-:Y:S01]  /*0ca0*/  FMUL.FTZ R26, R62.reuse, R115 ;  /* 0x000000733e1a7220 */ /* 0x040fe20000410000 */
[----:B------:R-:W-:Y:S01]  /*0cb0*/  FMUL.FTZ R94, R62, R103 ;  /* 0x000000673e5e7220 */ /* 0x000fe20000410000 */
[----:B------:R-:W-:Y:S01]  /*0cc0*/  FADD.FTZ R103, R98, R63 ;  /* 0x0000003f62677221 */ /* 0x000fe20000010000 */
[----:B------:R-:W-:Y:S01]  /*0cd0*/  FFMA.FTZ R98, R20, R63, R105 ;  /* 0x0000003f14627223 */ /* 0x000fe20000010069 */
[----:B------:R-:W-:Y:S01]  /*0ce0*/  FADD.FTZ R41, R95, R41 ;  /* 0x000000295f297221 */ /* 0x000fe20000010000 */
[-C--:B------:R-:W-:Y:S01]  /*0cf0*/  FFMA.FTZ R53, R26, R95.reuse, R53 ;  /* 0x0000005f1a357223 */ /* 0x080fe20000010035 */
[----:B------:R-:W-:Y:S01]  /*0d00*/  FMUL.FTZ R95, R76, R95 ;  /* 0x0000005f4c5f7220 */ /* 0x000fe20000410000 */
[----:B------:R-:W-:Y:S01]  /*0d10*/  FADD.FTZ R100, R103, R28 ;  /* 0x0000001c67647221 */ /* 0x000fe20000010000 */
[----:B------:R-:W-:-:S03]  /*0d20*/  FFMA.FTZ R103, R59, R28, R98 ;  /* 0x0000001c3b677223 */ /* 0x000fc60000010062 */
[----:B------:R-:W-:Y:S01]  /*0d30*/  FADD.FTZ R105, R100, R95 ;  /* 0x0000005f64697221 */ /* 0x000fe20000010000 */
[----:B------:R-:W-:Y:S01]  /*0d40*/  FFMA.FTZ R98, R26, R95, R103 ;  /* 0x0000005f1a627223 */ /* 0x000fe20000010067 */
[----:B------:R-:W-:Y:S02]  /*0d50*/  FMUL.FTZ R97, R62, R97 ;  /* 0x000000613e617220 */ /* 0x000fe40000410000 */
        /* <DEDUP_REMOVED lines=28> */
[----:B------:R-:W-:-:S02]  /*0f20*/  HADD2.F32 R2, -RZ, R31.H0_H0 ;  /* 0x2000001fff027230 */ /* 0x000fc40000004100 */
[----:B------:R-:W-:Y:S01]  /*0f30*/  FADD.FTZ R103, R102, R93 ;  /* 0x0000005d66677221 */ /* 0x000fe20000010000 */
[----:B------:R-:W-:Y:S01]  /*0f40*/  FFMA.FTZ R102, R98, R93, R21 ;  /* 0x0000005d62667223 */ /* 0x000fe20000010015 */
[----:B------:R-:W-:Y:S02]  /*0f50*/  HADD2.F32 R31, -RZ, R31.H1_H1 ;  /* 0x3000001fff1f7230 */ /* 0x000fe40000004100 */
[----:B------:R-:W-:Y:S01]  /*0f60*/  FMUL.FTZ R100, R62, R17 ;  /* 0x000000113e647220 */ /* 0x000fe20000410000 */
[----:B------:R-:W-:Y:S01]  /*0f70*/  FMUL.FTZ R17, R84, R2 ;  /* 0x0000000254117220 */ /* 0x000fe20000410000 */
[----:B------:R-:W-:Y:S01]  /*0f80*/  FADD.FTZ R104, R103, R16 ;  /* 0x0000001067687221 */ /* 0x000fe20000010000 */
[----:B------:R-:W-:Y:S01]  /*0f90*/  FFMA.FTZ R21, R3, R16, R102 ;  /* 0x0000001003157223 */ /* 0x000fe20000010066 */
        /* <DEDUP_REMOVED lines=29> */
.L_x_1006:
        /* <DEDUP_REMOVED lines=8> */
[-CC-:B0-----:R-:W-:Y:S01]  /*11f0*/  FFMA.FTZ R21, R90, R104.reuse, R107.reuse ;  /* 0x000000685a157223 */ /* 0x181fe2000001006b */
[-CC-:B------:R-:W-:Y:S01]  /*1200*/  FFMA.FTZ R31, R3, R104.reuse, R107.reuse ;  /* 0x00000068031f7223 */ /* 0x180fe2000001006b */
[-C--:B------:R-:W-:Y:S01]  /*1210*/  FFMA.FTZ R59, R59, R104.reuse, R107 ;  /* 0x000000683b3b7223 */ /* 0x080fe2000001006b */
[----:B------:R-:W-:Y:S01]  /*1220*/  FADD.FTZ R27, R18, -R27 ;  /* 0x8000001b121b7221 */ /* 0x000fe20000010000 */
[-CC-:B------:R-:W-:Y:S01]  /*1230*/  FFMA.FTZ R26, R26, R104.reuse, R107.reuse ;  /* 0x000000681a1a7223 */ /* 0x180fe2000001006b */
[----:B------:R-:W-:Y:S01]  /*1240*/  FADD.FTZ R63, R63, -R20 ;  /* 0x800000143f3f7221 */ /* 0x000fe20000010000 */
[-CC-:B------:R-:W-:Y:S01]  /*1250*/  FFMA.FTZ R67, R67, R104.reuse, R107.reuse ;  /* 0x0000006843437223 */ /* 0x180fe2000001006b */
[----:B------:R-:W-:Y:S01]  /*1260*/  FFMA.FTZ R0, R0, R104, R107 ;  /* 0x0000006800007223 */ /* 0x000fe2000001006b */
[----:B------:R-:W-:Y:S01]  /*1270*/  FADD.FTZ R3, R58, -R21 ;  /* 0x800000153a037221 */ /* 0x000fe20000010000 */
[----:B------:R-:W-:Y:S01]  /*1280*/  FADD.FTZ R105, R16, -R31 ;  /* 0x8000001f10697221 */ /* 0x000fe20000010000 */
[----:B------:R-:W-:Y:S01]  /*1290*/  ISETP.NE.AND.EX P2, PT, RZ, UR13, PT, P2 ;  /* 0x0000000dff007c0c */ /* 0x000fe2000bf45320 */
[----:B------:R-:W-:Y:S01]  /*12a0*/  FADD.FTZ R59, R28, -R59 ;  /* 0x8000003b1c3b7221 */ /* 0x000fe20000010000 */
[----:B------:R-:W-:Y:S01]  /*12b0*/  FMUL.FTZ R21, R62, R27 ;  /* 0x0000001b3e157220 */ /* 0x000fe20000410000 */
[----:B-----5:R-:W-:-:S02]  /*12c0*/  @P1 HADD2.F32 R16, -RZ, R6.H0_H0 ;  /* 0x20000006ff101230 */ /* 0x020fc40000004100 */
[-CC-:B------:R-:W-:Y:S01]  /*12d0*/  FFMA.FTZ R23, R23, R104.reuse, R107.reuse ;  /* 0x0000006817177223 */ /* 0x180fe2000001006b */
[-CC-:B------:R-:W-:Y:S01]  /*12e0*/  FFMA.FTZ R29, R29, R104.reuse, R107.reuse ;  /* 0x000000681d1d7223 */ /* 0x180fe2000001006b */
[-CC-:B------:R-:W-:Y:S01]  /*12f0*/  FFMA.FTZ R97, R97, R104.reuse, R107.reuse ;  /* 0x0000006861617223 */ /* 0x180fe2000001006b */
[-CC-:B------:R-:W-:Y:S01]  /*1300*/  FFMA.FTZ R94, R94, R104.reuse, R107.reuse ;  /* 0x000000685e5e7223 */ /* 0x180fe2000001006b */
[-CC-:B------:R-:W-:Y:S01]  /*1310*/  FFMA.FTZ R101, R101, R104.reuse, R107.reuse ;  /* 0x0000006865657223 */ /* 0x180fe2000001006b */
[-CC-:B------:R-:W-:Y:S01]  /*1320*/  FFMA.FTZ R98, R98, R104.reuse, R107.reuse ;  /* 0x0000006862627223 */ /* 0x180fe2000001006b */
[-CC-:B------:R-:W-:Y:S01]  /*1330*/  FFMA.FTZ R100, R100, R104.reuse, R107.reuse ;  /* 0x0000006864647223 */ /* 0x180fe2000001006b */
[----:B------:R-:W-:Y:S01]  /*1340*/  FADD.FTZ R95, R95, -R26 ;  /* 0x8000001a5f5f7221 */ /* 0x000fe20000010000 */
[----:B------:R-:W-:Y:S01]  /*1350*/  FMUL.FTZ R27, R62, R63 ;  /* 0x0000003f3e1b7220 */ /* 0x000fe20000410000 */
[----:B------:R-:W-:Y:S01]  /*1360*/  FFMA.FTZ R107, R19, R104, R107 ;  /* 0x00000068136b7223 */ /* 0x000fe2000001006b */
[----:B------:R-:W-:Y:S01]  /*1370*/  FADD.FTZ R67, R30, -R67 ;  /* 0x800000431e437221 */ /* 0x000fe20000010000 */
[----:B------:R-:W-:Y:S01]  /*1380*/  FADD.FTZ R19, R25, -R0 ;  /* 0x8000000019137221 */ /* 0x000fe20000010000 */
[----:B------:R-:W-:-:S02]  /*1390*/  @P1 HADD2.F32 R0, -RZ, R7.H0_H0 ;  /* 0x20000007ff001230 */ /* 0x000fc40000004100 */
[C---:B------:R-:W-:Y:S01]  /*13a0*/  FMUL.FTZ R31, R62.reuse, R59 ;  /* 0x0000003b3e1f7220 */ /* 0x040fe20000410000 */
[----:B------:R-:W-:Y:S01]  /*13b0*/  FADD.FTZ R99, R99, -R94 ;  /* 0x8000005e63637221 */ /* 0x000fe20000010000 */
[C---:B------:R-:W-:Y:S01]  /*13c0*/  FMUL.FTZ R59, R62.reuse, R95 ;  /* 0x0000005f3e3b7220 */ /* 0x040fe20000410000 */
[----:B------:R-:W-:Y:S01]  /*13d0*/  @P1 FADD.FTZ R27, R27, R16 ;  /* 0x000000101b1b1221 */ /* 0x000fe20000010000 */
[----:B------:R-:W-:Y:S01]  /*13e0*/  FADD.FTZ R103, R93, -R98 ;  /* 0x800000625d677221 */ /* 0x000fe20000010000 */
[----:B------:R-:W-:Y:S01]  /*13f0*/  FADD.FTZ R17, R17, -R100 ;  /* 0x8000006411117221 */ /* 0x000fe20000010000 */
[----:B------:R-:W-:Y:S01]  /*1400*/  FMUL.FTZ R63, R62, R67 ;  /* 0x000000433e3f7220 */ /* 0x000fe20000410000 */
[----:B------:R-:W-:Y:S02]  /*1410*/  @P1 HADD2.F32 R16, -RZ, R8.H0_H0 ;  /* 0x20000008ff101230 */ /* 0x000fe40000004100 */
[----:B------:R-:W-:Y:S01]  /*1420*/  FADD.FTZ R23, R22, -R23 ;  /* 0x8000001716177221 */ /* 0x000fe20000010000 */
[----:B------:R-:W-:Y:S01]  /*1430*/  FMUL.FTZ R67, R62, R3 ;  /* 0x000000033e437220 */ /* 0x000fe20000410000 */
[----:B------:R-:W-:Y:S01]  /*1440*/  FADD.FTZ R107, R2, -R107 ;  /* 0x8000006b026b7221 */ /* 0x000fe20000010000 */
[----:B------:R-:W-:Y:S01]  /*1450*/  FMUL.FTZ R95, R62, R99 ;  /* 0x000000633e5f7220 */ /* 0x000fe20000410000 */
[----:B------:R-:W-:Y:S01]  /*1460*/  @P1 FADD.FTZ R59, R59, R0 ;  /* 0x000000003b3b1221 */ /* 0x000fe20000010000 */
[----:B------:R-:W-:-:S02]  /*1470*/  @P1 HADD2.F32 R2, -RZ, R7.H1_H1 ;  /* 0x30000007ff021230 */ /* 0x000fc40000004100 */
[C---:B------:R-:W-:Y:S01]  /*1480*/  FMUL.FTZ R99, R62.reuse, R103 ;  /* 0x000000673e637220 */ /* 0x040fe20000410000 */
[--C-:B------:R-:W-:Y:S02]  /*1490*/  @P1 HADD2.F32 R0, -RZ, R5.reuse.H0_H0 ;  /* 0x20000005ff001230 */ /* 0x100fe40000004100 */
[C---:B------:R-:W-:Y:S01]  /*14a0*/  FMUL.FTZ R23, R62.reuse, R23 ;  /* 0x000000173e177220 */ /* 0x040fe20000410000 */
[----:B------:R-:W-:Y:S01]  /*14b0*/  FMUL.FTZ R103, R62, R17 ;  /* 0x000000113e677220 */ /* 0x000fe20000410000 */
[----:B------:R-:W-:Y:S01]  /*14c0*/  @P1 FADD.FTZ R67, R67, R16 ;  /* 0x0000001043431221 */ /* 0x000fe20000010000 */
[----:B------:R-:W-:Y:S01]  /*14d0*/  FADD.FTZ R29, R24, -R29 ;  /* 0x8000001d181d7221 */ /* 0x000fe20000010000 */
[----:B------:R-:W0:Y:S01]  /*14e0*/  @P2 LDC.64 R16, c[0x0][0x308] ;  /* 0x0000c200ff102b82 */ /* 0x000e220000000a00 */
[----:B------:R-:W-:Y:S02]  /*14f0*/  @P1 HADD2.F32 R18, -RZ, R6.H1_H1 ;  /* 0x30000006ff121230 */ /* 0x000fe40000004100 */
[----:B------:R-:W-:Y:S01]  /*1500*/  @P1 FADD.FTZ R63, R63, R2 ;  /* 0x000000023f3f1221 */ /* 0x000fe20000010000 */
[----:B------:R-:W-:Y:S01]  /*1510*/  @P1 FADD.FTZ R23, R23, R0 ;  /* 0x0000000017171221 */ /* 0x000fe20000010000 */
[----:B------:R-:W-:Y:S01]  /*1520*/  FADD.FTZ R97, R92, -R97 ;  /* 0x800000615c617221 */ /* 0x000fe20000010000 */
[----:B------:R-:W-:-:S02]  /*1530*/  @P1 HADD2.F32 R2, -RZ, R5.H1_H1 ;  /* 0x30000005ff021230 */ /* 0x000fc40000004100 */
[----:B------:R-:W-:Y:S01]  /*1540*/  FADD.FTZ R101, R96, -R101 ;  /* 0x8000006560657221 */ /* 0x000fe20000010000 */
[----:B------:R-:W-:Y:S02]  /*1550*/  @P1 HADD2.F32 R0, -RZ, R4.H0_H0 ;  /* 0x20000004ff001230 */ /* 0x000fe40000004100 */
[C---:B------:R-:W-:Y:S01]  /*1560*/  FMUL.FTZ R19, R62.reuse, R19 ;  /* 0x000000133e137220 */ /* 0x040fe20000410000 */
[----:B------:R-:W-:Y:S02]  /*1570*/  @P1 HADD2.F32 R20, -RZ, R9.H0_H0 ;  /* 0x20000009ff141230 */ /* 0x000fe40000004100 */
[C---:B------:R-:W-:Y:S01]  /*1580*/  FMUL.FTZ R25, R62.reuse, R29 ;  /* 0x0000001d3e197220 */ /* 0x040fe20000410000 */
[----:B------:R-:W-:Y:S01]  /*1590*/  @P1 FADD.FTZ R31, R31, R18 ;  /* 0x000000121f1f1221 */ /* 0x000fe20000010000 */
[C---:B------:R-:W-:Y:S01]  /*15a0*/  FMUL.FTZ R93, R62.reuse, R97 ;  /* 0x000000613e5d7220 */ /* 0x040fe20000410000 */
[----:B------:R-:W-:Y:S02]  /*15b0*/  @P1 HADD2.F32 R18, -RZ, R8.H1_H1 ;  /* 0x30000008ff121230 */ /* 0x000fe40000004100 */
[C---:B------:R-:W-:Y:S01]  /*15c0*/  FMUL.FTZ R97, R62.reuse, R101 ;  /* 0x000000653e617220 */ /* 0x040fe20000410000 */
[----:B------:R-:W-:Y:S01]  /*15d0*/  @P1 FADD.FTZ R25, R25, R2 ;  /* 0x0000000219191221 */ /* 0x000fe20000010000 */
[----:B------:R-:W-:Y:S01]  /*15e0*/  @P1 FADD.FTZ R19, R19, R0 ;  /* 0x0000000013131221 */ /* 0x000fe20000010000 */
[----:B------:R-:W-:Y:S01]  /*15f0*/  @P1 FADD.FTZ R95, R95, R20 ;  /* 0x000000145f5f1221 */ /* 0x000fe20000010000 */
[----:B------:R-:W-:Y:S01]  /*1600*/  FMUL.FTZ R101, R62, R105 ;  /* 0x000000693e657220 */ /* 0x000fe20000410000 */
[----:B------:R-:W-:-:S02]  /*1610*/  @P1 HADD2.F32 R2, -RZ, R4.H1_H1 ;  /* 0x30000004ff021230 */ /* 0x000fc40000004100 */
[----:B------:R-:W-:Y:S01]  /*1620*/  FMUL.FTZ R105, R62, R107 ;  /* 0x0000006b3e697220 */ /* 0x000fe20000410000 */
[----:B------:R-:W-:Y:S02]  /*1630*/  @P1 HADD2.F32 R0, -RZ, R9.H1_H1 ;  /* 0x30000009ff001230 */ /* 0x000fe40000004100 */
[----:B------:R-:W-:Y:S01]  /*1640*/  @P1 FADD.FTZ R93, R93, R18 ;  /* 0x000000125d5d1221 */ /* 0x000fe20000010000 */
[--C-:B------:R-:W-:Y:S02]  /*1650*/  @P1 HADD2.F32 R20, -RZ, R10.reuse.H1_H1 ;  /* 0x3000000aff141230 */ /* 0x100fe40000004100 */
[----:B------:R-:W-:Y:S01]  /*1660*/  @P1 FADD.FTZ R21, R21, R2 ;  /* 0x0000000215151221 */ /* 0x000fe20000010000 */
[----:B------:R-:W-:Y:S02]  /*1670*/  @P1 HADD2.F32 R24, -RZ, R11.H1_H1 ;  /* 0x3000000bff181230 */ /* 0x000fe40000004100 */
[----:B------:R-:W-:Y:S01]  /*1680*/  @P1 FADD.FTZ R97, R97, R0 ;  /* 0x0000000061611221 */ /* 0x000fe20000010000 */
[----:B------:R-:W-:-:S02]  /*1690*/  @P1 HADD2.F32 R18, -RZ, R10.H0_H0 ;  /* 0x2000000aff121230 */ /* 0x000fc40000004100 */
[----:B------:R-:W-:Y:S01]  /*16a0*/  @P1 FADD.FTZ R101, R101, R20 ;  /* 0x0000001465651221 */ /* 0x000fe20000010000 */
[----:B------:R-:W-:Y:S02]  /*16b0*/  @P1 HADD2.F32 R22, -RZ, R11.H0_H0 ;  /* 0x2000000bff161230 */ /* 0x000fe40000004100 */
[----:B------:R-:W-:Y:S01]  /*16c0*/  @P1 FADD.FTZ R105, R105, R24 ;  /* 0x0000001869691221 */ /* 0x000fe20000010000 */
[----:B------:R-:W-:Y:S01]  /*16d0*/  @P2 F2FP.F16.F32.PACK_AB R28, RZ, R59 ;  /* 0x0000003bff1c223e */ /* 0x000fe200000000ff */
[----:B------:R-:W-:Y:S01]  /*16e0*/  @P1 FADD.FTZ R99, R99, R18 ;  /* 0x0000001263631221 */ /* 0x000fe20000010000 */
[----:B------:R-:W-:Y:S01]  /*16f0*/  @P2 F2FP.F16.F32.PACK_AB R24, RZ, R27 ;  /* 0x0000001bff18223e */ /* 0x000fe200000000ff */
[----:B------:R-:W-:Y:S01]  /*1700*/  @P1 FADD.FTZ R103, R103, R22 ;  /* 0x0000001667671221 */ /* 0x000fe20000010000 */
[----:B------:R-:W-:Y:S01]  /*1710*/  @P2 F2FP.F16.F32.PACK_AB R20, RZ, R23 ;  /* 0x00000017ff14223e */ /* 0x000fe200000000ff */
[----:B------:R-:W1:Y:S01]  /*1720*/  @P2 LDC.64 R2, c[0x0][0x308] ;  /* 0x0000c200ff022b82 */ /* 0x000e620000000a00 */
[----:B------:R-:W-:Y:S01]  /*1730*/  @P2 F2FP.F16.F32.PACK_AB R0, RZ, R19 ;  /* 0x00000013ff00223e */ /* 0x000fe200000000ff */
[----:B0-----:R-:W-:Y:S01]  /*1740*/  @P2 IMAD.WIDE.U32 R16, R89, 0x10, R16 ;  /* 0x0000001059102825 */ /* 0x001fe200078e0010 */
        /* <DEDUP_REMOVED lines=24> */
[----:B------:R-:W-:Y:S01]  /*18d0*/  @P2 F2FP.F16.F32.PACK_AB R0, RZ, R67 ;  /* 0x00000043ff00223e */ /* 0x000fe200000000ff */
[-C--:B------:R-:W-:Y:S01]  /*18e0*/  FMUL.FTZ R91, R59, R66.reuse ;  /* 0x000000423b5b7220 */ /* 0x080fe20000410000 */
[----:B------:R-:W-:Y:S01]  /*18f0*/  @P2 F2FP.F16.F32.PACK_AB R20, RZ, R95 ;  /* 0x0000005fff14223e */ /* 0x000fe200000000ff */
[----:B------:R1:W-:Y:S01]  /*1900*/  @P2 STG.E.128 desc[UR4][R16.64], R12 ;  /* 0x0000000c10002986 */ /* 0x0003e2000c101d04 */
[----:B------:R-:W-:Y:S01]  /*1910*/  @P2 F2FP.F16.F32.PACK_AB R22, RZ, R99 ;  /* 0x00000063ff16223e */ /* 0x000fe200000000ff */
[-C--:B------:R-:W-:Y:S01]  /*1920*/  FMUL.FTZ R18, R99, R66.reuse ;  /* 0x0000004263127220 */ /* 0x080fe20000410000 */
[----:B------:R-:W-:Y:S01]  /*1930*/  @P2 F2FP.F16.F32.PACK_AB R103, RZ, R103 ;  /* 0x00000067ff67223e */ /* 0x000fe200000000ff */
[-C--:B------:R-:W-:Y:S01]  /*1940*/  FMUL.FTZ R59, R23, R66.reuse ;  /* 0x00000042173b7220 */ /* 0x080fe20000410000 */
[----:B------:R-:W-:Y:S02]  /*1950*/  IADD3 R27, R89, 0x20, RZ ;  /* 0x00000020591b7810 */ /* 0x000fe40007ffe0ff */
[----:B------:R-:W-:Y:S01]  /*1960*/  @P2 F2FP.F16.F32.PACK_AB R30, RZ, R93 ;  /* 0x0000005dff1e223e */ /* 0x000fe200000000ff */
[----:B------:R-:W-:Y:S01]  /*1970*/  FMUL.FTZ R93, R93, R66 ;  /* 0x000000425d5d7220 */ /* 0x000fe20000410000 */
[----:B------:R-:W-:-:S02]  /*1980*/  @P2 F2FP.F16.F32.PACK_AB R58, RZ, R97 ;  /* 0x00000061ff3a223e */ /* 0x000fc400000000ff */
[----:B------:R-:W-:Y:S02]  /*1990*/  @P2 F2FP.F16.F32.PACK_AB R101, RZ, R101 ;  /* 0x00000065ff65223e */ /* 0x000fe400000000ff */
[----:B------:R-:W-:Y:S02]  /*19a0*/  @P2 F2FP.F16.F32.PACK_AB R105, RZ, R105 ;  /* 0x00000069ff69223e */ /* 0x000fe400000000ff */
[----:B------:R-:W-:Y:S01]  /*19b0*/  F2FP.F16.F32.PACK_AB R19, R26, R19 ;  /* 0x000000131a13723e */ /* 0x000fe200000000ff */
[----:B0-----:R-:W-:Y:S01]  /*19c0*/  IMAD.WIDE.U32 R26, R27, 0x10, R28 ;  /* 0x000000101b1a7825 */ /* 0x001fe200078e001c */
[----:B------:R-:W-:-:S03]  /*19d0*/  F2FP.F16.F32.PACK_AB R18, R21, R18 ;  /* 0x000000121512723e */ /* 0x000fc600000000ff */
[-C--:B-1----:R-:W-:Y:S01]  /*19e0*/  FMUL.FTZ R17, R95, R66.reuse ;  /* 0x000000425f117220 */ /* 0x082fe20000410000 */
[----:B------:R-:W-:Y:S01]  /*19f0*/  FMUL.FTZ R16, R67, R66 ;  /* 0x0000004243107220 */ /* 0x000fe20000410000 */
[----:B------:R-:W-:Y:S01]  /*1a00*/  @P2 PRMT R12, R0, 0x7610, R12 ;  /* 0x00007610000c2816 */ /* 0x000fe2000000000c */
[----:B------:R-:W-:Y:S01]  /*1a10*/  IMAD.WIDE.U32 R28, R89, 0x10, R28 ;  /* 0x00000010591c7825 */ /* 0x000fe200078e001c */
[----:B------:R-:W-:Y:S02]  /*1a20*/  @P2 PRMT R13, R20, 0x7610, R13 ;  /* 0x00007610140d2816 */ /* 0x000fe4000000000d */
[----:B------:R-:W-:Y:S02]  /*1a30*/  F2FP.F16.F32.PACK_AB R17, R24, R17 ;  /* 0x000000111811723e */ /* 0x000fe400000000ff */
[----:B------:R-:W0:Y:S01]  /*1a40*/  LDC.64 R24, c[0x0][0x210] ;  /* 0x00008400ff187b82 */ /* 0x000e220000000a00 */
[----:B------:R-:W-:Y:S02]  /*1a50*/  @P2 PRMT R14, R22, 0x7610, R14 ;  /* 0x00007610160e2816 */ /* 0x000fe4000000000e */
[----:B------:R-:W-:-:S02]  /*1a60*/  @P2 PRMT R15, R103, 0x7610, R15 ;  /* 0x00007610670f2816 */ /* 0x000fc4000000000f */
[----:B------:R-:W-:Y:S02]  /*1a70*/  F2FP.F16.F32.PACK_AB R23, R94, R91 ;  /* 0x0000005b5e17723e */ /* 0x000fe400000000ff */
[----:B------:R-:W-:Y:S02]  /*1a80*/  F2FP.F16.F32.PACK_AB R22, R92, R63 ;  /* 0x0000003f5c16723e */ /* 0x000fe400000000ff */
[----:B------:R-:W-:Y:S02]  /*1a90*/  F2FP.F16.F32.PACK_AB R21, R90, R59 ;  /* 0x0000003b5a15723e */ /* 0x000fe400000000ff */
[----:B------:R-:W-:Y:S02]  /*1aa0*/  F2FP.F16.F32.PACK_AB R20, R62, R31 ;  /* 0x0000001f3e14723e */ /* 0x000fe400000000ff */
[----:B------:R-:W-:Y:S02]  /*1ab0*/  @P2 PRMT R12, R12, 0x5410, R30 ;  /* 0x000054100c0c2816 */ /* 0x000fe4000000001e */
[----:B------:R-:W-:Y:S01]  /*1ac0*/  @P2 PRMT R13, R13, 0x5410, R58 ;  /* 0x000054100d0d2816 */ /* 0x000fe2000000003a */
[----:B------:R1:W-:Y:S01]  /*1ad0*/  STG.E.128 desc[UR4][R28.64], R20 ;  /* 0x000000141c007986 */ /* 0x0003e2000c101d04 */
[----:B------:R-:W-:-:S02]  /*1ae0*/  @P2 PRMT R14, R14, 0x5410, R101 ;  /* 0x000054100e0e2816 */ /* 0x000fc40000000065 */
[----:B------:R-:W-:Y:S02]  /*1af0*/  @P2 PRMT R15, R15, 0x5410, R105 ;  /* 0x000054100f0f2816 */ /* 0x000fe40000000069 */
[----:B------:R-:W-:-:S03]  /*1b00*/  F2FP.F16.F32.PACK_AB R16, R93, R16 ;  /* 0x000000105d10723e */ /* 0x000fc600000000ff */
[----:B------:R1:W-:Y:S01]  /*1b10*/  @P2 STG.E.128 desc[UR4][R2.64], R12 ;  /* 0x0000000c02002986 */ /* 0x0003e2000c101d04 */
[----:B0-----:R-:W-:-:S03]  /*1b20*/  LEA R69, R24, R69, 0x2 ;  /* 0x0000004518457211 */ /* 0x001fc600078e10ff */
[----:B------:R1:W-:Y:S01]  /*1b30*/  STG.E.128 desc[UR4][R26.64], R16 ;  /* 0x000000101a007986 */ /* 0x0003e2000c101d04 */
[----:B------:R-:W-:-:S13]  /*1b40*/  ISETP.GE.AND P1, PT, R69, R25, PT ;  /* 0x000000194500720c */ /* 0x000fda0003f26270 */
[----:B------:R-:W-:Y:S05]  /*1b50*/  @!P1 BRA `(.L_x_994) ;  /* 0xffffffe800589947 */ /* 0x000fea000383ffff */
[----:B------:R-:W-:Y:S05]  /*1b60*/  BSYNC B1 ;  /* 0x0000000000017941 */ /* 0x000fea0003800000 */
.L_x_992:
[----:B-1----:R-:W-:Y:S02]  /*1b70*/  MOV R16, R43 ;  /* 0x0000002b00107202 */ /* 0x002fe40000000f00 */
        /* <DEDUP_REMOVED lines=31> */
.L_x_991:
[----:B------:R-:W-:Y:S05]  /*1d70*/  BSYNC B0 ;  /* 0x0000000000007941 */ /* 0x000fea0003800000 */
.L_x_989:
        /* <DEDUP_REMOVED lines=82> */
[----:B------:R-:W-:-:S03]  /*22a0*/  FADD.FTZ R5, R36, R5 ;  /* 0x0000000524057221 */ /* 0x000fc60000010000 */
[----:B------:R-:W-:Y:S01]  /*22b0*/  SHF.L.U64.HI R8, R4, 0x2, R3 ;  /* 0x0000000204087819 */ /* 0x000fe20000010203 */
[----:B------:R-:W-:Y:S01]  /*22c0*/  FADD.FTZ R13, R34, R13 ;  /* 0x0000000d220d7221 */ /* 0x000fe20000010000 */
[----:B------:R-:W-:Y:S01]  /*22d0*/  SHF.L.U32 R4, R4, 0x2, RZ ;  /* 0x0000000204047819 */ /* 0x000fe200000006ff */
[----:B------:R-:W-:-:S03]  /*22e0*/  FADD.FTZ R0, R0, R7 ;  /* 0x0000000700007221 */ /* 0x000fc60000010000 */
[----:B------:R-:W-:Y:S01]  /*22f0*/  IADD3 R2, P0, R4, UR6, RZ ;  /* 0x0000000604027c10 */ /* 0x000fe2000ff1e0ff */
[----:B------:R-:W-:-:S03]  /*2300*/  FADD.FTZ R21, R30, R21 ;  /* 0x000000151e157221 */ /* 0x000fc60000010000 */
[----:B------:R-:W-:Y:S01]  /*2310*/  IADD3.X R3, R8, UR7, RZ, P0, !PT ;  /* 0x0000000708037c10 */ /* 0x000fe200087fe4ff */
[----:B------:R-:W-:Y:S01]  /*2320*/  ULDC.64 UR6, c[0x0][0x2d0] ;  /* 0x0000b40000067ab9 */ /* 0x000fe20000000a00 */
[----:B0-----:R-:W-:Y:S01]  /*2330*/  FADD.FTZ R6, R5, R6 ;  /* 0x0000000605067221 */ /* 0x001fe20000010000 */
[----:B------:R-:W-:Y:S02]  /*2340*/  IADD3 R4, P0, R4, UR6, RZ ;  /* 0x0000000604047c10 */ /* 0x000fe4000ff1e0ff */
[----:B------:R-:W-:Y:S01]  /*2350*/  STG.E desc[UR4][R2.64], R21 ;  /* 0x0000001502007986 */ /* 0x000fe2000c101904 */
[----:B-1----:R-:W-:Y:S01]  /*2360*/  FADD.FTZ R13, R13, R12 ;  /* 0x0000000c0d0d7221 */ /* 0x002fe20000010000 */
[----:B------:R-:W-:Y:S01]  /*2370*/  IADD3.X R5, R8, UR7, RZ, P0, !PT ;  /* 0x0000000708057c10 */ /* 0x000fe200087fe4ff */
[----:B--2---:R-:W-:-:S04]  /*2380*/  FADD.FTZ R0, R0, R15 ;  /* 0x0000000f00007221 */ /* 0x004fc80000010000 */
        /* <DEDUP_REMOVED lines=10> */
.L_x_993:
        /* <DEDUP_REMOVED lines=8> */
.L_x_996:
[----:B------:R-:W-:Y:S05]  /*24b0*/  BSYNC B2 ;  /* 0x0000000000027941 */ /* 0x000fea0003800000 */
.L_x_995:
        /* <DEDUP_REMOVED lines=8> */
.L_x_997:
[----:B------:R-:W-:Y:S01]  /*2540*/  FADD.FTZ R102, R103, R102 ;  /* 0x0000006667667221 */ /* 0x000fe20000010000 */
[----:B------:R-:W-:-:S04]  /*2550*/  HFMA2.MMA R111, -RZ, RZ, 0, 1.1920928955078125e-07 ;  /* 0x00000002ff6f7435 */ /* 0x000fc800000001ff */
[----:B------:R-:W-:Y:S02]  /*2560*/  MOV R112, R102 ;  /* 0x0000006600707202 */ /* 0x000fe40000000f00 */
[----:B------:R-:W-:-:S07]  /*2570*/  MOV R104, R110 ;  /* 0x0000006e00687202 */ /* 0x000fce0000000f00 */
[----:B------:R-:W-:Y:S05]  /*2580*/  WARPSYNC.COLLECTIVE R109, `(.L_x_998) ;  /* 0x000000006d087348 */ /* 0x000fea0003c00000 */
[----:B------:R0:W1:Y:S02]  /*2590*/  SHFL.BFLY P3, R110, R112, R111, R114 ;  /* 0x0c00006f706e7389 */ /* 0x0000640000060072 */
[----:B01----:R-:W-:Y:S01]  /*25a0*/  ENDCOLLECTIVE ;  /* 0x000000000000791b */ /* 0x003fe20003800000 */
.L_x_998:
[----:B------:R-:W-:-:S05]  /*25b0*/  FADD.FTZ R104, R21, R104 ;  /* 0x0000006815687221 */ /* 0x000fca0000010000 */
[----:B------:R-:W-:Y:S02]  /*25c0*/  MOV R112, R104 ;  /* 0x0000006800707202 */ /* 0x000fe40000000f00 */
[----:B------:R-:W-:-:S07]  /*25d0*/  MOV R31, R110 ;  /* 0x0000006e001f7202 */ /* 0x000fce0000000f00 */
[----:B------:R-:W-:Y:S05]  /*25e0*/  WARPSYNC.COLLECTIVE R109, `(.L_x_999) ;  /* 0x000000006d087348 */ /* 0x000fea0003c00000 */
[----:B------:R0:W1:Y:S02]  /*25f0*/  SHFL.BFLY P3, R110, R112, R111, R114 ;  /* 0x0c00006f706e7389 */ /* 0x0000640000060072 */
[----:B01----:R-:W-:Y:S01]  /*2600*/  ENDCOLLECTIVE ;  /* 0x000000000000791b */ /* 0x003fe20003800000 */
.L_x_999:
[----:B------:R-:W-:Y:S01]  /*2610*/  FADD.FTZ R106, R102, R31 ;  /* 0x0000001f666a7221 */ /* 0x000fe20000010000 */
[----:B------:R-:W-:-:S04]  /*2620*/  HFMA2.MMA R111, -RZ, RZ, 0, 2.384185791015625e-07 ;  /* 0x00000004ff6f7435 */ /* 0x000fc800000001ff */
[----:B------:R-:W-:Y:S02]  /*2630*/  MOV R112, R106 ;  /* 0x0000006a00707202 */ /* 0x000fe40000000f00 */
[----:B------:R-:W-:-:S07]  /*2640*/  MOV R105, R110 ;  /* 0x0000006e00697202 */ /* 0x000fce0000000f00 */
[----:B------:R-:W-:Y:S05]  /*2650*/  WARPSYNC.COLLECTIVE R109, `(.L_x_1000) ;  /* 0x000000006d087348 */ /* 0x000fea0003c00000 */
[----:B------:R0:W1:Y:S02]  /*2660*/  SHFL.BFLY P3, R110, R112, R111, R114 ;  /* 0x0c00006f706e7389 */ /* 0x0000640000060072 */
[----:B01----:R-:W-:Y:S01]  /*2670*/  ENDCOLLECTIVE ;  /* 0x000000000000791b */ /* 0x003fe20003800000 */
.L_x_1000:
[----:B------:R-:W-:-:S05]  /*2680*/  FADD.FTZ R105, R104, R105 ;  /* 0x0000006968697221 */ /* 0x000fca0000010000 */
[----:B------:R-:W-:Y:S02]  /*2690*/  MOV R112, R105 ;  /* 0x0000006900707202 */ /* 0x000fe40000000f00 */
[----:B------:R-:W-:-:S07]  /*26a0*/  MOV R31, R110 ;  /* 0x0000006e001f7202 */ /* 0x000fce0000000f00 */
[----:B------:R-:W-:Y:S05]  /*26b0*/  WARPSYNC.COLLECTIVE R109, `(.L_x_1001) ;  /* 0x000000006d087348 */ /* 0x000fea0003c00000 */
[----:B------:R0:W1:Y:S02]  /*26c0*/  SHFL.BFLY P3, R110, R112, R111, R114 ;  /* 0x0c00006f706e7389 */ /* 0x0000640000060072 */
[----:B01----:R-:W-:Y:S01]  /*26d0*/  ENDCOLLECTIVE ;  /* 0x000000000000791b */ /* 0x003fe20003800000 */
.L_x_1001:
[----:B------:R-:W-:Y:S01]  /*26e0*/  FADD.FTZ R107, R106, R31 ;  /* 0x0000001f6a6b7221 */ /* 0x000fe20000010000 */
[----:B------:R-:W-:-:S04]  /*26f0*/  HFMA2.MMA R111, -RZ, RZ, 0, 4.76837158203125e-07 ;  /* 0x00000008ff6f7435 */ /* 0x000fc800000001ff */
[----:B------:R-:W-:Y:S02]  /*2700*/  MOV R112, R107 ;  /* 0x0000006b00707202 */ /* 0x000fe40000000f00 */
[----:B------:R-:W-:-:S07]  /*2710*/  MOV R108, R110 ;  /* 0x0000006e006c7202 */ /* 0x000fce0000000f00 */
[----:B------:R-:W-:Y:S05]  /*2720*/  WARPSYNC.COLLECTIVE R109, `(.L_x_1002) ;  /* 0x000000006d087348 */ /* 0x000fea0003c00000 */
[----:B------:R0:W1:Y:S02]  /*2730*/  SHFL.BFLY P3, R110, R112, R111, R114 ;  /* 0x0c00006f706e7389 */ /* 0x0000640000060072 */
[----:B01----:R-:W-:Y:S01]  /*2740*/  ENDCOLLECTIVE ;  /* 0x000000000000791b */ /* 0x003fe20003800000 */
.L_x_1002:
[----:B------:R-:W-:-:S05]  /*2750*/  FADD.FTZ R108, R105, R108 ;  /* 0x0000006c696c7221 */ /* 0x000fca0000010000 */
[----:B------:R-:W-:Y:S01]  /*2760*/  MOV R112, R108 ;  /* 0x0000006c00707202 */ /* 0x000fe20000000f00 */
[----:B------:R-:W-:-:S07]  /*2770*/  FADD.FTZ R21, R107, R110 ;  /* 0x0000006e6b157221 */ /* 0x000fce0000010000 */
[----:B------:R-:W-:Y:S05]  /*2780*/  WARPSYNC.COLLECTIVE R109, `(.L_x_1003) ;  /* 0x000000006d087348 */ /* 0x000fea0003c00000 */
[----:B------:R0:W1:Y:S02]  /*2790*/  SHFL.BFLY P3, R110, R112, R111, R114 ;  /* 0x0c00006f706e7389 */ /* 0x0000640000060072 */
[----:B01----:R-:W-:Y:S01]  /*27a0*/  ENDCOLLECTIVE ;  /* 0x000000000000791b */ /* 0x003fe20003800000 */
.L_x_1003:
[----:B------:R-:W-:Y:S01]  /*27b0*/  HFMA2.MMA R111, -RZ, RZ, 0, 9.5367431640625e-07 ;  /* 0x00000010ff6f7435 */ /* 0x000fe200000001ff */
[----:B------:R-:W-:Y:S02]  /*27c0*/  MOV R112, R21 ;  /* 0x0000001500707202 */ /* 0x000fe40000000f00 */
[----:B------:R-:W-:-:S08]  /*27d0*/  MOV R31, R110 ;  /* 0x0000006e001f7202 */ /* 0x000fd00000000f00 */
[----:B------:R-:W-:Y:S05]  /*27e0*/  WARPSYNC.COLLECTIVE R109, `(.L_x_1004) ;  /* 0x000000006d087348 */ /* 0x000fea0003c00000 */
[----:B------:R0:W1:Y:S02]  /*27f0*/  SHFL.BFLY P3, R110, R112, R111, R114 ;  /* 0x0c00006f706e7389 */ /* 0x0000640000060072 */
[----:B01----:R-:W-:Y:S01]  /*2800*/  ENDCOLLECTIVE ;  /* 0x000000000000791b */ /* 0x003fe20003800000 */
.L_x_1004:
[----:B------:R-:W-:-:S05]  /*2810*/  FADD.FTZ R31, R108, R31 ;  /* 0x0000001f6c1f7221 */ /* 0x000fca0000010000 */
[----:B------:R-:W-:Y:S02]  /*2820*/  MOV R112, R31 ;  /* 0x0000001f00707202 */ /* 0x000fe40000000f00 */
[----:B------:R-:W-:-:S07]  /*2830*/  MOV R102, R110 ;  /* 0x0000006e00667202 */ /* 0x000fce0000000f00 */
[----:B------:R-:W-:Y:S05]  /*2840*/  WARPSYNC.COLLECTIVE R109, `(.L_x_1005) ;  /* 0x000000006d087348 */ /* 0x000fea0003c00000 */
[----:B------:R0:W1:Y:S02]  /*2850*/  SHFL.BFLY P3, R110, R112, R111, R114 ;  /* 0x0c00006f706e7389 */ /* 0x0000640000060072 */
[----:B01----:R-:W-:Y:S01]  /*2860*/  ENDCOLLECTIVE ;  /* 0x000000000000791b */ /* 0x003fe20003800000 */
.L_x_1005:
[----:B------:R-:W-:Y:S01]  /*2870*/  MOV R104, R110 ;  /* 0x0000006e00687202 */ /* 0x000fe20000000f00 */
[----:B------:R-:W-:Y:S06]  /*2880*/  BRA `(.L_x_1006) ;  /* 0xffffffe800387947 */ /* 0x000fec000383ffff */
.L_x_1007:
        /* <DEDUP_REMOVED lines=15> */
.L_x_9093:


//--------------------- .text._ZN10layer_norm13ln_bwd_kernelINS_13Kernel_traitsI6__halfS2_S2_S2_fjLj512ELj1ELj4ELj1ELj16ENS_18Kernel_traits_baseILj512ES2_S2_S2_S2_fjLj128EEEEELb0ELb0ELb1ELb0EEEvNS_9BwdParamsE --------------------------
	.section	.text._ZN10layer_norm13ln_bwd_kernelINS_13Kernel_traitsI6__halfS2_S2_S2_fjLj512ELj1ELj4ELj1ELj16ENS_18Kernel_traits_baseILj512ES2_S2_S2_S2_fjLj128EEEEELb0ELb0ELb1ELb0EEEvNS_9BwdParamsE,"ax",@progbits
	.align	128
        .global         _ZN10layer_norm13ln_bwd_kernelINS_13Kernel_traitsI6__halfS2_S2_S2_fjLj512ELj1ELj4ELj1ELj16ENS_18Kernel_traits_baseILj512ES2_S2_S2_S2_fjLj128EEEEELb0ELb0ELb1ELb0EEEvNS_9BwdParamsE
        .type           _ZN10layer_norm13ln_bwd_kernelINS_13Kernel_traitsI6__halfS2_S2_S2_fjLj512ELj1ELj4ELj1ELj16ENS_18Kernel_traits_baseILj512ES2_S2_S2_S2_fjLj128EEEEELb0ELb0ELb1ELb0EEEvNS_9BwdParamsE,@function
        .size           _ZN10layer_norm13ln_bwd_kernelINS_13Kernel_traitsI6__halfS2_S2_S2_fjLj512ELj1ELj4ELj1ELj16ENS_18Kernel_traits_baseILj512ES2_S2_S2_S2_fjLj128EEEEELb0ELb0ELb1ELb0EEEvNS_9BwdParamsE,(.L_x_9094 - _ZN10layer_norm13ln_bwd_kernelINS_13Kernel_traitsI6__halfS2_S2_S2_fjLj512ELj1ELj4ELj1ELj16ENS_18Kernel_traits_baseILj512ES2_S2_S2_S2_fjLj128EEEEELb0ELb0ELb1ELb0EEEvNS_9BwdParamsE)
        .other          _ZN10layer_norm13ln_bwd_kernelINS_13Kernel_traitsI6__halfS2_S2_S2_fjLj512ELj1ELj4ELj1ELj16ENS_18Kernel_traits_baseILj512ES2_S2_S2_S2_fjLj128EEEEELb0ELb0ELb1ELb0EEEvNS_9BwdParamsE,@"STO_CUDA_ENTRY STV_DEFAULT"
_ZN10layer_norm13ln_bwd_kernelINS_13Kernel_traitsI6__halfS2_S2_S2_fjLj512ELj1ELj4ELj1ELj16ENS_18Kernel_traits_baseILj512ES2_S2_S2_S2_fjLj128EEEEELb0ELb0ELb1ELb0EEEvNS_9BwdParamsE:
.text._ZN10layer_norm13ln_bwd_kernelINS_13Kernel_traitsI6__halfS2_S2_S2_fjLj512ELj1ELj4ELj1ELj16ENS_18Kernel_traits_baseILj512ES2_S2_S2_S2_fjLj128EEEEELb0ELb0ELb1ELb0EEEvNS_9BwdParamsE:
        /* <DEDUP_REMOVED lines=26> */
[----:B------:R-:W-:-:S04]  /*01a0*/  SHF.R.U32.HI R19, RZ, 0x5, R77 ;  /* 0x00000005ff137819 */ /* 0x000fc8000001164d */
[----:B-1----:R-:W-:-:S04]  /*01b0*/  LEA R19, R10, R19, 0x2 ;  /* 0x000000130a137211 */ /* 0x002fc800078e10ff */
        /* <DEDUP_REMOVED lines=19> */
[----:B------:R-:W0:Y:S01]  /*02f0*/  LDC.U8 R17, c[0x0][0x2a0] ;  /* 0x0000a800ff117b82 */ /* 0x000e220000000000 */
[----:B------:R-:W-:Y:S01]  /*0300*/  ULDC.64 UR6, c[0x0][0x2c8] ;  /* 0x0000b20000067ab9 */ /* 0x000fe20000000a00 */
[----:B------:R-:W-:Y:S01]  /*0310*/  HFMA2.MMA R49, -RZ, RZ, 0, 0 ;  /* 0x00000000ff317435 */ /* 0x000fe200000001ff */
[----:B------:R-:W-:Y:S01]  /*0320*/  ISETP.NE.U32.AND P0, PT, RZ, UR6, PT ;  /* 0x00000006ff007c0c */ /* 0x000fe2000bf05070 */
[--C-:B-----5:R-:W-:Y:S02]  /*0330*/  HADD2.F32 R18, -RZ, R4.reuse.H0_H0 ;  /* 0x20000004ff127230 */ /* 0x120fe40000004100 */
[----:B------:R-:W-:Y:S01]  /*0340*/  HADD2.F32 R16, -RZ, R4.H1_H1 ;  /* 0x30000004ff107230 */ /* 0x000fe20000004100 */
[----:B------:R-:W-:Y:S01]  /*0350*/  ISETP.NE.AND.EX P0, PT, RZ, UR7, PT, P0 ;  /* 0x00000007ff007c0c */ /* 0x000fe2000bf05300 */
[--C-:B------:R-:W-:Y:S02]  /*0360*/  HADD2.F32 R15, -RZ, R5.reuse.H0_H0 ;  /* 0x20000005ff0f7230 */ /* 0x100fe40000004100 */
[----:B------:R-:W-:Y:S01]  /*0370*/  HADD2.F32 R14, -RZ, R5.H1_H1 ;  /* 0x30000005ff0e7230 */ /* 0x000fe20000004100 */
[----:B------:R-:W-:Y:S01]  /*0380*/  ISETP.LT.U32.OR P0, PT, R0, 0x40, !P0 ;  /* 0x000000400000780c */ /* 0x000fe20004701470 */
[----:B------:R-:W-:-:S02]  /*0390*/  HADD2.F32 R13, -RZ, R6.H0_H0 ;  /* 0x20000006ff0d7230 */ /* 0x000fc40000004100 */
[----:B------:R-:W-:Y:S02]  /*03a0*/  HADD2.F32 R12, -RZ, R6.H1_H1 ;  /* 0x30000006ff0c7230 */ /* 0x000fe40000004100 */
[--C-:B------:R-:W-:Y:S02]  /*03b0*/  HADD2.F32 R11, -RZ, R7.reuse.H0_H0 ;  /* 0x20000007ff0b7230 */ /* 0x100fe40000004100 */
[----:B------:R-:W-:Y:S02]  /*03c0*/  HADD2.F32 R10, -RZ, R7.H1_H1 ;  /* 0x30000007ff0a7230 */ /* 0x000fe40000004100 */
[--C-:B------:R-:W-:Y:S02]  /*03d0*/  HADD2.F32 R9, -RZ, R52.reuse.H0_H0 ;  /* 0x20000034ff097230 */ /* 0x100fe40000004100 */
[----:B------:R-:W-:Y:S02]  /*03e0*/  HADD2.F32 R8, -RZ, R52.H1_H1 ;  /* 0x30000034ff087230 */ /* 0x000fe40000004100 */
[----:B------:R-:W-:-:S02]  /*03f0*/  HADD2.F32 R7, -RZ, R53.H0_H0 ;  /* 0x20000035ff077230 */ /* 0x000fc40000004100 */
[----:B------:R-:W-:Y:S02]  /*0400*/  HADD2.F32 R6, -RZ, R53.H1_H1 ;  /* 0x30000035ff067230 */ /* 0x000fe40000004100 */
[--C-:B------:R-:W-:Y:S02]  /*0410*/  HADD2.F32 R5, -RZ, R54.reuse.H0_H0 ;  /* 0x20000036ff057230 */ /* 0x100fe40000004100 */
[----:B------:R-:W-:Y:S02]  /*0420*/  HADD2.F32 R4, -RZ, R54.H1_H1 ;  /* 0x30000036ff047230 */ /* 0x000fe40000004100 */
[--C-:B------:R-:W-:Y:S02]  /*0430*/  HADD2.F32 R2, -RZ, R55.reuse.H0_H0 ;  /* 0x20000037ff027230 */ /* 0x100fe40000004100 */
[----:B------:R-:W-:-:S07]  /*0440*/  HADD2.F32 R0, -RZ, R55.H1_H1 ;  /* 0x30000037ff007230 */ /* 0x000fce0000004100 */
.L_x_1071:
        /* <DEDUP_REMOVED lines=10> */
[----:B------:R-:W-:-:S05]  /*04f0*/  MOV R76, UR9 ;  /* 0x00000009004c7c02 */ /* 0x000fca0008000f00 */
        /* <DEDUP_REMOVED lines=15> */
.L_x_1014:
[----:B------:R-:W-:-:S07]  /*05f0*/  IADD3 R69, R80, 0x20, RZ ;  /* 0x0000002050457810 */ /* 0x000fce0007ffe0ff */
.L_x_1013:
[----:B------:R-:W-:Y:S05]  /*0600*/  BSYNC B2 ;  /* 0x0000000000027941 */ /* 0x000fea0003800000 */
.L_x_1012:
[----:B------:R-:W-:Y:S01]  /*0610*/  HFMA2.MMA R119, -RZ, RZ, 0, 0 ;  /* 0x00000000ff777435 */ /* 0x000fe200000001ff */
[----:B------:R-:W-:Y:S01]  /*0620*/  MOV R120, RZ ;  /* 0x000000ff00787202 */ /* 0x000fe20000000f00 */
[----:B------:R-:W-:Y:S09]  /*0630*/  @P0 BRA `(.L_x_1015) ;  /* 0x0000000800e80947 */ /* 0x000ff20003800000 */
[----:B------:R-:W-:-:S06]  /*0640*/  IMAD.WIDE.U32 R56, R69, 0x10, R86 ;  /* 0x0000001045387825 */ /* 0x000fcc00078e0056 */
[----:B------:R-:W5:Y:S01]  /*0650*/  LDG.E.128 R56, desc[UR4][R56.64] ;  /* 0x0000000438387981 */ /* 0x000f62000c1e1d00 */
[----:B------:R-:W-:Y:S05]  /*0660*/  BRA `(.L_x_1015) ;  /* 0x0000000800dc7947 */ /* 0x000fea0003800000 */
.L_x_1011:
[----:B------:R-:W1:Y:S02]  /*0670*/  LDC.64 R68, c[0x0][0x250] ;  /* 0x00009400ff447b82 */ /* 0x000e640000000a00 */
[----:B-1----:R-:W-:-:S06]  /*0680*/  IMAD.WIDE R68, R19, 0x4, R68 ;  /* 0x0000000413447825 */ /* 0x002fcc00078e0244 */
[----:B------:R-:W2:Y:S01]  /*0690*/  LDG.E R68, desc[UR4][R68.64] ;  /* 0x0000000444447981 */ /* 0x000ea2000c1e1900 */
[----:B------:R-:W-:Y:S01]  /*06a0*/  IADD3 R71, R70, -0x1, RZ ;  /* 0xffffffff46477810 */ /* 0x000fe20007ffe0ff */
[----:B------:R-:W-:Y:S01]  /*06b0*/  BSSY B2, `(.L_x_1016) ;  /* 0x000005f000027945 */ /* 0x000fe20003800000 */
[----:B0-----:R-:W-:Y:S01]  /*06c0*/  ISETP.NE.AND P1, PT, R17, RZ, PT ;  /* 0x000000ff1100720c */ /* 0x001fe20003f25270 */
[----:B------:R-:W-:Y:S01]  /*06d0*/  HFMA2.MMA R119, -RZ, RZ, 0, 0 ;  /* 0x00000000ff777435 */ /* 0x000fe200000001ff */
        /* <DEDUP_REMOVED lines=19> */
[----:B------:R-:W-:Y:S01]  /*0810*/  IADD3 R117, R117, 0x20, RZ ;  /* 0x0000002075757810 */ /* 0x000fe20007ffe0ff */
[----:B--2---:R-:W-:Y:S02]  /*0820*/  HADD2.F32 R3, -RZ, R68.H0_H0 ;  /* 0x20000044ff037230 */ /* 0x004fe40000004100 */
[--C-:B------:R-:W-:Y:S02]  /*0830*/  HADD2.F32 R89, -RZ, R69.reuse.H0_H0 ;  /* 0x20000045ff597230 */ /* 0x100fe40000004100 */
[----:B------:R-:W-:Y:S02]  /*0840*/  HADD2.F32 R93, -RZ, R69.H1_H1 ;  /* 0x30000045ff5d7230 */ /* 0x000fe40000004100 */
[----:B------:R-:W-:-:S02]  /*0850*/  HADD2.F32 R95, -RZ, R70.H0_H0 ;  /* 0x20000046ff5f7230 */ /* 0x000fc40000004100 */
[C---:B0-----:R-:W-:Y:S01]  /*0860*/  FADD.FTZ R90, -R82.reuse, R89 ;  /* 0x00000059525a7221 */ /* 0x041fe20000010100 */
[----:B------:R-:W-:Y:S02]  /*0870*/  HADD2.F32 R97, -RZ, R70.H1_H1 ;  /* 0x30000046ff617230 */ /* 0x000fe40000004100 */
[C---:B------:R-:W-:Y:S01]  /*0880*/  FADD.FTZ R70, -R82.reuse, R3 ;  /* 0x0000000352467221 */ /* 0x040fe20000010100 */
[----:B---3--:R-:W-:Y:S02]  /*0890*/  HADD2.F32 R69, -RZ, R72.H0_H0 ;  /* 0x20000048ff457230 */ /* 0x008fe40000004100 */
[----:B------:R-:W-:Y:S01]  /*08a0*/  FADD.FTZ R98, -R82, R95 ;  /* 0x0000005f52627221 */ /* 0x000fe20000010100 */
[----:B------:R-:W-:Y:S02]  /*08b0*/  HADD2.F32 R85, -RZ, R68.H1_H1 ;  /* 0x30000044ff557230 */ /* 0x000fe40000004100 */
[----:B-----5:R-:W-:Y:S01]  /*08c0*/  FMUL.FTZ R3, R79, R70 ;  /* 0x000000464f037220 */ /* 0x020fe20000410000 */
[----:B------:R-:W-:-:S02]  /*08d0*/  HADD2.F32 R72, -RZ, R72.H1_H1 ;  /* 0x30000048ff487230 */ /* 0x000fc40000004100 */
[-C--:B------:R-:W-:Y:S01]  /*08e0*/  FMUL.FTZ R88, R18, R69.reuse ;  /* 0x0000004512587220 */ /* 0x080fe20000410000 */
[--C-:B------:R-:W-:Y:S02]  /*08f0*/  HADD2.F32 R99, -RZ, R71.reuse.H0_H0 ;  /* 0x20000047ff637230 */ /* 0x100fe40000004100 */
[----:B------:R-:W-:Y:S01]  /*0900*/  FADD.FTZ R84, -R82, R85 ;  /* 0x0000005552547221 */ /* 0x000fe20000010100 */
[----:B------:R-:W-:Y:S02]  /*0910*/  HADD2.F32 R71, -RZ, R71.H1_H1 ;  /* 0x30000047ff477230 */ /* 0x000fe40000004100 */
[----:B------:R-:W-:Y:S01]  /*0920*/  FADD.FTZ R32, R32, R69 ;  /* 0x0000004520207221 */ /* 0x000fe20000010000 */
[--C-:B------:R-:W-:Y:S02]  /*0930*/  HADD2.F32 R94, -RZ, R73.reuse.H0_H0 ;  /* 0x20000049ff5e7230 */ /* 0x100fe40000004100 */
[----:B------:R-:W-:Y:S01]  /*0940*/  FFMA.FTZ R48, R3, R69, R48 ;  /* 0x0000004503307223 */ /* 0x000fe20000010030 */
[C---:B------:R-:W-:Y:S01]  /*0950*/  FMUL.FTZ R85, R79.reuse, R90 ;  /* 0x0000005a4f557220 */ /* 0x040fe20000410000 */
[----:B------:R-:W-:Y:S01]  /*0960*/  FMUL.FTZ R89, R16, R72 ;  /* 0x0000004810597220 */ /* 0x000fe20000410000 */
[----:B------:R-:W-:Y:S01]  /*0970*/  FADD.FTZ R70, RZ, R88 ;  /* 0x00000058ff467221 */ /* 0x000fe20000010000 */
[----:B------:R-:W-:Y:S01]  /*0980*/  FMUL.FTZ R84, R79, R84 ;  /* 0x000000544f547220 */ /* 0x000fe20000410000 */
[----:B------:R-:W-:Y:S01]  /*0990*/  FFMA.FTZ R69, R3, R88, RZ ;  /* 0x0000005803457223 */ /* 0x000fe200000100ff */
[----:B------:R-:W-:Y:S01]  /*09a0*/  FADD.FTZ R102, -R82, R71 ;  /* 0x0000004752667221 */ /* 0x000fe20000010100 */
[----:B------:R-:W-:-:S02]  /*09b0*/  HADD2.F32 R73, -RZ, R73.H1_H1 ;  /* 0x30000049ff497230 */ /* 0x000fc40000004100 */
[----:B------:R-:W-:Y:S01]  /*09c0*/  FADD.FTZ R34, R34, R94 ;  /* 0x0000005e22227221 */ /* 0x000fe20000010000 */
[-C--:B------:R-:W-:Y:S01]  /*09d0*/  FFMA.FTZ R50, R85, R94.reuse, R50 ;  /* 0x0000005e55327223 */ /* 0x080fe20000010032 */
[----:B------:R-:W-:Y:S01]  /*09e0*/  FADD.FTZ R71, R70, R89 ;  /* 0x0000005946477221 */ /* 0x000fe20000010000 */
[----:B------:R-:W-:Y:S01]  /*09f0*/  FADD.FTZ R92, -R82, R93 ;  /* 0x0000005d525c7221 */ /* 0x000fe20000010100 */
[----:B------:R-:W-:Y:S01]  /*0a00*/  FMUL.FTZ R94, R15, R94 ;  /* 0x0000005e0f5e7220 */ /* 0x000fe20000410000 */
[----:B------:R-:W-:Y:S01]  /*0a10*/  FFMA.FTZ R70, R84, R89, R69 ;  /* 0x0000005954467223 */ /* 0x000fe20000010045 */
[--C-:B------:R-:W-:Y:S02]  /*0a20*/  HADD2.F32 R96, -RZ, R74.reuse.H0_H0 ;  /* 0x2000004aff607230 */ /* 0x100fe40000004100 */
[----:B------:R-:W-:Y:S01]  /*0a30*/  FADD.FTZ R68, -R82, R99 ;  /* 0x0000006352447221 */ /* 0x000fe20000010100 */
[----:B------:R-:W-:Y:S01]  /*0a40*/  FADD.FTZ R33, R33, R72 ;  /* 0x0000004821217221 */ /* 0x000fe20000010000 */
[----:B------:R-:W-:Y:S01]  /*0a50*/  FFMA.FTZ R49, R84, R72, R49 ;  /* 0x0000004854317223 */ /* 0x000fe20000010031 */
[C---:B------:R-:W-:Y:S01]  /*0a60*/  FMUL.FTZ R93, R79.reuse, R98 ;  /* 0x000000624f5d7220 */ /* 0x040fe20000410000 */
[----:B------:R-:W-:Y:S01]  /*0a70*/  FMUL.FTZ R92, R79, R92 ;  /* 0x0000005c4f5c7220 */ /* 0x000fe20000410000 */
[----:B------:R-:W-:Y:S01]  /*0a80*/  FMUL.FTZ R95, R14, R73 ;  /* 0x000000490e5f7220 */ /* 0x000fe20000410000 */
[----:B------:R-:W-:Y:S01]  /*0a90*/  FADD.FTZ R72, R71, R94 ;  /* 0x0000005e47487221 */ /* 0x000fe20000010000 */
[----:B------:R-:W-:Y:S01]  /*0aa0*/  FFMA.FTZ R69, R85, R94, R70 ;  /* 0x0000005e55457223 */ /* 0x000fe20000010046 */
[----:B------:R-:W-:-:S02]  /*0ab0*/  HADD2.F32 R74, -RZ, R74.H1_H1 ;  /* 0x3000004aff4a7230 */ /* 0x000fc40000004100 */
[----:B------:R-:W-:Y:S01]  /*0ac0*/  FADD.FTZ R28, R28, R96 ;  /* 0x000000601c1c7221 */ /* 0x000fe20000010000 */
[----:B------:R-:W-:Y:S01]  /*0ad0*/  FFMA.FTZ R44, R93, R96, R44 ;  /* 0x000000605d2c7223 */ /* 0x000fe2000001002c */
[----:B------:R-:W-:Y:S01]  /*0ae0*/  FMUL.FTZ R99, R79, R68 ;  /* 0x000000444f637220 */ /* 0x000fe20000410000 */
[----:B------:R-:W-:Y:S01]  /*0af0*/  FADD.FTZ R120, -R82, R97 ;  /* 0x0000006152787221 */ /* 0x000fe20000010100 */
[----:B------:R-:W-:Y:S01]  /*0b00*/  FMUL.FTZ R96, R13, R96 ;  /* 0x000000600d607220 */ /* 0x000fe20000410000 */
[----:B------:R-:W-:Y:S01]  /*0b10*/  FADD.FTZ R71, R72, R95 ;  /* 0x0000005f48477221 */ /* 0x000fe20000010000 */
[----:B------:R-:W-:Y:S01]  /*0b20*/  FFMA.FTZ R68, R92, R95, R69 ;  /* 0x0000005f5c447223 */ /* 0x000fe20000010045 */
[--C-:B------:R-:W-:Y:S02]  /*0b30*/  HADD2.F32 R100, -RZ, R75.reuse.H0_H0 ;  /* 0x2000004bff647230 */ /* 0x100fe40000004100 */
[----:B------:R-:W-:Y:S01]  /*0b40*/  FMUL.FTZ R98, R79, R120 ;  /* 0x000000784f627220 */ /* 0x000fe20000410000 */
[----:B------:R-:W-:Y:S01]  /*0b50*/  FMUL.FTZ R97, R12, R74 ;  /* 0x0000004a0c617220 */ /* 0x000fe20000410000 */
[----:B------:R-:W-:Y:S01]  /*0b60*/  FADD.FTZ R70, R71, R96 ;  /* 0x0000006047467221 */ /* 0x000fe20000010000 */
[----:B------:R-:W-:Y:S01]  /*0b70*/  FFMA.FTZ R69, R93, R96, R68 ;  /* 0x000000605d457223 */ /* 0x000fe20000010044 */
[----:B------:R-:W-:-:S02]  /*0b80*/  HADD2.F32 R75, -RZ, R75.H1_H1 ;  /* 0x3000004bff4b7230 */ /* 0x000fc40000004100 */
        /* <DEDUP_REMOVED lines=17> */
.L_x_1017:
[----:B------:R-:W-:Y:S05]  /*0ca0*/  BSYNC B2 ;  /* 0x0000000000027941 */ /* 0x000fea0003800000 */
.L_x_1016:
        /* <DEDUP_REMOVED lines=11> */
[----:B--2---:R-:W-:Y:S02]  /*0d60*/  HADD2.F32 R83, -RZ, R68.H0_H0 ;  /* 0x20000044ff537230 */ /* 0x004fe40000004100 */
[--C-:B------:R-:W-:Y:S02]  /*0d70*/  HADD2.F32 R103, -RZ, R69.reuse.H0_H0 ;  /* 0x20000045ff677230 */ /* 0x100fe40000004100 */
[----:B------:R-:W-:Y:S02]  /*0d80*/  HADD2.F32 R105, -RZ, R69.H1_H1 ;  /* 0x30000045ff697230 */ /* 0x000fe40000004100 */
[--C-:B------:R-:W-:Y:S02]  /*0d90*/  HADD2.F32 R69, -RZ, R70.reuse.H0_H0 ;  /* 0x20000046ff457230 */ /* 0x100fe40000004100 */
[----:B0-----:R-:W-:Y:S01]  /*0da0*/  FADD.FTZ R86, -R82, R103 ;  /* 0x0000006752567221 */ /* 0x001fe20000010100 */
[----:B------:R-:W-:-:S02]  /*0db0*/  HADD2.F32 R107, -RZ, R70.H1_H1 ;  /* 0x30000046ff6b7230 */ /* 0x000fc40000004100 */
[C---:B------:R-:W-:Y:S01]  /*0dc0*/  FADD.FTZ R70, -R82.reuse, R83 ;  /* 0x0000005352467221 */ /* 0x040fe20000010100 */
[----:B---3--:R-:W-:Y:S02]  /*0dd0*/  HADD2.F32 R106, -RZ, R72.H0_H0 ;  /* 0x20000048ff6a7230 */ /* 0x008fe40000004100 */
[----:B------:R-:W-:Y:S01]  /*0de0*/  FADD.FTZ R108, -R82, R105 ;  /* 0x00000069526c7221 */ /* 0x000fe20000010100 */
[----:B------:R-:W-:Y:S02]  /*0df0*/  HADD2.F32 R91, -RZ, R68.H1_H1 ;  /* 0x30000044ff5b7230 */ /* 0x000fe40000004100 */
[----:B-----5:R-:W-:Y:S01]  /*0e00*/  FMUL.FTZ R83, R79, R70 ;  /* 0x000000464f537220 */ /* 0x020fe20000410000 */
[--C-:B------:R-:W-:Y:S02]  /*0e10*/  HADD2.F32 R109, -RZ, R71.reuse.H0_H0 ;  /* 0x20000047ff6d7230 */ /* 0x100fe40000004100 */
[----:B------:R-:W-:Y:S01]  /*0e20*/  FADD.FTZ R24, R24, R106 ;  /* 0x0000006a18187221 */ /* 0x000fe20000010000 */
[----:B------:R-:W-:-:S02]  /*0e30*/  HADD2.F32 R71, -RZ, R71.H1_H1 ;  /* 0x30000047ff477230 */ /* 0x000fc40000004100 */
[-C--:B------:R-:W-:Y:S01]  /*0e40*/  FFMA.FTZ R40, R83, R106.reuse, R40 ;  /* 0x0000006a53287223 */ /* 0x080fe20000010028 */
[----:B------:R-:W-:Y:S02]  /*0e50*/  HADD2.F32 R72, -RZ, R72.H1_H1 ;  /* 0x30000048ff487230 */ /* 0x000fe40000004100 */
[----:B------:R-:W-:Y:S01]  /*0e60*/  FMUL.FTZ R106, R9, R106 ;  /* 0x0000006a096a7220 */ /* 0x000fe20000410000 */
[C---:B------:R-:W-:Y:S01]  /*0e70*/  FADD.FTZ R104, -R82.reuse, R91 ;  /* 0x0000005b52687221 */ /* 0x040fe20000010100 */
[--C-:B------:R-:W-:Y:S02]  /*0e80*/  HADD2.F32 R110, -RZ, R73.reuse.H0_H0 ;  /* 0x20000049ff6e7230 */ /* 0x100fe40000004100 */
[C---:B------:R-:W-:Y:S01]  /*0e90*/  FMUL.FTZ R103, R79.reuse, R86 ;  /* 0x000000564f677220 */ /* 0x040fe20000410000 */
[----:B------:R-:W-:Y:S02]  /*0ea0*/  HADD2.F32 R73, -RZ, R73.H1_H1 ;  /* 0x30000049ff497230 */ /* 0x000fe40000004100 */
[----:B------:R-:W-:Y:S01]  /*0eb0*/  FMUL.FTZ R108, R79, R108 ;  /* 0x0000006c4f6c7220 */ /* 0x000fe20000410000 */
[----:B------:R-:W-:Y:S01]  /*0ec0*/  FADD.FTZ R118, -R82, R71 ;  /* 0x0000004752767221 */ /* 0x000fe20000010100 */
[----:B------:R-:W-:Y:S01]  /*0ed0*/  FMUL.FTZ R105, R8, R72 ;  /* 0x0000004808697220 */ /* 0x000fe20000410000 */
[----:B------:R-:W-:Y:S01]  /*0ee0*/  FADD.FTZ R70, R119, R106 ;  /* 0x0000006a77467221 */ /* 0x000fe20000010000 */
[----:B------:R-:W-:Y:S01]  /*0ef0*/  FMUL.FTZ R104, R79, R104 ;  /* 0x000000684f687220 */ /* 0x000fe20000410000 */
[----:B------:R-:W-:Y:S01]  /*0f00*/  FFMA.FTZ R71, R83, R106, R120 ;  /* 0x0000006a53477223 */ /* 0x000fe20000010078 */
[C---:B------:R-:W-:Y:S01]  /*0f10*/  FADD.FTZ R114, -R82.reuse, R107 ;  /* 0x0000006b52727221 */ /* 0x040fe20000010100 */
[----:B------:R-:W-:Y:S01]  /*0f20*/  FADD.FTZ R90, -R82, R69 ;  /* 0x00000045525a7221 */ /* 0x000fe20000010100 */
        /* <DEDUP_REMOVED lines=8> */
[----:B------:R-:W-:Y:S01]  /*0fb0*/  FADD.FTZ R68, -R82, R109 ;  /* 0x0000006d52447221 */ /* 0x000fe20000010100 */
[----:B------:R-:W-:-:S02]  /*0fc0*/  HADD2.F32 R112, -RZ, R74.H0_H0 ;  /* 0x2000004aff707230 */ /* 0x000fc40000004100 */
[----:B------:R-:W-:Y:S01]  /*0fd0*/  FADD.FTZ R25, R25, R72 ;  /* 0x0000004819197221 */ /* 0x000fe20000010000 */
[----:B------:R-:W-:Y:S01]  /*0fe0*/  FFMA.FTZ R41, R104, R72, R41 ;  /* 0x0000004868297223 */ /* 0x000fe20000010029 */
        /* <DEDUP_REMOVED lines=10> */
[----:B------:R-:W-:Y:S01]  /*1090*/  FMUL.FTZ R113, R79, R68 ;  /* 0x000000444f717220 */ /* 0x000fe20000410000 */
[----:B------:R-:W-:Y:S01]  /*10a0*/  FMUL.FTZ R111, R4, R74 ;  /* 0x0000004a046f7220 */ /* 0x000fe20000410000 */
[----:B------:R-:W-:Y:S01]  /*10b0*/  FADD.FTZ R68, R73, R112 ;  /* 0x0000007049447221 */ /* 0x000fe20000010000 */
[----:B------:R-:W-:Y:S01]  /*10c0*/  FMUL.FTZ R114, R79, R114 ;  /* 0x000000724f727220 */ /* 0x000fe20000410000 */
[----:B------:R-:W-:Y:S01]  /*10d0*/  FFMA.FTZ R71, R109, R112, R70 ;  /* 0x000000706d477223 */ /* 0x000fe20000010046 */
[----:B------:R-:W-:Y:S01]  /*10e0*/  FADD.FTZ R22, R22, R69 ;  /* 0x0000004516167221 */ /* 0x000fe20000010000 */
[-C--:B------:R-:W-:Y:S01]  /*10f0*/  FFMA.FTZ R38, R113, R69.reuse, R38 ;  /* 0x0000004571267223 */ /* 0x080fe20000010026 */
[----:B------:R-:W-:Y:S01]  /*1100*/  FMUL.FTZ R116, R2, R69 ;  /* 0x0000004502747220 */ /* 0x000fe20000410000 */
[----:B------:R-:W-:Y:S02]  /*1110*/  HADD2.F32 R75, -RZ, R75.H1_H1 ;  /* 0x3000004bff4b7230 */ /* 0x000fe40000004100 */
[----:B------:R-:W-:Y:S01]  /*1120*/  FADD.FTZ R69, R68, R111 ;  /* 0x0000006f44457221 */ /* 0x000fe20000010000 */
[----:B------:R-:W-:Y:S01]  /*1130*/  FFMA.FTZ R68, R114, R111, R71 ;  /* 0x0000006f72447223 */ /* 0x000fe20000010047 */
[----:B------:R-:W-:Y:S01]  /*1140*/  FMUL.FTZ R118, R79, R118 ;  /* 0x000000764f767220 */ /* 0x000fe20000410000 */
[----:B------:R-:W-:Y:S01]  /*1150*/  FADD.FTZ R21, R21, R74 ;  /* 0x0000004a15157221 */ /* 0x000fe20000010000 */
[-C--:B------:R-:W-:Y:S01]  /*1160*/  FMUL.FTZ R115, R0, R75.reuse ;  /* 0x0000004b00737220 */ /* 0x080fe20000410000 */
[----:B------:R-:W-:Y:S01]  /*1170*/  FADD.FTZ R70, R69, R116 ;  /* 0x0000007445467221 */ /* 0x000fe20000010000 */
[----:B------:R-:W-:Y:S01]  /*1180*/  FFMA.FTZ R68, R113, R116, R68 ;  /* 0x0000007471447223 */ /* 0x000fe20000010044 */
[----:B------:R-:W-:Y:S01]  /*1190*/  FFMA.FTZ R37, R114, R74, R37 ;  /* 0x0000004a72257223 */ /* 0x000fe20000010025 */
[----:B------:R-:W-:Y:S01]  /*11a0*/  FADD.FTZ R23, R23, R75 ;  /* 0x0000004b17177221 */ /* 0x000fe20000010000 */
[----:B------:R-:W-:Y:S01]  /*11b0*/  FFMA.FTZ R39, R118, R75, R39 ;  /* 0x0000004b76277223 */ /* 0x000fe20000010027 */
[----:B------:R-:W-:Y:S01]  /*11c0*/  FADD.FTZ R119, R70, R115 ;  /* 0x0000007346777221 */ /* 0x000fe20000010000 */
[----:B------:R-:W-:-:S07]  /*11d0*/  FFMA.FTZ R120, R118, R115, R68 ;  /* 0x0000007376787223 */ /* 0x000fce0000010044 */
.L_x_1015:
[----:B------:R-:W-:Y:S05]  /*11e0*/  BSYNC B1 ;  /* 0x0000000000017941 */ /* 0x000fea0003800000 */
.L_x_1010:
        /* <DEDUP_REMOVED lines=20> */
.L_x_1083:
[----:B-----5:R-:W-:Y:S01]  /*1330*/  ISETP.GE.AND P5, PT, R78, 0x1, PT ;  /* 0x000000014e00780c */ /* 0x020fe20003fa6270 */
[----:B---3--:R-:W-:Y:S01]  /*1340*/  FADD.FTZ R68, R75, R68 ;  /* 0x000000444b447221 */ /* 0x008fe20000010000 */
[----:B------:R-:W-:Y:S01]  /*1350*/  HFMA2.MMA R73, -RZ, RZ, 0, 0 ;  /* 0x00000000ff497435 */ /* 0x000fe200000001ff */
[----:B----4-:R-:W-:Y:S01]  /*1360*/  FADD.FTZ R69, R74, R69 ;  /* 0x000000454a457221 */ /* 0x010fe20000010000 */
[----:B0-----:R-:W-:Y:S01]  /*1370*/  ISETP.NE.AND P1, PT, R17, RZ, PT ;  /* 0x000000ff1100720c */ /* 0x001fe20003f25270 */
[----:B------:R-:W-:Y:S01]  /*1380*/  FMUL.FTZ R68, R68, UR8 ;  /* 0x0000000844447c20 */ /* 0x000fe20008410000 */
[----:B------:R-:W-:Y:S01]  /*1390*/  BSSY B1, `(.L_x_1019) ;  /* 0x00000aa000017945 */ /* 0x000fe20003800000 */
[----:B------:R-:W-:-:S03]  /*13a0*/  FMUL.FTZ R72, R69, UR8 ;  /* 0x0000000845487c20 */ /* 0x000fc60008410000 */
        /* <DEDUP_REMOVED lines=11> */
[----:B------:R-:W-:-:S03]  /*1460*/  MOV R68, RZ ;  /* 0x000000ff00447202 */ /* 0x000fc60000000f00 */
[----:B------:R-:W-:-:S06]  /*1470*/  UISETP.NE.AND.EX UP0, UPT, UR13, URZ, UPT, UP0 ;  /* 0x0000003f0d00728c */ /* 0x000fcc000bf05300 */
[----:B------:R-:W-:-:S13]  /*1480*/  PLOP3.LUT P6, PT, PT, PT, UP0, 0x80, 0x0 ;  /* 0x000000000000781c */ /* 0x000fda0003fcf008 */
[----:B------:R-:W-:Y:S05]  /*1490*/  @!P6 BRA `(.L_x_1023) ;  /* 0x000000000028e947 */ /* 0x000fea0003800000 */
[----:B------:R-:W-:Y:S01]  /*14a0*/  HADD2.F32 R68, -RZ, R52.H0_H0 ;  /* 0x20000034ff447230 */ /* 0x000fe20000004100 */
[----:B------:R-:W-:Y:S06]  /*14b0*/  BRA `(.L_x_1023) ;  /* 0x0000000000207947 */ /* 0x000fec0003800000 */
.L_x_1022:
[----:B------:R-:W-:Y:S01]  /*14c0*/  UISETP.NE.U32.AND UP0, UPT, UR12, URZ, UPT ;  /* 0x0000003f0c00728c */ /* 0x000fe2000bf05070 */
[----:B------:R-:W-:-:S03]  /*14d0*/  FFMA.FTZ R69, R3, R72, R75 ;  /* 0x0000004803457223 */ /* 0x000fc6000001004b */
[----:B------:R-:W-:Y:S01]  /*14e0*/  UISETP.NE.AND.EX UP0, UPT, UR13, URZ, UPT, UP0 ;  /* 0x0000003f0d00728c */ /* 0x000fe2000bf05300 */
[----:B------:R-:W-:-:S04]  /*14f0*/  FADD.FTZ R68, R88, -R69 ;  /* 0x8000004558447221 */ /* 0x000fc80000010000 */
[----:B------:R-:W-:Y:S01]  /*1500*/  FMUL.FTZ R68, R79, R68 ;  /* 0x000000444f447220 */ /* 0x000fe20000410000 */
[----:B------:R-:W-:-:S13]  /*1510*/  PLOP3.LUT P6, PT, PT, PT, UP0, 0x80, 0x0 ;  /* 0x000000000000781c */ /* 0x000fda0003fcf008 */
[----:B------:R-:W-:-:S05]  /*1520*/  @P6 HADD2.F32 R69, -RZ, R52.H0_H0 ;  /* 0x20000034ff456230 */ /* 0x000fca0000004100 */
[----:B------:R-:W-:-:S07]  /*1530*/  @P6 FADD.FTZ R68, R68, R69 ;  /* 0x0000004544446221 */ /* 0x000fce0000010000 */
.L_x_1023:
[----:B------:R-:W-:Y:S05]  /*1540*/  BSYNC B2 ;  /* 0x0000000000027941 */ /* 0x000fea0003800000 */
.L_x_1021:
[----:B------:R-:W0:Y:S01]  /*1550*/  @P5 LDC R69, c[0x0][0x29c] ;  /* 0x0000a700ff455b82 */ /* 0x000e220000000800 */
[----:B------:R-:W-:Y:S01]  /*1560*/  ISETP.NE.U32.AND P1, PT, RZ, UR10, PT ;  /* 0x0000000aff007c0c */ /* 0x000fe2000bf25070 */
[----:B------:R-:W-:Y:S03]  /*1570*/  BSSY B2, `(.L_x_1024) ;  /* 0x0000011000027945 */ /* 0x000fe60003800000 */
[----:B------:R-:W-:Y:S01]  /*1580*/  ISETP.NE.AND.EX P1, PT, RZ, UR11, PT, P1 ;  /* 0x0000000bff007c0c */ /* 0x000fe2000bf25310 */
[----:B0-----:R-:W-:-:S12]  /*1590*/  @P5 FMUL.FTZ R69, R68, R69 ;  /* 0x0000004544455220 */ /* 0x001fd80000410000 */
[----:B------:R-:W-:Y:S02]  /*15a0*/  @P1 F2FP.F16.F32.PACK_AB R68, RZ, R68 ;  /* 0x00000044ff44123e */ /* 0x000fe400000000ff */
[----:B------:R-:W-:Y:S02]  /*15b0*/  @P5 F2FP.F16.F32.PACK_AB R69, RZ, R69 ;  /* 0x00000045ff45523e */ /* 0x000fe400000000ff */
[----:B------:R-:W-:Y:S02]  /*15c0*/  @P1 PRMT R60, R68, 0x7610, R60 ;  /* 0x00007610443c1816 */ /* 0x000fe4000000003c */
[----:B------:R-:W-:Y:S01]  /*15d0*/  @P5 PRMT R64, R69, 0x7610, R64 ;  /* 0x0000761045405816 */ /* 0x000fe20000000040 */
[----:B------:R-:W-:Y:S06]  /*15e0*/  @P4 BRA `(.L_x_1025) ;  /* 0x0000000000104947 */ /* 0x000fec0003800000 */
[----:B------:R-:W-:Y:S01]  /*15f0*/  HFMA2.MMA R68, -RZ, RZ, 0, 0 ;  /* 0x00000000ff447435 */ /* 0x000fe200000001ff */
[----:B------:R-:W-:Y:S10]  /*1600*/  @!P6 BRA `(.L_x_1026) ;  /* 0x00000000001ce947 */ /* 0x000ff40003800000 */
[----:B------:R-:W-:Y:S01]  /*1610*/  HADD2.F32 R68, -RZ, R52.H1_H1 ;  /* 0x30000034ff447230 */ /* 0x000fe20000004100 */
[----:B------:R-:W-:Y:S06]  /*1620*/  BRA `(.L_x_1026) ;  /* 0x0000000000147947 */ /* 0x000fec0003800000 */
.L_x_1025:
[----:B------:R-:W-:Y:S01]  /*1630*/  FFMA.FTZ R68, R84, R72, R75 ;  /* 0x0000004854447223 */ /* 0x000fe2000001004b */
[----:B------:R-:W-:-:S03]  /*1640*/  @P6 HADD2.F32 R69, -RZ, R52.H1_H1 ;  /* 0x30000034ff456230 */ /* 0x000fc60000004100 */
[----:B------:R-:W-:-:S04]  /*1650*/  FADD.FTZ R68, R89, -R68 ;  /* 0x8000004459447221 */ /* 0x000fc80000010000 */
[----:B------:R-:W-:-:S04]  /*1660*/  FMUL.FTZ R68, R79, R68 ;  /* 0x000000444f447220 */ /* 0x000fc80000410000 */
[----:B------:R-:W-:-:S07]  /*1670*/  @P6 FADD.FTZ R68, R68, R69 ;  /* 0x0000004544446221 */ /* 0x000fce0000010000 */
.L_x_1026:
[----:B------:R-:W-:Y:S05]  /*1680*/  BSYNC B2 ;  /* 0x0000000000027941 */ /* 0x000fea0003800000 */
.L_x_1024:
[----:B------:R-:W0:Y:S01]  /*1690*/  @P5 LDC R69, c[0x0][0x29c] ;  /* 0x0000a700ff455b82 */ /* 0x000e220000000800 */
[----:B------:R-:W-:Y:S01]  /*16a0*/  BSSY B2, `(.L_x_1027) ;  /* 0x0000010000027945 */ /* 0x000fe20003800000 */
[----:B0-----:R-:W-:Y:S01]  /*16b0*/  @P5 FMUL.FTZ R69, R68, R69 ;  /* 0x0000004544455220 */ /* 0x001fe20000410000 */
[----:B------:R-:W-:-:S04]  /*16c0*/  @P1 F2FP.F16.F32.PACK_AB R68, RZ, R68 ;  /* 0x00000044ff44123e */ /* 0x000fc800000000ff */
[----:B------:R-:W-:Y:S02]  /*16d0*/  @P5 F2FP.F16.F32.PACK_AB R69, RZ, R69 ;  /* 0x00000045ff45523e */ /* 0x000fe400000000ff */
[----:B------:R-:W-:Y:S02]  /*16e0*/  @P1 PRMT R60, R60, 0x5410, R68 ;  /* 0x000054103c3c1816 */ /* 0x000fe40000000044 */
[----:B------:R-:W-:Y:S01]  /*16f0*/  @P5 PRMT R64, R64, 0x5410, R69 ;  /* 0x0000541040405816 */ /* 0x000fe20000000045 */
[----:B------:R-:W-:Y:S06]  /*1700*/  @P4 BRA `(.L_x_1028) ;  /* 0x0000000000104947 */ /* 0x000fec0003800000 */
[----:B------:R-:W-:Y:S01]  /*1710*/  MOV R68, RZ ;  /* 0x000000ff00447202 */ /* 0x000fe20000000f00 */
[----:B------:R-:W-:Y:S06]  /*1720*/  @!P6 BRA `(.L_x_1029) ;  /* 0x00000000001ce947 */ /* 0x000fec0003800000 */
[----:B------:R-:W-:Y:S01]  /*1730*/  HADD2.F32 R68, -RZ, R53.H0_H0 ;  /* 0x20000035ff447230 */ /* 0x000fe20000004100 */
[----:B------:R-:W-:Y:S06]  /*1740*/  BRA `(.L_x_1029) ;  /* 0x0000000000147947 */ /* 0x000fec0003800000 */
.L_x_1028:
[----:B------:R-:W-:-:S04]  /*1750*/  FFMA.FTZ R69, R85, R72, R75 ;  /* 0x0000004855457223 */ /* 0x000fc8000001004b */
[----:B------:R-:W-:Y:S01]  /*1760*/  FADD.FTZ R68, R94, -R69 ;  /* 0x800000455e447221 */ /* 0x000fe20000010000 */
[----:B------:R-:W-:-:S03]  /*1770*/  @P6 HADD2.F32 R69, -RZ, R53.H0_H0 ;  /* 0x20000035ff456230 */ /* 0x000fc60000004100 */
[----:B------:R-:W-:-:S04]  /*1780*/  FMUL.FTZ R68, R79, R68 ;  /* 0x000000444f447220 */ /* 0x000fc80000410000 */
[----:B------:R-:W-:-:S07]  /*1790*/  @P6 FADD.FTZ R68, R68, R69 ;  /* 0x0000004544446221 */ /* 0x000fce0000010000 */
.L_x_1029:
[----:B------:R-:W-:Y:S05]  /*17a0*/  BSYNC B2 ;  /* 0x0000000000027941 */ /* 0x000fea0003800000 */
.L_x_1027:
        /* <DEDUP_REMOVED lines=12> */
.L_x_1031:
[----:B------:R-:W-:Y:S01]  /*1870*/  FFMA.FTZ R68, R92, R72, R75 ;  /* 0x000000485c447223 */ /* 0x000fe2000001004b */
[----:B------:R-:W-:-:S03]  /*1880*/  @P6 HADD2.F32 R69, -RZ, R53.H1_H1 ;  /* 0x30000035ff456230 */ /* 0x000fc60000004100 */
[----:B------:R-:W-:-:S04]  /*1890*/  FADD.FTZ R68, R95, -R68 ;  /* 0x800000445f447221 */ /* 0x000fc80000010000 */
[----:B------:R-:W-:-:S04]  /*18a0*/  FMUL.FTZ R68, R79, R68 ;  /* 0x000000444f447220 */ /* 0x000fc80000410000 */
[----:B------:R-:W-:-:S07]  /*18b0*/  @P6 FADD.FTZ R68, R68, R69 ;  /* 0x0000004544446221 */ /* 0x000fce0000010000 */
.L_x_1032:
[----:B------:R-:W-:Y:S05]  /*18c0*/  BSYNC B2 ;  /* 0x0000000000027941 */ /* 0x000fea0003800000 */
.L_x_1030:
        /* <DEDUP_REMOVED lines=12> */
.L_x_1034:
[----:B------:R-:W-:-:S04]  /*1990*/  FFMA.FTZ R69, R93, R72, R75 ;  /* 0x000000485d457223 */ /* 0x000fc8000001004b */
[----:B------:R-:W-:Y:S01]  /*19a0*/  FADD.FTZ R68, R96, -R69 ;  /* 0x8000004560447221 */ /* 0x000fe20000010000 */
[----:B------:R-:W-:-:S03]  /*19b0*/  @P6 HADD2.F32 R69, -RZ, R54.H0_H0 ;  /* 0x20000036ff456230 */ /* 0x000fc60000004100 */
[----:B------:R-:W-:-:S04]  /*19c0*/  FMUL.FTZ R68, R79, R68 ;  /* 0x000000444f447220 */ /* 0x000fc80000410000 */
[----:B------:R-:W-:-:S07]  /*19d0*/  @P6 FADD.FTZ R68, R68, R69 ;  /* 0x0000004544446221 */ /* 0x000fce0000010000 */
.L_x_1035:
[----:B------:R-:W-:Y:S05]  /*19e0*/  BSYNC B2 ;  /* 0x0000000000027941 */ /* 0x000fea0003800000 */
.L_x_1033:
        /* <DEDUP_REMOVED lines=12> */
.L_x_1037:
[----:B------:R-:W-:Y:S01]  /*1ab0*/  FFMA.FTZ R68, R98, R72, R75 ;  /* 0x0000004862447223 */ /* 0x000fe2000001004b */
[----:B------:R-:W-:-:S03]  /*1ac0*/  @P6 HADD2.F32 R69, -RZ, R54.H1_H1 ;  /* 0x30000036ff456230 */ /* 0x000fc60000004100 */
[----:B------:R-:W-:-:S04]  /*1ad0*/  FADD.FTZ R68, R97, -R68 ;  /* 0x8000004461447221 */ /* 0x000fc80000010000 */
[----:B------:R-:W-:-:S04]  /*1ae0*/  FMUL.FTZ R68, R79, R68 ;  /* 0x000000444f447220 */ /* 0x000fc80000410000 */
[----:B------:R-:W-:-:S07]  /*1af0*/  @P6 FADD.FTZ R68, R68, R69 ;  /* 0x0000004544446221 */ /* 0x000fce0000010000 */
.L_x_1038:
[----:B------:R-:W-:Y:S05]  /*1b00*/  BSYNC B2 ;  /* 0x0000000000027941 */ /* 0x000fea0003800000 */
.L_x_1036:
        /* <DEDUP_REMOVED lines=12> */
.L_x_1040:
[----:B------:R-:W-:-:S04]  /*1bd0*/  FFMA.FTZ R69, R99, R72, R75 ;  /* 0x0000004863457223 */ /* 0x000fc8000001004b */
[----:B------:R-:W-:Y:S01]  /*1be0*/  FADD.FTZ R68, R100, -R69 ;  /* 0x8000004564447221 */ /* 0x000fe20000010000 */
[----:B------:R-:W-:-:S03]  /*1bf0*/  @P6 HADD2.F32 R69, -RZ, R55.H0_H0 ;  /* 0x20000037ff456230 */ /* 0x000fc60000004100 */
[----:B------:R-:W-:-:S04]  /*1c00*/  FMUL.FTZ R68, R79, R68 ;  /* 0x000000444f447220 */ /* 0x000fc80000410000 */
[----:B------:R-:W-:-:S07]  /*1c10*/  @P6 FADD.FTZ R68, R68, R69 ;  /* 0x0000004544446221 */ /* 0x000fce0000010000 */
.L_x_1041:
[----:B------:R-:W-:Y:S05]  /*1c20*/  BSYNC B2 ;  /* 0x0000000000027941 */ /* 0x000fea0003800000 */
.L_x_1039:
        /* <DEDUP_REMOVED lines=12> */
.L_x_1043:
[----:B------:R-:W-:Y:S01]  /*1cf0*/  FFMA.FTZ R68, R102, R72, R75 ;  /* 0x0000004866447223 */ /* 0x000fe2000001004b */
[----:B------:R-:W-:-:S03]  /*1d00*/  @P6 HADD2.F32 R69, -RZ, R55.H1_H1 ;  /* 0x30000037ff456230 */ /* 0x000fc60000004100 */
[----:B------:R-:W-:-:S04]  /*1d10*/  FADD.FTZ R68, R101, -R68 ;  /* 0x8000004465447221 */ /* 0x000fc80000010000 */
[----:B------:R-:W-:-:S04]  /*1d20*/  FMUL.FTZ R74, R79, R68 ;  /* 0x000000444f4a7220 */ /* 0x000fc80000410000 */
[----:B------:R-:W-:-:S07]  /*1d30*/  @P6 FADD.FTZ R74, R74, R69 ;  /* 0x000000454a4a6221 */ /* 0x000fce0000010000 */
.L_x_1044:
[----:B------:R-:W-:Y:S05]  /*1d40*/  BSYNC B2 ;  /* 0x0000000000027941 */ /* 0x000fea0003800000 */
.L_x_1042:
[----:B------:R-:W0:Y:S08]  /*1d50*/  @P5 LDC R87, c[0x0][0x29c] ;  /* 0x0000a700ff575b82 */ /* 0x000e300000000800 */
[----:B------:R-:W2:Y:S08]  /*1d60*/  @P1 LDC.64 R70, c[0x0][0x308] ;  /* 0x0000c200ff461b82 */ /* 0x000eb00000000a00 */
[----:B------:R-:W3:Y:S01]  /*1d70*/  @P5 LDC.64 R68, c[0x0][0x2f8] ;  /* 0x0000be00ff445b82 */ /* 0x000ee20000000a00 */
[----:B0-----:R-:W-:Y:S01]  /*1d80*/  @P5 FMUL.FTZ R78, R74, R87 ;  /* 0x000000574a4e5220 */ /* 0x001fe20000410000 */
[----:B------:R-:W-:-:S04]  /*1d90*/  @P1 F2FP.F16.F32.PACK_AB R74, RZ, R74 ;  /* 0x0000004aff4a123e */ /* 0x000fc800000000ff */
[----:B------:R-:W-:Y:S02]  /*1da0*/  @P5 F2FP.F16.F32.PACK_AB R78, RZ, R78 ;  /* 0x0000004eff4e523e */ /* 0x000fe400000000ff */
        /* <DEDUP_REMOVED lines=8> */
.L_x_1020:
[----:B------:R-:W-:Y:S05]  /*1e30*/  BSYNC B1 ;  /* 0x0000000000017941 */ /* 0x000fea0003800000 */
.L_x_1019:
[----:B------:R-:W-:Y:S04]  /*1e40*/  BSSY B1, `(.L_x_1045) ;  /* 0x00000a0000017945 */ /* 0x000fe80003800000 */
[----:B------:R-:W-:Y:S05]  /*1e50*/  @!P3 BRA `(.L_x_1046) ;  /* 0x000000080078b947 */ /* 0x000fea0003800000 */
[----:B------:R-:W-:Y:S04]  /*1e60*/  BSSY B2, `(.L_x_1047) ;  /* 0x0000011000027945 */ /* 0x000fe80003800000 */
[----:B------:R-:W-:Y:S05]  /*1e70*/  @P4 BRA `(.L_x_1048) ;  /* 0x00000000001c4947 */ /* 0x000fea0003800000 */
[----:B------:R-:W-:Y:S01]  /*1e80*/  UISETP.NE.U32.AND UP0, UPT, UR12, URZ, UPT ;  /* 0x0000003f0c00728c */ /* 0x000fe2000bf05070 */
[----:B0-----:R-:W-:-:S03]  /*1e90*/  MOV R68, RZ ;  /* 0x000000ff00447202 */ /* 0x001fc60000000f00 */
[----:B------:R-:W-:-:S06]  /*1ea0*/  UISETP.NE.AND.EX UP0, UPT, UR13, URZ, UPT, UP0 ;  /* 0x0000003f0d00728c */ /* 0x000fcc000bf05300 */
[----:B------:R-:W-:-:S13]  /*1eb0*/  PLOP3.LUT P6, PT, PT, PT, UP0, 0x80, 0x0 ;  /* 0x000000000000781c */ /* 0x000fda0003fcf008 */
[----:B------:R-:W-:Y:S05]  /*1ec0*/  @!P6 BRA `(.L_x_1049) ;  /* 0x000000000028e947 */ /* 0x000fea0003800000 */
[----:B------:R-:W-:Y:S01]  /*1ed0*/  HADD2.F32 R68, -RZ, R56.H0_H0 ;  /* 0x20000038ff447230 */ /* 0x000fe20000004100 */
[----:B------:R-:W-:Y:S06]  /*1ee0*/  BRA `(.L_x_1049) ;  /* 0x0000000000207947 */ /* 0x000fec0003800000 */
.L_x_1048:
[----:B------:R-:W-:Y:S01]  /*1ef0*/  UISETP.NE.U32.AND UP0, UPT, UR12, URZ, UPT ;  /* 0x0000003f0c00728c */ /* 0x000fe2000bf05070 */
[----:B0-----:R-:W-:-:S03]  /*1f00*/  FFMA.FTZ R69, R83, R72, R75 ;  /* 0x0000004853457223 */ /* 0x001fc6000001004b */
[----:B------:R-:W-:Y:S01]  /*1f10*/  UISETP.NE.AND.EX UP0, UPT, UR13, URZ, UPT, UP0 ;  /* 0x0000003f0d00728c */ /* 0x000fe2000bf05300 */
[----:B------:R-:W-:-:S04]  /*1f20*/  FADD.FTZ R68, R106, -R69 ;  /* 0x800000456a447221 */ /* 0x000fc80000010000 */
[----:B------:R-:W-:Y:S01]  /*1f30*/  FMUL.FTZ R68, R79, R68 ;  /* 0x000000444f447220 */ /* 0x000fe20000410000 */
[----:B------:R-:W-:-:S13]  /*1f40*/  PLOP3.LUT P6, PT, PT, PT, UP0, 0x80, 0x0 ;  /* 0x000000000000781c */ /* 0x000fda0003fcf008 */
[----:B------:R-:W-:-:S05]  /*1f50*/  @P6 HADD2.F32 R69, -RZ, R56.H0_H0 ;  /* 0x20000038ff456230 */ /* 0x000fca0000004100 */
[----:B------:R-:W-:-:S07]  /*1f60*/  @P6 FADD.FTZ R68, R68, R69 ;  /* 0x0000004544446221 */ /* 0x000fce0000010000 */
.L_x_1049:
[----:B------:R-:W-:Y:S05]  /*1f70*/  BSYNC B2 ;  /* 0x0000000000027941 */ /* 0x000fea0003800000 */
.L_x_1047:
        /* <DEDUP_REMOVED lines=14> */
.L_x_1051:
[----:B------:R-:W-:Y:S01]  /*2060*/  FFMA.FTZ R68, R104, R72, R75 ;  /* 0x0000004868447223 */ /* 0x000fe2000001004b */
[----:B------:R-:W-:-:S03]  /*2070*/  @P6 HADD2.F32 R69, -RZ, R56.H1_H1 ;  /* 0x30000038ff456230 */ /* 0x000fc60000004100 */
[----:B------:R-:W-:-:S04]  /*2080*/  FADD.FTZ R68, R105, -R68 ;  /* 0x8000004469447221 */ /* 0x000fc80000010000 */
[----:B------:R-:W-:-:S04]  /*2090*/  FMUL.FTZ R68, R79, R68 ;  /* 0x000000444f447220 */ /* 0x000fc80000410000 */
[----:B------:R-:W-:-:S07]  /*20a0*/  @P6 FADD.FTZ R68, R68, R69 ;  /* 0x0000004544446221 */ /* 0x000fce0000010000 */
.L_x_1052:
[----:B------:R-:W-:Y:S05]  /*20b0*/  BSYNC B2 ;  /* 0x0000000000027941 */ /* 0x000fea0003800000 */
.L_x_1050:
        /* <DEDUP_REMOVED lines=12> */
.L_x_1054:
[----:B------:R-:W-:-:S04]  /*2180*/  FFMA.FTZ R69, R103, R72, R75 ;  /* 0x0000004867457223 */ /* 0x000fc8000001004b */
[----:B------:R-:W-:Y:S01]  /*2190*/  FADD.FTZ R68, R110, -R69 ;  /* 0x800000456e447221 */ /* 0x000fe20000010000 */
[----:B------:R-:W-:-:S03]  /*21a0*/  @P6 HADD2.F32 R69, -RZ, R57.H0_H0 ;  /* 0x20000039ff456230 */ /* 0x000fc60000004100 */
[----:B------:R-:W-:-:S04]  /*21b0*/  FMUL.FTZ R68, R79, R68 ;  /* 0x000000444f447220 */ /* 0x000fc80000410000 */
[----:B------:R-:W-:-:S07]  /*21c0*/  @P6 FADD.FTZ R68, R68, R69 ;  /* 0x0000004544446221 */ /* 0x000fce0000010000 */
.L_x_1055:
[----:B------:R-:W-:Y:S05]  /*21d0*/  BSYNC B2 ;  /* 0x0000000000027941 */ /* 0x000fea0003800000 */
.L_x_1053:
        /* <DEDUP_REMOVED lines=12> */
.L_x_1057:
[----:B------:R-:W-:Y:S01]  /*22a0*/  FFMA.FTZ R68, R108, R72, R75 ;  /* 0x000000486c447223 */ /* 0x000fe2000001004b */
[----:B------:R-:W-:-:S03]  /*22b0*/  @P6 HADD2.F32 R69, -RZ, R57.H1_H1 ;  /* 0x30000039ff456230 */ /* 0x000fc60000004100 */
[----:B------:R-:W-:-:S04]  /*22c0*/  FADD.FTZ R68, R107, -R68 ;  /* 0x800000446b447221 */ /* 0x000fc80000010000 */
[----:B------:R-:W-:-:S04]  /*22d0*/  FMUL.FTZ R68, R79, R68 ;  /* 0x000000444f447220 */ /* 0x000fc80000410000 */
[----:B------:R-:W-:-:S07]  /*22e0*/  @P6 FADD.FTZ R68, R68, R69 ;  /* 0x0000004544446221 */ /* 0x000fce0000010000 */
.L_x_1058:
[----:B------:R-:W-:Y:S05]  /*22f0*/  BSYNC B2 ;  /* 0x0000000000027941 */ /* 0x000fea0003800000 */
.L_x_1056:
        /* <DEDUP_REMOVED lines=12> */
.L_x_1060:
[----:B------:R-:W-:-:S04]  /*23c0*/  FFMA.FTZ R69, R109, R72, R75 ;  /* 0x000000486d457223 */ /* 0x000fc8000001004b */
[----:B------:R-:W-:Y:S01]  /*23d0*/  FADD.FTZ R68, R112, -R69 ;  /* 0x8000004570447221 */ /* 0x000fe20000010000 */
[----:B------:R-:W-:-:S03]  /*23e0*/  @P6 HADD2.F32 R69, -RZ, R58.H0_H0 ;  /* 0x2000003aff456230 */ /* 0x000fc60000004100 */
[----:B------:R-:W-:-:S04]  /*23f0*/  FMUL.FTZ R68, R79, R68 ;  /* 0x000000444f447220 */ /* 0x000fc80000410000 */
[----:B------:R-:W-:-:S07]  /*2400*/  @P6 FADD.FTZ R68, R68, R69 ;  /* 0x0000004544446221 */ /* 0x000fce0000010000 */
.L_x_1061:
[----:B------:R-:W-:Y:S05]  /*2410*/  BSYNC B2 ;  /* 0x0000000000027941 */ /* 0x000fea0003800000 */
.L_x_1059:
        /* <DEDUP_REMOVED lines=12> */
.L_x_1063:
[----:B------:R-:W-:Y:S01]  /*24e0*/  FFMA.FTZ R68, R114, R72, R75 ;  /* 0x0000004872447223 */ /* 0x000fe2000001004b */
[----:B------:R-:W-:-:S03]  /*24f0*/  @P6 HADD2.F32 R69, -RZ, R58.H1_H1 ;  /* 0x3000003aff456230 */ /* 0x000fc60000004100 */
[----:B------:R-:W-:-:S04]  /*2500*/  FADD.FTZ R68, R111, -R68 ;  /* 0x800000446f447221 */ /* 0x000fc80000010000 */
[----:B------:R-:W-:-:S04]  /*2510*/  FMUL.FTZ R68, R79, R68 ;  /* 0x000000444f447220 */ /* 0x000fc80000410000 */
[----:B------:R-:W-:-:S07]  /*2520*/  @P6 FADD.FTZ R68, R68, R69 ;  /* 0x0000004544446221 */ /* 0x000fce0000010000 */
.L_x_1064:
[----:B------:R-:W-:Y:S05]  /*2530*/  BSYNC B2 ;  /* 0x0000000000027941 */ /* 0x000fea0003800000 */
.L_x_1062:
        /* <DEDUP_REMOVED lines=12> */
.L_x_1066:
[----:B------:R-:W-:-:S04]  /*2600*/  FFMA.FTZ R69, R113, R72, R75 ;  /* 0x0000004871457223 */ /* 0x000fc8000001004b */
[----:B------:R-:W-:Y:S01]  /*2610*/  FADD.FTZ R68, R116, -R69 ;  /* 0x8000004574447221 */ /* 0x000fe20000010000 */
[----:B------:R-:W-:-:S03]  /*2620*/  @P6 HADD2.F32 R69, -RZ, R59.H0_H0 ;  /* 0x2000003bff456230 */ /* 0x000fc60000004100 */
[----:B------:R-:W-:-:S04]  /*2630*/  FMUL.FTZ R68, R79, R68 ;  /* 0x000000444f447220 */ /* 0x000fc80000410000 */
[----:B------:R-:W-:-:S07]  /*2640*/  @P6 FADD.FTZ R68, R68, R69 ;  /* 0x0000004544446221 */ /* 0x000fce0000010000 */
.L_x_1067:
[----:B------:R-:W-:Y:S05]  /*2650*/  BSYNC B2 ;  /* 0x0000000000027941 */ /* 0x000fea0003800000 */
.L_x_1065:
        /* <DEDUP_REMOVED lines=12> */
.L_x_1069:
[----:B------:R-:W-:Y:S01]  /*2720*/  FFMA.FTZ R72, R118, R72, R75 ;  /* 0x0000004876487223 */ /* 0x000fe2000001004b */
[----:B------:R-:W-:-:S03]  /*2730*/  @P6 HADD2.F32 R69, -RZ, R59.H1_H1 ;  /* 0x3000003bff456230 */ /* 0x000fc60000004100 */
[----:B------:R-:W-:-:S04]  /*2740*/  FADD.FTZ R72, R115, -R72 ;  /* 0x8000004873487221 */ /* 0x000fc80000010000 */
[----:B------:R-:W-:-:S04]  /*2750*/  FMUL.FTZ R72, R79, R72 ;  /* 0x000000484f487220 */ /* 0x000fc80000410000 */
[----:B------:R-:W-:-:S07]  /*2760*/  @P6 FADD.FTZ R72, R72, R69 ;  /* 0x0000004548486221 */ /* 0x000fce0000010000 */
.L_x_1070:
[----:B------:R-:W-:Y:S05]  /*2770*/  BSYNC B2 ;  /* 0x0000000000027941 */ /* 0x000fea0003800000 */
.L_x_1068:
[----:B------:R-:W0:Y:S08]  /*2780*/  @P5 LDC R75, c[0x0][0x29c] ;  /* 0x0000a700ff4b5b82 */ /* 0x000e300000000800 */
[----:B------:R-:W2:Y:S08]  /*2790*/  @P1 LDC.64 R70, c[0x0][0x308] ;  /* 0x0000c200ff461b82 */ /* 0x000eb00000000a00 */
[----:B------:R-:W3:Y:S01]  /*27a0*/  @P5 LDC.64 R68, c[0x0][0x2f8] ;  /* 0x0000be00ff445b82 */ /* 0x000ee20000000a00 */
[----:B0-----:R-:W-:Y:S01]  /*27b0*/  @P5 FMUL.FTZ R74, R72, R75 ;  /* 0x0000004b484a5220 */ /* 0x001fe20000410000 */
[----:B------:R-:W-:-:S04]  /*27c0*/  @P1 F2FP.F16.F32.PACK_AB R72, RZ, R72 ;  /* 0x00000048ff48123e */ /* 0x000fc800000000ff */
[----:B------:R-:W-:Y:S02]  /*27d0*/  @P5 F2FP.F16.F32.PACK_AB R74, RZ, R74 ;  /* 0x0000004aff4a523e */ /* 0x000fe400000000ff */
[----:B------:R-:W-:Y:S01]  /*27e0*/  @P1 PRMT R63, R63, 0x5410, R72 ;  /* 0x000054103f3f1816 */ /* 0x000fe20000000048 */
[----:B--2---:R-:W-:Y:S01]  /*27f0*/  @P1 IMAD.WIDE.U32 R70, R80, 0x10, R70 ;  /* 0x0000001050461825 */ /* 0x004fe200078e0046 */
[----:B------:R-:W-:-:S04]  /*2800*/  @P5 PRMT R67, R67, 0x5410, R74 ;  /* 0x0000541043435816 */ /* 0x000fc8000000004a */
[----:B------:R2:W-:Y:S01]  /*2810*/  @P1 STG.E.128 desc[UR4][R70.64], R60 ;  /* 0x0000003c46001986 */ /* 0x0005e2000c101d04 */
[----:B---3--:R-:W-:-:S05]  /*2820*/  @P5 IMAD.WIDE.U32 R68, R73, 0x10, R68 ;  /* 0x0000001049445825 */ /* 0x008fca00078e0044 */
[----:B------:R2:W-:Y:S02]  /*2830*/  @P5 STG.E.128 desc[UR4][R68.64], R64 ;  /* 0x0000004044005986 */ /* 0x0005e4000c101d04 */
.L_x_1046:
[----:B------:R-:W-:Y:S05]  /*2840*/  BSYNC B1 ;  /* 0x0000000000017941 */ /* 0x000fea0003800000 */
.L_x_1045:
[----:B0-2---:R-:W0:Y:S02]  /*2850*/  LDC.64 R68, c[0x0][0x210] ;  /* 0x00008400ff447b82 */ /* 0x005e240000000a00 */
[----:B0-----:R-:W-:-:S04]  /*2860*/  LEA R19, R68, R19, 0x2 ;  /* 0x0000001344137211 */ /* 0x001fc800078e10ff */
[----:B------:R-:W-:-:S13]  /*2870*/  ISETP.GE.AND P1, PT, R19, R69, PT ;  /* 0x000000451300720c */ /* 0x000fda0003f26270 */
[----:B------:R-:W-:Y:S05]  /*2880*/  @!P1 BRA `(.L_x_1071) ;  /* 0xffffffd800f09947 */ /* 0x000fea000383ffff */
.L_x_1009:
[----:B------:R-:W-:Y:S05]  /*2890*/  BSYNC B0 ;  /* 0x0000000000007941 */ /* 0x000fea0003800000 */
.L_x_1008:
[----:B------:R-:W0:Y:S01]  /*28a0*/  S2R R3, SR_CgaCtaId ;  /* 0x0000000000037919 */ /* 0x000e220000008800 */
[----:B------:R-:W-:Y:S01]  /*28b0*/  SHF.R.U32.HI R2, RZ, 0x5, R77 ;  /* 0x00000005ff027819 */ /* 0x000fe2000001164d */
[----:B------:R-:W-:Y:S05]  /*28c0*/  WARPSYNC.ALL ;  /* 0x0000000000007948 */ /* 0x000fea0003800000 */
[----:B------:R-:W-:Y:S01]  /*28d0*/  MOV R0, 0x400 ;  /* 0x0000040000007802 */ /* 0x000fe20000000f00 */
[----:B-----5:R-:W2:Y:S01]  /*28e0*/  S2R R53, SR_CTAID.X ;  /* 0x0000000000357919 */ /* 0x020ea20000002500 */
[----:B------:R-:W-:Y:S01]  /*28f0*/  LOP3.LUT R4, R77, 0x1f, RZ, 0xc0, !PT ;  /* 0x0000001f4d047812 */ /* 0x000fe200078ec0ff */
[----:B------:R-:W-:Y:S01]  /*2900*/  ULDC.64 UR6, c[0x0][0x2d8] ;  /* 0x0000b60000067ab9 */ /* 0x000fe20000000a00 */
        /* <DEDUP_REMOVED lines=49> */
[----:B------:R-:W-:-:S02]  /*2c20*/  SHF.L.U64.HI R3, R77, 0x2, R10 ;  /* 0x000000024d037819 */ /* 0x000fc4000001020a */
[----:B------:R-:W-:Y:S01]  /*2c30*/  STS.128 [R0+0x10], R44 ;  /* 0x0000102c00007388 */ /* 0x000fe20000000c00 */
[----:B------:R-:W-:Y:S01]  /*2c40*/  SHF.L.U32 R10, R77, 0x2, RZ ;  /* 0x000000024d0a7819 */ /* 0x000fe200000006ff */
[----:B---3--:R-:W-:Y:S02]  /*2c50*/  FADD.FTZ R15, R4, R15 ;  /* 0x0000000f040f7221 */ /* 0x008fe40000010000 */
        /* <DEDUP_REMOVED lines=56> */
[----:B------:R-:W-:-:S02]  /*2fe0*/  @P1 MOV R6, R10 ;  /* 0x0000000a00061202 */ /* 0x000fc40000000f00 */
[----:B0-----:R-:W-:Y:S02]  /*2ff0*/  @P2 MOV R2, R12 ;  /* 0x0000000c00022202 */ /* 0x001fe40000000f00 */
[----:B------:R-:W-:Y:S02]  /*3000*/  @P2 IADD3 R12, P3, R12, 0x200, RZ ;  /* 0x000002000c0c2810 */ /* 0x000fe40007f7e0ff */
        /* <DEDUP_REMOVED lines=21> */
.L_x_1018:
[----:B------:R-:W-:Y:S01]  /*3160*/  HFMA2.MMA R87, -RZ, RZ, 0, 5.9604644775390625e-08 ;  /* 0x00000001ff577435 */ /* 0x000fe200000001ff */
[----:B------:R-:W-:Y:S01]  /*3170*/  BSSY B1, `(.L_x_1072) ;  /* 0x0000006000017945 */ /* 0x000fe20003800000 */
[----:B-1----:R-:W-:Y:S02]  /*3180*/  MOV R90, 0x1f ;  /* 0x0000001f005a7802 */ /* 0x002fe40000000f00 */
[----:B------:R-:W-:-:S07]  /*3190*/  MOV R82, 0xffffffff ;  /* 0xffffffff00527802 */ /* 0x000fce0000000f00 */
[----:B0----5:R-:W-:Y:S05]  /*31a0*/  WARPSYNC.COLLECTIVE R82, `(.L_x_1073) ;  /* 0x0000000052087348 */ /* 0x021fea0003c00000 */
[----:B------:R1:W2:Y:S02]  /*31b0*/  SHFL.BFLY P1, R86, R119, R87, R90 ;  /* 0x0c00005777567389 */ /* 0x0002a4000002005a */
[----:B012--5:R-:W-:Y:S01]  /*31c0*/  ENDCOLLECTIVE ;  /* 0x000000000000791b */ /* 0x027fe20003800000 */
.L_x_1073:
[----:B------:R-:W-:Y:S05]  /*31d0*/  BSYNC B1 ;  /* 0x0000000000017941 */ /* 0x000fea0003800000 */
.L_x_1072:
[----:B------:R-:W-:Y:S01]  /*31e0*/  MOV R68, R86 ;  /* 0x0000005600447202 */ /* 0x000fe20000000f00 */
[----:B------:R-:W-:Y:S01]  /*31f0*/  HFMA2.MMA R87, -RZ, RZ, 0, 5.9604644775390625e-08 ;  /* 0x00000001ff577435 */ /* 0x000fe200000001ff */
[----:B------:R-:W-:Y:S02]  /*3200*/  MOV R90, 0x1f ;  /* 0x0000001f005a7802 */ /* 0x000fe40000000f00 */
[----:B------:R-:W-:Y:S01]  /*3210*/  MOV R82, 0xffffffff ;  /* 0xffffffff00527802 */ /* 0x000fe20000000f00 */
[----:B------:R-:W-:Y:S01]  /*3220*/  FADD.FTZ R68, R68, R119 ;  /* 0x0000007744447221 */ /* 0x000fe20000010000 */
[----:B------:R-:W-:-:S07]  /*3230*/  MOV R119, R120 ;  /* 0x0000007800777202 */ /* 0x000fce0000000f00 */
[----:B------:R-:W-:Y:S05]  /*3240*/  WARPSYNC.COLLECTIVE R82, `(.L_x_1074) ;  /* 0x0000000052087348 */ /* 0x000fea0003c00000 */
[----:B------:R0:W1:Y:S02]  /*3250*/  SHFL.BFLY P1, R86, R119, R87, R90 ;  /* 0x0c00005777567389 */ /* 0x000064000002005a */
[----:B01----:R-:W-:Y:S01]  /*3260*/  ENDCOLLECTIVE ;  /* 0x000000000000791b */ /* 0x003fe20003800000 */
.L_x_1074:
[----:B------:R-:W-:Y:S01]  /*3270*/  HFMA2.MMA R87, -RZ, RZ, 0, 1.1920928955078125e-07 ;  /* 0x00000002ff577435 */ /* 0x000fe200000001ff */
[----:B------:R-:W-:Y:S02]  /*3280*/  MOV R119, R68 ;  /* 0x0000004400777202 */ /* 0x000fe40000000f00 */
[----:B------:R-:W-:-:S08]  /*3290*/  MOV R69, R86 ;  /* 0x0000005600457202 */ /* 0x000fd00000000f00 */
[----:B------:R-:W-:Y:S05]  /*32a0*/  WARPSYNC.COLLECTIVE R82, `(.L_x_1075) ;  /* 0x0000000052087348 */ /* 0x000fea0003c00000 */
[----:B------:R0:W1:Y:S02]  /*32b0*/  SHFL.BFLY P1, R86, R119, R87, R90 ;  /* 0x0c00005777567389 */ /* 0x000064000002005a */
[----:B01----:R-:W-:Y:S01]  /*32c0*/  ENDCOLLECTIVE ;  /* 0x000000000000791b */ /* 0x003fe20003800000 */
.L_x_1075:
[----:B------:R-:W-:-:S05]  /*32d0*/  FADD.FTZ R69, R69, R120 ;  /* 0x0000007845457221 */ /* 0x000fca0000010000 */
[----:B------:R-:W-:Y:S02]  /*32e0*/  MOV R119, R69 ;  /* 0x0000004500777202 */ /* 0x000fe40000000f00 */
[----:B------:R-:W-:-:S07]  /*32f0*/  MOV R71, R86 ;  /* 0x0000005600477202 */ /* 0x000fce0000000f00 */
[----:B------:R-:W-:Y:S05]  /*3300*/  WARPSYNC.COLLECTIVE R82, `(.L_x_1076) ;  /* 0x0000000052087348 */ /* 0x000fea0003c00000 */
[----:B------:R0:W1:Y:S02]  /*3310*/  SHFL.BFLY P1, R86, R119, R87, R90 ;  /* 0x0c00005777567389 */ /* 0x000064000002005a */
[----:B01----:R-:W-:Y:S01]  /*3320*/  ENDCOLLECTIVE ;  /* 0x000000000000791b */ /* 0x003fe20003800000 */
.L_x_1076:
[----:B------:R-:W-:Y:S01]  /*3330*/  FADD.FTZ R71, R68, R71 ;  /* 0x0000004744477221 */ /* 0x000fe20000010000 */
[----:B------:R-:W-:-:S04]  /*3340*/  HFMA2.MMA R87, -RZ, RZ, 0, 2.384185791015625e-07 ;  /* 0x00000004ff577435 */ /* 0x000fc800000001ff */
[----:B------:R-:W-:Y:S02]  /*3350*/  MOV R119, R71 ;  /* 0x0000004700777202 */ /* 0x000fe40000000f00 */
[----:B------:R-:W-:-:S07]  /*3360*/  MOV R70, R86 ;  /* 0x0000005600467202 */ /* 0x000fce0000000f00 */
[----:B------:R-:W-:Y:S05]  /*3370*/  WARPSYNC.COLLECTIVE R82, `(.L_x_1077) ;  /* 0x0000000052087348 */ /* 0x000fea0003c00000 */
[----:B------:R0:W1:Y:S02]  /*3380*/  SHFL.BFLY P1, R86, R119, R87, R90 ;  /* 0x0c00005777567389 */ /* 0x000064000002005a */
[----:B01----:R-:W-:Y:S01]  /*3390*/  ENDCOLLECTIVE ;  /* 0x000000000000791b */ /* 0x003fe20003800000 */
.L_x_1077:
[----:B------:R-:W-:-:S05]  /*33a0*/  FADD.FTZ R70, R69, R70 ;  /* 0x0000004645467221 */ /* 0x000fca0000010000 */
[----:B------:R-:W-:Y:S02]  /*33b0*/  MOV R119, R70 ;  /* 0x0000004600777202 */ /* 0x000fe40000000f00 */
[----:B------:R-:W-:-:S07]  /*33c0*/  MOV R72, R86 ;  /* 0x0000005600487202 */ /* 0x000fce0000000f00 */
[----:B------:R-:W-:Y:S05]  /*33d0*/  WARPSYNC.COLLECTIVE R82, `(.L_x_1078) ;  /* 0x0000000052087348 */ /* 0x000fea0003c00000 */
[----:B------:R0:W1:Y:S02]  /*33e0*/  SHFL.BFLY P1, R86, R119, R87, R90 ;  /* 0x0c00005777567389 */ /* 0x000064000002005a */
[----:B01----:R-:W-:Y:S01]  /*33f0*/  ENDCOLLECTIVE ;  /* 0x000000000000791b */ /* 0x003fe20003800000 */
.L_x_1078:
[----:B------:R-:W-:Y:S01]  /*3400*/  FADD.FTZ R72, R71, R72 ;  /* 0x0000004847487221 */ /* 0x000fe20000010000 */
[----:B------:R-:W-:-:S04]  /*3410*/  HFMA2.MMA R87, -RZ, RZ, 0, 4.76837158203125e-07 ;  /* 0x00000008ff577435 */ /* 0x000fc800000001ff */
[----:B------:R-:W-:Y:S02]  /*3420*/  MOV R119, R72 ;  /* 0x0000004800777202 */ /* 0x000fe40000000f00 */
[----:B------:R-:W-:-:S07]  /*3430*/  MOV R73, R86 ;  /* 0x0000005600497202 */ /* 0x000fce0000000f00 */
[----:B------:R-:W-:Y:S05]  /*3440*/  WARPSYNC.COLLECTIVE R82, `(.L_x_1079) ;  /* 0x0000000052087348 */ /* 0x000fea0003c00000 */
[----:B------:R0:W1:Y:S02]  /*3450*/  SHFL.BFLY P1, R86, R119, R87, R90 ;  /* 0x0c00005777567389 */ /* 0x000064000002005a */
[----:B01----:R-:W-:Y:S01]  /*3460*/  ENDCOLLECTIVE ;  /* 0x000000000000791b */ /* 0x003fe20003800000 */
.L_x_1079:
[----:B------:R-:W-:-:S05]  /*3470*/  FADD.FTZ R73, R70, R73 ;  /* 0x0000004946497221 */ /* 0x000fca0000010000 */
[----:B------:R-:W-:Y:S02]  /*3480*/  MOV R119, R73 ;  /* 0x0000004900777202 */ /* 0x000fe40000000f00 */
[----:B------:R-:W-:-:S07]  /*3490*/  MOV R75, R86 ;  /* 0x00000056004b7202 */ /* 0x000fce0000000f00 */
[----:B------:R-:W-:Y:S05]  /*34a0*/  WARPSYNC.COLLECTIVE R82, `(.L_x_1080) ;  /* 0x0000000052087348 */ /* 0x000fea0003c00000 */
[----:B------:R0:W1:Y:S02]  /*34b0*/  SHFL.BFLY P1, R86, R119, R87, R90 ;  /* 0x0c00005777567389 */ /* 0x000064000002005a */
[----:B01----:R-:W-:Y:S01]  /*34c0*/  ENDCOLLECTIVE ;  /* 0x000000000000791b */ /* 0x003fe20003800000 */
.L_x_1080:
[----:B------:R-:W-:Y:S01]  /*34d0*/  FADD.FTZ R75, R72, R75 ;  /* 0x0000004b484b7221 */ /* 0x000fe20000010000 */
[----:B------:R-:W-:-:S04]  /*34e0*/  HFMA2.MMA R87, -RZ, RZ, 0, 9.5367431640625e-07 ;  /* 0x00000010ff577435 */ /* 0x000fc800000001ff */
[----:B------:R-:W-:Y:S02]  /*34f0*/  MOV R119, R75 ;  /* 0x0000004b00777202 */ /* 0x000fe40000000f00 */
[----:B------:R-:W-:-:S07]  /*3500*/  MOV R74, R86 ;  /* 0x00000056004a7202 */ /* 0x000fce0000000f00 */
[----:B------:R-:W-:Y:S05]  /*3510*/  WARPSYNC.COLLECTIVE R82, `(.L_x_1081) ;  /* 0x0000000052087348 */ /* 0x000fea0003c00000 */
[----:B------:R0:W1:Y:S02]  /*3520*/  SHFL.BFLY P1, R86, R119, R87, R90 ;  /* 0x0c00005777567389 */ /* 0x000064000002005a */
[----:B01----:R-:W-:Y:S01]  /*3530*/  ENDCOLLECTIVE ;  /* 0x000000000000791b */ /* 0x003fe20003800000 */
.L_x_1081:
[----:B------:R-:W-:-:S05]  /*3540*/  FADD.FTZ R74, R73, R74 ;  /* 0x0000004a494a7221 */ /* 0x000fca0000010000 */
[----:B------:R-:W-:Y:S02]  /*3550*/  MOV R119, R74 ;  /* 0x0000004a00777202 */ /* 0x000fe40000000f00 */
[----:B------:R-:W-:-:S07]  /*3560*/  MOV R68, R86 ;  /* 0x0000005600447202 */ /* 0x000fce0000000f00 */
[----:B------:R-:W-:Y:S05]  /*3570*/  WARPSYNC.COLLECTIVE R82, `(.L_x_1082) ;  /* 0x0000000052087348 */ /* 0x000fea0003c00000 */
[----:B------:R0:W1:Y:S02]  /*3580*/  SHFL.BFLY P1, R86, R119, R87, R90 ;  /* 0x0c00005777567389 */ /* 0x000064000002005a */
[----:B01----:R-:W-:Y:S01]  /*3590*/  ENDCOLLECTIVE ;  /* 0x000000000000791b */ /* 0x003fe20003800000 */
.L_x_1082:
[----:B------:R-:W-:Y:S01]  /*35a0*/  MOV R69, R86 ;  /* 0x0000005600457202 */ /* 0x000fe20000000f00 */
[----:B------:R-:W-:Y:S06]  /*35b0*/  BRA `(.L_x_1083) ;  /* 0xffffffdc005c7947 */ /* 0x000fec000383ffff */
.L_x_1084:
        /* <DEDUP_REMOVED lines=12> */
.L_x_9094:


//--------------------- .text._ZN10layer_norm13ln_bwd_kernelINS_13Kernel_traitsI6__halfS2_S2_S2_fjLj512ELj1ELj4ELj1ELj16ENS_18Kernel_traits_baseILj512ES2_S2_S2_S2_fjLj128EEEEELb0ELb0ELb1ELb1EEEvNS_9BwdParamsE --------------------------
	.section	.text._ZN10layer_norm13ln_bwd_kernelINS_13Kernel_traitsI6__halfS2_S2_S2_fjLj512ELj1ELj4ELj1ELj16ENS_18Kernel_traits_baseILj512ES2_S2_S2_S2_fjLj128EEEEELb0ELb0ELb1ELb1EEEvNS_9BwdParamsE,"ax",@progbits
	.align	128
        .global         _ZN10layer_norm13ln_bwd_kernelINS_13Kernel_traitsI6__halfS2_S2_S2_fjLj512ELj1ELj4ELj1ELj16ENS_18Kernel_traits_baseILj512ES2_S2_S2_S2_fjLj128EEEEELb0ELb0ELb1ELb1EEEvNS_9BwdParamsE
        .type           _ZN10layer_norm13ln_bwd_kernelINS_13Kernel_traitsI6__halfS2_S2_S2_fjLj512ELj1ELj4ELj1ELj16ENS_18Kernel_traits_baseILj512ES2_S2_S2_S2_fjLj128EEEEELb0ELb0ELb1ELb1EEEvNS_9BwdParamsE,@function
        .size           _ZN10layer_norm13ln_bwd_kernelINS_13Kernel_traitsI6__halfS2_S2_S2_fjLj512ELj1ELj4ELj1ELj16ENS_18Kernel_traits_baseILj512ES2_S2_S2_S2_fjLj128EEEEELb0ELb0ELb1ELb1EEEvNS_9BwdParamsE,(.L_x_9095 - _ZN10layer_norm13ln_bwd_kernelINS_13Kernel_traitsI6__halfS2_S2_S2_fjLj512ELj1ELj4ELj1ELj16ENS_18Kernel_traits_baseILj512ES2_S2_S2_S2_fjLj128EEEEELb0ELb0ELb1ELb1EEEvNS_9BwdParamsE)
        .other          _ZN10layer_norm13ln_bwd_kernelINS_13Kernel_traitsI6__halfS2_S2_S2_fjLj512ELj1ELj4ELj1ELj16ENS_18Kernel_traits_baseILj512ES2_S2_S2_S2_fjLj128EEEEELb0ELb0ELb1ELb1EEEvNS_9BwdParamsE,@"STO_CUDA_ENTRY STV_DEFAULT"
_ZN10layer_norm13ln_bwd_kernelINS_13Kernel_traitsI6__halfS2_S2_S2_fjLj512ELj1ELj4ELj1ELj16ENS_18Kernel_traits_baseILj512ES2_S2_S2_S2_fjLj128EEEEELb0ELb0ELb1ELb1EEEvNS_9BwdParamsE:
.text._ZN10layer_norm13ln_bwd_kernelINS_13Kernel_traitsI6__halfS2_S2_S2_fjLj512ELj1ELj4ELj1ELj16ENS_18Kernel_traits_baseILj512ES2_S2_S2_S2_fjLj128EEEEELb0ELb0ELb1ELb1EEEvNS_9BwdParamsE:
        /* <DEDUP_REMOVED lines=30> */
.L_x_1086:
[----:B------:R-:W-:Y:S01]  /*01e0*/  SHF.L.U32 R0, R86, 0x4, RZ ;  /* 0x0000000456007819 */ /* 0x000fe200000006ff */
[----:B------:R-:W-:-:S03]  /*01f0*/  ULDC.64 UR6, c[0x0][0x260] ;  /* 0x0000980000067ab9 */ /* 0x000fc60000000a00 */
[----:B------:R-:W-:-:S04]  /*0200*/  LOP3.LUT R0, R0, 0x1f0, RZ, 0xc0, !PT ;  /* 0x000001f000007812 */ /* 0x000fc800078ec0ff */
[----:B------:R-:W-:-:S04]  /*0210*/  IADD3 R2, P0, R0, UR6, RZ ;  /* 0x0000000600027c10 */ /* 0x000fc8000ff1e0ff */
[----:B------:R-:W-:-:S05]  /*0220*/  IADD3.X R3, RZ, UR7, RZ, P0, !PT ;  /* 0x00000007ff037c10 */ /* 0x000fca00087fe4ff */
[----:B------:R-:W2:Y:S04]  /*0230*/  LDG.E.128 R4, desc[UR4][R2.64] ;  /* 0x0000000402047981 */ /* 0x000ea8000c1e1d00 */
[----:B------:R0:W3:Y:S01]  /*0240*/  LDG.E.128 R16, desc[UR4][R2.64+0x200] ;  /* 0x0002000402107981 */ /* 0x0000e2000c1e1d00 */
        /* <DEDUP_REMOVED lines=9> */
[----:B0-----:R-:W-:-:S02]  /*02e0*/  LOP3.LUT R2, R86, 0x1f, RZ, 0xc0, !PT ;  /* 0x0000001f56027812 */ /* 0x001fc400078ec0ff */
[----:B------:R-:W-:Y:S02]  /*02f0*/  CS2R R44, SRZ ;  /* 0x00000000002c7805 */ /* 0x000fe4000001ff00 */
[----:B------:R-:W-:Y:S02]  /*0300*/  CS2R R62, SRZ ;  /* 0x00000000003e7805 */ /* 0x000fe4000001ff00 */
[----:B------:R-:W-:Y:S02]  /*0310*/  CS2R R60, SRZ ;  /* 0x00000000003c7805 */ /* 0x000fe4000001ff00 */
[----:B------:R-:W-:Y:S02]  /*0320*/  CS2R R58, SRZ ;  /* 0x00000000003a7805 */ /* 0x000fe4000001ff00 */
[----:B------:R-:W-:Y:S02]  /*0330*/  CS2R R56, SRZ ;  /* 0x0000000000387805 */ /* 0x000fe4000001ff00 */
[----:B------:R-:W-:-:S02]  /*0340*/  CS2R R54, SRZ ;  /* 0x0000000000367805 */ /* 0x000fc4000001ff00 */
[----:B------:R-:W-:Y:S01]  /*0350*/  CS2R R52, SRZ ;  /* 0x0000000000347805 */ /* 0x000fe2000001ff00 */
[--C-:B--2---:R-:W-:Y:S02]  /*0360*/  HADD2.F32 R84, -RZ, R4.reuse.H0_H0 ;  /* 0x20000004ff547230 */ /* 0x104fe40000004100 */
[----:B------:R-:W-:Y:S02]  /*0370*/  HADD2.F32 R83, -RZ, R4.H1_H1 ;  /* 0x30000004ff537230 */ /* 0x000fe40000004100 */
[----:B------:R-:W0:Y:S01]  /*0380*/  LDC.U8 R4, c[0x0][0x2a0] ;  /* 0x0000a800ff047b82 */ /* 0x000e220000000000 */
[--C-:B------:R-:W-:Y:S02]  /*0390*/  HADD2.F32 R82, -RZ, R5.reuse.H0_H0 ;  /* 0x20000005ff527230 */ /* 0x100fe40000004100 */
[----:B------:R-:W-:Y:S02]  /*03a0*/  HADD2.F32 R81, -RZ, R5.H1_H1 ;  /* 0x30000005ff517230 */ /* 0x000fe40000004100 */
[----:B------:R-:W-:-:S02]  /*03b0*/  HADD2.F32 R80, -RZ, R6.H0_H0 ;  /* 0x20000006ff507230 */ /* 0x000fc40000004100 */
[----:B------:R-:W-:Y:S02]  /*03c0*/  HADD2.F32 R15, -RZ, R6.H1_H1 ;  /* 0x30000006ff0f7230 */ /* 0x000fe40000004100 */
[--C-:B------:R-:W-:Y:S02]  /*03d0*/  HADD2.F32 R14, -RZ, R7.reuse.H0_H0 ;  /* 0x20000007ff0e7230 */ /* 0x100fe40000004100 */
[----:B------:R-:W-:Y:S02]  /*03e0*/  HADD2.F32 R13, -RZ, R7.H1_H1 ;  /* 0x30000007ff0d7230 */ /* 0x000fe40000004100 */
[--C-:B---3--:R-:W-:Y:S02]  /*03f0*/  HADD2.F32 R12, -RZ, R16.reuse.H0_H0 ;  /* 0x20000010ff0c7230 */ /* 0x108fe40000004100 */
[----:B------:R-:W-:Y:S02]  /*0400*/  HADD2.F32 R11, -RZ, R16.H1_H1 ;  /* 0x30000010ff0b7230 */ /* 0x000fe40000004100 */
[----:B------:R-:W-:-:S02]  /*0410*/  HADD2.F32 R10, -RZ, R17.H0_H0 ;  /* 0x20000011ff0a7230 */ /* 0x000fc40000004100 */
[----:B------:R-:W-:Y:S02]  /*0420*/  HADD2.F32 R9, -RZ, R17.H1_H1 ;  /* 0x30000011ff097230 */ /* 0x000fe40000004100 */
[--C-:B------:R-:W-:Y:S02]  /*0430*/  HADD2.F32 R8, -RZ, R18.reuse.H0_H0 ;  /* 0x20000012ff087230 */ /* 0x100fe40000004100 */
[----:B------:R-:W-:Y:S02]  /*0440*/  HADD2.F32 R7, -RZ, R18.H1_H1 ;  /* 0x30000012ff077230 */ /* 0x000fe40000004100 */
[--C-:B------:R-:W-:Y:S02]  /*0450*/  HADD2.F32 R6, -RZ, R19.reuse.H0_H0 ;  /* 0x20000013ff067230 */ /* 0x100fe40000004100 */
[----:B------:R-:W-:-:S07]  /*0460*/  HADD2.F32 R5, -RZ, R19.H1_H1 ;  /* 0x30000013ff057230 */ /* 0x000fce0000004100 */
.L_x_1140:
        /* <DEDUP_REMOVED lines=8> */
[----:B------:R0:W5:Y:S01]  /*04f0*/  LDG.E R87, desc[UR4][R118.64] ;  /* 0x0000000476577981 */ /* 0x000162000c1e1900 */
[----:B---3--:R-:W-:-:S05]  /*0500*/  IMAD.WIDE R76, R85, 0x4, R76 ;  /* 0x00000004554c7825 */ /* 0x008fca00078e024c */
[----:B------:R3:W5:Y:S01]  /*0510*/  LDG.E R89, desc[UR4][R76.64] ;  /* 0x000000044c597981 */ /* 0x000762000c1e1900 */
[----:B-1----:R-:W-:-:S05]  /*0520*/  IMAD R0, R85, R90, RZ ;  /* 0x0000005a55007224 */ /* 0x002fca00078e02ff */
[----:B------:R-:W-:-:S04]  /*0530*/  SHF.R.S32.HI R91, RZ, 0x1f, R0 ;  /* 0x0000001fff5b7819 */ /* 0x000fc80000011400 */
[----:B------:R-:W-:-:S04]  /*0540*/  LEA.HI R91, R91, R0, RZ, 0x3 ;  /* 0x000000005b5b7211 */ /* 0x000fc800078f18ff */
[----:B------:R-:W-:Y:S01]  /*0550*/  LEA.HI.SX32 R88, R91, R2, 0x1d ;  /* 0x000000025b587211 */ /* 0x000fe200078feaff */
[----:B------:R-:W-:Y:S03]  /*0560*/  BSSY B1, `(.L_x_1088) ;  /* 0x00000be000017945 */ /* 0x000fe60003800000 */
[C---:B------:R-:W-:Y:S01]  /*0570*/  IADD3 R0, R88.reuse, 0x20, RZ ;  /* 0x0000002058007810 */ /* 0x040fe20007ffe0ff */
[----:B--2---:R-:W-:-:S04]  /*0580*/  IMAD.WIDE.U32 R96, R88, 0x10, R94 ;  /* 0x0000001058607825 */ /* 0x004fc800078e005e */
[----:B------:R-:W-:Y:S01]  /*0590*/  IMAD.WIDE.U32 R94, R0, 0x10, R94 ;  /* 0x00000010005e7825 */ /* 0x000fe200078e005e */
[----:B----4-:R-:W-:-:S13]  /*05a0*/  ISETP.GT.AND P1, PT, R78, RZ, PT ;  /* 0x000000ff4e00720c */ /* 0x010fda0003f24270 */
[----:B0--3--:R-:W-:Y:S05]  /*05b0*/  @P1 BRA `(.L_x_1089) ;  /* 0x0000000000301947 */ /* 0x009fea0003800000 */
[----:B------:R-:W-:Y:S01]  /*05c0*/  MOV R92, UR12 ;  /* 0x0000000c005c7c02 */ /* 0x000fe20008000f00 */
[----:B------:R-:W-:Y:S01]  /*05d0*/  HFMA2.MMA R78, -RZ, RZ, 0, 0 ;  /* 0x00000000ff4e7435 */ /* 0x000fe200000001ff */
[----:B------:R-:W-:Y:S02]  /*05e0*/  MOV R91, UR13 ;  /* 0x0000000d005b7c02 */ /* 0x000fe40008000f00 */
[----:B------:R-:W-:Y:S02]  /*05f0*/  ISETP.NE.U32.AND P0, PT, R92, RZ, PT ;  /* 0x000000ff5c00720c */ /* 0x000fe40003f05070 */
[----:B------:R-:W-:Y:S02]  /*0600*/  MOV R76, RZ ;  /* 0x000000ff004c7202 */ /* 0x000fe40000000f00 */
[----:B------:R-:W-:-:S13]  /*0610*/  ISETP.NE.AND.EX P0, PT, R91, RZ, PT, P0 ;  /* 0x000000ff5b00720c */ /* 0x000fda0003f05300 */
[----:B------:R-:W-:Y:S05]  /*0620*/  @!P0 BRA `(.L_x_1090) ;  /* 0x0000000800c48947 */ /* 0x000fea0003800000 */
[----:B------:R0:W5:Y:S04]  /*0630*/  LDG.E.128 R20, desc[UR4][R96.64] ;  /* 0x0000000460147981 */ /* 0x000168000c1e1d00 */
[----:B------:R0:W5:Y:S01]  /*0640*/  LDG.E.128 R16, desc[UR4][R94.64] ;  /* 0x000000045e107981 */ /* 0x000162000c1e1d00 */
[----:B------:R-:W-:Y:S02]  /*0650*/  MOV R78, RZ ;  /* 0x000000ff004e7202 */ /* 0x000fe40000000f00 */
[----:B------:R-:W-:Y:S01]  /*0660*/  MOV R76, RZ ;  /* 0x000000ff004c7202 */ /* 0x000fe20000000f00 */
[----:B------:R-:W-:Y:S06]  /*0670*/  BRA `(.L_x_1090) ;  /* 0x0000000800b07947 */ /* 0x000fec0003800000 */
.L_x_1089:
[----:B------:R-:W-:Y:S01]  /*0680*/  IADD3 R3, R78, -0x1, RZ ;  /* 0xffffffff4e037810 */ /* 0x000fe20007ffe0ff */
[----:B------:R-:W0:Y:S04]  /*0690*/  LDC.64 R76, c[0x0][0x2b8] ;  /* 0x0000ae00ff4c7b82 */ /* 0x000e280000000a00 */
[----:B------:R-:W-:-:S04]  /*06a0*/  IMAD R3, R3, R90, RZ ;  /* 0x0000005a03037224 */ /* 0x000fc800078e02ff */
[----:B------:R-:W1:Y:S01]  /*06b0*/  LDC.64 R72, c[0x0][0x238] ;  /* 0x00008e00ff487b82 */ /* 0x000e620000000a00 */
[----:B------:R-:W-:-:S04]  /*06c0*/  SHF.R.S32.HI R2, RZ, 0x1f, R3 ;  /* 0x0000001fff027819 */ /* 0x000fc80000011403 */
[----:B------:R-:W-:Y:S02]  /*06d0*/  LEA.HI R3, R2, R3, RZ, 0x3 ;  /* 0x0000000302037211 */ /* 0x000fe400078f18ff */
[----:B------:R-:W-:Y:S01]  /*06e0*/  LOP3.LUT R2, R86, 0x1f, RZ, 0xc0, !PT ;  /* 0x0000001f56027812 */ /* 0x000fe200078ec0ff */
[----:B------:R-:W2:Y:S03]  /*06f0*/  LDC.64 R74, c[0x0][0x250] ;  /* 0x00009400ff4a7b82 */ /* 0x000ea60000000a00 */
[----:B------:R-:W-:-:S05]  /*0700*/  LEA.HI.SX32 R3, R3, R2, 0x1d ;  /* 0x0000000203037211 */ /* 0x000fca00078feaff */
[----:B0-----:R-:W-:-:S06]  /*0710*/  IMAD.WIDE.U32 R68, R3, 0x10, R76 ;  /* 0x0000001003447825 */ /* 0x001fcc00078e004c */
[----:B------:R-:W3:Y:S01]  /*0720*/  LDG.E.128 R68, desc[UR4][R68.64] ;  /* 0x0000000444447981 */ /* 0x000ee2000c1e1d00 */
[----:B-1----:R-:W-:-:S04]  /*0730*/  IMAD.WIDE.U32 R64, R88, 0x10, R72 ;  /* 0x0000001058407825 */ /* 0x002fc800078e0048 */
[----:B--2---:R-:W-:Y:S02]  /*0740*/  IMAD.WIDE R98, R85, 0x4, R74 ;  /* 0x0000000455627825 */ /* 0x004fe400078e024a */
[----:B------:R-:W2:Y:S02]  /*0750*/  LDG.E.128 R64, desc[UR4][R64.64] ;  /* 0x0000000440407981 */ /* 0x000ea4000c1e1d00 */
[----:B------:R-:W-:Y:S02]  /*0760*/  IMAD.WIDE.U32 R72, R0, 0x10, R72 ;  /* 0x0000001000487825 */ /* 0x000fe400078e0048 */
[----:B------:R-:W4:Y:S01]  /*0770*/  LDG.E R98, desc[UR4][R98.64] ;  /* 0x0000000462627981 */ /* 0x000f22000c1e1900 */
[----:B------:R-:W-:-:S03]  /*0780*/  IADD3 R3, R3, 0x20, RZ ;  /* 0x0000002003037810 */ /* 0x000fc60007ffe0ff */
[----:B------:R-:W4:Y:S02]  /*0790*/  LDG.E.128 R72, desc[UR4][R72.64] ;  /* 0x0000000448487981 */ /* 0x000f24000c1e1d00 */
[----:B------:R-:W-:-:S06]  /*07a0*/  IMAD.WIDE.U32 R76, R3, 0x10, R76 ;  /* 0x00000010034c7825 */ /* 0x000fcc00078e004c */
[----:B------:R-:W4:Y:S01]  /*07b0*/  LDG.E.128 R76, desc[UR4][R76.64] ;  /* 0x000000044c4c7981 */ /* 0x000f22000c1e1d00 */
[----:B------:R-:W-:Y:S02]  /*07c0*/  MOV R92, UR12 ;  /* 0x0000000c005c7c02 */ /* 0x000fe40008000f00 */
[----:B------:R-:W-:Y:S02]  /*07d0*/  MOV R91, UR13 ;  /* 0x0000000d005b7c02 */ /* 0x000fe40008000f00 */
[----:B------:R-:W-:-:S04]  /*07e0*/  ISETP.NE.U32.AND P0, PT, R92, RZ, PT ;  /* 0x000000ff5c00720c */ /* 0x000fc80003f05070 */
[----:B------:R-:W-:-:S13]  /*07f0*/  ISETP.NE.AND.EX P0, PT, R91, RZ, PT, P0 ;  /* 0x000000ff5b00720c */ /* 0x000fda0003f05300 */
[----:B------:R-:W5:Y:S04]  /*0800*/  @P0 LDG.E.128 R20, desc[UR4][R96.64] ;  /* 0x0000000460140981 */ /* 0x000f68000c1e1d00 */
[----:B------:R3:W5:Y:S01]  /*0810*/  @P0 LDG.E.128 R16, desc[UR4][R94.64] ;  /* 0x000000045e100981 */ /* 0x000762000c1e1d00 */
[----:B------:R-:W-:Y:S01]  /*0820*/  ISETP.NE.AND P0, PT, R4, RZ, PT ;  /* 0x000000ff0400720c */ /* 0x000fe20003f05270 */
[--C-:B---3--:R-:W-:Y:S02]  /*0830*/  HADD2.F32 R95, -RZ, R71.reuse.H0_H0 ;  /* 0x20000047ff5f7230 */ /* 0x108fe40000004100 */
[----:B------:R-:W-:Y:S02]  /*0840*/  HADD2.F32 R94, -RZ, R71.H1_H1 ;  /* 0x30000047ff5e7230 */ /* 0x000fe40000004100 */
[----:B------:R-:W-:-:S02]  /*0850*/  HADD2.F32 R99, -RZ, R68.H0_H0 ;  /* 0x20000044ff637230 */ /* 0x000fc40000004100 */
[--C-:B--2---:R-:W-:Y:S02]  /*0860*/  HADD2.F32 R3, -RZ, R64.reuse.H0_H0 ;  /* 0x20000040ff037230 */ /* 0x104fe40000004100 */
[----:B------:R-:W-:Y:S02]  /*0870*/  HADD2.F32 R93, -RZ, R64.H1_H1 ;  /* 0x30000040ff5d7230 */ /* 0x000fe40000004100 */
[--C-:B------:R-:W-:Y:S01]  /*0880*/  HADD2.F32 R100, -RZ, R65.reuse.H0_H0 ;  /* 0x20000041ff647230 */ /* 0x100fe20000004100 */
[----:B----4-:R-:W-:Y:S01]  /*0890*/  FSEL R71, R98, RZ, !P0 ;  /* 0x000000ff62477208 */ /* 0x010fe20004000000 */
[----:B------:R-:W-:Y:S02]  /*08a0*/  HADD2.F32 R65, -RZ, R65.H1_H1 ;  /* 0x30000041ff417230 */ /* 0x000fe40000004100 */
[----:B------:R-:W-:Y:S02]  /*08b0*/  HADD2.F32 R106, -RZ, R67.H0_H0 ;  /* 0x20000043ff6a7230 */ /* 0x000fe40000004100 */
[----:B------:R-:W-:-:S02]  /*08c0*/  HADD2.F32 R105, -RZ, R66.H1_H1 ;  /* 0x30000042ff697230 */ /* 0x000fc40000004100 */
[----:B------:R-:W-:Y:S02]  /*08d0*/  HADD2.F32 R67, -RZ, R67.H1_H1 ;  /* 0x30000043ff437230 */ /* 0x000fe40000004100 */
[C---:B------:R-:W-:Y:S01]  /*08e0*/  FADD.FTZ R64, -R71.reuse, R3 ;  /* 0x0000000347407221 */ /* 0x040fe20000010100 */
[----:B------:R-:W-:Y:S02]  /*08f0*/  HADD2.F32 R103, -RZ, R66.H0_H0 ;  /* 0x20000042ff677230 */ /* 0x000fe40000004100 */
[C---:B------:R-:W-:Y:S01]  /*0900*/  FADD.FTZ R66, -R71.reuse, R93 ;  /* 0x0000005d47427221 */ /* 0x040fe20000010100 */
[----:B------:R-:W-:Y:S02]  /*0910*/  HADD2.F32 R102, -RZ, R68.H1_H1 ;  /* 0x30000044ff667230 */ /* 0x000fe40000004100 */
[----:B------:R-:W-:Y:S01]  /*0920*/  FADD.FTZ R68, -R71, R100 ;  /* 0x0000006447447221 */ /* 0x000fe20000010100 */
        /* <DEDUP_REMOVED lines=8> */
[----:B-----5:R-:W-:Y:S01]  /*09b0*/  FMUL.FTZ R3, R87, R64 ;  /* 0x0000004057037220 */ /* 0x020fe20000410000 */
[----:B------:R-:W-:-:S02]  /*09c0*/  HADD2.F32 R104, -RZ, R69.H1_H1 ;  /* 0x30000045ff687230 */ /* 0x000fc40000004100 */
[C---:B------:R-:W-:Y:S01]  /*09d0*/  FMUL.FTZ R64, R87.reuse, R66 ;  /* 0x0000004257407220 */ /* 0x040fe20000410000 */
[--C-:B------:R-:W-:Y:S02]  /*09e0*/  HADD2.F32 R69, -RZ, R72.reuse.H0_H0 ;  /* 0x20000048ff457230 */ /* 0x100fe40000004100 */
[C---:B------:R-:W-:Y:S01]  /*09f0*/  FMUL.FTZ R65, R87.reuse, R68 ;  /* 0x0000004457417220 */ /* 0x040fe20000410000 */
[----:B------:R-:W-:Y:S01]  /*0a00*/  FMUL.FTZ R66, R87, R70 ;  /* 0x0000004657427220 */ /* 0x000fe20000410000 */
[----:B------:R-:W-:Y:S01]  /*0a10*/  FADD.FTZ R98, -R71, R106 ;  /* 0x0000006a47627221 */ /* 0x000fe20000010100 */
[C---:B------:R-:W-:Y:S01]  /*0a20*/  FMUL.FTZ R68, R87.reuse, R74 ;  /* 0x0000004a57447220 */ /* 0x040fe20000410000 */
[----:B------:R-:W-:Y:S01]  /*0a30*/  FMUL.FTZ R70, R87, R100 ;  /* 0x0000006457467220 */ /* 0x000fe20000410000 */
[----:B------:R-:W-:Y:S02]  /*0a40*/  HADD2.F32 R108, -RZ, R72.H1_H1 ;  /* 0x30000048ff6c7230 */ /* 0x000fe40000004100 */
[----:B------:R-:W-:Y:S01]  /*0a50*/  FMUL.FTZ R100, R84, R99 ;  /* 0x0000006354647220 */ /* 0x000fe20000410000 */
[----:B------:R-:W-:-:S02]  /*0a60*/  HADD2.F32 R114, -RZ, R73.H0_H0 ;  /* 0x20000049ff727230 */ /* 0x000fc40000004100 */
[----:B------:R-:W-:Y:S02]  /*0a70*/  HADD2.F32 R118, -RZ, R73.H1_H1 ;  /* 0x30000049ff767230 */ /* 0x000fe40000004100 */
[--C-:B------:R-:W-:Y:S02]  /*0a80*/  HADD2.F32 R124, -RZ, R75.reuse.H0_H0 ;  /* 0x2000004bff7c7230 */ /* 0x100fe40000004100 */
[----:B------:R-:W-:Y:S02]  /*0a90*/  HADD2.F32 R116, -RZ, R75.H1_H1 ;  /* 0x3000004bff747230 */ /* 0x000fe40000004100 */
[C---:B------:R-:W-:Y:S01]  /*0aa0*/  FADD.FTZ R72, -R71.reuse, R103 ;  /* 0x0000006747487221 */ /* 0x040fe20000010100 */
[----:B------:R-:W-:Y:S01]  /*0ab0*/  FADD.FTZ R106, -R71, R69 ;  /* 0x00000045476a7221 */ /* 0x000fe20000010100 */
[--C-:B------:R-:W-:Y:S02]  /*0ac0*/  HADD2.F32 R107, -RZ, R76.reuse.H0_H0 ;  /* 0x2000004cff6b7230 */ /* 0x100fe40000004100 */
[----:B------:R-:W-:Y:S01]  /*0ad0*/  FMUL.FTZ R69, R87, R98 ;  /* 0x0000006257457220 */ /* 0x000fe20000410000 */
[----:B------:R-:W-:-:S02]  /*0ae0*/  HADD2.F32 R110, -RZ, R76.H1_H1 ;  /* 0x3000004cff6e7230 */ /* 0x000fc40000004100 */
[----:B------:R-:W-:Y:S01]  /*0af0*/  FFMA.FTZ R52, R3, R99, R52 ;  /* 0x0000006303347223 */ /* 0x000fe20000010034 */
[--C-:B------:R-:W-:Y:S02]  /*0b00*/  HADD2.F32 R109, -RZ, R77.reuse.H0_H0 ;  /* 0x2000004dff6d7230 */ /* 0x100fe40000004100 */
[----:B------:R-:W-:Y:S01]  /*0b10*/  FADD.FTZ R40, R40, R99 ;  /* 0x0000006328287221 */ /* 0x000fe20000010000 */
[----:B------:R-:W-:Y:S02]  /*0b20*/  HADD2.F32 R112, -RZ, R77.H1_H1 ;  /* 0x3000004dff707230 */ /* 0x000fe40000004100 */
[-C--:B------:R-:W-:Y:S01]  /*0b30*/  FFMA.FTZ R57, R68, R96.reuse, R57 ;  /* 0x0000006044397223 */ /* 0x080fe20000010039 */
[----:B------:R-:W-:Y:S01]  /*0b40*/  FADD.FTZ R37, R37, R96 ;  /* 0x0000006025257221 */ /* 0x000fe20000010000 */
[----:B------:R-:W-:Y:S01]  /*0b50*/  FMUL.FTZ R103, R15, R96 ;  /* 0x000000600f677220 */ /* 0x000fe20000410000 */
[--C-:B------:R-:W-:Y:S02]  /*0b60*/  HADD2.F32 R77, -RZ, R79.reuse.H0_H0 ;  /* 0x2000004fff4d7230 */ /* 0x100fe40000004100 */
[----:B------:R-:W-:Y:S01]  /*0b70*/  FMUL.FTZ R99, R83, R102 ;  /* 0x0000006653637220 */ /* 0x000fe20000410000 */
[----:B------:R-:W-:-:S02]  /*0b80*/  HADD2.F32 R76, -RZ, R79.H1_H1 ;  /* 0x3000004fff4c7230 */ /* 0x000fc40000004100 */
[----:B------:R-:W-:Y:S01]  /*0b90*/  FADD.FTZ R96, RZ, R100 ;  /* 0x00000064ff607221 */ /* 0x000fe20000010000 */
[C---:B------:R-:W-:Y:S01]  /*0ba0*/  FADD.FTZ R108, -R71.reuse, R108 ;  /* 0x0000006c476c7221 */ /* 0x040fe20000010100 */
[C---:B------:R-:W-:Y:S01]  /*0bb0*/  FADD.FTZ R114, -R71.reuse, R114 ;  /* 0x0000007247727221 */ /* 0x040fe20000010100 */
[C---:B------:R-:W-:Y:S01]  /*0bc0*/  FADD.FTZ R118, -R71.reuse, R118 ;  /* 0x0000007647767221 */ /* 0x040fe20000010100 */
[C---:B------:R-:W-:Y:S01]  /*0bd0*/  FADD.FTZ R120, -R71.reuse, R120 ;  /* 0x0000007847787221 */ /* 0x040fe20000010100 */
[C---:B------:R-:W-:Y:S01]  /*0be0*/  FADD.FTZ R122, -R71.reuse, R122 ;  /* 0x0000007a477a7221 */ /* 0x040fe20000010100 */
[C---:B------:R-:W-:Y:S01]  /*0bf0*/  FADD.FTZ R124, -R71.reuse, R124 ;  /* 0x0000007c477c7221 */ /* 0x040fe20000010100 */
[----:B------:R-:W-:Y:S01]  /*0c00*/  FADD.FTZ R116, -R71, R116 ;  /* 0x0000007447747221 */ /* 0x000fe20000010100 */
[----:B------:R-:W-:Y:S01]  /*0c10*/  FFMA.FTZ R79, R3, R100, RZ ;  /* 0x00000064034f7223 */ /* 0x000fe200000100ff */
[----:B------:R-:W-:Y:S01]  /*0c20*/  FMUL.FTZ R71, R87, R106 ;  /* 0x0000006a57477220 */ /* 0x000fe20000410000 */
[----:B------:R-:W-:Y:S01]  /*0c30*/  FFMA.FTZ R53, R64, R102, R53 ;  /* 0x0000006640357223 */ /* 0x000fe20000010035 */
[----:B------:R-:W-:Y:S01]  /*0c40*/  FADD.FTZ R41, R41, R102 ;  /* 0x0000006629297221 */ /* 0x000fe20000010000 */
[-C--:B------:R-:W-:Y:S01]  /*0c50*/  FFMA.FTZ R58, R69, R95.reuse, R58 ;  /* 0x0000005f453a7223 */ /* 0x080fe2000001003a */
[----:B------:R-:W-:Y:S01]  /*0c60*/  FADD.FTZ R38, R38, R95 ;  /* 0x0000005f26267221 */ /* 0x000fe20000010000 */
[----:B------:R-:W-:Y:S01]  /*0c70*/  FMUL.FTZ R106, R14, R95 ;  /* 0x0000005f0e6a7220 */ /* 0x000fe20000410000 */
[----:B------:R-:W-:Y:S01]  /*0c80*/  FMUL.FTZ R102, R82, R101 ;  /* 0x0000006552667220 */ /* 0x000fe20000410000 */
[----:B------:R-:W-:Y:S01]  /*0c90*/  FADD.FTZ R95, R96, R99 ;  /* 0x00000063605f7221 */ /* 0x000fe20000010000 */
[----:B------:R-:W-:Y:S01]  /*0ca0*/  FFMA.FTZ R96, R64, R99, R79 ;  /* 0x0000006340607223 */ /* 0x000fe2000001004f */
[C---:B------:R-:W-:Y:S01]  /*0cb0*/  FMUL.FTZ R67, R87.reuse, R72 ;  /* 0x0000004857437220 */ /* 0x040fe20000410000 */
[----:B------:R-:W-:Y:S01]  /*0cc0*/  FMUL.FTZ R72, R87, R108 ;  /* 0x0000006c57487220 */ /* 0x000fe20000410000 */
[----:B------:R-:W-:Y:S01]  /*0cd0*/  FFMA.FTZ R54, R65, R101, R54 ;  /* 0x0000006541367223 */ /* 0x000fe20000010036 */
[----:B------:R-:W-:Y:S01]  /*0ce0*/  FADD.FTZ R42, R42, R101 ;  /* 0x000000652a2a7221 */ /* 0x000fe20000010000 */
[----:B------:R-:W-:Y:S01]  /*0cf0*/  FMUL.FTZ R101, R81, R104 ;  /* 0x0000006851657220 */ /* 0x000fe20000410000 */
[----:B------:R-:W-:Y:S01]  /*0d00*/  FADD.FTZ R108, R95, R102 ;  /* 0x000000665f6c7221 */ /* 0x000fe20000010000 */
[----:B------:R-:W-:Y:S01]  /*0d10*/  FFMA.FTZ R79, R65, R102, R96 ;  /* 0x00000066414f7223 */ /* 0x000fe20000010060 */
[----:B------:R-:W-:Y:S01]  /*0d20*/  FFMA.FTZ R55, R66, R104, R55 ;  /* 0x0000006842377223 */ /* 0x000fe20000010037 */
[----:B------:R-:W-:Y:S01]  /*0d30*/  FADD.FTZ R43, R43, R104 ;  /* 0x000000682b2b7221 */ /* 0x000fe20000010000 */
[----:B------:R-:W-:Y:S01]  /*0d40*/  FMUL.FTZ R104, R80, R97 ;  /* 0x0000006150687220 */ /* 0x000fe20000410000 */
[-C--:B------:R-:W-:Y:S01]  /*0d50*/  FFMA.FTZ R59, R70, R94.reuse, R59 ;  /* 0x0000005e463b7223 */ /* 0x080fe2000001003b */
[----:B------:R-:W-:Y:S01]  /*0d60*/  FADD.FTZ R39, R39, R94 ;  /* 0x0000005e27277221 */ /* 0x000fe20000010000 */
[----:B------:R-:W-:Y:S01]  /*0d70*/  FMUL.FTZ R105, R13, R94 ;  /* 0x0000005e0d697220 */ /* 0x000fe20000410000 */
[----:B------:R-:W-:Y:S01]  /*0d80*/  FADD.FTZ R95, R108, R101 ;  /* 0x000000656c5f7221 */ /* 0x000fe20000010000 */
[----:B------:R-:W-:-:S03]  /*0d90*/  FFMA.FTZ R94, R66, R101, R79 ;  /* 0x00000065425e7223 */ /* 0x000fc6000001004f */
[----:B------:R-:W-:Y:S01]  /*0da0*/  FADD.FTZ R96, R95, R104 ;  /* 0x000000685f607221 */ /* 0x000fe20000010000 */
[----:B------:R-:W-:-:S03]  /*0db0*/  FFMA.FTZ R79, R67, R104, R94 ;  /* 0x00000068434f7223 */ /* 0x000fc6000001005e */
[----:B------:R-:W-:Y:S01]  /*0dc0*/  FADD.FTZ R95, R96, R103 ;  /* 0x00000067605f7221 */ /* 0x000fe20000010000 */
[----:B------:R-:W-:-:S03]  /*0dd0*/  FFMA.FTZ R94, R68, R103, R79 ;  /* 0x00000067445e7223 */ /* 0x000fc6000001004f */
[----:B------:R-:W-:Y:S01]  /*0de0*/  FADD.FTZ R96, R95, R106 ;  /* 0x0000006a5f607221 */ /* 0x000fe20000010000 */
[----:B------:R-:W-:Y:S01]  /*0df0*/  FFMA.FTZ R79, R69, R106, R94 ;  /* 0x0000006a454f7223 */ /* 0x000fe2000001005e */
[----:B------:R-:W-:Y:S02]  /*0e00*/  FMUL.FTZ R108, R12, R107 ;  /* 0x0000006b0c6c7220 */ /* 0x000fe40000410000 */
[----:B------:R-:W-:Y:S01]  /*0e10*/  FADD.FTZ R95, R96, R105 ;  /* 0x00000069605f7221 */ /* 0x000fe20000010000 */
[----:B------:R-:W-:Y:S01]  /*0e20*/  FFMA.FTZ R96, R70, R105, R79 ;  /* 0x0000006946607223 */ /* 0x000fe2000001004f */
[----:B------:R-:W-:Y:S01]  /*0e30*/  FFMA.FTZ R60, R71, R107, R60 ;  /* 0x0000006b473c7223 */ /* 0x000fe2000001003c */
[----:B------:R-:W-:Y:S01]  /*0e40*/  FADD.FTZ R24, R24, R107 ;  /* 0x0000006b18187221 */ /* 0x000fe20000010000 */
[----:B------:R-:W-:Y:S01]  /*0e50*/  FMUL.FTZ R107, R11, R110 ;  /* 0x0000006e0b6b7220 */ /* 0x000fe20000410000 */
[----:B------:R-:W-:Y:S01]  /*0e60*/  FADD.FTZ R94, R95, R108 ;  /* 0x0000006c5f5e7221 */ /* 0x000fe20000010000 */
[----:B------:R-:W-:Y:S01]  /*0e70*/  FFMA.FTZ R79, R71, R108, R96 ;  /* 0x0000006c474f7223 */ /* 0x000fe20000010060 */
[----:B------:R-:W-:Y:S01]  /*0e80*/  FMUL.FTZ R73, R87, R114 ;  /* 0x0000007257497220 */ /* 0x000fe20000410000 */
[----:B------:R-:W-:Y:S01]  /*0e90*/  FFMA.FTZ R61, R72, R110, R61 ;  /* 0x0000006e483d7223 */ /* 0x000fe2000001003d */
[----:B------:R-:W-:Y:S01]  /*0ea0*/  FADD.FTZ R25, R25, R110 ;  /* 0x0000006e19197221 */ /* 0x000fe20000010000 */
[----:B------:R-:W-:Y:S01]  /*0eb0*/  FMUL.FTZ R110, R10, R109 ;  /* 0x0000006d0a6e7220 */ /* 0x000fe20000410000 */
[----:B------:R-:W-:Y:S01]  /*0ec0*/  FADD.FTZ R95, R94, R107 ;  /* 0x0000006b5e5f7221 */ /* 0x000fe20000010000 */
[----:B------:R-:W-:Y:S01]  /*0ed0*/  FFMA.FTZ R94, R72, R107, R79 ;  /* 0x0000006b485e7223 */ /* 0x000fe2000001004f */
[----:B------:R-:W-:-:S02]  /*0ee0*/  HADD2.F32 R111, -RZ, R78.H0_H0 ;  /* 0x2000004eff6f7230 */ /* 0x000fc40000004100 */
[----:B------:R-:W-:Y:S01]  /*0ef0*/  FMUL.FTZ R74, R87, R118 ;  /* 0x00000076574a7220 */ /* 0x000fe20000410000 */
[----:B------:R-:W-:Y:S01]  /*0f00*/  FFMA.FTZ R62, R73, R109, R62 ;  /* 0x0000006d493e7223 */ /* 0x000fe2000001003e */
[----:B------:R-:W-:Y:S01]  /*0f10*/  FADD.FTZ R26, R26, R109 ;  /* 0x0000006d1a1a7221 */ /* 0x000fe20000010000 */
[----:B------:R-:W-:Y:S01]  /*0f20*/  FMUL.FTZ R109, R9, R112 ;  /* 0x00000070096d7220 */ /* 0x000fe20000410000 */
[----:B------:R-:W-:Y:S01]  /*0f30*/  FADD.FTZ R96, R95, R110 ;  /* 0x0000006e5f607221 */ /* 0x000fe20000010000 */
[----:B------:R-:W-:Y:S01]  /*0f40*/  FFMA.FTZ R79, R73, R110, R94 ;  /* 0x0000006e494f7223 */ /* 0x000fe2000001005e */
[----:B------:R-:W-:Y:S02]  /*0f50*/  HADD2.F32 R78, -RZ, R78.H1_H1 ;  /* 0x3000004eff4e7230 */ /* 0x000fe40000004100 */
        /* <DEDUP_REMOVED lines=30> */
.L_x_1090:
[----:B------:R-:W-:Y:S05]  /*1140*/  BSYNC B1 ;  /* 0x0000000000017941 */ /* 0x000fea0003800000 */
.L_x_1088:
[----:B------:R-:W-:-:S03]  /*1150*/  UMOV UR6, 0xffffffff ;  /* 0xffffffff00067882 */ /* 0x000fc60000000000 */
[----:B------:R-:W-:Y:S05]  /*1160*/  BRA.DIV UR6, `(.L_x_1091) ;  /* 0x0000001e060c7947 */ /* 0x000fea000b800000 */
[----:B------:R-:W1:Y:S04]  /*1170*/  SHFL.BFLY PT, R77, R76, 0x1, 0x1f ;  /* 0x0c201f004c4d7f89 */ /* 0x000e6800000e0000 */
[----:B------:R-:W2:Y:S01]  /*1180*/  SHFL.BFLY PT, R79, R78, 0x1, 0x1f ;  /* 0x0c201f004e4f7f89 */ /* 0x000ea200000e0000 */
[----:B-1----:R-:W-:Y:S01]  /*1190*/  FADD.FTZ R77, R77, R76 ;  /* 0x0000004c4d4d7221 */ /* 0x002fe20000010000 */
[----:B--2---:R-:W-:-:S04]  /*11a0*/  FADD.FTZ R79, R79, R78 ;  /* 0x0000004e4f4f7221 */ /* 0x004fc80000010000 */
        /* <DEDUP_REMOVED lines=14> */
.L_x_1152:
[----:B-----5:R-:W-:Y:S01]  /*1290*/  ISETP.GE.AND P3, PT, R89, 0x1, PT ;  /* 0x000000015900780c */ /* 0x020fe20003f66270 */
[----:B-1----:R-:W-:Y:S01]  /*12a0*/  FADD.FTZ R77, R76, R77 ;  /* 0x0000004d4c4d7221 */ /* 0x002fe20000010000 */
[----:B------:R-:W-:Y:S01]  /*12b0*/  HFMA2.MMA R95, -RZ, RZ, 0, 0 ;  /* 0x00000000ff5f7435 */ /* 0x000fe200000001ff */
[----:B--2---:R-:W-:Y:S01]  /*12c0*/  FADD.FTZ R79, R78, R79 ;  /* 0x0000004f4e4f7221 */ /* 0x004fe20000010000 */
[----:B------:R-:W-:Y:S01]  /*12d0*/  ISETP.NE.AND P0, PT, R4, RZ, PT ;  /* 0x000000ff0400720c */ /* 0x000fe20003f05270 */
[----:B------:R-:W-:Y:S01]  /*12e0*/  FMUL.FTZ R77, R77, UR8 ;  /* 0x000000084d4d7c20 */ /* 0x000fe20008410000 */
[----:B------:R-:W-:Y:S07]  /*12f0*/  BSSY B1, `(.L_x_1092) ;  /* 0x0000017000017945 */ /* 0x000fee0003800000 */
[----:B------:R-:W-:-:S02]  /*1300*/  @P3 IADD3 R89, R89, -0x1, RZ ;  /* 0xffffffff59593810 */ /* 0x000fc40007ffe0ff */
[----:B------:R-:W-:-:S03]  /*1310*/  @P3 LOP3.LUT R2, R86, 0x1f, RZ, 0xc0, !PT ;  /* 0x0000001f56023812 */ /* 0x000fc600078ec0ff */
[----:B------:R-:W-:-:S05]  /*1320*/  @P3 IMAD R89, R89, R90, RZ ;  /* 0x0000005a59593224 */ /* 0x000fca00078e02ff */
[----:B------:R-:W-:-:S04]  /*1330*/  @P3 SHF.R.S32.HI R90, RZ, 0x1f, R89 ;  /* 0x0000001fff5a3819 */ /* 0x000fc80000011459 */
[----:B------:R-:W-:Y:S01]  /*1340*/  @P3 LEA.HI R97, R90, R89, RZ, 0x3 ;  /* 0x000000595a613211 */ /* 0x000fe200078f18ff */
[----:B------:R-:W-:Y:S01]  /*1350*/  FMUL.FTZ R90, R79, UR8 ;  /* 0x000000084f5a7c20 */ /* 0x000fe20008410000 */
[----:B------:R-:W-:Y:S02]  /*1360*/  FSEL R89, R77, RZ, !P0 ;  /* 0x000000ff4d597208 */ /* 0x000fe40004000000 */
[----:B------:R-:W-:Y:S01]  /*1370*/  @P3 LEA.HI.SX32 R95, R97, R2, 0x1d ;  /* 0x00000002615f3211 */ /* 0x000fe200078feaff */
[----:B------:R-:W-:Y:S06]  /*1380*/  @P1 BRA `(.L_x_1093) ;  /* 0x0000000000181947 */ /* 0x000fec0003800000 */
[----:B------:R-:W-:Y:S02]  /*1390*/  ISETP.NE.U32.AND P0, PT, R92, RZ, PT ;  /* 0x000000ff5c00720c */ /* 0x000fe40003f05070 */
[----:B0-----:R-:W-:Y:S02]  /*13a0*/  MOV R76, RZ ;  /* 0x000000ff004c7202 */ /* 0x001fe40000000f00 */
[----:B------:R-:W-:-:S13]  /*13b0*/  ISETP.NE.AND.EX P0, PT, R91, RZ, PT, P0 ;  /* 0x000000ff5b00720c */ /* 0x000fda0003f05300 */
[----:B------:R-:W-:Y:S05]  /*13c0*/  @!P0 BRA `(.L_x_1094) ;  /* 0x0000000000248947 */ /* 0x000fea0003800000 */
[----:B------:R-:W-:Y:S01]  /*13d0*/  HADD2.F32 R76, -RZ, R20.H0_H0 ;  /* 0x20000014ff4c7230 */ /* 0x000fe20000004100 */
[----:B------:R-:W-:Y:S06]  /*13e0*/  BRA `(.L_x_1094) ;  /* 0x00000000001c7947 */ /* 0x000fec0003800000 */
.L_x_1093:
[----:B------:R-:W-:Y:S01]  /*13f0*/  ISETP.NE.U32.AND P0, PT, R92, RZ, PT ;  /* 0x000000ff5c00720c */ /* 0x000fe20003f05070 */
[----:B------:R-:W-:-:S03]  /*1400*/  FFMA.FTZ R77, R3, R90, R89 ;  /* 0x0000005a034d7223 */ /* 0x000fc60000010059 */
[----:B------:R-:W-:Y:S01]  /*1410*/  ISETP.NE.AND.EX P0, PT, R91, RZ, PT, P0 ;  /* 0x000000ff5b00720c */ /* 0x000fe20003f05300 */
[----:B0-----:R-:W-:-:S04]  /*1420*/  FADD.FTZ R76, R100, -R77 ;  /* 0x8000004d644c7221 */ /* 0x001fc80000010000 */
[----:B------:R-:W-:-:S08]  /*1430*/  FMUL.FTZ R76, R87, R76 ;  /* 0x0000004c574c7220 */ /* 0x000fd00000410000 */
[----:B------:R-:W-:-:S05]  /*1440*/  @P0 HADD2.F32 R77, -RZ, R20.H0_H0 ;  /* 0x20000014ff4d0230 */ /* 0x000fca0000004100 */
[----:B------:R-:W-:-:S07]  /*1450*/  @P0 FADD.FTZ R76, R76, R77 ;  /* 0x0000004d4c4c0221 */ /* 0x000fce0000010000 */
.L_x_1094:
[----:B------:R-:W-:Y:S05]  /*1460*/  BSYNC B1 ;  /* 0x0000000000017941 */ /* 0x000fea0003800000 */
.L_x_1092:
        /* <DEDUP_REMOVED lines=10> */
[----:B------:R-:W-:Y:S01]  /*1510*/  MOV R76, RZ ;  /* 0x000000ff004c7202 */ /* 0x000fe20000000f00 */
[----:B------:R-:W-:Y:S06]  /*1520*/  @!P0 BRA `(.L_x_1097) ;  /* 0x00000000001c8947 */ /* 0x000fec0003800000 */
[----:B------:R-:W-:Y:S01]  /*1530*/  HADD2.F32 R76, -RZ, R20.H1_H1 ;  /* 0x30000014ff4c7230 */ /* 0x000fe20000004100 */
[----:B------:R-:W-:Y:S06]  /*1540*/  BRA `(.L_x_1097) ;  /* 0x0000000000147947 */ /* 0x000fec0003800000 */
.L_x_1096:
[----:B------:R-:W-:Y:S01]  /*1550*/  FFMA.FTZ R76, R64, R90, R89 ;  /* 0x0000005a404c7223 */ /* 0x000fe20000010059 */
[----:B------:R-:W-:-:S03]  /*1560*/  @P0 HADD2.F32 R77, -RZ, R20.H1_H1 ;  /* 0x30000014ff4d0230 */ /* 0x000fc60000004100 */
[----:B------:R-:W-:-:S04]  /*1570*/  FADD.FTZ R76, R99, -R76 ;  /* 0x8000004c634c7221 */ /* 0x000fc80000010000 */
[----:B------:R-:W-:-:S04]  /*1580*/  FMUL.FTZ R76, R87, R76 ;  /* 0x0000004c574c7220 */ /* 0x000fc80000410000 */
[----:B------:R-:W-:-:S07]  /*1590*/  @P0 FADD.FTZ R76, R76, R77 ;  /* 0x0000004d4c4c0221 */ /* 0x000fce0000010000 */
.L_x_1097:
[----:B------:R-:W-:Y:S05]  /*15a0*/  BSYNC B1 ;  /* 0x0000000000017941 */ /* 0x000fea0003800000 */
.L_x_1095:
        /* <DEDUP_REMOVED lines=10> */
[----:B------:R-:W-:Y:S01]  /*1650*/  HADD2.F32 R76, -RZ, R21.H0_H0 ;  /* 0x20000015ff4c7230 */ /* 0x000fe20000004100 */
[----:B------:R-:W-:Y:S06]  /*1660*/  BRA `(.L_x_1100) ;  /* 0x0000000000147947 */ /* 0x000fec0003800000 */
.L_x_1099:
[----:B------:R-:W-:-:S04]  /*1670*/  FFMA.FTZ R77, R65, R90, R89 ;  /* 0x0000005a414d7223 */ /* 0x000fc80000010059 */
[----:B------:R-:W-:Y:S01]  /*1680*/  FADD.FTZ R76, R102, -R77 ;  /* 0x8000004d664c7221 */ /* 0x000fe20000010000 */
[----:B------:R-:W-:-:S03]  /*1690*/  @P0 HADD2.F32 R77, -RZ, R21.H0_H0 ;  /* 0x20000015ff4d0230 */ /* 0x000fc60000004100 */
[----:B------:R-:W-:-:S04]  /*16a0*/  FMUL.FTZ R76, R87, R76 ;  /* 0x0000004c574c7220 */ /* 0x000fc80000410000 */
[----:B------:R-:W-:-:S07]  /*16b0*/  @P0 FADD.FTZ R76, R76, R77 ;  /* 0x0000004d4c4c0221 */ /* 0x000fce0000010000 */
.L_x_1100:
[----:B------:R-:W-:Y:S05]  /*16c0*/  BSYNC B1 ;  /* 0x0000000000017941 */ /* 0x000fea0003800000 */
.L_x_1098:
        /* <DEDUP_REMOVED lines=12> */
.L_x_1102:
[----:B------:R-:W-:Y:S01]  /*1790*/  FFMA.FTZ R76, R66, R90, R89 ;  /* 0x0000005a424c7223 */ /* 0x000fe20000010059 */
[----:B------:R-:W-:-:S03]  /*17a0*/  @P0 HADD2.F32 R77, -RZ, R21.H1_H1 ;  /* 0x30000015ff4d0230 */ /* 0x000fc60000004100 */
[----:B------:R-:W-:-:S04]  /*17b0*/  FADD.FTZ R76, R101, -R76 ;  /* 0x8000004c654c7221 */ /* 0x000fc80000010000 */
[----:B------:R-:W-:-:S04]  /*17c0*/  FMUL.FTZ R76, R87, R76 ;  /* 0x0000004c574c7220 */ /* 0x000fc80000410000 */
[----:B------:R-:W-:-:S07]  /*17d0*/  @P0 FADD.FTZ R76, R76, R77 ;  /* 0x0000004d4c4c0221 */ /* 0x000fce0000010000 */
.L_x_1103:
[----:B------:R-:W-:Y:S05]  /*17e0*/  BSYNC B1 ;  /* 0x0000000000017941 */ /* 0x000fea0003800000 */
.L_x_1101:
        /* <DEDUP_REMOVED lines=12> */
.L_x_1105:
[----:B------:R-:W-:-:S04]  /*18b0*/  FFMA.FTZ R77, R67, R90, R89 ;  /* 0x0000005a434d7223 */ /* 0x000fc80000010059 */
[----:B------:R-:W-:Y:S01]  /*18c0*/  FADD.FTZ R76, R104, -R77 ;  /* 0x8000004d684c7221 */ /* 0x000fe20000010000 */
[----:B------:R-:W-:-:S03]  /*18d0*/  @P0 HADD2.F32 R77, -RZ, R22.H0_H0 ;  /* 0x20000016ff4d0230 */ /* 0x000fc60000004100 */
[----:B------:R-:W-:-:S04]  /*18e0*/  FMUL.FTZ R76, R87, R76 ;  /* 0x0000004c574c7220 */ /* 0x000fc80000410000 */
[----:B------:R-:W-:-:S07]  /*18f0*/  @P0 FADD.FTZ R76, R76, R77 ;  /* 0x0000004d4c4c0221 */ /* 0x000fce0000010000 */
.L_x_1106:
[----:B------:R-:W-:Y:S05]  /*1900*/  BSYNC B1 ;  /* 0x0000000000017941 */ /* 0x000fea0003800000 */
.L_x_1104:
        /* <DEDUP_REMOVED lines=12> */
.L_x_1108:
[----:B------:R-:W-:Y:S01]  /*19d0*/  FFMA.FTZ R76, R68, R90, R89 ;  /* 0x0000005a444c7223 */ /* 0x000fe20000010059 */
[----:B------:R-:W-:-:S03]  /*19e0*/  @P0 HADD2.F32 R77, -RZ, R22.H1_H1 ;  /* 0x30000016ff4d0230 */ /* 0x000fc60000004100 */
[----:B------:R-:W-:-:S04]  /*19f0*/  FADD.FTZ R76, R103, -R76 ;  /* 0x8000004c674c7221 */ /* 0x000fc80000010000 */
[----:B------:R-:W-:-:S04]  /*1a00*/  FMUL.FTZ R76, R87, R76 ;  /* 0x0000004c574c7220 */ /* 0x000fc80000410000 */
[----:B------:R-:W-:-:S07]  /*1a10*/  @P0 FADD.FTZ R76, R76, R77 ;  /* 0x0000004d4c4c0221 */ /* 0x000fce0000010000 */
.L_x_1109:
[----:B------:R-:W-:Y:S05]  /*1a20*/  BSYNC B1 ;  /* 0x0000000000017941 */ /* 0x000fea0003800000 */
.L_x_1107:
        /* <DEDUP_REMOVED lines=12> */
.L_x_1111:
[----:B------:R-:W-:-:S04]  /*1af0*/  FFMA.FTZ R77, R69, R90, R89 ;  /* 0x0000005a454d7223 */ /* 0x000fc80000010059 */
[----:B------:R-:W-:Y:S01]  /*1b00*/  FADD.FTZ R76, R106, -R77 ;  /* 0x8000004d6a4c7221 */ /* 0x000fe20000010000 */
[----:B------:R-:W-:-:S03]  /*1b10*/  @P0 HADD2.F32 R77, -RZ, R23.H0_H0 ;  /* 0x20000017ff4d0230 */ /* 0x000fc60000004100 */
[----:B------:R-:W-:-:S04]  /*1b20*/  FMUL.FTZ R76, R87, R76 ;  /* 0x0000004c574c7220 */ /* 0x000fc80000410000 */
[----:B------:R-:W-:-:S07]  /*1b30*/  @P0 FADD.FTZ R76, R76, R77 ;  /* 0x0000004d4c4c0221 */ /* 0x000fce0000010000 */
.L_x_1112:
[----:B------:R-:W-:Y:S05]  /*1b40*/  BSYNC B1 ;  /* 0x0000000000017941 */ /* 0x000fea0003800000 */
.L_x_1110:
        /* <DEDUP_REMOVED lines=12> */
.L_x_1114:
[----:B------:R-:W-:Y:S01]  /*1c10*/  FFMA.FTZ R76, R70, R90, R89 ;  /* 0x0000005a464c7223 */ /* 0x000fe20000010059 */
[----:B------:R-:W-:-:S03]  /*1c20*/  @P0 HADD2.F32 R78, -RZ, R23.H1_H1 ;  /* 0x30000017ff4e0230 */ /* 0x000fc60000004100 */
[----:B------:R-:W-:-:S04]  /*1c30*/  FADD.FTZ R76, R105, -R76 ;  /* 0x8000004c694c7221 */ /* 0x000fc80000010000 */
[----:B------:R-:W-:-:S04]  /*1c40*/  FMUL.FTZ R91, R87, R76 ;  /* 0x0000004c575b7220 */ /* 0x000fc80000410000 */
[----:B------:R-:W-:-:S07]  /*1c50*/  @P0 FADD.FTZ R91, R91, R78 ;  /* 0x0000004e5b5b0221 */ /* 0x000fce0000010000 */
.L_x_1115:
[----:B------:R-:W-:Y:S05]  /*1c60*/  BSYNC B1 ;  /* 0x0000000000017941 */ /* 0x000fea0003800000 */
.L_x_1113:
[----:B------:R-:W0:Y:S01]  /*1c70*/  @P3 LDC R92, c[0x0][0x29c] ;  /* 0x0000a700ff5c3b82 */ /* 0x000e220000000800 */
[----:B------:R-:W-:Y:S07]  /*1c80*/  BSSY B1, `(.L_x_1116) ;  /* 0x0000016000017945 */ /* 0x000fee0003800000 */
[----:B------:R-:W1:Y:S08]  /*1c90*/  @P2 LDC.64 R76, c[0x0][0x308] ;  /* 0x0000c200ff4c2b82 */ /* 0x000e700000000a00 */
[----:B------:R-:W2:Y:S01]  /*1ca0*/  @P3 LDC.64 R78, c[0x0][0x2f8] ;  /* 0x0000be00ff4e3b82 */ /* 0x000ea20000000a00 */
[----:B0-----:R-:W-:Y:S01]  /*1cb0*/  @P3 FMUL.FTZ R92, R91, R92 ;  /* 0x0000005c5b5c3220 */ /* 0x001fe20000410000 */
[----:B------:R-:W-:-:S04]  /*1cc0*/  @P2 F2FP.F16.F32.PACK_AB R91, RZ, R91 ;  /* 0x0000005bff5b223e */ /* 0x000fc800000000ff */
[----:B------:R-:W-:Y:S02]  /*1cd0*/  @P3 F2FP.F16.F32.PACK_AB R92, RZ, R92 ;  /* 0x0000005cff5c323e */ /* 0x000fe400000000ff */
        /* <DEDUP_REMOVED lines=9> */
[----:B------:R-:W-:Y:S01]  /*1d70*/  HADD2.F32 R76, -RZ, R16.H0_H0 ;  /* 0x20000010ff4c7230 */ /* 0x000fe20000004100 */
[----:B------:R-:W-:Y:S06]  /*1d80*/  BRA `(.L_x_1118) ;  /* 0x0000000000147947 */ /* 0x000fec0003800000 */
.L_x_1117:
[----:B0-----:R-:W-:-:S04]  /*1d90*/  FFMA.FTZ R77, R71, R90, R89 ;  /* 0x0000005a474d7223 */ /* 0x001fc80000010059 */
[----:B------:R-:W-:Y:S01]  /*1da0*/  FADD.FTZ R76, R108, -R77 ;  /* 0x8000004d6c4c7221 */ /* 0x000fe20000010000 */
[----:B------:R-:W-:-:S03]  /*1db0*/  @P0 HADD2.F32 R77, -RZ, R16.H0_H0 ;  /* 0x20000010ff4d0230 */ /* 0x000fc60000004100 */
[----:B------:R-:W-:-:S04]  /*1dc0*/  FMUL.FTZ R76, R87, R76 ;  /* 0x0000004c574c7220 */ /* 0x000fc80000410000 */
[----:B------:R-:W-:-:S07]  /*1dd0*/  @P0 FADD.FTZ R76, R76, R77 ;  /* 0x0000004d4c4c0221 */ /* 0x000fce0000010000 */
.L_x_1118:
[----:B------:R-:W-:Y:S05]  /*1de0*/  BSYNC B1 ;  /* 0x0000000000017941 */ /* 0x000fea0003800000 */
.L_x_1116:
        /* <DEDUP_REMOVED lines=12> */
.L_x_1120:
[----:B------:R-:W-:Y:S01]  /*1eb0*/  FFMA.FTZ R76, R72, R90, R89 ;  /* 0x0000005a484c7223 */ /* 0x000fe20000010059 */
[----:B------:R-:W-:-:S03]  /*1ec0*/  @P0 HADD2.F32 R77, -RZ, R16.H1_H1 ;  /* 0x30000010ff4d0230 */ /* 0x000fc60000004100 */
[----:B------:R-:W-:-:S04]  /*1ed0*/  FADD.FTZ R76, R107, -R76 ;  /* 0x8000004c6b4c7221 */ /* 0x000fc80000010000 */
[----:B------:R-:W-:-:S04]  /*1ee0*/  FMUL.FTZ R76, R87, R76 ;  /* 0x0000004c574c7220 */ /* 0x000fc80000410000 */
[----:B------:R-:W-:-:S07]  /*1ef0*/  @P0 FADD.FTZ R76, R76, R77 ;  /* 0x0000004d4c4c0221 */ /* 0x000fce0000010000 */
.L_x_1121:
[----:B------:R-:W-:Y:S05]  /*1f00*/  BSYNC B1 ;  /* 0x0000000000017941 */ /* 0x000fea0003800000 */
.L_x_1119:
        /* <DEDUP_REMOVED lines=12> */
.L_x_1123:
[----:B------:R-:W-:-:S04]  /*1fd0*/  FFMA.FTZ R77, R73, R90, R89 ;  /* 0x0000005a494d7223 */ /* 0x000fc80000010059 */
[----:B------:R-:W-:Y:S01]  /*1fe0*/  FADD.FTZ R76, R110, -R77 ;  /* 0x8000004d6e4c7221 */ /* 0x000fe20000010000 */
[----:B------:R-:W-:-:S03]  /*1ff0*/  @P0 HADD2.F32 R77, -RZ, R17.H0_H0 ;  /* 0x20000011ff4d0230 */ /* 0x000fc60000004100 */
[----:B------:R-:W-:-:S04]  /*2000*/  FMUL.FTZ R76, R87, R76 ;  /* 0x0000004c574c7220 */ /* 0x000fc80000410000 */
[----:B------:R-:W-:-:S07]  /*2010*/  @P0 FADD.FTZ R76, R76, R77 ;  /* 0x0000004d4c4c0221 */ /* 0x000fce0000010000 */
.L_x_1124:
[----:B------:R-:W-:Y:S05]  /*2020*/  BSYNC B1 ;  /* 0x0000000000017941 */ /* 0x000fea0003800000 */
.L_x_1122:
        /* <DEDUP_REMOVED lines=12> */
.L_x_1126:
[----:B------:R-:W-:Y:S01]  /*20f0*/  FFMA.FTZ R76, R74, R90, R89 ;  /* 0x0000005a4a4c7223 */ /* 0x000fe20000010059 */
[----:B------:R-:W-:-:S03]  /*2100*/  @P0 HADD2.F32 R77, -RZ, R17.H1_H1 ;  /* 0x30000011ff4d0230 */ /* 0x000fc60000004100 */
[----:B------:R-:W-:-:S04]  /*2110*/  FADD.FTZ R76, R109, -R76 ;  /* 0x8000004c6d4c7221 */ /* 0x000fc80000010000 */
[----:B------:R-:W-:-:S04]  /*2120*/  FMUL.FTZ R76, R87, R76 ;  /* 0x0000004c574c7220 */ /* 0x000fc80000410000 */
[----:B------:R-:W-:-:S07]  /*2130*/  @P0 FADD.FTZ R76, R76, R77 ;  /* 0x0000004d4c4c0221 */ /* 0x000fce0000010000 */
.L_x_1127:
[----:B------:R-:W-:Y:S05]  /*2140*/  BSYNC B1 ;  /* 0x0000000000017941 */ /* 0x000fea0003800000 */
.L_x_1125:
        /* <DEDUP_REMOVED lines=12> */
.L_x_1129:
[----:B------:R-:W-:-:S04]  /*2210*/  FFMA.FTZ R77, R75, R90, R89 ;  /* 0x0000005a4b4d7223 */ /* 0x000fc80000010059 */
[----:B------:R-:W-:Y:S01]  /*2220*/  FADD.FTZ R76, R112, -R77 ;  /* 0x8000004d704c7221 */ /* 0x000fe20000010000 */
[----:B------:R-:W-:-:S03]  /*2230*/  @P0 HADD2.F32 R77, -RZ, R18.H0_H0 ;  /* 0x20000012ff4d0230 */ /* 0x000fc60000004100 */
[----:B------:R-:W-:-:S04]  /*2240*/  FMUL.FTZ R76, R87, R76 ;  /* 0x0000004c574c7220 */ /* 0x000fc80000410000 */
[----:B------:R-:W-:-:S07]  /*2250*/  @P0 FADD.FTZ R76, R76, R77 ;  /* 0x0000004d4c4c0221 */ /* 0x000fce0000010000 */
.L_x_1130:
[----:B------:R-:W-:Y:S05]  /*2260*/  BSYNC B1 ;  /* 0x0000000000017941 */ /* 0x000fea0003800000 */
.L_x_1128:
        /* <DEDUP_REMOVED lines=12> */
.L_x_1132:
[----:B------:R-:W-:Y:S01]  /*2330*/  FFMA.FTZ R76, R98, R90, R89 ;  /* 0x0000005a624c7223 */ /* 0x000fe20000010059 */
[----:B------:R-:W-:-:S03]  /*2340*/  @P0 HADD2.F32 R77, -RZ, R18.H1_H1 ;  /* 0x30000012ff4d0230 */ /* 0x000fc60000004100 */
[----:B------:R-:W-:-:S04]  /*2350*/  FADD.FTZ R76, R111, -R76 ;  /* 0x8000004c6f4c7221 */ /* 0x000fc80000010000 */
[----:B------:R-:W-:-:S04]  /*2360*/  FMUL.FTZ R76, R87, R76 ;  /* 0x0000004c574c7220 */ /* 0x000fc80000410000 */
[----:B------:R-:W-:-:S07]  /*2370*/  @P0 FADD.FTZ R76, R76, R77 ;  /* 0x0000004d4c4c0221 */ /* 0x000fce0000010000 */
.L_x_1133:
[----:B------:R-:W-:Y:S05]  /*2380*/  BSYNC B1 ;  /* 0x0000000000017941 */ /* 0x000fea0003800000 */
.L_x_1131:
        /* <DEDUP_REMOVED lines=12> */
.L_x_1135:
[----:B------:R-:W-:-:S04]  /*2450*/  FFMA.FTZ R77, R93, R90, R89 ;  /* 0x0000005a5d4d7223 */ /* 0x000fc80000010059 */
[----:B------:R-:W-:Y:S01]  /*2460*/  FADD.FTZ R76, R114, -R77 ;  /* 0x8000004d724c7221 */ /* 0x000fe20000010000 */
[----:B------:R-:W-:-:S03]  /*2470*/  @P0 HADD2.F32 R77, -RZ, R19.H0_H0 ;  /* 0x20000013ff4d0230 */ /* 0x000fc60000004100 */
[----:B------:R-:W-:-:S04]  /*2480*/  FMUL.FTZ R76, R87, R76 ;  /* 0x0000004c574c7220 */ /* 0x000fc80000410000 */
[----:B------:R-:W-:-:S07]  /*2490*/  @P0 FADD.FTZ R76, R76, R77 ;  /* 0x0000004d4c4c0221 */ /* 0x000fce0000010000 */
.L_x_1136:
[----:B------:R-:W-:Y:S05]  /*24a0*/  BSYNC B1 ;  /* 0x0000000000017941 */ /* 0x000fea0003800000 */
.L_x_1134:
        /* <DEDUP_REMOVED lines=12> */
.L_x_1138:
[----:B------:R-:W-:Y:S01]  /*2570*/  FFMA.FTZ R90, R116, R90, R89 ;  /* 0x0000005a745a7223 */ /* 0x000fe20000010059 */
[----:B------:R-:W-:-:S03]  /*2580*/  @P0 HADD2.F32 R76, -RZ, R19.H1_H1 ;  /* 0x30000013ff4c0230 */ /* 0x000fc60000004100 */
[----:B------:R-:W-:-:S04]  /*2590*/  FADD.FTZ R90, R113, -R90 ;  /* 0x8000005a715a7221 */ /* 0x000fc80000010000 */
[----:B------:R-:W-:-:S04]  /*25a0*/  FMUL.FTZ R87, R87, R90 ;  /* 0x0000005a57577220 */ /* 0x000fc80000410000 */
[----:B------:R-:W-:-:S07]  /*25b0*/  @P0 FADD.FTZ R87, R87, R76 ;  /* 0x0000004c57570221 */ /* 0x000fce0000010000 */
.L_x_1139:
[----:B------:R-:W-:Y:S05]  /*25c0*/  BSYNC B1 ;  /* 0x0000000000017941 */ /* 0x000fea0003800000 */
.L_x_1137:
[----:B------:R-:W0:Y:S01]  /*25d0*/  @P3 LDC R90, c[0x0][0x29c] ;  /* 0x0000a700ff5a3b82 */ /* 0x000e220000000800 */
[----:B------:R-:W-:-:S07]  /*25e0*/  @P3 IADD3 R95, R95, 0x20, RZ ;  /* 0x000000205f5f3810 */ /* 0x000fce0007ffe0ff */
[----:B------:R-:W1:Y:S08]  /*25f0*/  @P2 LDC.64 R76, c[0x0][0x308] ;  /* 0x0000c200ff4c2b82 */ /* 0x000e700000000a00 */
[----:B------:R-:W2:Y:S08]  /*2600*/  @P3 LDC.64 R78, c[0x0][0x2f8] ;  /* 0x0000be00ff4e3b82 */ /* 0x000eb00000000a00 */
[----:B------:R-:W3:Y:S01]  /*2610*/  LDC.64 R88, c[0x0][0x210] ;  /* 0x00008400ff587b82 */ /* 0x000ee20000000a00 */
[----:B0-----:R-:W-:Y:S01]  /*2620*/  @P3 FMUL.FTZ R90, R87, R90 ;  /* 0x0000005a575a3220 */ /* 0x001fe20000410000 */
[----:B------:R-:W-:-:S04]  /*2630*/  @P2 F2FP.F16.F32.PACK_AB R87, RZ, R87 ;  /* 0x00000057ff57223e */ /* 0x000fc800000000ff */
[----:B------:R-:W-:Y:S01]  /*2640*/  @P3 F2FP.F16.F32.PACK_AB R90, RZ, R90 ;  /* 0x0000005aff5a323e */ /* 0x000fe200000000ff */
        /* <DEDUP_REMOVED lines=8> */
[----:B-1----:R-:W-:Y:S05]  /*26d0*/  @!P0 BRA `(.L_x_1140) ;  /* 0xffffffdc00648947 */ /* 0x002fea000383ffff */
.L_x_1087:
[----:B------:R-:W-:Y:S05]  /*26e0*/  BSYNC B0 ;  /* 0x0000000000007941 */ /* 0x000fea0003800000 */
.L_x_1085:
        /* <DEDUP_REMOVED lines=13> */
[----:B------:R1:W-:Y:S04]  /*27c0*/  STS.128 [R0+0x10], R36 ;  /* 0x0000102400007388 */ /* 0x0003e80000000c00 */
[----:B------:R-:W-:Y:S04]  /*27d0*/  STS.128 [R0+0x400], R24 ;  /* 0x0004001800007388 */ /* 0x000fe80000000c00 */
        /* <DEDUP_REMOVED lines=37> */
[----:B--2---:R-:W-:Y:S01]  /*2a30*/  FADD.FTZ R21, R4, R21 ;  /* 0x0000001504157221 */ /* 0x004fe20000010000 */
[C---:B------:R-:W-:Y:S02]  /*2a40*/  SHF.L.U32 R4, R86.reuse, 0x2, RZ ;  /* 0x0000000256047819 */ /* 0x040fe400000006ff */
[----:B------:R-:W-:Y:S01]  /*2a50*/  STS.128 [R0+0x400], R60 ;  /* 0x0004003c00007388 */ /* 0x000fe20000000c00 */
[----:B---3--:R-:W-:Y:S01]  /*2a60*/  FADD.FTZ R7, R5, R12 ;  /* 0x0000000c05077221 */ /* 0x008fe20000010000 */
[----:B------:R-:W-:Y:S02]  /*2a70*/  IADD3.X R5, RZ, RZ, RZ, P0, !PT ;  /* 0x000000ffff057210 */ /* 0x000fe400007fe4ff */
[----:B------:R-:W-:Y:S01]  /*2a80*/  STS.128 [R0+0x410], R44 ;  /* 0x0004102c00007388 */ /* 0x000fe20000000c00 */
[----:B------:R-:W-:Y:S01]  /*2a90*/  BAR.SYNC.DEFER_BLOCKING 0x0 ;  /* 0x0000000000007b1d */ /* 0x000fe20000010000 */
[----:B------:R-:W-:Y:S01]  /*2aa0*/  SHF.L.U64.HI R5, R86, 0x2, R5 ;  /* 0x0000000256057819 */ /* 0x000fe20000010205 */
[----:B----4-:R-:W-:Y:S01]  /*2ab0*/  FADD.FTZ R23, R6, R23 ;  /* 0x0000001706177221 */ /* 0x010fe20000010000 */
[----:B------:R-:W-:-:S03]  /*2ac0*/  IADD3 R2, P0, R4, UR6, RZ ;  /* 0x0000000604027c10 */ /* 0x000fc6000ff1e0ff */
        /* <DEDUP_REMOVED lines=45> */
.L_x_1091:
[----:B------:R-:W-:Y:S01]  /*2da0*/  HFMA2.MMA R119, -RZ, RZ, 0, 5.9604644775390625e-08 ;  /* 0x00000001ff777435 */ /* 0x000fe200000001ff */
[----:B------:R-:W-:Y:S01]  /*2db0*/  BSSY B1, `(.L_x_1141) ;  /* 0x0000007000017945 */ /* 0x000fe20003800000 */
[----:B------:R-:W-:Y:S02]  /*2dc0*/  MOV R118, R76 ;  /* 0x0000004c00767202 */ /* 0x000fe40000000f00 */
[----:B------:R-:W-:Y:S02]  /*2dd0*/  MOV R120, 0x1f ;  /* 0x0000001f00787802 */ /* 0x000fe40000000f00 */
[----:B------:R-:W-:-:S07]  /*2de0*/  MOV R115, 0xffffffff ;  /* 0xffffffff00737802 */ /* 0x000fce0000000f00 */
[----:B0----5:R-:W-:Y:S05]  /*2df0*/  WARPSYNC.COLLECTIVE R115, `(.L_x_1142) ;  /* 0x0000000073087348 */ /* 0x021fea0003c00000 */
[----:B------:R1:W2:Y:S02]  /*2e00*/  SHFL.BFLY P0, R117, R118, R119, R120 ;  /* 0x0c00007776757389 */ /* 0x0002a40000000078 */
[----:B012--5:R-:W-:Y:S01]  /*2e10*/  ENDCOLLECTIVE ;  /* 0x000000000000791b */ /* 0x027fe20003800000 */
.L_x_1142:
[----:B------:R-:W-:Y:S05]  /*2e20*/  BSYNC B1 ;  /* 0x0000000000017941 */ /* 0x000fea0003800000 */
.L_x_1141:
        /* <DEDUP_REMOVED lines=8> */
.L_x_1143:
[----:B------:R-:W-:Y:S01]  /*2eb0*/  FADD.FTZ R77, R77, R76 ;  /* 0x0000004c4d4d7221 */ /* 0x000fe20000010000 */
[----:B------:R-:W-:-:S04]  /*2ec0*/  HFMA2.MMA R119, -RZ, RZ, 0, 1.1920928955078125e-07 ;  /* 0x00000002ff777435 */ /* 0x000fc800000001ff */
[----:B------:R-:W-:Y:S02]  /*2ed0*/  MOV R118, R77 ;  /* 0x0000004d00767202 */ /* 0x000fe40000000f00 */
[----:B------:R-:W-:-:S07]  /*2ee0*/  MOV R79, R117 ;  /* 0x00000075004f7202 */ /* 0x000fce0000000f00 */
[----:B------:R-:W-:Y:S05]  /*2ef0*/  WARPSYNC.COLLECTIVE R115, `(.L_x_1144) ;  /* 0x0000000073087348 */ /* 0x000fea0003c00000 */
[----:B------:R0:W1:Y:S02]  /*2f00*/  SHFL.BFLY P0, R117, R118, R119, R120 ;  /* 0x0c00007776757389 */ /* 0x0000640000000078 */
[----:B01----:R-:W-:Y:S01]  /*2f10*/  ENDCOLLECTIVE ;  /* 0x000000000000791b */ /* 0x003fe20003800000 */
.L_x_1144:
[----:B------:R-:W-:-:S05]  /*2f20*/  FADD.FTZ R79, R79, R78 ;  /* 0x0000004e4f4f7221 */ /* 0x000fca0000010000 */
[----:B------:R-:W-:Y:S02]  /*2f30*/  MOV R118, R79 ;  /* 0x0000004f00767202 */ /* 0x000fe40000000f00 */
[----:B------:R-:W-:-:S07]  /*2f40*/  MOV R94, R117 ;  /* 0x00000075005e7202 */ /* 0x000fce0000000f00 */
[----:B------:R-:W-:Y:S05]  /*2f50*/  WARPSYNC.COLLECTIVE R115, `(.L_x_1145) ;  /* 0x0000000073087348 */ /* 0x000fea0003c00000 */
[----:B------:R0:W1:Y:S02]  /*2f60*/  SHFL.BFLY P0, R117, R118, R119, R120 ;  /* 0x0c00007776757389 */ /* 0x0000640000000078 */
[----:B01----:R-:W-:Y:S01]  /*2f70*/  ENDCOLLECTIVE ;  /* 0x000000000000791b */ /* 0x003fe20003800000 */
.L_x_1145:
[----:B------:R-:W-:Y:S01]  /*2f80*/  FADD.FTZ R94, R77, R94 ;  /* 0x0000005e4d5e7221 */ /* 0x000fe20000010000 */
[----:B------:R-:W-:-:S04]  /*2f90*/  HFMA2.MMA R119, -RZ, RZ, 0, 2.384185791015625e-07 ;  /* 0x00000004ff777435 */ /* 0x000fc800000001ff */
[----:B------:R-:W-:Y:S02]  /*2fa0*/  MOV R118, R94 ;  /* 0x0000005e00767202 */ /* 0x000fe40000000f00 */
[----:B------:R-:W-:-:S07]  /*2fb0*/  MOV R96, R117 ;  /* 0x0000007500607202 */ /* 0x000fce0000000f00 */
[----:B------:R-:W-:Y:S05]  /*2fc0*/  WARPSYNC.COLLECTIVE R115, `(.L_x_1146) ;  /* 0x0000000073087348 */ /* 0x000fea0003c00000 */
[----:B------:R0:W1:Y:S02]  /*2fd0*/  SHFL.BFLY P0, R117, R118, R119, R120 ;  /* 0x0c00007776757389 */ /* 0x0000640000000078 */
[----:B01----:R-:W-:Y:S01]  /*2fe0*/  ENDCOLLECTIVE ;  /* 0x000000000000791b */ /* 0x003fe20003800000 */
.L_x_1146:
[----:B------:R-:W-:-:S05]  /*2ff0*/  FADD.FTZ R96, R79, R96 ;  /* 0x000000604f607221 */ /* 0x000fca0000010000 */
[----:B------:R-:W-:Y:S02]  /*3000*/  MOV R118, R96 ;  /* 0x0000006000767202 */ /* 0x000fe40000000f00 */
[----:B------:R-:W-:-:S07]  /*3010*/  MOV R95, R117 ;  /* 0x00000075005f7202 */ /* 0x000fce0000000f00 */
[----:B------:R-:W-:Y:S05]  /*3020*/  WARPSYNC.COLLECTIVE R115, `(.L_x_1147) ;  /* 0x0000000073087348 */ /* 0x000fea0003c00000 */
[----:B------:R0:W1:Y:S02]  /*3030*/  SHFL.BFLY P0, R117, R118, R119, R120 ;  /* 0x0c00007776757389 */ /* 0x0000640000000078 */
[----:B01----:R-:W-:Y:S01]  /*3040*/  ENDCOLLECTIVE ;  /* 0x000000000000791b */ /* 0x003fe20003800000 */
.L_x_1147:
[----:B------:R-:W-:Y:S01]  /*3050*/  FADD.FTZ R95, R94, R95 ;  /* 0x0000005f5e5f7221 */ /* 0x000fe20000010000 */
[----:B------:R-:W-:-:S04]  /*3060*/  HFMA2.MMA R119, -RZ, RZ, 0, 4.76837158203125e-07 ;  /* 0x00000008ff777435 */ /* 0x000fc800000001ff */
[----:B------:R-:W-:Y:S02]  /*3070*/  MOV R118, R95 ;  /* 0x0000005f00767202 */ /* 0x000fe40000000f00 */
[----:B------:R-:W-:-:S07]  /*3080*/  MOV R97, R117 ;  /* 0x0000007500617202 */ /* 0x000fce0000000f00 */
[----:B------:R-:W-:Y:S05]  /*3090*/  WARPSYNC.COLLECTIVE R115, `(.L_x_1148) ;  /* 0x0000000073087348 */ /* 0x000fea0003c00000 */
[----:B------:R0:W1:Y:S02]  /*30a0*/  SHFL.BFLY P0, R117, R118, R119, R120 ;  /* 0x0c00007776757389 */ /* 0x0000640000000078 */
[----:B01----:R-:W-:Y:S01]  /*30b0*/  ENDCOLLECTIVE ;  /* 0x000000000000791b */ /* 0x003fe20003800000 */
.L_x_1148:
[----:B------:R-:W-:-:S05]  /*30c0*/  FADD.FTZ R97, R96, R97 ;  /* 0x0000006160617221 */ /* 0x000fca0000010000 */
[----:B------:R-:W-:Y:S02]  /*30d0*/  MOV R118, R97 ;  /* 0x0000006100767202 */ /* 0x000fe40000000f00 */
[----:B------:R-:W-:-:S07]  /*30e0*/  MOV R76, R117 ;  /* 0x00000075004c7202 */ /* 0x000fce0000000f00 */
[----:B------:R-:W-:Y:S05]  /*30f0*/  WARPSYNC.COLLECTIVE R115, `(.L_x_1149) ;  /* 0x0000000073087348 */ /* 0x000fea0003c00000 */
[----:B------:R0:W1:Y:S02]  /*3100*/  SHFL.BFLY P0, R117, R118, R119, R120 ;  /* 0x0c00007776757389 */ /* 0x0000640000000078 */
[----:B01----:R-:W-:Y:S01]  /*3110*/  ENDCOLLECTIVE ;  /* 0x000000000000791b */ /* 0x003fe20003800000 */
.L_x_1149:
[----:B------:R-:W-:Y:S01]  /*3120*/  FADD.FTZ R76, R95, R76 ;  /* 0x0000004c5f4c7221 */ /* 0x000fe20000010000 */
[----:B------:R-:W-:-:S04]  /*3130*/  HFMA2.MMA R119, -RZ, RZ, 0, 9.5367431640625e-07 ;  /* 0x00000010ff777435 */ /* 0x000fc800000001ff */
[----:B------:R-:W-:Y:S02]  /*3140*/  MOV R118, R76 ;  /* 0x0000004c00767202 */ /* 0x000fe40000000f00 */
[----:B------:R-:W-:-:S07]  /*3150*/  MOV R78, R117 ;  /* 0x00000075004e7202 */ /* 0x000fce0000000f00 */
[----:B------:R-:W-:Y:S05]  /*3160*/  WARPSYNC.COLLECTIVE R115, `(.L_x_1150) ;  /* 0x0000000073087348 */ /* 0x000fea0003c00000 */
[----:B------:R0:W1:Y:S02]  /*3170*/  SHFL.BFLY P0, R117, R118, R119, R120 ;  /* 0x0c00007776757389 */ /* 0x0000640000000078 */
[----:B01----:R-:W-:Y:S01]  /*3180*/  ENDCOLLECTIVE ;  /* 0x000000000000791b */ /* 0x003fe20003800000 */
.L_x_1150:
[----:B------:R-:W-:-:S05]  /*3190*/  FADD.FTZ R78, R97, R78 ;  /* 0x0000004e614e7221 */ /* 0x000fca0000010000 */
[----:B------:R-:W-:Y:S02]  /*31a0*/  MOV R118, R78 ;  /* 0x0000004e00767202 */ /* 0x000fe40000000f00 */
[----:B------:R-:W-:-:S07]  /*31b0*/  MOV R77, R117 ;  /* 0x00000075004d7202 */ /* 0x000fce0000000f00 */
[----:B------:R-:W-:Y:S05]  /*31c0*/  WARPSYNC.COLLECTIVE R115, `(.L_x_1151) ;  /* 0x0000000073087348 */ /* 0x000fea0003c00000 */
[----:B------:R0:W1:Y:S02]  /*31d0*/  SHFL.BFLY P0, R117, R118, R119, R120 ;  /* 0x0c00007776757389 */ /* 0x0000640000000078 */
[----:B01----:R-:W-:Y:S01]  /*31e0*/  ENDCOLLECTIVE ;  /* 0x000000000000791b */ /* 0x003fe20003800000 */
.L_x_1151:
[----:B------:R-:W-:Y:S01]  /*31f0*/  MOV R79, R117 ;  /* 0x00000075004f7202 */ /* 0x000fe20000000f00 */
[----:B------:R-:W-:Y:S06]  /*3200*/  BRA `(.L_x_1152) ;  /* 0xffffffe000207947 */ /* 0x000fec000383ffff */
.L_x_1153:
        /* <DEDUP_REMOVED lines=15> */
.L_x_9095:


//--------------------- .text._ZN10layer_norm13ln_bwd_kernelINS_13Kernel_traitsI6__halfS2_S2_S2_fjLj512ELj1ELj4ELj1ELj16ENS_18Kernel_traits_baseILj512ES2_S2_S2_S2_fjLj128EEEEELb0ELb1ELb0ELb0EEEvNS_9BwdParamsE --------------------------
	.section	.text._ZN10layer_norm13ln_bwd_kernelINS_13Kernel_traitsI6__halfS2_S2_S2_fjLj512ELj1ELj4ELj1ELj16ENS_18Kernel_traits_baseILj512ES2_S2_S2_S2_fjLj128EEEEELb0ELb1ELb0ELb0EEEvNS_9BwdParamsE,"ax",@progbits
	.align	128
        .global         _ZN10layer_norm13ln_bwd_kernelINS_13Kernel_traitsI6__halfS2_S2_S2_fjLj512ELj1ELj4ELj1ELj16ENS_18Kernel_traits_baseILj512ES2_S2_S2_S2_fjLj128EEEEELb0ELb1ELb0ELb0EEEvNS_9BwdParamsE
        .type           _ZN10layer_norm13ln_bwd_kernelINS_13Kernel_traitsI6__halfS2_S2_S2_fjLj512ELj1ELj4ELj1ELj16ENS_18Kernel_traits_baseILj512ES2_S2_S2_S2_fjLj128EEEEELb0ELb1ELb0ELb0EEEvNS_9BwdParamsE,@function
        .size           _ZN10layer_norm13ln_bwd_kernelINS_13Kernel_traitsI6__halfS2_S2_S2_fjLj512ELj1ELj4ELj1ELj16ENS_18Kernel_traits_baseILj512ES2_S2_S2_S2_fjLj128EEEEELb0ELb1ELb0ELb0EEEvNS_9BwdParamsE,(.L_x_9096 - _ZN10layer_norm13ln_bwd_kernelINS_13Kernel_traitsI6__halfS2_S2_S2_fjLj512ELj1ELj4ELj1ELj16ENS_18Kernel_traits_baseILj512ES2_S2_S2_S2_fjLj128EEEEELb0ELb1ELb0ELb0EEEvNS_9BwdParamsE)
        .other          _ZN10layer_norm13ln_bwd_kernelINS_13Kernel_traitsI6__halfS2_S2_S2_fjLj512ELj1ELj4ELj1ELj16ENS_18Kernel_traits_baseILj512ES2_S2_S2_S2_fjLj128EEEEELb0ELb1ELb0ELb0EEEvNS_9BwdParamsE,@"STO_CUDA_ENTRY STV_DEFAULT"
_ZN10layer_norm13ln_bwd_kernelINS_13Kernel_traitsI6__halfS2_S2_S2_fjLj512ELj1ELj4ELj1ELj16ENS_18Kernel_traits_baseILj512ES2_S2_S2_S2_fjLj128EEEEELb0ELb1ELb0ELb0EEEvNS_9BwdParamsE:
.text._ZN10layer_norm13ln_bwd_kernelINS_13Kernel_traitsI6__halfS2_S2_S2_fjLj512ELj1ELj4ELj1ELj16ENS_18Kernel_traits_baseILj512ES2_S2_S2_S2_fjLj128EEEEELb0ELb1ELb0ELb0EEEvNS_9BwdParamsE:
        /* <DEDUP_REMOVED lines=15> */
[----:B------:R-:W-:-:S04]  /*00f0*/  LOP3.LUT R3, R93, 0x1f, RZ, 0x3c, !PT ;  /* 0x0000001f5d037812 */ /* 0x000fc800078e3cff */
[----:B------:R-:W-:Y:S02]  /*0100*/  LEA.HI.SX32 R2, R2, R3, 0x1d ;  /* 0x0000000302027211 */ /* 0x000fe400078feaff */
[----:B------:R-:W-:Y:S02]  /*0110*/  MOV R3, R93 ;  /* 0x0000005d00037202 */ /* 0x000fe40000000f00 */
        /* <DEDUP_REMOVED lines=45> */
[----:B------:R-:W-:Y:S01]  /*03f0*/  ULDC.64 UR6, c[0x0][0x270] ;  /* 0x00009c0000067ab9 */ /* 0x000fe20000000a00 */
[--C-:B-----5:R-:W-:Y:S01]  /*0400*/  HADD2.F32 R4, -RZ, R8.reuse.H0_H0 ;  /* 0x20000008ff047230 */ /* 0x120fe20000004100 */
[----:B------:R-:W-:Y:S01]  /*0410*/  ISETP.NE.U32.AND P0, PT, RZ, UR6, PT ;  /* 0x00000006ff007c0c */ /* 0x000fe2000bf05070 */
[----:B------:R-:W-:Y:S01]  /*0420*/  HADD2.F32 R5, -RZ, R8.H1_H1 ;  /* 0x30000008ff057230 */ /* 0x000fe20000004100 */
[----:B------:R-:W-:Y:S01]  /*0430*/  ULDC.U8 UR6, c[0x0][0x2a0] ;  /* 0x0000a80000067ab9 */ /* 0x000fe20000000000 */
[--C-:B------:R-:W-:Y:S01]  /*0440*/  HADD2.F32 R6, -RZ, R9.reuse.H0_H0 ;  /* 0x20000009ff067230 */ /* 0x100fe20000004100 */
[----:B------:R-:W-:Y:S01]  /*0450*/  HFMA2.MMA R29, -RZ, RZ, 0, 0 ;  /* 0x00000000ff1d7435 */ /* 0x000fe200000001ff */
[----:B------:R-:W-:Y:S01]  /*0460*/  HADD2.F32 R7, -RZ, R9.H1_H1 ;  /* 0x30000009ff077230 */ /* 0x000fe20000004100 */
[----:B------:R-:W-:Y:S01]  /*0470*/  ISETP.NE.AND.EX P0, PT, RZ, UR7, PT, P0 ;  /* 0x00000007ff007c0c */ /* 0x000fe2000bf05300 */
[--C-:B------:R-:W-:Y:S01]  /*0480*/  HADD2.F32 R12, -RZ, R16.reuse.H0_H0 ;  /* 0x20000010ff0c7230 */ /* 0x100fe20000004100 */
[----:B------:R-:W-:Y:S01]  /*0490*/  ISETP.NE.AND P4, PT, RZ, UR6, PT ;  /* 0x00000006ff007c0c */ /* 0x000fe2000bf85270 */
[----:B------:R-:W-:-:S02]  /*04a0*/  HADD2.F32 R13, -RZ, R16.H1_H1 ;  /* 0x30000010ff0d7230 */ /* 0x000fc40000004100 */
[--C-:B------:R-:W-:Y:S02]  /*04b0*/  HADD2.F32 R14, -RZ, R17.reuse.H0_H0 ;  /* 0x20000011ff0e7230 */ /* 0x100fe40000004100 */
[----:B------:R-:W-:Y:S02]  /*04c0*/  HADD2.F32 R15, -RZ, R17.H1_H1 ;  /* 0x30000011ff0f7230 */ /* 0x000fe40000004100 */
[--C-:B------:R-:W-:Y:S02]  /*04d0*/  HADD2.F32 R8, -RZ, R10.reuse.H0_H0 ;  /* 0x2000000aff087230 */ /* 0x100fe40000004100 */
[----:B------:R-:W-:Y:S02]  /*04e0*/  HADD2.F32 R9, -RZ, R10.H1_H1 ;  /* 0x3000000aff097230 */ /* 0x000fe40000004100 */
[--C-:B------:R-:W-:Y:S02]  /*04f0*/  HADD2.F32 R16, -RZ, R18.reuse.H0_H0 ;  /* 0x20000012ff107230 */ /* 0x100fe40000004100 */
[----:B------:R-:W-:-:S02]  /*0500*/  HADD2.F32 R17, -RZ, R18.H1_H1 ;  /* 0x30000012ff117230 */ /* 0x000fc40000004100 */
[----:B------:R-:W-:Y:S02]  /*0510*/  HADD2.F32 R10, -RZ, R11.H0_H0 ;  /* 0x2000000bff0a7230 */ /* 0x000fe40000004100 */
[----:B------:R-:W-:Y:S02]  /*0520*/  HADD2.F32 R18, -RZ, R19.H0_H0 ;  /* 0x20000013ff127230 */ /* 0x000fe40000004100 */
[----:B------:R-:W-:Y:S02]  /*0530*/  HADD2.F32 R11, -RZ, R11.H1_H1 ;  /* 0x3000000bff0b7230 */ /* 0x000fe40000004100 */
        /* <DEDUP_REMOVED lines=16> */
[----:B------:R-:W-:-:S07]  /*0640*/  HADD2.F32 R105, -RZ, R27.H1_H1 ;  /* 0x3000001bff697230 */ /* 0x000fce0000004100 */
.L_x_1165:
        /* <DEDUP_REMOVED lines=34> */
[--C-:B--2---:R-:W-:Y:S02]  /*0870*/  HADD2.F32 R112, -RZ, R88.reuse.H1_H1 ;  /* 0x30000058ff707230 */ /* 0x104fe40000004100 */
[----:B------:R-:W-:Y:S02]  /*0880*/  HADD2.F32 R110, -RZ, R88.H0_H0 ;  /* 0x20000058ff6e7230 */ /* 0x000fe40000004100 */
[--C-:B------:R-:W-:Y:S02]  /*0890*/  HADD2.F32 R116, -RZ, R89.reuse.H1_H1 ;  /* 0x30000059ff747230 */ /* 0x100fe40000004100 */
[C---:B0-----:R-:W-:Y:S01]  /*08a0*/  FADD.FTZ R108, -R119.reuse, R112 ;  /* 0x00000070776c7221 */ /* 0x041fe20000010100 */
[----:B------:R-:W-:Y:S02]  /*08b0*/  HADD2.F32 R122, -RZ, R90.H0_H0 ;  /* 0x2000005aff7a7230 */ /* 0x000fe40000004100 */
[----:B------:R-:W-:Y:S01]  /*08c0*/  FADD.FTZ R110, -R119, R110 ;  /* 0x0000006e776e7221 */ /* 0x000fe20000010100 */
[----:B------:R-:W-:-:S02]  /*08d0*/  HADD2.F32 R114, -RZ, R89.H0_H0 ;  /* 0x20000059ff727230 */ /* 0x000fc40000004100 */
[C---:B------:R-:W-:Y:S01]  /*08e0*/  FADD.FTZ R112, -R119.reuse, R116 ;  /* 0x0000007477707221 */ /* 0x040fe20000010100 */
[--C-:B------:R-:W-:Y:S02]  /*08f0*/  HADD2.F32 R144, -RZ, R91.reuse.H0_H0 ;  /* 0x2000005bff907230 */ /* 0x100fe40000004100 */
[----:B------:R-:W-:Y:S01]  /*0900*/  FADD.FTZ R122, -R119, R122 ;  /* 0x0000007a777a7221 */ /* 0x000fe20000010100 */
[----:B------:R-:W-:Y:S02]  /*0910*/  HADD2.F32 R88, -RZ, R91.H1_H1 ;  /* 0x3000005bff587230 */ /* 0x000fe40000004100 */
[C---:B-----5:R-:W-:Y:S01]  /*0920*/  FMUL.FTZ R3, R141.reuse, R110 ;  /* 0x0000006e8d037220 */ /* 0x060fe20000410000 */
[----:B------:R-:W-:Y:S02]  /*0930*/  HADD2.F32 R124, -RZ, R90.H1_H1 ;  /* 0x3000005aff7c7230 */ /* 0x000fe40000004100 */
[C---:B------:R-:W-:Y:S01]  /*0940*/  FMUL.FTZ R112, R141.reuse, R112 ;  /* 0x000000708d707220 */ /* 0x040fe20000410000 */
[----:B------:R-:W-:Y:S01]  /*0950*/  FMUL.FTZ R113, R141, R122 ;  /* 0x0000007a8d717220 */ /* 0x000fe20000410000 */
[----:B------:R-:W-:Y:S01]  /*0960*/  FADD.FTZ R114, -R119, R114 ;  /* 0x0000007277727221 */ /* 0x000fe20000010100 */
[----:B------:R-:W-:Y:S01]  /*0970*/  FMUL.FTZ R108, R141, R108 ;  /* 0x0000006c8d6c7220 */ /* 0x000fe20000410000 */
[----:B---3--:R-:W-:-:S02]  /*0980*/  HADD2.F32 R89, -RZ, R84.H0_H0 ;  /* 0x20000054ff597230 */ /* 0x008fc40000004100 */
[----:B------:R-:W-:Y:S01]  /*0990*/  FADD.FTZ R122, -R119, R124 ;  /* 0x0000007c777a7221 */ /* 0x000fe20000010100 */
[--C-:B------:R-:W-:Y:S02]  /*09a0*/  HADD2.F32 R91, -RZ, R85.reuse.H0_H0 ;  /* 0x20000055ff5b7230 */ /* 0x100fe40000004100 */
[----:B------:R-:W-:Y:S01]  /*09b0*/  FMUL.FTZ R111, R141, R114 ;  /* 0x000000728d6f7220 */ /* 0x000fe20000410000 */
[----:B------:R-:W-:Y:S02]  /*09c0*/  HADD2.F32 R120, -RZ, R85.H1_H1 ;  /* 0x30000055ff787230 */ /* 0x000fe40000004100 */
[----:B------:R-:W-:Y:S01]  /*09d0*/  FMUL.FTZ R110, R4, R89 ;  /* 0x00000059046e7220 */ /* 0x000fe20000410000 */
[----:B------:R-:W-:Y:S02]  /*09e0*/  HADD2.F32 R90, -RZ, R84.H1_H1 ;  /* 0x30000054ff5a7230 */ /* 0x000fe40000004100 */
[----:B------:R-:W-:Y:S01]  /*09f0*/  FMUL.FTZ R114, R6, R91 ;  /* 0x0000005b06727220 */ /* 0x000fe20000410000 */
[----:B------:R-:W-:-:S02]  /*0a00*/  HADD2.F32 R85, -RZ, R86.H0_H0 ;  /* 0x20000056ff557230 */ /* 0x000fc40000004100 */
[----:B------:R-:W-:Y:S01]  /*0a10*/  FADD.FTZ R47, R47, R120 ;  /* 0x000000782f2f7221 */ /* 0x000fe20000010000 */
[----:B------:R-:W-:Y:S02]  /*0a20*/  HADD2.F32 R126, -RZ, R86.H1_H1 ;  /* 0x30000056ff7e7230 */ /* 0x000fe40000004100 */
[-C--:B------:R-:W-:Y:S01]  /*0a30*/  FFMA.FTZ R31, R112, R120.reuse, R31 ;  /* 0x00000078701f7223 */ /* 0x080fe2000001001f */
[----:B------:R-:W-:Y:S01]  /*0a40*/  FMUL.FTZ R115, R7, R120 ;  /* 0x0000007807737220 */ /* 0x000fe20000410000 */
[----:B------:R-:W-:Y:S01]  /*0a50*/  FMUL.FTZ R109, R5, R90 ;  /* 0x0000005a056d7220 */ /* 0x000fe20000410000 */
[----:B------:R-:W-:Y:S01]  /*0a60*/  FADD.FTZ R48, R48, R85 ;  /* 0x0000005530307221 */ /* 0x000fe20000010000 */
[-C--:B------:R-:W-:Y:S01]  /*0a70*/  FFMA.FTZ R32, R113, R85.reuse, R32 ;  /* 0x0000005571207223 */ /* 0x080fe20000010020 */
[----:B------:R-:W-:Y:S01]  /*0a80*/  FMUL.FTZ R120, R8, R85 ;  /* 0x0000005508787220 */ /* 0x000fe20000410000 */
[----:B------:R-:W-:Y:S01]  /*0a90*/  FADD.FTZ R86, RZ, R110 ;  /* 0x0000006eff567221 */ /* 0x000fe20000010000 */
[----:B------:R-:W-:Y:S01]  /*0aa0*/  FFMA.FTZ R85, R3, R110, RZ ;  /* 0x0000006e03557223 */ /* 0x000fe200000100ff */
[----:B------:R-:W-:-:S02]  /*0ab0*/  HADD2.F32 R117, -RZ, R87.H0_H0 ;  /* 0x20000057ff757230 */ /* 0x000fc40000004100 */
[----:B------:R-:W-:Y:S01]  /*0ac0*/  FADD.FTZ R45, R45, R90 ;  /* 0x0000005a2d2d7221 */ /* 0x000fe20000010000 */
[----:B------:R-:W-:Y:S02]  /*0ad0*/  HADD2.F32 R84, -RZ, R87.H1_H1 ;  /* 0x30000057ff547230 */ /* 0x000fe40000004100 */
[----:B------:R-:W-:Y:S01]  /*0ae0*/  FADD.FTZ R87, R86, R109 ;  /* 0x0000006d56577221 */ /* 0x000fe20000010000 */
[C---:B------:R-:W-:Y:S01]  /*0af0*/  FFMA.FTZ R86, R108.reuse, R109, R85 ;  /* 0x0000006d6c567223 */ /* 0x040fe20000010055 */
[----:B------:R-:W-:Y:S01]  /*0b00*/  FFMA.FTZ R29, R108, R90, R29 ;  /* 0x0000005a6c1d7223 */ /* 0x000fe2000001001d */
[----:B------:R-:W-:Y:S01]  /*0b10*/  FMUL.FTZ R122, R141, R122 ;  /* 0x0000007a8d7a7220 */ /* 0x000fe20000410000 */
[----:B------:R-:W-:Y:S01]  /*0b20*/  FADD.FTZ R90, R87, R114 ;  /* 0x00000072575a7221 */ /* 0x000fe20000010000 */
[----:B------:R-:W-:Y:S01]  /*0b30*/  FFMA.FTZ R85, R111, R114, R86 ;  /* 0x000000726f557223 */ /* 0x000fe20000010056 */
[----:B------:R-:W-:Y:S01]  /*0b40*/  FADD.FTZ R144, -R119, R144 ;  /* 0x0000009077907221 */ /* 0x000fe20000010100 */
        /* <DEDUP_REMOVED lines=24> */
[----:B------:R-:W-:Y:S01]  /*0cd0*/  IADD3 R117, R106, 0x20, RZ ;  /* 0x000000206a757810 */ /* 0x000fe20007ffe0ff */
[----:B------:R-:W-:Y:S01]  /*0ce0*/  FADD.FTZ R145, R88, R125 ;  /* 0x0000007d58917221 */ /* 0x000fe20000010000 */
[----:B------:R-:W-:-:S07]  /*0cf0*/  FFMA.FTZ R144, R126, R125, R86 ;  /* 0x0000007d7e907223 */ /* 0x000fce0000010056 */
.L_x_1157:
[----:B------:R-:W-:Y:S05]  /*0d00*/  BSYNC B1 ;  /* 0x0000000000017941 */ /* 0x000fea0003800000 */
.L_x_1156:
        /* <DEDUP_REMOVED lines=15> */
[--C-:B------:R-:W-:Y:S02]  /*0e00*/  HADD2.F32 R132, -RZ, R85.reuse.H0_H0 ;  /* 0x20000055ff847230 */ /* 0x100fe40000004100 */
[C---:B------:R-:W-:Y:S01]  /*0e10*/  FADD.FTZ R128, -R119.reuse, R128 ;  /* 0x0000008077807221 */ /* 0x040fe20000010100 */
[----:B------:R-:W-:Y:S02]  /*0e20*/  HADD2.F32 R84, -RZ, R85.H1_H1 ;  /* 0x30000055ff547230 */ /* 0x000fe40000004100 */
[----:B------:R-:W-:Y:S01]  /*0e30*/  FADD.FTZ R130, -R119, R130 ;  /* 0x0000008277827221 */ /* 0x000fe20000010100 */
[----:B------:R-:W-:-:S02]  /*0e40*/  HADD2.F32 R134, -RZ, R86.H0_H0 ;  /* 0x20000056ff867230 */ /* 0x000fc40000004100 */
[----:B------:R-:W-:Y:S01]  /*0e50*/  FADD.FTZ R132, -R119, R132 ;  /* 0x0000008477847221 */ /* 0x000fe20000010100 */
[----:B-----5:R-:W-:Y:S01]  /*0e60*/  FMUL.FTZ R107, R141, R128 ;  /* 0x000000808d6b7220 */ /* 0x020fe20000410000 */
[----:B------:R-:W-:Y:S01]  /*0e70*/  FADD.FTZ R84, -R119, R84 ;  /* 0x0000005477547221 */ /* 0x000fe20000010100 */
[C---:B------:R-:W-:Y:S01]  /*0e80*/  FMUL.FTZ R128, R141.reuse, R130 ;  /* 0x000000828d807220 */ /* 0x040fe20000410000 */
[----:B------:R-:W-:Y:S02]  /*0e90*/  HADD2.F32 R86, -RZ, R86.H1_H1 ;  /* 0x30000056ff567230 */ /* 0x000fe40000004100 */
[C---:B------:R-:W-:Y:S01]  /*0ea0*/  FMUL.FTZ R127, R141.reuse, R132 ;  /* 0x000000848d7f7220 */ /* 0x040fe20000410000 */
[--C-:B------:R-:W-:Y:S02]  /*0eb0*/  HADD2.F32 R136, -RZ, R87.reuse.H0_H0 ;  /* 0x20000057ff887230 */ /* 0x100fe40000004100 */
[----:B------:R-:W-:Y:S01]  /*0ec0*/  FMUL.FTZ R132, R141, R84 ;  /* 0x000000548d847220 */ /* 0x000fe20000410000 */
[----:B------:R-:W-:-:S02]  /*0ed0*/  HADD2.F32 R142, -RZ, R87.H1_H1 ;  /* 0x30000057ff8e7230 */ /* 0x000fc40000004100 */
[C---:B0-----:R-:W-:Y:S01]  /*0ee0*/  FADD.FTZ R116, -R119.reuse, R134 ;  /* 0x0000008677747221 */ /* 0x041fe20000010100 */
[--C-:B---3--:R-:W-:Y:S02]  /*0ef0*/  HADD2.F32 R85, -RZ, R88.reuse.H0_H0 ;  /* 0x20000058ff557230 */ /* 0x108fe40000004100 */
[C---:B------:R-:W-:Y:S01]  /*0f00*/  FADD.FTZ R138, -R119.reuse, R86 ;  /* 0x00000056778a7221 */ /* 0x040fe20000010100 */
[----:B------:R-:W-:Y:S02]  /*0f10*/  HADD2.F32 R88, -RZ, R88.H1_H1 ;  /* 0x30000058ff587230 */ /* 0x000fe40000004100 */
[----:B------:R-:W-:Y:S01]  /*0f20*/  FADD.FTZ R140, -R119, R136 ;  /* 0x00000088778c7221 */ /* 0x000fe20000010100 */
[--C-:B------:R-:W-:Y:S02]  /*0f30*/  HADD2.F32 R87, -RZ, R89.reuse.H0_H0 ;  /* 0x20000059ff577230 */ /* 0x100fe40000004100 */
[-C--:B------:R-:W-:Y:S01]  /*0f40*/  FMUL.FTZ R130, R12, R85.reuse ;  /* 0x000000550c827220 */ /* 0x080fe20000410000 */
[----:B------:R-:W-:Y:S01]  /*0f50*/  FADD.FTZ R52, R52, R85 ;  /* 0x0000005534347221 */ /* 0x000fe20000010000 */
[----:B------:R-:W-:Y:S01]  /*0f60*/  FFMA.FTZ R36, R107, R85, R36 ;  /* 0x000000556b247223 */ /* 0x000fe20000010024 */
        /* <DEDUP_REMOVED lines=9> */
[--C-:B------:R-:W-:Y:S02]  /*1000*/  HADD2.F32 R89, -RZ, R90.reuse.H0_H0 ;  /* 0x2000005aff597230 */ /* 0x100fe40000004100 */
[----:B------:R-:W-:Y:S01]  /*1010*/  FADD.FTZ R55, R55, R86 ;  /* 0x0000005637377221 */ /* 0x000fe20000010000 */
[-C--:B------:R-:W-:Y:S01]  /*1020*/  FFMA.FTZ R39, R132, R86.reuse, R39 ;  /* 0x0000005684277223 */ /* 0x080fe20000010027 */
[----:B------:R-:W-:Y:S01]  /*1030*/  FMUL.FTZ R131, R15, R86 ;  /* 0x000000560f837220 */ /* 0x000fe20000410000 */
[----:B------:R-:W-:Y:S01]  /*1040*/  FADD.FTZ R86, R87, R134 ;  /* 0x0000008657567221 */ /* 0x000fe20000010000 */
[----:B------:R-:W-:Y:S01]  /*1050*/  FFMA.FTZ R85, R127, R134, R84 ;  /* 0x000000867f557223 */ /* 0x000fe20000010054 */
[----:B------:R-:W-:-:S02]  /*1060*/  HADD2.F32 R90, -RZ, R90.H1_H1 ;  /* 0x3000005aff5a7230 */ /* 0x000fc40000004100 */
[C---:B------:R-:W-:Y:S01]  /*1070*/  FMUL.FTZ R133, R141.reuse, R116 ;  /* 0x000000748d857220 */ /* 0x040fe20000410000 */
        /* <DEDUP_REMOVED lines=30> */
.L_x_1159:
[----:B------:R-:W-:Y:S05]  /*1260*/  BSYNC B1 ;  /* 0x0000000000017941 */ /* 0x000fea0003800000 */
.L_x_1158:
        /* <DEDUP_REMOVED lines=21> */
.L_x_1183:
        /* <DEDUP_REMOVED lines=12> */
[-CC-:B------:R-:W-:Y:S01]  /*1480*/  FFMA.FTZ R116, R108, R144.reuse, R145.reuse ;  /* 0x000000906c747223 */ /* 0x180fe20000010091 */
[----:B------:R-:W-:Y:S01]  /*1490*/  FFMA.FTZ R88, R122, R144, R145 ;  /* 0x000000907a587223 */ /* 0x000fe20000010091 */
[----:B------:R-:W-:Y:S01]  /*14a0*/  ISETP.NE.AND.EX P5, PT, RZ, UR9, PT, P1 ;  /* 0x00000009ff007c0c */ /* 0x000fe2000bfa5310 */
[----:B------:R-:W-:Y:S01]  /*14b0*/  FADD.FTZ R148, R120, -R89 ;  /* 0x8000005978947221 */ /* 0x000fe20000010000 */
[----:B------:R-:W-:Y:S01]  /*14c0*/  FADD.FTZ R116, R109, -R116 ;  /* 0x800000746d747221 */ /* 0x000fe20000010000 */
[----:B------:R-:W-:Y:S01]  /*14d0*/  ISETP.NE.U32.AND P1, PT, RZ, UR14, PT ;  /* 0x0000000eff007c0c */ /* 0x000fe2000bf25070 */
[----:B------:R-:W-:Y:S01]  /*14e0*/  FADD.FTZ R88, R121, -R88 ;  /* 0x8000005879587221 */ /* 0x000fe20000010000 */
[C---:B------:R-:W-:Y:S01]  /*14f0*/  FMUL.FTZ R148, R141.reuse, R148 ;  /* 0x000000948d947220 */ /* 0x040fe20000410000 */
[C---:B------:R-:W-:Y:S01]  /*1500*/  FMUL.FTZ R146, R141.reuse, R116 ;  /* 0x000000748d927220 */ /* 0x040fe20000410000 */
[----:B------:R-:W-:Y:S01]  /*1510*/  ISETP.NE.AND.EX P1, PT, RZ, UR15, PT, P1 ;  /* 0x0000000fff007c0c */ /* 0x000fe2000bf25310 */
[----:B0-----:R-:W-:Y:S01]  /*1520*/  FMUL.FTZ R90, R141, R88 ;  /* 0x000000588d5a7220 */ /* 0x001fe20000410000 */
[-CC-:B------:R-:W-:Y:S01]  /*1530*/  FFMA.FTZ R89, R3, R144.reuse, R145.reuse ;  /* 0x0000009003597223 */ /* 0x180fe20000010091 */
[-CC-:B------:R-:W-:Y:S01]  /*1540*/  FFMA.FTZ R116, R112, R144.reuse, R145.reuse ;  /* 0x0000009070747223 */ /* 0x180fe20000010091 */
[----:B------:R-:W-:-:S02]  /*1550*/  FFMA.FTZ R118, R126, R144, R145 ;  /* 0x000000907e767223 */ /* 0x000fc40000010091 */
[--C-:B------:R-:W-:Y:S02]  /*1560*/  @P5 HADD2.F32 R91, -RZ, R74.reuse.H0_H0 ;  /* 0x2000004aff5b5230 */ /* 0x100fe40000004100 */
[----:B------:R-:W-:Y:S01]  /*1570*/  FADD.FTZ R88, R110, -R89 ;  /* 0x800000596e587221 */ /* 0x000fe20000010000 */
[----:B------:R-:W-:Y:S02]  /*1580*/  @P5 HADD2.F32 R117, -RZ, R74.H1_H1 ;  /* 0x3000004aff755230 */ /* 0x000fe40000004100 */
[----:B------:R-:W-:Y:S01]  /*1590*/  FADD.FTZ R116, R115, -R116 ;  /* 0x8000007473747221 */ /* 0x000fe20000010000 */
[----:B------:R-:W-:Y:S01]  /*15a0*/  FADD.FTZ R150, R125, -R118 ;  /* 0x800000767d967221 */ /* 0x000fe20000010000 */
[----:B------:R-:W-:Y:S01]  /*15b0*/  @P5 FADD.FTZ R148, R148, R91 ;  /* 0x0000005b94945221 */ /* 0x000fe20000010000 */
[--C-:B------:R-:W-:Y:S02]  /*15c0*/  @P5 HADD2.F32 R91, -RZ, R72.reuse.H1_H1 ;  /* 0x30000048ff5b5230 */ /* 0x100fe40000004100 */
[----:B------:R-:W-:Y:S01]  /*15d0*/  @P5 FADD.FTZ R90, R90, R117 ;  /* 0x000000755a5a5221 */ /* 0x000fe20000010000 */
[----:B------:R-:W-:Y:S01]  /*15e0*/  FFMA.FTZ R117, R111, R144, R145 ;  /* 0x000000906f757223 */ /* 0x000fe20000010091 */
[----:B------:R-:W-:-:S02]  /*15f0*/  @P5 HADD2.F32 R89, -RZ, R72.H0_H0 ;  /* 0x20000048ff595230 */ /* 0x000fc40000004100 */
[----:B------:R-:W-:Y:S01]  /*1600*/  FMUL.FTZ R88, R141, R88 ;  /* 0x000000588d587220 */ /* 0x000fe20000410000 */
[----:B------:R-:W-:Y:S01]  /*1610*/  @P5 FADD.FTZ R146, R146, R91 ;  /* 0x0000005b92925221 */ /* 0x000fe20000010000 */
[----:B------:R-:W-:Y:S01]  /*1620*/  FFMA.FTZ R91, R123, R144, R145 ;  /* 0x000000907b5b7223 */ /* 0x000fe20000010091 */
[----:B------:R-:W-:Y:S01]  /*1630*/  FADD.FTZ R154, R114, -R117 ;  /* 0x80000075729a7221 */ /* 0x000fe20000010000 */
[C---:B------:R-:W-:Y:S01]  /*1640*/  FMUL.FTZ R156, R141.reuse, R116 ;  /* 0x000000748d9c7220 */ /* 0x040fe20000410000 */
[--C-:B------:R-:W-:Y:S02]  /*1650*/  @P5 HADD2.F32 R117, -RZ, R75.reuse.H1_H1 ;  /* 0x3000004bff755230 */ /* 0x100fe40000004100 */
[----:B------:R-:W-:Y:S01]  /*1660*/  FADD.FTZ R152, R124, -R91 ;  /* 0x8000005b7c987221 */ /* 0x000fe20000010000 */
[----:B------:R-:W-:Y:S01]  /*1670*/  @P5 HADD2.F32 R91, -RZ, R75.H0_H0 ;  /* 0x2000004bff5b5230 */ /* 0x000fe20000004100 */
[----:B------:R-:W-:Y:S01]  /*1680*/  @P1 F2FP.F16.F32.PACK_AB R116, RZ, R148 ;  /* 0x00000094ff74123e */ /* 0x000fe200000000ff */
[----:B------:R-:W0:Y:S01]  /*1690*/  @P1 LDC.64 R118, c[0x0][0x308] ;  /* 0x0000c200ff761b82 */ /* 0x000e220000000a00 */
[C---:B------:R-:W-:Y:S01]  /*16a0*/  FMUL.FTZ R152, R141.reuse, R152 ;  /* 0x000000988d987220 */ /* 0x040fe20000410000 */
[----:B------:R-:W-:Y:S01]  /*16b0*/  FMUL.FTZ R150, R141, R150 ;  /* 0x000000968d967220 */ /* 0x000fe20000410000 */
[----:B------:R-:W-:Y:S01]  /*16c0*/  @P5 FADD.FTZ R88, R88, R89 ;  /* 0x0000005958585221 */ /* 0x000fe20000010000 */
[----:B------:R-:W-:-:S02]  /*16d0*/  @P5 HADD2.F32 R89, -RZ, R73.H0_H0 ;  /* 0x20000049ff595230 */ /* 0x000fc40000004100 */
[----:B------:R-:W-:Y:S01]  /*16e0*/  @P5 FADD.FTZ R152, R152, R91 ;  /* 0x0000005b98985221 */ /* 0x000fe20000010000 */
[----:B------:R-:W-:Y:S01]  /*16f0*/  @P1 PRMT R26, R116, 0x7610, R26 ;  /* 0x00007610741a1816 */ /* 0x000fe2000000001a */
[----:B------:R-:W-:Y:S01]  /*1700*/  FMUL.FTZ R154, R141, R154 ;  /* 0x0000009a8d9a7220 */ /* 0x000fe20000410000 */
[----:B------:R-:W-:Y:S01]  /*1710*/  @P5 FADD.FTZ R150, R150, R117 ;  /* 0x0000007596965221 */ /* 0x000fe20000010000 */
[----:B------:R-:W-:Y:S01]  /*1720*/  @P1 F2FP.F16.F32.PACK_AB R117, RZ, R90 ;  /* 0x0000005aff75123e */ /* 0x000fe200000000ff */
[-C--:B------:R-:W-:Y:S01]  /*1730*/  FMUL.FTZ R148, R148, R143.reuse ;  /* 0x0000008f94947220 */ /* 0x080fe20000410000 */
[----:B------:R-:W-:Y:S01]  /*1740*/  @P1 F2FP.F16.F32.PACK_AB R116, RZ, R152 ;  /* 0x00000098ff74123e */ /* 0x000fe200000000ff */
[----:B------:R-:W-:Y:S01]  /*1750*/  @P5 FADD.FTZ R154, R154, R89 ;  /* 0x000000599a9a5221 */ /* 0x000fe20000010000 */
[----:B------:R-:W-:Y:S01]  /*1760*/  @P5 HADD2.F32 R89, -RZ, R73.H1_H1 ;  /* 0x30000049ff595230 */ /* 0x000fe20000004100 */
[----:B------:R-:W-:Y:S01]  /*1770*/  @P1 PRMT R26, R26, 0x5410, R117 ;  /* 0x000054101a1a1816 */ /* 0x000fe20000000075 */
[-C--:B------:R-:W-:Y:S01]  /*1780*/  FMUL.FTZ R147, R90, R143.reuse ;  /* 0x0000008f5a937220 */ /* 0x080fe20000410000 */
[----:B------:R-:W-:Y:S01]  /*1790*/  @P1 PRMT R27, R116, 0x7610, R27 ;  /* 0x00007610741b1816 */ /* 0x000fe2000000001b */
[----:B------:R-:W-:Y:S01]  /*17a0*/  FMUL.FTZ R90, R23, R148 ;  /* 0x00000094175a7220 */ /* 0x000fe20000410000 */
[----:B------:R-:W-:Y:S01]  /*17b0*/  @P1 F2FP.F16.F32.PACK_AB R116, RZ, R150 ;  /* 0x00000096ff74123e */ /* 0x000fe200000000ff */
[----:B------:R-:W-:Y:S01]  /*17c0*/  @P5 FADD.FTZ R156, R156, R89 ;  /* 0x000000599c9c5221 */ /* 0x000fe20000010000 */
[----:B------:R-:W-:Y:S01]  /*17d0*/  @P1 F2FP.F16.F32.PACK_AB R89, RZ, R88 ;  /* 0x00000058ff59123e */ /* 0x000fe200000000ff */
[-C--:B------:R-:W-:Y:S01]  /*17e0*/  FMUL.FTZ R149, R88, R143.reuse ;  /* 0x0000008f58957220 */ /* 0x080fe20000410000 */
[----:B------:R-:W-:Y:S01]  /*17f0*/  @P1 PRMT R27, R27, 0x5410, R116 ;  /* 0x000054101b1b1816 */ /* 0x000fe20000000074 */
[----:B------:R-:W-:Y:S01]  /*1800*/  FMUL.FTZ R157, R150, R143 ;  /* 0x0000008f969d7220 */ /* 0x000fe20000410000 */
[----:B------:R-:W-:Y:S01]  /*1810*/  @P1 F2FP.F16.F32.PACK_AB R91, RZ, R154 ;  /* 0x0000009aff5b123e */ /* 0x000fe200000000ff */
[----:B------:R-:W1:Y:S01]  /*1820*/  LDC.64 R116, c[0x0][0x2f8] ;  /* 0x0000be00ff747b82 */ /* 0x000e620000000a00 */
[----:B------:R-:W-:Y:S01]  /*1830*/  @P1 PRMT R24, R89, 0x7610, R24 ;  /* 0x0000761059181816 */ /* 0x000fe20000000018 */
[----:B0-----:R-:W-:Y:S01]  /*1840*/  @P1 IMAD.WIDE.U32 R118, R106, 0x10, R118 ;  /* 0x000000106a761825 */ /* 0x001fe200078e0076 */
[----:B------:R-:W-:-:S03]  /*1850*/  @P1 PRMT R25, R91, 0x7610, R25 ;  /* 0x000076105b191816 */ /* 0x000fc60000000019 */
[-C--:B------:R-:W-:Y:S01]  /*1860*/  FMUL.FTZ R154, R154, R143.reuse ;  /* 0x0000008f9a9a7220 */ /* 0x080fe20000410000 */
[----:B------:R-:W-:Y:S01]  /*1870*/  @P1 F2FP.F16.F32.PACK_AB R89, RZ, R146 ;  /* 0x00000092ff59123e */ /* 0x000fe200000000ff */
[-C--:B------:R-:W-:Y:S01]  /*1880*/  FMUL.FTZ R146, R146, R143.reuse ;  /* 0x0000008f92927220 */ /* 0x080fe20000410000 */
[----:B------:R-:W-:Y:S01]  /*1890*/  @P1 F2FP.F16.F32.PACK_AB R91, RZ, R156 ;  /* 0x0000009cff5b123e */ /* 0x000fe200000000ff */
[----:B------:R-:W-:Y:S01]  /*18a0*/  FMUL.FTZ R156, R156, R143 ;  /* 0x0000008f9c9c7220 */ /* 0x000fe20000410000 */
[----:B------:R-:W-:Y:S01]  /*18b0*/  @P1 PRMT R24, R24, 0x5410, R89 ;  /* 0x0000541018181816 */ /* 0x000fe20000000059 */
[----:B------:R-:W-:Y:S01]  /*18c0*/  FMUL.FTZ R88, R20, R149 ;  /* 0x0000009514587220 */ /* 0x000fe20000410000 */
[----:B------:R-:W-:Y:S01]  /*18d0*/  @P1 PRMT R25, R25, 0x5410, R91 ;  /* 0x0000541019191816 */ /* 0x000fe2000000005b */
[----:B------:R-:W-:Y:S01]  /*18e0*/  FMUL.FTZ R91, R96, R147 ;  /* 0x00000093605b7220 */ /* 0x000fe20000410000 */
[----:B------:R-:W-:Y:S01]  /*18f0*/  FMUL.FTZ R89, R21, R154 ;  /* 0x0000009a15597220 */ /* 0x000fe20000410000 */
[----:B------:R-:W-:Y:S01]  /*1900*/  FMUL.FTZ R158, R92, R156 ;  /* 0x0000009c5c9e7220 */ /* 0x000fe20000410000 */
[----:B------:R-:W-:Y:S01]  /*1910*/  FMUL.FTZ R151, R98, R157 ;  /* 0x0000009d62977220 */ /* 0x000fe20000410000 */
[----:B------:R0:W-:Y:S01]  /*1920*/  @P1 STG.E.128 desc[UR4][R118.64], R24 ;  /* 0x0000001876001986 */ /* 0x0001e2000c101d04 */
[----:B------:R-:W-:Y:S01]  /*1930*/  F2FP.F16.F32.PACK_AB R90, R91, R90 ;  /* 0x0000005a5b5a723e */ /* 0x000fe200000000ff */
[----:B------:R-:W-:Y:S01]  /*1940*/  FMUL.FTZ R91, R22, R146 ;  /* 0x00000092165b7220 */ /* 0x000fe20000410000 */
[----:B------:R-:W-:-:S04]  /*1950*/  F2FP.F16.F32.PACK_AB R89, R158, R89 ;  /* 0x000000599e59723e */ /* 0x000fc800000000ff */
[----:B------:R-:W-:Y:S01]  /*1960*/  F2FP.F16.F32.PACK_AB R88, R91, R88 ;  /* 0x000000585b58723e */ /* 0x000fe200000000ff */
[C---:B-1----:R-:W-:Y:S01]  /*1970*/  IMAD.WIDE.U32 R116, R106.reuse, 0x10, R116 ;  /* 0x000000106a747825 */ /* 0x042fe200078e0074 */
[----:B------:R-:W-:-:S03]  /*1980*/  IADD3 R106, R106, 0x20, RZ ;  /* 0x000000206a6a7810 */ /* 0x000fc60007ffe0ff */
[----:B0-----:R-:W-:-:S04]  /*1990*/  FMUL.FTZ R119, R152, R143 ;  /* 0x0000008f98777220 */ /* 0x001fc80000410000 */
[----:B------:R-:W-:-:S05]  /*19a0*/  FMUL.FTZ R118, R94, R119 ;  /* 0x000000775e767220 */ /* 0x000fca0000410000 */
[----:B------:R-:W-:-:S05]  /*19b0*/  F2FP.F16.F32.PACK_AB R91, R151, R118 ;  /* 0x00000076975b723e */ /* 0x000fca00000000ff */
[----:B------:R1:W-:Y:S01]  /*19c0*/  STG.E.128 desc[UR4][R116.64], R88 ;  /* 0x0000005874007986 */ /* 0x0003e2000c101d04 */
[--C-:B--2---:R-:W-:Y:S02]  /*19d0*/  HADD2.F32 R155, -RZ, R86.reuse.H0_H0 ;  /* 0x20000056ff9b7230 */ /* 0x104fe40000004100 */
[----:B------:R-:W-:Y:S02]  /*19e0*/  HADD2.F32 R118, -RZ, R86.H1_H1 ;  /* 0x30000056ff767230 */ /* 0x000fe40000004100 */
[----:B------:R-:W-:Y:S02]  /*19f0*/  HADD2.F32 R151, -RZ, R84.H0_H0 ;  /* 0x20000054ff977230 */ /* 0x000fe40000004100 */
[----:B------:R-:W-:Y:S01]  /*1a00*/  FFMA.FTZ R80, R155, R148, R80 ;  /* 0x000000949b507223 */ /* 0x000fe20000010050 */
[--C-:B------:R-:W-:Y:S02]  /*1a10*/  HADD2.F32 R153, -RZ, R85.reuse.H0_H0 ;  /* 0x20000055ff997230 */ /* 0x100fe40000004100 */
[----:B------:R-:W-:Y:S01]  /*1a20*/  FFMA.FTZ R81, R118, R147, R81 ;  /* 0x0000009376517223 */ /* 0x000fe20000010051 */
[----:B------:R-:W-:-:S02]  /*1a30*/  HADD2.F32 R86, -RZ, R85.H1_H1 ;  /* 0x30000055ff567230 */ /* 0x000fc40000004100 */
[----:B------:R-:W-:Y:S01]  /*1a40*/  FFMA.FTZ R60, R151, R149, R60 ;  /* 0x00000095973c7223 */ /* 0x000fe2000001003c */
[----:B------:R-:W-:Y:S02]  /*1a50*/  HADD2.F32 R84, -RZ, R84.H1_H1 ;  /* 0x30000054ff547230 */ /* 0x000fe40000004100 */
[----:B------:R-:W-:Y:S01]  /*1a60*/  FFMA.FTZ R62, R153, R154, R62 ;  /* 0x0000009a993e7223 */ /* 0x000fe2000001003e */
[--C-:B------:R-:W-:Y:S02]  /*1a70*/  HADD2.F32 R85, -RZ, R87.reuse.H0_H0 ;  /* 0x20000057ff557230 */ /* 0x100fe40000004100 */
[----:B------:R-:W-:Y:S01]  /*1a80*/  FFMA.FTZ R63, R86, R156, R63 ;  /* 0x0000009c563f7223 */ /* 0x000fe2000001003f */
[----:B------:R-:W-:Y:S02]  /*1a90*/  HADD2.F32 R150, -RZ, R87.H1_H1 ;  /* 0x30000057ff967230 */ /* 0x000fe40000004100 */
[----:B------:R-:W-:Y:S01]  /*1aa0*/  FFMA.FTZ R61, R84, R146, R61 ;  /* 0x00000092543d7223 */ /* 0x000fe2000001003d */
[----:B------:R-:W-:-:S02]  /*1ab0*/  FFMA.FTZ R82, R85, R119, R82 ;  /* 0x0000007755527223 */ /* 0x000fc40000010052 */
[----:B-1----:R-:W-:-:S07]  /*1ac0*/  FFMA.FTZ R83, R150, R157, R83 ;  /* 0x0000009d96537223 */ /* 0x002fce0000010053 */
.L_x_1162:
[----:B------:R-:W-:Y:S05]  /*1ad0*/  BSYNC B1 ;  /* 0x0000000000017941 */ /* 0x000fea0003800000 */
.L_x_1161:
        /* <DEDUP_REMOVED lines=8> */
[-CC-:B------:R-:W-:Y:S01]  /*1b60*/  FFMA.FTZ R91, R127, R144.reuse, R145.reuse ;  /* 0x000000907f5b7223 */ /* 0x180fe20000010091 */
[----:B------:R-:W-:Y:S01]  /*1b70*/  ISETP.NE.AND.EX P5, PT, RZ, UR9, PT, P1 ;  /* 0x00000009ff007c0c */ /* 0x000fe2000bfa5310 */
[-CC-:B------:R-:W-:Y:S01]  /*1b80*/  FFMA.FTZ R116, R132, R144.reuse, R145.reuse ;  /* 0x0000009084747223 */ /* 0x180fe20000010091 */
[-CC-:B------:R-:W-:Y:S01]  /*1b90*/  FFMA.FTZ R117, R133, R144.reuse, R145.reuse ;  /* 0x0000009085757223 */ /* 0x180fe20000010091 */
[-CC-:B------:R-:W-:Y:S01]  /*1ba0*/  FFMA.FTZ R150, R138, R144.reuse, R145.reuse ;  /* 0x000000908a967223 */ /* 0x180fe20000010091 */
[-CC-:B------:R-:W-:Y:S01]  /*1bb0*/  FFMA.FTZ R119, R137, R144.reuse, R145.reuse ;  /* 0x0000009089777223 */ /* 0x180fe20000010091 */
[----:B------:R-:W-:Y:S01]  /*1bc0*/  FFMA.FTZ R144, R142, R144, R145 ;  /* 0x000000908e907223 */ /* 0x000fe20000010091 */
[----:B------:R-:W-:Y:S01]  /*1bd0*/  ISETP.NE.U32.AND P6, PT, RZ, UR14, PT ;  /* 0x0000000eff007c0c */ /* 0x000fe2000bfc5070 */
[----:B------:R-:W-:Y:S01]  /*1be0*/  FADD.FTZ R88, R130, -R89 ;  /* 0x8000005982587221 */ /* 0x000fe20000010000 */
[----:B------:R-:W-:Y:S01]  /*1bf0*/  FADD.FTZ R90, R129, -R90 ;  /* 0x8000005a815a7221 */ /* 0x000fe20000010000 */
[----:B------:R-:W-:Y:S01]  /*1c00*/  FADD.FTZ R118, R134, -R91 ;  /* 0x8000005b86767221 */ /* 0x000fe20000010000 */
[----:B------:R-:W-:Y:S01]  /*1c10*/  FADD.FTZ R148, R136, -R117 ;  /* 0x8000007588947221 */ /* 0x000fe20000010000 */
[----:B------:R-:W-:Y:S01]  /*1c20*/  FADD.FTZ R146, R131, -R116 ;  /* 0x8000007483927221 */ /* 0x000fe20000010000 */
[----:B------:R-:W-:Y:S01]  /*1c30*/  FADD.FTZ R154, R139, -R144 ;  /* 0x800000908b9a7221 */ /* 0x000fe20000010000 */
[--C-:B------:R-:W-:Y:S01]  /*1c40*/  @P5 HADD2.F32 R89, -RZ, R76.reuse.H0_H0 ;  /* 0x2000004cff595230 */ /* 0x100fe20000004100 */
[----:B------:R-:W-:Y:S01]  /*1c50*/  ISETP.NE.AND.EX P1, PT, RZ, UR15, PT, P6 ;  /* 0x0000000fff007c0c */ /* 0x000fe2000bf25360 */
[----:B------:R-:W-:-:S02]  /*1c60*/  @P5 HADD2.F32 R91, -RZ, R76.H1_H1 ;  /* 0x3000004cff5b5230 */ /* 0x000fc40000004100 */
[C---:B------:R-:W-:Y:S01]  /*1c70*/  FMUL.FTZ R116, R141.reuse, R88 ;  /* 0x000000588d747220 */ /* 0x040fe20000410000 */
[C---:B------:R-:W-:Y:S01]  /*1c80*/  FMUL.FTZ R144, R141.reuse, R90 ;  /* 0x0000005a8d907220 */ /* 0x040fe20000410000 */
[----:B------:R-:W-:Y:S02]  /*1c90*/  @P5 HADD2.F32 R117, -RZ, R78.H0_H0 ;  /* 0x2000004eff755230 */ /* 0x000fe40000004100 */
[----:B------:R-:W-:Y:S01]  /*1ca0*/  FMUL.FTZ R148, R141, R148 ;  /* 0x000000948d947220 */ /* 0x000fe20000410000 */
[----:B------:R-:W-:Y:S01]  /*1cb0*/  FADD.FTZ R150, R135, -R150 ;  /* 0x8000009687967221 */ /* 0x000fe20000010000 */
[----:B------:R-:W-:Y:S01]  /*1cc0*/  FADD.FTZ R152, R140, -R119 ;  /* 0x800000778c987221 */ /* 0x000fe20000010000 */
[----:B------:R-:W-:Y:S01]  /*1cd0*/  @P5 FADD.FTZ R116, R116, R89 ;  /* 0x0000005974745221 */ /* 0x000fe20000010000 */
[----:B------:R-:W-:Y:S01]  /*1ce0*/  @P5 FADD.FTZ R144, R144, R91 ;  /* 0x0000005b90905221 */ /* 0x000fe20000010000 */
[--C-:B------:R-:W-:Y:S02]  /*1cf0*/  @P5 HADD2.F32 R89, -RZ, R77.reuse.H0_H0 ;  /* 0x2000004dff595230 */ /* 0x100fe40000004100 */
[----:B------:R-:W-:Y:S01]  /*1d00*/  FMUL.FTZ R90, R141, R118 ;  /* 0x000000768d5a7220 */ /* 0x000fe20000410000 */
[----:B------:R-:W-:-:S02]  /*1d10*/  @P5 HADD2.F32 R91, -RZ, R77.H1_H1 ;  /* 0x3000004dff5b5230 */ /* 0x000fc40000004100 */
[C---:B------:R-:W-:Y:S01]  /*1d20*/  FMUL.FTZ R88, R141.reuse, R146 ;  /* 0x000000928d587220 */ /* 0x040fe20000410000 */
[----:B------:R-:W-:Y:S01]  /*1d30*/  @P5 FADD.FTZ R148, R148, R117 ;  /* 0x0000007594945221 */ /* 0x000fe20000010000 */
[----:B------:R-:W-:Y:S02]  /*1d40*/  @P5 HADD2.F32 R117, -RZ, R78.H1_H1 ;  /* 0x3000004eff755230 */ /* 0x000fe40000004100 */
[C---:B------:R-:W-:Y:S01]  /*1d50*/  FMUL.FTZ R146, R141.reuse, R150 ;  /* 0x000000968d927220 */ /* 0x040fe20000410000 */
[--C-:B------:R-:W-:Y:S02]  /*1d60*/  @P5 HADD2.F32 R119, -RZ, R79.reuse.H0_H0 ;  /* 0x2000004fff775230 */ /* 0x100fe40000004100 */
[C---:B------:R-:W-:Y:S01]  /*1d70*/  FMUL.FTZ R152, R141.reuse, R152 ;  /* 0x000000988d987220 */ /* 0x040fe20000410000 */
[----:B------:R-:W-:Y:S01]  /*1d80*/  FMUL.FTZ R154, R141, R154 ;  /* 0x0000009a8d9a7220 */ /* 0x000fe20000410000 */
[----:B------:R-:W-:Y:S02]  /*1d90*/  @P5 HADD2.F32 R141, -RZ, R79.H1_H1 ;  /* 0x3000004fff8d5230 */ /* 0x000fe40000004100 */
[----:B------:R-:W-:Y:S01]  /*1da0*/  @P5 FADD.FTZ R90, R90, R89 ;  /* 0x000000595a5a5221 */ /* 0x000fe20000010000 */
[----:B------:R-:W-:Y:S01]  /*1db0*/  @P5 FADD.FTZ R88, R88, R91 ;  /* 0x0000005b58585221 */ /* 0x000fe20000010000 */
[----:B------:R-:W-:Y:S01]  /*1dc0*/  @P5 FADD.FTZ R146, R146, R117 ;  /* 0x0000007592925221 */ /* 0x000fe20000010000 */
[----:B------:R-:W-:Y:S01]  /*1dd0*/  @P5 FADD.FTZ R152, R152, R119 ;  /* 0x0000007798985221 */ /* 0x000fe20000010000 */
[----:B------:R-:W-:Y:S01]  /*1de0*/  @P1 F2FP.F16.F32.PACK_AB R89, RZ, R116 ;  /* 0x00000074ff59123e */ /* 0x000fe200000000ff */
[-C--:B------:R-:W-:Y:S01]  /*1df0*/  FMUL.FTZ R145, R148, R143.reuse ;  /* 0x0000008f94917220 */ /* 0x080fe20000410000 */
[----:B------:R-:W-:Y:S01]  /*1e00*/  @P1 F2FP.F16.F32.PACK_AB R118, RZ, R148 ;  /* 0x00000094ff76123e */ /* 0x000fe200000000ff */
[----:B------:R-:W-:Y:S01]  /*1e10*/  @P5 FADD.FTZ R154, R154, R141 ;  /* 0x0000008d9a9a5221 */ /* 0x000fe20000010000 */
[-C--:B------:R-:W-:Y:S01]  /*1e20*/  FMUL.FTZ R147, R90, R143.reuse ;  /* 0x0000008f5a937220 */ /* 0x080fe20000410000 */
[-C--:B------:R-:W-:Y:S01]  /*1e30*/  FMUL.FTZ R148, R88, R143.reuse ;  /* 0x0000008f58947220 */ /* 0x080fe20000410000 */
[----:B------:R-:W-:Y:S01]  /*1e40*/  @P1 F2FP.F16.F32.PACK_AB R91, RZ, R144 ;  /* 0x00000090ff5b123e */ /* 0x000fe200000000ff */
[-C--:B------:R-:W-:Y:S01]  /*1e50*/  FMUL.FTZ R141, R116, R143.reuse ;  /* 0x0000008f748d7220 */ /* 0x080fe20000410000 */
[----:B------:R-:W-:Y:S01]  /*1e60*/  @P1 PRMT R24, R89, 0x7610, R24 ;  /* 0x0000761059181816 */ /* 0x000fe20000000018 */
[-C--:B------:R-:W-:Y:S01]  /*1e70*/  FMUL.FTZ R144, R144, R143.reuse ;  /* 0x0000008f90907220 */ /* 0x080fe20000410000 */
[----:B------:R-:W-:Y:S01]  /*1e80*/  @P1 F2FP.F16.F32.PACK_AB R119, RZ, R146 ;  /* 0x00000092ff77123e */ /* 0x000fe200000000ff */
[-C--:B------:R-:W-:Y:S01]  /*1e90*/  FMUL.FTZ R149, R152, R143.reuse ;  /* 0x0000008f98957220 */ /* 0x080fe20000410000 */
[----:B------:R-:W-:Y:S01]  /*1ea0*/  @P1 F2FP.F16.F32.PACK_AB R151, RZ, R152 ;  /* 0x00000098ff97123e */ /* 0x000fe200000000ff */
[----:B------:R-:W-:Y:S01]  /*1eb0*/  FMUL.FTZ R152, R154, R143 ;  /* 0x0000008f9a987220 */ /* 0x000fe20000410000 */
[----:B------:R-:W-:Y:S01]  /*1ec0*/  @P1 PRMT R26, R118, 0x7610, R26 ;  /* 0x00007610761a1816 */ /* 0x000fe2000000001a */
[----:B------:R-:W-:Y:S01]  /*1ed0*/  FMUL.FTZ R89, R99, R147 ;  /* 0x0000009363597220 */ /* 0x000fe20000410000 */
[----:B------:R-:W-:Y:S01]  /*1ee0*/  FMUL.FTZ R118, R102, R148 ;  /* 0x0000009466767220 */ /* 0x000fe20000410000 */
[----:B------:R-:W-:Y:S01]  /*1ef0*/  @P1 F2FP.F16.F32.PACK_AB R117, RZ, R90 ;  /* 0x0000005aff75123e */ /* 0x000fe200000000ff */
[----:B------:R-:W-:Y:S01]  /*1f00*/  FMUL.FTZ R146, R146, R143 ;  /* 0x0000008f92927220 */ /* 0x000fe20000410000 */
[----:B------:R-:W-:Y:S01]  /*1f10*/  @P1 F2FP.F16.F32.PACK_AB R150, RZ, R88 ;  /* 0x00000058ff96123e */ /* 0x000fe200000000ff */
[----:B------:R-:W-:Y:S01]  /*1f20*/  FMUL.FTZ R88, R97, R141 ;  /* 0x0000008d61587220 */ /* 0x000fe20000410000 */
[----:B------:R-:W-:Y:S01]  /*1f30*/  @P1 PRMT R24, R24, 0x5410, R91 ;  /* 0x0000541018181816 */ /* 0x000fe2000000005b */
[----:B------:R-:W-:Y:S01]  /*1f40*/  FMUL.FTZ R91, R100, R144 ;  /* 0x00000090645b7220 */ /* 0x000fe20000410000 */
[----:B------:R-:W-:Y:S01]  /*1f50*/  @P1 PRMT R26, R26, 0x5410, R119 ;  /* 0x000054101a1a1816 */ /* 0x000fe20000000077 */
[----:B------:R-:W-:Y:S01]  /*1f60*/  FMUL.FTZ R119, R103, R149 ;  /* 0x0000009567777220 */ /* 0x000fe20000410000 */
[----:B------:R-:W-:Y:S01]  /*1f70*/  FMUL.FTZ R156, R105, R152 ;  /* 0x00000098699c7220 */ /* 0x000fe20000410000 */
[----:B------:R-:W-:Y:S01]  /*1f80*/  @P1 F2FP.F16.F32.PACK_AB R154, RZ, R154 ;  /* 0x0000009aff9a123e */ /* 0x000fe200000000ff */
[----:B------:R-:W-:Y:S01]  /*1f90*/  FMUL.FTZ R90, R101, R145 ;  /* 0x00000091655a7220 */ /* 0x000fe20000410000 */
[----:B------:R-:W-:Y:S01]  /*1fa0*/  FMUL.FTZ R143, R104, R146 ;  /* 0x00000092688f7220 */ /* 0x000fe20000410000 */
[----:B------:R-:W-:-:S02]  /*1fb0*/  @P1 PRMT R25, R117, 0x7610, R25 ;  /* 0x0000761075191816 */ /* 0x000fc40000000019 */
[----:B------:R-:W-:Y:S02]  /*1fc0*/  @P1 PRMT R27, R151, 0x7610, R27 ;  /* 0x00007610971b1816 */ /* 0x000fe4000000001b */
[----:B------:R-:W-:Y:S02]  /*1fd0*/  @P1 LEA R116, P5, R106, UR14, 0x4 ;  /* 0x0000000e6a741c11 */ /* 0x000fe4000f8a20ff */
[----:B------:R-:W-:Y:S02]  /*1fe0*/  F2FP.F16.F32.PACK_AB R89, R118, R89 ;  /* 0x000000597659723e */ /* 0x000fe400000000ff */
[C---:B------:R-:W-:Y:S02]  /*1ff0*/  LEA R118, P6, R106.reuse, UR16, 0x4 ;  /* 0x000000106a767c11 */ /* 0x040fe4000f8c20ff */
[----:B------:R-:W-:Y:S02]  /*2000*/  F2FP.F16.F32.PACK_AB R88, R91, R88 ;  /* 0x000000585b58723e */ /* 0x000fe400000000ff */
[----:B------:R-:W-:-:S02]  /*2010*/  @P1 LEA.HI.X R117, R106, UR15, RZ, 0x4, P5 ;  /* 0x0000000f6a751c11 */ /* 0x000fc4000a8f24ff */
[----:B------:R-:W-:Y:S02]  /*2020*/  F2FP.F16.F32.PACK_AB R91, R156, R119 ;  /* 0x000000779c5b723e */ /* 0x000fe400000000ff */
[----:B------:R-:W-:Y:S02]  /*2030*/  @P1 PRMT R25, R25, 0x5410, R150 ;  /* 0x0000541019191816 */ /* 0x000fe40000000096 */
[----:B------:R-:W-:Y:S02]  /*2040*/  @P1 PRMT R27, R27, 0x5410, R154 ;  /* 0x000054101b1b1816 */ /* 0x000fe4000000009a */
[----:B------:R-:W-:Y:S02]  /*2050*/  F2FP.F16.F32.PACK_AB R90, R143, R90 ;  /* 0x0000005a8f5a723e */ /* 0x000fe400000000ff */
[----:B------:R-:W-:Y:S01]  /*2060*/  LEA.HI.X R119, R106, UR17, RZ, 0x4, P6 ;  /* 0x000000116a777c11 */ /* 0x000fe2000b0f24ff */
[----:B------:R1:W-:Y:S04]  /*2070*/  @P1 STG.E.128 desc[UR4][R116.64], R24 ;  /* 0x0000001874001986 */ /* 0x0003e8000c101d04 */
[----:B------:R1:W-:Y:S01]  /*2080*/  STG.E.128 desc[UR4][R118.64], R88 ;  /* 0x0000005876007986 */ /* 0x0003e2000c101d04 */
[----:B--2---:R-:W-:-:S02]  /*2090*/  HADD2.F32 R153, -RZ, R86.H0_H0 ;  /* 0x20000056ff997230 */ /* 0x004fc40000004100 */
[----:B------:R-:W-:Y:S02]  /*20a0*/  HADD2.F32 R106, -RZ, R86.H1_H1 ;  /* 0x30000056ff6a7230 */ /* 0x000fe40000004100 */
[--C-:B------:R-:W-:Y:S02]  /*20b0*/  HADD2.F32 R143, -RZ, R84.reuse.H0_H0 ;  /* 0x20000054ff8f7230 */ /* 0x100fe40000004100 */
[----:B------:R-:W-:Y:S01]  /*20c0*/  FFMA.FTZ R68, R153, R145, R68 ;  /* 0x0000009199447223 */ /* 0x000fe20000010044 */
[--C-:B------:R-:W-:Y:S02]  /*20d0*/  HADD2.F32 R151, -RZ, R85.reuse.H0_H0 ;  /* 0x20000055ff977230 */ /* 0x100fe40000004100 */
[----:B------:R-:W-:Y:S01]  /*20e0*/  FFMA.FTZ R69, R106, R146, R69 ;  /* 0x000000926a457223 */ /* 0x000fe20000010045 */
[----:B------:R-:W-:Y:S02]  /*20f0*/  HADD2.F32 R86, -RZ, R85.H1_H1 ;  /* 0x30000055ff567230 */ /* 0x000fe40000004100 */
[----:B------:R-:W-:Y:S01]  /*2100*/  FFMA.FTZ R64, R143, R141, R64 ;  /* 0x0000008d8f407223 */ /* 0x000fe20000010040 */
[----:B------:R-:W-:-:S02]  /*2110*/  HADD2.F32 R84, -RZ, R84.H1_H1 ;  /* 0x30000054ff547230 */ /* 0x000fc40000004100 */
[----:B------:R-:W-:Y:S01]  /*2120*/  FFMA.FTZ R66, R151, R147, R66 ;  /* 0x0000009397427223 */ /* 0x000fe20000010042 */
[--C-:B------:R-:W-:Y:S02]  /*2130*/  HADD2.F32 R85, -RZ, R87.reuse.H0_H0 ;  /* 0x20000057ff557230 */ /* 0x100fe40000004100 */
[----:B------:R-:W-:Y:S01]  /*2140*/  FFMA.FTZ R67, R86, R148, R67 ;  /* 0x0000009456437223 */ /* 0x000fe20000010043 */
[----:B------:R-:W-:Y:S02]  /*2150*/  HADD2.F32 R150, -RZ, R87.H1_H1 ;  /* 0x30000057ff967230 */ /* 0x000fe40000004100 */
[----:B------:R-:W-:Y:S01]  /*2160*/  FFMA.FTZ R65, R84, R144, R65 ;  /* 0x0000009054417223 */ /* 0x000fe20000010041 */
[----:B------:R-:W-:Y:S02]  /*2170*/  FFMA.FTZ R70, R85, R149, R70 ;  /* 0x0000009555467223 */ /* 0x000fe40000010046 */
[----:B-1----:R-:W-:-:S07]  /*2180*/  FFMA.FTZ R71, R150, R152, R71 ;  /* 0x0000009896477223 */ /* 0x002fce0000010047 */
.L_x_1164:
[----:B------:R-:W-:Y:S05]  /*2190*/  BSYNC B1 ;  /* 0x0000000000017941 */ /* 0x000fea0003800000 */
.L_x_1163:
[----:B------:R-:W1:Y:S02]  /*21a0*/  LDC.64 R84, c[0x0][0x210] ;  /* 0x00008400ff547b82 */ /* 0x000e640000000a00 */
[----:B-1----:R-:W-:-:S04]  /*21b0*/  LEA R2, R84, R2, 0x2 ;  /* 0x0000000254027211 */ /* 0x002fc800078e10ff */
[----:B------:R-:W-:-:S13]  /*21c0*/  ISETP.GE.AND P1, PT, R2, R85, PT ;  /* 0x000000550200720c */ /* 0x000fda0003f26270 */
[----:B------:R-:W-:Y:S05]  /*21d0*/  @!P1 BRA `(.L_x_1165) ;  /* 0xffffffe4001c9947 */ /* 0x000fea000383ffff */
.L_x_1155:
[----:B------:R-:W-:Y:S05]  /*21e0*/  BSYNC B0 ;  /* 0x0000000000007941 */ /* 0x000fea0003800000 */
.L_x_1154:
[----:B------:R-:W1:Y:S01]  /*21f0*/  S2R R3, SR_CgaCtaId ;  /* 0x0000000000037919 */ /* 0x000e620000008800 */
[--C-:B------:R-:W-:Y:S01]  /*2200*/  SHF.R.U32.HI R4, RZ, 0x5, R0.reuse ;  /* 0x00000005ff047819 */ /* 0x100fe20000011600 */
[----:B------:R-:W-:Y:S05]  /*2210*/  WARPSYNC.ALL ;  /* 0x0000000000007948 */ /* 0x000fea0003800000 */
[----:B------:R-:W-:Y:S01]  /*2220*/  MOV R2, 0x400 ;  /* 0x0000040000027802 */ /* 0x000fe20000000f00 */
[----:B------:R-:W2:Y:S01]  /*2230*/  S2R R12, SR_CTAID.X ;  /* 0x00000000000c7919 */ /* 0x000ea20000002500 */
[----:B------:R-:W-:Y:S01]  /*2240*/  SHF.L.U32 R4, R4, 0x6, RZ ;  /* 0x0000000604047819 */ /* 0x000fe200000006ff */
[----:B------:R-:W-:Y:S01]  /*2250*/  ULDC.64 UR6, c[0x0][0x2d8] ;  /* 0x0000b60000067ab9 */ /* 0x000fe20000000a00 */
[----:B-----5:R-:W-:Y:S01]  /*2260*/  IADD3 R11, R95, 0x7f, -R0 ;  /* 0x0000007f5f0b7810 */ /* 0x020fe20007ffe800 */
        /* <DEDUP_REMOVED lines=17> */
[----:B-1----:R-:W-:-:S05]  /*2380*/  IADD3 R44, P4, R95, R0, RZ ;  /* 0x000000005f2c7210 */ /* 0x002fca0007f9e0ff */
        /* <DEDUP_REMOVED lines=9> */
[----:B------:R-:W0:Y:S01]  /*2420*/  LDS R11, [R2+0x1800] ;  /* 0x00180000020b7984 */ /* 0x000e220000000800 */
        /* <DEDUP_REMOVED lines=11> */
[----:B------:R-:W-:Y:S01]  /*24e0*/  LDS R10, [R2+0x1c00] ;  /* 0x001c0000020a7984 */ /* 0x000fe20000000800 */
[----:B------:R-:W-:-:S03]  /*24f0*/  FADD.FTZ R6, R6, R9 ;  /* 0x0000000906067221 */ /* 0x000fc60000010000 */
[----:B------:R-:W2:Y:S01]  /*2500*/  LDS R9, [R2+0x1600] ;  /* 0x0016000002097984 */ /* 0x000ea20000000800 */
[----:B------:R-:W-:Y:S01]  /*2510*/  FADD.FTZ R0, R3, R0 ;  /* 0x0000000003007221 */ /* 0x000fe20000010000 */
[----:B------:R-:W-:Y:S03]  /*2520*/  BAR.SYNC.DEFER_BLOCKING 0x0 ;  /* 0x0000000000007b1d */ /* 0x000fe60000010000 */
[----:B------:R-:W-:Y:S01]  /*2530*/  FADD.FTZ R11, R0, R11 ;  /* 0x0000000b000b7221 */ /* 0x000fe20000010000 */
[----:B------:R-:W-:Y:S02]  /*2540*/  SHF.L.U32 R0, R44, 0x2, RZ ;  /* 0x000000022c007819 */ /* 0x000fe400000006ff */
[----:B------:R-:W-:Y:S01]  /*2550*/  STS.128 [R93], R28 ;  /* 0x0000001c5d007388 */ /* 0x000fe20000000c00 */
[----:B0-----:R-:W-:Y:S01]  /*2560*/  FADD.FTZ R5, R5, R8 ;  /* 0x0000000805057221 */ /* 0x001fe20000010000 */
[----:B------:R-:W-:-:S02]  /*2570*/  IADD3 R8, P5, R0, UR18, RZ ;  /* 0x0000001200087c10 */ /* 0x000fc4000ffbe0ff */
[----:B------:R-:W-:Y:S01]  /*2580*/  STS.128 [R93+0x10], R32 ;  /* 0x000010205d007388 */ /* 0x000fe20000000c00 */
[----:B-1----:R-:W-:-:S03]  /*2590*/  FADD.FTZ R4, R4, R7 ;  /* 0x0000000704047221 */ /* 0x002fc60000010000 */
[----:B------:R-:W-:Y:S01]  /*25a0*/  STS.128 [R93+0x400], R36 ;  /* 0x000400245d007388 */ /* 0x000fe20000000c00 */
[----:B------:R-:W-:-:S03]  /*25b0*/  FADD.FTZ R13, R4, R13 ;  /* 0x0000000d040d7221 */ /* 0x000fc60000010000 */
[----:B------:R-:W-:Y:S01]  /*25c0*/  STS.128 [R93+0x410], R40 ;  /* 0x000410285d007388 */ /* 0x000fe20000000c00 */
[----:B--2---:R-:W-:Y:S01]  /*25d0*/  FADD.FTZ R6, R6, R9 ;  /* 0x0000000906067221 */ /* 0x004fe20000010000 */
        /* <DEDUP_REMOVED lines=30> */
[----:B------:R-:W-:Y:S01]  /*27c0*/  IADD3.X R27, RZ, RZ, RZ, P4, !PT ;  /* 0x000000ffff1b7210 */ /* 0x000fe200027fe4ff */
[----:B------:R-:W-:-:S03]  /*27d0*/  FADD.FTZ R16, R16, R29 ;  /* 0x0000001d10107221 */ /* 0x000fc60000010000 */
[----:B------:R-:W-:Y:S01]  /*27e0*/  SHF.L.U64.HI R27, R44, 0x2, R27 ;  /* 0x000000022c1b7819 */ /* 0x000fe2000001021b */
[----:B0-----:R-:W-:-:S03]  /*27f0*/  FADD.FTZ R17, R17, R20 ;  /* 0x0000001411117221 */ /* 0x001fc60000010000 */
[----:B------:R-:W-:Y:S01]  /*2800*/  IADD3.X R29, R27, UR19, RZ, P5, !PT ;  /* 0x000000131b1d7c10 */ /* 0x000fe2000affe4ff */
        /* <DEDUP_REMOVED lines=9> */
[----:B------:R-:W0:Y:S04]  /*28a0*/  LDS R26, [R2+0x200] ;  /* 0x00020000021a7984 */ /* 0x000e280000000800 */
[----:B------:R-:W1:Y:S04]  /*28b0*/  LDS R24, [R2] ;  /* 0x0000000002187984 */ /* 0x000e680000000800 */
        /* <DEDUP_REMOVED lines=17> */
[----:B----4-:R-:W-:-:S03]  /*29d0*/  FADD.FTZ R30, RZ, R30 ;  /* 0x0000001eff1e7221 */ /* 0x010fc60000010000 */
[----:B------:R4:W2:Y:S01]  /*29e0*/  LDS R25, [R2+0x1e00] ;  /* 0x001e000002197984 */ /* 0x0008a20000000800 */
[----:B------:R-:W-:Y:S01]  /*29f0*/  FADD.FTZ R24, R24, R37 ;  /* 0x0000002518187221 */ /* 0x000fe20000010000 */
[----:B------:R-:W-:Y:S01]  /*2a00*/  FADD.FTZ R26, R26, R3 ;  /* 0x000000031a1a7221 */ /* 0x000fe20000010000 */
[----:B----4-:R-:W-:Y:S01]  /*2a10*/  IADD3 R2, P4, R0, UR6, RZ ;  /* 0x0000000600027c10 */ /* 0x010fe2000ff9e0ff */
[----:B------:R-:W-:Y:S01]  /*2a20*/  FADD.FTZ R28, R28, R41 ;  /* 0x000000291c1c7221 */ /* 0x000fe20000010000 */
[----:B------:R-:W-:Y:S01]  /*2a30*/  IADD3 R0, P6, R0, UR20, RZ ;  /* 0x0000001400007c10 */ /* 0x000fe2000ffde0ff */
[----:B------:R-:W-:Y:S01]  /*2a40*/  FADD.FTZ R30, R30, R43 ;  /* 0x0000002b1e1e7221 */ /* 0x000fe20000010000 */
[C---:B------:R-:W-:Y:S02]  /*2a50*/  IADD3.X R3, R27.reuse, UR7, RZ, P4, !PT ;  /* 0x000000071b037c10 */ /* 0x040fe4000a7fe4ff */
[----:B------:R-:W-:Y:S01]  /*2a60*/  IADD3.X R27, R27, UR21, RZ, P6, !PT ;  /* 0x000000151b1b7c10 */ /* 0x000fe2000b7fe4ff */
[----:B------:R-:W-:Y:S01]  /*2a70*/  FADD.FTZ R24, R24, R45 ;  /* 0x0000002d18187221 */ /* 0x000fe20000010000 */
[----:B------:R-:W-:Y:S01]  /*2a80*/  FADD.FTZ R28, R28, R47 ;  /* 0x0000002f1c1c7221 */ /* 0x000fe20000010000 */
[----:B0-----:R-:W-:-:S02]  /*2a90*/  FADD.FTZ R30, R30, R49 ;  /* 0x000000311e1e7221 */ /* 0x001fc40000010000 */
        /* <DEDUP_REMOVED lines=11> */
[----:B------:R-:W-:-:S02]  /*2b50*/  IADD3.X R29, RZ, R29, RZ, P4, !PT ;  /* 0x0000001dff1d7210 */ /* 0x000fc400027fe4ff */
[----:B0-----:R-:W-:Y:S02]  /*2b60*/  IADD3 R2, P3, R2, 0x200, RZ ;  /* 0x0000020002027810 */ /* 0x001fe40007f7e0ff */
[----:B------:R-:W-:Y:S02]  /*2b70*/  IADD3.X R27, RZ, R27, RZ, P5, !PT ;  /* 0x0000001bff1b7210 */ /* 0x000fe40002ffe4ff */
[----:B------:R-:W-:-:S09]  /*2b80*/  IADD3.X R3, RZ, R3, RZ, P3, !PT ;  /* 0x00000003ff037210 */ /* 0x000fd20001ffe4ff */
.L_x_1167:
[----:B------:R-:W-:Y:S05]  /*2b90*/  BSYNC B0 ;  /* 0x0000000000007941 */ /* 0x000fea0003800000 */
.L_x_1166:
        /* <DEDUP_REMOVED lines=16> */
.L_x_1169:
[----:B------:R-:W-:Y:S05]  /*2ca0*/  BSYNC B0 ;  /* 0x0000000000007941 */ /* 0x000fea0003800000 */
.L_x_1168:
        /* <DEDUP_REMOVED lines=16> */
.L_x_1171:
[----:B------:R-:W-:Y:S05]  /*2db0*/  BSYNC B0 ;  /* 0x0000000000007941 */ /* 0x000fea0003800000 */
.L_x_1170:
        /* <DEDUP_REMOVED lines=10> */
.L_x_1160:
        /* <DEDUP_REMOVED lines=8> */
.L_x_1173:
[----:B------:R-:W-:Y:S05]  /*2ee0*/  BSYNC B1 ;  /* 0x0000000000017941 */ /* 0x000fea0003800000 */
.L_x_1172:
        /* <DEDUP_REMOVED lines=8> */
.L_x_1174:
[----:B------:R-:W-:Y:S01]  /*2f70*/  FADD.FTZ R84, R84, R145 ;  /* 0x0000009154547221 */ /* 0x000fe20000010000 */
[----:B------:R-:W-:-:S04]  /*2f80*/  HFMA2.MMA R118, -RZ, RZ, 0, 1.1920928955078125e-07 ;  /* 0x00000002ff767435 */ /* 0x000fc800000001ff */
[----:B------:R-:W-:Y:S02]  /*2f90*/  MOV R119, R84 ;  /* 0x0000005400777202 */ /* 0x000fe40000000f00 */
[----:B------:R-:W-:-:S07]  /*2fa0*/  MOV R85, R117 ;  /* 0x0000007500557202 */ /* 0x000fce0000000f00 */
[----:B------:R-:W-:Y:S05]  /*2fb0*/  WARPSYNC.COLLECTIVE R116, `(.L_x_1175) ;  /* 0x0000000074087348 */ /* 0x000fea0003c00000 */
[----:B------:R0:W1:Y:S02]  /*2fc0*/  SHFL.BFLY P1, R117, R119, R118, R147 ;  /* 0x0c00007677757389 */ /* 0x0000640000020093 */
[----:B01----:R-:W-:Y:S01]  /*2fd0*/  ENDCOLLECTIVE ;  /* 0x000000000000791b */ /* 0x003fe20003800000 */
.L_x_1175:
[----:B------:R-:W-:-:S05]  /*2fe0*/  FADD.FTZ R85, R85, R144 ;  /* 0x0000009055557221 */ /* 0x000fca0000010000 */
[----:B------:R-:W-:Y:S02]  /*2ff0*/  MOV R119, R85 ;  /* 0x0000005500777202 */ /* 0x000fe40000000f00 */
[----:B------:R-:W-:-:S07]  /*3000*/  MOV R87, R117 ;  /* 0x0000007500577202 */ /* 0x000fce0000000f00 */
[----:B------:R-:W-:Y:S05]  /*3010*/  WARPSYNC.COLLECTIVE R116, `(.L_x_1176) ;  /* 0x0000000074087348 */ /* 0x000fea0003c00000 */
[----:B------:R0:W1:Y:S02]  /*3020*/  SHFL.BFLY P1, R117, R119, R118, R147 ;  /* 0x0c00007677757389 */ /* 0x0000640000020093 */
[----:B01----:R-:W-:Y:S01]  /*3030*/  ENDCOLLECTIVE ;  /* 0x000000000000791b */ /* 0x003fe20003800000 */
.L_x_1176:
[----:B------:R-:W-:Y:S01]  /*3040*/  FADD.FTZ R87, R84, R87 ;  /* 0x0000005754577221 */ /* 0x000fe20000010000 */
[----:B------:R-:W-:-:S04]  /*3050*/  HFMA2.MMA R118, -RZ, RZ, 0, 2.384185791015625e-07 ;  /* 0x00000004ff767435 */ /* 0x000fc800000001ff */
[----:B------:R-:W-:Y:S02]  /*3060*/  MOV R119, R87 ;  /* 0x0000005700777202 */ /* 0x000fe40000000f00 */
[----:B------:R-:W-:-:S07]  /*3070*/  MOV R86, R117 ;  /* 0x0000007500567202 */ /* 0x000fce0000000f00 */
[----:B------:R-:W-:Y:S05]  /*3080*/  WARPSYNC.COLLECTIVE R116, `(.L_x_1177) ;  /* 0x0000000074087348 */ /* 0x000fea0003c00000 */
[----:B------:R0:W1:Y:S02]  /*3090*/  SHFL.BFLY P1, R117, R119, R118, R147 ;  /* 0x0c00007677757389 */ /* 0x0000640000020093 */
[----:B01----:R-:W-:Y:S01]  /*30a0*/  ENDCOLLECTIVE ;  /* 0x000000000000791b */ /* 0x003fe20003800000 */
.L_x_1177:
[----:B------:R-:W-:-:S05]  /*30b0*/  FADD.FTZ R86, R85, R86 ;  /* 0x0000005655567221 */ /* 0x000fca0000010000 */
[----:B------:R-:W-:Y:S02]  /*30c0*/  MOV R119, R86 ;  /* 0x0000005600777202 */ /* 0x000fe40000000f00 */
[----:B------:R-:W-:-:S07]  /*30d0*/  MOV R88, R117 ;  /* 0x0000007500587202 */ /* 0x000fce0000000f00 */
[----:B------:R-:W-:Y:S05]  /*30e0*/  WARPSYNC.COLLECTIVE R116, `(.L_x_1178) ;  /* 0x0000000074087348 */ /* 0x000fea0003c00000 */
[----:B------:R0:W1:Y:S02]  /*30f0*/  SHFL.BFLY P1, R117, R119, R118, R147 ;  /* 0x0c00007677757389 */ /* 0x0000640000020093 */
[----:B01----:R-:W-:Y:S01]  /*3100*/  ENDCOLLECTIVE ;  /* 0x000000000000791b */ /* 0x003fe20003800000 */
.L_x_1178:
[----:B------:R-:W-:Y:S01]  /*3110*/  FADD.FTZ R88, R87, R88 ;  /* 0x0000005857587221 */ /* 0x000fe20000010000 */
[----:B------:R-:W-:-:S04]  /*3120*/  HFMA2.MMA R118, -RZ, RZ, 0, 4.76837158203125e-07 ;  /* 0x00000008ff767435 */ /* 0x000fc800000001ff */
[----:B------:R-:W-:Y:S02]  /*3130*/  MOV R119, R88 ;  /* 0x0000005800777202 */ /* 0x000fe40000000f00 */
[----:B------:R-:W-:-:S07]  /*3140*/  MOV R89, R117 ;  /* 0x0000007500597202 */ /* 0x000fce0000000f00 */
[----:B------:R-:W-:Y:S05]  /*3150*/  WARPSYNC.COLLECTIVE R116, `(.L_x_1179) ;  /* 0x0000000074087348 */ /* 0x000fea0003c00000 */
[----:B------:R0:W1:Y:S02]  /*3160*/  SHFL.BFLY P1, R117, R119, R118, R147 ;  /* 0x0c00007677757389 */ /* 0x0000640000020093 */
[----:B01----:R-:W-:Y:S01]  /*3170*/  ENDCOLLECTIVE ;  /* 0x000000000000791b */ /* 0x003fe20003800000 */
.L_x_1179:
[----:B------:R-:W-:-:S05]  /*3180*/  FADD.FTZ R89, R86, R89 ;  /* 0x0000005956597221 */ /* 0x000fca0000010000 */
[----:B------:R-:W-:Y:S02]  /*3190*/  MOV R119, R89 ;  /* 0x0000005900777202 */ /* 0x000fe40000000f00 */
[----:B------:R-:W-:-:S07]  /*31a0*/  MOV R91, R117 ;  /* 0x00000075005b7202 */ /* 0x000fce0000000f00 */
[----:B------:R-:W-:Y:S05]  /*31b0*/  WARPSYNC.COLLECTIVE R116, `(.L_x_1180) ;  /* 0x0000000074087348 */ /* 0x000fea0003c00000 */
[----:B------:R0:W1:Y:S02]  /*31c0*/  SHFL.BFLY P1, R117, R119, R118, R147 ;  /* 0x0c00007677757389 */ /* 0x0000640000020093 */
[----:B01----:R-:W-:Y:S01]  /*31d0*/  ENDCOLLECTIVE ;  /* 0x000000000000791b */ /* 0x003fe20003800000 */
.L_x_1180:
[----:B------:R-:W-:Y:S01]  /*31e0*/  FADD.FTZ R91, R88, R91 ;  /* 0x0000005b585b7221 */ /* 0x000fe20000010000 */
[----:B------:R-:W-:-:S04]  /*31f0*/  HFMA2.MMA R118, -RZ, RZ, 0, 9.5367431640625e-07 ;  /* 0x00000010ff767435 */ /* 0x000fc800000001ff */
[----:B------:R-:W-:Y:S02]  /*3200*/  MOV R119, R91 ;  /* 0x0000005b00777202 */ /* 0x000fe40000000f00 */
[----:B------:R-:W-:-:S07]  /*3210*/  MOV R90, R117 ;  /* 0x00000075005a7202 */ /* 0x000fce0000000f00 */
[----:B------:R-:W-:Y:S05]  /*3220*/  WARPSYNC.COLLECTIVE R116, `(.L_x_1181) ;  /* 0x0000000074087348 */ /* 0x000fea0003c00000 */
[----:B------:R0:W1:Y:S02]  /*3230*/  SHFL.BFLY P1, R117, R119, R118, R147 ;  /* 0x0c00007677757389 */ /* 0x0000640000020093 */
[----:B01----:R-:W-:Y:S01]  /*3240*/  ENDCOLLECTIVE ;  /* 0x000000000000791b */ /* 0x003fe20003800000 */
.L_x_1181:
[----:B------:R-:W-:-:S05]  /*3250*/  FADD.FTZ R90, R89, R90 ;  /* 0x0000005a595a7221 */ /* 0x000fca0000010000 */
[----:B------:R-:W-:Y:S02]  /*3260*/  MOV R119, R90 ;  /* 0x0000005a00777202 */ /* 0x000fe40000000f00 */
[----:B------:R-:W-:-:S07]  /*3270*/  MOV R84, R117 ;  /* 0x0000007500547202 */ /* 0x000fce0000000f00 */
[----:B------:R-:W-:Y:S05]  /*3280*/  WARPSYNC.COLLECTIVE R116, `(.L_x_1182) ;  /* 0x0000000074087348 */ /* 0x000fea0003c00000 */
[----:B------:R0:W1:Y:S02]  /*3290*/  SHFL.BFLY P1, R117, R119, R118, R147 ;  /* 0x0c00007677757389 */ /* 0x0000640000020093 */
[----:B01----:R-:W-:Y:S01]  /*32a0*/  ENDCOLLECTIVE ;  /* 0x000000000000791b */ /* 0x003fe20003800000 */
.L_x_1182:
[----:B------:R-:W-:Y:S01]  /*32b0*/  MOV R85, R117 ;  /* 0x0000007500557202 */ /* 0x000fe20000000f00 */
[----:B------:R-:W-:Y:S06]  /*32c0*/  BRA `(.L_x_1183) ;  /* 0xffffffe0003c7947 */ /* 0x000fec000383ffff */
.L_x_1184:
        /* <DEDUP_REMOVED lines=11> */
.L_x_9096:


//--------------------- .text._ZN10layer_norm13ln_bwd_kernelINS_13Kernel_traitsI6__halfS2_S2_S2_fjLj512ELj1ELj4ELj1ELj16ENS_18Kernel_traits_baseILj512ES2_S2_S2_S2_fjLj128EEEEELb0ELb1ELb0ELb1EEEvNS_9BwdParamsE --------------------------
	.section	.text._ZN10layer_norm13ln_bwd_kernelINS_13Kernel_traitsI6__halfS2_S2_S2_fjLj512ELj1ELj4ELj1ELj16ENS_18Kernel_traits_baseILj512ES2_S2_S2_S2_fjLj128EEEEELb0ELb1ELb0ELb1EEEvNS_9BwdParamsE,"ax",@progbits
	.align	128
        .global         _ZN10layer_norm13ln_bwd_kernelINS_13Kernel_traitsI6__halfS2_S2_S2_fjLj512ELj1ELj4ELj1ELj16ENS_18Kernel_traits_baseILj512ES2_S2_S2_S2_fjLj128EEEEELb0ELb1ELb0ELb1EEEvNS_9BwdParamsE
        .type           _ZN10layer_norm13ln_bwd_kernelINS_13Kernel_traitsI6__halfS2_S2_S2_fjLj512ELj1ELj4ELj1ELj16ENS_18Kernel_traits_baseILj512ES2_S2_S2_S2_fjLj128EEEEELb0ELb1ELb0ELb1EEEvNS_9BwdParamsE,@function
        .size           _ZN10layer_norm13ln_bwd_kernelINS_13Kernel_traitsI6__halfS2_S2_S2_fjLj512ELj1ELj4ELj1ELj16ENS_18Kernel_traits_baseILj512ES2_S2_S2_S2_fjLj128EEEEELb0ELb1ELb0ELb1EEEvNS_9BwdParamsE,(.L_x_9097 - _ZN10layer_norm13ln_bwd_kernelINS_13Kernel_traitsI6__halfS2_S2_S2_fjLj512ELj1ELj4ELj1ELj16ENS_18Kernel_traits_baseILj512ES2_S2_S2_S2_fjLj128EEEEELb0ELb1ELb0ELb1EEEvNS_9BwdParamsE)
        .other          _ZN10layer_norm13ln_bwd_kernelINS_13Kernel_traitsI6__halfS2_S2_S2_fjLj512ELj1ELj4ELj1ELj16ENS_18Kernel_traits_baseILj512ES2_S2_S2_S2_fjLj128EEEEELb0ELb1ELb0ELb1EEEvNS_9BwdParamsE,@"STO_CUDA_ENTRY STV_DEFAULT"
_ZN10layer_norm13ln_bwd_kernelINS_13Kernel_traitsI6__halfS2_S2_S2_fjLj512ELj1ELj4ELj1ELj16ENS_18Kernel_traits_baseILj512ES2_S2_S2_S2_fjLj128EEEEELb0ELb1ELb0ELb1EEEvNS_9BwdParamsE:
.text._ZN10layer_norm13ln_bwd_kernelINS_13Kernel_traitsI6__halfS2_S2_S2_fjLj512ELj1ELj4ELj1ELj16ENS_18Kernel_traits_baseILj512ES2_S2_S2_S2_fjLj128EEEEELb0ELb1ELb0ELb1EEEvNS_9BwdParamsE:
        /* <DEDUP_REMOVED lines=40> */
.L_x_1186:
        /* <DEDUP_REMOVED lines=14> */
[----:B------:R-:W-:Y:S01]  /*0360*/  BSSY B1, `(.L_x_1188) ;  /* 0x00001da000017945 */ /* 0x000fe20003800000 */
[----:B0-----:R-:W-:-:S02]  /*0370*/  CS2R R2, SRZ ;  /* 0x0000000000027805 */ /* 0x001fc4000001ff00 */
[----:B------:R-:W-:Y:S02]  /*0380*/  CS2R R6, SRZ ;  /* 0x0000000000067805 */ /* 0x000fe4000001ff00 */
[----:B------:R-:W-:Y:S02]  /*0390*/  ISETP.NE.AND.EX P0, PT, RZ, UR7, PT, P0 ;  /* 0x00000007ff007c0c */ /* 0x000fe4000bf05300 */
[----:B------:R-:W-:Y:S02]  /*03a0*/  CS2R R12, SRZ ;  /* 0x00000000000c7805 */ /* 0x000fe4000001ff00 */
[----:B------:R-:W-:Y:S02]  /*03b0*/  CS2R R14, SRZ ;  /* 0x00000000000e7805 */ /* 0x000fe4000001ff00 */
[----:B------:R-:W-:Y:S02]  /*03c0*/  CS2R R16, SRZ ;  /* 0x0000000000107805 */ /* 0x000fe4000001ff00 */
[----:B------:R-:W-:-:S02]  /*03d0*/  CS2R R18, SRZ ;  /* 0x0000000000127805 */ /* 0x000fc4000001ff00 */
[----:B-1----:R-:W-:Y:S02]  /*03e0*/  CS2R R4, SRZ ;  /* 0x0000000000047805 */ /* 0x002fe4000001ff00 */
        /* <DEDUP_REMOVED lines=14> */
[--C-:B----4-:R-:W-:Y:S02]  /*04d0*/  HADD2.F32 R82, -RZ, R78.reuse.H0_H0 ;  /* 0x2000004eff527230 */ /* 0x110fe40000004100 */
[----:B------:R-:W-:Y:S02]  /*04e0*/  HADD2.F32 R81, -RZ, R78.H1_H1 ;  /* 0x3000004eff517230 */ /* 0x000fe40000004100 */
[----:B------:R-:W0:Y:S01]  /*04f0*/  LDC.U8 R78, c[0x0][0x2a0] ;  /* 0x0000a800ff4e7b82 */ /* 0x000e220000000000 */
[----:B--2---:R-:W-:-:S02]  /*0500*/  HADD2.F32 R108, -RZ, R92.H0_H0 ;  /* 0x2000005cff6c7230 */ /* 0x004fc40000004100 */
[----:B------:R-:W-:Y:S02]  /*0510*/  HADD2.F32 R107, -RZ, R92.H1_H1 ;  /* 0x3000005cff6b7230 */ /* 0x000fe40000004100 */
[--C-:B------:R-:W-:Y:S02]  /*0520*/  HADD2.F32 R106, -RZ, R93.reuse.H0_H0 ;  /* 0x2000005dff6a7230 */ /* 0x100fe40000004100 */
[----:B------:R-:W-:Y:S02]  /*0530*/  HADD2.F32 R105, -RZ, R93.H1_H1 ;  /* 0x3000005dff697230 */ /* 0x000fe40000004100 */
[--C-:B------:R-:W-:Y:S02]  /*0540*/  HADD2.F32 R104, -RZ, R94.reuse.H0_H0 ;  /* 0x2000005eff687230 */ /* 0x100fe40000004100 */
[----:B------:R-:W-:Y:S02]  /*0550*/  HADD2.F32 R103, -RZ, R94.H1_H1 ;  /* 0x3000005eff677230 */ /* 0x000fe40000004100 */
[----:B-----5:R-:W-:-:S02]  /*0560*/  HADD2.F32 R94, -RZ, R84.H0_H0 ;  /* 0x20000054ff5e7230 */ /* 0x020fc40000004100 */
[----:B------:R-:W-:Y:S02]  /*0570*/  HADD2.F32 R93, -RZ, R84.H1_H1 ;  /* 0x30000054ff5d7230 */ /* 0x000fe40000004100 */
[--C-:B------:R-:W-:Y:S02]  /*0580*/  HADD2.F32 R92, -RZ, R85.reuse.H0_H0 ;  /* 0x20000055ff5c7230 */ /* 0x100fe40000004100 */
[----:B------:R-:W-:Y:S02]  /*0590*/  HADD2.F32 R91, -RZ, R85.H1_H1 ;  /* 0x30000055ff5b7230 */ /* 0x000fe40000004100 */
[--C-:B------:R-:W-:Y:S02]  /*05a0*/  HADD2.F32 R90, -RZ, R86.reuse.H0_H0 ;  /* 0x20000056ff5a7230 */ /* 0x100fe40000004100 */
[----:B------:R-:W-:Y:S02]  /*05b0*/  HADD2.F32 R89, -RZ, R86.H1_H1 ;  /* 0x30000056ff597230 */ /* 0x000fe40000004100 */
[----:B---3--:R-:W-:-:S02]  /*05c0*/  HADD2.F32 R116, -RZ, R8.H0_H0 ;  /* 0x20000008ff747230 */ /* 0x008fc40000004100 */
[----:B------:R-:W-:Y:S02]  /*05d0*/  HADD2.F32 R115, -RZ, R8.H1_H1 ;  /* 0x30000008ff737230 */ /* 0x000fe40000004100 */
[--C-:B------:R-:W-:Y:S02]  /*05e0*/  HADD2.F32 R114, -RZ, R9.reuse.H0_H0 ;  /* 0x20000009ff727230 */ /* 0x100fe40000004100 */
[----:B------:R-:W-:Y:S01]  /*05f0*/  HADD2.F32 R113, -RZ, R9.H1_H1 ;  /* 0x30000009ff717230 */ /* 0x000fe20000004100 */
[----:B------:R-:W-:Y:S01]  /*0600*/  CS2R R8, SRZ ;  /* 0x0000000000087805 */ /* 0x000fe2000001ff00 */
[--C-:B------:R-:W-:Y:S02]  /*0610*/  HADD2.F32 R112, -RZ, R10.reuse.H0_H0 ;  /* 0x2000000aff707230 */ /* 0x100fe40000004100 */
[----:B------:R-:W-:Y:S02]  /*0620*/  HADD2.F32 R111, -RZ, R10.H1_H1 ;  /* 0x3000000aff6f7230 */ /* 0x000fe40000004100 */
[----:B------:R-:W-:-:S02]  /*0630*/  HADD2.F32 R110, -RZ, R11.H0_H0 ;  /* 0x2000000bff6e7230 */ /* 0x000fc40000004100 */
[----:B------:R-:W-:Y:S01]  /*0640*/  HADD2.F32 R109, -RZ, R11.H1_H1 ;  /* 0x3000000bff6d7230 */ /* 0x000fe20000004100 */
[----:B------:R-:W-:Y:S01]  /*0650*/  CS2R R10, SRZ ;  /* 0x00000000000a7805 */ /* 0x000fe2000001ff00 */
[----:B------:R-:W-:Y:S02]  /*0660*/  HADD2.F32 R102, -RZ, R95.H0_H0 ;  /* 0x2000005fff667230 */ /* 0x000fe40000004100 */
[----:B------:R-:W-:Y:S02]  /*0670*/  HADD2.F32 R88, -RZ, R87.H0_H0 ;  /* 0x20000057ff587230 */ /* 0x000fe40000004100 */
[--C-:B------:R-:W-:Y:S02]  /*0680*/  HADD2.F32 R86, -RZ, R76.reuse.H0_H0 ;  /* 0x2000004cff567230 */ /* 0x100fe40000004100 */
[----:B------:R-:W-:Y:S02]  /*0690*/  HADD2.F32 R85, -RZ, R76.H1_H1 ;  /* 0x3000004cff557230 */ /* 0x000fe40000004100 */
[----:B------:R-:W-:-:S02]  /*06a0*/  HADD2.F32 R84, -RZ, R77.H0_H0 ;  /* 0x2000004dff547230 */ /* 0x000fc40000004100 */
[----:B------:R-:W-:Y:S01]  /*06b0*/  HADD2.F32 R83, -RZ, R77.H1_H1 ;  /* 0x3000004dff537230 */ /* 0x000fe20000004100 */
[----:B------:R-:W-:Y:S01]  /*06c0*/  CS2R R76, SRZ ;  /* 0x00000000004c7805 */ /* 0x000fe2000001ff00 */
[----:B------:R-:W-:Y:S02]  /*06d0*/  HADD2.F32 R80, -RZ, R79.H0_H0 ;  /* 0x2000004fff507230 */ /* 0x000fe40000004100 */
[----:B------:R-:W-:Y:S02]  /*06e0*/  HADD2.F32 R95, -RZ, R95.H1_H1 ;  /* 0x3000005fff5f7230 */ /* 0x000fe40000004100 */
[----:B------:R-:W-:Y:S02]  /*06f0*/  HADD2.F32 R87, -RZ, R87.H1_H1 ;  /* 0x30000057ff577230 */ /* 0x000fe40000004100 */
[----:B0-----:R-:W-:-:S07]  /*0700*/  HADD2.F32 R79, -RZ, R79.H1_H1 ;  /* 0x3000004fff4f7230 */ /* 0x001fce0000004100 */
.L_x_1190:
        /* <DEDUP_REMOVED lines=19> */
[----:B------:R-:W2:Y:S01]  /*0840*/  LDG.E R128, desc[UR4][R120.64] ;  /* 0x0000000478807981 */ /* 0x000ea2000c1e1900 */
[----:B---3--:R-:W-:-:S03]  /*0850*/  IMAD.WIDE.U32 R52, R123, 0x10, R60 ;  /* 0x000000107b347825 */ /* 0x008fc600078e003c */
[----:B------:R-:W3:Y:S01]  /*0860*/  LDG.E.128 R56, desc[UR4][R56.64] ;  /* 0x0000000438387981 */ /* 0x000ee2000c1e1d00 */
[----:B------:R-:W-:-:S03]  /*0870*/  IMAD.WIDE.U32 R60, R119, 0x10, R60 ;  /* 0x00000010773c7825 */ /* 0x000fc600078e003c */
[----:B------:R-:W3:Y:S01]  /*0880*/  LDG.E.128 R52, desc[UR4][R52.64] ;  /* 0x0000000434347981 */ /* 0x000ee2000c1e1d00 */
[----:B0-----:R-:W-:-:S03]  /*0890*/  IMAD.WIDE R100, R117, 0x4, R96 ;  /* 0x0000000475647825 */ /* 0x001fc600078e0260 */
[----:B------:R-:W3:Y:S04]  /*08a0*/  LDG.E.128 R60, desc[UR4][R60.64] ;  /* 0x000000043c3c7981 */ /* 0x000ee8000c1e1d00 */
[----:B------:R2:W3:Y:S01]  /*08b0*/  LDG.E R100, desc[UR4][R100.64] ;  /* 0x0000000464647981 */ /* 0x0004e2000c1e1900 */
[----:B------:R-:W-:-:S04]  /*08c0*/  ISETP.NE.U32.AND P1, PT, RZ, UR10, PT ;  /* 0x0000000aff007c0c */ /* 0x000fc8000bf25070 */
[----:B------:R-:W-:-:S13]  /*08d0*/  ISETP.NE.AND.EX P1, PT, RZ, UR11, PT, P1 ;  /* 0x0000000bff007c0c */ /* 0x000fda000bf25310 */
[----:B------:R-:W0:Y:S08]  /*08e0*/  @P1 LDC.64 R98, c[0x0][0x2c8] ;  /* 0x0000b200ff621b82 */ /* 0x000e300000000a00 */
[----:B------:R-:W1:Y:S01]  /*08f0*/  @P1 LDC.64 R96, c[0x0][0x2c8] ;  /* 0x0000b200ff601b82 */ /* 0x000e620000000a00 */
[----:B------:R-:W-:Y:S01]  /*0900*/  HFMA2.MMA R118, -RZ, RZ, 1.875, 0 ;  /* 0x3f800000ff767435 */ /* 0x000fe200000001ff */
[----:B------:R-:W-:Y:S01]  /*0910*/  ISETP.NE.AND P2, PT, R78, RZ, PT ;  /* 0x000000ff4e00720c */ /* 0x000fe20003f45270 */
[----:B0-----:R-:W-:-:S05]  /*0920*/  @P1 IMAD.WIDE.U32 R98, R123, 0x10, R98 ;  /* 0x000000107b621825 */ /* 0x001fca00078e0062 */
[----:B------:R0:W5:Y:S01]  /*0930*/  @P1 LDG.E.128 R36, desc[UR4][R98.64] ;  /* 0x0000000462241981 */ /* 0x000162000c1e1d00 */
[----:B-1----:R-:W-:-:S05]  /*0940*/  @P1 IMAD.WIDE.U32 R96, R119, 0x10, R96 ;  /* 0x0000001077601825 */ /* 0x002fca00078e0060 */
[----:B------:R1:W5:Y:S01]  /*0950*/  @P1 LDG.E.128 R40, desc[UR4][R96.64] ;  /* 0x0000000460281981 */ /* 0x000362000c1e1d00 */
[----:B------:R-:W-:Y:S01]  /*0960*/  UMOV UR6, 0xffffffff ;  /* 0xffffffff00067882 */ /* 0x000fe20000000000 */
[----:B----4-:R-:W-:Y:S02]  /*0970*/  @P0 HADD2.F32 R118, -RZ, R122.H0_H0 ;  /* 0x2000007aff760230 */ /* 0x010fe40000004100 */
[--C-:B--2---:R-:W-:Y:S02]  /*0980*/  HADD2.F32 R101, -RZ, R48.reuse.H0_H0 ;  /* 0x20000030ff657230 */ /* 0x104fe40000004100 */
[----:B------:R-:W-:Y:S01]  /*0990*/  HADD2.F32 R48, -RZ, R48.H1_H1 ;  /* 0x30000030ff307230 */ /* 0x000fe20000004100 */
[----:B------:R-:W-:Y:S01]  /*09a0*/  FSEL R128, R128, RZ, !P2 ;  /* 0x000000ff80807208 */ /* 0x000fe20005000000 */
[--C-:B------:R-:W-:Y:S02]  /*09b0*/  HADD2.F32 R120, -RZ, R49.reuse.H0_H0 ;  /* 0x20000031ff787230 */ /* 0x100fe40000004100 */
[----:B------:R-:W-:-:S02]  /*09c0*/  HADD2.F32 R122, -RZ, R49.H1_H1 ;  /* 0x30000031ff7a7230 */ /* 0x000fc40000004100 */
[--C-:B------:R-:W-:Y:S02]  /*09d0*/  HADD2.F32 R127, -RZ, R51.reuse.H0_H0 ;  /* 0x20000033ff7f7230 */ /* 0x100fe40000004100 */
[----:B0-----:R-:W-:Y:S02]  /*09e0*/  HADD2.F32 R99, -RZ, R51.H1_H1 ;  /* 0x30000033ff637230 */ /* 0x001fe40000004100 */
[--C-:B---3--:R-:W-:Y:S02]  /*09f0*/  HADD2.F32 R51, -RZ, R53.reuse.H0_H0 ;  /* 0x20000035ff337230 */ /* 0x108fe40000004100 */
[----:B------:R-:W-:Y:S02]  /*0a00*/  HADD2.F32 R49, -RZ, R53.H1_H1 ;  /* 0x30000035ff317230 */ /* 0x000fe40000004100 */
[--C-:B------:R-:W-:Y:S02]  /*0a10*/  HADD2.F32 R53, -RZ, R57.reuse.H0_H0 ;  /* 0x20000039ff357230 */ /* 0x100fe40000004100 */
[----:B------:R-:W-:-:S02]  /*0a20*/  HADD2.F32 R137, -RZ, R57.H1_H1 ;  /* 0x30000039ff897230 */ /* 0x000fc40000004100 */
[C---:B------:R-:W-:Y:S01]  /*0a30*/  FADD.FTZ R57, -R128.reuse, R48 ;  /* 0x0000003080397221 */ /* 0x040fe20000010100 */
[----:B------:R-:W-:Y:S02]  /*0a40*/  HADD2.F32 R126, -RZ, R50.H1_H1 ;  /* 0x30000032ff7e7230 */ /* 0x000fe40000004100 */
[--C-:B------:R-:W-:Y:S02]  /*0a50*/  HADD2.F32 R125, -RZ, R54.reuse.H0_H0 ;  /* 0x20000036ff7d7230 */ /* 0x100fe40000004100 */
[----:B------:R-:W-:Y:S02]  /*0a60*/  HADD2.F32 R98, -RZ, R54.H1_H1 ;  /* 0x30000036ff627230 */ /* 0x000fe40000004100 */
[--C-:B------:R-:W-:Y:S02]  /*0a70*/  HADD2.F32 R129, -RZ, R59.reuse.H0_H0 ;  /* 0x2000003bff817230 */ /* 0x100fe40000004100 */
[----:B------:R-:W-:Y:S02]  /*0a80*/  HADD2.F32 R54, -RZ, R59.H1_H1 ;  /* 0x3000003bff367230 */ /* 0x000fe40000004100 */
[----:B------:R-:W-:Y:S01]  /*0a90*/  FADD.FTZ R59, -R128, R120 ;  /* 0x00000078803b7221 */ /* 0x000fe20000010100 */
[----:B------:R-:W-:-:S02]  /*0aa0*/  HADD2.F32 R124, -RZ, R50.H0_H0 ;  /* 0x20000032ff7c7230 */ /* 0x000fc40000004100 */
[--C-:B------:R-:W-:Y:S02]  /*0ab0*/  HADD2.F32 R121, -RZ, R55.reuse.H0_H0 ;  /* 0x20000037ff797230 */ /* 0x100fe40000004100 */
[----:B------:R-:W-:Y:S02]  /*0ac0*/  HADD2.F32 R133, -RZ, R55.H1_H1 ;  /* 0x30000037ff857230 */ /* 0x000fe40000004100 */
[----:B------:R-:W-:Y:S01]  /*0ad0*/  FADD.FTZ R55, -R128, R101 ;  /* 0x0000006580377221 */ /* 0x000fe20000010100 */
[----:B------:R-:W-:Y:S02]  /*0ae0*/  HADD2.F32 R50, -RZ, R52.H1_H1 ;  /* 0x30000034ff327230 */ /* 0x000fe40000004100 */
[--C-:B------:R-:W-:Y:S02]  /*0af0*/  HADD2.F32 R155, -RZ, R60.reuse.H0_H0 ;  /* 0x2000003cff9b7230 */ /* 0x100fe40000004100 */
[----:B------:R-:W-:Y:S02]  /*0b00*/  HADD2.F32 R120, -RZ, R60.H1_H1 ;  /* 0x3000003cff787230 */ /* 0x000fe40000004100 */
[----:B------:R-:W-:Y:S01]  /*0b10*/  FMUL.FTZ R60, R100, R57 ;  /* 0x00000039643c7220 */ /* 0x000fe20000410000 */
[----:B------:R-:W-:-:S02]  /*0b20*/  HADD2.F32 R141, -RZ, R52.H0_H0 ;  /* 0x20000034ff8d7230 */ /* 0x000fc40000004100 */
[----:B------:R-:W-:Y:S01]  /*0b30*/  FADD.FTZ R147, -R128, R126 ;  /* 0x0000007e80937221 */ /* 0x000fe20000010100 */
[--C-:B-1----:R-:W-:Y:S02]  /*0b40*/  HADD2.F32 R97, -RZ, R58.reuse.H0_H0 ;  /* 0x2000003aff617230 */ /* 0x102fe40000004100 */
[----:B------:R-:W-:Y:S01]  /*0b50*/  FMUL.FTZ R48, R100, R55 ;  /* 0x0000003764307220 */ /* 0x000fe20000410000 */
[----:B------:R-:W-:Y:S02]  /*0b60*/  HADD2.F32 R58, -RZ, R58.H1_H1 ;  /* 0x3000003aff3a7230 */ /* 0x000fe40000004100 */
[----:B------:R-:W-:Y:S01]  /*0b70*/  FADD.FTZ R74, R50, R74 ;  /* 0x0000004a324a7221 */ /* 0x000fe20000010000 */
[-C--:B------:R-:W-:Y:S01]  /*0b80*/  FFMA.FTZ R75, R60, R50.reuse, R75 ;  /* 0x000000323c4b7223 */ /* 0x080fe2000001004b */
[----:B------:R-:W-:Y:S01]  /*0b90*/  FMUL.FTZ R55, R115, R50 ;  /* 0x0000003273377220 */ /* 0x000fe20000410000 */
[----:B------:R-:W-:Y:S01]  /*0ba0*/  FMUL.FTZ R50, R100, R147 ;  /* 0x0000009364327220 */ /* 0x000fe20000410000 */
[----:B------:R-:W-:Y:S01]  /*0bb0*/  FMUL.FTZ R57, R116, R141 ;  /* 0x0000008d74397220 */ /* 0x000fe20000410000 */
[C---:B------:R-:W-:Y:S01]  /*0bc0*/  FADD.FTZ R149, -R128.reuse, R127 ;  /* 0x0000007f80957221 */ /* 0x040fe20000010100 */
[C---:B------:R-:W-:Y:S01]  /*0bd0*/  FADD.FTZ R151, -R128.reuse, R99 ;  /* 0x0000006380977221 */ /* 0x040fe20000010100 */
[----:B------:R-:W-:Y:S01]  /*0be0*/  FADD.FTZ R127, -R128, R58 ;  /* 0x0000003a807f7221 */ /* 0x000fe20000010100 */
[----:B------:R-:W-:-:S02]  /*0bf0*/  HADD2.F32 R99, -RZ, R61.H0_H0 ;  /* 0x2000003dff637230 */ /* 0x000fc40000004100 */
[----:B------:R-:W-:Y:S01]  /*0c00*/  FADD.FTZ R143, -R128, R122 ;  /* 0x0000007a808f7221 */ /* 0x000fe20000010100 */
[----:B------:R-:W-:Y:S02]  /*0c10*/  HADD2.F32 R96, -RZ, R61.H1_H1 ;  /* 0x3000003dff607230 */ /* 0x000fe40000004100 */
[----:B------:R-:W-:Y:S01]  /*0c20*/  FMUL.FTZ R58, R100, R59 ;  /* 0x0000003b643a7220 */ /* 0x000fe20000410000 */
[----:B------:R-:W-:Y:S01]  /*0c30*/  FADD.FTZ R66, R98, R66 ;  /* 0x0000004262427221 */ /* 0x000fe20000010000 */
[-C--:B------:R-:W-:Y:S01]  /*0c40*/  FFMA.FTZ R67, R50, R98.reuse, R67 ;  /* 0x0000006232437223 */ /* 0x080fe20000010043 */
[----:B------:R-:W-:Y:S01]  /*0c50*/  FMUL.FTZ R61, R111, R98 ;  /* 0x000000626f3d7220 */ /* 0x000fe20000410000 */
[----:B------:R-:W-:Y:S01]  /*0c60*/  FADD.FTZ R76, R141, R76 ;  /* 0x0000004c8d4c7221 */ /* 0x000fe20000010000 */
[C---:B------:R-:W-:Y:S01]  /*0c70*/  FFMA.FTZ R77, R48.reuse, R141, R77 ;  /* 0x0000008d304d7223 */ /* 0x040fe2000001004d */
[----:B------:R-:W-:Y:S01]  /*0c80*/  FADD.FTZ R98, RZ, R57 ;  /* 0x00000039ff627221 */ /* 0x000fe20000010000 */
[----:B------:R-:W-:Y:S01]  /*0c90*/  FFMA.FTZ R141, R48, R57, RZ ;  /* 0x00000039308d7223 */ /* 0x000fe200000100ff */
[----:B------:R-:W-:-:S02]  /*0ca0*/  HADD2.F32 R52, -RZ, R56.H0_H0 ;  /* 0x20000038ff347230 */ /* 0x000fc40000004100 */
[----:B------:R-:W-:Y:S01]  /*0cb0*/  FADD.FTZ R72, R51, R72 ;  /* 0x0000004833487221 */ /* 0x000fe20000010000 */
[----:B------:R-:W-:Y:S02]  /*0cc0*/  HADD2.F32 R139, -RZ, R56.H1_H1 ;  /* 0x30000038ff8b7230 */ /* 0x000fe40000004100 */
[----:B------:R-:W-:Y:S01]  /*0cd0*/  FMUL.FTZ R56, R100, R143 ;  /* 0x0000008f64387220 */ /* 0x000fe20000410000 */
        /* <DEDUP_REMOVED lines=8> */
[----:B------:R-:W-:Y:S01]  /*0d60*/  FADD.FTZ R145, -R128, R124 ;  /* 0x0000007c80917221 */ /* 0x000fe20000010100 */
[----:B------:R-:W-:Y:S01]  /*0d70*/  FFMA.FTZ R141, R58, R51, R141 ;  /* 0x000000333a8d7223 */ /* 0x000fe2000001008d */
[C---:B------:R-:W-:Y:S01]  /*0d80*/  FADD.FTZ R101, -R128.reuse, R53 ;  /* 0x0000003580657221 */ /* 0x040fe20000010100 */
[----:B------:R-:W-:Y:S01]  /*0d90*/  FADD.FTZ R53, -R128, R54 ;  /* 0x0000003680357221 */ /* 0x000fe20000010100 */
[----:B------:R-:W-:Y:S01]  /*0da0*/  FMUL.FTZ R59, R112, R125 ;  /* 0x0000007d703b7220 */ /* 0x000fe20000410000 */
[----:B------:R-:W-:Y:S01]  /*0db0*/  FADD.FTZ R98, R98, R49 ;  /* 0x0000003162627221 */ /* 0x000fe20000010000 */
[----:B------:R-:W-:Y:S01]  /*0dc0*/  FMUL.FTZ R54, R100, R145 ;  /* 0x0000009164367220 */ /* 0x000fe20000410000 */
[----:B------:R-:W-:-:S02]  /*0dd0*/  FFMA.FTZ R141, R56, R49, R141 ;  /* 0x00000031388d7223 */ /* 0x000fc4000001008d */
[----:B------:R-:W-:Y:S01]  /*0de0*/  FADD.FTZ R98, R98, R59 ;  /* 0x0000003b62627221 */ /* 0x000fe20000010000 */
[----:B------:R-:W-:Y:S01]  /*0df0*/  FADD.FTZ R153, -R128, R52 ;  /* 0x0000003480997221 */ /* 0x000fe20000010100 */
[----:B------:R-:W-:Y:S01]  /*0e00*/  FFMA.FTZ R141, R54, R59, R141 ;  /* 0x0000003b368d7223 */ /* 0x000fe2000001008d */
[C---:B------:R-:W-:Y:S01]  /*0e10*/  FADD.FTZ R139, -R128.reuse, R139 ;  /* 0x0000008b808b7221 */ /* 0x040fe20000010100 */
[C---:B------:R-:W-:Y:S01]  /*0e20*/  FADD.FTZ R137, -R128.reuse, R137 ;  /* 0x0000008980897221 */ /* 0x040fe20000010100 */
[C---:B------:R-:W-:Y:S01]  /*0e30*/  FADD.FTZ R97, -R128.reuse, R97 ;  /* 0x0000006180617221 */ /* 0x040fe20000010100 */
[----:B------:R-:W-:Y:S01]  /*0e40*/  FADD.FTZ R129, -R128, R129 ;  /* 0x0000008180817221 */ /* 0x000fe20000010100 */
[--C-:B------:R-:W-:Y:S02]  /*0e50*/  HADD2.F32 R131, -RZ, R63.reuse.H0_H0 ;  /* 0x2000003fff837230 */ /* 0x100fe40000004100 */
[----:B------:R-:W-:Y:S01]  /*0e60*/  FMUL.FTZ R134, R100, R151 ;  /* 0x0000009764867220 */ /* 0x000fe20000410000 */
[----:B------:R-:W-:-:S02]  /*0e70*/  HADD2.F32 R52, -RZ, R63.H1_H1 ;  /* 0x3000003fff347230 */ /* 0x000fc40000004100 */
[----:B------:R-:W-:Y:S01]  /*0e80*/  FMUL.FTZ R63, R110, R121 ;  /* 0x000000796e3f7220 */ /* 0x000fe20000410000 */
[--C-:B------:R-:W-:Y:S02]  /*0e90*/  HADD2.F32 R135, -RZ, R62.reuse.H0_H0 ;  /* 0x2000003eff877230 */ /* 0x100fe40000004100 */
[----:B------:R-:W-:Y:S01]  /*0ea0*/  FADD.FTZ R124, R98, R61 ;  /* 0x0000003d627c7221 */ /* 0x000fe20000010000 */
[----:B------:R-:W-:Y:S02]  /*0eb0*/  HADD2.F32 R128, -RZ, R62.H1_H1 ;  /* 0x3000003eff807230 */ /* 0x000fe40000004100 */
        /* <DEDUP_REMOVED lines=18> */
[C---:B------:R-:W-:Y:S01]  /*0fe0*/  FMUL.FTZ R101, R100.reuse, R101 ;  /* 0x0000006564657220 */ /* 0x040fe20000410000 */
        /* <DEDUP_REMOVED lines=24> */
[----:B------:R-:W-:-:S02]  /*1170*/  FMUL.FTZ R129, R100, R129 ;  /* 0x0000008164817220 */ /* 0x000fc40000410000 */
        /* <DEDUP_REMOVED lines=36> */
.L_x_1202:
[----:B-1----:R-:W-:Y:S01]  /*13c0*/  FADD.FTZ R52, R53, R52 ;  /* 0x0000003435347221 */ /* 0x002fe20000010000 */
[----:B--2---:R-:W-:-:S03]  /*13d0*/  FADD.FTZ R136, R131, R136 ;  /* 0x0000008883887221 */ /* 0x004fc60000010000 */
[----:B------:R-:W-:Y:S01]  /*13e0*/  FMUL.FTZ R52, R52, UR9 ;  /* 0x0000000934347c20 */ /* 0x000fe20008410000 */
[----:B------:R-:W-:-:S04]  /*13f0*/  FMUL.FTZ R136, R136, UR9 ;  /* 0x0000000988887c20 */ /* 0x000fc80008410000 */
[----:B0-----:R-:W-:Y:S02]  /*1400*/  FSEL R131, R52, RZ, !P2 ;  /* 0x000000ff34837208 */ /* 0x001fe40005000000 */
[----:B------:R-:W0:Y:S01]  /*1410*/  LDC.64 R52, c[0x0][0x220] ;  /* 0x00008800ff347b82 */ /* 0x000e220000000a00 */
[----:B------:R-:W-:Y:S02]  /*1420*/  ISETP.NE.U32.AND P2, PT, RZ, UR12, PT ;  /* 0x0000000cff007c0c */ /* 0x000fe4000bf45070 */
[-CC-:B------:R-:W-:Y:S01]  /*1430*/  FFMA.FTZ R48, R48, R136.reuse, R131.reuse ;  /* 0x0000008830307223 */ /* 0x180fe20000010083 */
[-CC-:B------:R-:W-:Y:S01]  /*1440*/  FFMA.FTZ R56, R56, R136.reuse, R131.reuse ;  /* 0x0000008838387223 */ /* 0x180fe20000010083 */
[----:B------:R-:W-:Y:S01]  /*1450*/  ISETP.NE.AND.EX P2, PT, RZ, UR13, PT, P2 ;  /* 0x0000000dff007c0c */ /* 0x000fe2000bf45320 */
[-CC-:B------:R-:W-:Y:S01]  /*1460*/  FFMA.FTZ R50, R50, R136.reuse, R131.reuse ;  /* 0x0000008832327223 */ /* 0x180fe20000010083 */
[----:B------:R-:W-:Y:S01]  /*1470*/  FADD.FTZ R57, R57, -R48 ;  /* 0x8000003039397221 */ /* 0x000fe20000010000 */
[----:B------:R-:W-:Y:S01]  /*1480*/  FADD.FTZ R139, R49, -R56 ;  /* 0x80000038318b7221 */ /* 0x000fe20000010000 */
[-CC-:B------:R-:W-:Y:S01]  /*1490*/  FFMA.FTZ R58, R58, R136.reuse, R131.reuse ;  /* 0x000000883a3a7223 */ /* 0x180fe20000010083 */
[-CC-:B------:R-:W-:Y:S01]  /*14a0*/  FFMA.FTZ R60, R60, R136.reuse, R131.reuse ;  /* 0x000000883c3c7223 */ /* 0x180fe20000010083 */
[-CC-:B------:R-:W-:Y:S01]  /*14b0*/  FFMA.FTZ R62, R62, R136.reuse, R131.reuse ;  /* 0x000000883e3e7223 */ /* 0x180fe20000010083 */
[----:B------:R-:W-:Y:S01]  /*14c0*/  FADD.FTZ R137, R61, -R50 ;  /* 0x800000323d897221 */ /* 0x000fe20000010000 */
[----:B------:R-:W-:Y:S01]  /*14d0*/  FADD.FTZ R135, R51, -R58 ;  /* 0x8000003a33877221 */ /* 0x000fe20000010000 */
[----:B------:R-:W-:Y:S01]  /*14e0*/  FADD.FTZ R55, R55, -R60 ;  /* 0x8000003c37377221 */ /* 0x000fe20000010000 */
[----:B------:R-:W-:Y:S01]  /*14f0*/  FADD.FTZ R141, R63, -R62 ;  /* 0x8000003e3f8d7221 */ /* 0x000fe20000010000 */
[----:B------:R-:W1:Y:S01]  /*1500*/  LDC.64 R60, c[0x0][0x2f8] ;  /* 0x0000be00ff3c7b82 */ /* 0x000e620000000a00 */
[-CC-:B------:R-:W-:Y:S01]  /*1510*/  FFMA.FTZ R54, R54, R136.reuse, R131.reuse ;  /* 0x0000008836367223 */ /* 0x180fe20000010083 */
[----:B------:R-:W-:Y:S01]  /*1520*/  FFMA.FTZ R134, R134, R136, R131 ;  /* 0x0000008886867223 */ /* 0x000fe20000010083 */
[----:B-----5:R-:W-:-:S02]  /*1530*/  @P1 HADD2.F32 R58, -RZ, R39.H0_H0 ;  /* 0x20000027ff3a1230 */ /* 0x020fc40000004100 */
[----:B------:R-:W-:Y:S01]  /*1540*/  FADD.FTZ R59, R59, -R54 ;  /* 0x800000363b3b7221 */ /* 0x000fe20000010000 */
[----:B------:R-:W-:Y:S01]  /*1550*/  FADD.FTZ R147, R133, -R134 ;  /* 0x8000008685937221 */ /* 0x000fe20000010000 */
[----:B------:R-:W-:Y:S01]  /*1560*/  @P1 HADD2.F32 R54, -RZ, R38.H0_H0 ;  /* 0x20000026ff361230 */ /* 0x000fe20000004100 */
[----:B------:R-:W2:Y:S01]  /*1570*/  @P2 LDC.64 R62, c[0x0][0x308] ;  /* 0x0000c200ff3e2b82 */ /* 0x000ea20000000a00 */
[----:B0-----:R-:W-:-:S04]  /*1580*/  IMAD.WIDE.U32 R48, R123, 0x10, R52 ;  /* 0x000000107b307825 */ /* 0x001fc800078e0034 */
[C---:B------:R-:W-:Y:S01]  /*1590*/  FMUL.FTZ R133, R100.reuse, R59 ;  /* 0x0000003b64857220 */ /* 0x040fe20000410000 */
[C---:B------:R-:W-:Y:S01]  /*15a0*/  FMUL.FTZ R145, R100.reuse, R141 ;  /* 0x0000008d64917220 */ /* 0x040fe20000410000 */
[C---:B------:R-:W-:Y:S01]  /*15b0*/  FMUL.FTZ R143, R100.reuse, R137 ;  /* 0x00000089648f7220 */ /* 0x040fe20000410000 */
[----:B------:R-:W-:Y:S01]  /*15c0*/  @P1 HADD2.F32 R56, -RZ, R38.H1_H1 ;  /* 0x30000026ff381230 */ /* 0x000fe20000004100 */
[----:B------:R-:W3:Y:S01]  /*15d0*/  LDG.E.128 R48, desc[UR4][R48.64] ;  /* 0x0000000430307981 */ /* 0x000ee2000c1e1d00 */
[----:B------:R-:W-:Y:S02]  /*15e0*/  @P1 HADD2.F32 R134, -RZ, R39.H1_H1 ;  /* 0x30000027ff861230 */ /* 0x000fe40000004100 */
[----:B------:R-:W-:Y:S01]  /*15f0*/  FMUL.FTZ R147, R100, R147 ;  /* 0x0000009364937220 */ /* 0x000fe20000410000 */
[----:B------:R-:W-:Y:S01]  /*1600*/  @P1 FADD.FTZ R133, R133, R54 ;  /* 0x0000003685851221 */ /* 0x000fe20000010000 */
[----:B------:R-:W-:Y:S01]  /*1610*/  @P1 FADD.FTZ R145, R145, R58 ;  /* 0x0000003a91911221 */ /* 0x000fe20000010000 */
[----:B------:R-:W-:-:S02]  /*1620*/  @P1 HADD2.F32 R54, -RZ, R36.H0_H0 ;  /* 0x20000024ff361230 */ /* 0x000fc40000004100 */
[----:B------:R-:W-:Y:S01]  /*1630*/  @P1 FADD.FTZ R143, R143, R56 ;  /* 0x000000388f8f1221 */ /* 0x000fe20000010000 */
[--C-:B------:R-:W-:Y:S02]  /*1640*/  @P1 HADD2.F32 R58, -RZ, R37.reuse.H0_H0 ;  /* 0x20000025ff3a1230 */ /* 0x100fe40000004100 */
[----:B------:R-:W-:Y:S01]  /*1650*/  @P1 FADD.FTZ R147, R147, R134 ;  /* 0x0000008693931221 */ /* 0x000fe20000010000 */
[C---:B------:R-:W-:Y:S01]  /*1660*/  FMUL.FTZ R57, R100.reuse, R57 ;  /* 0x0000003964397220 */ /* 0x040fe20000410000 */
[C---:B------:R-:W-:Y:S01]  /*1670*/  FMUL.FTZ R137, R100.reuse, R135 ;  /* 0x0000008764897220 */ /* 0x040fe20000410000 */
[----:B------:R-:W-:Y:S02]  /*1680*/  @P1 HADD2.F32 R56, -RZ, R36.H1_H1 ;  /* 0x30000024ff381230 */ /* 0x000fe40000004100 */
[C---:B------:R-:W-:Y:S01]  /*1690*/  FMUL.FTZ R55, R100.reuse, R55 ;  /* 0x0000003764377220 */ /* 0x040fe20000410000 */
[----:B------:R-:W-:Y:S02]  /*16a0*/  @P1 HADD2.F32 R134, -RZ, R37.H1_H1 ;  /* 0x30000025ff861230 */ /* 0x000fe40000004100 */
[----:B------:R-:W-:Y:S01]  /*16b0*/  FMUL.FTZ R59, R100, R139 ;  /* 0x0000008b643b7220 */ /* 0x000fe20000410000 */
[----:B-1----:R-:W-:-:S04]  /*16c0*/  IMAD.WIDE.U32 R60, R123, 0x10, R60 ;  /* 0x000000107b3c7825 */ /* 0x002fc800078e003c */
[----:B------:R-:W-:Y:S01]  /*16d0*/  @P1 FADD.FTZ R57, R57, R54 ;  /* 0x0000003639391221 */ /* 0x000fe20000010000 */
[----:B------:R-:W-:Y:S01]  /*16e0*/  @P1 FADD.FTZ R137, R137, R58 ;  /* 0x0000003a89891221 */ /* 0x000fe20000010000 */
[----:B--2---:R-:W-:Y:S01]  /*16f0*/  @P2 IMAD.WIDE.U32 R62, R123, 0x10, R62 ;  /* 0x000000107b3e2825 */ /* 0x004fe200078e003e */
[----:B------:R-:W-:-:S03]  /*1700*/  @P2 F2FP.F16.F32.PACK_AB R123, RZ, R145 ;  /* 0x00000091ff7b223e */ /* 0x000fc600000000ff */
[----:B------:R-:W-:Y:S01]  /*1710*/  @P1 FADD.FTZ R55, R55, R56 ;  /* 0x0000003837371221 */ /* 0x000fe20000010000 */
[----:B------:R-:W-:Y:S01]  /*1720*/  @P1 FADD.FTZ R59, R59, R134 ;  /* 0x000000863b3b1221 */ /* 0x000fe20000010000 */
[----:B------:R-:W-:Y:S01]  /*1730*/  @P2 F2FP.F16.F32.PACK_AB R58, RZ, R133 ;  /* 0x00000085ff3a223e */ /* 0x000fe200000000ff */
[-C--:B------:R-:W-:Y:S01]  /*1740*/  FMUL.FTZ R134, R143, R118.reuse ;  /* 0x000000768f867220 */ /* 0x080fe20000410000 */
[----:B------:R-:W-:Y:S01]  /*1750*/  @P2 PRMT R47, R123, 0x7610, R47 ;  /* 0x000076107b2f2816 */ /* 0x000fe2000000002f */
[-C--:B------:R-:W-:Y:S01]  /*1760*/  FMUL.FTZ R123, R133, R118.reuse ;  /* 0x00000076857b7220 */ /* 0x080fe20000410000 */
[----:B------:R-:W-:Y:S01]  /*1770*/  @P2 F2FP.F16.F32.PACK_AB R54, RZ, R57 ;  /* 0x00000039ff36223e */ /* 0x000fe200000000ff */
[-C--:B------:R-:W-:Y:S01]  /*1780*/  FMUL.FTZ R133, R145, R118.reuse ;  /* 0x0000007691857220 */ /* 0x080fe20000410000 */
[----:B------:R-:W-:Y:S01]  /*1790*/  @P2 F2FP.F16.F32.PACK_AB R56, RZ, R137 ;  /* 0x00000089ff38223e */ /* 0x000fe200000000ff */
[-C--:B------:R-:W-:Y:S01]  /*17a0*/  FMUL.FTZ R138, R147, R118.reuse ;  /* 0x00000076938a7220 */ /* 0x080fe20000410000 */
[-C--:B------:R-:W-:Y:S01]  /*17b0*/  FMUL.FTZ R135, R57, R118.reuse ;  /* 0x0000007639877220 */ /* 0x080fe20000410000 */
[-C--:B------:R-:W-:Y:S01]  /*17c0*/  FMUL.FTZ R140, R55, R118.reuse ;  /* 0x00000076378c7220 */ /* 0x080fe20000410000 */
[-C--:B------:R-:W-:Y:S01]  /*17d0*/  FMUL.FTZ R137, R137, R118.reuse ;  /* 0x0000007689897220 */ /* 0x080fe20000410000 */
[----:B------:R-:W-:Y:S01]  /*17e0*/  FMUL.FTZ R142, R59, R118 ;  /* 0x000000763b8e7220 */ /* 0x000fe20000410000 */
[----:B------:R-:W-:Y:S01]  /*17f0*/  @P2 F2FP.F16.F32.PACK_AB R141, RZ, R59 ;  /* 0x0000003bff8d223e */ /* 0x000fe200000000ff */
[----:B------:R-:W-:Y:S01]  /*1800*/  FMUL.FTZ R59, R89, R134 ;  /* 0x00000086593b7220 */ /* 0x000fe20000410000 */
[----:B------:R-:W-:Y:S01]  /*1810*/  @P2 PRMT R46, R58, 0x7610, R46 ;  /* 0x000076103a2e2816 */ /* 0x000fe2000000002e */
[----:B------:R-:W-:Y:S01]  /*1820*/  FMUL.FTZ R58, R90, R123 ;  /* 0x0000007b5a3a7220 */ /* 0x000fe20000410000 */
[----:B------:R-:W-:Y:S01]  /*1830*/  @P2 F2FP.F16.F32.PACK_AB R144, RZ, R143 ;  /* 0x0000008fff90223e */ /* 0x000fe200000000ff */
[----:B------:R-:W-:Y:S01]  /*1840*/  FMUL.FTZ R143, R88, R133 ;  /* 0x00000085588f7220 */ /* 0x000fe20000410000 */
[----:B------:R-:W-:Y:S01]  /*1850*/  @P2 F2FP.F16.F32.PACK_AB R139, RZ, R55 ;  /* 0x00000037ff8b223e */ /* 0x000fe200000000ff */
[----:B------:R-:W-:Y:S01]  /*1860*/  FMUL.FTZ R150, R87, R138 ;  /* 0x0000008a57967220 */ /* 0x000fe20000410000 */
[----:B------:R-:W-:Y:S01]  /*1870*/  @P2 PRMT R44, R54, 0x7610, R44 ;  /* 0x00007610362c2816 */ /* 0x000fe2000000002c */
[----:B------:R-:W-:Y:S01]  /*1880*/  FMUL.FTZ R54, R94, R135 ;  /* 0x000000875e367220 */ /* 0x000fe20000410000 */
[----:B------:R-:W-:Y:S01]  /*1890*/  @P2 F2FP.F16.F32.PACK_AB R146, RZ, R147 ;  /* 0x00000093ff92223e */ /* 0x000fe200000000ff */
[----:B------:R-:W-:Y:S01]  /*18a0*/  FMUL.FTZ R57, R92, R137 ;  /* 0x000000895c397220 */ /* 0x000fe20000410000 */
[----:B------:R-:W-:Y:S01]  /*18b0*/  FMUL.FTZ R148, R91, R142 ;  /* 0x0000008e5b947220 */ /* 0x000fe20000410000 */
[----:B------:R-:W-:Y:S01]  /*18c0*/  FMUL.FTZ R55, R93, R140 ;  /* 0x0000008c5d377220 */ /* 0x000fe20000410000 */
[----:B------:R-:W-:Y:S01]  /*18d0*/  @P2 PRMT R45, R56, 0x7610, R45 ;  /* 0x00007610382d2816 */ /* 0x000fe2000000002d */
[----:B------:R-:W-:Y:S01]  /*18e0*/  IMAD.WIDE.U32 R52, R119, 0x10, R52 ;  /* 0x0000001077347825 */ /* 0x000fe200078e0034 */
[----:B------:R-:W-:-:S02]  /*18f0*/  F2FP.F16.F32.PACK_AB R58, R59, R58 ;  /* 0x0000003a3b3a723e */ /* 0x000fc400000000ff */
[----:B------:R-:W-:Y:S02]  /*1900*/  @P2 PRMT R46, R46, 0x5410, R144 ;  /* 0x000054102e2e2816 */ /* 0x000fe40000000090 */
[----:B------:R-:W-:Y:S02]  /*1910*/  @P2 PRMT R47, R47, 0x5410, R146 ;  /* 0x000054102f2f2816 */ /* 0x000fe40000000092 */
[----:B------:R-:W-:Y:S02]  /*1920*/  @P2 PRMT R44, R44, 0x5410, R139 ;  /* 0x000054102c2c2816 */ /* 0x000fe4000000008b */
[----:B------:R-:W-:Y:S02]  /*1930*/  @P2 PRMT R45, R45, 0x5410, R141 ;  /* 0x000054102d2d2816 */ /* 0x000fe4000000008d */
[----:B------:R-:W-:Y:S02]  /*1940*/  F2FP.F16.F32.PACK_AB R59, R150, R143 ;  /* 0x0000008f963b723e */ /* 0x000fe400000000ff */
[----:B------:R-:W-:-:S02]  /*1950*/  F2FP.F16.F32.PACK_AB R57, R148, R57 ;  /* 0x000000399439723e */ /* 0x000fc400000000ff */
[----:B------:R-:W-:Y:S01]  /*1960*/  F2FP.F16.F32.PACK_AB R56, R55, R54 ;  /* 0x000000363738723e */ /* 0x000fe200000000ff */
[----:B------:R-:W-:Y:S04]  /*1970*/  @P2 STG.E.128 desc[UR4][R62.64], R44 ;  /* 0x0000002c3e002986 */ /* 0x000fe8000c101d04 */
[----:B------:R0:W-:Y:S04]  /*1980*/  STG.E.128 desc[UR4][R60.64], R56 ;  /* 0x000000383c007986 */ /* 0x0001e8000c101d04 */
[----:B------:R-:W2:Y:S01]  /*1990*/  LDG.E.128 R52, desc[UR4][R52.64] ;  /* 0x0000000434347981 */ /* 0x000ea2000c1e1d00 */
[-CC-:B------:R-:W-:Y:S01]  /*19a0*/  FFMA.FTZ R144, R125, R136.reuse, R131.reuse ;  /* 0x000000887d907223 */ /* 0x180fe20000010083 */
[-CC-:B------:R-:W-:Y:S01]  /*19b0*/  FFMA.FTZ R125, R122, R136.reuse, R131.reuse ;  /* 0x000000887a7d7223 */ /* 0x180fe20000010083 */
[-CC-:B------:R-:W-:Y:S01]  /*19c0*/  FFMA.FTZ R122, R101, R136.reuse, R131.reuse ;  /* 0x00000088657a7223 */ /* 0x180fe20000010083 */
[----:B------:R-:W-:-:S02]  /*19d0*/  FFMA.FTZ R126, R126, R136, R131 ;  /* 0x000000887e7e7223 */ /* 0x000fc40000010083 */
[----:B------:R-:W-:Y:S01]  /*19e0*/  FADD.FTZ R125, R120, -R125 ;  /* 0x8000007d787d7221 */ /* 0x000fe20000010000 */
[----:B------:R-:W-:Y:S01]  /*19f0*/  FADD.FTZ R99, R99, -R122 ;  /* 0x8000007a63637221 */ /* 0x000fe20000010000 */
[----:B------:R-:W-:Y:S01]  /*1a00*/  FFMA.FTZ R97, R97, R136, R131 ;  /* 0x0000008861617223 */ /* 0x000fe20000010083 */
[----:B------:R-:W-:Y:S01]  /*1a10*/  FADD.FTZ R127, R127, -R126 ;  /* 0x8000007e7f7f7221 */ /* 0x000fe20000010000 */
[C---:B------:R-:W-:Y:S01]  /*1a20*/  FMUL.FTZ R125, R100.reuse, R125 ;  /* 0x0000007d647d7220 */ /* 0x040fe20000410000 */
[----:B------:R-:W-:Y:S01]  /*1a30*/  FMUL.FTZ R99, R100, R99 ;  /* 0x0000006364637220 */ /* 0x000fe20000410000 */
[----:B0-----:R-:W-:Y:S02]  /*1a40*/  @P1 HADD2.F32 R60, -RZ, R41.H0_H0 ;  /* 0x20000029ff3c1230 */ /* 0x001fe40000004100 */
[----:B------:R-:W-:Y:S02]  /*1a50*/  @P1 HADD2.F32 R58, -RZ, R40.H1_H1 ;  /* 0x30000028ff3a1230 */ /* 0x000fe40000004100 */
[----:B------:R-:W-:Y:S01]  /*1a60*/  FADD.FTZ R97, R124, -R97 ;  /* 0x800000617c617221 */ /* 0x000fe20000010000 */
[----:B------:R-:W-:Y:S01]  /*1a70*/  FADD.FTZ R121, R121, -R144 ;  /* 0x8000009079797221 */ /* 0x000fe20000010000 */
[----:B------:R-:W-:Y:S01]  /*1a80*/  @P1 FADD.FTZ R99, R99, R60 ;  /* 0x0000003c63631221 */ /* 0x000fe20000010000 */
[----:B------:R-:W-:-:S02]  /*1a90*/  @P1 HADD2.F32 R60, -RZ, R42.H1_H1 ;  /* 0x3000002aff3c1230 */ /* 0x000fc40000004100 */
[----:B------:R-:W-:Y:S01]  /*1aa0*/  @P1 FADD.FTZ R125, R125, R58 ;  /* 0x0000003a7d7d1221 */ /* 0x000fe20000010000 */
[-CC-:B------:R-:W-:Y:S01]  /*1ab0*/  FFMA.FTZ R101, R98, R136.reuse, R131.reuse ;  /* 0x0000008862657223 */ /* 0x180fe20000010083 */
[C---:B------:R-:W-:Y:S01]  /*1ac0*/  FMUL.FTZ R127, R100.reuse, R127 ;  /* 0x0000007f647f7220 */ /* 0x040fe20000410000 */
[----:B------:R-:W-:Y:S02]  /*1ad0*/  @P1 HADD2.F32 R58, -RZ, R42.H0_H0 ;  /* 0x2000002aff3a1230 */ /* 0x000fe40000004100 */
[C---:B------:R-:W-:Y:S01]  /*1ae0*/  FMUL.FTZ R97, R100.reuse, R97 ;  /* 0x0000006164617220 */ /* 0x040fe20000410000 */
[----:B------:R-:W-:Y:S02]  /*1af0*/  @P1 HADD2.F32 R56, -RZ, R40.H0_H0 ;  /* 0x20000028ff381230 */ /* 0x000fe40000004100 */
[-C--:B------:R-:W-:Y:S01]  /*1b00*/  FFMA.FTZ R129, R129, R136.reuse, R131 ;  /* 0x0000008881817223 */ /* 0x080fe20000010083 */
[----:B------:R-:W-:Y:S01]  /*1b10*/  FMUL.FTZ R121, R100, R121 ;  /* 0x0000007964797220 */ /* 0x000fe20000410000 */
[----:B------:R-:W-:Y:S01]  /*1b20*/  FADD.FTZ R101, R96, -R101 ;  /* 0x8000006560657221 */ /* 0x000fe20000010000 */
[----:B------:R-:W-:Y:S01]  /*1b30*/  @P1 FADD.FTZ R127, R127, R60 ;  /* 0x0000003c7f7f1221 */ /* 0x000fe20000010000 */
[----:B------:R-:W-:Y:S01]  /*1b40*/  FFMA.FTZ R131, R132, R136, R131 ;  /* 0x0000008884837223 */ /* 0x000fe20000010083 */
[----:B------:R-:W-:Y:S01]  /*1b50*/  @P1 FADD.FTZ R97, R97, R58 ;  /* 0x0000003a61611221 */ /* 0x000fe20000010000 */
[----:B------:R-:W-:Y:S01]  /*1b60*/  FADD.FTZ R129, R128, -R129 ;  /* 0x8000008180817221 */ /* 0x000fe20000010000 */
[----:B------:R-:W-:Y:S01]  /*1b70*/  @P1 FADD.FTZ R121, R121, R56 ;  /* 0x0000003879791221 */ /* 0x000fe20000010000 */
[----:B------:R-:W-:-:S02]  /*1b80*/  @P1 HADD2.F32 R56, -RZ, R41.H1_H1 ;  /* 0x30000029ff381230 */ /* 0x000fc40000004100 */
[----:B------:R-:W-:Y:S01]  /*1b90*/  FMUL.FTZ R101, R100, R101 ;  /* 0x0000006564657220 */ /* 0x000fe20000410000 */
[----:B------:R-:W-:Y:S01]  /*1ba0*/  FADD.FTZ R131, R130, -R131 ;  /* 0x8000008382837221 */ /* 0x000fe20000010000 */
[--C-:B------:R-:W-:Y:S02]  /*1bb0*/  @P1 HADD2.F32 R62, -RZ, R43.reuse.H0_H0 ;  /* 0x2000002bff3e1230 */ /* 0x100fe40000004100 */
[C---:B------:R-:W-:Y:S01]  /*1bc0*/  FMUL.FTZ R129, R100.reuse, R129 ;  /* 0x0000008164817220 */ /* 0x040fe20000410000 */
[----:B------:R-:W-:Y:S02]  /*1bd0*/  @P1 HADD2.F32 R96, -RZ, R43.H1_H1 ;  /* 0x3000002bff601230 */ /* 0x000fe40000004100 */
[----:B------:R-:W-:Y:S01]  /*1be0*/  @P1 FADD.FTZ R101, R101, R56 ;  /* 0x0000003865651221 */ /* 0x000fe20000010000 */
[----:B------:R-:W-:Y:S01]  /*1bf0*/  FMUL.FTZ R131, R100, R131 ;  /* 0x0000008364837220 */ /* 0x000fe20000410000 */
[----:B------:R-:W-:Y:S01]  /*1c00*/  @P1 FADD.FTZ R129, R129, R62 ;  /* 0x0000003e81811221 */ /* 0x000fe20000010000 */
[----:B------:R-:W-:-:S02]  /*1c10*/  @P2 F2FP.F16.F32.PACK_AB R63, RZ, R99 ;  /* 0x00000063ff3f223e */ /* 0x000fc400000000ff */
[----:B------:R-:W-:Y:S01]  /*1c20*/  @P1 FADD.FTZ R131, R131, R96 ;  /* 0x0000006083831221 */ /* 0x000fe20000010000 */
        /* <DEDUP_REMOVED lines=8> */
[----:B------:R-:W-:Y:S01]  /*1cb0*/  @P2 F2FP.F16.F32.PACK_AB R120, RZ, R127 ;  /* 0x0000007fff78223e */ /* 0x000fe200000000ff */
[----:B------:R-:W-:Y:S01]  /*1cc0*/  FMUL.FTZ R97, R85, R62 ;  /* 0x0000003e55617220 */ /* 0x000fe20000410000 */
[----:B------:R-:W-:-:S02]  /*1cd0*/  @P2 PRMT R45, R63, 0x7610, R45 ;  /* 0x000076103f2d2816 */ /* 0x000fc4000000002d */
[----:B------:R-:W-:Y:S02]  /*1ce0*/  @P2 PRMT R46, R100, 0x7610, R46 ;  /* 0x00007610642e2816 */ /* 0x000fe4000000002e */
[----:B------:R-:W-:Y:S02]  /*1cf0*/  @P2 PRMT R45, R45, 0x5410, R96 ;  /* 0x000054102d2d2816 */ /* 0x000fe40000000060 */
[----:B------:R-:W-:Y:S01]  /*1d00*/  @P2 PRMT R46, R46, 0x5410, R120 ;  /* 0x000054102e2e2816 */ /* 0x000fe20000000078 */
[----:B---3--:R-:W-:Y:S02]  /*1d10*/  HADD2.F32 R61, -RZ, R51.H0_H0 ;  /* 0x20000033ff3d7230 */ /* 0x008fe40000004100 */
[----:B------:R-:W-:-:S03]  /*1d20*/  HADD2.F32 R59, -RZ, R50.H0_H0 ;  /* 0x20000032ff3b7230 */ /* 0x000fc60000004100 */
[----:B------:R-:W-:Y:S01]  /*1d30*/  FFMA.FTZ R10, R61, R133, R10 ;  /* 0x000000853d0a7223 */ /* 0x000fe2000001000a */
[----:B------:R-:W-:Y:S01]  /*1d40*/  HADD2.F32 R58, -RZ, R51.H1_H1 ;  /* 0x30000033ff3a7230 */ /* 0x000fe20000004100 */
[----:B------:R-:W0:Y:S01]  /*1d50*/  @P2 LDC.64 R60, c[0x0][0x308] ;  /* 0x0000c200ff3c2b82 */ /* 0x000e220000000a00 */
[----:B------:R-:W-:Y:S01]  /*1d60*/  FFMA.FTZ R12, R59, R123, R12 ;  /* 0x0000007b3b0c7223 */ /* 0x000fe2000001000c */
[----:B------:R-:W-:Y:S02]  /*1d70*/  HADD2.F32 R56, -RZ, R50.H1_H1 ;  /* 0x30000032ff387230 */ /* 0x000fe40000004100 */
[----:B------:R-:W-:-:S04]  /*1d80*/  FFMA.FTZ R11, R58, R138, R11 ;  /* 0x0000008a3a0b7223 */ /* 0x000fc8000001000b */
[----:B------:R-:W1:Y:S01]  /*1d90*/  LDC.64 R58, c[0x0][0x210] ;  /* 0x00008400ff3a7b82 */ /* 0x000e620000000a00 */
[--C-:B------:R-:W-:Y:S02]  /*1da0*/  HADD2.F32 R51, -RZ, R48.reuse.H0_H0 ;  /* 0x20000030ff337230 */ /* 0x100fe40000004100 */
[----:B------:R-:W-:Y:S01]  /*1db0*/  FFMA.FTZ R13, R56, R134, R13 ;  /* 0x00000086380d7223 */ /* 0x000fe2000001000d */
[--C-:B------:R-:W-:Y:S01]  /*1dc0*/  HADD2.F32 R57, -RZ, R49.reuse.H0_H0 ;  /* 0x20000031ff397230 */ /* 0x100fe20000004100 */
[----:B------:R-:W-:Y:S01]  /*1dd0*/  @P2 F2FP.F16.F32.PACK_AB R56, RZ, R121 ;  /* 0x00000079ff38223e */ /* 0x000fe200000000ff */
[----:B------:R-:W-:Y:S01]  /*1de0*/  HADD2.F32 R48, -RZ, R48.H1_H1 ;  /* 0x30000030ff307230 */ /* 0x000fe20000004100 */
[----:B------:R-:W-:Y:S01]  /*1df0*/  @P2 F2FP.F16.F32.PACK_AB R123, RZ, R129 ;  /* 0x00000081ff7b223e */ /* 0x000fe200000000ff */
[----:B------:R-:W-:Y:S02]  /*1e00*/  HADD2.F32 R50, -RZ, R49.H1_H1 ;  /* 0x30000031ff327230 */ /* 0x000fe40000004100 */
[-C--:B------:R-:W-:Y:S01]  /*1e10*/  FMUL.FTZ R121, R121, R118.reuse ;  /* 0x0000007679797220 */ /* 0x080fe20000410000 */
[-C--:B------:R-:W-:Y:S01]  /*1e20*/  FMUL.FTZ R129, R129, R118.reuse ;  /* 0x0000007681817220 */ /* 0x080fe20000410000 */
[----:B------:R-:W-:Y:S01]  /*1e30*/  FMUL.FTZ R118, R131, R118 ;  /* 0x0000007683767220 */ /* 0x000fe20000410000 */
[----:B------:R-:W-:Y:S01]  /*1e40*/  FFMA.FTZ R14, R57, R137, R14 ;  /* 0x00000089390e7223 */ /* 0x000fe2000001000e */
[----:B------:R-:W-:Y:S01]  /*1e50*/  FFMA.FTZ R16, R51, R135, R16 ;  /* 0x0000008733107223 */ /* 0x000fe20000010010 */
[----:B------:R-:W-:Y:S01]  /*1e60*/  FFMA.FTZ R17, R48, R140, R17 ;  /* 0x0000008c30117223 */ /* 0x000fe20000010011 */
[----:B------:R-:W-:Y:S01]  /*1e70*/  FFMA.FTZ R15, R50, R142, R15 ;  /* 0x0000008e320f7223 */ /* 0x000fe2000001000f */
[----:B------:R-:W-:Y:S01]  /*1e80*/  @P2 F2FP.F16.F32.PACK_AB R57, RZ, R125 ;  /* 0x0000007dff39223e */ /* 0x000fe200000000ff */
[----:B------:R-:W-:Y:S01]  /*1e90*/  FMUL.FTZ R48, R86, R121 ;  /* 0x0000007956307220 */ /* 0x000fe20000410000 */
[----:B------:R-:W-:Y:S01]  /*1ea0*/  FMUL.FTZ R49, R84, R99 ;  /* 0x0000006354317220 */ /* 0x000fe20000410000 */
[----:B------:R-:W-:Y:S01]  /*1eb0*/  FMUL.FTZ R50, R82, R101 ;  /* 0x0000006552327220 */ /* 0x000fe20000410000 */
[----:B------:R-:W-:Y:S01]  /*1ec0*/  FMUL.FTZ R51, R80, R129 ;  /* 0x0000008150337220 */ /* 0x000fe20000410000 */
[----:B------:R-:W-:Y:S01]  /*1ed0*/  FMUL.FTZ R126, R79, R118 ;  /* 0x000000764f7e7220 */ /* 0x000fe20000410000 */
[----:B------:R-:W-:Y:S01]  /*1ee0*/  FMUL.FTZ R125, R81, R122 ;  /* 0x0000007a517d7220 */ /* 0x000fe20000410000 */
[----:B------:R-:W-:-:S02]  /*1ef0*/  @P2 F2FP.F16.F32.PACK_AB R131, RZ, R131 ;  /* 0x00000083ff83223e */ /* 0x000fc400000000ff */
[----:B------:R-:W-:Y:S02]  /*1f00*/  @P2 PRMT R44, R56, 0x7610, R44 ;  /* 0x00007610382c2816 */ /* 0x000fe4000000002c */
[----:B------:R-:W-:Y:S02]  /*1f10*/  @P2 PRMT R47, R123, 0x7610, R47 ;  /* 0x000076107b2f2816 */ /* 0x000fe4000000002f */
[C---:B------:R-:W-:Y:S01]  /*1f20*/  LEA R56, P1, R119.reuse, UR14, 0x4 ;  /* 0x0000000e77387c11 */ /* 0x040fe2000f8220ff */
[----:B0-----:R-:W-:Y:S01]  /*1f30*/  @P2 IMAD.WIDE.U32 R60, R119, 0x10, R60 ;  /* 0x00000010773c2825 */ /* 0x001fe200078e003c */
[----:B------:R-:W-:Y:S02]  /*1f40*/  @P2 PRMT R44, R44, 0x5410, R57 ;  /* 0x000054102c2c2816 */ /* 0x000fe40000000039 */
[----:B------:R-:W-:Y:S02]  /*1f50*/  @P2 PRMT R47, R47, 0x5410, R131 ;  /* 0x000054102f2f2816 */ /* 0x000fe40000000083 */
[----:B------:R-:W-:-:S02]  /*1f60*/  F2FP.F16.F32.PACK_AB R51, R126, R51 ;  /* 0x000000337e33723e */ /* 0x000fc400000000ff */
[----:B------:R-:W-:Y:S02]  /*1f70*/  F2FP.F16.F32.PACK_AB R50, R125, R50 ;  /* 0x000000327d32723e */ /* 0x000fe400000000ff */
[----:B------:R-:W-:Y:S02]  /*1f80*/  F2FP.F16.F32.PACK_AB R49, R124, R49 ;  /* 0x000000317c31723e */ /* 0x000fe400000000ff */
[----:B------:R-:W-:Y:S02]  /*1f90*/  F2FP.F16.F32.PACK_AB R48, R97, R48 ;  /* 0x000000306130723e */ /* 0x000fe400000000ff */
[----:B------:R-:W-:Y:S01]  /*1fa0*/  LEA.HI.X R57, R119, UR15, RZ, 0x4, P1 ;  /* 0x0000000f77397c11 */ /* 0x000fe200088f24ff */
[----:B------:R0:W-:Y:S01]  /*1fb0*/  @P2 STG.E.128 desc[UR4][R60.64], R44 ;  /* 0x0000002c3c002986 */ /* 0x0001e2000c101d04 */
[----:B-1----:R-:W-:-:S03]  /*1fc0*/  LEA R117, R58, R117, 0x2 ;  /* 0x000000753a757211 */ /* 0x002fc600078e10ff */
[----:B------:R0:W-:Y:S01]  /*1fd0*/  STG.E.128 desc[UR4][R56.64], R48 ;  /* 0x0000003038007986 */ /* 0x0001e2000c101d04 */
[----:B------:R-:W-:Y:S01]  /*1fe0*/  ISETP.GE.AND P1, PT, R117, R59, PT ;  /* 0x0000003b7500720c */ /* 0x000fe20003f26270 */
[--C-:B--2---:R-:W-:Y:S02]  /*1ff0*/  HADD2.F32 R97, -RZ, R53.reuse.H0_H0 ;  /* 0x20000035ff617230 */ /* 0x104fe40000004100 */
[----:B------:R-:W-:Y:S02]  /*2000*/  HADD2.F32 R58, -RZ, R53.H1_H1 ;  /* 0x30000035ff3a7230 */ /* 0x000fe40000004100 */
[----:B------:R-:W-:Y:S02]  /*2010*/  HADD2.F32 R63, -RZ, R52.H0_H0 ;  /* 0x20000034ff3f7230 */ /* 0x000fe40000004100 */
[----:B------:R-:W-:Y:S02]  /*2020*/  HADD2.F32 R53, -RZ, R54.H0_H0 ;  /* 0x20000036ff357230 */ /* 0x000fe40000004100 */
[----:B------:R-:W-:-:S02]  /*2030*/  HADD2.F32 R52, -RZ, R52.H1_H1 ;  /* 0x30000034ff347230 */ /* 0x000fc40000004100 */
[----:B------:R-:W-:Y:S02]  /*2040*/  HADD2.F32 R54, -RZ, R54.H1_H1 ;  /* 0x30000036ff367230 */ /* 0x000fe40000004100 */
[--C-:B------:R-:W-:Y:S02]  /*2050*/  HADD2.F32 R119, -RZ, R55.reuse.H0_H0 ;  /* 0x20000037ff777230 */ /* 0x100fe40000004100 */
[----:B------:R-:W-:Y:S02]  /*2060*/  HADD2.F32 R96, -RZ, R55.H1_H1 ;  /* 0x30000037ff607230 */ /* 0x000fe40000004100 */
        /* <DEDUP_REMOVED lines=8> */
[----:B0-----:R-:W-:Y:S06]  /*20f0*/  @!P1 BRA `(.L_x_1190) ;  /* 0xffffffe400849947 */ /* 0x001fec000383ffff */
[----:B------:R-:W-:Y:S05]  /*2100*/  BSYNC B1 ;  /* 0x0000000000017941 */ /* 0x000fea0003800000 */
.L_x_1188:
        /* <DEDUP_REMOVED lines=33> */
[----:B------:R-:W-:-:S07]  /*2320*/  MOV R7, R3 ;  /* 0x0000000300077202 */ /* 0x000fce0000000f00 */
.L_x_1187:
[----:B------:R-:W-:Y:S05]  /*2330*/  BSYNC B0 ;  /* 0x0000000000007941 */ /* 0x000fea0003800000 */
.L_x_1185:
        /* <DEDUP_REMOVED lines=152> */
.L_x_1189:
[----:B------:R-:W-:Y:S01]  /*2cc0*/  BSSY B2, `(.L_x_1191) ;  /* 0x0000008000027945 */ /* 0x000fe20003800000 */
[----:B------:R-:W-:Y:S02]  /*2cd0*/  MOV R142, R131 ;  /* 0x00000083008e7202 */ /* 0x000fe40000000f00 */
[----:B------:R-:W-:Y:S02]  /*2ce0*/  MOV R143, 0x1 ;  /* 0x00000001008f7802 */ /* 0x000fe40000000f00 */
[----:B------:R-:W-:Y:S02]  /*2cf0*/  MOV R144, 0x1f ;  /* 0x0000001f00907802 */ /* 0x000fe40000000f00 */
[----:B------:R-:W-:-:S07]  /*2d00*/  MOV R139, 0xffffffff ;  /* 0xffffffff008b7802 */ /* 0x000fce0000000f00 */
[----:B-----5:R-:W-:Y:S05]  /*2d10*/  WARPSYNC.COLLECTIVE R139, `(.L_x_1192) ;  /* 0x000000008b087348 */ /* 0x020fea0003c00000 */
[----:B------:R0:W1:Y:S02]  /*2d20*/  SHFL.BFLY P3, R141, R142, R143, R144 ;  /* 0x0c00008f8e8d7389 */ /* 0x0000640000060090 */
[----:B01---5:R-:W-:Y:S01]  /*2d30*/  ENDCOLLECTIVE ;  /* 0x000000000000791b */ /* 0x023fe20003800000 */
.L_x_1192:
[----:B------:R-:W-:Y:S05]  /*2d40*/  BSYNC B2 ;  /* 0x0000000000027941 */ /* 0x000fea0003800000 */
.L_x_1191:
        /* <DEDUP_REMOVED lines=8> */
.L_x_1193:
[----:B------:R-:W-:Y:S01]  /*2dd0*/  FADD.FTZ R52, R131, R52 ;  /* 0x0000003483347221 */ /* 0x000fe20000010000 */
[----:B------:R-:W-:-:S04]  /*2de0*/  HFMA2.MMA R143, -RZ, RZ, 0, 1.1920928955078125e-07 ;  /* 0x00000002ff8f7435 */ /* 0x000fc800000001ff */
[----:B------:R-:W-:Y:S02]  /*2df0*/  MOV R142, R52 ;  /* 0x00000034008e7202 */ /* 0x000fe40000000f00 */
[----:B------:R-:W-:-:S07]  /*2e00*/  MOV R136, R141 ;  /* 0x0000008d00887202 */ /* 0x000fce0000000f00 */
[----:B------:R-:W-:Y:S05]  /*2e10*/  WARPSYNC.COLLECTIVE R139, `(.L_x_1194) ;  /* 0x000000008b087348 */ /* 0x000fea0003c00000 */
[----:B------:R0:W1:Y:S02]  /*2e20*/  SHFL.BFLY P3, R141, R142, R143, R144 ;  /* 0x0c00008f8e8d7389 */ /* 0x0000640000060090 */
[----:B01----:R-:W-:Y:S01]  /*2e30*/  ENDCOLLECTIVE ;  /* 0x000000000000791b */ /* 0x003fe20003800000 */
.L_x_1194:
[----:B------:R-:W-:-:S05]  /*2e40*/  FADD.FTZ R136, R53, R136 ;  /* 0x0000008835887221 */ /* 0x000fca0000010000 */
[----:B------:R-:W-:Y:S02]  /*2e50*/  MOV R142, R136 ;  /* 0x00000088008e7202 */ /* 0x000fe40000000f00 */
[----:B------:R-:W-:-:S07]  /*2e60*/  MOV R135, R141 ;  /* 0x0000008d00877202 */ /* 0x000fce0000000f00 */
[----:B------:R-:W-:Y:S05]  /*2e70*/  WARPSYNC.COLLECTIVE R139, `(.L_x_1195) ;  /* 0x000000008b087348 */ /* 0x000fea0003c00000 */
[----:B------:R0:W1:Y:S02]  /*2e80*/  SHFL.BFLY P3, R141, R142, R143, R144 ;  /* 0x0c00008f8e8d7389 */ /* 0x0000640000060090 */
[----:B01----:R-:W-:Y:S01]  /*2e90*/  ENDCOLLECTIVE ;  /* 0x000000000000791b */ /* 0x003fe20003800000 */
.L_x_1195:
[----:B------:R-:W-:Y:S01]  /*2ea0*/  FADD.FTZ R135, R52, R135 ;  /* 0x0000008734877221 */ /* 0x000fe20000010000 */
[----:B------:R-:W-:-:S04]  /*2eb0*/  HFMA2.MMA R143, -RZ, RZ, 0, 2.384185791015625e-07 ;  /* 0x00000004ff8f7435 */ /* 0x000fc800000001ff */
[----:B------:R-:W-:Y:S02]  /*2ec0*/  MOV R142, R135 ;  /* 0x00000087008e7202 */ /* 0x000fe40000000f00 */
[----:B------:R-:W-:-:S07]  /*2ed0*/  MOV R137, R141 ;  /* 0x0000008d00897202 */ /* 0x000fce0000000f00 */
[----:B------:R-:W-:Y:S05]  /*2ee0*/  WARPSYNC.COLLECTIVE R139, `(.L_x_1196) ;  /* 0x000000008b087348 */ /* 0x000fea0003c00000 */
[----:B------:R0:W1:Y:S02]  /*2ef0*/  SHFL.BFLY P3, R141, R142, R143, R144 ;  /* 0x0c00008f8e8d7389 */ /* 0x0000640000060090 */
[----:B01----:R-:W-:Y:S01]  /*2f00*/  ENDCOLLECTIVE ;  /* 0x000000000000791b */ /* 0x003fe20003800000 */
.L_x_1196:
[----:B------:R-:W-:-:S05]  /*2f10*/  FADD.FTZ R137, R136, R137 ;  /* 0x0000008988897221 */ /* 0x000fca0000010000 */
[----:B------:R-:W-:Y:S02]  /*2f20*/  MOV R142, R137 ;  /* 0x00000089008e7202 */ /* 0x000fe40000000f00 */
[----:B------:R-:W-:-:S07]  /*2f30*/  MOV R138, R141 ;  /* 0x0000008d008a7202 */ /* 0x000fce0000000f00 */
[----:B------:R-:W-:Y:S05]  /*2f40*/  WARPSYNC.COLLECTIVE R139, `(.L_x_1197) ;  /* 0x000000008b087348 */ /* 0x000fea0003c00000 */
[----:B------:R0:W1:Y:S02]  /*2f50*/  SHFL.BFLY P3, R141, R142, R143, R144 ;  /* 0x0c00008f8e8d7389 */ /* 0x0000640000060090 */
[----:B01----:R-:W-:Y:S01]  /*2f60*/  ENDCOLLECTIVE ;  /* 0x000000000000791b */ /* 0x003fe20003800000 */
.L_x_1197:
[----:B------:R-:W-:Y:S01]  /*2f70*/  FADD.FTZ R138, R135, R138 ;  /* 0x0000008a878a7221 */ /* 0x000fe20000010000 */
[----:B------:R-:W-:-:S04]  /*2f80*/  HFMA2.MMA R143, -RZ, RZ, 0, 4.76837158203125e-07 ;  /* 0x00000008ff8f7435 */ /* 0x000fc800000001ff */
[----:B------:R-:W-:Y:S02]  /*2f90*/  MOV R142, R138 ;  /* 0x0000008a008e7202 */ /* 0x000fe40000000f00 */
[----:B------:R-:W-:-:S07]  /*2fa0*/  MOV R140, R141 ;  /* 0x0000008d008c7202 */ /* 0x000fce0000000f00 */
[----:B------:R-:W-:Y:S05]  /*2fb0*/  WARPSYNC.COLLECTIVE R139, `(.L_x_1198) ;  /* 0x000000008b087348 */ /* 0x000fea0003c00000 */
[----:B------:R0:W1:Y:S02]  /*2fc0*/  SHFL.BFLY P3, R141, R142, R143, R144 ;  /* 0x0c00008f8e8d7389 */ /* 0x0000640000060090 */
[----:B01----:R-:W-:Y:S01]  /*2fd0*/  ENDCOLLECTIVE ;  /* 0x000000000000791b */ /* 0x003fe20003800000 */
.L_x_1198:
[----:B------:R-:W-:-:S05]  /*2fe0*/  FADD.FTZ R140, R137, R140 ;  /* 0x0000008c898c7221 */ /* 0x000fca0000010000 */
[----:B------:R-:W-:Y:S02]  /*2ff0*/  MOV R142, R140 ;  /* 0x0000008c008e7202 */ /* 0x000fe40000000f00 */
[----:B------:R-:W-:-:S07]  /*3000*/  MOV R53, R141 ;  /* 0x0000008d00357202 */ /* 0x000fce0000000f00 */
[----:B------:R-:W-:Y:S05]  /*3010*/  WARPSYNC.COLLECTIVE R139, `(.L_x_1199) ;  /* 0x000000008b087348 */ /* 0x000fea0003c00000 */
[----:B------:R0:W1:Y:S02]  /*3020*/  SHFL.BFLY P3, R141, R142, R143, R144 ;  /* 0x0c00008f8e8d7389 */ /* 0x0000640000060090 */
[----:B01----:R-:W-:Y:S01]  /*3030*/  ENDCOLLECTIVE ;  /* 0x000000000000791b */ /* 0x003fe20003800000 */
.L_x_1199:
[----:B------:R-:W-:Y:S01]  /*3040*/  FADD.FTZ R53, R138, R53 ;  /* 0x000000358a357221 */ /* 0x000fe20000010000 */
[----:B------:R-:W-:-:S04]  /*3050*/  HFMA2.MMA R143, -RZ, RZ, 0, 9.5367431640625e-07 ;  /* 0x00000010ff8f7435 */ /* 0x000fc800000001ff */
[----:B------:R-:W-:Y:S02]  /*3060*/  MOV R142, R53 ;  /* 0x00000035008e7202 */ /* 0x000fe40000000f00 */
[----:B------:R-:W-:-:S07]  /*3070*/  MOV R131, R141 ;  /* 0x0000008d00837202 */ /* 0x000fce0000000f00 */
[----:B------:R-:W-:Y:S05]  /*3080*/  WARPSYNC.COLLECTIVE R139, `(.L_x_1200) ;  /* 0x000000008b087348 */ /* 0x000fea0003c00000 */
[----:B------:R0:W1:Y:S02]  /*3090*/  SHFL.BFLY P3, R141, R142, R143, R144 ;  /* 0x0c00008f8e8d7389 */ /* 0x0000640000060090 */
[----:B01----:R-:W-:Y:S01]  /*30a0*/  ENDCOLLECTIVE ;  /* 0x000000000000791b */ /* 0x003fe20003800000 */
.L_x_1200:
[----:B------:R-:W-:-:S05]  /*30b0*/  FADD.FTZ R131, R140, R131 ;  /* 0x000000838c837221 */ /* 0x000fca0000010000 */
[----:B------:R-:W-:Y:S02]  /*30c0*/  MOV R142, R131 ;  /* 0x00000083008e7202 */ /* 0x000fe40000000f00 */
[----:B------:R-:W-:-:S07]  /*30d0*/  MOV R52, R141 ;  /* 0x0000008d00347202 */ /* 0x000fce0000000f00 */
[----:B------:R-:W-:Y:S05]  /*30e0*/  WARPSYNC.COLLECTIVE R139, `(.L_x_1201) ;  /* 0x000000008b087348 */ /* 0x000fea0003c00000 */
[----:B------:R0:W1:Y:S02]  /*30f0*/  SHFL.BFLY P3, R141, R142, R143, R144 ;  /* 0x0c00008f8e8d7389 */ /* 0x0000640000060090 */
[----:B01----:R-:W-:Y:S01]  /*3100*/  ENDCOLLECTIVE ;  /* 0x000000000000791b */ /* 0x003fe20003800000 */
.L_x_1201:
[----:B------:R-:W-:Y:S01]  /*3110*/  MOV R136, R141 ;  /* 0x0000008d00887202 */ /* 0x000fe20000000f00 */
[----:B------:R-:W-:Y:S06]  /*3120*/  BRA `(.L_x_1202) ;  /* 0xffffffe000a47947 */ /* 0x000fec000383ffff */
.L_x_1203:
        /* <DEDUP_REMOVED lines=13> */
.L_x_9097:


//--------------------- .text._ZN10layer_norm13ln_bwd_kernelINS_13Kernel_traitsI6__halfS2_S2_S2_fjLj512ELj1ELj4ELj1ELj16ENS_18Kernel_traits_baseILj512ES2_S2_S2_S2_fjLj128EEEEELb0ELb1ELb1ELb0EEEvNS_9BwdParamsE --------------------------
	.section	.text._ZN10layer_norm13ln_bwd_kernelINS_13Kernel_traitsI6__halfS2_S2_S2_fjLj512ELj1ELj4ELj1ELj16ENS_18Kernel_traits_baseILj512ES2_S2_S2_S2_fjLj128EEEEELb0ELb1ELb1ELb0EEEvNS_9BwdParamsE,"ax",@progbits
	.align	128
        .global         _ZN10layer_norm13ln_bwd_kernelINS_13Kernel_traitsI6__halfS2_S2_S2_fjLj512ELj1ELj4ELj1ELj16ENS_18Kernel_traits_baseILj512ES2_S2_S2_S2_fjLj128EEEEELb0ELb1ELb1ELb0EEEvNS_9BwdParamsE
        .type           _ZN10layer_norm13ln_bwd_kernelINS_13Kernel_traitsI6__halfS2_S2_S2_fjLj512ELj1ELj4ELj1ELj16ENS_18Kernel_traits_baseILj512ES2_S2_S2_S2_fjLj128EEEEELb0ELb1ELb1ELb0EEEvNS_9BwdParamsE,@function
        .size           _ZN10layer_norm13ln_bwd_kernelINS_13Kernel_traitsI6__halfS2_S2_S2_fjLj512ELj1ELj4ELj1ELj16ENS_18Kernel_traits_baseILj512ES2_S2_S2_S2_fjLj128EEEEELb0ELb1ELb1ELb0EEEvNS_9BwdParamsE,(.L_x_9098 - _ZN10layer_norm13ln_bwd_kernelINS_13Kernel_traitsI6__halfS2_S2_S2_fjLj512ELj1ELj4ELj1ELj16ENS_18Kernel_traits_baseILj512ES2_S2_S2_S2_fjLj128EEEEELb0ELb1ELb1ELb0EEEvNS_9BwdParamsE)
        .other          _ZN10layer_norm13ln_bwd_kernelINS_13Kernel_traitsI6__halfS2_S2_S2_fjLj512ELj1ELj4ELj1ELj16ENS_18Kernel_traits_baseILj512ES2_S2_S2_S2_fjLj128EEEEELb0ELb1ELb1ELb0EEEvNS_9BwdParamsE,@"STO_CUDA_ENTRY STV_DEFAULT"
_ZN10layer_norm13ln_bwd_kernelINS_13Kernel_traitsI6__halfS2_S2_S2_fjLj512ELj1ELj4ELj1ELj16ENS_18Kernel_traits_baseILj512ES2_S2_S2_S2_fjLj128EEEEELb0ELb1ELb1ELb0EEEvNS_9BwdParamsE:
.text._ZN10layer_norm13ln_bwd_kernelINS_13Kernel_traitsI6__halfS2_S2_S2_fjLj512ELj1ELj4ELj1ELj16ENS_18Kernel_traits_baseILj512ES2_S2_S2_S2_fjLj128EEEEELb0ELb1ELb1ELb0EEEvNS_9BwdParamsE:
        /* <DEDUP_REMOVED lines=72> */
[----:B------:R-:W-:Y:S01]  /*0480*/  HADD2.F32 R14, -RZ, R6.H1_H1 ;  /* 0x30000006ff0e7230 */ /* 0x000fe20000004100 */
[----:B------:R-:W-:Y:S01]  /*0490*/  P2R R108, PR, RZ, 0x4 ;  /* 0x00000004ff6c7803 */ /* 0x000fe20000000000 */
        /* <DEDUP_REMOVED lines=25> */
[----:B0-----:R-:W-:-:S07]  /*0630*/  HADD2.F32 R115, -RZ, R79.H1_H1 ;  /* 0x3000004fff737230 */ /* 0x001fce0000004100 */
.L_x_1271:
        /* <DEDUP_REMOVED lines=26> */
.L_x_1210:
[----:B------:R-:W-:-:S07]  /*07e0*/  IADD3 R93, R119, 0x20, RZ ;  /* 0x00000020775d7810 */ /* 0x000fce0007ffe0ff */
.L_x_1209:
[----:B------:R-:W-:Y:S05]  /*07f0*/  BSYNC B2 ;  /* 0x0000000000027941 */ /* 0x000fea0003800000 */
.L_x_1208:
[----:B------:R-:W-:Y:S02]  /*0800*/  ISETP.NE.AND P3, PT, R108, RZ, PT ;  /* 0x000000ff6c00720c */ /* 0x000fe40003f65270 */
[----:B------:R-:W-:-:S11]  /*0810*/  CS2R R156, SRZ ;  /* 0x00000000009c7805 */ /* 0x000fd6000001ff00 */
[----:B------:R-:W-:Y:S05]  /*0820*/  @P3 BRA `(.L_x_1211) ;  /* 0x0000000800e43947 */ /* 0x000fea0003800000 */
[----:B------:R-:W-:-:S06]  /*0830*/  IMAD.WIDE.U32 R76, R93, 0x10, R116 ;  /* 0x000000105d4c7825 */ /* 0x000fcc00078e0074 */
[----:B------:R-:W5:Y:S01]  /*0840*/  LDG.E.128 R76, desc[UR4][R76.64] ;  /* 0x000000044c4c7981 */ /* 0x000f62000c1e1d00 */
[----:B------:R-:W-:Y:S05]  /*0850*/  BRA `(.L_x_1211) ;  /* 0x0000000800d87947 */ /* 0x000fea0003800000 */
.L_x_1207:
        /* <DEDUP_REMOVED lines=26> */
[--C-:B--2---:R-:W-:Y:S02]  /*0a00*/  HADD2.F32 R124, -RZ, R92.reuse.H0_H0 ;  /* 0x2000005cff7c7230 */ /* 0x104fe40000004100 */
[--C-:B------:R-:W-:Y:S02]  /*0a10*/  HADD2.F32 R130, -RZ, R93.reuse.H0_H0 ;  /* 0x2000005dff827230 */ /* 0x100fe40000004100 */
[----:B------:R-:W-:Y:S02]  /*0a20*/  HADD2.F32 R128, -RZ, R92.H1_H1 ;  /* 0x3000005cff807230 */ /* 0x000fe40000004100 */
[----:B------:R-:W-:Y:S01]  /*0a30*/  FADD.FTZ R3, -R153, R124 ;  /* 0x0000007c99037221 */ /* 0x000fe20000010100 */
[----:B------:R-:W-:-:S02]  /*0a40*/  HADD2.F32 R132, -RZ, R93.H1_H1 ;  /* 0x3000005dff847230 */ /* 0x000fc40000004100 */
[----:B------:R-:W-:Y:S01]  /*0a50*/  FADD.FTZ R125, -R153, R130 ;  /* 0x00000082997d7221 */ /* 0x000fe20000010100 */
[----:B---3--:R-:W-:Y:S02]  /*0a60*/  HADD2.F32 R126, -RZ, R96.H0_H0 ;  /* 0x20000060ff7e7230 */ /* 0x008fe40000004100 */
[C---:B-----5:R-:W-:Y:S01]  /*0a70*/  FMUL.FTZ R3, R118.reuse, R3 ;  /* 0x0000000376037220 */ /* 0x060fe20000410000 */
[----:B------:R-:W-:Y:S02]  /*0a80*/  HADD2.F32 R134, -RZ, R94.H0_H0 ;  /* 0x2000005eff867230 */ /* 0x000fe40000004100 */
[----:B------:R-:W-:Y:S01]  /*0a90*/  FMUL.FTZ R125, R118, R125 ;  /* 0x0000007d767d7220 */ /* 0x000fe20000410000 */
[----:B------:R-:W-:Y:S02]  /*0aa0*/  HADD2.F32 R92, -RZ, R97.H0_H0 ;  /* 0x20000061ff5c7230 */ /* 0x000fe40000004100 */
[----:B------:R-:W-:Y:S01]  /*0ab0*/  FADD.FTZ R40, R40, R126 ;  /* 0x0000007e28287221 */ /* 0x000fe20000010000 */
[----:B------:R-:W-:-:S02]  /*0ac0*/  HADD2.F32 R156, -RZ, R95.H0_H0 ;  /* 0x2000005fff9c7230 */ /* 0x000fc40000004100 */
[-C--:B------:R-:W-:Y:S01]  /*0ad0*/  FFMA.FTZ R24, R3, R126.reuse, R24 ;  /* 0x0000007e03187223 */ /* 0x080fe20000010018 */
[----:B------:R-:W-:Y:S02]  /*0ae0*/  HADD2.F32 R158, -RZ, R95.H1_H1 ;  /* 0x3000005fff9e7230 */ /* 0x000fe40000004100 */
[----:B------:R-:W-:Y:S01]  /*0af0*/  FADD.FTZ R95, -R153, R128 ;  /* 0x00000080995f7221 */ /* 0x000fe20000010100 */
[----:B------:R-:W-:Y:S02]  /*0b00*/  HADD2.F32 R96, -RZ, R96.H1_H1 ;  /* 0x30000060ff607230 */ /* 0x000fe40000004100 */
[----:B------:R-:W-:Y:S01]  /*0b10*/  FMUL.FTZ R126, R19, R126 ;  /* 0x0000007e137e7220 */ /* 0x000fe20000410000 */
[----:B------:R-:W-:Y:S02]  /*0b20*/  HADD2.F32 R131, -RZ, R97.H1_H1 ;  /* 0x30000061ff837230 */ /* 0x000fe40000004100 */
[C---:B------:R-:W-:Y:S01]  /*0b30*/  FADD.FTZ R97, -R153.reuse, R132 ;  /* 0x0000008499617221 */ /* 0x040fe20000010100 */
[----:B------:R-:W-:Y:S01]  /*0b40*/  FADD.FTZ R129, -R153, R134 ;  /* 0x0000008699817221 */ /* 0x000fe20000010100 */
[----:B------:R-:W-:Y:S01]  /*0b50*/  FADD.FTZ R42, R42, R92 ;  /* 0x0000005c2a2a7221 */ /* 0x000fe20000010000 */
[-C--:B------:R-:W-:Y:S01]  /*0b60*/  FFMA.FTZ R26, R125, R92.reuse, R26 ;  /* 0x0000005c7d1a7223 */ /* 0x080fe2000001001a */
[----:B------:R-:W-:Y:S01]  /*0b70*/  FMUL.FTZ R130, R17, R92 ;  /* 0x0000005c11827220 */ /* 0x000fe20000410000 */
[----:B------:R-:W-:Y:S01]  /*0b80*/  FMUL.FTZ R124, R118, R95 ;  /* 0x0000005f767c7220 */ /* 0x000fe20000410000 */
[----:B------:R-:W-:Y:S01]  /*0b90*/  FMUL.FTZ R127, R18, R96 ;  /* 0x00000060127f7220 */ /* 0x000fe20000410000 */
[----:B------:R-:W-:Y:S01]  /*0ba0*/  FADD.FTZ R92, RZ, R126 ;  /* 0x0000007eff5c7221 */ /* 0x000fe20000010000 */
[----:B------:R-:W-:-:S02]  /*0bb0*/  HADD2.F32 R138, -RZ, R94.H1_H1 ;  /* 0x3000005eff8a7230 */ /* 0x000fc40000004100 */
[----:B------:R-:W-:Y:S01]  /*0bc0*/  FFMA.FTZ R95, R3, R126, RZ ;  /* 0x0000007e035f7223 */ /* 0x000fe200000100ff */
[--C-:B------:R-:W-:Y:S02]  /*0bd0*/  HADD2.F32 R94, -RZ, R98.reuse.H0_H0 ;  /* 0x20000062ff5e7230 */ /* 0x100fe40000004100 */
[C---:B------:R-:W-:Y:S01]  /*0be0*/  FMUL.FTZ R128, R118.reuse, R97 ;  /* 0x0000006176807220 */ /* 0x040fe20000410000 */
        /* <DEDUP_REMOVED lines=11> */
[----:B------:R-:W-:-:S02]  /*0ca0*/  HADD2.F32 R98, -RZ, R98.H1_H1 ;  /* 0x30000062ff627230 */ /* 0x000fc40000004100 */
[C---:B------:R-:W-:Y:S01]  /*0cb0*/  FADD.FTZ R135, -R153.reuse, R156 ;  /* 0x0000009c99877221 */ /* 0x040fe20000010100 */
[----:B------:R-:W-:Y:S01]  /*0cc0*/  FADD.FTZ R97, R94, R131 ;  /* 0x000000835e617221 */ /* 0x000fe20000010000 */
[C---:B0-----:R-:W-:Y:S01]  /*0cd0*/  FADD.FTZ R123, -R153.reuse, R138 ;  /* 0x0000008a997b7221 */ /* 0x041fe20000010100 */
[----:B------:R-:W-:Y:S01]  /*0ce0*/  FFMA.FTZ R92, R128, R131, R95 ;  /* 0x00000083805c7223 */ /* 0x000fe2000001005f */
[--C-:B------:R-:W-:Y:S02]  /*0cf0*/  HADD2.F32 R136, -RZ, R99.reuse.H0_H0 ;  /* 0x20000063ff887230 */ /* 0x100fe40000004100 */
[----:B------:R-:W-:Y:S01]  /*0d00*/  FADD.FTZ R93, -R153, R158 ;  /* 0x0000009e995d7221 */ /* 0x000fe20000010100 */
[----:B------:R-:W-:Y:S01]  /*0d10*/  FMUL.FTZ R135, R118, R135 ;  /* 0x0000008776877220 */ /* 0x000fe20000410000 */
[----:B------:R-:W-:Y:S01]  /*0d20*/  FMUL.FTZ R133, R14, R98 ;  /* 0x000000620e857220 */ /* 0x000fe20000410000 */
[----:B------:R-:W-:Y:S01]  /*0d30*/  FADD.FTZ R94, R97, R132 ;  /* 0x00000084615e7221 */ /* 0x000fe20000010000 */
[----:B------:R-:W-:Y:S01]  /*0d40*/  FMUL.FTZ R134, R118, R123 ;  /* 0x0000007b76867220 */ /* 0x000fe20000410000 */
[----:B------:R-:W-:Y:S01]  /*0d50*/  FFMA.FTZ R95, R129, R132, R92 ;  /* 0x00000084815f7223 */ /* 0x000fe2000001005c */
[----:B------:R-:W-:Y:S01]  /*0d60*/  FADD.FTZ R46, R46, R136 ;  /* 0x000000882e2e7221 */ /* 0x000fe20000010000 */
[----:B------:R-:W-:Y:S01]  /*0d70*/  FFMA.FTZ R30, R135, R136, R30 ;  /* 0x00000088871e7223 */ /* 0x000fe2000001001e */
[----:B------:R-:W-:Y:S01]  /*0d80*/  FMUL.FTZ R138, R118, R93 ;  /* 0x0000005d768a7220 */ /* 0x000fe20000410000 */
[----:B------:R-:W-:-:S02]  /*0d90*/  HADD2.F32 R99, -RZ, R99.H1_H1 ;  /* 0x30000063ff637230 */ /* 0x000fc40000004100 */
[----:B------:R-:W-:Y:S01]  /*0da0*/  FMUL.FTZ R136, R13, R136 ;  /* 0x000000880d887220 */ /* 0x000fe20000410000 */
[----:B------:R-:W-:Y:S01]  /*0db0*/  FADD.FTZ R93, R94, R133 ;  /* 0x000000855e5d7221 */ /* 0x000fe20000010000 */
[----:B------:R-:W-:Y:S01]  /*0dc0*/  FFMA.FTZ R92, R134, R133, R95 ;  /* 0x00000085865c7223 */ /* 0x000fe2000001005f */
        /* <DEDUP_REMOVED lines=8> */
[----:B------:R-:W-:Y:S01]  /*0e50*/  FFMA.FTZ R31, R138, R99, R31 ;  /* 0x000000638a1f7223 */ /* 0x000fe2000001001f */
[----:B------:R-:W-:Y:S01]  /*0e60*/  FADD.FTZ R157, R94, R137 ;  /* 0x000000895e9d7221 */ /* 0x000fe20000010000 */
[----:B------:R-:W-:-:S07]  /*0e70*/  FFMA.FTZ R156, R138, R137, R93 ;  /* 0x000000898a9c7223 */ /* 0x000fce000001005d */
.L_x_1213:
[----:B------:R-:W-:Y:S05]  /*0e80*/  BSYNC B2 ;  /* 0x0000000000027941 */ /* 0x000fea0003800000 */
.L_x_1212:
        /* <DEDUP_REMOVED lines=11> */
[--C-:B--2---:R-:W-:Y:S02]  /*0f40*/  HADD2.F32 R122, -RZ, R92.reuse.H0_H0 ;  /* 0x2000005cff7a7230 */ /* 0x104fe40000004100 */
[----:B------:R-:W-:Y:S02]  /*0f50*/  HADD2.F32 R142, -RZ, R93.H0_H0 ;  /* 0x2000005dff8e7230 */ /* 0x000fe40000004100 */
[----:B------:R-:W-:Y:S02]  /*0f60*/  HADD2.F32 R140, -RZ, R92.H1_H1 ;  /* 0x3000005cff8c7230 */ /* 0x000fe40000004100 */
[C---:B------:R-:W-:Y:S01]  /*0f70*/  FADD.FTZ R121, -R153.reuse, R122 ;  /* 0x0000007a99797221 */ /* 0x040fe20000010100 */
[----:B------:R-:W-:Y:S02]  /*0f80*/  HADD2.F32 R146, -RZ, R95.H0_H0 ;  /* 0x2000005fff927230 */ /* 0x000fe40000004100 */
[----:B------:R-:W-:Y:S01]  /*0f90*/  FADD.FTZ R139, -R153, R142 ;  /* 0x0000008e998b7221 */ /* 0x000fe20000010100 */
[----:B---3--:R-:W-:-:S02]  /*0fa0*/  HADD2.F32 R142, -RZ, R96.H0_H0 ;  /* 0x20000060ff8e7230 */ /* 0x008fc40000004100 */
[----:B-----5:R-:W-:Y:S01]  /*0fb0*/  FMUL.FTZ R121, R118, R121 ;  /* 0x0000007976797220 */ /* 0x020fe20000410000 */
[----:B------:R-:W-:Y:S02]  /*0fc0*/  HADD2.F32 R144, -RZ, R93.H1_H1 ;  /* 0x3000005dff907230 */ /* 0x000fe40000004100 */
[----:B------:R-:W-:Y:S01]  /*0fd0*/  FADD.FTZ R93, -R153, R140 ;  /* 0x0000008c995d7221 */ /* 0x000fe20000010100 */
[----:B------:R-:W-:Y:S02]  /*0fe0*/  HADD2.F32 R92, -RZ, R94.H0_H0 ;  /* 0x2000005eff5c7230 */ /* 0x000fe40000004100 */
[----:B------:R-:W-:Y:S01]  /*0ff0*/  FADD.FTZ R48, R48, R142 ;  /* 0x0000008e30307221 */ /* 0x000fe20000010000 */
[----:B------:R-:W-:Y:S02]  /*1000*/  HADD2.F32 R96, -RZ, R96.H1_H1 ;  /* 0x30000060ff607230 */ /* 0x000fe40000004100 */
[-C--:B------:R-:W-:Y:S01]  /*1010*/  FFMA.FTZ R32, R121, R142.reuse, R32 ;  /* 0x0000008e79207223 */ /* 0x080fe20000010020 */
[----:B------:R-:W-:Y:S01]  /*1020*/  FMUL.FTZ R142, R11, R142 ;  /* 0x0000008e0b8e7220 */ /* 0x000fe20000410000 */
[----:B------:R-:W-:-:S02]  /*1030*/  HADD2.F32 R148, -RZ, R95.H1_H1 ;  /* 0x3000005fff947230 */ /* 0x000fc40000004100 */
[C---:B------:R-:W-:Y:S01]  /*1040*/  FADD.FTZ R149, -R153.reuse, R146 ;  /* 0x0000009299957221 */ /* 0x040fe20000010100 */
[C---:B------:R-:W-:Y:S01]  /*1050*/  FADD.FTZ R95, -R153.reuse, R144 ;  /* 0x00000090995f7221 */ /* 0x040fe20000010100 */
[----:B------:R-:W-:Y:S01]  /*1060*/  FADD.FTZ R145, -R153, R92 ;  /* 0x0000005c99917221 */ /* 0x000fe20000010100 */
[--C-:B------:R-:W-:Y:S02]  /*1070*/  HADD2.F32 R146, -RZ, R97.reuse.H0_H0 ;  /* 0x20000061ff927230 */ /* 0x100fe40000004100 */
[C---:B------:R-:W-:Y:S01]  /*1080*/  FMUL.FTZ R140, R118.reuse, R93 ;  /* 0x0000005d768c7220 */ /* 0x040fe20000410000 */
[----:B------:R-:W-:Y:S02]  /*1090*/  HADD2.F32 R94, -RZ, R94.H1_H1 ;  /* 0x3000005eff5e7230 */ /* 0x000fe40000004100 */
[----:B------:R-:W-:Y:S01]  /*10a0*/  FMUL.FTZ R139, R118, R139 ;  /* 0x0000008b768b7220 */ /* 0x000fe20000410000 */
[----:B------:R-:W-:Y:S01]  /*10b0*/  FMUL.FTZ R141, R10, R96 ;  /* 0x000000600a8d7220 */ /* 0x000fe20000410000 */
[----:B------:R-:W-:Y:S01]  /*10c0*/  FADD.FTZ R92, R157, R142 ;  /* 0x0000008e9d5c7221 */ /* 0x000fe20000010000 */
[----:B------:R-:W-:Y:S01]  /*10d0*/  FFMA.FTZ R93, R121, R142, R156 ;  /* 0x0000008e795d7223 */ /* 0x000fe2000001009c */
[----:B------:R-:W-:Y:S01]  /*10e0*/  FMUL.FTZ R144, R118, R95 ;  /* 0x0000005f76907220 */ /* 0x000fe20000410000 */
[----:B------:R-:W-:-:S02]  /*10f0*/  HADD2.F32 R97, -RZ, R97.H1_H1 ;  /* 0x30000061ff617230 */ /* 0x000fc40000004100 */
[----:B------:R-:W-:Y:S01]  /*1100*/  FADD.FTZ R50, R50, R146 ;  /* 0x0000009232327221 */ /* 0x000fe20000010000 */
[-C--:B------:R-:W-:Y:S01]  /*1110*/  FFMA.FTZ R34, R139, R146.reuse, R34 ;  /* 0x000000928b227223 */ /* 0x080fe20000010022 */
[----:B------:R-:W-:Y:S01]  /*1120*/  FADD.FTZ R95, R92, R141 ;  /* 0x0000008d5c5f7221 */ /* 0x000fe20000010000 */
[----:B0-----:R-:W-:Y:S01]  /*1130*/  FADD.FTZ R117, -R153, R94 ;  /* 0x0000005e99757221 */ /* 0x001fe20000010100 */
[----:B------:R-:W-:Y:S01]  /*1140*/  FMUL.FTZ R146, R9, R146 ;  /* 0x0000009209927220 */ /* 0x000fe20000410000 */
[----:B------:R-:W-:Y:S01]  /*1150*/  FFMA.FTZ R92, R140, R141, R93 ;  /* 0x0000008d8c5c7223 */ /* 0x000fe2000001005d */
[----:B------:R-:W-:Y:S01]  /*1160*/  FADD.FTZ R153, -R153, R148 ;  /* 0x0000009499997221 */ /* 0x000fe20000010100 */
        /* <DEDUP_REMOVED lines=12> */
[C---:B------:R-:W-:Y:S01]  /*1230*/  FMUL.FTZ R149, R118.reuse, R149 ;  /* 0x0000009576957220 */ /* 0x040fe20000410000 */
        /* <DEDUP_REMOVED lines=24> */
.L_x_1211:
[----:B------:R-:W-:Y:S05]  /*13c0*/  BSYNC B1 ;  /* 0x0000000000017941 */ /* 0x000fea0003800000 */
.L_x_1206:
        /* <DEDUP_REMOVED lines=20> */
.L_x_1289:
        /* <DEDUP_REMOVED lines=19> */
.L_x_1218:
[----:B------:R-:W-:Y:S05]  /*1640*/  BSYNC B2 ;  /* 0x0000000000027941 */ /* 0x000fea0003800000 */
.L_x_1217:
        /* <DEDUP_REMOVED lines=9> */
.L_x_1220:
        /* <DEDUP_REMOVED lines=8> */
[----:B------:R-:W-:-:S05]  /*1760*/  @P4 HADD2.F32 R92, -RZ, R72.H0_H0 ;  /* 0x20000048ff5c4230 */ /* 0x000fca0000004100 */
[----:B------:R-:W-:-:S07]  /*1770*/  @P4 FADD.FTZ R93, R93, R92 ;  /* 0x0000005c5d5d4221 */ /* 0x000fce0000010000 */
.L_x_1221:
[----:B------:R-:W-:Y:S05]  /*1780*/  BSYNC B2 ;  /* 0x0000000000027941 */ /* 0x000fea0003800000 */
.L_x_1219:
[----:B------:R-:W1:Y:S01]  /*1790*/  @P3 LDC R92, c[0x0][0x29c] ;  /* 0x0000a700ff5c3b82 */ /* 0x000e620000000800 */
[----:B------:R-:W-:Y:S01]  /*17a0*/  ISETP.NE.U32.AND P5, PT, RZ, UR10, PT ;  /* 0x0000000aff007c0c */ /* 0x000fe2000bfa5070 */
[----:B------:R-:W-:Y:S03]  /*17b0*/  BSSY B2, `(.L_x_1222) ;  /* 0x0000016000027945 */ /* 0x000fe60003800000 */
[----:B------:R-:W-:Y:S01]  /*17c0*/  ISETP.NE.AND.EX P5, PT, RZ, UR11, PT, P5 ;  /* 0x0000000bff007c0c */ /* 0x000fe2000bfa5350 */
[----:B-1----:R-:W-:Y:S01]  /*17d0*/  @P3 FMUL.FTZ R95, R93, R92 ;  /* 0x0000005c5d5f3220 */ /* 0x002fe20000410000 */
[----:B-----5:R-:W-:-:S11]  /*17e0*/  @P3 HADD2.F32 R92, -RZ, R80.H0_H0 ;  /* 0x20000050ff5c3230 */ /* 0x020fd60000004100 */
[----:B------:R-:W-:Y:S01]  /*17f0*/  @P5 F2FP.F16.F32.PACK_AB R93, RZ, R93 ;  /* 0x0000005dff5d523e */ /* 0x000fe200000000ff */
[----:B------:R-:W-:Y:S01]  /*1800*/  @P3 FMUL.FTZ R94, R2, R95 ;  /* 0x0000005f025e3220 */ /* 0x000fe20000410000 */
[----:B------:R-:W-:Y:S02]  /*1810*/  @P3 FFMA.FTZ R56, R95, R92, R56 ;  /* 0x0000005c5f383223 */ /* 0x000fe40000010038 */
[----:B------:R-:W-:Y:S02]  /*1820*/  @P5 PRMT R84, R93, 0x7610, R84 ;  /* 0x000076105d545816 */ /* 0x000fe40000000054 */
[----:B------:R-:W-:-:S04]  /*1830*/  @P3 F2FP.F16.F32.PACK_AB R94, RZ, R94 ;  /* 0x0000005eff5e323e */ /* 0x000fc800000000ff */
[----:B------:R-:W-:Y:S01]  /*1840*/  @P3 PRMT R88, R94, 0x7610, R88 ;  /* 0x000076105e583816 */ /* 0x000fe20000000058 */
[----:B------:R-:W-:Y:S06]  /*1850*/  @P2 BRA `(.L_x_1223) ;  /* 0x0000000000102947 */ /* 0x000fec0003800000 */
[----:B------:R-:W-:Y:S01]  /*1860*/  HFMA2.MMA R93, -RZ, RZ, 0, 0 ;  /* 0x00000000ff5d7435 */ /* 0x000fe200000001ff */
[----:B------:R-:W-:Y:S10]  /*1870*/  @!P4 BRA `(.L_x_1224) ;  /* 0x000000000024c947 */ /* 0x000ff40003800000 */
[----:B------:R-:W-:Y:S01]  /*1880*/  HADD2.F32 R93, -RZ, R72.H1_H1 ;  /* 0x30000048ff5d7230 */ /* 0x000fe20000004100 */
[----:B------:R-:W-:Y:S06]  /*1890*/  BRA `(.L_x_1224) ;  /* 0x00000000001c7947 */ /* 0x000fec0003800000 */
.L_x_1223:
[----:B------:R-:W-:-:S04]  /*18a0*/  ISETP.NE.AND P6, PT, R0, RZ, PT ;  /* 0x000000ff0000720c */ /* 0x000fc80003fc5270 */
[----:B------:R-:W-:-:S05]  /*18b0*/  FSEL R93, R96, RZ, !P6 ;  /* 0x000000ff605d7208 */ /* 0x000fca0007000000 */
[----:B------:R-:W-:-:S04]  /*18c0*/  FFMA.FTZ R92, R124, R98, R93 ;  /* 0x000000627c5c7223 */ /* 0x000fc8000001005d */
[----:B------:R-:W-:Y:S01]  /*18d0*/  FADD.FTZ R93, R127, -R92 ;  /* 0x8000005c7f5d7221 */ /* 0x000fe20000010000 */
[----:B------:R-:W-:-:S03]  /*18e0*/  @P4 HADD2.F32 R92, -RZ, R72.H1_H1 ;  /* 0x30000048ff5c4230 */ /* 0x000fc60000004100 */
[----:B------:R-:W-:-:S04]  /*18f0*/  FMUL.FTZ R93, R118, R93 ;  /* 0x0000005d765d7220 */ /* 0x000fc80000410000 */
[----:B------:R-:W-:-:S07]  /*1900*/  @P4 FADD.FTZ R93, R93, R92 ;  /* 0x0000005c5d5d4221 */ /* 0x000fce0000010000 */
.L_x_1224:
[----:B------:R-:W-:Y:S05]  /*1910*/  BSYNC B2 ;  /* 0x0000000000027941 */ /* 0x000fea0003800000 */
.L_x_1222:
[----:B------:R-:W1:Y:S01]  /*1920*/  @P3 LDC R92, c[0x0][0x29c] ;  /* 0x0000a700ff5c3b82 */ /* 0x000e620000000800 */
[----:B------:R-:W-:Y:S01]  /*1930*/  @P3 HADD2.F32 R94, -RZ, R80.H1_H1 ;  /* 0x30000050ff5e3230 */ /* 0x000fe20000004100 */
[----:B------:R-:W-:Y:S01]  /*1940*/  BSSY B2, `(.L_x_1225) ;  /* 0x0000014000027945 */ /* 0x000fe20003800000 */
[----:B-1----:R-:W-:Y:S01]  /*1950*/  @P3 FMUL.FTZ R92, R93, R92 ;  /* 0x0000005c5d5c3220 */ /* 0x002fe20000410000 */
[----:B------:R-:W-:-:S03]  /*1960*/  @P5 F2FP.F16.F32.PACK_AB R93, RZ, R93 ;  /* 0x0000005dff5d523e */ /* 0x000fc600000000ff */
[----:B------:R-:W-:Y:S01]  /*1970*/  @P3 FMUL.FTZ R95, R100, R92 ;  /* 0x0000005c645f3220 */ /* 0x000fe20000410000 */
[----:B------:R-:W-:Y:S01]  /*1980*/  @P3 FFMA.FTZ R57, R92, R94, R57 ;  /* 0x0000005e5c393223 */ /* 0x000fe20000010039 */
[----:B------:R-:W-:-:S03]  /*1990*/  @P5 PRMT R84, R84, 0x5410, R93 ;  /* 0x0000541054545816 */ /* 0x000fc6000000005d */
[----:B------:R-:W-:-:S04]  /*19a0*/  @P3 F2FP.F16.F32.PACK_AB R95, RZ, R95 ;  /* 0x0000005fff5f323e */ /* 0x000fc800000000ff */
[----:B------:R-:W-:Y:S01]  /*19b0*/  @P3 PRMT R88, R88, 0x5410, R95 ;  /* 0x0000541058583816 */ /* 0x000fe2000000005f */
[----:B------:R-:W-:Y:S06]  /*19c0*/  @P2 BRA `(.L_x_1226) ;  /* 0x0000000000102947 */ /* 0x000fec0003800000 */
[----:B------:R-:W-:Y:S01]  /*19d0*/  MOV R93, RZ ;  /* 0x000000ff005d7202 */ /* 0x000fe20000000f00 */
[----:B------:R-:W-:Y:S06]  /*19e0*/  @!P4 BRA `(.L_x_1227) ;  /* 0x000000000024c947 */ /* 0x000fec0003800000 */
[----:B------:R-:W-:Y:S01]  /*19f0*/  HADD2.F32 R93, -RZ, R73.H0_H0 ;  /* 0x20000049ff5d7230 */ /* 0x000fe20000004100 */
[----:B------:R-:W-:Y:S06]  /*1a00*/  BRA `(.L_x_1227) ;  /* 0x00000000001c7947 */ /* 0x000fec0003800000 */
.L_x_1226:
[----:B------:R-:W-:-:S04]  /*1a10*/  ISETP.NE.AND P6, PT, R0, RZ, PT ;  /* 0x000000ff0000720c */ /* 0x000fc80003fc5270 */
[----:B------:R-:W-:-:S05]  /*1a20*/  FSEL R92, R96, RZ, !P6 ;  /* 0x000000ff605c7208 */ /* 0x000fca0007000000 */
[----:B------:R-:W-:Y:S01]  /*1a30*/  FFMA.FTZ R93, R125, R98, R92 ;  /* 0x000000627d5d7223 */ /* 0x000fe2000001005c */
[----:B------:R-:W-:-:S03]  /*1a40*/  @P4 HADD2.F32 R92, -RZ, R73.H0_H0 ;  /* 0x20000049ff5c4230 */ /* 0x000fc60000004100 */
[----:B------:R-:W-:-:S04]  /*1a50*/  FADD.FTZ R93, R130, -R93 ;  /* 0x8000005d825d7221 */ /* 0x000fc80000010000 */
[----:B------:R-:W-:-:S04]  /*1a60*/  FMUL.FTZ R93, R118, R93 ;  /* 0x0000005d765d7220 */ /* 0x000fc80000410000 */
[----:B------:R-:W-:-:S07]  /*1a70*/  @P4 FADD.FTZ R93, R93, R92 ;  /* 0x0000005c5d5d4221 */ /* 0x000fce0000010000 */
.L_x_1227:
[----:B------:R-:W-:Y:S05]  /*1a80*/  BSYNC B2 ;  /* 0x0000000000027941 */ /* 0x000fea0003800000 */
.L_x_1225:
[----:B------:R-:W1:Y:S01]  /*1a90*/  @P3 LDC R92, c[0x0][0x29c] ;  /* 0x0000a700ff5c3b82 */ /* 0x000e620000000800 */
[----:B------:R-:W-:Y:S01]  /*1aa0*/  BSSY B2, `(.L_x_1228) ;  /* 0x0000015000027945 */ /* 0x000fe20003800000 */
[----:B-1----:R-:W-:Y:S01]  /*1ab0*/  @P3 FMUL.FTZ R95, R93, R92 ;  /* 0x0000005c5d5f3220 */ /* 0x002fe20000410000 */
[----:B------:R-:W-:Y:S01]  /*1ac0*/  @P3 HADD2.F32 R92, -RZ, R81.H0_H0 ;  /* 0x20000051ff5c3230 */ /* 0x000fe20000004100 */
[----:B------:R-:W-:Y:S02]  /*1ad0*/  @P5 F2FP.F16.F32.PACK_AB R93, RZ, R93 ;  /* 0x0000005dff5d523e */ /* 0x000fe400000000ff */
[----:B------:R-:W-:Y:S02]  /*1ae0*/  @P3 FMUL.FTZ R94, R23, R95 ;  /* 0x0000005f175e3220 */ /* 0x000fe40000410000 */
[----:B------:R-:W-:Y:S01]  /*1af0*/  @P3 FFMA.FTZ R58, R95, R92, R58 ;  /* 0x0000005c5f3a3223 */ /* 0x000fe2000001003a */
        /* <DEDUP_REMOVED lines=8> */
.L_x_1229:
[----:B------:R-:W-:-:S04]  /*1b80*/  ISETP.NE.AND P6, PT, R0, RZ, PT ;  /* 0x000000ff0000720c */ /* 0x000fc80003fc5270 */
[----:B------:R-:W-:-:S05]  /*1b90*/  FSEL R93, R96, RZ, !P6 ;  /* 0x000000ff605d7208 */ /* 0x000fca0007000000 */
[----:B------:R-:W-:-:S04]  /*1ba0*/  FFMA.FTZ R92, R128, R98, R93 ;  /* 0x00000062805c7223 */ /* 0x000fc8000001005d */
[----:B------:R-:W-:Y:S01]  /*1bb0*/  FADD.FTZ R93, R131, -R92 ;  /* 0x8000005c835d7221 */ /* 0x000fe20000010000 */
[----:B------:R-:W-:-:S03]  /*1bc0*/  @P4 HADD2.F32 R92, -RZ, R73.H1_H1 ;  /* 0x30000049ff5c4230 */ /* 0x000fc60000004100 */
[----:B------:R-:W-:-:S04]  /*1bd0*/  FMUL.FTZ R93, R118, R93 ;  /* 0x0000005d765d7220 */ /* 0x000fc80000410000 */
[----:B------:R-:W-:-:S07]  /*1be0*/  @P4 FADD.FTZ R93, R93, R92 ;  /* 0x0000005c5d5d4221 */ /* 0x000fce0000010000 */
.L_x_1230:
[----:B------:R-:W-:Y:S05]  /*1bf0*/  BSYNC B2 ;  /* 0x0000000000027941 */ /* 0x000fea0003800000 */
.L_x_1228:
        /* <DEDUP_REMOVED lines=15> */
.L_x_1232:
[----:B------:R-:W-:-:S04]  /*1cf0*/  ISETP.NE.AND P6, PT, R0, RZ, PT ;  /* 0x000000ff0000720c */ /* 0x000fc80003fc5270 */
[----:B------:R-:W-:-:S05]  /*1d00*/  FSEL R92, R96, RZ, !P6 ;  /* 0x000000ff605c7208 */ /* 0x000fca0007000000 */
[----:B------:R-:W-:Y:S01]  /*1d10*/  FFMA.FTZ R93, R129, R98, R92 ;  /* 0x00000062815d7223 */ /* 0x000fe2000001005c */
[----:B------:R-:W-:-:S03]  /*1d20*/  @P4 HADD2.F32 R92, -RZ, R74.H0_H0 ;  /* 0x2000004aff5c4230 */ /* 0x000fc60000004100 */
[----:B------:R-:W-:-:S04]  /*1d30*/  FADD.FTZ R93, R132, -R93 ;  /* 0x8000005d845d7221 */ /* 0x000fc80000010000 */
[----:B------:R-:W-:-:S04]  /*1d40*/  FMUL.FTZ R93, R118, R93 ;  /* 0x0000005d765d7220 */ /* 0x000fc80000410000 */
[----:B------:R-:W-:-:S07]  /*1d50*/  @P4 FADD.FTZ R93, R93, R92 ;  /* 0x0000005c5d5d4221 */ /* 0x000fce0000010000 */
.L_x_1233:
[----:B------:R-:W-:Y:S05]  /*1d60*/  BSYNC B2 ;  /* 0x0000000000027941 */ /* 0x000fea0003800000 */
.L_x_1231:
        /* <DEDUP_REMOVED lines=15> */
.L_x_1235:
[----:B------:R-:W-:-:S04]  /*1e60*/  ISETP.NE.AND P6, PT, R0, RZ, PT ;  /* 0x000000ff0000720c */ /* 0x000fc80003fc5270 */
[----:B------:R-:W-:-:S05]  /*1e70*/  FSEL R93, R96, RZ, !P6 ;  /* 0x000000ff605d7208 */ /* 0x000fca0007000000 */
[----:B------:R-:W-:-:S04]  /*1e80*/  FFMA.FTZ R92, R134, R98, R93 ;  /* 0x00000062865c7223 */ /* 0x000fc8000001005d */
[----:B------:R-:W-:Y:S01]  /*1e90*/  FADD.FTZ R93, R133, -R92 ;  /* 0x8000005c855d7221 */ /* 0x000fe20000010000 */
[----:B------:R-:W-:-:S03]  /*1ea0*/  @P4 HADD2.F32 R92, -RZ, R74.H1_H1 ;  /* 0x3000004aff5c4230 */ /* 0x000fc60000004100 */
[----:B------:R-:W-:-:S04]  /*1eb0*/  FMUL.FTZ R93, R118, R93 ;  /* 0x0000005d765d7220 */ /* 0x000fc80000410000 */
[----:B------:R-:W-:-:S07]  /*1ec0*/  @P4 FADD.FTZ R93, R93, R92 ;  /* 0x0000005c5d5d4221 */ /* 0x000fce0000010000 */
.L_x_1236:
[----:B------:R-:W-:Y:S05]  /*1ed0*/  BSYNC B2 ;  /* 0x0000000000027941 */ /* 0x000fea0003800000 */
.L_x_1234:
        /* <DEDUP_REMOVED lines=15> */
.L_x_1238:
[----:B------:R-:W-:-:S04]  /*1fd0*/  ISETP.NE.AND P6, PT, R0, RZ, PT ;  /* 0x000000ff0000720c */ /* 0x000fc80003fc5270 */
[----:B------:R-:W-:-:S05]  /*1fe0*/  FSEL R92, R96, RZ, !P6 ;  /* 0x000000ff605c7208 */ /* 0x000fca0007000000 */
[----:B------:R-:W-:Y:S01]  /*1ff0*/  FFMA.FTZ R93, R135, R98, R92 ;  /* 0x00000062875d7223 */ /* 0x000fe2000001005c */
[----:B------:R-:W-:-:S03]  /*2000*/  @P4 HADD2.F32 R92, -RZ, R75.H0_H0 ;  /* 0x2000004bff5c4230 */ /* 0x000fc60000004100 */
[----:B------:R-:W-:-:S04]  /*2010*/  FADD.FTZ R93, R136, -R93 ;  /* 0x8000005d885d7221 */ /* 0x000fc80000010000 */
[----:B------:R-:W-:-:S04]  /*2020*/  FMUL.FTZ R93, R118, R93 ;  /* 0x0000005d765d7220 */ /* 0x000fc80000410000 */
[----:B------:R-:W-:-:S07]  /*2030*/  @P4 FADD.FTZ R93, R93, R92 ;  /* 0x0000005c5d5d4221 */ /* 0x000fce0000010000 */
.L_x_1239:
[----:B------:R-:W-:Y:S05]  /*2040*/  BSYNC B2 ;  /* 0x0000000000027941 */ /* 0x000fea0003800000 */
.L_x_1237:
        /* <DEDUP_REMOVED lines=15> */
.L_x_1241:
[----:B------:R-:W-:-:S04]  /*2140*/  ISETP.NE.AND P6, PT, R0, RZ, PT ;  /* 0x000000ff0000720c */ /* 0x000fc80003fc5270 */
[----:B------:R-:W-:-:S05]  /*2150*/  FSEL R93, R96, RZ, !P6 ;  /* 0x000000ff605d7208 */ /* 0x000fca0007000000 */
[----:B------:R-:W-:-:S04]  /*2160*/  FFMA.FTZ R92, R138, R98, R93 ;  /* 0x000000628a5c7223 */ /* 0x000fc8000001005d */
[----:B------:R-:W-:Y:S01]  /*2170*/  FADD.FTZ R93, R137, -R92 ;  /* 0x8000005c895d7221 */ /* 0x000fe20000010000 */
[----:B------:R-:W-:-:S03]  /*2180*/  @P4 HADD2.F32 R92, -RZ, R75.H1_H1 ;  /* 0x3000004bff5c4230 */ /* 0x000fc60000004100 */
[----:B------:R-:W-:-:S04]  /*2190*/  FMUL.FTZ R99, R118, R93 ;  /* 0x0000005d76637220 */ /* 0x000fc80000410000 */
[----:B------:R-:W-:-:S07]  /*21a0*/  @P4 FADD.FTZ R99, R99, R92 ;  /* 0x0000005c63634221 */ /* 0x000fce0000010000 */
.L_x_1242:
[----:B------:R-:W-:Y:S05]  /*21b0*/  BSYNC B2 ;  /* 0x0000000000027941 */ /* 0x000fea0003800000 */
.L_x_1240:
[----:B------:R-:W1:Y:S08]  /*21c0*/  @P3 LDC R116, c[0x0][0x29c] ;  /* 0x0000a700ff743b82 */ /* 0x000e700000000800 */
[----:B------:R-:W2:Y:S08]  /*21d0*/  @P5 LDC.64 R92, c[0x0][0x308] ;  /* 0x0000c200ff5c5b82 */ /* 0x000eb00000000a00 */
[----:B------:R-:W3:Y:S01]  /*21e0*/  @P3 LDC.64 R94, c[0x0][0x2f8] ;  /* 0x0000be00ff5e3b82 */ /* 0x000ee20000000a00 */
[----:B-1----:R-:W-:Y:S01]  /*21f0*/  @P3 FMUL.FTZ R116, R99, R116 ;  /* 0x0000007463743220 */ /* 0x002fe20000410000 */
[----:B------:R-:W-:-:S03]  /*2200*/  @P5 F2FP.F16.F32.PACK_AB R99, RZ, R99 ;  /* 0x00000063ff63523e */ /* 0x000fc600000000ff */
[----:B------:R-:W-:Y:S01]  /*2210*/  @P3 FMUL.FTZ R117, R107, R116 ;  /* 0x000000746b753220 */ /* 0x000fe20000410000 */
[----:B------:R-:W-:Y:S01]  /*2220*/  @P5 PRMT R87, R87, 0x5410, R99 ;  /* 0x0000541057575816 */ /* 0x000fe20000000063 */
[----:B------:R-:W-:Y:S02]  /*2230*/  @P3 HADD2.F32 R99, -RZ, R83.H1_H1 ;  /* 0x30000053ff633230 */ /* 0x000fe40000004100 */
[C---:B--2---:R-:W-:Y:S01]  /*2240*/  @P5 IMAD.WIDE.U32 R92, R119.reuse, 0x10, R92 ;  /* 0x00000010775c5825 */ /* 0x044fe200078e005c */
[----:B------:R-:W-:Y:S02]  /*2250*/  @P3 F2FP.F16.F32.PACK_AB R117, RZ, R117 ;  /* 0x00000075ff75323e */ /* 0x000fe400000000ff */
[----:B------:R-:W-:Y:S01]  /*2260*/  IADD3 R119, R119, 0x20, RZ ;  /* 0x0000002077777810 */ /* 0x000fe20007ffe0ff */
[----:B------:R-:W-:Y:S01]  /*2270*/  @P3 FFMA.FTZ R63, R116, R99, R63 ;  /* 0x00000063743f3223 */ /* 0x000fe2000001003f */
[----:B------:R-:W-:Y:S01]  /*2280*/  @P3 PRMT R91, R91, 0x5410, R117 ;  /* 0x000054105b5b3816 */ /* 0x000fe20000000075 */
[----:B------:R1:W-:Y:S01]  /*2290*/  @P5 STG.E.128 desc[UR4][R92.64], R84 ;  /* 0x000000545c005986 */ /* 0x0003e2000c101d04 */
[C---:B---3--:R-:W-:Y:S01]  /*22a0*/  @P3 IMAD.WIDE.U32 R94, R97.reuse, 0x10, R94 ;  /* 0x00000010615e3825 */ /* 0x048fe200078e005e */
[----:B------:R-:W-:-:S04]  /*22b0*/  IADD3 R97, R97, 0x20, RZ ;  /* 0x0000002061617810 */ /* 0x000fc80007ffe0ff */
[----:B------:R1:W-:Y:S03]  /*22c0*/  @P3 STG.E.128 desc[UR4][R94.64], R88 ;  /* 0x000000585e003986 */ /* 0x0003e6000c101d04 */
.L_x_1216:
[----:B------:R-:W-:Y:S05]  /*22d0*/  BSYNC B1 ;  /* 0x0000000000017941 */ /* 0x000fea0003800000 */
.L_x_1215:
[----:B------:R-:W-:Y:S04]  /*22e0*/  BSSY B1, `(.L_x_1243) ;  /* 0x00000ce000017945 */ /* 0x000fe80003800000 */
[----:B------:R-:W-:Y:S05]  /*22f0*/  @!P1 BRA `(.L_x_1244) ;  /* 0x0000000c00309947 */ /* 0x000fea0003800000 */
[----:B------:R-:W-:Y:S04]  /*2300*/  BSSY B2, `(.L_x_1245) ;  /* 0x0000005000027945 */ /* 0x000fe80003800000 */
[----:B------:R-:W-:Y:S05]  /*2310*/  @!P3 BRA `(.L_x_1246) ;  /* 0x00000000000cb947 */ /* 0x000fea0003800000 */
[----:B------:R-:W2:Y:S02]  /*2320*/  LDC.64 R80, c[0x0][0x220] ;  /* 0x00008800ff507b82 */ /* 0x000ea40000000a00 */
[----:B--2---:R-:W-:-:S06]  /*2330*/  IMAD.WIDE.U32 R80, R97, 0x10, R80 ;  /* 0x0000001061507825 */ /* 0x004fcc00078e0050 */
[----:B------:R-:W5:Y:S02]  /*2340*/  LDG.E.128 R80, desc[UR4][R80.64] ;  /* 0x0000000450507981 */ /* 0x000f64000c1e1d00 */
.L_x_1246:
[----:B------:R-:W-:Y:S05]  /*2350*/  BSYNC B2 ;  /* 0x0000000000027941 */ /* 0x000fea0003800000 */
.L_x_1245:
[----:B------:R-:W-:Y:S04]  /*2360*/  BSSY B2, `(.L_x_1247) ;  /* 0x0000013000027945 */ /* 0x000fe80003800000 */
[----:B------:R-:W-:Y:S05]  /*2370*/  @P2 BRA `(.L_x_1248) ;  /* 0x00000000001c2947 */ /* 0x000fea0003800000 */
[----:B------:R-:W-:Y:S01]  /*2380*/  UISETP.NE.U32.AND UP0, UPT, UR16, URZ, UPT ;  /* 0x0000003f1000728c */ /* 0x000fe2000bf05070 */
[----:B-1----:R-:W-:-:S03]  /*2390*/  MOV R93, RZ ;  /* 0x000000ff005d7202 */ /* 0x002fc60000000f00 */
[----:B------:R-:W-:-:S06]  /*23a0*/  UISETP.NE.AND.EX UP0, UPT, UR17, URZ, UPT, UP0 ;  /* 0x0000003f1100728c */ /* 0x000fcc000bf05300 */
[----:B------:R-:W-:-:S13]  /*23b0*/  PLOP3.LUT P4, PT, PT, PT, UP0, 0x80, 0x0 ;  /* 0x000000000000781c */ /* 0x000fda0003f8f008 */
[----:B------:R-:W-:Y:S05]  /*23c0*/  @!P4 BRA `(.L_x_1249) ;  /* 0x000000000030c947 */ /* 0x000fea0003800000 */
[----:B------:R-:W-:Y:S01]  /*23d0*/  HADD2.F32 R93, -RZ, R76.H0_H0 ;  /* 0x2000004cff5d7230 */ /* 0x000fe20000004100 */
[----:B------:R-:W-:Y:S06]  /*23e0*/  BRA `(.L_x_1249) ;  /* 0x0000000000287947 */ /* 0x000fec0003800000 */
.L_x_1248:
        /* <DEDUP_REMOVED lines=8> */
[----:B------:R-:W-:-:S05]  /*2470*/  @P4 HADD2.F32 R92, -RZ, R76.H0_H0 ;  /* 0x2000004cff5c4230 */ /* 0x000fca0000004100 */
[----:B------:R-:W-:-:S07]  /*2480*/  @P4 FADD.FTZ R93, R93, R92 ;  /* 0x0000005c5d5d4221 */ /* 0x000fce0000010000 */
.L_x_1249:
[----:B------:R-:W-:Y:S05]  /*2490*/  BSYNC B2 ;  /* 0x0000000000027941 */ /* 0x000fea0003800000 */
.L_x_1247:
[----:B------:R-:W1:Y:S01]  /*24a0*/  @P3 LDC R92, c[0x0][0x29c] ;  /* 0x0000a700ff5c3b82 */ /* 0x000e620000000800 */
[----:B------:R-:W-:Y:S01]  /*24b0*/  ISETP.NE.U32.AND P5, PT, RZ, UR10, PT ;  /* 0x0000000aff007c0c */ /* 0x000fe2000bfa5070 */
[----:B-----5:R-:W-:Y:S01]  /*24c0*/  @P3 HADD2.F32 R99, -RZ, R80.H0_H0 ;  /* 0x20000050ff633230 */ /* 0x020fe20000004100 */
[----:B------:R-:W-:Y:S02]  /*24d0*/  BSSY B2, `(.L_x_1250) ;  /* 0x0000015000027945 */ /* 0x000fe40003800000 */
[----:B------:R-:W-:Y:S01]  /*24e0*/  ISETP.NE.AND.EX P5, PT, RZ, UR11, PT, P5 ;  /* 0x0000000bff007c0c */ /* 0x000fe2000bfa5350 */
[----:B-1----:R-:W-:-:S12]  /*24f0*/  @P3 FMUL.FTZ R95, R93, R92 ;  /* 0x0000005c5d5f3220 */ /* 0x002fd80000410000 */
[----:B------:R-:W-:Y:S01]  /*2500*/  @P5 F2FP.F16.F32.PACK_AB R93, RZ, R93 ;  /* 0x0000005dff5d523e */ /* 0x000fe200000000ff */
[-C--:B------:R-:W-:Y:S01]  /*2510*/  @P3 FMUL.FTZ R92, R106, R95.reuse ;  /* 0x0000005f6a5c3220 */ /* 0x080fe20000410000 */
        /* <DEDUP_REMOVED lines=9> */
.L_x_1251:
[----:B------:R-:W-:-:S04]  /*25b0*/  ISETP.NE.AND P6, PT, R0, RZ, PT ;  /* 0x000000ff0000720c */ /* 0x000fc80003fc5270 */
[----:B------:R-:W-:-:S05]  /*25c0*/  FSEL R93, R96, RZ, !P6 ;  /* 0x000000ff605d7208 */ /* 0x000fca0007000000 */
[----:B------:R-:W-:-:S04]  /*25d0*/  FFMA.FTZ R92, R140, R98, R93 ;  /* 0x000000628c5c7223 */ /* 0x000fc8000001005d */
[----:B------:R-:W-:Y:S01]  /*25e0*/  FADD.FTZ R93, R141, -R92 ;  /* 0x8000005c8d5d7221 */ /* 0x000fe20000010000 */
[----:B------:R-:W-:-:S03]  /*25f0*/  @P4 HADD2.F32 R92, -RZ, R76.H1_H1 ;  /* 0x3000004cff5c4230 */ /* 0x000fc60000004100 */
[----:B------:R-:W-:-:S04]  /*2600*/  FMUL.FTZ R93, R118, R93 ;  /* 0x0000005d765d7220 */ /* 0x000fc80000410000 */
[----:B------:R-:W-:-:S07]  /*2610*/  @P4 FADD.FTZ R93, R93, R92 ;  /* 0x0000005c5d5d4221 */ /* 0x000fce0000010000 */
.L_x_1252:
[----:B------:R-:W-:Y:S05]  /*2620*/  BSYNC B2 ;  /* 0x0000000000027941 */ /* 0x000fea0003800000 */
.L_x_1250:
[----:B------:R-:W1:Y:S01]  /*2630*/  @P3 LDC R92, c[0x0][0x29c] ;  /* 0x0000a700ff5c3b82 */ /* 0x000e620000000800 */
[----:B------:R-:W-:Y:S01]  /*2640*/  @P3 HADD2.F32 R116, -RZ, R80.H1_H1 ;  /* 0x30000050ff743230 */ /* 0x000fe20000004100 */
[----:B------:R-:W-:Y:S01]  /*2650*/  BSSY B2, `(.L_x_1253) ;  /* 0x0000014000027945 */ /* 0x000fe20003800000 */
[----:B-1----:R-:W-:Y:S01]  /*2660*/  @P3 FMUL.FTZ R92, R93, R92 ;  /* 0x0000005c5d5c3220 */ /* 0x002fe20000410000 */
[----:B------:R-:W-:-:S03]  /*2670*/  @P5 F2FP.F16.F32.PACK_AB R93, RZ, R93 ;  /* 0x0000005dff5d523e */ /* 0x000fc600000000ff */
[-C--:B------:R-:W-:Y:S01]  /*2680*/  @P3 FMUL.FTZ R94, R110, R92.reuse ;  /* 0x0000005c6e5e3220 */ /* 0x080fe20000410000 */
        /* <DEDUP_REMOVED lines=9> */
.L_x_1254:
[----:B------:R-:W-:-:S04]  /*2720*/  ISETP.NE.AND P6, PT, R0, RZ, PT ;  /* 0x000000ff0000720c */ /* 0x000fc80003fc5270 */
[----:B------:R-:W-:-:S05]  /*2730*/  FSEL R92, R96, RZ, !P6 ;  /* 0x000000ff605c7208 */ /* 0x000fca0007000000 */
[----:B------:R-:W-:Y:S01]  /*2740*/  FFMA.FTZ R93, R139, R98, R92 ;  /* 0x000000628b5d7223 */ /* 0x000fe2000001005c */
[----:B------:R-:W-:-:S03]  /*2750*/  @P4 HADD2.F32 R92, -RZ, R77.H0_H0 ;  /* 0x2000004dff5c4230 */ /* 0x000fc60000004100 */
[----:B------:R-:W-:-:S04]  /*2760*/  FADD.FTZ R93, R146, -R93 ;  /* 0x8000005d925d7221 */ /* 0x000fc80000010000 */
[----:B------:R-:W-:-:S04]  /*2770*/  FMUL.FTZ R93, R118, R93 ;  /* 0x0000005d765d7220 */ /* 0x000fc80000410000 */
[----:B------:R-:W-:-:S07]  /*2780*/  @P4 FADD.FTZ R93, R93, R92 ;  /* 0x0000005c5d5d4221 */ /* 0x000fce0000010000 */
.L_x_1255:
[----:B------:R-:W-:Y:S05]  /*2790*/  BSYNC B2 ;  /* 0x0000000000027941 */ /* 0x000fea0003800000 */
.L_x_1253:
[----:B------:R-:W1:Y:S01]  /*27a0*/  @P3 LDC R92, c[0x0][0x29c] ;  /* 0x0000a700ff5c3b82 */ /* 0x000e620000000800 */
[----:B------:R-:W-:Y:S01]  /*27b0*/  @P3 HADD2.F32 R95, -RZ, R81.H0_H0 ;  /* 0x20000051ff5f3230 */ /* 0x000fe20000004100 */
        /* <DEDUP_REMOVED lines=9> */
[----:B------:R-:W-:Y:S01]  /*2850*/  HFMA2.MMA R93, -RZ, RZ, 0, 0 ;  /* 0x00000000ff5d7435 */ /* 0x000fe200000001ff */
[----:B------:R-:W-:Y:S10]  /*2860*/  @!P4 BRA `(.L_x_1258) ;  /* 0x000000000024c947 */ /* 0x000ff40003800000 */
[----:B------:R-:W-:Y:S01]  /*2870*/  HADD2.F32 R93, -RZ, R77.H1_H1 ;  /* 0x3000004dff5d7230 */ /* 0x000fe20000004100 */
[----:B------:R-:W-:Y:S06]  /*2880*/  BRA `(.L_x_1258) ;  /* 0x00000000001c7947 */ /* 0x000fec0003800000 */
.L_x_1257:
[----:B------:R-:W-:-:S04]  /*2890*/  ISETP.NE.AND P6, PT, R0, RZ, PT ;  /* 0x000000ff0000720c */ /* 0x000fc80003fc5270 */
[----:B------:R-:W-:-:S05]  /*28a0*/  FSEL R93, R96, RZ, !P6 ;  /* 0x000000ff605d7208 */ /* 0x000fca0007000000 */
[----:B------:R-:W-:-:S04]  /*28b0*/  FFMA.FTZ R92, R144, R98, R93 ;  /* 0x00000062905c7223 */ /* 0x000fc8000001005d */
[----:B------:R-:W-:Y:S01]  /*28c0*/  FADD.FTZ R93, R143, -R92 ;  /* 0x8000005c8f5d7221 */ /* 0x000fe20000010000 */
[----:B------:R-:W-:-:S03]  /*28d0*/  @P4 HADD2.F32 R92, -RZ, R77.H1_H1 ;  /* 0x3000004dff5c4230 */ /* 0x000fc60000004100 */
[----:B------:R-:W-:-:S04]  /*28e0*/  FMUL.FTZ R93, R118, R93 ;  /* 0x0000005d765d7220 */ /* 0x000fc80000410000 */
[----:B------:R-:W-:-:S07]  /*28f0*/  @P4 FADD.FTZ R93, R93, R92 ;  /* 0x0000005c5d5d4221 */ /* 0x000fce0000010000 */
.L_x_1258:
[----:B------:R-:W-:Y:S05]  /*2900*/  BSYNC B2 ;  /* 0x0000000000027941 */ /* 0x000fea0003800000 */
.L_x_1256:
        /* <DEDUP_REMOVED lines=15> */
.L_x_1260:
[----:B------:R-:W-:-:S04]  /*2a00*/  ISETP.NE.AND P6, PT, R0, RZ, PT ;  /* 0x000000ff0000720c */ /* 0x000fc80003fc5270 */
[----:B------:R-:W-:-:S05]  /*2a10*/  FSEL R92, R96, RZ, !P6 ;  /* 0x000000ff605c7208 */ /* 0x000fca0007000000 */
[----:B------:R-:W-:Y:S01]  /*2a20*/  FFMA.FTZ R93, R145, R98, R92 ;  /* 0x00000062915d7223 */ /* 0x000fe2000001005c */
[----:B------:R-:W-:-:S03]  /*2a30*/  @P4 HADD2.F32 R92, -RZ, R78.H0_H0 ;  /* 0x2000004eff5c4230 */ /* 0x000fc60000004100 */
[----:B------:R-:W-:-:S04]  /*2a40*/  FADD.FTZ R93, R148, -R93 ;  /* 0x8000005d945d7221 */ /* 0x000fc80000010000 */
[----:B------:R-:W-:-:S04]  /*2a50*/  FMUL.FTZ R93, R118, R93 ;  /* 0x0000005d765d7220 */ /* 0x000fc80000410000 */
[----:B------:R-:W-:-:S07]  /*2a60*/  @P4 FADD.FTZ R93, R93, R92 ;  /* 0x0000005c5d5d4221 */ /* 0x000fce0000010000 */
.L_x_1261:
[----:B------:R-:W-:Y:S05]  /*2a70*/  BSYNC B2 ;  /* 0x0000000000027941 */ /* 0x000fea0003800000 */
.L_x_1259:
        /* <DEDUP_REMOVED lines=15> */
.L_x_1263:
[----:B------:R-:W-:-:S04]  /*2b70*/  ISETP.NE.AND P6, PT, R0, RZ, PT ;  /* 0x000000ff0000720c */ /* 0x000fc80003fc5270 */
[----:B------:R-:W-:-:S05]  /*2b80*/  FSEL R93, R96, RZ, !P6 ;  /* 0x000000ff605d7208 */ /* 0x000fca0007000000 */
[----:B------:R-:W-:-:S04]  /*2b90*/  FFMA.FTZ R92, R150, R98, R93 ;  /* 0x00000062965c7223 */ /* 0x000fc8000001005d */
[----:B------:R-:W-:Y:S01]  /*2ba0*/  FADD.FTZ R93, R147, -R92 ;  /* 0x8000005c935d7221 */ /* 0x000fe20000010000 */
[----:B------:R-:W-:-:S03]  /*2bb0*/  @P4 HADD2.F32 R92, -RZ, R78.H1_H1 ;  /* 0x3000004eff5c4230 */ /* 0x000fc60000004100 */
[----:B------:R-:W-:-:S04]  /*2bc0*/  FMUL.FTZ R93, R118, R93 ;  /* 0x0000005d765d7220 */ /* 0x000fc80000410000 */
[----:B------:R-:W-:-:S07]  /*2bd0*/  @P4 FADD.FTZ R93, R93, R92 ;  /* 0x0000005c5d5d4221 */ /* 0x000fce0000010000 */
.L_x_1264:
[----:B------:R-:W-:Y:S05]  /*2be0*/  BSYNC B2 ;  /* 0x0000000000027941 */ /* 0x000fea0003800000 */
.L_x_1262:
        /* <DEDUP_REMOVED lines=15> */
.L_x_1266:
[----:B------:R-:W-:-:S04]  /*2ce0*/  ISETP.NE.AND P6, PT, R0, RZ, PT ;  /* 0x000000ff0000720c */ /* 0x000fc80003fc5270 */
[----:B------:R-:W-:-:S05]  /*2cf0*/  FSEL R92, R96, RZ, !P6 ;  /* 0x000000ff605c7208 */ /* 0x000fca0007000000 */
[----:B------:R-:W-:Y:S01]  /*2d00*/  FFMA.FTZ R93, R149, R98, R92 ;  /* 0x00000062955d7223 */ /* 0x000fe2000001005c */
[----:B------:R-:W-:-:S03]  /*2d10*/  @P4 HADD2.F32 R92, -RZ, R79.H0_H0 ;  /* 0x2000004fff5c4230 */ /* 0x000fc60000004100 */
[----:B------:R-:W-:-:S04]  /*2d20*/  FADD.FTZ R93, R152, -R93 ;  /* 0x8000005d985d7221 */ /* 0x000fc80000010000 */
[----:B------:R-:W-:-:S04]  /*2d30*/  FMUL.FTZ R93, R118, R93 ;  /* 0x0000005d765d7220 */ /* 0x000fc80000410000 */
[----:B------:R-:W-:-:S07]  /*2d40*/  @P4 FADD.FTZ R93, R93, R92 ;  /* 0x0000005c5d5d4221 */ /* 0x000fce0000010000 */
.L_x_1267:
[----:B------:R-:W-:Y:S05]  /*2d50*/  BSYNC B2 ;  /* 0x0000000000027941 */ /* 0x000fea0003800000 */
.L_x_1265:
        /* <DEDUP_REMOVED lines=15> */
.L_x_1269:
[----:B------:R-:W-:Y:S01]  /*2e50*/  ISETP.NE.AND P2, PT, R0, RZ, PT ;  /* 0x000000ff0000720c */ /* 0x000fe20003f45270 */
[----:B------:R-:W-:-:S03]  /*2e60*/  @P4 HADD2.F32 R95, -RZ, R79.H1_H1 ;  /* 0x3000004fff5f4230 */ /* 0x000fc60000004100 */
[----:B------:R-:W-:-:S05]  /*2e70*/  FSEL R93, R96, RZ, !P2 ;  /* 0x000000ff605d7208 */ /* 0x000fca0005000000 */
[----:B------:R-:W-:-:S04]  /*2e80*/  FFMA.FTZ R98, R154, R98, R93 ;  /* 0x000000629a627223 */ /* 0x000fc8000001005d */
[----:B------:R-:W-:-:S04]  /*2e90*/  FADD.FTZ R93, R151, -R98 ;  /* 0x80000062975d7221 */ /* 0x000fc80000010000 */
[----:B------:R-:W-:-:S04]  /*2ea0*/  FMUL.FTZ R118, R118, R93 ;  /* 0x0000005d76767220 */ /* 0x000fc80000410000 */
[----:B------:R-:W-:-:S07]  /*2eb0*/  @P4 FADD.FTZ R118, R118, R95 ;  /* 0x0000005f76764221 */ /* 0x000fce0000010000 */
.L_x_1270:
[----:B------:R-:W-:Y:S05]  /*2ec0*/  BSYNC B2 ;  /* 0x0000000000027941 */ /* 0x000fea0003800000 */
.L_x_1268:
[----:B------:R-:W1:Y:S08]  /*2ed0*/  @P3 LDC R99, c[0x0][0x29c] ;  /* 0x0000a700ff633b82 */ /* 0x000e700000000800 */
[----:B------:R-:W2:Y:S08]  /*2ee0*/  @P5 LDC.64 R94, c[0x0][0x308] ;  /* 0x0000c200ff5e5b82 */ /* 0x000eb00000000a00 */
[----:B------:R-:W3:Y:S01]  /*2ef0*/  @P3 LDC.64 R92, c[0x0][0x2f8] ;  /* 0x0000be00ff5c3b82 */ /* 0x000ee20000000a00 */
[----:B-1----:R-:W-:Y:S01]  /*2f00*/  @P3 FMUL.FTZ R96, R118, R99 ;  /* 0x0000006376603220 */ /* 0x002fe20000410000 */
[----:B------:R-:W-:-:S03]  /*2f10*/  @P5 F2FP.F16.F32.PACK_AB R118, RZ, R118 ;  /* 0x00000076ff76523e */ /* 0x000fc600000000ff */
[----:B------:R-:W-:Y:S01]  /*2f20*/  @P3 FMUL.FTZ R98, R115, R96 ;  /* 0x0000006073623220 */ /* 0x000fe20000410000 */
[----:B------:R-:W-:Y:S01]  /*2f30*/  @P5 PRMT R87, R87, 0x5410, R118 ;  /* 0x0000541057575816 */ /* 0x000fe20000000076 */
[----:B--2---:R-:W-:-:S03]  /*2f40*/  @P5 IMAD.WIDE.U32 R94, R119, 0x10, R94 ;  /* 0x00000010775e5825 */ /* 0x004fc600078e005e */
[----:B------:R-:W-:-:S04]  /*2f50*/  @P3 F2FP.F16.F32.PACK_AB R98, RZ, R98 ;  /* 0x00000062ff62323e */ /* 0x000fc800000000ff */
[----:B------:R-:W-:Y:S01]  /*2f60*/  @P3 PRMT R91, R91, 0x5410, R98 ;  /* 0x000054105b5b3816 */ /* 0x000fe20000000062 */
[----:B------:R2:W-:Y:S01]  /*2f70*/  @P5 STG.E.128 desc[UR4][R94.64], R84 ;  /* 0x000000545e005986 */ /* 0x0005e2000c101d04 */
[----:B------:R-:W-:Y:S02]  /*2f80*/  @P3 HADD2.F32 R98, -RZ, R83.H1_H1 ;  /* 0x30000053ff623230 */ /* 0x000fe40000004100 */
[----:B---3--:R-:W-:-:S04]  /*2f90*/  @P3 IMAD.WIDE.U32 R92, R97, 0x10, R92 ;  /* 0x00000010615c3825 */ /* 0x008fc800078e005c */
[----:B------:R-:W-:Y:S01]  /*2fa0*/  @P3 FFMA.FTZ R71, R98, R96, R71 ;  /* 0x0000006062473223 */ /* 0x000fe20000010047 */
[----:B------:R2:W-:Y:S06]  /*2fb0*/  @P3 STG.E.128 desc[UR4][R92.64], R88 ;  /* 0x000000585c003986 */ /* 0x0005ec000c101d04 */
.L_x_1244:
[----:B------:R-:W-:Y:S05]  /*2fc0*/  BSYNC B1 ;  /* 0x0000000000017941 */ /* 0x000fea0003800000 */
.L_x_1243:
[----:B-12---:R-:W1:Y:S02]  /*2fd0*/  LDC.64 R92, c[0x0][0x210] ;  /* 0x00008400ff5c7b82 */ /* 0x006e640000000a00 */
[----:B-1----:R-:W-:-:S04]  /*2fe0*/  LEA R20, R92, R20, 0x2 ;  /* 0x000000145c147211 */ /* 0x002fc800078e10ff */
[----:B------:R-:W-:-:S13]  /*2ff0*/  ISETP.GE.AND P2, PT, R20, R93, PT ;  /* 0x0000005d1400720c */ /* 0x000fda0003f46270 */
[----:B------:R-:W-:Y:S05]  /*3000*/  @!P2 BRA `(.L_x_1271) ;  /* 0xffffffd4008ca947 */ /* 0x000fea000383ffff */
.L_x_1205:
[----:B------:R-:W-:Y:S05]  /*3010*/  BSYNC B0 ;  /* 0x0000000000007941 */ /* 0x000fea0003800000 */
.L_x_1204:
[----:B------:R-:W1:Y:S01]  /*3020*/  S2R R3, SR_CgaCtaId ;  /* 0x0000000000037919 */ /* 0x000e620000008800 */
[--C-:B------:R-:W-:Y:S01]  /*3030*/  SHF.R.U32.HI R2, RZ, 0x5, R22.reuse ;  /* 0x00000005ff027819 */ /* 0x100fe20000011616 */
[----:B------:R-:W-:Y:S05]  /*3040*/  WARPSYNC.ALL ;  /* 0x0000000000007948 */ /* 0x000fea0003800000 */
[----:B------:R-:W-:Y:S01]  /*3050*/  MOV R0, 0x400 ;  /* 0x0000040000007802 */ /* 0x000fe20000000f00 */
[----:B------:R-:W2:Y:S01]  /*3060*/  S2R R12, SR_CTAID.X ;  /* 0x00000000000c7919 */ /* 0x000ea20000002500 */
[----:B-----5:R-:W-:Y:S01]  /*3070*/  LOP3.LUT R4, R22, 0x1f, RZ, 0xc0, !PT ;  /* 0x0000001f16047812 */ /* 0x020fe200078ec0ff */
        /* <DEDUP_REMOVED lines=53> */
[----:B------:R-:W-:Y:S02]  /*33d0*/  FADD.FTZ R15, R4, R15 ;  /* 0x0000000f040f7221 */ /* 0x000fe40000010000 */
[----:B------:R-:W-:Y:S01]  /*33e0*/  STS.128 [R0+0x410], R36 ;  /* 0x0004102400007388 */ /* 0x000fe20000000c00 */
[----:B------:R-:W-:Y:S01]  /*33f0*/  FADD.FTZ R9, R5, R10 ;  /* 0x0000000a05097221 */ /* 0x000fe20000010000 */
[----:B---3--:R-:W-:Y:S01]  /*3400*/  FADD.FTZ R6, R6, R11 ;  /* 0x0000000b06067221 */ /* 0x008fe20000010000 */
[----:B------:R-:W-:Y:S03]  /*3410*/  BAR.SYNC.DEFER_BLOCKING 0x0 ;  /* 0x0000000000007b1d */ /* 0x000fe60000010000 */
[----:B------:R-:W-:-:S03]  /*3420*/  FADD.FTZ R17, R6, R17 ;  /* 0x0000001106117221 */ /* 0x000fc60000010000 */
        /* <DEDUP_REMOVED lines=25> */
[----:B------:R-:W-:Y:S01]  /*35c0*/  IADD3.X R25, RZ, RZ, RZ, P4, !PT ;  /* 0x000000ffff197210 */ /* 0x000fe200027fe4ff */
[----:B------:R-:W-:-:S03]  /*35d0*/  FADD.FTZ R12, R12, R27 ;  /* 0x0000001b0c0c7221 */ /* 0x000fc60000010000 */
[----:B------:R-:W-:Y:S01]  /*35e0*/  SHF.L.U64.HI R25, R40, 0x2, R25 ;  /* 0x0000000228197819 */ /* 0x000fe20000010219 */
        /* <DEDUP_REMOVED lines=12> */
[----:B0-----:R-:W-:-:S04]  /*36b0*/  SHF.L.U32 R0, R40, 0x2, RZ ;  /* 0x0000000228007819 */ /* 0x001fc800000006ff */
[C---:B------:R-:W-:Y:S02]  /*36c0*/  IADD3 R2, P4, R0.reuse, UR6, RZ ;  /* 0x0000000600027c10 */ /* 0x040fe4000ff9e0ff */
[C---:B------:R-:W-:Y:S02]  /*36d0*/  IADD3 R8, P5, R0.reuse, UR12, RZ ;  /* 0x0000000c00087c10 */ /* 0x040fe4000ffbe0ff */
        /* <DEDUP_REMOVED lines=47> */
.L_x_1273:
[----:B------:R-:W-:Y:S05]  /*39d0*/  BSYNC B0 ;  /* 0x0000000000007941 */ /* 0x000fea0003800000 */
.L_x_1272:
        /* <DEDUP_REMOVED lines=16> */
.L_x_1275:
[----:B------:R-:W-:Y:S05]  /*3ae0*/  BSYNC B0 ;  /* 0x0000000000007941 */ /* 0x000fea0003800000 */
.L_x_1274:
        /* <DEDUP_REMOVED lines=16> */
.L_x_1277:
[----:B------:R-:W-:Y:S05]  /*3bf0*/  BSYNC B0 ;  /* 0x0000000000007941 */ /* 0x000fea0003800000 */
.L_x_1276:
        /* <DEDUP_REMOVED lines=10> */
.L_x_1214:
[----:B0-----:R-:W-:Y:S01]  /*3ca0*/  HFMA2.MMA R122, -RZ, RZ, 0, 5.9604644775390625e-08 ;  /* 0x00000001ff7a7435 */ /* 0x001fe200000001ff */
[----:B------:R-:W-:Y:S01]  /*3cb0*/  BSSY B1, `(.L_x_1278) ;  /* 0x0000006000017945 */ /* 0x000fe20003800000 */
[----:B------:R-:W-:Y:S02]  /*3cc0*/  MOV R123, 0x1f ;  /* 0x0000001f007b7802 */ /* 0x000fe40000000f00 */
[----:B------:R-:W-:-:S07]  /*3cd0*/  MOV R116, 0xffffffff ;  /* 0xffffffff00747802 */ /* 0x000fce0000000f00 */
[----:B-----5:R-:W-:Y:S05]  /*3ce0*/  WARPSYNC.COLLECTIVE R116, `(.L_x_1279) ;  /* 0x0000000074087348 */ /* 0x020fea0003c00000 */
[----:B------:R0:W1:Y:S02]  /*3cf0*/  SHFL.BFLY P3, R117, R157, R122, R123 ;  /* 0x0c00007a9d757389 */ /* 0x000064000006007b */
[----:B01---5:R-:W-:Y:S01]  /*3d00*/  ENDCOLLECTIVE ;  /* 0x000000000000791b */ /* 0x023fe20003800000 */
.L_x_1279:
[----:B------:R-:W-:Y:S05]  /*3d10*/  BSYNC B1 ;  /* 0x0000000000017941 */ /* 0x000fea0003800000 */
.L_x_1278:
        /* <DEDUP_REMOVED lines=9> */
.L_x_1280:
[----:B------:R-:W-:Y:S01]  /*3db0*/  HFMA2.MMA R122, -RZ, RZ, 0, 1.1920928955078125e-07 ;  /* 0x00000002ff7a7435 */ /* 0x000fe200000001ff */
[----:B------:R-:W-:Y:S02]  /*3dc0*/  MOV R157, R92 ;  /* 0x0000005c009d7202 */ /* 0x000fe40000000f00 */
[----:B------:R-:W-:-:S08]  /*3dd0*/  MOV R93, R117 ;  /* 0x00000075005d7202 */ /* 0x000fd00000000f00 */
[----:B------:R-:W-:Y:S05]  /*3de0*/  WARPSYNC.COLLECTIVE R116, `(.L_x_1281) ;  /* 0x0000000074087348 */ /* 0x000fea0003c00000 */
[----:B------:R0:W1:Y:S02]  /*3df0*/  SHFL.BFLY P3, R117, R157, R122, R123 ;  /* 0x0c00007a9d757389 */ /* 0x000064000006007b */
[----:B01----:R-:W-:Y:S01]  /*3e00*/  ENDCOLLECTIVE ;  /* 0x000000000000791b */ /* 0x003fe20003800000 */
.L_x_1281:
[----:B------:R-:W-:-:S05]  /*3e10*/  FADD.FTZ R93, R93, R156 ;  /* 0x0000009c5d5d7221 */ /* 0x000fca0000010000 */
[----:B------:R-:W-:Y:S02]  /*3e20*/  MOV R157, R93 ;  /* 0x0000005d009d7202 */ /* 0x000fe40000000f00 */
[----:B------:R-:W-:-:S07]  /*3e30*/  MOV R95, R117 ;  /* 0x00000075005f7202 */ /* 0x000fce0000000f00 */
[----:B------:R-:W-:Y:S05]  /*3e40*/  WARPSYNC.COLLECTIVE R116, `(.L_x_1282) ;  /* 0x0000000074087348 */ /* 0x000fea0003c00000 */
[----:B------:R0:W1:Y:S02]  /*3e50*/  SHFL.BFLY P3, R117, R157, R122, R123 ;  /* 0x0c00007a9d757389 */ /* 0x000064000006007b */
[----:B01----:R-:W-:Y:S01]  /*3e60*/  ENDCOLLECTIVE ;  /* 0x000000000000791b */ /* 0x003fe20003800000 */
.L_x_1282:
[----:B------:R-:W-:Y:S01]  /*3e70*/  FADD.FTZ R95, R92, R95 ;  /* 0x0000005f5c5f7221 */ /* 0x000fe20000010000 */
[----:B------:R-:W-:-:S04]  /*3e80*/  HFMA2.MMA R122, -RZ, RZ, 0, 2.384185791015625e-07 ;  /* 0x00000004ff7a7435 */ /* 0x000fc800000001ff */
[----:B------:R-:W-:Y:S02]  /*3e90*/  MOV R157, R95 ;  /* 0x0000005f009d7202 */ /* 0x000fe40000000f00 */
[----:B------:R-:W-:-:S07]  /*3ea0*/  MOV R94, R117 ;  /* 0x00000075005e7202 */ /* 0x000fce0000000f00 */
[----:B------:R-:W-:Y:S05]  /*3eb0*/  WARPSYNC.COLLECTIVE R116, `(.L_x_1283) ;  /* 0x0000000074087348 */ /* 0x000fea0003c00000 */
[----:B------:R0:W1:Y:S02]  /*3ec0*/  SHFL.BFLY P3, R117, R157, R122, R123 ;  /* 0x0c00007a9d757389 */ /* 0x000064000006007b */
[----:B01----:R-:W-:Y:S01]  /*3ed0*/  ENDCOLLECTIVE ;  /* 0x000000000000791b */ /* 0x003fe20003800000 */
.L_x_1283:
[----:B------:R-:W-:-:S05]  /*3ee0*/  FADD.FTZ R94, R93, R94 ;  /* 0x0000005e5d5e7221 */ /* 0x000fca0000010000 */
[----:B------:R-:W-:Y:S02]  /*3ef0*/  MOV R157, R94 ;  /* 0x0000005e009d7202 */ /* 0x000fe40000000f00 */
[----:B------:R-:W-:-:S07]  /*3f00*/  MOV R96, R117 ;  /* 0x0000007500607202 */ /* 0x000fce0000000f00 */
[----:B------:R-:W-:Y:S05]  /*3f10*/  WARPSYNC.COLLECTIVE R116, `(.L_x_1284) ;  /* 0x0000000074087348 */ /* 0x000fea0003c00000 */
[----:B------:R0:W1:Y:S02]  /*3f20*/  SHFL.BFLY P3, R117, R157, R122, R123 ;  /* 0x0c00007a9d757389 */ /* 0x000064000006007b */
[----:B01----:R-:W-:Y:S01]  /*3f30*/  ENDCOLLECTIVE ;  /* 0x000000000000791b */ /* 0x003fe20003800000 */
.L_x_1284:
[----:B------:R-:W-:Y:S01]  /*3f40*/  FADD.FTZ R96, R95, R96 ;  /* 0x000000605f607221 */ /* 0x000fe20000010000 */
[----:B------:R-:W-:-:S04]  /*3f50*/  HFMA2.MMA R122, -RZ, RZ, 0, 4.76837158203125e-07 ;  /* 0x00000008ff7a7435 */ /* 0x000fc800000001ff */
[----:B------:R-:W-:Y:S02]  /*3f60*/  MOV R157, R96 ;  /* 0x00000060009d7202 */ /* 0x000fe40000000f00 */
[----:B------:R-:W-:-:S07]  /*3f70*/  MOV R97, R117 ;  /* 0x0000007500617202 */ /* 0x000fce0000000f00 */
[----:B------:R-:W-:Y:S05]  /*3f80*/  WARPSYNC.COLLECTIVE R116, `(.L_x_1285) ;  /* 0x0000000074087348 */ /* 0x000fea0003c00000 */
[----:B------:R0:W1:Y:S02]  /*3f90*/  SHFL.BFLY P3, R117, R157, R122, R123 ;  /* 0x0c00007a9d757389 */ /* 0x000064000006007b */
[----:B01----:R-:W-:Y:S01]  /*3fa0*/  ENDCOLLECTIVE ;  /* 0x000000000000791b */ /* 0x003fe20003800000 */
.L_x_1285:
[----:B------:R-:W-:-:S05]  /*3fb0*/  FADD.FTZ R97, R94, R97 ;  /* 0x000000615e617221 */ /* 0x000fca0000010000 */
[----:B------:R-:W-:Y:S02]  /*3fc0*/  MOV R157, R97 ;  /* 0x00000061009d7202 */ /* 0x000fe40000000f00 */
[----:B------:R-:W-:-:S07]  /*3fd0*/  MOV R99, R117 ;  /* 0x0000007500637202 */ /* 0x000fce0000000f00 */
[----:B------:R-:W-:Y:S05]  /*3fe0*/  WARPSYNC.COLLECTIVE R116, `(.L_x_1286) ;  /* 0x0000000074087348 */ /* 0x000fea0003c00000 */
[----:B------:R0:W1:Y:S02]  /*3ff0*/  SHFL.BFLY P3, R117, R157, R122, R123 ;  /* 0x0c00007a9d757389 */ /* 0x000064000006007b */
[----:B01----:R-:W-:Y:S01]  /*4000*/  ENDCOLLECTIVE ;  /* 0x000000000000791b */ /* 0x003fe20003800000 */
.L_x_1286:
[----:B------:R-:W-:Y:S01]  /*4010*/  FADD.FTZ R99, R96, R99 ;  /* 0x0000006360637221 */ /* 0x000fe20000010000 */
[----:B------:R-:W-:-:S04]  /*4020*/  HFMA2.MMA R122, -RZ, RZ, 0, 9.5367431640625e-07 ;  /* 0x00000010ff7a7435 */ /* 0x000fc800000001ff */
[----:B------:R-:W-:Y:S02]  /*4030*/  MOV R157, R99 ;  /* 0x00000063009d7202 */ /* 0x000fe40000000f00 */
[----:B------:R-:W-:-:S07]  /*4040*/  MOV R98, R117 ;  /* 0x0000007500627202 */ /* 0x000fce0000000f00 */
[----:B------:R-:W-:Y:S05]  /*4050*/  WARPSYNC.COLLECTIVE R116, `(.L_x_1287) ;  /* 0x0000000074087348 */ /* 0x000fea0003c00000 */
[----:B------:R0:W1:Y:S02]  /*4060*/  SHFL.BFLY P3, R117, R157, R122, R123 ;  /* 0x0c00007a9d757389 */ /* 0x000064000006007b */
[----:B01----:R-:W-:Y:S01]  /*4070*/  ENDCOLLECTIVE ;  /* 0x000000000000791b */ /* 0x003fe20003800000 */
.L_x_1287:
[----:B------:R-:W-:-:S05]  /*4080*/  FADD.FTZ R98, R97, R98 ;  /* 0x0000006261627221 */ /* 0x000fca0000010000 */
[----:B------:R-:W-:Y:S02]  /*4090*/  MOV R157, R98 ;  /* 0x00000062009d7202 */ /* 0x000fe40000000f00 */
[----:B------:R-:W-:-:S07]  /*40a0*/  MOV R92, R117 ;  /* 0x00000075005c7202 */ /* 0x000fce0000000f00 */
[----:B------:R-:W-:Y:S05]  /*40b0*/  WARPSYNC.COLLECTIVE R116, `(.L_x_1288) ;  /* 0x0000000074087348 */ /* 0x000fea0003c00000 */
[----:B------:R0:W1:Y:S02]  /*40c0*/  SHFL.BFLY P3, R117, R157, R122, R123 ;  /* 0x0c00007a9d757389 */ /* 0x000064000006007b */
[----:B01----:R-:W-:Y:S01]  /*40d0*/  ENDCOLLECTIVE ;  /* 0x000000000000791b */ /* 0x003fe20003800000 */
.L_x_1288:
[----:B------:R-:W-:Y:S01]  /*40e0*/  MOV R93, R117 ;  /* 0x00000075005d7202 */ /* 0x000fe20000000f00 */
[----:B------:R-:W-:Y:S06]  /*40f0*/  BRA `(.L_x_1289) ;  /* 0xffffffd400047947 */ /* 0x000fec000383ffff */
.L_x_1290:
        /* <DEDUP_REMOVED lines=16> */
.L_x_9098:


//--------------------- .text._ZN10layer_norm13ln_bwd_kernelINS_13Kernel_traitsI6__halfS2_S2_S2_fjLj512ELj1ELj4ELj1ELj16ENS_18Kernel_traits_baseILj512ES2_S2_S2_S2_fjLj128EEEEELb0ELb1ELb1ELb1EEEvNS_9BwdParamsE --------------------------
	.section	.text._ZN10layer_norm13ln_bwd_kernelINS_13Kernel_traitsI6__halfS2_S2_S2_fjLj512ELj1ELj4ELj1ELj16ENS_18Kernel_traits_baseILj512ES2_S2_S2_S2_fjLj128EEEEELb0ELb1ELb1ELb1EEEvNS_9BwdParamsE,"ax",@progbits
	.align	128
        .global         _ZN10layer_norm13ln_bwd_kernelINS_13Kernel_traitsI6__halfS2_S2_S2_fjLj512ELj1ELj4ELj1ELj16ENS_18Kernel_traits_baseILj512ES2_S2_S2_S2_fjLj128EEEEELb0ELb1ELb1ELb1EEEvNS_9BwdParamsE
        .type           _ZN10layer_norm13ln_bwd_kernelINS_13Kernel_traitsI6__halfS2_S2_S2_fjLj512ELj1ELj4ELj1ELj16ENS_18Kernel_traits_baseILj512ES2_S2_S2_S2_fjLj128EEEEELb0ELb1ELb1ELb1EEEvNS_9BwdParamsE,@function
        .size           _ZN10layer_norm13ln_bwd_kernelINS_13Kernel_traitsI6__halfS2_S2_S2_fjLj512ELj1ELj4ELj1ELj16ENS_18Kernel_traits_baseILj512ES2_S2_S2_S2_fjLj128EEEEELb0ELb1ELb1ELb1EEEvNS_9BwdParamsE,(.L_x_9099 - _ZN10layer_norm13ln_bwd_kernelINS_13Kernel_traitsI6__halfS2_S2_S2_fjLj512ELj1ELj4ELj1ELj16ENS_18Kernel_traits_baseILj512ES2_S2_S2_S2_fjLj128EEEEELb0ELb1ELb1ELb1EEEvNS_9BwdParamsE)
        .other          _ZN10layer_norm13ln_bwd_kernelINS_13Kernel_traitsI6__halfS2_S2_S2_fjLj512ELj1ELj4ELj1ELj16ENS_18Kernel_traits_baseILj512ES2_S2_S2_S2_fjLj128EEEEELb0ELb1ELb1ELb1EEEvNS_9BwdParamsE,@"STO_CUDA_ENTRY STV_DEFAULT"
_ZN10layer_norm13ln_bwd_kernelINS_13Kernel_traitsI6__halfS2_S2_S2_fjLj512ELj1ELj4ELj1ELj16ENS_18Kernel_traits_baseILj512ES2_S2_S2_S2_fjLj128EEEEELb0ELb1ELb1ELb1EEEvNS_9BwdParamsE:
.text._ZN10layer_norm13ln_bwd_kernelINS_13Kernel_traitsI6__halfS2_S2_S2_fjLj512ELj1ELj4ELj1ELj16ENS_18Kernel_traits_baseILj512ES2_S2_S2_S2_fjLj128EEEEELb0ELb1ELb1ELb1EEEvNS_9BwdParamsE:
        /* <DEDUP_REMOVED lines=17> */
[----:B------:R-:W-:Y:S02]  /*0110*/  LOP3.LUT R0, R4, 0x1f, RZ, 0xc0, !PT ;  /* 0x0000001f04007812 */ /* 0x000fe400078ec0ff */
[----:B-1----:R-:W-:-:S04]  /*0120*/  LEA R112, R5, R112, 0x2 ;  /* 0x0000007005707211 */ /* 0x002fc800078e10ff */
        /* <DEDUP_REMOVED lines=27> */
.L_x_1292:
        /* <DEDUP_REMOVED lines=29> */
[--C-:B--2---:R-:W-:Y:S02]  /*04b0*/  HADD2.F32 R2, -RZ, R8.reuse.H0_H0 ;  /* 0x20000008ff027230 */ /* 0x104fe40000004100 */
[----:B------:R-:W-:Y:S02]  /*04c0*/  HADD2.F32 R4, -RZ, R8.H1_H1 ;  /* 0x30000008ff047230 */ /* 0x000fe40000004100 */
        /* <DEDUP_REMOVED lines=13> */
[----:B------:R-:W-:Y:S02]  /*05a0*/  HADD2.F32 R18, -RZ, R19.H1_H1 ;  /* 0x30000013ff127230 */ /* 0x000fe40000004100 */
[----:B------:R-:W0:Y:S05]  /*05b0*/  LDC.U8 R19, c[0x0][0x2a0] ;  /* 0x0000a800ff137b82 */ /* 0x000e2a0000000000 */
.L_x_1348:
        /* <DEDUP_REMOVED lines=9> */
[----:B---3--:R-:W-:-:S06]  /*0650*/  IMAD.WIDE R138, R112, 0x4, R116 ;  /* 0x00000004708a7825 */ /* 0x008fcc00078e0274 */
        /* <DEDUP_REMOVED lines=23> */
.L_x_1295:
        /* <DEDUP_REMOVED lines=9> */
[----:B-1----:R-:W-:Y:S02]  /*0860*/  IMAD.WIDE R118, R112, 0x4, R118 ;  /* 0x0000000470767825 */ /* 0x002fe400078e0276 */
[----:B------:R-:W3:Y:S02]  /*0870*/  LDG.E.128 R96, desc[UR4][R96.64] ;  /* 0x0000000460607981 */ /* 0x000ee4000c1e1d00 */
[----:B------:R-:W-:Y:S02]  /*0880*/  IMAD.WIDE.U32 R104, R113, 0x10, R104 ;  /* 0x0000001071687825 */ /* 0x000fe400078e0068 */
[----:B------:R-:W4:Y:S02]  /*0890*/  LDG.E R3, desc[UR4][R118.64] ;  /* 0x0000000476037981 */ /* 0x000f24000c1e1900 */
[C-C-:B--2---:R-:W-:Y:S01]  /*08a0*/  IMAD.WIDE.U32 R100, R111.reuse, 0x10, R108.reuse ;  /* 0x000000106f647825 */ /* 0x144fe200078e006c */
[----:B------:R-:W-:Y:S01]  /*08b0*/  IADD3 R111, R111, 0x20, RZ ;  /* 0x000000206f6f7810 */ /* 0x000fe20007ffe0ff */
[----:B------:R-:W2:Y:S04]  /*08c0*/  LDG.E.128 R104, desc[UR4][R104.64] ;  /* 0x0000000468687981 */ /* 0x000ea8000c1e1d00 */
[----:B------:R-:W-:Y:S01]  /*08d0*/  IMAD.WIDE.U32 R108, R111, 0x10, R108 ;  /* 0x000000106f6c7825 */ /* 0x000fe200078e006c */
[----:B------:R-:W2:Y:S05]  /*08e0*/  LDG.E.128 R100, desc[UR4][R100.64] ;  /* 0x0000000464647981 */ /* 0x000eaa000c1e1d00 */
[----:B------:R-:W2:Y:S01]  /*08f0*/  LDG.E.128 R108, desc[UR4][R108.64] ;  /* 0x000000046c6c7981 */ /* 0x000ea2000c1e1d00 */
[----:B------:R-:W-:-:S02]  /*0900*/  MOV R122, UR14 ;  /* 0x0000000e007a7c02 */ /* 0x000fc40008000f00 */
[----:B------:R-:W-:Y:S02]  /*0910*/  MOV R123, UR15 ;  /* 0x0000000f007b7c02 */ /* 0x000fe40008000f00 */
[----:B------:R-:W-:-:S04]  /*0920*/  ISETP.NE.U32.AND P0, PT, R122, RZ, PT ;  /* 0x000000ff7a00720c */ /* 0x000fc80003f05070 */
[----:B------:R-:W-:-:S13]  /*0930*/  ISETP.NE.AND.EX P0, PT, R123, RZ, PT, P0 ;  /* 0x000000ff7b00720c */ /* 0x000fda0003f05300 */
[----:B------:R-:W5:Y:S04]  /*0940*/  @P0 LDG.E.128 R24, desc[UR4][R116.64] ;  /* 0x0000000474180981 */ /* 0x000f68000c1e1d00 */
[----:B------:R2:W5:Y:S01]  /*0950*/  @P0 LDG.E.128 R20, desc[UR4][R114.64] ;  /* 0x0000000472140981 */ /* 0x000562000c1e1d00 */
[----:B------:R-:W-:Y:S01]  /*0960*/  ISETP.NE.AND P0, PT, R19, RZ, PT ;  /* 0x000000ff1300720c */ /* 0x000fe20003f05270 */
[--C-:B---3--:R-:W-:Y:S02]  /*0970*/  HADD2.F32 R126, -RZ, R96.reuse.H0_H0 ;  /* 0x20000060ff7e7230 */ /* 0x108fe40000004100 */
[----:B------:R-:W-:Y:S01]  /*0980*/  HADD2.F32 R96, -RZ, R96.H1_H1 ;  /* 0x30000060ff607230 */ /* 0x000fe20000004100 */
[----:B----4-:R-:W-:Y:S01]  /*0990*/  FSEL R153, R3, RZ, !P0 ;  /* 0x000000ff03997208 */ /* 0x010fe20004000000 */
[----:B------:R-:W-:-:S02]  /*09a0*/  HADD2.F32 R130, -RZ, R99.H0_H0 ;  /* 0x20000063ff827230 */ /* 0x000fc40000004100 */
[----:B------:R-:W-:Y:S02]  /*09b0*/  HADD2.F32 R131, -RZ, R99.H1_H1 ;  /* 0x30000063ff837230 */ /* 0x000fe40000004100 */
[--C-:B------:R-:W-:Y:S02]  /*09c0*/  HADD2.F32 R127, -RZ, R97.reuse.H0_H0 ;  /* 0x20000061ff7f7230 */ /* 0x100fe40000004100 */
[----:B------:R-:W-:Y:S02]  /*09d0*/  HADD2.F32 R128, -RZ, R97.H1_H1 ;  /* 0x30000061ff807230 */ /* 0x000fe40000004100 */
[C---:B------:R-:W-:Y:S01]  /*09e0*/  FADD.FTZ R97, -R153.reuse, R96 ;  /* 0x0000006099617221 */ /* 0x040fe20000010100 */
[----:B--2---:R-:W-:Y:S02]  /*09f0*/  HADD2.F32 R114, -RZ, R105.H1_H1 ;  /* 0x30000069ff727230 */ /* 0x004fe40000004100 */
[----:B------:R-:W-:Y:S02]  /*0a00*/  HADD2.F32 R133, -RZ, R100.H0_H0 ;  /* 0x20000064ff857230 */ /* 0x000fe40000004100 */
[----:B------:R-:W-:Y:S01]  /*0a10*/  FADD.FTZ R3, -R153, R126 ;  /* 0x0000007e99037221 */ /* 0x000fe20000010100 */
[----:B------:R-:W-:-:S02]  /*0a20*/  HADD2.F32 R132, -RZ, R107.H0_H0 ;  /* 0x2000006bff847230 */ /* 0x000fc40000004100 */
[C---:B------:R-:W-:Y:S01]  /*0a30*/  FADD.FTZ R117, -R153.reuse, R131 ;  /* 0x0000008399757221 */ /* 0x040fe20000010100 */
[--C-:B------:R-:W-:Y:S02]  /*0a40*/  HADD2.F32 R120, -RZ, R102.reuse.H0_H0 ;  /* 0x20000066ff787230 */ /* 0x100fe40000004100 */
[----:B------:R-:W-:Y:S02]  /*0a50*/  HADD2.F32 R121, -RZ, R102.H1_H1 ;  /* 0x30000066ff797230 */ /* 0x000fe40000004100 */
[----:B------:R-:W-:Y:S02]  /*0a60*/  HADD2.F32 R134, -RZ, R107.H1_H1 ;  /* 0x3000006bff867230 */ /* 0x000fe40000004100 */
[C---:B------:R-:W-:Y:S01]  /*0a70*/  FADD.FTZ R107, -R153.reuse, R130 ;  /* 0x00000082996b7221 */ /* 0x040fe20000010100 */
[----:B------:R-:W-:Y:S02]  /*0a80*/  HADD2.F32 R116, -RZ, R100.H1_H1 ;  /* 0x30000064ff747230 */ /* 0x000fe40000004100 */
[----:B------:R-:W-:Y:S01]  /*0a90*/  FADD.FTZ R99, -R153, R127 ;  /* 0x0000007f99637221 */ /* 0x000fe20000010100 */
[----:B------:R-:W-:-:S02]  /*0aa0*/  HADD2.F32 R102, -RZ, R105.H0_H0 ;  /* 0x20000069ff667230 */ /* 0x000fc40000004100 */
[----:B-----5:R-:W-:Y:S01]  /*0ab0*/  FMUL.FTZ R96, R136, R97 ;  /* 0x0000006188607220 */ /* 0x020fe20000410000 */
[--C-:B------:R-:W-:Y:S02]  /*0ac0*/  HADD2.F32 R130, -RZ, R110.reuse.H0_H0 ;  /* 0x2000006eff827230 */ /* 0x100fe40000004100 */
[----:B------:R-:W-:Y:S02]  /*0ad0*/  HADD2.F32 R131, -RZ, R110.H1_H1 ;  /* 0x3000006eff837230 */ /* 0x000fe40000004100 */
[----:B------:R-:W-:Y:S01]  /*0ae0*/  FMUL.FTZ R110, R2, R133 ;  /* 0x00000085026e7220 */ /* 0x000fe20000410000 */
[--C-:B------:R-:W-:Y:S02]  /*0af0*/  HADD2.F32 R129, -RZ, R98.reuse.H0_H0 ;  /* 0x20000062ff817230 */ /* 0x100fe40000004100 */
[C---:B------:R-:W-:Y:S01]  /*0b00*/  FADD.FTZ R145, -R153.reuse, R114 ;  /* 0x0000007299917221 */ /* 0x040fe20000010100 */
[----:B------:R-:W-:Y:S02]  /*0b10*/  HADD2.F32 R98, -RZ, R98.H1_H1 ;  /* 0x30000062ff627230 */ /* 0x000fe40000004100 */
[----:B------:R-:W-:Y:S01]  /*0b20*/  FADD.FTZ R151, -R153, R132 ;  /* 0x0000008499977221 */ /* 0x000fe20000010100 */
[----:B------:R-:W-:Y:S01]  /*0b30*/  FMUL.FTZ R3, R136, R3 ;  /* 0x0000000388037220 */ /* 0x000fe20000410000 */
[----:B------:R-:W-:-:S02]  /*0b40*/  HADD2.F32 R118, -RZ, R101.H0_H0 ;  /* 0x20000065ff767230 */ /* 0x000fc40000004100 */
[C---:B------:R-:W-:Y:S01]  /*0b50*/  FADD.FTZ R143, -R153.reuse, R102 ;  /* 0x00000066998f7221 */ /* 0x040fe20000010100 */
[----:B------:R-:W-:Y:S02]  /*0b60*/  HADD2.F32 R119, -RZ, R101.H1_H1 ;  /* 0x30000065ff777230 */ /* 0x000fe40000004100 */
[----:B------:R-:W-:Y:S01]  /*0b70*/  FADD.FTZ R101, -R153, R128 ;  /* 0x0000008099657221 */ /* 0x000fe20000010100 */
[--C-:B------:R-:W-:Y:S02]  /*0b80*/  HADD2.F32 R132, -RZ, R111.reuse.H0_H0 ;  /* 0x2000006fff847230 */ /* 0x100fe40000004100 */
[----:B------:R-:W-:Y:S01]  /*0b90*/  FMUL.FTZ R97, R136, R99 ;  /* 0x0000006388617220 */ /* 0x000fe20000410000 */
[----:B------:R-:W-:Y:S02]  /*0ba0*/  HADD2.F32 R114, -RZ, R111.H1_H1 ;  /* 0x3000006fff727230 */ /* 0x000fe40000004100 */
[-C--:B------:R-:W-:Y:S01]  /*0bb0*/  FFMA.FTZ R81, R96, R116.reuse, R81 ;  /* 0x0000007460517223 */ /* 0x080fe20000010051 */
[----:B------:R-:W-:Y:S01]  /*0bc0*/  FADD.FTZ R73, R73, R116 ;  /* 0x0000007449497221 */ /* 0x000fe20000010000 */
[----:B------:R-:W-:Y:S01]  /*0bd0*/  FMUL.FTZ R111, R4, R116 ;  /* 0x00000074046f7220 */ /* 0x000fe20000410000 */
[----:B------:R-:W-:Y:S01]  /*0be0*/  FMUL.FTZ R102, R136, R117 ;  /* 0x0000007588667220 */ /* 0x000fe20000410000 */
[----:B------:R-:W-:Y:S01]  /*0bf0*/  FADD.FTZ R116, RZ, R110 ;  /* 0x0000006eff747221 */ /* 0x000fe20000010000 */
[----:B------:R-:W-:-:S02]  /*0c00*/  HADD2.F32 R115, -RZ, R106.H0_H0 ;  /* 0x2000006aff737230 */ /* 0x000fc40000004100 */
[----:B------:R-:W-:Y:S01]  /*0c10*/  FFMA.FTZ R117, R3, R110, RZ ;  /* 0x0000006e03757223 */ /* 0x000fe200000100ff */
[--C-:B------:R-:W-:Y:S02]  /*0c20*/  HADD2.F32 R124, -RZ, R103.reuse.H0_H0 ;  /* 0x20000067ff7c7230 */ /* 0x100fe40000004100 */
[C---:B------:R-:W-:Y:S01]  /*0c30*/  FADD.FTZ R105, -R153.reuse, R98 ;  /* 0x0000006299697221 */ /* 0x040fe20000010100 */
[----:B------:R-:W-:Y:S02]  /*0c40*/  HADD2.F32 R125, -RZ, R103.H1_H1 ;  /* 0x30000067ff7d7230 */ /* 0x000fe40000004100 */
[----:B------:R-:W-:Y:S01]  /*0c50*/  FADD.FTZ R103, -R153, R129 ;  /* 0x0000008199677221 */ /* 0x000fe20000010100 */
[----:B------:R-:W-:Y:S01]  /*0c60*/  FMUL.FTZ R98, R136, R101 ;  /* 0x0000006588627220 */ /* 0x000fe20000410000 */
[----:B------:R-:W-:Y:S01]  /*0c70*/  FFMA.FTZ R80, R3, R133, R80 ;  /* 0x0000008503507223 */ /* 0x000fe20000010050 */
[----:B------:R-:W-:Y:S01]  /*0c80*/  FADD.FTZ R72, R72, R133 ;  /* 0x0000008548487221 */ /* 0x000fe20000010000 */
[-C--:B------:R-:W-:Y:S01]  /*0c90*/  FFMA.FTZ R82, R97, R118.reuse, R82 ;  /* 0x0000007661527223 */ /* 0x080fe20000010052 */
[----:B------:R-:W-:Y:S01]  /*0ca0*/  FADD.FTZ R74, R74, R118 ;  /* 0x000000764a4a7221 */ /* 0x000fe20000010000 */
[----:B------:R-:W-:Y:S01]  /*0cb0*/  FMUL.FTZ R118, R5, R118 ;  /* 0x0000007605767220 */ /* 0x000fe20000410000 */
[----:B------:R-:W-:Y:S01]  /*0cc0*/  FADD.FTZ R133, R116, R111 ;  /* 0x0000006f74857221 */ /* 0x000fe20000010000 */
[----:B------:R-:W-:-:S02]  /*0cd0*/  HADD2.F32 R100, -RZ, R104.H0_H0 ;  /* 0x20000068ff647230 */ /* 0x000fc40000004100 */
[----:B------:R-:W-:Y:S01]  /*0ce0*/  FFMA.FTZ R116, R96, R111, R117 ;  /* 0x0000006f60747223 */ /* 0x000fe20000010075 */
[C---:B------:R-:W-:Y:S01]  /*0cf0*/  FADD.FTZ R147, -R153.reuse, R115 ;  /* 0x0000007399937221 */ /* 0x040fe20000010100 */
[----:B------:R-:W-:Y:S01]  /*0d00*/  FADD.FTZ R115, -R153, R134 ;  /* 0x0000008699737221 */ /* 0x000fe20000010100 */
[----:B------:R-:W-:Y:S01]  /*0d10*/  FMUL.FTZ R99, R136, R103 ;  /* 0x0000006788637220 */ /* 0x000fe20000410000 */
[-C--:B------:R-:W-:Y:S01]  /*0d20*/  FFMA.FTZ R83, R98, R119.reuse, R83 ;  /* 0x0000007762537223 */ /* 0x080fe20000010053 */
[----:B------:R-:W-:Y:S01]  /*0d30*/  FADD.FTZ R75, R75, R119 ;  /* 0x000000774b4b7221 */ /* 0x000fe20000010000 */
[----:B------:R-:W-:Y:S01]  /*0d40*/  FMUL.FTZ R119, R6, R119 ;  /* 0x0000007706777220 */ /* 0x000fe20000410000 */
[----:B------:R-:W-:Y:S01]  /*0d50*/  FADD.FTZ R134, R133, R118 ;  /* 0x0000007685867221 */ /* 0x000fe20000010000 */
[----:B------:R-:W-:Y:S01]  /*0d60*/  FFMA.FTZ R117, R97, R118, R116 ;  /* 0x0000007661757223 */ /* 0x000fe20000010074 */
[----:B------:R-:W-:Y:S01]  /*0d70*/  FADD.FTZ R137, -R153, R100 ;  /* 0x0000006499897221 */ /* 0x000fe20000010100 */
        /* <DEDUP_REMOVED lines=12> */
[----:B------:R-:W-:-:S02]  /*0e40*/  HADD2.F32 R104, -RZ, R104.H1_H1 ;  /* 0x30000068ff687230 */ /* 0x000fc40000004100 */
[-C--:B------:R-:W-:Y:S01]  /*0e50*/  FFMA.FTZ R86, R101, R124.reuse, R86 ;  /* 0x0000007c65567223 */ /* 0x080fe20000010056 */
[----:B------:R-:W-:Y:S01]  /*0e60*/  FADD.FTZ R70, R70, R124 ;  /* 0x0000007c46467221 */ /* 0x000fe20000010000 */
[----:B------:R-:W-:Y:S01]  /*0e70*/  FMUL.FTZ R124, R9, R124 ;  /* 0x0000007c097c7220 */ /* 0x000fe20000410000 */
[----:B------:R-:W-:Y:S01]  /*0e80*/  FADD.FTZ R133, R134, R121 ;  /* 0x0000007986857221 */ /* 0x000fe20000010000 */
[----:B------:R-:W-:Y:S01]  /*0e90*/  FFMA.FTZ R116, R100, R121, R117 ;  /* 0x0000007964747223 */ /* 0x000fe20000010075 */
[--C-:B------:R-:W-:Y:S02]  /*0ea0*/  HADD2.F32 R126, -RZ, R108.reuse.H0_H0 ;  /* 0x2000006cff7e7230 */ /* 0x100fe40000004100 */
[----:B------:R-:W-:Y:S01]  /*0eb0*/  FADD.FTZ R139, -R153, R104 ;  /* 0x00000068998b7221 */ /* 0x000fe20000010100 */
[----:B------:R-:W-:Y:S01]  /*0ec0*/  FMUL.FTZ R103, R136, R137 ;  /* 0x0000008988677220 */ /* 0x000fe20000410000 */
[-C--:B------:R-:W-:Y:S01]  /*0ed0*/  FFMA.FTZ R87, R102, R125.reuse, R87 ;  /* 0x0000007d66577223 */ /* 0x080fe20000010057 */
[----:B------:R-:W-:Y:S01]  /*0ee0*/  FADD.FTZ R71, R71, R125 ;  /* 0x0000007d47477221 */ /* 0x000fe20000010000 */
[----:B------:R-:W-:Y:S01]  /*0ef0*/  FMUL.FTZ R125, R10, R125 ;  /* 0x0000007d0a7d7220 */ /* 0x000fe20000410000 */
[----:B------:R-:W-:Y:S01]  /*0f00*/  FADD.FTZ R134, R133, R124 ;  /* 0x0000007c85867221 */ /* 0x000fe20000010000 */
[----:B------:R-:W-:Y:S01]  /*0f10*/  FFMA.FTZ R117, R101, R124, R116 ;  /* 0x0000007c65757223 */ /* 0x000fe20000010074 */
[----:B------:R-:W-:-:S02]  /*0f20*/  HADD2.F32 R127, -RZ, R108.H1_H1 ;  /* 0x3000006cff7f7230 */ /* 0x000fc40000004100 */
[----:B------:R-:W-:Y:S01]  /*0f30*/  FMUL.FTZ R104, R136, R139 ;  /* 0x0000008b88687220 */ /* 0x000fe20000410000 */
[-C--:B------:R-:W-:Y:S01]  /*0f40*/  FFMA.FTZ R88, R103, R126.reuse, R88 ;  /* 0x0000007e67587223 */ /* 0x080fe20000010058 */
[----:B------:R-:W-:Y:S01]  /*0f50*/  FADD.FTZ R60, R60, R126 ;  /* 0x0000007e3c3c7221 */ /* 0x000fe20000010000 */
[----:B------:R-:W-:Y:S01]  /*0f60*/  FMUL.FTZ R126, R11, R126 ;  /* 0x0000007e0b7e7220 */ /* 0x000fe20000410000 */
[----:B------:R-:W-:Y:S01]  /*0f70*/  FADD.FTZ R133, R134, R125 ;  /* 0x0000007d86857221 */ /* 0x000fe20000010000 */
[----:B------:R-:W-:Y:S01]  /*0f80*/  FFMA.FTZ R134, R102, R125, R117 ;  /* 0x0000007d66867223 */ /* 0x000fe20000010075 */
[----:B------:R-:W-:Y:S02]  /*0f90*/  HADD2.F32 R106, -RZ, R106.H1_H1 ;  /* 0x3000006aff6a7230 */ /* 0x000fe40000004100 */
[----:B------:R-:W-:Y:S01]  /*0fa0*/  FFMA.FTZ R89, R104, R127, R89 ;  /* 0x0000007f68597223 */ /* 0x000fe20000010059 */
[--C-:B------:R-:W-:Y:S02]  /*0fb0*/  HADD2.F32 R128, -RZ, R109.reuse.H0_H0 ;  /* 0x2000006dff807230 */ /* 0x100fe40000004100 */
[----:B------:R-:W-:Y:S01]  /*0fc0*/  FADD.FTZ R61, R61, R127 ;  /* 0x0000007f3d3d7221 */ /* 0x000fe20000010000 */
[----:B------:R-:W-:Y:S01]  /*0fd0*/  FMUL.FTZ R105, R136, R143 ;  /* 0x0000008f88697220 */ /* 0x000fe20000410000 */
[----:B------:R-:W-:Y:S01]  /*0fe0*/  FMUL.FTZ R127, R12, R127 ;  /* 0x0000007f0c7f7220 */ /* 0x000fe20000410000 */
[----:B------:R-:W-:Y:S01]  /*0ff0*/  FADD.FTZ R116, R133, R126 ;  /* 0x0000007e85747221 */ /* 0x000fe20000010000 */
[----:B------:R-:W-:Y:S01]  /*1000*/  FFMA.FTZ R117, R103, R126, R134 ;  /* 0x0000007e67757223 */ /* 0x000fe20000010086 */
[----:B------:R-:W-:Y:S01]  /*1010*/  FADD.FTZ R149, -R153, R106 ;  /* 0x0000006a99957221 */ /* 0x000fe20000010100 */
[----:B------:R-:W-:-:S02]  /*1020*/  HADD2.F32 R129, -RZ, R109.H1_H1 ;  /* 0x3000006dff817230 */ /* 0x000fc40000004100 */
[----:B------:R-:W-:Y:S01]  /*1030*/  FMUL.FTZ R106, R136, R145 ;  /* 0x00000091886a7220 */ /* 0x000fe20000410000 */
[-C--:B------:R-:W-:Y:S01]  /*1040*/  FFMA.FTZ R90, R105, R128.reuse, R90 ;  /* 0x00000080695a7223 */ /* 0x080fe2000001005a */
[----:B------:R-:W-:Y:S01]  /*1050*/  FADD.FTZ R62, R62, R128 ;  /* 0x000000803e3e7221 */ /* 0x000fe20000010000 */
[----:B------:R-:W-:Y:S01]  /*1060*/  FADD.FTZ R133, R116, R127 ;  /* 0x0000007f74857221 */ /* 0x000fe20000010000 */
[----:B------:R-:W-:Y:S01]  /*1070*/  FMUL.FTZ R128, R13, R128 ;  /* 0x000000800d807220 */ /* 0x000fe20000410000 */
        /* <DEDUP_REMOVED lines=30> */
[----:B------:R-:W-:Y:S01]  /*1260*/  FADD.FTZ R140, R140, R133 ;  /* 0x000000858c8c7221 */ /* 0x000fe20000010000 */
[----:B------:R-:W-:-:S07]  /*1270*/  FFMA.FTZ R137, R134, R133, R116 ;  /* 0x0000008586897223 */ /* 0x000fce0000010074 */
.L_x_1296:
[----:B------:R-:W-:Y:S05]  /*1280*/  BSYNC B1 ;  /* 0x0000000000017941 */ /* 0x000fea0003800000 */
.L_x_1294:
        /* <DEDUP_REMOVED lines=20> */
.L_x_1360:
[----:B-----5:R-:W-:Y:S01]  /*13d0*/  ISETP.GE.AND P3, PT, R138, 0x1, PT ;  /* 0x000000018a00780c */ /* 0x020fe20003f66270 */
[----:B------:R-:W-:-:S12]  /*13e0*/  HFMA2.MMA R137, -RZ, RZ, 0, 0 ;  /* 0x00000000ff897435 */ /* 0x000fd800000001ff */
[----:B------:R-:W3:Y:S01]  /*13f0*/  @P3 LDC.64 R114, c[0x0][0x220] ;  /* 0x00008800ff723b82 */ /* 0x000ee20000000a00 */
[----:B------:R-:W-:-:S05]  /*1400*/  @P3 IADD3 R138, R138, -0x1, RZ ;  /* 0xffffffff8a8a3810 */ /* 0x000fca0007ffe0ff */
        /* <DEDUP_REMOVED lines=9> */
[----:B------:R-:W-:Y:S01]  /*14a0*/  FMUL.FTZ R138, R138, UR8 ;  /* 0x000000088a8a7c20 */ /* 0x000fe20008410000 */
[----:B------:R-:W-:Y:S01]  /*14b0*/  FMUL.FTZ R139, R139, UR8 ;  /* 0x000000088b8b7c20 */ /* 0x000fe20008410000 */
[----:B------:R-:W-:Y:S06]  /*14c0*/  @P2 BRA `(.L_x_1299) ;  /* 0x0000000000182947 */ /* 0x000fec0003800000 */
[----:B------:R-:W-:Y:S02]  /*14d0*/  ISETP.NE.U32.AND P0, PT, R122, RZ, PT ;  /* 0x000000ff7a00720c */ /* 0x000fe40003f05070 */
[----:B---3--:R-:W-:Y:S02]  /*14e0*/  MOV R115, RZ ;  /* 0x000000ff00737202 */ /* 0x008fe40000000f00 */
[----:B------:R-:W-:-:S13]  /*14f0*/  ISETP.NE.AND.EX P0, PT, R123, RZ, PT, P0 ;  /* 0x000000ff7b00720c */ /* 0x000fda0003f05300 */
[----:B------:R-:W-:Y:S05]  /*1500*/  @!P0 BRA `(.L_x_1300) ;  /* 0x00000000002c8947 */ /* 0x000fea0003800000 */
[----:B------:R-:W-:Y:S01]  /*1510*/  HADD2.F32 R115, -RZ, R24.H0_H0 ;  /* 0x20000018ff737230 */ /* 0x000fe20000004100 */
[----:B------:R-:W-:Y:S06]  /*1520*/  BRA `(.L_x_1300) ;  /* 0x0000000000247947 */ /* 0x000fec0003800000 */
.L_x_1299:
[----:B------:R-:W-:Y:S02]  /*1530*/  ISETP.NE.U32.AND P0, PT, R122, RZ, PT ;  /* 0x000000ff7a00720c */ /* 0x000fe40003f05070 */
[----:B------:R-:W-:Y:S02]  /*1540*/  ISETP.NE.AND P1, PT, R19, RZ, PT ;  /* 0x000000ff1300720c */ /* 0x000fe40003f25270 */
[----:B------:R-:W-:Y:S02]  /*1550*/  ISETP.NE.AND.EX P0, PT, R123, RZ, PT, P0 ;  /* 0x000000ff7b00720c */ /* 0x000fe40003f05300 */
[----:B---3--:R-:W-:-:S05]  /*1560*/  FSEL R114, R138, RZ, !P1 ;  /* 0x000000ff8a727208 */ /* 0x008fca0004800000 */
[----:B------:R-:W-:-:S04]  /*1570*/  FFMA.FTZ R115, R3, R139, R114 ;  /* 0x0000008b03737223 */ /* 0x000fc80000010072 */
[----:B------:R-:W-:Y:S02]  /*1580*/  FADD.FTZ R115, R110, -R115 ;  /* 0x800000736e737221 */ /* 0x000fe40000010000 */
[----:B------:R-:W-:Y:S02]  /*1590*/  @P0 HADD2.F32 R114, -RZ, R24.H0_H0 ;  /* 0x20000018ff720230 */ /* 0x000fe40000004100 */
[----:B------:R-:W-:-:S04]  /*15a0*/  FMUL.FTZ R115, R136, R115 ;  /* 0x0000007388737220 */ /* 0x000fc80000410000 */
[----:B------:R-:W-:-:S07]  /*15b0*/  @P0 FADD.FTZ R115, R115, R114 ;  /* 0x0000007273730221 */ /* 0x000fce0000010000 */
.L_x_1300:
[----:B------:R-:W-:Y:S05]  /*15c0*/  BSYNC B1 ;  /* 0x0000000000017941 */ /* 0x000fea0003800000 */
.L_x_1298:
[----:B------:R-:W1:Y:S01]  /*15d0*/  @P3 LDC R116, c[0x0][0x29c] ;  /* 0x0000a700ff743b82 */ /* 0x000e620000000800 */
[----:B------:R-:W-:Y:S01]  /*15e0*/  ISETP.NE.U32.AND P1, PT, RZ, UR10, PT ;  /* 0x0000000aff007c0c */ /* 0x000fe2000bf25070 */
[----:B------:R-:W-:Y:S01]  /*15f0*/  @P3 HADD2.F32 R114, -RZ, R28.H0_H0 ;  /* 0x2000001cff723230 */ /* 0x000fe20000004100 */
[----:B------:R-:W-:Y:S02]  /*1600*/  BSSY B1, `(.L_x_1301) ;  /* 0x0000016000017945 */ /* 0x000fe40003800000 */
[----:B------:R-:W-:Y:S01]  /*1610*/  ISETP.NE.AND.EX P1, PT, RZ, UR11, PT, P1 ;  /* 0x0000000bff007c0c */ /* 0x000fe2000bf25310 */
[----:B-1----:R-:W-:-:S12]  /*1620*/  @P3 FMUL.FTZ R117, R115, R116 ;  /* 0x0000007473753220 */ /* 0x002fd80000410000 */
[----:B------:R-:W-:Y:S01]  /*1630*/  @P1 F2FP.F16.F32.PACK_AB R115, RZ, R115 ;  /* 0x00000073ff73123e */ /* 0x000fe200000000ff */
[----:B------:R-:W-:Y:S01]  /*1640*/  @P3 FMUL.FTZ R116, R117, R114 ;  /* 0x0000007275743220 */ /* 0x000fe20000410000 */
[----:B-----5:R-:W-:Y:S02]  /*1650*/  @P3 HADD2.F32 R114, -RZ, R64.H0_H0 ;  /* 0x20000040ff723230 */ /* 0x020fe40000004100 */
[----:B------:R-:W-:Y:S02]  /*1660*/  @P1 PRMT R76, R115, 0x7610, R76 ;  /* 0x00007610734c1816 */ /* 0x000fe4000000004c */
[----:B------:R-:W-:Y:S01]  /*1670*/  @P3 F2FP.F16.F32.PACK_AB R116, RZ, R116 ;  /* 0x00000074ff74323e */ /* 0x000fe200000000ff */
[----:B------:R-:W-:-:S03]  /*1680*/  @P3 FFMA.FTZ R44, R117, R114, R44 ;  /* 0x00000072752c3223 */ /* 0x000fc6000001002c */
[----:B------:R-:W-:Y:S01]  /*1690*/  @P3 PRMT R40, R116, 0x7610, R40 ;  /* 0x0000761074283816 */ /* 0x000fe20000000028 */
[----:B------:R-:W-:Y:S06]  /*16a0*/  @P2 BRA `(.L_x_1302) ;  /* 0x0000000000102947 */ /* 0x000fec0003800000 */
[----:B------:R-:W-:Y:S01]  /*16b0*/  MOV R115, RZ ;  /* 0x000000ff00737202 */ /* 0x000fe20000000f00 */
[----:B------:R-:W-:Y:S06]  /*16c0*/  @!P0 BRA `(.L_x_1303) ;  /* 0x0000000000248947 */ /* 0x000fec0003800000 */
[----:B------:R-:W-:Y:S01]  /*16d0*/  HADD2.F32 R115, -RZ, R24.H1_H1 ;  /* 0x30000018ff737230 */ /* 0x000fe20000004100 */
[----:B------:R-:W-:Y:S06]  /*16e0*/  BRA `(.L_x_1303) ;  /* 0x00000000001c7947 */ /* 0x000fec0003800000 */
.L_x_1302:
[----:B------:R-:W-:-:S04]  /*16f0*/  ISETP.NE.AND P4, PT, R19, RZ, PT ;  /* 0x000000ff1300720c */ /* 0x000fc80003f85270 */
[----:B------:R-:W-:-:S05]  /*1700*/  FSEL R115, R138, RZ, !P4 ;  /* 0x000000ff8a737208 */ /* 0x000fca0006000000 */
[----:B------:R-:W-:-:S04]  /*1710*/  FFMA.FTZ R114, R96, R139, R115 ;  /* 0x0000008b60727223 */ /* 0x000fc80000010073 */
[----:B------:R-:W-:Y:S01]  /*1720*/  FADD.FTZ R115, R111, -R114 ;  /* 0x800000726f737221 */ /* 0x000fe20000010000 */
[----:B------:R-:W-:-:S03]  /*1730*/  @P0 HADD2.F32 R114, -RZ, R24.H1_H1 ;  /* 0x30000018ff720230 */ /* 0x000fc60000004100 */
[----:B------:R-:W-:-:S04]  /*1740*/  FMUL.FTZ R115, R136, R115 ;  /* 0x0000007388737220 */ /* 0x000fc80000410000 */
[----:B------:R-:W-:-:S07]  /*1750*/  @P0 FADD.FTZ R115, R115, R114 ;  /* 0x0000007273730221 */ /* 0x000fce0000010000 */
.L_x_1303:
[----:B------:R-:W-:Y:S05]  /*1760*/  BSYNC B1 ;  /* 0x0000000000017941 */ /* 0x000fea0003800000 */
.L_x_1301:
[----:B------:R-:W1:Y:S01]  /*1770*/  @P3 LDC R114, c[0x0][0x29c] ;  /* 0x0000a700ff723b82 */ /* 0x000e620000000800 */
[----:B------:R-:W-:Y:S01]  /*1780*/  @P3 HADD2.F32 R117, -RZ, R28.H1_H1 ;  /* 0x3000001cff753230 */ /* 0x000fe20000004100 */
[----:B------:R-:W-:Y:S01]  /*1790*/  BSSY B1, `(.L_x_1304) ;  /* 0x0000015000017945 */ /* 0x000fe20003800000 */
[----:B------:R-:W-:Y:S02]  /*17a0*/  @P3 HADD2.F32 R116, -RZ, R64.H1_H1 ;  /* 0x30000040ff743230 */ /* 0x000fe40000004100 */
[----:B-1----:R-:W-:Y:S01]  /*17b0*/  @P3 FMUL.FTZ R114, R115, R114 ;  /* 0x0000007273723220 */ /* 0x002fe20000410000 */
[----:B------:R-:W-:-:S03]  /*17c0*/  @P1 F2FP.F16.F32.PACK_AB R115, RZ, R115 ;  /* 0x00000073ff73123e */ /* 0x000fc600000000ff */
[C---:B------:R-:W-:Y:S01]  /*17d0*/  @P3 FMUL.FTZ R117, R114.reuse, R117 ;  /* 0x0000007572753220 */ /* 0x040fe20000410000 */
[----:B------:R-:W-:Y:S01]  /*17e0*/  @P3 FFMA.FTZ R45, R114, R116, R45 ;  /* 0x00000074722d3223 */ /* 0x000fe2000001002d */
[----:B------:R-:W-:-:S03]  /*17f0*/  @P1 PRMT R76, R76, 0x5410, R115 ;  /* 0x000054104c4c1816 */ /* 0x000fc60000000073 */
[----:B------:R-:W-:-:S04]  /*1800*/  @P3 F2FP.F16.F32.PACK_AB R117, RZ, R117 ;  /* 0x00000075ff75323e */ /* 0x000fc800000000ff */
[----:B------:R-:W-:Y:S01]  /*1810*/  @P3 PRMT R40, R40, 0x5410, R117 ;  /* 0x0000541028283816 */ /* 0x000fe20000000075 */
[----:B------:R-:W-:Y:S06]  /*1820*/  @P2 BRA `(.L_x_1305) ;  /* 0x0000000000102947 */ /* 0x000fec0003800000 */
[----:B------:R-:W-:Y:S01]  /*1830*/  HFMA2.MMA R115, -RZ, RZ, 0, 0 ;  /* 0x00000000ff737435 */ /* 0x000fe200000001ff */
[----:B------:R-:W-:Y:S10]  /*1840*/  @!P0 BRA `(.L_x_1306) ;  /* 0x0000000000248947 */ /* 0x000ff40003800000 */
[----:B------:R-:W-:Y:S01]  /*1850*/  HADD2.F32 R115, -RZ, R25.H0_H0 ;  /* 0x20000019ff737230 */ /* 0x000fe20000004100 */
[----:B------:R-:W-:Y:S06]  /*1860*/  BRA `(.L_x_1306) ;  /* 0x00000000001c7947 */ /* 0x000fec0003800000 */
.L_x_1305:
[----:B------:R-:W-:-:S04]  /*1870*/  ISETP.NE.AND P4, PT, R19, RZ, PT ;  /* 0x000000ff1300720c */ /* 0x000fc80003f85270 */
[----:B------:R-:W-:-:S05]  /*1880*/  FSEL R114, R138, RZ, !P4 ;  /* 0x000000ff8a727208 */ /* 0x000fca0006000000 */
[----:B------:R-:W-:Y:S01]  /*1890*/  FFMA.FTZ R115, R97, R139, R114 ;  /* 0x0000008b61737223 */ /* 0x000fe20000010072 */
[----:B------:R-:W-:-:S03]  /*18a0*/  @P0 HADD2.F32 R114, -RZ, R25.H0_H0 ;  /* 0x20000019ff720230 */ /* 0x000fc60000004100 */
[----:B------:R-:W-:-:S04]  /*18b0*/  FADD.FTZ R115, R118, -R115 ;  /* 0x8000007376737221 */ /* 0x000fc80000010000 */
[----:B------:R-:W-:-:S04]  /*18c0*/  FMUL.FTZ R115, R136, R115 ;  /* 0x0000007388737220 */ /* 0x000fc80000410000 */
[----:B------:R-:W-:-:S07]  /*18d0*/  @P0 FADD.FTZ R115, R115, R114 ;  /* 0x0000007273730221 */ /* 0x000fce0000010000 */
.L_x_1306:
[----:B------:R-:W-:Y:S05]  /*18e0*/  BSYNC B1 ;  /* 0x0000000000017941 */ /* 0x000fea0003800000 */
.L_x_1304:
[----:B------:R-:W1:Y:S01]  /*18f0*/  @P3 LDC R116, c[0x0][0x29c] ;  /* 0x0000a700ff743b82 */ /* 0x000e620000000800 */
[----:B------:R-:W-:Y:S01]  /*1900*/  @P3 HADD2.F32 R114, -RZ, R29.H0_H0 ;  /* 0x2000001dff723230 */ /* 0x000fe20000004100 */
[----:B------:R-:W-:Y:S01]  /*1910*/  BSSY B1, `(.L_x_1307) ;  /* 0x0000015000017945 */ /* 0x000fe20003800000 */
[----:B-1----:R-:W-:Y:S01]  /*1920*/  @P3 FMUL.FTZ R117, R115, R116 ;  /* 0x0000007473753220 */ /* 0x002fe20000410000 */
[----:B------:R-:W-:-:S03]  /*1930*/  @P1 F2FP.F16.F32.PACK_AB R115, RZ, R115 ;  /* 0x00000073ff73123e */ /* 0x000fc600000000ff */
[----:B------:R-:W-:Y:S01]  /*1940*/  @P3 FMUL.FTZ R116, R117, R114 ;  /* 0x0000007275743220 */ /* 0x000fe20000410000 */
[----:B------:R-:W-:Y:S01]  /*1950*/  @P3 HADD2.F32 R114, -RZ, R65.H0_H0 ;  /* 0x20000041ff723230 */ /* 0x000fe20000004100 */
[----:B------:R-:W-:-:S03]  /*1960*/  @P1 PRMT R77, R115, 0x7610, R77 ;  /* 0x00007610734d1816 */ /* 0x000fc6000000004d */
        /* <DEDUP_REMOVED lines=8> */
.L_x_1308:
[----:B------:R-:W-:-:S04]  /*19f0*/  ISETP.NE.AND P4, PT, R19, RZ, PT ;  /* 0x000000ff1300720c */ /* 0x000fc80003f85270 */
[----:B------:R-:W-:-:S05]  /*1a00*/  FSEL R115, R138, RZ, !P4 ;  /* 0x000000ff8a737208 */ /* 0x000fca0006000000 */
[----:B------:R-:W-:-:S04]  /*1a10*/  FFMA.FTZ R114, R98, R139, R115 ;  /* 0x0000008b62727223 */ /* 0x000fc80000010073 */
[----:B------:R-:W-:Y:S01]  /*1a20*/  FADD.FTZ R115, R119, -R114 ;  /* 0x8000007277737221 */ /* 0x000fe20000010000 */
[----:B------:R-:W-:-:S03]  /*1a30*/  @P0 HADD2.F32 R114, -RZ, R25.H1_H1 ;  /* 0x30000019ff720230 */ /* 0x000fc60000004100 */
[----:B------:R-:W-:-:S04]  /*1a40*/  FMUL.FTZ R115, R136, R115 ;  /* 0x0000007388737220 */ /* 0x000fc80000410000 */
[----:B------:R-:W-:-:S07]  /*1a50*/  @P0 FADD.FTZ R115, R115, R114 ;  /* 0x0000007273730221 */ /* 0x000fce0000010000 */
.L_x_1309:
[----:B------:R-:W-:Y:S05]  /*1a60*/  BSYNC B1 ;  /* 0x0000000000017941 */ /* 0x000fea0003800000 */
.L_x_1307:
        /* <DEDUP_REMOVED lines=16> */
.L_x_1311:
[----:B------:R-:W-:-:S04]  /*1b70*/  ISETP.NE.AND P4, PT, R19, RZ, PT ;  /* 0x000000ff1300720c */ /* 0x000fc80003f85270 */
[----:B------:R-:W-:-:S05]  /*1b80*/  FSEL R114, R138, RZ, !P4 ;  /* 0x000000ff8a727208 */ /* 0x000fca0006000000 */
[----:B------:R-:W-:Y:S01]  /*1b90*/  FFMA.FTZ R115, R99, R139, R114 ;  /* 0x0000008b63737223 */ /* 0x000fe20000010072 */
[----:B------:R-:W-:-:S03]  /*1ba0*/  @P0 HADD2.F32 R114, -RZ, R26.H0_H0 ;  /* 0x2000001aff720230 */ /* 0x000fc60000004100 */
[----:B------:R-:W-:-:S04]  /*1bb0*/  FADD.FTZ R115, R120, -R115 ;  /* 0x8000007378737221 */ /* 0x000fc80000010000 */
[----:B------:R-:W-:-:S04]  /*1bc0*/  FMUL.FTZ R115, R136, R115 ;  /* 0x0000007388737220 */ /* 0x000fc80000410000 */
[----:B------:R-:W-:-:S07]  /*1bd0*/  @P0 FADD.FTZ R115, R115, R114 ;  /* 0x0000007273730221 */ /* 0x000fce0000010000 */
.L_x_1312:
[----:B------:R-:W-:Y:S05]  /*1be0*/  BSYNC B1 ;  /* 0x0000000000017941 */ /* 0x000fea0003800000 */
.L_x_1310:
        /* <DEDUP_REMOVED lines=16> */
.L_x_1314:
[----:B------:R-:W-:-:S04]  /*1cf0*/  ISETP.NE.AND P4, PT, R19, RZ, PT ;  /* 0x000000ff1300720c */ /* 0x000fc80003f85270 */
[----:B------:R-:W-:-:S05]  /*1d00*/  FSEL R115, R138, RZ, !P4 ;  /* 0x000000ff8a737208 */ /* 0x000fca0006000000 */
[----:B------:R-:W-:-:S04]  /*1d10*/  FFMA.FTZ R114, R100, R139, R115 ;  /* 0x0000008b64727223 */ /* 0x000fc80000010073 */
[----:B------:R-:W-:Y:S01]  /*1d20*/  FADD.FTZ R115, R121, -R114 ;  /* 0x8000007279737221 */ /* 0x000fe20000010000 */
[----:B------:R-:W-:-:S03]  /*1d30*/  @P0 HADD2.F32 R114, -RZ, R26.H1_H1 ;  /* 0x3000001aff720230 */ /* 0x000fc60000004100 */
[----:B------:R-:W-:-:S04]  /*1d40*/  FMUL.FTZ R115, R136, R115 ;  /* 0x0000007388737220 */ /* 0x000fc80000410000 */
[----:B------:R-:W-:-:S07]  /*1d50*/  @P0 FADD.FTZ R115, R115, R114 ;  /* 0x0000007273730221 */ /* 0x000fce0000010000 */
.L_x_1315:
[----:B------:R-:W-:Y:S05]  /*1d60*/  BSYNC B1 ;  /* 0x0000000000017941 */ /* 0x000fea0003800000 */
.L_x_1313:
        /* <DEDUP_REMOVED lines=16> */
.L_x_1317:
[----:B------:R-:W-:-:S04]  /*1e70*/  ISETP.NE.AND P4, PT, R19, RZ, PT ;  /* 0x000000ff1300720c */ /* 0x000fc80003f85270 */
[----:B------:R-:W-:-:S05]  /*1e80*/  FSEL R114, R138, RZ, !P4 ;  /* 0x000000ff8a727208 */ /* 0x000fca0006000000 */
[----:B------:R-:W-:Y:S01]  /*1e90*/  FFMA.FTZ R115, R101, R139, R114 ;  /* 0x0000008b65737223 */ /* 0x000fe20000010072 */
[----:B------:R-:W-:-:S03]  /*1ea0*/  @P0 HADD2.F32 R114, -RZ, R27.H0_H0 ;  /* 0x2000001bff720230 */ /* 0x000fc60000004100 */
[----:B------:R-:W-:-:S04]  /*1eb0*/  FADD.FTZ R115, R124, -R115 ;  /* 0x800000737c737221 */ /* 0x000fc80000010000 */
[----:B------:R-:W-:-:S04]  /*1ec0*/  FMUL.FTZ R115, R136, R115 ;  /* 0x0000007388737220 */ /* 0x000fc80000410000 */
[----:B------:R-:W-:-:S07]  /*1ed0*/  @P0 FADD.FTZ R115, R115, R114 ;  /* 0x0000007273730221 */ /* 0x000fce0000010000 */
.L_x_1318:
[----:B------:R-:W-:Y:S05]  /*1ee0*/  BSYNC B1 ;  /* 0x0000000000017941 */ /* 0x000fea0003800000 */
.L_x_1316:
        /* <DEDUP_REMOVED lines=16> */
.L_x_1320:
[----:B------:R-:W-:Y:S01]  /*1ff0*/  ISETP.NE.AND P4, PT, R19, RZ, PT ;  /* 0x000000ff1300720c */ /* 0x000fe20003f85270 */
[----:B------:R-:W-:-:S03]  /*2000*/  @P0 HADD2.F32 R117, -RZ, R27.H1_H1 ;  /* 0x3000001bff750230 */ /* 0x000fc60000004100 */
[----:B------:R-:W-:-:S05]  /*2010*/  FSEL R115, R138, RZ, !P4 ;  /* 0x000000ff8a737208 */ /* 0x000fca0006000000 */
[----:B------:R-:W-:-:S04]  /*2020*/  FFMA.FTZ R114, R102, R139, R115 ;  /* 0x0000008b66727223 */ /* 0x000fc80000010073 */
[----:B------:R-:W-:-:S04]  /*2030*/  FADD.FTZ R115, R125, -R114 ;  /* 0x800000727d737221 */ /* 0x000fc80000010000 */
[----:B------:R-:W-:-:S04]  /*2040*/  FMUL.FTZ R122, R136, R115 ;  /* 0x00000073887a7220 */ /* 0x000fc80000410000 */
[----:B------:R-:W-:-:S07]  /*2050*/  @P0 FADD.FTZ R122, R122, R117 ;  /* 0x000000757a7a0221 */ /* 0x000fce0000010000 */
.L_x_1321:
[----:B------:R-:W-:Y:S05]  /*2060*/  BSYNC B1 ;  /* 0x0000000000017941 */ /* 0x000fea0003800000 */
.L_x_1319:
[----:B------:R-:W0:Y:S01]  /*2070*/  @P3 LDC R141, c[0x0][0x29c] ;  /* 0x0000a700ff8d3b82 */ /* 0x000e220000000800 */
[----:B------:R-:W-:Y:S01]  /*2080*/  @P3 HADD2.F32 R123, -RZ, R31.H1_H1 ;  /* 0x3000001fff7b3230 */ /* 0x000fe20000004100 */
[----:B------:R-:W-:Y:S06]  /*2090*/  BSSY B1, `(.L_x_1322) ;  /* 0x0000013000017945 */ /* 0x000fec0003800000 */
[----:B------:R-:W1:Y:S08]  /*20a0*/  @P1 LDC.64 R116, c[0x0][0x308] ;  /* 0x0000c200ff741b82 */ /* 0x000e700000000a00 */
[----:B------:R-:W2:Y:S01]  /*20b0*/  @P3 LDC.64 R114, c[0x0][0x2f8] ;  /* 0x0000be00ff723b82 */ /* 0x000ea20000000a00 */
[----:B0-----:R-:W-:Y:S01]  /*20c0*/  @P3 FMUL.FTZ R140, R122, R141 ;  /* 0x0000008d7a8c3220 */ /* 0x001fe20000410000 */
[----:B------:R-:W-:-:S03]  /*20d0*/  @P1 F2FP.F16.F32.PACK_AB R122, RZ, R122 ;  /* 0x0000007aff7a123e */ /* 0x000fc600000000ff */
[----:B------:R-:W-:Y:S01]  /*20e0*/  @P3 FMUL.FTZ R123, R140, R123 ;  /* 0x0000007b8c7b3220 */ /* 0x000fe20000410000 */
[----:B------:R-:W-:Y:S01]  /*20f0*/  @P1 PRMT R79, R79, 0x5410, R122 ;  /* 0x000054104f4f1816 */ /* 0x000fe2000000007a */
[----:B------:R-:W-:Y:S02]  /*2100*/  @P3 HADD2.F32 R122, -RZ, R67.H1_H1 ;  /* 0x30000043ff7a3230 */ /* 0x000fe40000004100 */
[----:B-1----:R-:W-:Y:S01]  /*2110*/  @P1 IMAD.WIDE.U32 R116, R135, 0x10, R116 ;  /* 0x0000001087741825 */ /* 0x002fe200078e0074 */
[----:B------:R-:W-:-:S04]  /*2120*/  @P3 F2FP.F16.F32.PACK_AB R123, RZ, R123 ;  /* 0x0000007bff7b323e */ /* 0x000fc800000000ff */
[----:B------:R-:W-:Y:S01]  /*2130*/  @P3 PRMT R43, R43, 0x5410, R123 ;  /* 0x000054102b2b3816 */ /* 0x000fe2000000007b */
[----:B------:R0:W-:Y:S01]  /*2140*/  @P1 STG.E.128 desc[UR4][R116.64], R76 ;  /* 0x0000004c74001986 */ /* 0x0001e2000c101d04 */
[C---:B--2---:R-:W-:Y:S01]  /*2150*/  @P3 IMAD.WIDE.U32 R114, R137.reuse, 0x10, R114 ;  /* 0x0000001089723825 */ /* 0x044fe200078e0072 */
[----:B------:R-:W-:-:S04]  /*2160*/  IADD3 R137, R137, 0x20, RZ ;  /* 0x0000002089897810 */ /* 0x000fc80007ffe0ff */
[----:B------:R0:W-:Y:S01]  /*2170*/  @P3 STG.E.128 desc[UR4][R114.64], R40 ;  /* 0x0000002872003986 */ /* 0x0001e2000c101d04 */
[----:B------:R-:W-:Y:S05]  /*2180*/  @!P3 BRA `(.L_x_1323) ;  /* 0x00000000000cb947 */ /* 0x000fea0003800000 */
[----:B------:R-:W1:Y:S02]  /*2190*/  LDC.64 R64, c[0x0][0x220] ;  /* 0x00008800ff407b82 */ /* 0x000e640000000a00 */
[----:B-1----:R-:W-:-:S06]  /*21a0*/  IMAD.WIDE.U32 R64, R137, 0x10, R64 ;  /* 0x0000001089407825 */ /* 0x002fcc00078e0040 */
[----:B------:R-:W5:Y:S02]  /*21b0*/  LDG.E.128 R64, desc[UR4][R64.64] ;  /* 0x0000000440407981 */ /* 0x000f64000c1e1d00 */
.L_x_1323:
[----:B------:R-:W-:Y:S05]  /*21c0*/  BSYNC B1 ;  /* 0x0000000000017941 */ /* 0x000fea0003800000 */
.L_x_1322:
[----:B------:R-:W-:Y:S01]  /*21d0*/  BSSY B1, `(.L_x_1324) ;  /* 0x000000e000017945 */ /* 0x000fe20003800000 */
[----:B------:R-:W-:-:S03]  /*21e0*/  @P3 FFMA.FTZ R51, R140, R122, R51 ;  /* 0x0000007a8c333223 */ /* 0x000fc60000010033 */
[----:B------:R-:W-:Y:S05]  /*21f0*/  @P2 BRA `(.L_x_1325) ;  /* 0x0000000000102947 */ /* 0x000fea0003800000 */
[----:B0-----:R-:W-:Y:S01]  /*2200*/  HFMA2.MMA R115, -RZ, RZ, 0, 0 ;  /* 0x00000000ff737435 */ /* 0x001fe200000001ff */
[----:B------:R-:W-:Y:S10]  /*2210*/  @!P0 BRA `(.L_x_1326) ;  /* 0x0000000000248947 */ /* 0x000ff40003800000 */
[----:B------:R-:W-:Y:S01]  /*2220*/  HADD2.F32 R115, -RZ, R20.H0_H0 ;  /* 0x20000014ff737230 */ /* 0x000fe20000004100 */
[----:B------:R-:W-:Y:S06]  /*2230*/  BRA `(.L_x_1326) ;  /* 0x00000000001c7947 */ /* 0x000fec0003800000 */
.L_x_1325:
[----:B------:R-:W-:-:S04]  /*2240*/  ISETP.NE.AND P4, PT, R19, RZ, PT ;  /* 0x000000ff1300720c */ /* 0x000fc80003f85270 */
[----:B0-----:R-:W-:-:S05]  /*2250*/  FSEL R114, R138, RZ, !P4 ;  /* 0x000000ff8a727208 */ /* 0x001fca0006000000 */
[----:B------:R-:W-:Y:S01]  /*2260*/  FFMA.FTZ R115, R103, R139, R114 ;  /* 0x0000008b67737223 */ /* 0x000fe20000010072 */
[----:B------:R-:W-:-:S03]  /*2270*/  @P0 HADD2.F32 R114, -RZ, R20.H0_H0 ;  /* 0x20000014ff720230 */ /* 0x000fc60000004100 */
[----:B------:R-:W-:-:S04]  /*2280*/  FADD.FTZ R115, R126, -R115 ;  /* 0x800000737e737221 */ /* 0x000fc80000010000 */
[----:B------:R-:W-:-:S04]  /*2290*/  FMUL.FTZ R115, R136, R115 ;  /* 0x0000007388737220 */ /* 0x000fc80000410000 */
[----:B------:R-:W-:-:S07]  /*22a0*/  @P0 FADD.FTZ R115, R115, R114 ;  /* 0x0000007273730221 */ /* 0x000fce0000010000 */
.L_x_1326:
[----:B------:R-:W-:Y:S05]  /*22b0*/  BSYNC B1 ;  /* 0x0000000000017941 */ /* 0x000fea0003800000 */
.L_x_1324:
[----:B------:R-:W0:Y:S01]  /*22c0*/  @P3 LDC R116, c[0x0][0x29c] ;  /* 0x0000a700ff743b82 */ /* 0x000e220000000800 */
[----:B------:R-:W-:Y:S01]  /*22d0*/  @P3 HADD2.F32 R114, -RZ, R32.H0_H0 ;  /* 0x20000020ff723230 */ /* 0x000fe20000004100 */
[----:B------:R-:W-:Y:S01]  /*22e0*/  BSSY B1, `(.L_x_1327) ;  /* 0x0000015000017945 */ /* 0x000fe20003800000 */
[----:B-----5:R-:W-:Y:S02]  /*22f0*/  @P3 HADD2.F32 R123, -RZ, R64.H0_H0 ;  /* 0x20000040ff7b3230 */ /* 0x020fe40000004100 */
[----:B0-----:R-:W-:Y:S01]  /*2300*/  @P3 FMUL.FTZ R117, R115, R116 ;  /* 0x0000007473753220 */ /* 0x001fe20000410000 */
        /* <DEDUP_REMOVED lines=9> */
[----:B------:R-:W-:Y:S01]  /*23a0*/  HADD2.F32 R115, -RZ, R20.H1_H1 ;  /* 0x30000014ff737230 */ /* 0x000fe20000004100 */
[----:B------:R-:W-:Y:S06]  /*23b0*/  BRA `(.L_x_1329) ;  /* 0x00000000001c7947 */ /* 0x000fec0003800000 */
.L_x_1328:
[----:B------:R-:W-:-:S04]  /*23c0*/  ISETP.NE.AND P4, PT, R19, RZ, PT ;  /* 0x000000ff1300720c */ /* 0x000fc80003f85270 */
[----:B------:R-:W-:-:S05]  /*23d0*/  FSEL R115, R138, RZ, !P4 ;  /* 0x000000ff8a737208 */ /* 0x000fca0006000000 */
[----:B------:R-:W-:-:S04]  /*23e0*/  FFMA.FTZ R114, R104, R139, R115 ;  /* 0x0000008b68727223 */ /* 0x000fc80000010073 */
[----:B------:R-:W-:Y:S01]  /*23f0*/  FADD.FTZ R115, R127, -R114 ;  /* 0x800000727f737221 */ /* 0x000fe20000010000 */
[----:B------:R-:W-:-:S03]  /*2400*/  @P0 HADD2.F32 R114, -RZ, R20.H1_H1 ;  /* 0x30000014ff720230 */ /* 0x000fc60000004100 */
[----:B------:R-:W-:-:S04]  /*2410*/  FMUL.FTZ R115, R136, R115 ;  /* 0x0000007388737220 */ /* 0x000fc80000410000 */
[----:B------:R-:W-:-:S07]  /*2420*/  @P0 FADD.FTZ R115, R115, R114 ;  /* 0x0000007273730221 */ /* 0x000fce0000010000 */
.L_x_1329:
[----:B------:R-:W-:Y:S05]  /*2430*/  BSYNC B1 ;  /* 0x0000000000017941 */ /* 0x000fea0003800000 */
.L_x_1327:
[----:B------:R-:W0:Y:S01]  /*2440*/  @P3 LDC R114, c[0x0][0x29c] ;  /* 0x0000a700ff723b82 */ /* 0x000e220000000800 */
[----:B------:R-:W-:Y:S01]  /*2450*/  @P3 HADD2.F32 R117, -RZ, R32.H1_H1 ;  /* 0x30000020ff753230 */ /* 0x000fe20000004100 */
[----:B------:R-:W-:Y:S01]  /*2460*/  BSSY B1, `(.L_x_1330) ;  /* 0x0000015000017945 */ /* 0x000fe20003800000 */
[----:B------:R-:W-:Y:S02]  /*2470*/  @P3 HADD2.F32 R116, -RZ, R64.H1_H1 ;  /* 0x30000040ff743230 */ /* 0x000fe40000004100 */
        /* <DEDUP_REMOVED lines=12> */
.L_x_1331:
[----:B------:R-:W-:-:S04]  /*2540*/  ISETP.NE.AND P4, PT, R19, RZ, PT ;  /* 0x000000ff1300720c */ /* 0x000fc80003f85270 */
[----:B------:R-:W-:-:S05]  /*2550*/  FSEL R114, R138, RZ, !P4 ;  /* 0x000000ff8a727208 */ /* 0x000fca0006000000 */
[----:B------:R-:W-:Y:S01]  /*2560*/  FFMA.FTZ R115, R105, R139, R114 ;  /* 0x0000008b69737223 */ /* 0x000fe20000010072 */
[----:B------:R-:W-:-:S03]  /*2570*/  @P0 HADD2.F32 R114, -RZ, R21.H0_H0 ;  /* 0x20000015ff720230 */ /* 0x000fc60000004100 */
[----:B------:R-:W-:-:S04]  /*2580*/  FADD.FTZ R115, R128, -R115 ;  /* 0x8000007380737221 */ /* 0x000fc80000010000 */
[----:B------:R-:W-:-:S04]  /*2590*/  FMUL.FTZ R115, R136, R115 ;  /* 0x0000007388737220 */ /* 0x000fc80000410000 */
[----:B------:R-:W-:-:S07]  /*25a0*/  @P0 FADD.FTZ R115, R115, R114 ;  /* 0x0000007273730221 */ /* 0x000fce0000010000 */
.L_x_1332:
[----:B------:R-:W-:Y:S05]  /*25b0*/  BSYNC B1 ;  /* 0x0000000000017941 */ /* 0x000fea0003800000 */
.L_x_1330:
[----:B------:R-:W0:Y:S01]  /*25c0*/  @P3 LDC R116, c[0x0][0x29c] ;  /* 0x0000a700ff743b82 */ /* 0x000e220000000800 */
[----:B------:R-:W-:Y:S01]  /*25d0*/  @P3 HADD2.F32 R114, -RZ, R33.H0_H0 ;  /* 0x20000021ff723230 */ /* 0x000fe20000004100 */
[----:B------:R-:W-:Y:S01]  /*25e0*/  BSSY B1, `(.L_x_1333) ;  /* 0x0000015000017945 */ /* 0x000fe20003800000 */
[----:B------:R-:W-:Y:S02]  /*25f0*/  @P3 HADD2.F32 R123, -RZ, R65.H0_H0 ;  /* 0x20000041ff7b3230 */ /* 0x000fe40000004100 */
        /* <DEDUP_REMOVED lines=12> */
.L_x_1334:
[----:B------:R-:W-:-:S04]  /*26c0*/  ISETP.NE.AND P4, PT, R19, RZ, PT ;  /* 0x000000ff1300720c */ /* 0x000fc80003f85270 */
[----:B------:R-:W-:-:S05]  /*26d0*/  FSEL R115, R138, RZ, !P4 ;  /* 0x000000ff8a737208 */ /* 0x000fca0006000000 */
[----:B------:R-:W-:-:S04]  /*26e0*/  FFMA.FTZ R114, R106, R139, R115 ;  /* 0x0000008b6a727223 */ /* 0x000fc80000010073 */
[----:B------:R-:W-:Y:S01]  /*26f0*/  FADD.FTZ R115, R129, -R114 ;  /* 0x8000007281737221 */ /* 0x000fe20000010000 */
[----:B------:R-:W-:-:S03]  /*2700*/  @P0 HADD2.F32 R114, -RZ, R21.H1_H1 ;  /* 0x30000015ff720230 */ /* 0x000fc60000004100 */
[----:B------:R-:W-:-:S04]  /*2710*/  FMUL.FTZ R115, R136, R115 ;  /* 0x0000007388737220 */ /* 0x000fc80000410000 */
[----:B------:R-:W-:-:S07]  /*2720*/  @P0 FADD.FTZ R115, R115, R114 ;  /* 0x0000007273730221 */ /* 0x000fce0000010000 */
.L_x_1335:
[----:B------:R-:W-:Y:S05]  /*2730*/  BSYNC B1 ;  /* 0x0000000000017941 */ /* 0x000fea0003800000 */
.L_x_1333:
        /* <DEDUP_REMOVED lines=16> */
.L_x_1337:
[----:B------:R-:W-:-:S04]  /*2840*/  ISETP.NE.AND P4, PT, R19, RZ, PT ;  /* 0x000000ff1300720c */ /* 0x000fc80003f85270 */
[----:B------:R-:W-:-:S05]  /*2850*/  FSEL R114, R138, RZ, !P4 ;  /* 0x000000ff8a727208 */ /* 0x000fca0006000000 */
[----:B------:R-:W-:Y:S01]  /*2860*/  FFMA.FTZ R115, R107, R139, R114 ;  /* 0x0000008b6b737223 */ /* 0x000fe20000010072 */
[----:B------:R-:W-:-:S03]  /*2870*/  @P0 HADD2.F32 R114, -RZ, R22.H0_H0 ;  /* 0x20000016ff720230 */ /* 0x000fc60000004100 */
[----:B------:R-:W-:-:S04]  /*2880*/  FADD.FTZ R115, R130, -R115 ;  /* 0x8000007382737221 */ /* 0x000fc80000010000 */
[----:B------:R-:W-:-:S04]  /*2890*/  FMUL.FTZ R115, R136, R115 ;  /* 0x0000007388737220 */ /* 0x000fc80000410000 */
[----:B------:R-:W-:-:S07]  /*28a0*/  @P0 FADD.FTZ R115, R115, R114 ;  /* 0x0000007273730221 */ /* 0x000fce0000010000 */
.L_x_1338:
[----:B------:R-:W-:Y:S05]  /*28b0*/  BSYNC B1 ;  /* 0x0000000000017941 */ /* 0x000fea0003800000 */
.L_x_1336:
        /* <DEDUP_REMOVED lines=16> */
.L_x_1340:
[----:B------:R-:W-:-:S04]  /*29c0*/  ISETP.NE.AND P4, PT, R19, RZ, PT ;  /* 0x000000ff1300720c */ /* 0x000fc80003f85270 */
[----:B------:R-:W-:-:S05]  /*29d0*/  FSEL R115, R138, RZ, !P4 ;  /* 0x000000ff8a737208 */ /* 0x000fca0006000000 */
[----:B------:R-:W-:-:S04]  /*29e0*/  FFMA.FTZ R114, R108, R139, R115 ;  /* 0x0000008b6c727223 */ /* 0x000fc80000010073 */
[----:B------:R-:W-:Y:S01]  /*29f0*/  FADD.FTZ R115, R131, -R114 ;  /* 0x8000007283737221 */ /* 0x000fe20000010000 */
[----:B------:R-:W-:-:S03]  /*2a00*/  @P0 HADD2.F32 R114, -RZ, R22.H1_H1 ;  /* 0x30000016ff720230 */ /* 0x000fc60000004100 */
[----:B------:R-:W-:-:S04]  /*2a10*/  FMUL.FTZ R115, R136, R115 ;  /* 0x0000007388737220 */ /* 0x000fc80000410000 */
[----:B------:R-:W-:-:S07]  /*2a20*/  @P0 FADD.FTZ R115, R115, R114 ;  /* 0x0000007273730221 */ /* 0x000fce0000010000 */
.L_x_1341:
[----:B------:R-:W-:Y:S05]  /*2a30*/  BSYNC B1 ;  /* 0x0000000000017941 */ /* 0x000fea0003800000 */
.L_x_1339:
        /* <DEDUP_REMOVED lines=16> */
.L_x_1343:
[----:B------:R-:W-:-:S04]  /*2b40*/  ISETP.NE.AND P4, PT, R19, RZ, PT ;  /* 0x000000ff1300720c */ /* 0x000fc80003f85270 */
[----:B------:R-:W-:-:S05]  /*2b50*/  FSEL R114, R138, RZ, !P4 ;  /* 0x000000ff8a727208 */ /* 0x000fca0006000000 */
[----:B------:R-:W-:Y:S01]  /*2b60*/  FFMA.FTZ R115, R109, R139, R114 ;  /* 0x0000008b6d737223 */ /* 0x000fe20000010072 */
[----:B------:R-:W-:-:S03]  /*2b70*/  @P0 HADD2.F32 R114, -RZ, R23.H0_H0 ;  /* 0x20000017ff720230 */ /* 0x000fc60000004100 */
[----:B------:R-:W-:-:S04]  /*2b80*/  FADD.FTZ R115, R132, -R115 ;  /* 0x8000007384737221 */ /* 0x000fc80000010000 */
[----:B------:R-:W-:-:S04]  /*2b90*/  FMUL.FTZ R115, R136, R115 ;  /* 0x0000007388737220 */ /* 0x000fc80000410000 */
[----:B------:R-:W-:-:S07]  /*2ba0*/  @P0 FADD.FTZ R115, R115, R114 ;  /* 0x0000007273730221 */ /* 0x000fce0000010000 */
.L_x_1344:
[----:B------:R-:W-:Y:S05]  /*2bb0*/  BSYNC B1 ;  /* 0x0000000000017941 */ /* 0x000fea0003800000 */
.L_x_1342:
        /* <DEDUP_REMOVED lines=16> */
.L_x_1346:
[----:B------:R-:W-:Y:S01]  /*2cc0*/  ISETP.NE.AND P2, PT, R19, RZ, PT ;  /* 0x000000ff1300720c */ /* 0x000fe20003f45270 */
[----:B------:R-:W-:-:S03]  /*2cd0*/  @P0 HADD2.F32 R117, -RZ, R23.H1_H1 ;  /* 0x30000017ff750230 */ /* 0x000fc60000004100 */
[----:B------:R-:W-:-:S05]  /*2ce0*/  FSEL R115, R138, RZ, !P2 ;  /* 0x000000ff8a737208 */ /* 0x000fca0005000000 */
[----:B------:R-:W-:-:S04]  /*2cf0*/  FFMA.FTZ R114, R134, R139, R115 ;  /* 0x0000008b86727223 */ /* 0x000fc80000010073 */
[----:B------:R-:W-:-:S04]  /*2d00*/  FADD.FTZ R115, R133, -R114 ;  /* 0x8000007285737221 */ /* 0x000fc80000010000 */
[----:B------:R-:W-:-:S04]  /*2d10*/  FMUL.FTZ R136, R136, R115 ;  /* 0x0000007388887220 */ /* 0x000fc80000410000 */
[----:B------:R-:W-:-:S07]  /*2d20*/  @P0 FADD.FTZ R136, R136, R117 ;  /* 0x0000007588880221 */ /* 0x000fce0000010000 */
.L_x_1347:
[----:B------:R-:W-:Y:S05]  /*2d30*/  BSYNC B1 ;  /* 0x0000000000017941 */ /* 0x000fea0003800000 */
.L_x_1345:
[----:B------:R-:W0:Y:S01]  /*2d40*/  @P3 LDC R139, c[0x0][0x29c] ;  /* 0x0000a700ff8b3b82 */ /* 0x000e220000000800 */
[----:B------:R-:W-:-:S07]  /*2d50*/  @P3 HADD2.F32 R135, -RZ, R35.H1_H1 ;  /* 0x30000023ff873230 */ /* 0x000fce0000004100 */
[----:B------:R-:W1:Y:S08]  /*2d60*/  @P1 LDC.64 R114, c[0x0][0x308] ;  /* 0x0000c200ff721b82 */ /* 0x000e700000000a00 */
[----:B------:R-:W2:Y:S08]  /*2d70*/  @P3 LDC.64 R116, c[0x0][0x2f8] ;  /* 0x0000be00ff743b82 */ /* 0x000eb00000000a00 */
[----:B------:R-:W3:Y:S01]  /*2d80*/  LDC.64 R122, c[0x0][0x210] ;  /* 0x00008400ff7a7b82 */ /* 0x000ee20000000a00 */
[----:B0-----:R-:W-:Y:S01]  /*2d90*/  @P3 FMUL.FTZ R138, R136, R139 ;  /* 0x0000008b888a3220 */ /* 0x001fe20000410000 */
[----:B------:R-:W-:-:S03]  /*2da0*/  @P1 F2FP.F16.F32.PACK_AB R136, RZ, R136 ;  /* 0x00000088ff88123e */ /* 0x000fc600000000ff */
[----:B------:R-:W-:Y:S01]  /*2db0*/  @P3 FMUL.FTZ R135, R138, R135 ;  /* 0x000000878a873220 */ /* 0x000fe20000410000 */
[----:B------:R-:W-:Y:S01]  /*2dc0*/  @P1 PRMT R79, R79, 0x5410, R136 ;  /* 0x000054104f4f1816 */ /* 0x000fe20000000088 */
[----:B-1----:R-:W-:-:S03]  /*2dd0*/  @P1 IMAD.WIDE.U32 R114, R113, 0x10, R114 ;  /* 0x0000001071721825 */ /* 0x002fc600078e0072 */
[----:B------:R-:W-:Y:S02]  /*2de0*/  @P3 F2FP.F16.F32.PACK_AB R135, RZ, R135 ;  /* 0x00000087ff87323e */ /* 0x000fe400000000ff */
[----:B------:R1:W-:Y:S02]  /*2df0*/  @P1 STG.E.128 desc[UR4][R114.64], R76 ;  /* 0x0000004c72001986 */ /* 0x0003e4000c101d04 */
[----:B------:R-:W-:Y:S01]  /*2e00*/  @P3 PRMT R43, R43, 0x5410, R135 ;  /* 0x000054102b2b3816 */ /* 0x000fe20000000087 */
[----:B--2---:R-:W-:-:S05]  /*2e10*/  @P3 IMAD.WIDE.U32 R116, R137, 0x10, R116 ;  /* 0x0000001089743825 */ /* 0x004fca00078e0074 */
[----:B------:R1:W-:Y:S01]  /*2e20*/  @P3 STG.E.128 desc[UR4][R116.64], R40 ;  /* 0x0000002874003986 */ /* 0x0003e2000c101d04 */
[----:B---3--:R-:W-:Y:S01]  /*2e30*/  LEA R112, R122, R112, 0x2 ;  /* 0x000000707a707211 */ /* 0x008fe200078e10ff */
[----:B------:R-:W-:-:S03]  /*2e40*/  @P3 HADD2.F32 R122, -RZ, R67.H1_H1 ;  /* 0x30000043ff7a3230 */ /* 0x000fc60000004100 */
[----:B------:R-:W-:Y:S02]  /*2e50*/  ISETP.GE.AND P0, PT, R112, R123, PT ;  /* 0x0000007b7000720c */ /* 0x000fe40003f06270 */
[----:B------:R-:W-:-:S11]  /*2e60*/  @P3 FFMA.FTZ R59, R122, R138, R59 ;  /* 0x0000008a7a3b3223 */ /* 0x000fd6000001003b */
[----:B-1----:R-:W-:Y:S05]  /*2e70*/  @!P0 BRA `(.L_x_1348) ;  /* 0xffffffd400d08947 */ /* 0x002fea000383ffff */
.L_x_1293:
[----:B------:R-:W-:Y:S05]  /*2e80*/  BSYNC B0 ;  /* 0x0000000000007941 */ /* 0x000fea0003800000 */
.L_x_1291:
        /* <DEDUP_REMOVED lines=11> */
[-C--:B------:R-:W-:Y:S01]  /*2f40*/  LEA R6, R28, R3.reuse, 0x2 ;  /* 0x000000031c067211 */ /* 0x080fe200078e10ff */
[----:B--2---:R-:W-:Y:S01]  /*2f50*/  IMAD R23, R19, UR6, RZ ;  /* 0x0000000613177c24 */ /* 0x004fe2000f8e02ff */
[----:B------:R-:W-:Y:S01]  /*2f60*/  LEA R0, R0, R3, 0x5 ;  /* 0x0000000300007211 */ /* 0x000fe200078e28ff */
[----:B------:R-:W-:-:S03]  /*2f70*/  ULDC.64 UR6, c[0x0][0x2d8] ;  /* 0x0000b60000067ab9 */ /* 0x000fc60000000a00 */
[----:B------:R-:W-:Y:S01]  /*2f80*/  IADD3 R28, P0, R23, R28, RZ ;  /* 0x0000001c171c7210 */ /* 0x000fe20007f1e0ff */
[----:B------:R-:W-:Y:S04]  /*2f90*/  STS.128 [R0], R72 ;  /* 0x0000004800007388 */ /* 0x000fe80000000c00 */
[----:B------:R-:W-:Y:S04]  /*2fa0*/  STS.128 [R0+0x10], R68 ;  /* 0x0000104400007388 */ /* 0x000fe80000000c00 */
[----:B------:R-:W-:Y:S04]  /*2fb0*/  STS.128 [R0+0x400], R60 ;  /* 0x0004003c00007388 */ /* 0x000fe80000000c00 */
[----:B------:R-:W-:Y:S01]  /*2fc0*/  STS.128 [R0+0x410], R36 ;  /* 0x0004102400007388 */ /* 0x000fe20000000c00 */
[----:B------:R-:W-:Y:S06]  /*2fd0*/  BAR.SYNC.DEFER_BLOCKING 0x0 ;  /* 0x0000000000007b1d */ /* 0x000fec0000010000 */
[----:B------:R-:W0:Y:S04]  /*2fe0*/  LDS R3, [R6+0x200] ;  /* 0x0002000006037984 */ /* 0x000e280000000800 */
[----:B------:R-:W1:Y:S04]  /*2ff0*/  LDS R4, [R6+0x400] ;  /* 0x0004000006047984 */ /* 0x000e680000000800 */
[----:B------:R-:W2:Y:S04]  /*3000*/  LDS R5, [R6+0x600] ;  /* 0x0006000006057984 */ /* 0x000ea80000000800 */
[----:B------:R-:W3:Y:S04]  /*3010*/  LDS R2, [R6] ;  /* 0x0000000006027984 */ /* 0x000ee80000000800 */
        /* <DEDUP_REMOVED lines=24> */
[----:B------:R-:W-:Y:S01]  /*31a0*/  IADD3.X R13, RZ, RZ, RZ, P0, !PT ;  /* 0x000000ffff0d7210 */ /* 0x000fe200007fe4ff */
        /* <DEDUP_REMOVED lines=9> */
[----:B------:R-:W-:Y:S01]  /*3240*/  SHF.L.U32 R18, R28, 0x2, RZ ;  /* 0x000000021c127819 */ /* 0x000fe200000006ff */
[----:B------:R-:W-:Y:S03]  /*3250*/  BAR.SYNC.DEFER_BLOCKING 0x0 ;  /* 0x0000000000007b1d */ /* 0x000fe60000010000 */
[----:B------:R-:W-:-:S03]  /*3260*/  IADD3 R2, P0, R18, UR6, RZ ;  /* 0x0000000612027c10 */ /* 0x000fc6000ff1e0ff */
        /* <DEDUP_REMOVED lines=29> */
[----:B0-----:R-:W-:Y:S02]  /*3440*/  FADD.FTZ R22, R22, R3 ;  /* 0x0000000316167221 */ /* 0x001fe40000010000 */
[----:B------:R-:W-:Y:S01]  /*3450*/  IADD3.X R3, R20, UR7, RZ, P0, !PT ;  /* 0x0000000714037c10 */ /* 0x000fe200087fe4ff */
[----:B------:R-:W-:Y:S01]  /*3460*/  ULDC.64 UR6, c[0x0][0x2f0] ;  /* 0x0000bc0000067ab9 */ /* 0x000fe20000000a00 */
[----:B------:R-:W-:Y:S01]  /*3470*/  STS.128 [R0], R44 ;  /* 0x0000002c00007388 */ /* 0x000fe20000000c00 */
[----:B-1----:R-:W-:-:S03]  /*3480*/  FADD.FTZ R13, R8, R5 ;  /* 0x00000005080d7221 */ /* 0x002fc60000010000 */
[----:B------:R-:W-:Y:S01]  /*3490*/  STS.128 [R0+0x10], R48 ;  /* 0x0000103000007388 */ /* 0x000fe20000000c00 */
[----:B--2---:R-:W-:Y:S01]  /*34a0*/  FADD.FTZ R19, R7, R4 ;  /* 0x0000000407137221 */ /* 0x004fe20000010000 */
[----:B------:R-:W-:Y:S02]  /*34b0*/  IADD3 R4, P0, R18, UR12, RZ ;  /* 0x0000000c12047c10 */ /* 0x000fe4000ff1e0ff */
[----:B------:R-:W-:Y:S01]  /*34c0*/  STS.128 [R0+0x400], R52 ;  /* 0x0004003400007388 */ /* 0x000fe20000000c00 */
[----:B---3--:R-:W-:Y:S01]  /*34d0*/  FADD.FTZ R27, R10, R27 ;  /* 0x0000001b0a1b7221 */ /* 0x008fe20000010000 */
[----:B------:R-:W-:Y:S02]  /*34e0*/  IADD3.X R5, R20, UR13, RZ, P0, !PT ;  /* 0x0000000d14057c10 */ /* 0x000fe400087fe4ff */
        /* <DEDUP_REMOVED lines=24> */
[----:B------:R-:W-:Y:S01]  /*3670*/  FADD.FTZ R12, R12, R35 ;  /* 0x000000230c0c7221 */ /* 0x000fe20000010000 */
        /* <DEDUP_REMOVED lines=25> */
.L_x_1297:
        /* <DEDUP_REMOVED lines=8> */
.L_x_1350:
[----:B------:R-:W-:Y:S05]  /*3890*/  BSYNC B1 ;  /* 0x0000000000017941 */ /* 0x000fea0003800000 */
.L_x_1349:
        /* <DEDUP_REMOVED lines=8> */
.L_x_1351:
[----:B------:R-:W-:Y:S01]  /*3920*/  FADD.FTZ R115, R115, R140 ;  /* 0x0000008c73737221 */ /* 0x000fe20000010000 */
[----:B------:R-:W-:-:S04]  /*3930*/  HFMA2.MMA R148, -RZ, RZ, 0, 1.1920928955078125e-07 ;  /* 0x00000002ff947435 */ /* 0x000fc800000001ff */
[----:B------:R-:W-:Y:S02]  /*3940*/  MOV R147, R115 ;  /* 0x0000007300937202 */ /* 0x000fe40000000f00 */
[----:B------:R-:W-:-:S07]  /*3950*/  MOV R114, R144 ;  /* 0x0000009000727202 */ /* 0x000fce0000000f00 */
[----:B------:R-:W-:Y:S05]  /*3960*/  WARPSYNC.COLLECTIVE R146, `(.L_x_1352) ;  /* 0x0000000092087348 */ /* 0x000fea0003c00000 */
[----:B------:R0:W1:Y:S02]  /*3970*/  SHFL.BFLY P0, R144, R147, R148, R149 ;  /* 0x0c00009493907389 */ /* 0x0000640000000095 */
[----:B01----:R-:W-:Y:S01]  /*3980*/  ENDCOLLECTIVE ;  /* 0x000000000000791b */ /* 0x003fe20003800000 */
.L_x_1352:
[----:B------:R-:W-:-:S05]  /*3990*/  FADD.FTZ R114, R114, R137 ;  /* 0x0000008972727221 */ /* 0x000fca0000010000 */
[----:B------:R-:W-:Y:S02]  /*39a0*/  MOV R147, R114 ;  /* 0x0000007200937202 */ /* 0x000fe40000000f00 */
[----:B------:R-:W-:-:S07]  /*39b0*/  MOV R116, R144 ;  /* 0x0000009000747202 */ /* 0x000fce0000000f00 */
[----:B------:R-:W-:Y:S05]  /*39c0*/  WARPSYNC.COLLECTIVE R146, `(.L_x_1353) ;  /* 0x0000000092087348 */ /* 0x000fea0003c00000 */
[----:B------:R0:W1:Y:S02]  /*39d0*/  SHFL.BFLY P0, R144, R147, R148, R149 ;  /* 0x0c00009493907389 */ /* 0x0000640000000095 */
[----:B01----:R-:W-:Y:S01]  /*39e0*/  ENDCOLLECTIVE ;  /* 0x000000000000791b */ /* 0x003fe20003800000 */
.L_x_1353:
[----:B------:R-:W-:Y:S01]  /*39f0*/  FADD.FTZ R116, R115, R116 ;  /* 0x0000007473747221 */ /* 0x000fe20000010000 */
[----:B------:R-:W-:-:S04]  /*3a00*/  HFMA2.MMA R148, -RZ, RZ, 0, 2.384185791015625e-07 ;  /* 0x00000004ff947435 */ /* 0x000fc800000001ff */
[----:B------:R-:W-:Y:S02]  /*3a10*/  MOV R147, R116 ;  /* 0x0000007400937202 */ /* 0x000fe40000000f00 */
[----:B------:R-:W-:-:S07]  /*3a20*/  MOV R117, R144 ;  /* 0x0000009000757202 */ /* 0x000fce0000000f00 */
[----:B------:R-:W-:Y:S05]  /*3a30*/  WARPSYNC.COLLECTIVE R146, `(.L_x_1354) ;  /* 0x0000000092087348 */ /* 0x000fea0003c00000 */
[----:B------:R0:W1:Y:S02]  /*3a40*/  SHFL.BFLY P0, R144, R147, R148, R149 ;  /* 0x0c00009493907389 */ /* 0x0000640000000095 */
[----:B01----:R-:W-:Y:S01]  /*3a50*/  ENDCOLLECTIVE ;  /* 0x000000000000791b */ /* 0x003fe20003800000 */
.L_x_1354:
[----:B------:R-:W-:-:S05]  /*3a60*/  FADD.FTZ R117, R114, R117 ;  /* 0x0000007572757221 */ /* 0x000fca0000010000 */
[----:B------:R-:W-:Y:S02]  /*3a70*/  MOV R147, R117 ;  /* 0x0000007500937202 */ /* 0x000fe40000000f00 */
[----:B------:R-:W-:-:S07]  /*3a80*/  MOV R139, R144 ;  /* 0x00000090008b7202 */ /* 0x000fce0000000f00 */
[----:B------:R-:W-:Y:S05]  /*3a90*/  WARPSYNC.COLLECTIVE R146, `(.L_x_1355) ;  /* 0x0000000092087348 */ /* 0x000fea0003c00000 */
[----:B------:R0:W1:Y:S02]  /*3aa0*/  SHFL.BFLY P0, R144, R147, R148, R149 ;  /* 0x0c00009493907389 */ /* 0x0000640000000095 */
[----:B01----:R-:W-:Y:S01]  /*3ab0*/  ENDCOLLECTIVE ;  /* 0x000000000000791b */ /* 0x003fe20003800000 */
.L_x_1355:
[----:B------:R-:W-:Y:S01]  /*3ac0*/  FADD.FTZ R139, R116, R139 ;  /* 0x0000008b748b7221 */ /* 0x000fe20000010000 */
[----:B------:R-:W-:-:S04]  /*3ad0*/  HFMA2.MMA R148, -RZ, RZ, 0, 4.76837158203125e-07 ;  /* 0x00000008ff947435 */ /* 0x000fc800000001ff */
[----:B------:R-:W-:Y:S02]  /*3ae0*/  MOV R147, R139 ;  /* 0x0000008b00937202 */ /* 0x000fe40000000f00 */
[----:B------:R-:W-:-:S07]  /*3af0*/  MOV R142, R144 ;  /* 0x00000090008e7202 */ /* 0x000fce0000000f00 */
[----:B------:R-:W-:Y:S05]  /*3b00*/  WARPSYNC.COLLECTIVE R146, `(.L_x_1356) ;  /* 0x0000000092087348 */ /* 0x000fea0003c00000 */
[----:B------:R0:W1:Y:S02]  /*3b10*/  SHFL.BFLY P0, R144, R147, R148, R149 ;  /* 0x0c00009493907389 */ /* 0x0000640000000095 */
[----:B01----:R-:W-:Y:S01]  /*3b20*/  ENDCOLLECTIVE ;  /* 0x000000000000791b */ /* 0x003fe20003800000 */
.L_x_1356:
[----:B------:R-:W-:-:S05]  /*3b30*/  FADD.FTZ R142, R117, R142 ;  /* 0x0000008e758e7221 */ /* 0x000fca0000010000 */
[----:B------:R-:W-:Y:S02]  /*3b40*/  MOV R147, R142 ;  /* 0x0000008e00937202 */ /* 0x000fe40000000f00 */
[----:B------:R-:W-:-:S07]  /*3b50*/  MOV R140, R144 ;  /* 0x00000090008c7202 */ /* 0x000fce0000000f00 */
[----:B------:R-:W-:Y:S05]  /*3b60*/  WARPSYNC.COLLECTIVE R146, `(.L_x_1357) ;  /* 0x0000000092087348 */ /* 0x000fea0003c00000 */
[----:B------:R0:W1:Y:S02]  /*3b70*/  SHFL.BFLY P0, R144, R147, R148, R149 ;  /* 0x0c00009493907389 */ /* 0x0000640000000095 */
[----:B01----:R-:W-:Y:S01]  /*3b80*/  ENDCOLLECTIVE ;  /* 0x000000000000791b */ /* 0x003fe20003800000 */
.L_x_1357:
[----:B------:R-:W-:Y:S01]  /*3b90*/  FADD.FTZ R140, R139, R140 ;  /* 0x0000008c8b8c7221 */ /* 0x000fe20000010000 */
[----:B------:R-:W-:-:S04]  /*3ba0*/  HFMA2.MMA R148, -RZ, RZ, 0, 9.5367431640625e-07 ;  /* 0x00000010ff947435 */ /* 0x000fc800000001ff */
[----:B------:R-:W-:Y:S02]  /*3bb0*/  MOV R147, R140 ;  /* 0x0000008c00937202 */ /* 0x000fe40000000f00 */
[----:B------:R-:W-:-:S07]  /*3bc0*/  MOV R137, R144 ;  /* 0x0000009000897202 */ /* 0x000fce0000000f00 */
[----:B------:R-:W-:Y:S05]  /*3bd0*/  WARPSYNC.COLLECTIVE R146, `(.L_x_1358) ;  /* 0x0000000092087348 */ /* 0x000fea0003c00000 */
[----:B------:R0:W1:Y:S02]  /*3be0*/  SHFL.BFLY P0, R144, R147, R148, R149 ;  /* 0x0c00009493907389 */ /* 0x0000640000000095 */
[----:B01----:R-:W-:Y:S01]  /*3bf0*/  ENDCOLLECTIVE ;  /* 0x000000000000791b */ /* 0x003fe20003800000 */
.L_x_1358:
[----:B------:R-:W-:-:S05]  /*3c00*/  FADD.FTZ R143, R142, R137 ;  /* 0x000000898e8f7221 */ /* 0x000fca0000010000 */
[----:B------:R-:W-:Y:S02]  /*3c10*/  MOV R147, R143 ;  /* 0x0000008f00937202 */ /* 0x000fe40000000f00 */
[----:B------:R-:W-:-:S07]  /*3c20*/  MOV R145, R144 ;  /* 0x0000009000917202 */ /* 0x000fce0000000f00 */
[----:B------:R-:W-:Y:S05]  /*3c30*/  WARPSYNC.COLLECTIVE R146, `(.L_x_1359) ;  /* 0x0000000092087348 */ /* 0x000fea0003c00000 */
[----:B------:R0:W1:Y:S02]  /*3c40*/  SHFL.BFLY P0, R144, R147, R148, R149 ;  /* 0x0c00009493907389 */ /* 0x0000640000000095 */
[----:B01----:R-:W-:Y:S01]  /*3c50*/  ENDCOLLECTIVE ;  /* 0x000000000000791b */ /* 0x003fe20003800000 */
.L_x_1359:
[----:B------:R-:W-:Y:S05]  /*3c60*/  BRA `(.L_x_1360) ;  /* 0xffffffd400d87947 */ /* 0x000fea000383ffff */
.L_x_1361:
        /* <DEDUP_REMOVED lines=9> */
.L_x_9099:


//--------------------- .text._ZN10layer_norm13ln_bwd_kernelINS_13Kernel_traitsI6__halfS2_S2_S2_fjLj512ELj1ELj4ELj1ELj16ENS_18Kernel_traits_baseILj512ES2_S2_S2_S2_fjLj128EEEEELb1ELb0ELb0ELb0EEEvNS_9BwdParamsE --------------------------
	.section	.text._ZN10layer_norm13ln_bwd_kernelINS_13Kernel_traitsI6__halfS2_S2_S2_fjLj512ELj1ELj4ELj1ELj16ENS_18Kernel_traits_baseILj512ES2_S2_S2_S2_fjLj128EEEEELb1ELb0ELb0ELb0EEEvNS_9BwdParamsE,"ax",@progbits
	.align	128
        .global         _ZN10layer_norm13ln_bwd_kernelINS_13Kernel_traitsI6__halfS2_S2_S2_fjLj512ELj1ELj4ELj1ELj16ENS_18Kernel_traits_baseILj512ES2_S2_S2_S2_fjLj128EEEEELb1ELb0ELb0ELb0EEEvNS_9BwdParamsE
        .type           _ZN10layer_norm13ln_bwd_kernelINS_13Kernel_traitsI6__halfS2_S2_S2_fjLj512ELj1ELj4ELj1ELj16ENS_18Kernel_traits_baseILj512ES2_S2_S2_S2_fjLj128EEEEELb1ELb0ELb0ELb0EEEvNS_9BwdParamsE,@function
        .size           _ZN10layer_norm13ln_bwd_kernelINS_13Kernel_traitsI6__halfS2_S2_S2_fjLj512ELj1ELj4ELj1ELj16ENS_18Kernel_traits_baseILj512ES2_S2_S2_S2_fjLj128EEEEELb1ELb0ELb0ELb0EEEvNS_9BwdParamsE,(.L_x_9100 - _ZN10layer_norm13ln_bwd_kernelINS_13Kernel_traitsI6__halfS2_S2_S2_fjLj512ELj1ELj4ELj1ELj16ENS_18Kernel_traits_baseILj512ES2_S2_S2_S2_fjLj128EEEEELb1ELb0ELb0ELb0EEEvNS_9BwdParamsE)
        .other          _ZN10layer_norm13ln_bwd_kernelINS_13Kernel_traitsI6__halfS2_S2_S2_fjLj512ELj1ELj4ELj1ELj16ENS_18Kernel_traits_baseILj512ES2_S2_S2_S2_fjLj128EEEEELb1ELb0ELb0ELb0EEEvNS_9BwdParamsE,@"STO_CUDA_ENTRY STV_DEFAULT"
_ZN10layer_norm13ln_bwd_kernelINS_13Kernel_traitsI6__halfS2_S2_S2_fjLj512ELj1ELj4ELj1ELj16ENS_18Kernel_traits_baseILj512ES2_S2_S2_S2_fjLj128EEEEELb1ELb0ELb0ELb0EEEvNS_9BwdParamsE:
.text._ZN10layer_norm13ln_bwd_kernelINS_13Kernel_traitsI6__halfS2_S2_S2_fjLj512ELj1ELj4ELj1ELj16ENS_18Kernel_traits_baseILj512ES2_S2_S2_S2_fjLj128EEEEELb1ELb0ELb0ELb0EEEvNS_9BwdParamsE:
        /* <DEDUP_REMOVED lines=72> */
.L_x_1373:
        /* <DEDUP_REMOVED lines=18> */
[----:B------:R-:W-:Y:S02]  /*05a0*/  MOV R76, 0x3f800000 ;  /* 0x3f800000004c7802 */ /* 0x000fe40000000f00 */
[----:B------:R-:W-:Y:S02]  /*05b0*/  MOV R117, RZ ;  /* 0x000000ff00757202 */ /* 0x000fe40000000f00 */
[----:B------:R-:W-:-:S02]  /*05c0*/  MOV R114, RZ ;  /* 0x000000ff00727202 */ /* 0x000fc40000000f00 */
        /* <DEDUP_REMOVED lines=17> */
[----:B------:R-:W-:Y:S01]  /*06e0*/  IADD3 R115, R74, 0x20, RZ ;  /* 0x000000204a737810 */ /* 0x000fe20007ffe0ff */
[--C-:B--2---:R-:W-:Y:S02]  /*06f0*/  HADD2.F32 R84, -RZ, R68.reuse.H0_H0 ;  /* 0x20000044ff547230 */ /* 0x104fe40000004100 */
[----:B------:R-:W-:Y:S02]  /*0700*/  HADD2.F32 R86, -RZ, R68.H1_H1 ;  /* 0x30000044ff567230 */ /* 0x000fe40000004100 */
[--C-:B------:R-:W-:Y:S02]  /*0710*/  HADD2.F32 R90, -RZ, R69.reuse.H1_H1 ;  /* 0x30000045ff5a7230 */ /* 0x100fe40000004100 */
[C---:B------:R-:W-:Y:S01]  /*0720*/  FADD.FTZ R84, -R113.reuse, R84 ;  /* 0x0000005471547221 */ /* 0x040fe20000010100 */
[----:B------:R-:W-:Y:S02]  /*0730*/  HADD2.F32 R88, -RZ, R69.H0_H0 ;  /* 0x20000045ff587230 */ /* 0x000fe40000004100 */
[----:B0-----:R-:W-:Y:S01]  /*0740*/  FADD.FTZ R78, -R113, R86 ;  /* 0x00000056714e7221 */ /* 0x001fe20000010100 */
[----:B------:R-:W-:-:S02]  /*0750*/  HADD2.F32 R92, -RZ, R70.H0_H0 ;  /* 0x20000046ff5c7230 */ /* 0x000fc40000004100 */
[----:B------:R-:W-:Y:S01]  /*0760*/  FADD.FTZ R86, -R113, R90 ;  /* 0x0000005a71567221 */ /* 0x000fe20000010100 */
[----:B------:R-:W-:Y:S02]  /*0770*/  HADD2.F32 R96, -RZ, R70.H1_H1 ;  /* 0x30000046ff607230 */ /* 0x000fe40000004100 */
[--C-:B------:R-:W-:Y:S02]  /*0780*/  HADD2.F32 R70, -RZ, R71.reuse.H0_H0 ;  /* 0x20000047ff467230 */ /* 0x100fe40000004100 */
[----:B------:R-:W-:Y:S02]  /*0790*/  HADD2.F32 R68, -RZ, R71.H1_H1 ;  /* 0x30000047ff447230 */ /* 0x000fe40000004100 */
[C---:B-----5:R-:W-:Y:S01]  /*07a0*/  FMUL.FTZ R3, R75.reuse, R84 ;  /* 0x000000544b037220 */ /* 0x060fe20000410000 */
[--C-:B---3--:R-:W-:Y:S02]  /*07b0*/  HADD2.F32 R69, -RZ, R64.reuse.H0_H0 ;  /* 0x20000040ff457230 */ /* 0x108fe40000004100 */
[----:B------:R-:W-:Y:S01]  /*07c0*/  FMUL.FTZ R78, R75, R78 ;  /* 0x0000004e4b4e7220 */ /* 0x000fe20000410000 */
[----:B------:R-:W-:-:S02]  /*07d0*/  HADD2.F32 R64, -RZ, R64.H1_H1 ;  /* 0x30000040ff407230 */ /* 0x000fc40000004100 */
[----:B------:R-:W-:Y:S01]  /*07e0*/  FADD.FTZ R92, -R113, R92 ;  /* 0x0000005c715c7221 */ /* 0x000fe20000010100 */
[--C-:B------:R-:W-:Y:S02]  /*07f0*/  HADD2.F32 R71, -RZ, R65.reuse.H0_H0 ;  /* 0x20000041ff477230 */ /* 0x100fe40000004100 */
[----:B------:R-:W-:Y:S01]  /*0800*/  FMUL.FTZ R84, R17, R69 ;  /* 0x0000004511547220 */ /* 0x000fe20000410000 */
[----:B------:R-:W-:Y:S02]  /*0810*/  HADD2.F32 R65, -RZ, R65.H1_H1 ;  /* 0x30000041ff417230 */ /* 0x000fe40000004100 */
[----:B------:R-:W-:Y:S01]  /*0820*/  FMUL.FTZ R86, R75, R86 ;  /* 0x000000564b567220 */ /* 0x000fe20000410000 */
[----:B------:R-:W-:Y:S01]  /*0830*/  FADD.FTZ R37, R37, R64 ;  /* 0x0000004025257221 */ /* 0x000fe20000010000 */
[-C--:B------:R-:W-:Y:S01]  /*0840*/  FFMA.FTZ R21, R78, R64.reuse, R21 ;  /* 0x000000404e157223 */ /* 0x080fe20000010015 */
[----:B------:R-:W-:Y:S01]  /*0850*/  FMUL.FTZ R79, R16, R64 ;  /* 0x00000040104f7220 */ /* 0x000fe20000410000 */
[----:B------:R-:W-:Y:S01]  /*0860*/  FMUL.FTZ R87, R75, R92 ;  /* 0x0000005c4b577220 */ /* 0x000fe20000410000 */
[----:B------:R-:W-:Y:S01]  /*0870*/  FADD.FTZ R88, -R113, R88 ;  /* 0x0000005871587221 */ /* 0x000fe20000010100 */
[----:B------:R-:W-:Y:S01]  /*0880*/  FADD.FTZ R39, R39, R65 ;  /* 0x0000004127277221 */ /* 0x000fe20000010000 */
[-C--:B------:R-:W-:Y:S01]  /*0890*/  FFMA.FTZ R23, R86, R65.reuse, R23 ;  /* 0x0000004156177223 */ /* 0x080fe20000010017 */
[----:B------:R-:W-:Y:S01]  /*08a0*/  FMUL.FTZ R89, R14, R65 ;  /* 0x000000410e597220 */ /* 0x000fe20000410000 */
[----:B------:R-:W-:Y:S01]  /*08b0*/  FADD.FTZ R92, -R113, R96 ;  /* 0x00000060715c7221 */ /* 0x000fe20000010100 */
[----:B------:R-:W-:Y:S01]  /*08c0*/  FADD.FTZ R64, RZ, R84 ;  /* 0x00000054ff407221 */ /* 0x000fe20000010000 */
[----:B------:R-:W-:Y:S01]  /*08d0*/  FFMA.FTZ R65, R3, R84, RZ ;  /* 0x0000005403417223 */ /* 0x000fe200000100ff */
[----:B------:R-:W-:-:S02]  /*08e0*/  HADD2.F32 R91, -RZ, R66.H0_H0 ;  /* 0x20000042ff5b7230 */ /* 0x000fc40000004100 */
[----:B------:R-:W-:Y:S01]  /*08f0*/  FADD.FTZ R36, R36, R69 ;  /* 0x0000004524247221 */ /* 0x000fe20000010000 */
[----:B------:R-:W-:Y:S02]  /*0900*/  HADD2.F32 R66, -RZ, R66.H1_H1 ;  /* 0x30000042ff427230 */ /* 0x000fe40000004100 */
[----:B------:R-:W-:Y:S01]  /*0910*/  FFMA.FTZ R20, R3, R69, R20 ;  /* 0x0000004503147223 */ /* 0x000fe20000010014 */
        /* <DEDUP_REMOVED lines=16> */
[--C-:B------:R-:W-:Y:S02]  /*0a20*/  HADD2.F32 R94, -RZ, R67.reuse.H0_H0 ;  /* 0x20000043ff5e7230 */ /* 0x100fe40000004100 */
[----:B------:R-:W-:Y:S01]  /*0a30*/  FMUL.FTZ R93, R75, R70 ;  /* 0x000000464b5d7220 */ /* 0x000fe20000410000 */
[----:B------:R-:W-:Y:S01]  /*0a40*/  FADD.FTZ R66, R69, R90 ;  /* 0x0000005a45427221 */ /* 0x000fe20000010000 */
[----:B------:R-:W-:Y:S01]  /*0a50*/  FFMA.FTZ R65, R87, R90, R64 ;  /* 0x0000005a57417223 */ /* 0x000fe20000010040 */
[----:B------:R-:W-:Y:S02]  /*0a60*/  HADD2.F32 R67, -RZ, R67.H1_H1 ;  /* 0x30000043ff437230 */ /* 0x000fe40000004100 */
        /* <DEDUP_REMOVED lines=16> */
.L_x_1365:
[----:B------:R-:W-:Y:S05]  /*0b70*/  BSYNC B1 ;  /* 0x0000000000017941 */ /* 0x000fea0003800000 */
.L_x_1364:
        /* <DEDUP_REMOVED lines=16> */
[--C-:B--2---:R-:W-:Y:S02]  /*0c80*/  HADD2.F32 R108, -RZ, R66.reuse.H0_H0 ;  /* 0x20000042ff6c7230 */ /* 0x104fe40000004100 */
[----:B------:R-:W-:Y:S02]  /*0c90*/  HADD2.F32 R66, -RZ, R66.H1_H1 ;  /* 0x30000042ff427230 */ /* 0x000fe40000004100 */
[----:B------:R-:W-:Y:S02]  /*0ca0*/  HADD2.F32 R100, -RZ, R64.H0_H0 ;  /* 0x20000040ff647230 */ /* 0x000fe40000004100 */
[C---:B------:R-:W-:Y:S01]  /*0cb0*/  FADD.FTZ R110, -R113.reuse, R108 ;  /* 0x0000006c716e7221 */ /* 0x040fe20000010100 */
[--C-:B------:R-:W-:Y:S02]  /*0cc0*/  HADD2.F32 R102, -RZ, R65.reuse.H0_H0 ;  /* 0x20000041ff667230 */ /* 0x100fe40000004100 */
[----:B------:R-:W-:Y:S01]  /*0cd0*/  FADD.FTZ R108, -R113, R66 ;  /* 0x00000042716c7221 */ /* 0x000fe20000010100 */
[----:B------:R-:W-:-:S02]  /*0ce0*/  HADD2.F32 R104, -RZ, R65.H1_H1 ;  /* 0x30000041ff687230 */ /* 0x000fc40000004100 */
[C---:B------:R-:W-:Y:S01]  /*0cf0*/  FADD.FTZ R100, -R113.reuse, R100 ;  /* 0x0000006471647221 */ /* 0x040fe20000010100 */
[----:B------:R-:W-:Y:S02]  /*0d00*/  HADD2.F32 R64, -RZ, R64.H1_H1 ;  /* 0x30000040ff407230 */ /* 0x000fe40000004100 */
[C---:B------:R-:W-:Y:S01]  /*0d10*/  FADD.FTZ R102, -R113.reuse, R102 ;  /* 0x0000006671667221 */ /* 0x040fe20000010100 */
[----:B------:R-:W-:Y:S01]  /*0d20*/  FADD.FTZ R106, -R113, R104 ;  /* 0x00000068716a7221 */ /* 0x000fe20000010100 */
[----:B-----5:R-:W-:Y:S01]  /*0d30*/  FMUL.FTZ R77, R75, R100 ;  /* 0x000000644b4d7220 */ /* 0x020fe20000410000 */
[--C-:B---3--:R-:W-:Y:S02]  /*0d40*/  HADD2.F32 R66, -RZ, R68.reuse.H0_H0 ;  /* 0x20000044ff427230 */ /* 0x108fe40000004100 */
[----:B------:R-:W-:Y:S02]  /*0d50*/  HADD2.F32 R68, -RZ, R68.H1_H1 ;  /* 0x30000044ff447230 */ /* 0x000fe40000004100 */
[----:B0-----:R-:W-:Y:S01]  /*0d60*/  FADD.FTZ R98, -R113, R64 ;  /* 0x0000004071627221 */ /* 0x001fe20000010100 */
[----:B------:R-:W-:-:S02]  /*0d70*/  HADD2.F32 R104, -RZ, R69.H0_H0 ;  /* 0x20000045ff687230 */ /* 0x000fc40000004100 */
[----:B------:R-:W-:Y:S01]  /*0d80*/  FMUL.FTZ R100, R9, R66 ;  /* 0x0000004209647220 */ /* 0x000fe20000410000 */
[----:B------:R-:W-:Y:S02]  /*0d90*/  HADD2.F32 R69, -RZ, R69.H1_H1 ;  /* 0x30000045ff457230 */ /* 0x000fe40000004100 */
[----:B------:R-:W-:Y:S01]  /*0da0*/  FMUL.FTZ R97, R75, R102 ;  /* 0x000000664b617220 */ /* 0x000fe20000410000 */
[----:B------:R-:W-:Y:S01]  /*0db0*/  FADD.FTZ R44, R44, R66 ;  /* 0x000000422c2c7221 */ /* 0x000fe20000010000 */
[----:B------:R-:W-:Y:S01]  /*0dc0*/  FFMA.FTZ R28, R77, R66, R28 ;  /* 0x000000424d1c7223 */ /* 0x000fe2000001001c */
[----:B------:R-:W-:Y:S01]  /*0dd0*/  FMUL.FTZ R102, R75, R106 ;  /* 0x0000006a4b667220 */ /* 0x000fe20000410000 */
[--C-:B------:R-:W-:Y:S02]  /*0de0*/  HADD2.F32 R112, -RZ, R67.reuse.H0_H0 ;  /* 0x20000043ff707230 */ /* 0x100fe40000004100 */
[----:B------:R-:W-:Y:S01]  /*0df0*/  FMUL.FTZ R99, R8, R68 ;  /* 0x0000004408637220 */ /* 0x000fe20000410000 */
[----:B------:R-:W-:-:S02]  /*0e00*/  HADD2.F32 R116, -RZ, R67.H1_H1 ;  /* 0x30000043ff747230 */ /* 0x000fc40000004100 */
[----:B------:R-:W-:Y:S01]  /*0e10*/  FADD.FTZ R66, R117, R100 ;  /* 0x0000006475427221 */ /* 0x000fe20000010000 */
[----:B------:R-:W-:Y:S01]  /*0e20*/  FMUL.FTZ R98, R75, R98 ;  /* 0x000000624b627220 */ /* 0x000fe20000410000 */
        /* <DEDUP_REMOVED lines=9> */
[----:B------:R-:W-:-:S02]  /*0ec0*/  HADD2.F32 R105, -RZ, R70.H0_H0 ;  /* 0x20000046ff697230 */ /* 0x000fc40000004100 */
[----:B------:R-:W-:Y:S01]  /*0ed0*/  FADD.FTZ R45, R45, R68 ;  /* 0x000000442d2d7221 */ /* 0x000fe20000010000 */
[----:B------:R-:W-:Y:S01]  /*0ee0*/  FFMA.FTZ R29, R98, R68, R29 ;  /* 0x00000044621d7223 */ /* 0x000fe2000001001d */
[----:B------:R-:W-:Y:S01]  /*0ef0*/  FADD.FTZ R68, R69, R104 ;  /* 0x0000006845447221 */ /* 0x000fe20000010000 */
[----:B------:R-:W-:Y:S01]  /*0f00*/  FFMA.FTZ R67, R97, R104, R66 ;  /* 0x0000006861437223 */ /* 0x000fe20000010042 */
[----:B------:R-:W-:Y:S01]  /*0f10*/  FADD.FTZ R64, -R113, R112 ;  /* 0x0000007071407221 */ /* 0x000fe20000010100 */
[----:B------:R-:W-:Y:S02]  /*0f20*/  HADD2.F32 R70, -RZ, R70.H1_H1 ;  /* 0x30000046ff467230 */ /* 0x000fe40000004100 */
[----:B------:R-:W-:Y:S01]  /*0f30*/  FMUL.FTZ R103, R75, R110 ;  /* 0x0000006e4b677220 */ /* 0x000fe20000410000 */
[----:B------:R-:W-:Y:S01]  /*0f40*/  FMUL.FTZ R106, R5, R105 ;  /* 0x00000069056a7220 */ /* 0x000fe20000410000 */
[----:B------:R-:W-:Y:S01]  /*0f50*/  FADD.FTZ R69, R68, R101 ;  /* 0x0000006544457221 */ /* 0x000fe20000010000 */
[----:B------:R-:W-:Y:S01]  /*0f60*/  FFMA.FTZ R66, R102, R101, R67 ;  /* 0x0000006566427223 */ /* 0x000fe20000010043 */
[----:B------:R-:W-:-:S02]  /*0f70*/  HADD2.F32 R65, -RZ, R71.H0_H0 ;  /* 0x20000047ff417230 */ /* 0x000fc40000004100 */
[----:B------:R-:W-:Y:S01]  /*0f80*/  FADD.FTZ R48, R48, R105 ;  /* 0x0000006930307221 */ /* 0x000fe20000010000 */
[----:B------:R-:W-:Y:S01]  /*0f90*/  FFMA.FTZ R32, R103, R105, R32 ;  /* 0x0000006967207223 */ /* 0x000fe20000010020 */
        /* <DEDUP_REMOVED lines=8> */
[----:B------:R-:W-:-:S02]  /*1020*/  HADD2.F32 R71, -RZ, R71.H1_H1 ;  /* 0x30000047ff477230 */ /* 0x000fc40000004100 */
[----:B------:R-:W-:Y:S01]  /*1030*/  FADD.FTZ R65, R64, R105 ;  /* 0x0000006940417221 */ /* 0x000fe20000010000 */
[----:B------:R-:W-:Y:S01]  /*1040*/  FADD.FTZ R112, -R113, R116 ;  /* 0x0000007471707221 */ /* 0x000fe20000010100 */
[----:B------:R-:W-:Y:S01]  /*1050*/  FFMA.FTZ R64, R108, R105, R67 ;  /* 0x000000696c407223 */ /* 0x000fe20000010043 */
[-C--:B------:R-:W-:Y:S02]  /*1060*/  FMUL.FTZ R109, R0, R71.reuse ;  /* 0x00000047006d7220 */ /* 0x080fe40000410000 */
        /* <DEDUP_REMOVED lines=9> */
.L_x_1367:
[----:B------:R-:W-:Y:S05]  /*1100*/  BSYNC B1 ;  /* 0x0000000000017941 */ /* 0x000fea0003800000 */
.L_x_1366:
        /* <DEDUP_REMOVED lines=21> */
.L_x_1385:
        /* <DEDUP_REMOVED lines=10> */
[----:B------:R-:W-:Y:S01]  /*1300*/  ISETP.NE.U32.AND P1, PT, RZ, UR16, PT ;  /* 0x00000010ff007c0c */ /* 0x000fe2000bf25070 */
[-CC-:B------:R-:W-:Y:S01]  /*1310*/  FFMA.FTZ R69, R93, R111.reuse, R114.reuse ;  /* 0x0000006f5d457223 */ /* 0x180fe20000010072 */
[----:B------:R-:W-:Y:S01]  /*1320*/  ISETP.NE.AND.EX P2, PT, RZ, UR9, PT, P2 ;  /* 0x00000009ff007c0c */ /* 0x000fe2000bf45320 */
[----:B------:R-:W-:Y:S01]  /*1330*/  FADD.FTZ R64, R90, -R65 ;  /* 0x800000415a407221 */ /* 0x000fe20000010000 */
[-CC-:B------:R-:W-:Y:S01]  /*1340*/  FFMA.FTZ R65, R3, R111.reuse, R114.reuse ;  /* 0x0000006f03417223 */ /* 0x180fe20000010072 */
[----:B------:R-:W-:Y:S01]  /*1350*/  ISETP.NE.AND.EX P1, PT, RZ, UR17, PT, P1 ;  /* 0x00000011ff007c0c */ /* 0x000fe2000bf25310 */
[----:B0-----:R-:W-:Y:S01]  /*1360*/  FADD.FTZ R70, R94, -R69 ;  /* 0x800000455e467221 */ /* 0x001fe20000010000 */
[----:B------:R-:W-:Y:S01]  /*1370*/  FMUL.FTZ R71, R75, R64 ;  /* 0x000000404b477220 */ /* 0x000fe20000410000 */
[----:B------:R-:W-:Y:S01]  /*1380*/  FFMA.FTZ R64, R92, R111, R114 ;  /* 0x0000006f5c407223 */ /* 0x000fe20000010072 */
[----:B------:R-:W-:-:S03]  /*1390*/  LOP3.LUT P6, RZ, R81, 0xff, RZ, 0xc0, !PT ;  /* 0x000000ff51ff7812 */ /* 0x000fc600078cc0ff */
[----:B------:R-:W-:Y:S01]  /*13a0*/  FADD.FTZ R68, R91, -R64 ;  /* 0x800000405b447221 */ /* 0x000fe20000010000 */
[----:B------:R-:W-:Y:S01]  /*13b0*/  FADD.FTZ R64, R84, -R65 ;  /* 0x8000004154407221 */ /* 0x000fe20000010000 */
[C---:B------:R-:W-:Y:S01]  /*13c0*/  FMUL.FTZ R65, R75.reuse, R70 ;  /* 0x000000464b417220 */ /* 0x040fe20000410000 */
[--C-:B------:R-:W-:Y:S02]  /*13d0*/  @P2 HADD2.F32 R66, -RZ, R54.reuse.H0_H0 ;  /* 0x20000036ff422230 */ /* 0x100fe40000004100 */
[C---:B------:R-:W-:Y:S01]  /*13e0*/  FMUL.FTZ R113, R75.reuse, R68 ;  /* 0x000000444b717220 */ /* 0x040fe20000410000 */
[----:B------:R-:W-:Y:S02]  /*13f0*/  @P2 HADD2.F32 R68, -RZ, R54.H1_H1 ;  /* 0x30000036ff442230 */ /* 0x000fe40000004100 */
[----:B------:R-:W-:Y:S01]  /*1400*/  FMUL.FTZ R69, R75, R64 ;  /* 0x000000404b457220 */ /* 0x000fe20000410000 */
[----:B------:R-:W-:Y:S02]  /*1410*/  @P2 HADD2.F32 R64, -RZ, R52.H0_H0 ;  /* 0x20000034ff402230 */ /* 0x000fe40000004100 */
[----:B------:R-:W-:Y:S01]  /*1420*/  @P2 FADD.FTZ R71, R71, R66 ;  /* 0x0000004247472221 */ /* 0x000fe20000010000 */
[----:B------:R-:W-:Y:S01]  /*1430*/  FADD.FTZ R66, R88, -R67 ;  /* 0x8000004358427221 */ /* 0x000fe20000010000 */
[----:B------:R-:W-:Y:S01]  /*1440*/  @P2 FADD.FTZ R113, R113, R68 ;  /* 0x0000004471712221 */ /* 0x000fe20000010000 */
[----:B------:R-:W-:-:S02]  /*1450*/  @P2 HADD2.F32 R116, -RZ, R55.H0_H0 ;  /* 0x20000037ff742230 */ /* 0x000fc40000004100 */
[----:B------:R-:W-:Y:S01]  /*1460*/  @P2 FADD.FTZ R69, R69, R64 ;  /* 0x0000004045452221 */ /* 0x000fe20000010000 */
[----:B------:R-:W-:Y:S01]  /*1470*/  FMUL.FTZ R67, R75, R66 ;  /* 0x000000424b437220 */ /* 0x000fe20000410000 */
[----:B------:R-:W-:Y:S01]  /*1480*/  @P2 HADD2.F32 R66, -RZ, R53.H0_H0 ;  /* 0x20000035ff422230 */ /* 0x000fe20000004100 */
[----:B------:R-:W-:Y:S01]  /*1490*/  @P1 F2FP.F16.F32.PACK_AB R64, RZ, R113 ;  /* 0x00000071ff40123e */ /* 0x000fe200000000ff */
[-C--:B------:R-:W-:Y:S01]  /*14a0*/  FMUL.FTZ R113, R113, R76.reuse ;  /* 0x0000004c71717220 */ /* 0x080fe20000410000 */
[----:B------:R-:W-:Y:S01]  /*14b0*/  @P2 FADD.FTZ R65, R65, R116 ;  /* 0x0000007441412221 */ /* 0x000fe20000010000 */
[----:B------:R-:W-:Y:S02]  /*14c0*/  @P2 HADD2.F32 R118, -RZ, R55.H1_H1 ;  /* 0x30000037ff762230 */ /* 0x000fe40000004100 */
[----:B------:R-:W-:Y:S01]  /*14d0*/  @P2 FADD.FTZ R67, R67, R66 ;  /* 0x0000004243432221 */ /* 0x000fe20000010000 */
[----:B------:R-:W-:Y:S01]  /*14e0*/  FMUL.FTZ R66, R71, R76 ;  /* 0x0000004c47427220 */ /* 0x000fe20000410000 */
[----:B------:R-:W-:Y:S01]  /*14f0*/  FMUL.FTZ R113, R113, UR15 ;  /* 0x0000000f71717c20 */ /* 0x000fe20008410000 */
[----:B------:R-:W-:-:S02]  /*1500*/  @P1 F2FP.F16.F32.PACK_AB R71, RZ, R71 ;  /* 0x00000047ff47123e */ /* 0x000fc400000000ff */
[----:B------:R-:W-:Y:S01]  /*1510*/  FMUL.FTZ R70, R66, UR15 ;  /* 0x0000000f42467c20 */ /* 0x000fe20008410000 */
[----:B------:R-:W-:Y:S02]  /*1520*/  @P1 F2FP.F16.F32.PACK_AB R68, RZ, R67 ;  /* 0x00000043ff44123e */ /* 0x000fe400000000ff */
[----:B------:R-:W-:Y:S01]  /*1530*/  @P1 F2FP.F16.F32.PACK_AB R66, RZ, R69 ;  /* 0x00000045ff42123e */ /* 0x000fe200000000ff */
[----:B------:R-:W-:Y:S01]  /*1540*/  FMUL.FTZ R69, R69, R76 ;  /* 0x0000004c45457220 */ /* 0x000fe20000410000 */
[----:B------:R-:W-:Y:S01]  /*1550*/  FSEL R115, R70, RZ, P6 ;  /* 0x000000ff46737208 */ /* 0x000fe20003000000 */
[-CC-:B------:R-:W-:Y:S01]  /*1560*/  FFMA.FTZ R70, R86, R111.reuse, R114.reuse ;  /* 0x0000006f56467223 */ /* 0x180fe20000010072 */
[----:B------:R-:W-:Y:S01]  /*1570*/  LOP3.LUT P6, RZ, R81, 0xff00, RZ, 0xc0, !PT ;  /* 0x0000ff0051ff7812 */ /* 0x000fe200078cc0ff */
[----:B------:R-:W-:Y:S01]  /*1580*/  FMUL.FTZ R69, R69, UR15 ;  /* 0x0000000f45457c20 */ /* 0x000fe20008410000 */
[----:B------:R-:W-:Y:S01]  /*1590*/  @P1 PRMT R61, R68, 0x7610, R61 ;  /* 0x00007610443d1816 */ /* 0x000fe2000000003d */
[----:B------:R-:W-:Y:S01]  /*15a0*/  FFMA.FTZ R68, R78, R111, R114 ;  /* 0x0000006f4e447223 */ /* 0x000fe20000010072 */
[----:B------:R-:W-:Y:S01]  /*15b0*/  FSEL R116, R113, RZ, P6 ;  /* 0x000000ff71747208 */ /* 0x000fe20003000000 */
[----:B------:R-:W-:Y:S01]  /*15c0*/  FADD.FTZ R70, R89, -R70 ;  /* 0x8000004659467221 */ /* 0x000fe20000010000 */
[----:B------:R-:W-:Y:S01]  /*15d0*/  @P1 PRMT R60, R66, 0x7610, R60 ;  /* 0x00007610423c1816 */ /* 0x000fe2000000003c */
[----:B------:R-:W-:Y:S01]  /*15e0*/  FADD.FTZ R68, R79, -R68 ;  /* 0x800000444f447221 */ /* 0x000fe20000010000 */
[----:B------:R-:W-:Y:S01]  /*15f0*/  F2FP.F16.F32.PACK_AB R66, R116, R115 ;  /* 0x000000737442723e */ /* 0x000fe200000000ff */
[----:B------:R-:W-:Y:S01]  /*1600*/  @P2 HADD2.F32 R116, -RZ, R53.H1_H1 ;  /* 0x30000035ff742230 */ /* 0x000fe20000004100 */
[----:B------:R-:W-:Y:S01]  /*1610*/  @P1 PRMT R62, R71, 0x7610, R62 ;  /* 0x00007610473e1816 */ /* 0x000fe2000000003e */
[C---:B------:R-:W-:Y:S01]  /*1620*/  FMUL.FTZ R113, R75.reuse, R70 ;  /* 0x000000464b717220 */ /* 0x040fe20000410000 */
[----:B------:R-:W-:Y:S01]  /*1630*/  FMUL.FTZ R71, R75, R68 ;  /* 0x000000444b477220 */ /* 0x000fe20000410000 */
[----:B------:R-:W-:Y:S01]  /*1640*/  FFMA.FTZ R68, R96, R111, R114 ;  /* 0x0000006f60447223 */ /* 0x000fe20000010072 */
[----:B------:R-:W-:-:S02]  /*1650*/  @P2 HADD2.F32 R70, -RZ, R52.H1_H1 ;  /* 0x30000034ff462230 */ /* 0x000fc40000004100 */
[----:B------:R-:W-:Y:S01]  /*1660*/  @P2 FADD.FTZ R113, R113, R116 ;  /* 0x0000007471712221 */ /* 0x000fe20000010000 */
[----:B------:R-:W-:Y:S01]  /*1670*/  LOP3.LUT P6, RZ, R80, 0xff0000, RZ, 0xc0, !PT ;  /* 0x00ff000050ff7812 */ /* 0x000fe200078cc0ff */
[----:B------:R-:W-:Y:S01]  /*1680*/  FADD.FTZ R116, R95, -R68 ;  /* 0x800000445f747221 */ /* 0x000fe20000010000 */
[----:B------:R-:W-:Y:S01]  /*1690*/  @P1 PRMT R62, R62, 0x5410, R64 ;  /* 0x000054103e3e1816 */ /* 0x000fe20000000040 */
[----:B------:R-:W-:Y:S01]  /*16a0*/  @P2 FADD.FTZ R71, R71, R70 ;  /* 0x0000004647472221 */ /* 0x000fe20000010000 */
[----:B------:R-:W-:Y:S01]  /*16b0*/  FMUL.FTZ R70, R67, R76 ;  /* 0x0000004c43467220 */ /* 0x000fe20000410000 */
[----:B------:R-:W-:Y:S01]  /*16c0*/  FMUL.FTZ R67, R75, R116 ;  /* 0x000000744b437220 */ /* 0x000fe20000410000 */
[----:B------:R-:W-:Y:S01]  /*16d0*/  @P1 F2FP.F16.F32.PACK_AB R68, RZ, R113 ;  /* 0x00000071ff44123e */ /* 0x000fe200000000ff */
[----:B------:R-:W-:Y:S01]  /*16e0*/  FMUL.FTZ R113, R113, R76 ;  /* 0x0000004c71717220 */ /* 0x000fe20000410000 */
[----:B------:R-:W-:Y:S01]  /*16f0*/  FMUL.FTZ R70, R70, UR15 ;  /* 0x0000000f46467c20 */ /* 0x000fe20008410000 */
[----:B------:R-:W-:Y:S01]  /*1700*/  @P2 FADD.FTZ R67, R67, R118 ;  /* 0x0000007643432221 */ /* 0x000fe20000010000 */
[----:B------:R-:W-:Y:S01]  /*1710*/  ISETP.NE.U32.AND P2, PT, RZ, UR16, PT ;  /* 0x00000010ff007c0c */ /* 0x000fe2000bf45070 */
[----:B------:R-:W-:Y:S01]  /*1720*/  FMUL.FTZ R113, R113, UR15 ;  /* 0x0000000f71717c20 */ /* 0x000fe20008410000 */
[----:B------:R-:W-:-:S02]  /*1730*/  @P1 PRMT R61, R61, 0x5410, R68 ;  /* 0x000054103d3d1816 */ /* 0x000fc40000000044 */
[----:B------:R-:W-:Y:S02]  /*1740*/  FSEL R116, R70, RZ, P6 ;  /* 0x000000ff46747208 */ /* 0x000fe40003000000 */
[----:B------:R-:W-:Y:S02]  /*1750*/  ISETP.NE.AND.EX P2, PT, RZ, UR17, PT, P2 ;  /* 0x00000011ff007c0c */ /* 0x000fe4000bf45320 */
[----:B------:R-:W-:Y:S02]  /*1760*/  LOP3.LUT P6, RZ, R80, 0xff000000, RZ, 0xc0, !PT ;  /* 0xff00000050ff7812 */ /* 0x000fe400078cc0ff */
[----:B------:R-:W-:Y:S02]  /*1770*/  MOV R70, R80 ;  /* 0x0000005000467202 */ /* 0x000fe40000000f00 */
[----:B------:R-:W-:Y:S02]  /*1780*/  FSEL R117, R113, RZ, P6 ;  /* 0x000000ff71757208 */ /* 0x000fe40003000000 */
[----:B------:R-:W-:Y:S01]  /*1790*/  @P1 F2FP.F16.F32.PACK_AB R113, RZ, R71 ;  /* 0x00000047ff71123e */ /* 0x000fe200000000ff */
[----:B------:R-:W-:Y:S01]  /*17a0*/  FMUL.FTZ R71, R71, R76 ;  /* 0x0000004c47477220 */ /* 0x000fe20000410000 */
[----:B------:R-:W-:-:S02]  /*17b0*/  LOP3.LUT P6, RZ, R70, 0xff, RZ, 0xc0, !PT ;  /* 0x000000ff46ff7812 */ /* 0x000fc400078cc0ff */
[----:B------:R-:W-:Y:S01]  /*17c0*/  @P1 F2FP.F16.F32.PACK_AB R115, RZ, R65 ;  /* 0x00000041ff73123e */ /* 0x000fe200000000ff */
[----:B------:R-:W-:Y:S01]  /*17d0*/  FMUL.FTZ R64, R71, UR15 ;  /* 0x0000000f47407c20 */ /* 0x000fe20008410000 */
[----:B------:R-:W-:Y:S01]  /*17e0*/  FSEL R118, R69, RZ, P6 ;  /* 0x000000ff45767208 */ /* 0x000fe20003000000 */
[----:B------:R-:W0:Y:S01]  /*17f0*/  @P2 LDC.64 R70, c[0x0][0x308] ;  /* 0x0000c200ff462b82 */ /* 0x000e220000000a00 */
[-C--:B------:R-:W-:Y:S01]  /*1800*/  FMUL.FTZ R65, R65, R76.reuse ;  /* 0x0000004c41417220 */ /* 0x080fe20000410000 */
[----:B------:R-:W-:Y:S02]  /*1810*/  LOP3.LUT P6, RZ, R80, 0xff00, RZ, 0xc0, !PT ;  /* 0x0000ff0050ff7812 */ /* 0x000fe400078cc0ff */
[----:B------:R-:W-:Y:S01]  /*1820*/  @P1 PRMT R63, R115, 0x7610, R63 ;  /* 0x00007610733f1816 */ /* 0x000fe2000000003f */
[----:B------:R-:W-:Y:S01]  /*1830*/  FMUL.FTZ R65, R65, UR15 ;  /* 0x0000000f41417c20 */ /* 0x000fe20008410000 */
[----:B------:R-:W-:Y:S01]  /*1840*/  @P1 F2FP.F16.F32.PACK_AB R115, RZ, R67 ;  /* 0x00000043ff73123e */ /* 0x000fe200000000ff */
[----:B------:R-:W-:Y:S01]  /*1850*/  FMUL.FTZ R67, R67, R76 ;  /* 0x0000004c43437220 */ /* 0x000fe20000410000 */
[----:B------:R-:W1:Y:S01]  /*1860*/  LDC.64 R68, c[0x0][0x2f8] ;  /* 0x0000be00ff447b82 */ /* 0x000e620000000a00 */
[----:B------:R-:W-:-:S02]  /*1870*/  FSEL R119, R64, RZ, P6 ;  /* 0x000000ff40777208 */ /* 0x000fc40003000000 */
[----:B------:R-:W-:Y:S01]  /*1880*/  LOP3.LUT P6, RZ, R81, 0xff0000, RZ, 0xc0, !PT ;  /* 0x00ff000051ff7812 */ /* 0x000fe200078cc0ff */
[----:B------:R-:W-:Y:S01]  /*1890*/  FMUL.FTZ R67, R67, UR15 ;  /* 0x0000000f43437c20 */ /* 0x000fe20008410000 */
[----:B------:R-:W-:Y:S02]  /*18a0*/  @P1 PRMT R60, R60, 0x5410, R113 ;  /* 0x000054103c3c1816 */ /* 0x000fe40000000071 */
[----:B------:R-:W-:Y:S02]  /*18b0*/  FSEL R120, R65, RZ, P6 ;  /* 0x000000ff41787208 */ /* 0x000fe40003000000 */
[----:B------:R-:W-:Y:S02]  /*18c0*/  LOP3.LUT P6, RZ, R81, 0xff000000, RZ, 0xc0, !PT ;  /* 0xff00000051ff7812 */ /* 0x000fe400078cc0ff */
[----:B------:R-:W-:Y:S02]  /*18d0*/  @P1 PRMT R63, R63, 0x5410, R115 ;  /* 0x000054103f3f1816 */ /* 0x000fe40000000073 */
[----:B------:R-:W-:-:S02]  /*18e0*/  FSEL R67, R67, RZ, P6 ;  /* 0x000000ff43437208 */ /* 0x000fc40003000000 */
[----:B------:R-:W-:Y:S01]  /*18f0*/  F2FP.F16.F32.PACK_AB R65, R117, R116 ;  /* 0x000000747541723e */ /* 0x000fe200000000ff */
[C---:B0-----:R-:W-:Y:S01]  /*1900*/  @P2 IMAD.WIDE.U32 R70, R74.reuse, 0x10, R70 ;  /* 0x000000104a462825 */ /* 0x041fe200078e0046 */
[----:B------:R-:W-:Y:S02]  /*1910*/  F2FP.F16.F32.PACK_AB R64, R119, R118 ;  /* 0x000000767740723e */ /* 0x000fe400000000ff */
[----:B------:R-:W-:Y:S02]  /*1920*/  F2FP.F16.F32.PACK_AB R67, R67, R120 ;  /* 0x000000784343723e */ /* 0x000fe400000000ff */
[----:B------:R2:W-:Y:S01]  /*1930*/  @P2 STG.E.128 desc[UR4][R70.64], R60 ;  /* 0x0000003c46002986 */ /* 0x0005e2000c101d04 */
[C---:B-1----:R-:W-:Y:S01]  /*1940*/  IMAD.WIDE.U32 R68, R74.reuse, 0x10, R68 ;  /* 0x000000104a447825 */ /* 0x042fe200078e0044 */
[----:B------:R-:W-:-:S04]  /*1950*/  IADD3 R74, R74, 0x20, RZ ;  /* 0x000000204a4a7810 */ /* 0x000fc80007ffe0ff */
[----:B------:R2:W-:Y:S03]  /*1960*/  STG.E.128 desc[UR4][R68.64], R64 ;  /* 0x0000004044007986 */ /* 0x0005e6000c101d04 */
.L_x_1370:
[----:B------:R-:W-:Y:S05]  /*1970*/  BSYNC B1 ;  /* 0x0000000000017941 */ /* 0x000fea0003800000 */
.L_x_1369:
[----:B------:R-:W-:Y:S04]  /*1980*/  BSSY B1, `(.L_x_1371) ;  /* 0x000006b000017945 */ /* 0x000fe80003800000 */
[----:B------:R-:W-:Y:S05]  /*1990*/  @!P4 BRA `(.L_x_1372) ;  /* 0x0000000400a4c947 */ /* 0x000fea0003800000 */
[----:B------:R-:W-:Y:S01]  /*19a0*/  ISETP.NE.U32.AND P1, PT, RZ, UR8, PT ;  /* 0x00000008ff007c0c */ /* 0x000fe2000bf25070 */
[-CC-:B--2---:R-:W-:Y:S01]  /*19b0*/  FFMA.FTZ R65, R77, R111.reuse, R114.reuse ;  /* 0x0000006f4d417223 */ /* 0x184fe20000010072 */
[-CC-:B------:R-:W-:Y:S01]  /*19c0*/  FFMA.FTZ R67, R97, R111.reuse, R114.reuse ;  /* 0x0000006f61437223 */ /* 0x180fe20000010072 */
[-CC-:B------:R-:W-:Y:S01]  /*19d0*/  FFMA.FTZ R69, R103, R111.reuse, R114.reuse ;  /* 0x0000006f67457223 */ /* 0x180fe20000010072 */
[----:B------:R-:W-:Y:S01]  /*19e0*/  ISETP.NE.AND.EX P2, PT, RZ, UR9, PT, P1 ;  /* 0x00000009ff007c0c */ /* 0x000fe2000bf45310 */
[----:B------:R-:W-:Y:S01]  /*19f0*/  FADD.FTZ R64, R100, -R65 ;  /* 0x8000004164407221 */ /* 0x000fe20000010000 */
[----:B------:R-:W-:Y:S01]  /*1a00*/  ISETP.NE.U32.AND P1, PT, RZ, UR16, PT ;  /* 0x00000010ff007c0c */ /* 0x000fe2000bf25070 */
[-CC-:B------:R-:W-:Y:S01]  /*1a10*/  FFMA.FTZ R66, R98, R111.reuse, R114.reuse ;  /* 0x0000006f62427223 */ /* 0x180fe20000010072 */
[-CC-:B0-----:R-:W-:Y:S01]  /*1a20*/  FFMA.FTZ R70, R102, R111.reuse, R114.reuse ;  /* 0x0000006f66467223 */ /* 0x181fe20000010072 */
[----:B------:R-:W-:Y:S01]  /*1a30*/  FADD.FTZ R68, R104, -R67 ;  /* 0x8000004368447221 */ /* 0x000fe20000010000 */
[-CC-:B------:R-:W-:Y:S01]  /*1a40*/  FFMA.FTZ R116, R108, R111.reuse, R114.reuse ;  /* 0x0000006f6c747223 */ /* 0x180fe20000010072 */
[-CC-:B------:R-:W-:Y:S01]  /*1a50*/  FFMA.FTZ R71, R107, R111.reuse, R114.reuse ;  /* 0x0000006f6b477223 */ /* 0x180fe20000010072 */
[----:B------:R-:W-:Y:S01]  /*1a60*/  FFMA.FTZ R120, R112, R111, R114 ;  /* 0x0000006f70787223 */ /* 0x000fe20000010072 */
[----:B------:R-:W-:Y:S01]  /*1a70*/  FADD.FTZ R114, R106, -R69 ;  /* 0x800000456a727221 */ /* 0x000fe20000010000 */
[----:B------:R-:W-:Y:S01]  /*1a80*/  FMUL.FTZ R113, R75, R64 ;  /* 0x000000404b717220 */ /* 0x000fe20000410000 */
[----:B------:R-:W-:Y:S01]  /*1a90*/  ISETP.NE.AND.EX P1, PT, RZ, UR17, PT, P1 ;  /* 0x00000011ff007c0c */ /* 0x000fe2000bf25310 */
[----:B------:R-:W-:Y:S01]  /*1aa0*/  FADD.FTZ R66, R99, -R66 ;  /* 0x8000004263427221 */ /* 0x000fe20000010000 */
[----:B------:R-:W-:-:S02]  /*1ab0*/  @P2 HADD2.F32 R64, -RZ, R56.H0_H0 ;  /* 0x20000038ff402230 */ /* 0x000fc40000004100 */
[----:B------:R-:W-:Y:S01]  /*1ac0*/  FADD.FTZ R70, R101, -R70 ;  /* 0x8000004665467221 */ /* 0x000fe20000010000 */
[----:B------:R-:W-:Y:S01]  /*1ad0*/  FMUL.FTZ R121, R75, R68 ;  /* 0x000000444b797220 */ /* 0x000fe20000410000 */
[--C-:B------:R-:W-:Y:S02]  /*1ae0*/  @P2 HADD2.F32 R68, -RZ, R58.reuse.H0_H0 ;  /* 0x2000003aff442230 */ /* 0x100fe40000004100 */
[----:B------:R-:W-:Y:S01]  /*1af0*/  FADD.FTZ R116, R105, -R116 ;  /* 0x8000007469747221 */ /* 0x000fe20000010000 */
[C---:B------:R-:W-:Y:S01]  /*1b00*/  FMUL.FTZ R123, R75.reuse, R114 ;  /* 0x000000724b7b7220 */ /* 0x040fe20000410000 */
[C---:B------:R-:W-:Y:S01]  /*1b10*/  FMUL.FTZ R115, R75.reuse, R66 ;  /* 0x000000424b737220 */ /* 0x040fe20000410000 */
[----:B------:R-:W-:Y:S01]  /*1b20*/  FMUL.FTZ R119, R75, R70 ;  /* 0x000000464b777220 */ /* 0x000fe20000410000 */
[----:B------:R-:W-:Y:S01]  /*1b30*/  @P2 FADD.FTZ R113, R113, R64 ;  /* 0x0000004071712221 */ /* 0x000fe20000010000 */
[----:B------:R-:W-:Y:S02]  /*1b40*/  @P2 HADD2.F32 R70, -RZ, R58.H1_H1 ;  /* 0x3000003aff462230 */ /* 0x000fe40000004100 */
[----:B------:R-:W-:Y:S01]  /*1b50*/  FMUL.FTZ R125, R75, R116 ;  /* 0x000000744b7d7220 */ /* 0x000fe20000410000 */
[----:B------:R-:W-:-:S02]  /*1b60*/  @P2 HADD2.F32 R66, -RZ, R56.H1_H1 ;  /* 0x30000038ff422230 */ /* 0x000fc40000004100 */
[----:B------:R-:W-:Y:S01]  /*1b70*/  @P2 FADD.FTZ R123, R123, R68 ;  /* 0x000000447b7b2221 */ /* 0x000fe20000010000 */
[--C-:B------:R-:W-:Y:S02]  /*1b80*/  @P2 HADD2.F32 R64, -RZ, R57.reuse.H0_H0 ;  /* 0x20000039ff402230 */ /* 0x100fe40000004100 */
[----:B------:R-:W-:Y:S01]  /*1b90*/  FADD.FTZ R118, R110, -R71 ;  /* 0x800000476e767221 */ /* 0x000fe20000010000 */
[----:B------:R-:W-:Y:S01]  /*1ba0*/  FADD.FTZ R120, R109, -R120 ;  /* 0x800000786d787221 */ /* 0x000fe20000010000 */
[----:B------:R-:W-:Y:S01]  /*1bb0*/  @P2 FADD.FTZ R125, R125, R70 ;  /* 0x000000467d7d2221 */ /* 0x000fe20000010000 */
[----:B------:R-:W-:Y:S01]  /*1bc0*/  @P2 FADD.FTZ R115, R115, R66 ;  /* 0x0000004273732221 */ /* 0x000fe20000010000 */
[----:B------:R-:W-:Y:S01]  /*1bd0*/  @P2 FADD.FTZ R121, R121, R64 ;  /* 0x0000004079792221 */ /* 0x000fe20000010000 */
[----:B------:R-:W-:Y:S01]  /*1be0*/  @P2 HADD2.F32 R66, -RZ, R57.H1_H1 ;  /* 0x30000039ff422230 */ /* 0x000fe20000004100 */
[----:B------:R-:W-:Y:S01]  /*1bf0*/  @P1 F2FP.F16.F32.PACK_AB R64, RZ, R123 ;  /* 0x0000007bff40123e */ /* 0x000fe200000000ff */
[----:B------:R-:W-:-:S02]  /*1c00*/  @P2 HADD2.F32 R68, -RZ, R59.H0_H0 ;  /* 0x2000003bff442230 */ /* 0x000fc40000004100 */
[C---:B------:R-:W-:Y:S01]  /*1c10*/  FMUL.FTZ R117, R75.reuse, R118 ;  /* 0x000000764b757220 */ /* 0x040fe20000410000 */
[----:B------:R-:W-:Y:S02]  /*1c20*/  @P2 HADD2.F32 R70, -RZ, R59.H1_H1 ;  /* 0x3000003bff462230 */ /* 0x000fe40000004100 */
[----:B------:R-:W-:Y:S01]  /*1c30*/  FMUL.FTZ R111, R75, R120 ;  /* 0x000000784b6f7220 */ /* 0x000fe20000410000 */
[-C--:B------:R-:W-:Y:S01]  /*1c40*/  FMUL.FTZ R123, R123, R76.reuse ;  /* 0x0000004c7b7b7220 */ /* 0x080fe20000410000 */
[----:B------:R-:W-:Y:S01]  /*1c50*/  @P2 FADD.FTZ R119, R119, R66 ;  /* 0x0000004277772221 */ /* 0x000fe20000010000 */
[----:B------:R-:W-:Y:S01]  /*1c60*/  @P2 FADD.FTZ R117, R117, R68 ;  /* 0x0000004475752221 */ /* 0x000fe20000010000 */
[----:B------:R-:W-:Y:S01]  /*1c70*/  @P2 FADD.FTZ R111, R111, R70 ;  /* 0x000000466f6f2221 */ /* 0x000fe20000010000 */
[----:B------:R-:W-:Y:S01]  /*1c80*/  FMUL.FTZ R116, R123, UR15 ;  /* 0x0000000f7b747c20 */ /* 0x000fe20008410000 */
[----:B------:R-:W-:Y:S01]  /*1c90*/  LOP3.LUT P2, RZ, R83, 0xff, RZ, 0xc0, !PT ;  /* 0x000000ff53ff7812 */ /* 0x000fe2000784c0ff */
[-C--:B------:R-:W-:Y:S01]  /*1ca0*/  FMUL.FTZ R66, R113, R76.reuse ;  /* 0x0000004c71427220 */ /* 0x080fe20000410000 */
[----:B------:R-:W-:Y:S01]  /*1cb0*/  @P1 F2FP.F16.F32.PACK_AB R67, RZ, R125 ;  /* 0x0000007dff43123e */ /* 0x000fe200000000ff */
[-C--:B------:R-:W-:Y:S01]  /*1cc0*/  FMUL.FTZ R125, R125, R76.reuse ;  /* 0x0000004c7d7d7220 */ /* 0x080fe20000410000 */
[----:B------:R-:W-:Y:S01]  /*1cd0*/  FSEL R116, R116, RZ, P2 ;  /* 0x000000ff74747208 */ /* 0x000fe20001000000 */
[-C--:B------:R-:W-:Y:S01]  /*1ce0*/  FMUL.FTZ R75, R115, R76.reuse ;  /* 0x0000004c734b7220 */ /* 0x080fe20000410000 */
[----:B------:R-:W-:Y:S01]  /*1cf0*/  @P1 F2FP.F16.F32.PACK_AB R68, RZ, R113 ;  /* 0x00000071ff44123e */ /* 0x000fe200000000ff */
[-C--:B------:R-:W-:Y:S01]  /*1d00*/  FMUL.FTZ R113, R117, R76.reuse ;  /* 0x0000004c75717220 */ /* 0x080fe20000410000 */
[----:B------:R-:W-:Y:S01]  /*1d10*/  ISETP.NE.U32.AND P2, PT, RZ, UR16, PT ;  /* 0x00000010ff007c0c */ /* 0x000fe2000bf45070 */
[----:B------:R-:W-:Y:S01]  /*1d20*/  FMUL.FTZ R75, R75, UR15 ;  /* 0x0000000f4b4b7c20 */ /* 0x000fe20008410000 */
[----:B------:R-:W-:Y:S01]  /*1d30*/  @P1 F2FP.F16.F32.PACK_AB R65, RZ, R117 ;  /* 0x00000075ff41123e */ /* 0x000fe200000000ff */
[----:B------:R-:W-:Y:S01]  /*1d40*/  FMUL.FTZ R117, R125, UR15 ;  /* 0x0000000f7d757c20 */ /* 0x000fe20008410000 */
[----:B------:R-:W-:Y:S01]  /*1d50*/  @P1 F2FP.F16.F32.PACK_AB R69, RZ, R121 ;  /* 0x00000079ff45123e */ /* 0x000fe200000000ff */
[-C--:B------:R-:W-:Y:S01]  /*1d60*/  FMUL.FTZ R121, R121, R76.reuse ;  /* 0x0000004c79797220 */ /* 0x080fe20000410000 */
[----:B------:R-:W-:Y:S01]  /*1d70*/  LOP3.LUT P6, RZ, R83, 0xff00, RZ, 0xc0, !PT ;  /* 0x0000ff0053ff7812 */ /* 0x000fe200078cc0ff */
[----:B------:R-:W-:Y:S01]  /*1d80*/  FMUL.FTZ R113, R113, UR15 ;  /* 0x0000000f71717c20 */ /* 0x000fe20008410000 */
[----:B------:R-:W-:Y:S01]  /*1d90*/  @P1 F2FP.F16.F32.PACK_AB R70, RZ, R119 ;  /* 0x00000077ff46123e */ /* 0x000fe200000000ff */
[-C--:B------:R-:W-:Y:S01]  /*1da0*/  FMUL.FTZ R119, R119, R76.reuse ;  /* 0x0000004c77777220 */ /* 0x080fe20000410000 */
[----:B------:R-:W-:Y:S01]  /*1db0*/  @P1 F2FP.F16.F32.PACK_AB R71, RZ, R115 ;  /* 0x00000073ff47123e */ /* 0x000fe200000000ff */
[----:B------:R-:W-:Y:S01]  /*1dc0*/  FMUL.FTZ R115, R111, R76 ;  /* 0x0000004c6f737220 */ /* 0x000fe20000410000 */
[----:B------:R-:W-:Y:S01]  /*1dd0*/  ISETP.NE.AND.EX P2, PT, RZ, UR17, PT, P2 ;  /* 0x00000011ff007c0c */ /* 0x000fe2000bf45320 */
[----:B------:R-:W-:Y:S01]  /*1de0*/  FMUL.FTZ R114, R119, UR15 ;  /* 0x0000000f77727c20 */ /* 0x000fe20008410000 */
[----:B------:R-:W-:Y:S01]  /*1df0*/  @P1 F2FP.F16.F32.PACK_AB R76, RZ, R111 ;  /* 0x0000006fff4c123e */ /* 0x000fe200000000ff */
[----:B------:R-:W-:Y:S01]  /*1e00*/  FMUL.FTZ R111, R121, UR15 ;  /* 0x0000000f796f7c20 */ /* 0x000fe20008410000 */
[----:B------:R-:W-:Y:S01]  /*1e10*/  FSEL R117, R117, RZ, P6 ;  /* 0x000000ff75757208 */ /* 0x000fe20003000000 */
[----:B------:R-:W-:Y:S01]  /*1e20*/  FMUL.FTZ R115, R115, UR15 ;  /* 0x0000000f73737c20 */ /* 0x000fe20008410000 */
[----:B------:R-:W-:-:S02]  /*1e30*/  LOP3.LUT P6, RZ, R82, 0xff0000, RZ, 0xc0, !PT ;  /* 0x00ff000052ff7812 */ /* 0x000fc400078cc0ff */
[----:B------:R-:W-:Y:S02]  /*1e40*/  MOV R118, R82 ;  /* 0x0000005200767202 */ /* 0x000fe40000000f00 */
[----:B------:R-:W-:Y:S02]  /*1e50*/  FSEL R111, R111, RZ, P6 ;  /* 0x000000ff6f6f7208 */ /* 0x000fe40003000000 */
[----:B------:R-:W-:Y:S02]  /*1e60*/  LOP3.LUT P6, RZ, R82, 0xff000000, RZ, 0xc0, !PT ;  /* 0xff00000052ff7812 */ /* 0x000fe400078cc0ff */
[----:B------:R-:W-:Y:S02]  /*1e70*/  @P1 PRMT R61, R69, 0x7610, R61 ;  /* 0x00007610453d1816 */ /* 0x000fe4000000003d */
[----:B------:R-:W-:Y:S02]  /*1e80*/  @P1 PRMT R60, R68, 0x7610, R60 ;  /* 0x00007610443c1816 */ /* 0x000fe4000000003c */
[----:B------:R-:W-:Y:S01]  /*1e90*/  FSEL R114, R114, RZ, P6 ;  /* 0x000000ff72727208 */ /* 0x000fe20003000000 */
[----:B------:R-:W0:Y:S01]  /*1ea0*/  @P2 LDC.64 R68, c[0x0][0x308] ;  /* 0x0000c200ff442b82 */ /* 0x000e220000000a00 */
[----:B------:R-:W-:-:S02]  /*1eb0*/  @P1 PRMT R62, R64, 0x7610, R62 ;  /* 0x00007610403e1816 */ /* 0x000fc4000000003e */
[----:B------:R-:W-:Y:S02]  /*1ec0*/  @P1 PRMT R63, R65, 0x7610, R63 ;  /* 0x00007610413f1816 */ /* 0x000fe4000000003f */
[----:B------:R-:W-:Y:S01]  /*1ed0*/  LOP3.LUT P6, RZ, R118, 0xff, RZ, 0xc0, !PT ;  /* 0x000000ff76ff7812 */ /* 0x000fe200078cc0ff */
[----:B------:R-:W-:Y:S01]  /*1ee0*/  FMUL.FTZ R118, R66, UR15 ;  /* 0x0000000f42767c20 */ /* 0x000fe20008410000 */
[----:B------:R-:W-:Y:S01]  /*1ef0*/  F2FP.F16.F32.PACK_AB R66, R117, R116 ;  /* 0x000000747542723e */ /* 0x000fe200000000ff */
[----:B------:R-:W1:Y:S01]  /*1f00*/  LDC.64 R64, c[0x0][0x2f8] ;  /* 0x0000be00ff407b82 */ /* 0x000e620000000a00 */
[----:B------:R-:W-:Y:S02]  /*1f10*/  @P1 PRMT R62, R62, 0x5410, R67 ;  /* 0x000054103e3e1816 */ /* 0x000fe40000000043 */
[----:B------:R-:W-:Y:S02]  /*1f20*/  FSEL R116, R118, RZ, P6 ;  /* 0x000000ff76747208 */ /* 0x000fe40003000000 */
[----:B------:R-:W-:-:S02]  /*1f30*/  LOP3.LUT P6, RZ, R82, 0xff00, RZ, 0xc0, !PT ;  /* 0x0000ff0052ff7812 */ /* 0x000fc400078cc0ff */
[----:B------:R-:W-:Y:S02]  /*1f40*/  @P1 PRMT R61, R61, 0x5410, R70 ;  /* 0x000054103d3d1816 */ /* 0x000fe40000000046 */
[----:B------:R-:W-:Y:S02]  /*1f50*/  FSEL R117, R75, RZ, P6 ;  /* 0x000000ff4b757208 */ /* 0x000fe40003000000 */
[----:B------:R-:W-:Y:S02]  /*1f60*/  LOP3.LUT P6, RZ, R83, 0xff0000, RZ, 0xc0, !PT ;  /* 0x00ff000053ff7812 */ /* 0x000fe400078cc0ff */
[----:B------:R-:W-:Y:S02]  /*1f70*/  @P1 PRMT R60, R60, 0x5410, R71 ;  /* 0x000054103c3c1816 */ /* 0x000fe40000000047 */
[----:B------:R-:W-:Y:S01]  /*1f80*/  FSEL R113, R113, RZ, P6 ;  /* 0x000000ff71717208 */ /* 0x000fe20003000000 */
[----:B0-----:R-:W-:Y:S01]  /*1f90*/  @P2 IMAD.WIDE.U32 R68, R74, 0x10, R68 ;  /* 0x000000104a442825 */ /* 0x001fe200078e0044 */
[----:B------:R-:W-:-:S02]  /*1fa0*/  LOP3.LUT P6, RZ, R83, 0xff000000, RZ, 0xc0, !PT ;  /* 0xff00000053ff7812 */ /* 0x000fc400078cc0ff */
[----:B------:R-:W-:Y:S02]  /*1fb0*/  @P1 PRMT R63, R63, 0x5410, R76 ;  /* 0x000054103f3f1816 */ /* 0x000fe4000000004c */
[----:B------:R-:W-:Y:S01]  /*1fc0*/  FSEL R118, R115, RZ, P6 ;  /* 0x000000ff73767208 */ /* 0x000fe20003000000 */
[----:B-1----:R-:W-:Y:S01]  /*1fd0*/  IMAD.WIDE.U32 R74, R74, 0x10, R64 ;  /* 0x000000104a4a7825 */ /* 0x002fe200078e0040 */
[----:B------:R-:W-:Y:S01]  /*1fe0*/  F2FP.F16.F32.PACK_AB R65, R114, R111 ;  /* 0x0000006f7241723e */ /* 0x000fe200000000ff */
[----:B------:R1:W-:Y:S01]  /*1ff0*/  @P2 STG.E.128 desc[UR4][R68.64], R60 ;  /* 0x0000003c44002986 */ /* 0x0003e2000c101d04 */
[----:B------:R-:W-:Y:S02]  /*2000*/  F2FP.F16.F32.PACK_AB R64, R117, R116 ;  /* 0x000000747540723e */ /* 0x000fe400000000ff */
[----:B------:R-:W-:-:S05]  /*2010*/  F2FP.F16.F32.PACK_AB R67, R118, R113 ;  /* 0x000000717643723e */ /* 0x000fca00000000ff */
[----:B------:R1:W-:Y:S02]  /*2020*/  STG.E.128 desc[UR4][R74.64], R64 ;  /* 0x000000404a007986 */ /* 0x0003e4000c101d04 */
.L_x_1372:
[----:B------:R-:W-:Y:S05]  /*2030*/  BSYNC B1 ;  /* 0x0000000000017941 */ /* 0x000fea0003800000 */
.L_x_1371:
[----:B-12---:R-:W1:Y:S02]  /*2040*/  LDC.64 R64, c[0x0][0x210] ;  /* 0x00008400ff407b82 */ /* 0x006e640000000a00 */
[----:B-1----:R-:W-:-:S04]  /*2050*/  LEA R18, R64, R18, 0x2 ;  /* 0x0000001240127211 */ /* 0x002fc800078e10ff */
[----:B------:R-:W-:-:S13]  /*2060*/  ISETP.GE.AND P1, PT, R18, R65, PT ;  /* 0x000000411200720c */ /* 0x000fda0003f26270 */
[----:B------:R-:W-:Y:S05]  /*2070*/  @!P1 BRA `(.L_x_1373) ;  /* 0xffffffe400009947 */ /* 0x000fea000383ffff */
.L_x_1363:
[----:B------:R-:W-:Y:S05]  /*2080*/  BSYNC B0 ;  /* 0x0000000000007941 */ /* 0x000fea0003800000 */
.L_x_1362:
        /* <DEDUP_REMOVED lines=139> */
.L_x_1368:
        /* <DEDUP_REMOVED lines=8> */
.L_x_1375:
[----:B------:R-:W-:Y:S05]  /*29c0*/  BSYNC B1 ;  /* 0x0000000000017941 */ /* 0x000fea0003800000 */
.L_x_1374:
        /* <DEDUP_REMOVED lines=8> */
.L_x_1376:
[----:B------:R-:W-:Y:S01]  /*2a50*/  FADD.FTZ R64, R64, R117 ;  /* 0x0000007540407221 */ /* 0x000fe20000010000 */
[----:B------:R-:W-:-:S04]  /*2a60*/  HFMA2.MMA R115, -RZ, RZ, 0, 1.1920928955078125e-07 ;  /* 0x00000002ff737435 */ /* 0x000fc800000001ff */
[----:B------:R-:W-:Y:S02]  /*2a70*/  MOV R116, R64 ;  /* 0x0000004000747202 */ /* 0x000fe40000000f00 */
[----:B------:R-:W-:-:S07]  /*2a80*/  MOV R65, R113 ;  /* 0x0000007100417202 */ /* 0x000fce0000000f00 */
[----:B------:R-:W-:Y:S05]  /*2a90*/  WARPSYNC.COLLECTIVE R111, `(.L_x_1377) ;  /* 0x000000006f087348 */ /* 0x000fea0003c00000 */
[----:B------:R0:W1:Y:S02]  /*2aa0*/  SHFL.BFLY P1, R113, R116, R115, R118 ;  /* 0x0c00007374717389 */ /* 0x0000640000020076 */
[----:B01----:R-:W-:Y:S01]  /*2ab0*/  ENDCOLLECTIVE ;  /* 0x000000000000791b */ /* 0x003fe20003800000 */
.L_x_1377:
[----:B------:R-:W-:-:S05]  /*2ac0*/  FADD.FTZ R65, R65, R114 ;  /* 0x0000007241417221 */ /* 0x000fca0000010000 */
[----:B------:R-:W-:Y:S02]  /*2ad0*/  MOV R116, R65 ;  /* 0x0000004100747202 */ /* 0x000fe40000000f00 */
[----:B------:R-:W-:-:S07]  /*2ae0*/  MOV R67, R113 ;  /* 0x0000007100437202 */ /* 0x000fce0000000f00 */
[----:B------:R-:W-:Y:S05]  /*2af0*/  WARPSYNC.COLLECTIVE R111, `(.L_x_1378) ;  /* 0x000000006f087348 */ /* 0x000fea0003c00000 */
[----:B------:R0:W1:Y:S02]  /*2b00*/  SHFL.BFLY P1, R113, R116, R115, R118 ;  /* 0x0c00007374717389 */ /* 0x0000640000020076 */
[----:B01----:R-:W-:Y:S01]  /*2b10*/  ENDCOLLECTIVE ;  /* 0x000000000000791b */ /* 0x003fe20003800000 */
.L_x_1378:
[----:B------:R-:W-:Y:S01]  /*2b20*/  FADD.FTZ R67, R64, R67 ;  /* 0x0000004340437221 */ /* 0x000fe20000010000 */
[----:B------:R-:W-:-:S04]  /*2b30*/  HFMA2.MMA R115, -RZ, RZ, 0, 2.384185791015625e-07 ;  /* 0x00000004ff737435 */ /* 0x000fc800000001ff */
[----:B------:R-:W-:Y:S02]  /*2b40*/  MOV R116, R67 ;  /* 0x0000004300747202 */ /* 0x000fe40000000f00 */
[----:B------:R-:W-:-:S07]  /*2b50*/  MOV R66, R113 ;  /* 0x0000007100427202 */ /* 0x000fce0000000f00 */
[----:B------:R-:W-:Y:S05]  /*2b60*/  WARPSYNC.COLLECTIVE R111, `(.L_x_1379) ;  /* 0x000000006f087348 */ /* 0x000fea0003c00000 */
[----:B------:R0:W1:Y:S02]  /*2b70*/  SHFL.BFLY P1, R113, R116, R115, R118 ;  /* 0x0c00007374717389 */ /* 0x0000640000020076 */
[----:B01----:R-:W-:Y:S01]  /*2b80*/  ENDCOLLECTIVE ;  /* 0x000000000000791b */ /* 0x003fe20003800000 */
.L_x_1379:
[----:B------:R-:W-:-:S05]  /*2b90*/  FADD.FTZ R66, R65, R66 ;  /* 0x0000004241427221 */ /* 0x000fca0000010000 */
[----:B------:R-:W-:Y:S02]  /*2ba0*/  MOV R116, R66 ;  /* 0x0000004200747202 */ /* 0x000fe40000000f00 */
[----:B------:R-:W-:-:S07]  /*2bb0*/  MOV R68, R113 ;  /* 0x0000007100447202 */ /* 0x000fce0000000f00 */
[----:B------:R-:W-:Y:S05]  /*2bc0*/  WARPSYNC.COLLECTIVE R111, `(.L_x_1380) ;  /* 0x000000006f087348 */ /* 0x000fea0003c00000 */
[----:B------:R0:W1:Y:S02]  /*2bd0*/  SHFL.BFLY P1, R113, R116, R115, R118 ;  /* 0x0c00007374717389 */ /* 0x0000640000020076 */
[----:B01----:R-:W-:Y:S01]  /*2be0*/  ENDCOLLECTIVE ;  /* 0x000000000000791b */ /* 0x003fe20003800000 */
.L_x_1380:
[----:B------:R-:W-:Y:S01]  /*2bf0*/  FADD.FTZ R68, R67, R68 ;  /* 0x0000004443447221 */ /* 0x000fe20000010000 */
[----:B------:R-:W-:-:S04]  /*2c00*/  HFMA2.MMA R115, -RZ, RZ, 0, 4.76837158203125e-07 ;  /* 0x00000008ff737435 */ /* 0x000fc800000001ff */
[----:B------:R-:W-:Y:S02]  /*2c10*/  MOV R116, R68 ;  /* 0x0000004400747202 */ /* 0x000fe40000000f00 */
[----:B------:R-:W-:-:S07]  /*2c20*/  MOV R69, R113 ;  /* 0x0000007100457202 */ /* 0x000fce0000000f00 */
[----:B------:R-:W-:Y:S05]  /*2c30*/  WARPSYNC.COLLECTIVE R111, `(.L_x_1381) ;  /* 0x000000006f087348 */ /* 0x000fea0003c00000 */
[----:B------:R0:W1:Y:S02]  /*2c40*/  SHFL.BFLY P1, R113, R116, R115, R118 ;  /* 0x0c00007374717389 */ /* 0x0000640000020076 */
[----:B01----:R-:W-:Y:S01]  /*2c50*/  ENDCOLLECTIVE ;  /* 0x000000000000791b */ /* 0x003fe20003800000 */
.L_x_1381:
[----:B------:R-:W-:-:S05]  /*2c60*/  FADD.FTZ R69, R66, R69 ;  /* 0x0000004542457221 */ /* 0x000fca0000010000 */
[----:B------:R-:W-:Y:S02]  /*2c70*/  MOV R116, R69 ;  /* 0x0000004500747202 */ /* 0x000fe40000000f00 */
[----:B------:R-:W-:-:S07]  /*2c80*/  MOV R71, R113 ;  /* 0x0000007100477202 */ /* 0x000fce0000000f00 */
[----:B------:R-:W-:Y:S05]  /*2c90*/  WARPSYNC.COLLECTIVE R111, `(.L_x_1382) ;  /* 0x000000006f087348 */ /* 0x000fea0003c00000 */
[----:B------:R0:W1:Y:S02]  /*2ca0*/  SHFL.BFLY P1, R113, R116, R115, R118 ;  /* 0x0c00007374717389 */ /* 0x0000640000020076 */
[----:B01----:R-:W-:Y:S01]  /*2cb0*/  ENDCOLLECTIVE ;  /* 0x000000000000791b */ /* 0x003fe20003800000 */
.L_x_1382:
[----:B------:R-:W-:Y:S01]  /*2cc0*/  FADD.FTZ R71, R68, R71 ;  /* 0x0000004744477221 */ /* 0x000fe20000010000 */
[----:B------:R-:W-:-:S04]  /*2cd0*/  HFMA2.MMA R115, -RZ, RZ, 0, 9.5367431640625e-07 ;  /* 0x00000010ff737435 */ /* 0x000fc800000001ff */
[----:B------:R-:W-:Y:S02]  /*2ce0*/  MOV R116, R71 ;  /* 0x0000004700747202 */ /* 0x000fe40000000f00 */
[----:B------:R-:W-:-:S07]  /*2cf0*/  MOV R70, R113 ;  /* 0x0000007100467202 */ /* 0x000fce0000000f00 */
[----:B------:R-:W-:Y:S05]  /*2d00*/  WARPSYNC.COLLECTIVE R111, `(.L_x_1383) ;  /* 0x000000006f087348 */ /* 0x000fea0003c00000 */
[----:B------:R0:W1:Y:S02]  /*2d10*/  SHFL.BFLY P1, R113, R116, R115, R118 ;  /* 0x0c00007374717389 */ /* 0x0000640000020076 */
[----:B01----:R-:W-:Y:S01]  /*2d20*/  ENDCOLLECTIVE ;  /* 0x000000000000791b */ /* 0x003fe20003800000 */
.L_x_1383:
[----:B------:R-:W-:-:S05]  /*2d30*/  FADD.FTZ R70, R69, R70 ;  /* 0x0000004645467221 */ /* 0x000fca0000010000 */
[----:B------:R-:W-:Y:S02]  /*2d40*/  MOV R116, R70 ;  /* 0x0000004600747202 */ /* 0x000fe40000000f00 */
[----:B------:R-:W-:-:S07]  /*2d50*/  MOV R64, R113 ;  /* 0x0000007100407202 */ /* 0x000fce0000000f00 */
[----:B------:R-:W-:Y:S05]  /*2d60*/  WARPSYNC.COLLECTIVE R111, `(.L_x_1384) ;  /* 0x000000006f087348 */ /* 0x000fea0003c00000 */
[----:B------:R0:W1:Y:S02]  /*2d70*/  SHFL.BFLY P1, R113, R116, R115, R118 ;  /* 0x0c00007374717389 */ /* 0x0000640000020076 */
[----:B01----:R-:W-:Y:S01]  /*2d80*/  ENDCOLLECTIVE ;  /* 0x000000000000791b */ /* 0x003fe20003800000 */
.L_x_1384:
[----:B------:R-:W-:Y:S01]  /*2d90*/  MOV R65, R113 ;  /* 0x0000007100417202 */ /* 0x000fe20000000f00 */
[----:B------:R-:W-:Y:S06]  /*2da0*/  BRA `(.L_x_1385) ;  /* 0xffffffe4002c7947 */ /* 0x000fec000383ffff */
.L_x_1386:
        /* <DEDUP_REMOVED lines=13> */
.L_x_9100:


//--------------------- .text._ZN10layer_norm13ln_bwd_kernelINS_13Kernel_traitsI6__halfS2_S2_S2_fjLj512ELj1ELj4ELj1ELj16ENS_18Kernel_traits_baseILj512ES2_S2_S2_S2_fjLj128EEEEELb1ELb0ELb0ELb1EEEvNS_9BwdParamsE --------------------------
	.section	.text._ZN10layer_norm13ln_bwd_kernelINS_13Kernel_traitsI6__halfS2_S2_S2_fjLj512ELj1ELj4ELj1ELj16ENS_18Kernel_traits_baseILj512ES2_S2_S2_S2_fjLj128EEEEELb1ELb0ELb0ELb1EEEvNS_9BwdParamsE,"ax",@progbits
	.align	128
        .global         _ZN10layer_norm13ln_bwd_kernelINS_13Kernel_traitsI6__halfS2_S2_S2_fjLj512ELj1ELj4ELj1ELj16ENS_18Kernel_traits_baseILj512ES2_S2_S2_S2_fjLj128EEEEELb1ELb0ELb0ELb1EEEvNS_9BwdParamsE
        .type           _ZN10layer_norm13ln_bwd_kernelINS_13Kernel_traitsI6__halfS2_S2_S2_fjLj512ELj1ELj4ELj1ELj16ENS_18Kernel_traits_baseILj512ES2_S2_S2_S2_fjLj128EEEEELb1ELb0ELb0ELb1EEEvNS_9BwdParamsE,@function
        .size           _ZN10layer_norm13ln_bwd_kernelINS_13Kernel_traitsI6__halfS2_S2_S2_fjLj512ELj1ELj4ELj1ELj16ENS_18Kernel_traits_baseILj512ES2_S2_S2_S2_fjLj128EEEEELb1ELb0ELb0ELb1EEEvNS_9BwdParamsE,(.L_x_9101 - _ZN10layer_norm13ln_bwd_kernelINS_13Kernel_traitsI6__halfS2_S2_S2_fjLj512ELj1ELj4ELj1ELj16ENS_18Kernel_traits_baseILj512ES2_S2_S2_S2_fjLj128EEEEELb1ELb0ELb0ELb1EEEvNS_9BwdParamsE)
        .other          _ZN10layer_norm13ln_bwd_kernelINS_13Kernel_traitsI6__halfS2_S2_S2_fjLj512ELj1ELj4ELj1ELj16ENS_18Kernel_traits_baseILj512ES2_S2_S2_S2_fjLj128EEEEELb1ELb0ELb0ELb1EEEvNS_9BwdParamsE,@"STO_CUDA_ENTRY STV_DEFAULT"
_ZN10layer_norm13ln_bwd_kernelINS_13Kernel_traitsI6__halfS2_S2_S2_fjLj512ELj1ELj4ELj1ELj16ENS_18Kernel_traits_baseILj512ES2_S2_S2_S2_fjLj128EEEEELb1ELb0ELb0ELb1EEEvNS_9BwdParamsE:
.text._ZN10layer_norm13ln_bwd_kernelINS_13Kernel_traitsI6__halfS2_S2_S2_fjLj512ELj1ELj4ELj1ELj16ENS_18Kernel_traits_baseILj512ES2_S2_S2_S2_fjLj128EEEEELb1ELb0ELb0ELb1EEEvNS_9BwdParamsE:
        /* <DEDUP_REMOVED lines=32> */
.L_x_1388:
        /* <DEDUP_REMOVED lines=26> */
[----:B------:R-:W-:Y:S01]  /*03a0*/  MOV R89, RZ ;  /* 0x000000ff00597202 */ /* 0x000fe20000000f00 */
[--C-:B--2---:R-:W-:Y:S02]  /*03b0*/  HADD2.F32 R70, -RZ, R72.reuse.H0_H0 ;  /* 0x20000048ff467230 */ /* 0x104fe40000004100 */
[----:B------:R-:W-:Y:S02]  /*03c0*/  HADD2.F32 R71, -RZ, R72.H1_H1 ;  /* 0x30000048ff477230 */ /* 0x000fe40000004100 */
[--C-:B---3--:R-:W-:Y:S02]  /*03d0*/  HADD2.F32 R62, -RZ, R4.reuse.H0_H0 ;  /* 0x20000004ff3e7230 */ /* 0x108fe40000004100 */
[----:B------:R-:W-:Y:S02]  /*03e0*/  HADD2.F32 R63, -RZ, R4.H1_H1 ;  /* 0x30000004ff3f7230 */ /* 0x000fe40000004100 */
[--C-:B------:R-:W-:Y:S02]  /*03f0*/  HADD2.F32 R64, -RZ, R5.reuse.H0_H0 ;  /* 0x20000005ff407230 */ /* 0x100fe40000004100 */
[----:B------:R-:W-:Y:S01]  /*0400*/  HADD2.F32 R65, -RZ, R5.H1_H1 ;  /* 0x30000005ff417230 */ /* 0x000fe20000004100 */
[----:B------:R-:W-:Y:S01]  /*0410*/  CS2R R4, SRZ ;  /* 0x0000000000047805 */ /* 0x000fe2000001ff00 */
[----:B------:R-:W-:-:S02]  /*0420*/  HADD2.F32 R66, -RZ, R6.H0_H0 ;  /* 0x20000006ff427230 */ /* 0x000fc40000004100 */
[----:B------:R-:W-:Y:S02]  /*0430*/  HADD2.F32 R67, -RZ, R6.H1_H1 ;  /* 0x30000006ff437230 */ /* 0x000fe40000004100 */
[--C-:B------:R-:W-:Y:S02]  /*0440*/  HADD2.F32 R68, -RZ, R7.reuse.H0_H0 ;  /* 0x20000007ff447230 */ /* 0x100fe40000004100 */
[----:B------:R-:W-:Y:S01]  /*0450*/  HADD2.F32 R69, -RZ, R7.H1_H1 ;  /* 0x30000007ff457230 */ /* 0x000fe20000004100 */
[----:B------:R-:W-:Y:S01]  /*0460*/  CS2R R6, SRZ ;  /* 0x0000000000067805 */ /* 0x000fe2000001ff00 */
[--C-:B------:R-:W-:Y:S02]  /*0470*/  HADD2.F32 R72, -RZ, R73.reuse.H0_H0 ;  /* 0x20000049ff487230 */ /* 0x100fe40000004100 */
[----:B------:R-:W-:Y:S02]  /*0480*/  HADD2.F32 R73, -RZ, R73.H1_H1 ;  /* 0x30000049ff497230 */ /* 0x000fe40000004100 */
[----:B------:R-:W-:-:S02]  /*0490*/  HADD2.F32 R82, -RZ, R74.H0_H0 ;  /* 0x2000004aff527230 */ /* 0x000fc40000004100 */
[----:B------:R-:W-:Y:S02]  /*04a0*/  HADD2.F32 R83, -RZ, R74.H1_H1 ;  /* 0x3000004aff537230 */ /* 0x000fe40000004100 */
[--C-:B------:R-:W-:Y:S02]  /*04b0*/  HADD2.F32 R86, -RZ, R75.reuse.H0_H0 ;  /* 0x2000004bff567230 */ /* 0x100fe40000004100 */
[----:B0-----:R-:W-:-:S07]  /*04c0*/  HADD2.F32 R87, -RZ, R75.H1_H1 ;  /* 0x3000004bff577230 */ /* 0x001fce0000004100 */
.L_x_1392:
        /* <DEDUP_REMOVED lines=10> */
[----:B0-----:R-:W-:-:S04]  /*0570*/  @P0 LEA R50, P1, R61, R36, 0x1 ;  /* 0x000000243d320211 */ /* 0x001fc800078208ff */
[----:B------:R-:W-:-:S03]  /*0580*/  @P0 LEA.HI.X R51, R61, R37, R40, 0x1, P1 ;  /* 0x000000253d330211 */ /* 0x000fc600008f0c28 */
[----:B------:R-:W0:Y:S01]  /*0590*/  LDC.64 R74, c[0x0][0x258] ;  /* 0x00009600ff4a7b82 */ /* 0x000e220000000a00 */
[C---:B-1----:R-:W-:Y:S01]  /*05a0*/  IMAD.WIDE.U32 R36, R93.reuse, 0x10, R44 ;  /* 0x000000105d247825 */ /* 0x042fe200078e002c */
[C---:B------:R-:W-:Y:S01]  /*05b0*/  IADD3 R91, R93.reuse, 0x20, RZ ;  /* 0x000000205d5b7810 */ /* 0x040fe20007ffe0ff */
[----:B------:R-:W4:Y:S04]  /*05c0*/  @P0 LDG.E.U16 R92, desc[UR4][R50.64] ;  /* 0x00000004325c0981 */ /* 0x000f28000c1e1500 */
[----:B------:R-:W4:Y:S01]  /*05d0*/  LDG.E.128 R36, desc[UR4][R36.64] ;  /* 0x0000000424247981 */ /* 0x000f22000c1e1d00 */
[----:B--2---:R-:W-:-:S06]  /*05e0*/  IMAD.WIDE.U32 R40, R93, 0x10, R48 ;  /* 0x000000105d287825 */ /* 0x004fcc00078e0030 */
[----:B------:R-:W2:Y:S01]  /*05f0*/  LDG.E.128 R40, desc[UR4][R40.64] ;  /* 0x0000000428287981 */ /* 0x000ea2000c1e1d00 */
[----:B------:R-:W-:-:S04]  /*0600*/  IMAD.WIDE.U32 R44, R91, 0x10, R44 ;  /* 0x000000105b2c7825 */ /* 0x000fc800078e002c */
[C---:B---3--:R-:W-:Y:S02]  /*0610*/  IMAD.WIDE R80, R61.reuse, 0x4, R46 ;  /* 0x000000043d507825 */ /* 0x048fe400078e022e */
[----:B------:R-:W3:Y:S04]  /*0620*/  LDG.E.128 R44, desc[UR4][R44.64] ;  /* 0x000000042c2c7981 */ /* 0x000ee8000c1e1d00 */
[----:B------:R1:W3:Y:S01]  /*0630*/  LDG.E R90, desc[UR4][R80.64] ;  /* 0x00000004505a7981 */ /* 0x0002e2000c1e1900 */
[----:B0-----:R-:W-:-:S04]  /*0640*/  IMAD.WIDE R84, R61, 0x4, R74 ;  /* 0x000000043d547825 */ /* 0x001fc800078e024a */
[----:B------:R-:W-:Y:S02]  /*0650*/  IMAD.WIDE.U32 R48, R91, 0x10, R48 ;  /* 0x000000105b307825 */ /* 0x000fe400078e0030 */
[----:B------:R0:W3:Y:S01]  /*0660*/  LDG.E R85, desc[UR4][R84.64] ;  /* 0x0000000454557981 */ /* 0x0000e2000c1e1900 */
[----:B-1----:R-:W1:Y:S03]  /*0670*/  LDC.64 R80, c[0x0][0x240] ;  /* 0x00009000ff507b82 */ /* 0x002e660000000a00 */
[----:B------:R-:W3:Y:S01]  /*0680*/  LDG.E.128 R48, desc[UR4][R48.64] ;  /* 0x0000000430307981 */ /* 0x000ee2000c1e1d00 */
[----:B-1----:R-:W-:-:S04]  /*0690*/  IMAD.WIDE.U32 R74, R93, 0x8, R80 ;  /* 0x000000085d4a7825 */ /* 0x002fc800078e0050 */
[----:B------:R-:W-:Y:S02]  /*06a0*/  IMAD.WIDE.U32 R80, R91, 0x8, R80 ;  /* 0x000000085b507825 */ /* 0x000fe400078e0050 */
[----:B------:R-:W5:Y:S04]  /*06b0*/  LDG.E.64 R74, desc[UR4][R74.64] ;  /* 0x000000044a4a7981 */ /* 0x000f68000c1e1b00 */
[----:B------:R-:W5:Y:S01]  /*06c0*/  LDG.E.64 R80, desc[UR4][R80.64] ;  /* 0x0000000450507981 */ /* 0x000f62000c1e1b00 */
[----:B------:R-:W-:-:S04]  /*06d0*/  ISETP.NE.U32.AND P1, PT, RZ, UR10, PT ;  /* 0x0000000aff007c0c */ /* 0x000fc8000bf25070 */
[----:B------:R-:W-:-:S13]  /*06e0*/  ISETP.NE.AND.EX P1, PT, RZ, UR11, PT, P1 ;  /* 0x0000000bff007c0c */ /* 0x000fda000bf25310 */
[----:B------:R-:W1:Y:S01]  /*06f0*/  @P1 LDC.64 R76, c[0x0][0x2c8] ;  /* 0x0000b200ff4c1b82 */ /* 0x000e620000000a00 */
[----:B------:R-:W-:-:S07]  /*0700*/  ISETP.NE.AND P2, PT, R88, RZ, PT ;  /* 0x000000ff5800720c */ /* 0x000fce0003f45270 */
[----:B------:R-:W1:Y:S01]  /*0710*/  @P1 LDC.64 R78, c[0x0][0x2c8] ;  /* 0x0000b200ff4e1b82 */ /* 0x000e620000000a00 */
[----:B0-----:R-:W-:Y:S01]  /*0720*/  MOV R84, 0x3f800000 ;  /* 0x3f80000000547802 */ /* 0x001fe20000000f00 */
[----:B-1----:R-:W-:-:S05]  /*0730*/  @P1 IMAD.WIDE.U32 R76, R91, 0x10, R76 ;  /* 0x000000105b4c1825 */ /* 0x002fca00078e004c */
[----:B------:R0:W5:Y:S01]  /*0740*/  @P1 LDG.E.128 R28, desc[UR4][R76.64] ;  /* 0x000000044c1c1981 */ /* 0x000162000c1e1d00 */
[----:B------:R-:W-:-:S05]  /*0750*/  @P1 IMAD.WIDE.U32 R78, R93, 0x10, R78 ;  /* 0x000000105d4e1825 */ /* 0x000fca00078e004e */
[----:B------:R1:W5:Y:S01]  /*0760*/  @P1 LDG.E.128 R24, desc[UR4][R78.64] ;  /* 0x000000044e181981 */ /* 0x000362000c1e1d00 */
[----:B------:R-:W-:Y:S01]  /*0770*/  UMOV UR6, 0xffffffff ;  /* 0xffffffff00067882 */ /* 0x000fe20000000000 */
[--C-:B----4-:R-:W-:Y:S02]  /*0780*/  HADD2.F32 R122, -RZ, R38.reuse.H0_H0 ;  /* 0x20000026ff7a7230 */ /* 0x110fe40000004100 */
[----:B------:R-:W-:Y:S02]  /*0790*/  HADD2.F32 R120, -RZ, R38.H1_H1 ;  /* 0x30000026ff787230 */ /* 0x000fe40000004100 */
[--C-:B------:R-:W-:Y:S02]  /*07a0*/  HADD2.F32 R118, -RZ, R39.reuse.H0_H0 ;  /* 0x20000027ff767230 */ /* 0x100fe40000004100 */
[----:B------:R-:W-:Y:S02]  /*07b0*/  HADD2.F32 R38, -RZ, R39.H1_H1 ;  /* 0x30000027ff267230 */ /* 0x000fe40000004100 */
[----:B--2---:R-:W-:-:S02]  /*07c0*/  HADD2.F32 R39, -RZ, R43.H0_H0 ;  /* 0x2000002bff277230 */ /* 0x004fc40000004100 */
[----:B------:R-:W-:Y:S02]  /*07d0*/  HADD2.F32 R114, -RZ, R43.H1_H1 ;  /* 0x3000002bff727230 */ /* 0x000fe40000004100 */
[--C-:B------:R-:W-:Y:S02]  /*07e0*/  HADD2.F32 R95, -RZ, R36.reuse.H0_H0 ;  /* 0x20000024ff5f7230 */ /* 0x100fe40000004100 */
[----:B------:R-:W-:Y:S01]  /*07f0*/  HADD2.F32 R96, -RZ, R36.H1_H1 ;  /* 0x30000024ff607230 */ /* 0x000fe20000004100 */
[----:B---3--:R-:W-:Y:S01]  /*0800*/  FSEL R43, R90, RZ, !P2 ;  /* 0x000000ff5a2b7208 */ /* 0x008fe20005000000 */
[----:B------:R-:W-:-:S04]  /*0810*/  HADD2.F32 R98, -RZ, R37.H0_H0 ;  /* 0x20000025ff627230 */ /* 0x000fc80000004100 */
[C---:B------:R-:W-:Y:S01]  /*0820*/  FADD.FTZ R36, -R43.reuse, R95 ;  /* 0x0000005f2b247221 */ /* 0x040fe20000010100 */
[----:B------:R-:W-:Y:S02]  /*0830*/  HADD2.F32 R97, -RZ, R40.H0_H0 ;  /* 0x20000028ff617230 */ /* 0x000fe40000004100 */
[----:B------:R-:W-:Y:S01]  /*0840*/  FADD.FTZ R122, -R43, R122 ;  /* 0x0000007a2b7a7221 */ /* 0x000fe20000010100 */
[----:B------:R-:W-:Y:S01]  /*0850*/  FMUL.FTZ R36, R85, R36 ;  /* 0x0000002455247220 */ /* 0x000fe20000410000 */
[----:B------:R-:W-:Y:S02]  /*0860*/  HADD2.F32 R102, -RZ, R47.H0_H0 ;  /* 0x2000002fff667230 */ /* 0x000fe40000004100 */
[C---:B------:R-:W-:Y:S01]  /*0870*/  FADD.FTZ R96, -R43.reuse, R96 ;  /* 0x000000602b607221 */ /* 0x040fe20000010100 */
[----:B------:R-:W-:Y:S02]  /*0880*/  HADD2.F32 R99, -RZ, R37.H1_H1 ;  /* 0x30000025ff637230 */ /* 0x000fe40000004100 */
[----:B------:R-:W-:Y:S01]  /*0890*/  FADD.FTZ R98, -R43, R98 ;  /* 0x000000622b627221 */ /* 0x000fe20000010100 */
[----:B------:R-:W-:-:S02]  /*08a0*/  HADD2.F32 R47, -RZ, R47.H1_H1 ;  /* 0x3000002fff2f7230 */ /* 0x000fc40000004100 */
[----:B------:R-:W-:Y:S01]  /*08b0*/  FADD.FTZ R60, R97, R60 ;  /* 0x0000003c613c7221 */ /* 0x000fe20000010000 */
[----:B------:R-:W-:Y:S02]  /*08c0*/  @P0 HADD2.F32 R84, -RZ, R92.H0_H0 ;  /* 0x2000005cff540230 */ /* 0x000fe40000004100 */
[-C--:B------:R-:W-:Y:S01]  /*08d0*/  FFMA.FTZ R89, R36, R97.reuse, R89 ;  /* 0x0000006124597223 */ /* 0x080fe20000010059 */
[----:B------:R-:W-:Y:S02]  /*08e0*/  HADD2.F32 R40, -RZ, R40.H1_H1 ;  /* 0x30000028ff287230 */ /* 0x000fe40000004100 */
[----:B------:R-:W-:Y:S01]  /*08f0*/  FMUL.FTZ R97, R62, R97 ;  /* 0x000000613e617220 */ /* 0x000fe20000410000 */
[----:B------:R-:W-:Y:S02]  /*0900*/  HADD2.F32 R37, -RZ, R42.H0_H0 ;  /* 0x2000002aff257230 */ /* 0x000fe40000004100 */
[--C-:B0-----:R-:W-:Y:S02]  /*0910*/  HADD2.F32 R77, -RZ, R49.reuse.H0_H0 ;  /* 0x20000031ff4d7230 */ /* 0x101fe40000004100 */
[----:B------:R-:W-:-:S02]  /*0920*/  HADD2.F32 R108, -RZ, R49.H1_H1 ;  /* 0x30000031ff6c7230 */ /* 0x000fc40000004100 */
[----:B------:R-:W-:Y:S01]  /*0930*/  FMUL.FTZ R49, R85, R122 ;  /* 0x0000007a55317220 */ /* 0x000fe20000410000 */
[--C-:B------:R-:W-:Y:S02]  /*0940*/  HADD2.F32 R94, -RZ, R41.reuse.H0_H0 ;  /* 0x20000029ff5e7230 */ /* 0x100fe40000004100 */
[----:B------:R-:W-:Y:S01]  /*0950*/  FADD.FTZ R118, -R43, R118 ;  /* 0x000000762b767221 */ /* 0x000fe20000010100 */
[----:B------:R-:W-:Y:S02]  /*0960*/  HADD2.F32 R92, -RZ, R41.H1_H1 ;  /* 0x30000029ff5c7230 */ /* 0x000fe40000004100 */
[----:B------:R-:W-:Y:S02]  /*0970*/  HADD2.F32 R116, -RZ, R42.H1_H1 ;  /* 0x3000002aff747230 */ /* 0x000fe40000004100 */
[--C-:B------:R-:W-:Y:S02]  /*0980*/  HADD2.F32 R41, -RZ, R44.reuse.H0_H0 ;  /* 0x2000002cff297230 */ /* 0x100fe40000004100 */
        /* <DEDUP_REMOVED lines=10> */
[-C--:B------:R-:W-:Y:S01]  /*0a30*/  FFMA.FTZ R52, R49, R37.reuse, R52 ;  /* 0x0000002531347223 */ /* 0x080fe20000010034 */
[----:B------:R-:W-:Y:S01]  /*0a40*/  FMUL.FTZ R47, R66, R37 ;  /* 0x00000025422f7220 */ /* 0x000fe20000410000 */
[----:B------:R-:W-:Y:S01]  /*0a50*/  FADD.FTZ R51, RZ, R97 ;  /* 0x00000061ff337221 */ /* 0x000fe20000010000 */
[----:B-1----:R-:W-:-:S02]  /*0a60*/  HADD2.F32 R78, -RZ, R46.H0_H0 ;  /* 0x2000002eff4e7230 */ /* 0x002fc40000004100 */
[----:B------:R-:W-:Y:S01]  /*0a70*/  FMUL.FTZ R37, R85, R118 ;  /* 0x0000007655257220 */ /* 0x000fe20000410000 */
[----:B------:R-:W-:Y:S02]  /*0a80*/  HADD2.F32 R90, -RZ, R46.H1_H1 ;  /* 0x3000002eff5a7230 */ /* 0x000fe40000004100 */
[----:B------:R-:W-:Y:S01]  /*0a90*/  FFMA.FTZ R79, R36, R97, RZ ;  /* 0x00000061244f7223 */ /* 0x000fe200000100ff */
[C---:B------:R-:W-:Y:S01]  /*0aa0*/  FADD.FTZ R46, -R43.reuse, R41 ;  /* 0x000000292b2e7221 */ /* 0x040fe20000010100 */
[----:B------:R-:W-:Y:S01]  /*0ab0*/  FADD.FTZ R42, -R43, R42 ;  /* 0x0000002a2b2a7221 */ /* 0x000fe20000010100 */
[----:B------:R-:W-:Y:S01]  /*0ac0*/  FADD.FTZ R55, R94, R55 ;  /* 0x000000375e377221 */ /* 0x000fe20000010000 */
[----:B------:R-:W-:Y:S01]  /*0ad0*/  FMUL.FTZ R95, R85, R124 ;  /* 0x0000007c555f7220 */ /* 0x000fe20000410000 */
[-C--:B------:R-:W-:Y:S01]  /*0ae0*/  FFMA.FTZ R57, R98, R94.reuse, R57 ;  /* 0x0000005e62397223 */ /* 0x080fe20000010039 */
[--C-:B------:R-:W-:Y:S02]  /*0af0*/  HADD2.F32 R41, -RZ, R48.reuse.H0_H0 ;  /* 0x20000030ff297230 */ /* 0x100fe40000004100 */
[----:B------:R-:W-:Y:S01]  /*0b00*/  FMUL.FTZ R94, R64, R94 ;  /* 0x0000005e405e7220 */ /* 0x000fe20000410000 */
[----:B------:R-:W-:-:S02]  /*0b10*/  HADD2.F32 R112, -RZ, R48.H1_H1 ;  /* 0x30000030ff707230 */ /* 0x000fc40000004100 */
[----:B------:R-:W-:Y:S01]  /*0b20*/  FADD.FTZ R51, R51, R96 ;  /* 0x0000006033337221 */ /* 0x000fe20000010000 */
[----:B------:R-:W-:Y:S01]  /*0b30*/  FADD.FTZ R10, R39, R10 ;  /* 0x0000000a270a7221 */ /* 0x000fe20000010000 */
[-C--:B------:R-:W-:Y:S01]  /*0b40*/  FFMA.FTZ R22, R37, R39.reuse, R22 ;  /* 0x0000002725167223 */ /* 0x080fe20000010016 */
[----:B------:R-:W-:Y:S01]  /*0b50*/  FMUL.FTZ R48, R68, R39 ;  /* 0x0000002744307220 */ /* 0x000fe20000410000 */
[----:B------:R-:W-:Y:S01]  /*0b60*/  FFMA.FTZ R79, R100, R96, R79 ;  /* 0x00000060644f7223 */ /* 0x000fe2000001004f */
[----:B------:R-:W-:Y:S02]  /*0b70*/  HADD2.F32 R110, -RZ, R45.H0_H0 ;  /* 0x2000002dff6e7230 */ /* 0x000fe40000004100 */
[----:B------:R-:W-:Y:S01]  /*0b80*/  FMUL.FTZ R39, R85, R46 ;  /* 0x0000002e55277220 */ /* 0x000fe20000410000 */
[----:B------:R-:W-:Y:S01]  /*0b90*/  FADD.FTZ R54, R92, R54 ;  /* 0x000000365c367221 */ /* 0x000fe20000010000 */
[----:B------:R-:W-:Y:S01]  /*0ba0*/  FFMA.FTZ R56, R95, R92, R56 ;  /* 0x0000005c5f387223 */ /* 0x000fe20000010038 */
[----:B------:R-:W-:Y:S01]  /*0bb0*/  FMUL.FTZ R42, R85, R42 ;  /* 0x0000002a552a7220 */ /* 0x000fe20000410000 */
[----:B------:R-:W-:-:S02]  /*0bc0*/  HADD2.F32 R99, -RZ, R50.H0_H0 ;  /* 0x20000032ff637230 */ /* 0x000fc40000004100 */
[----:B------:R-:W-:Y:S01]  /*0bd0*/  FMUL.FTZ R92, R65, R92 ;  /* 0x0000005c415c7220 */ /* 0x000fe20000410000 */
[----:B------:R-:W-:Y:S02]  /*0be0*/  HADD2.F32 R106, -RZ, R50.H1_H1 ;  /* 0x30000032ff6a7230 */ /* 0x000fe40000004100 */
[----:B------:R-:W-:Y:S01]  /*0bf0*/  FADD.FTZ R51, R51, R94 ;  /* 0x0000005e33337221 */ /* 0x000fe20000010000 */
[----:B------:R-:W-:Y:S01]  /*0c00*/  FFMA.FTZ R50, R98, R94, R79 ;  /* 0x0000005e62327223 */ /* 0x000fe2000001004f */
[----:B------:R-:W-:Y:S01]  /*0c10*/  FADD.FTZ R8, R41, R8 ;  /* 0x0000000829087221 */ /* 0x000fe20000010000 */
[-C--:B------:R-:W-:Y:S01]  /*0c20*/  FFMA.FTZ R20, R39, R41.reuse, R20 ;  /* 0x0000002927147223 */ /* 0x080fe20000010014 */
[----:B------:R-:W-:Y:S01]  /*0c30*/  FMUL.FTZ R46, R70, R41 ;  /* 0x00000029462e7220 */ /* 0x000fe20000410000 */
[----:B------:R-:W-:Y:S01]  /*0c40*/  FADD.FTZ R110, -R43, R110 ;  /* 0x0000006e2b6e7221 */ /* 0x000fe20000010100 */
[----:B------:R-:W-:Y:S01]  /*0c50*/  FADD.FTZ R9, R112, R9 ;  /* 0x0000000970097221 */ /* 0x000fe20000010000 */
[-C--:B------:R-:W-:Y:S01]  /*0c60*/  FFMA.FTZ R21, R42, R112.reuse, R21 ;  /* 0x000000702a157223 */ /* 0x080fe20000010015 */
[----:B------:R-:W-:Y:S01]  /*0c70*/  FMUL.FTZ R41, R71, R112 ;  /* 0x0000007047297220 */ /* 0x000fe20000410000 */
[----:B------:R-:W-:Y:S01]  /*0c80*/  FADD.FTZ R112, R51, R92 ;  /* 0x0000005c33707221 */ /* 0x000fe20000010000 */
[----:B------:R-:W-:Y:S01]  /*0c90*/  FADD.FTZ R120, -R43, R120 ;  /* 0x000000782b787221 */ /* 0x000fe20000010100 */
[----:B------:R-:W-:Y:S01]  /*0ca0*/  FFMA.FTZ R50, R95, R92, R50 ;  /* 0x0000005c5f327223 */ /* 0x000fe20000010032 */
[----:B------:R-:W-:-:S02]  /*0cb0*/  HADD2.F32 R76, -RZ, R45.H1_H1 ;  /* 0x3000002dff4c7230 */ /* 0x000fc40000004100 */
        /* <DEDUP_REMOVED lines=12> */
[C---:B------:R-:W-:Y:S01]  /*0d80*/  FADD.FTZ R76, -R43.reuse, R76 ;  /* 0x0000004c2b4c7221 */ /* 0x040fe20000010100 */
[C---:B------:R-:W-:Y:S01]  /*0d90*/  FADD.FTZ R78, -R43.reuse, R78 ;  /* 0x0000004e2b4e7221 */ /* 0x040fe20000010100 */
[C---:B------:R-:W-:Y:S01]  /*0da0*/  FADD.FTZ R90, -R43.reuse, R90 ;  /* 0x0000005a2b5a7221 */ /* 0x040fe20000010100 */
[----:B------:R-:W-:Y:S01]  /*0db0*/  FADD.FTZ R102, -R43, R102 ;  /* 0x000000662b667221 */ /* 0x000fe20000010100 */
        /* <DEDUP_REMOVED lines=65> */
.L_x_1404:
[----:B-1----:R-:W-:Y:S01]  /*11d0*/  FADD.FTZ R107, R104, R107 ;  /* 0x0000006b686b7221 */ /* 0x002fe20000010000 */
[----:B0-2---:R-:W-:Y:S01]  /*11e0*/  FADD.FTZ R104, R105, R106 ;  /* 0x0000006a69687221 */ /* 0x005fe20000010000 */
[----:B-----5:R-:W-:Y:S01]  /*11f0*/  MOV R105, R74 ;  /* 0x0000004a00697202 */ /* 0x020fe20000000f00 */
[----:B------:R-:W-:Y:S02]  /*1200*/  @P1 HADD2.F32 R108, -RZ, R25.H1_H1 ;  /* 0x30000019ff6c1230 */ /* 0x000fe40000004100 */
[----:B------:R-:W-:Y:S01]  /*1210*/  FMUL.FTZ R107, R107, UR9 ;  /* 0x000000096b6b7c20 */ /* 0x000fe20008410000 */
[----:B------:R-:W-:Y:S01]  /*1220*/  FMUL.FTZ R104, R104, UR9 ;  /* 0x0000000968687c20 */ /* 0x000fe20008410000 */
[----:B------:R-:W-:Y:S02]  /*1230*/  LOP3.LUT P6, RZ, R105, 0xff, RZ, 0xc0, !PT ;  /* 0x000000ff69ff7812 */ /* 0x000fe400078cc0ff */
[----:B------:R-:W-:Y:S02]  /*1240*/  LOP3.LUT P3, RZ, R74, 0xff00, RZ, 0xc0, !PT ;  /* 0x0000ff004aff7812 */ /* 0x000fe4000786c0ff */
[----:B------:R-:W-:-:S02]  /*1250*/  FSEL R111, R107, RZ, !P2 ;  /* 0x000000ff6b6f7208 */ /* 0x000fc40005000000 */
[C---:B------:R-:W-:Y:S02]  /*1260*/  LOP3.LUT P5, RZ, R74.reuse, 0xff0000, RZ, 0xc0, !PT ;  /* 0x00ff00004aff7812 */ /* 0x040fe400078ac0ff */
[----:B------:R-:W-:Y:S01]  /*1270*/  LOP3.LUT P4, RZ, R74, 0xff000000, RZ, 0xc0, !PT ;  /* 0xff0000004aff7812 */ /* 0x000fe2000788c0ff */
[-CC-:B------:R-:W-:Y:S01]  /*1280*/  FFMA.FTZ R36, R36, R104.reuse, R111.reuse ;  /* 0x0000006824247223 */ /* 0x180fe2000001006f */
[-CC-:B------:R-:W-:Y:S01]  /*1290*/  FFMA.FTZ R105, R100, R104.reuse, R111.reuse ;  /* 0x0000006864697223 */ /* 0x180fe2000001006f */
[-CC-:B------:R-:W-:Y:S01]  /*12a0*/  FFMA.FTZ R107, R98, R104.reuse, R111.reuse ;  /* 0x00000068626b7223 */ /* 0x180fe2000001006f */
[----:B------:R-:W-:Y:S01]  /*12b0*/  FFMA.FTZ R95, R95, R104, R111 ;  /* 0x000000685f5f7223 */ /* 0x000fe2000001006f */
[----:B------:R-:W-:Y:S01]  /*12c0*/  FADD.FTZ R36, R97, -R36 ;  /* 0x8000002461247221 */ /* 0x000fe20000010000 */
[----:B------:R-:W-:Y:S01]  /*12d0*/  FADD.FTZ R96, R96, -R105 ;  /* 0x8000006960607221 */ /* 0x000fe20000010000 */
[----:B------:R-:W-:Y:S01]  /*12e0*/  FADD.FTZ R98, R94, -R107 ;  /* 0x8000006b5e627221 */ /* 0x000fe20000010000 */
[----:B------:R-:W-:Y:S01]  /*12f0*/  FADD.FTZ R106, R92, -R95 ;  /* 0x8000005f5c6a7221 */ /* 0x000fe20000010000 */
[----:B------:R-:W-:-:S02]  /*1300*/  @P1 HADD2.F32 R92, -RZ, R24.H0_H0 ;  /* 0x20000018ff5c1230 */ /* 0x000fc40000004100 */
[C---:B------:R-:W-:Y:S01]  /*1310*/  FMUL.FTZ R97, R85.reuse, R36 ;  /* 0x0000002455617220 */ /* 0x040fe20000410000 */
[----:B------:R-:W-:Y:S02]  /*1320*/  @P1 HADD2.F32 R94, -RZ, R24.H1_H1 ;  /* 0x30000018ff5e1230 */ /* 0x000fe40000004100 */
[C---:B------:R-:W-:Y:S01]  /*1330*/  FMUL.FTZ R107, R85.reuse, R96 ;  /* 0x00000060556b7220 */ /* 0x040fe20000410000 */
[----:B------:R-:W-:Y:S02]  /*1340*/  @P1 HADD2.F32 R100, -RZ, R25.H0_H0 ;  /* 0x20000019ff641230 */ /* 0x000fe40000004100 */
[C---:B------:R-:W-:Y:S01]  /*1350*/  FMUL.FTZ R105, R85.reuse, R98 ;  /* 0x0000006255697220 */ /* 0x040fe20000410000 */
[----:B------:R-:W-:Y:S01]  /*1360*/  FMUL.FTZ R109, R85, R106 ;  /* 0x0000006a556d7220 */ /* 0x000fe20000410000 */
[----:B------:R-:W-:Y:S01]  /*1370*/  @P1 FADD.FTZ R97, R97, R92 ;  /* 0x0000005c61611221 */ /* 0x000fe20000010000 */
[----:B------:R-:W-:Y:S01]  /*1380*/  @P1 FADD.FTZ R107, R107, R94 ;  /* 0x0000005e6b6b1221 */ /* 0x000fe20000010000 */
[----:B------:R-:W-:Y:S01]  /*1390*/  @P1 FADD.FTZ R105, R105, R100 ;  /* 0x0000006469691221 */ /* 0x000fe20000010000 */
[----:B------:R-:W-:Y:S01]  /*13a0*/  @P1 FADD.FTZ R109, R109, R108 ;  /* 0x0000006c6d6d1221 */ /* 0x000fe20000010000 */
        /* <DEDUP_REMOVED lines=11> */
[--C-:B------:R-:W-:Y:S01]  /*1460*/  FFMA.FTZ R40, R40, R104, R111.reuse ;  /* 0x0000006828287223 */ /* 0x100fe2000001006f */
[----:B------:R-:W-:Y:S01]  /*1470*/  MOV R36, R80 ;  /* 0x0000005000247202 */ /* 0x000fe20000000f00 */
[-CC-:B------:R-:W-:Y:S01]  /*1480*/  FFMA.FTZ R37, R37, R104.reuse, R111.reuse ;  /* 0x0000006825257223 */ /* 0x180fe2000001006f */
[----:B------:R-:W-:Y:S01]  /*1490*/  FSEL R95, R95, RZ, P3 ;  /* 0x000000ff5f5f7208 */ /* 0x000fe20001800000 */
[-CC-:B------:R-:W-:Y:S01]  /*14a0*/  FFMA.FTZ R44, R44, R104.reuse, R111.reuse ;  /* 0x000000682c2c7223 */ /* 0x180fe2000001006f */
[----:B------:R-:W-:Y:S01]  /*14b0*/  FSEL R92, R92, RZ, P5 ;  /* 0x000000ff5c5c7208 */ /* 0x000fe20002800000 */
[-C--:B------:R-:W-:Y:S01]  /*14c0*/  FFMA.FTZ R103, R103, R104.reuse, R111 ;  /* 0x0000006867677223 */ /* 0x080fe2000001006f */
[----:B------:R-:W-:Y:S01]  /*14d0*/  LOP3.LUT P6, RZ, R75, 0xff00, RZ, 0xc0, !PT ;  /* 0x0000ff004bff7812 */ /* 0x000fe200078cc0ff */
[----:B------:R-:W-:Y:S01]  /*14e0*/  FADD.FTZ R96, R101, -R38 ;  /* 0x8000002665607221 */ /* 0x000fe20000010000 */
[----:B------:R-:W-:Y:S01]  /*14f0*/  LOP3.LUT P3, RZ, R75, 0xff0000, RZ, 0xc0, !PT ;  /* 0x00ff00004bff7812 */ /* 0x000fe2000786c0ff */
[----:B------:R-:W-:Y:S01]  /*1500*/  FADD.FTZ R40, R45, -R40 ;  /* 0x800000282d287221 */ /* 0x000fe20000010000 */
[----:B------:R-:W-:Y:S01]  /*1510*/  LOP3.LUT P5, RZ, R75, 0xff000000, RZ, 0xc0, !PT ;  /* 0xff0000004bff7812 */ /* 0x000fe200078ac0ff */
[----:B------:R-:W-:Y:S01]  /*1520*/  FADD.FTZ R48, R48, -R37 ;  /* 0x8000002530307221 */ /* 0x000fe20000010000 */
[----:B------:R-:W-:Y:S01]  /*1530*/  FSEL R75, R94, RZ, P4 ;  /* 0x000000ff5e4b7208 */ /* 0x000fe20002000000 */
[----:B------:R-:W-:Y:S01]  /*1540*/  @P1 HADD2.F32 R38, -RZ, R26.H0_H0 ;  /* 0x2000001aff261230 */ /* 0x000fe20000004100 */
[----:B------:R-:W-:Y:S01]  /*1550*/  LOP3.LUT P4, RZ, R36, 0xff, RZ, 0xc0, !PT ;  /* 0x000000ff24ff7812 */ /* 0x000fe2000788c0ff */
[----:B------:R-:W-:Y:S01]  /*1560*/  FFMA.FTZ R36, R49, R104, R111 ;  /* 0x0000006831247223 */ /* 0x000fe2000001006f */
[----:B------:R-:W-:Y:S01]  /*1570*/  FADD.FTZ R44, R43, -R44 ;  /* 0x8000002c2b2c7221 */ /* 0x000fe20000010000 */
[----:B------:R-:W-:Y:S01]  /*1580*/  FADD.FTZ R102, R102, -R103 ;  /* 0x8000006766667221 */ /* 0x000fe20000010000 */
[----:B------:R-:W-:Y:S01]  /*1590*/  FMUL.FTZ R103, R85, R48 ;  /* 0x0000003055677220 */ /* 0x000fe20000410000 */
[----:B------:R-:W-:Y:S01]  /*15a0*/  FADD.FTZ R36, R47, -R36 ;  /* 0x800000242f247221 */ /* 0x000fe20000010000 */
[-CC-:B------:R-:W-:Y:S01]  /*15b0*/  FFMA.FTZ R94, R76, R104.reuse, R111.reuse ;  /* 0x000000684c5e7223 */ /* 0x180fe2000001006f */
[-CC-:B------:R-:W-:Y:S01]  /*15c0*/  FFMA.FTZ R39, R39, R104.reuse, R111.reuse ;  /* 0x0000006827277223 */ /* 0x180fe2000001006f */
[----:B------:R-:W-:Y:S01]  /*15d0*/  FFMA.FTZ R42, R42, R104, R111 ;  /* 0x000000682a2a7223 */ /* 0x000fe2000001006f */
[----:B------:R-:W-:Y:S01]  /*15e0*/  FMUL.FTZ R45, R85, R36 ;  /* 0x00000024552d7220 */ /* 0x000fe20000410000 */
[----:B------:R-:W-:-:S02]  /*15f0*/  @P1 HADD2.F32 R36, -RZ, R27.H0_H0 ;  /* 0x2000001bff241230 */ /* 0x000fc40000004100 */
[-CC-:B------:R-:W-:Y:S01]  /*1600*/  FFMA.FTZ R51, R51, R104.reuse, R111.reuse ;  /* 0x0000006833337223 */ /* 0x180fe2000001006f */
[-CC-:B------:R-:W-:Y:S01]  /*1610*/  FFMA.FTZ R79, R79, R104.reuse, R111.reuse ;  /* 0x000000684f4f7223 */ /* 0x180fe2000001006f */
[----:B------:R-:W-:Y:S01]  /*1620*/  @P1 FADD.FTZ R45, R45, R38 ;  /* 0x000000262d2d1221 */ /* 0x000fe20000010000 */
[----:B------:R-:W-:Y:S01]  /*1630*/  FFMA.FTZ R90, R90, R104, R111 ;  /* 0x000000685a5a7223 */ /* 0x000fe2000001006f */
[----:B------:R-:W-:Y:S02]  /*1640*/  @P1 HADD2.F32 R38, -RZ, R27.H1_H1 ;  /* 0x3000001bff261230 */ /* 0x000fe40000004100 */
[----:B------:R-:W-:Y:S01]  /*1650*/  FMUL.FTZ R111, R85, R44 ;  /* 0x0000002c556f7220 */ /* 0x000fe20000410000 */
[----:B------:R-:W-:Y:S01]  /*1660*/  @P1 FADD.FTZ R103, R103, R36 ;  /* 0x0000002467671221 */ /* 0x000fe20000010000 */
[----:B------:R-:W-:Y:S01]  /*1670*/  FADD.FTZ R94, R77, -R94 ;  /* 0x8000005e4d5e7221 */ /* 0x000fe20000010000 */
[----:B------:R-:W-:Y:S01]  /*1680*/  FMUL.FTZ R36, R45, R84 ;  /* 0x000000542d247220 */ /* 0x000fe20000410000 */
[----:B------:R-:W-:Y:S01]  /*1690*/  FADD.FTZ R46, R46, -R39 ;  /* 0x800000272e2e7221 */ /* 0x000fe20000010000 */
[----:B------:R-:W-:Y:S01]  /*16a0*/  FADD.FTZ R76, R41, -R42 ;  /* 0x8000002a294c7221 */ /* 0x000fe20000010000 */
[----:B------:R-:W-:-:S02]  /*16b0*/  @P1 HADD2.F32 R42, -RZ, R26.H1_H1 ;  /* 0x3000001aff2a1230 */ /* 0x000fc40000004100 */
[----:B------:R-:W-:Y:S01]  /*16c0*/  @P1 FADD.FTZ R111, R111, R38 ;  /* 0x000000266f6f1221 */ /* 0x000fe20000010000 */
[C---:B------:R-:W-:Y:S01]  /*16d0*/  FMUL.FTZ R101, R85.reuse, R40 ;  /* 0x0000002855657220 */ /* 0x040fe20000410000 */
[----:B------:R-:W-:Y:S02]  /*16e0*/  @P1 HADD2.F32 R38, -RZ, R29.H1_H1 ;  /* 0x3000001dff261230 */ /* 0x000fe40000004100 */
[----:B------:R-:W-:Y:S01]  /*16f0*/  FADD.FTZ R50, R50, -R51 ;  /* 0x8000003332327221 */ /* 0x000fe20000010000 */
[C---:B------:R-:W-:Y:S01]  /*1700*/  FMUL.FTZ R43, R85.reuse, R94 ;  /* 0x0000005e552b7220 */ /* 0x040fe20000410000 */
[----:B------:R-:W-:Y:S02]  /*1710*/  @P1 HADD2.F32 R40, -RZ, R28.H0_H0 ;  /* 0x2000001cff281230 */ /* 0x000fe40000004100 */
[----:B------:R-:W-:Y:S01]  /*1720*/  FMUL.FTZ R36, R36, UR14 ;  /* 0x0000000e24247c20 */ /* 0x000fe20008410000 */
[----:B------:R-:W-:Y:S01]  /*1730*/  FMUL.FTZ R51, R85, R46 ;  /* 0x0000002e55337220 */ /* 0x000fe20000410000 */
[----:B------:R-:W-:Y:S01]  /*1740*/  FADD.FTZ R78, R78, -R79 ;  /* 0x8000004f4e4e7221 */ /* 0x000fe20000010000 */
[----:B------:R-:W-:Y:S01]  /*1750*/  @P1 FADD.FTZ R101, R101, R42 ;  /* 0x0000002a65651221 */ /* 0x000fe20000010000 */
[----:B------:R-:W-:Y:S01]  /*1760*/  @P1 FADD.FTZ R43, R43, R38 ;  /* 0x000000262b2b1221 */ /* 0x000fe20000010000 */
[----:B------:R-:W-:Y:S01]  /*1770*/  @P1 FADD.FTZ R51, R51, R40 ;  /* 0x0000002833331221 */ /* 0x000fe20000010000 */
[----:B------:R-:W-:Y:S01]  /*1780*/  FSEL R38, R36, RZ, P2 ;  /* 0x000000ff24267208 */ /* 0x000fe20001000000 */
[----:B------:R-:W-:Y:S01]  /*1790*/  @P1 HADD2.F32 R40, -RZ, R30.H0_H0 ;  /* 0x2000001eff281230 */ /* 0x000fe20000004100 */
[----:B------:R-:W-:Y:S01]  /*17a0*/  ISETP.NE.U32.AND P2, PT, RZ, UR12, PT ;  /* 0x0000000cff007c0c */ /* 0x000fe2000bf45070 */
[----:B------:R-:W-:Y:S01]  /*17b0*/  FMUL.FTZ R77, R85, R78 ;  /* 0x0000004e554d7220 */ /* 0x000fe20000410000 */
[-C--:B------:R-:W-:Y:S01]  /*17c0*/  FMUL.FTZ R36, R101, R84.reuse ;  /* 0x0000005465247220 */ /* 0x080fe20000410000 */
[-C--:B------:R-:W-:Y:S01]  /*17d0*/  FMUL.FTZ R37, R103, R84.reuse ;  /* 0x0000005467257220 */ /* 0x080fe20000410000 */
[----:B------:R-:W-:Y:S01]  /*17e0*/  ISETP.NE.AND.EX P2, PT, RZ, UR13, PT, P2 ;  /* 0x0000000dff007c0c */ /* 0x000fe2000bf45320 */
[----:B------:R-:W-:Y:S01]  /*17f0*/  @P1 FADD.FTZ R77, R77, R40 ;  /* 0x000000284d4d1221 */ /* 0x000fe20000010000 */
[----:B------:R-:W-:Y:S01]  /*1800*/  FMUL.FTZ R36, R36, UR14 ;  /* 0x0000000e24247c20 */ /* 0x000fe20008410000 */
[----:B------:R-:W-:Y:S01]  /*1810*/  FMUL.FTZ R40, R111, R84 ;  /* 0x000000546f287220 */ /* 0x000fe20000410000 */
[----:B------:R-:W-:Y:S01]  /*1820*/  FADD.FTZ R90, R99, -R90 ;  /* 0x8000005a635a7221 */ /* 0x000fe20000010000 */
[----:B------:R-:W-:-:S02]  /*1830*/  @P1 HADD2.F32 R42, -RZ, R28.H1_H1 ;  /* 0x3000001cff2a1230 */ /* 0x000fc40000004100 */
[----:B------:R-:W-:Y:S01]  /*1840*/  FMUL.FTZ R37, R37, UR14 ;  /* 0x0000000e25257c20 */ /* 0x000fe20008410000 */
[----:B------:R-:W-:Y:S01]  /*1850*/  FMUL.FTZ R40, R40, UR14 ;  /* 0x0000000e28287c20 */ /* 0x000fe20008410000 */
[----:B------:R-:W-:Y:S01]  /*1860*/  FSEL R113, R36, RZ, P6 ;  /* 0x000000ff24717208 */ /* 0x000fe20003000000 */
[----:B------:R-:W-:Y:S01]  /*1870*/  FMUL.FTZ R36, R51, R84 ;  /* 0x0000005433247220 */ /* 0x000fe20000410000 */
[C---:B------:R-:W-:Y:S01]  /*1880*/  FMUL.FTZ R99, R85.reuse, R76 ;  /* 0x0000004c55637220 */ /* 0x040fe20000410000 */
[----:B------:R-:W-:Y:S01]  /*1890*/  FMUL.FTZ R79, R85, R50 ;  /* 0x00000032554f7220 */ /* 0x000fe20000410000 */
[----:B------:R-:W-:Y:S01]  /*18a0*/  FSEL R115, R40, RZ, P5 ;  /* 0x000000ff28737208 */ /* 0x000fe20002800000 */
[----:B------:R-:W-:Y:S01]  /*18b0*/  FMUL.FTZ R40, R36, UR14 ;  /* 0x0000000e24287c20 */ /* 0x000fe20008410000 */
[----:B------:R-:W-:Y:S01]  /*18c0*/  @P1 FADD.FTZ R99, R99, R42 ;  /* 0x0000002a63631221 */ /* 0x000fe20000010000 */
[----:B------:R-:W-:Y:S01]  /*18d0*/  FSEL R50, R37, RZ, P3 ;  /* 0x000000ff25327208 */ /* 0x000fe20001800000 */
[----:B------:R-:W0:Y:S01]  /*18e0*/  LDC.64 R46, c[0x0][0x2f8] ;  /* 0x0000be00ff2e7b82 */ /* 0x000e220000000a00 */
[----:B------:R-:W-:-:S02]  /*18f0*/  @P1 HADD2.F32 R42, -RZ, R30.H1_H1 ;  /* 0x3000001eff2a1230 */ /* 0x000fc40000004100 */
[C---:B------:R-:W-:Y:S01]  /*1900*/  FMUL.FTZ R41, R85.reuse, R90 ;  /* 0x0000005a55297220 */ /* 0x040fe20000410000 */
[----:B------:R-:W-:Y:S02]  /*1910*/  @P1 HADD2.F32 R44, -RZ, R29.H0_H0 ;  /* 0x2000001dff2c1230 */ /* 0x000fe40000004100 */
[C---:B------:R-:W-:Y:S01]  /*1920*/  FMUL.FTZ R39, R85.reuse, R102 ;  /* 0x0000006655277220 */ /* 0x040fe20000410000 */
[----:B------:R-:W-:Y:S01]  /*1930*/  FMUL.FTZ R85, R85, R96 ;  /* 0x0000006055557220 */ /* 0x000fe20000410000 */
[----:B------:R-:W-:Y:S01]  /*1940*/  @P1 FADD.FTZ R41, R41, R42 ;  /* 0x0000002a29291221 */ /* 0x000fe20000010000 */
[--C-:B------:R-:W-:Y:S01]  /*1950*/  @P1 HADD2.F32 R42, -RZ, R31.reuse.H1_H1 ;  /* 0x3000001fff2a1230 */ /* 0x100fe20000004100 */
[----:B------:R-:W1:Y:S01]  /*1960*/  @P2 LDC.64 R36, c[0x0][0x308] ;  /* 0x0000c200ff242b82 */ /* 0x000e620000000a00 */
[----:B------:R-:W-:Y:S01]  /*1970*/  @P1 FADD.FTZ R79, R79, R44 ;  /* 0x0000002c4f4f1221 */ /* 0x000fe20000010000 */
[----:B------:R-:W-:Y:S01]  /*1980*/  @P1 HADD2.F32 R44, -RZ, R31.H0_H0 ;  /* 0x2000001fff2c1230 */ /* 0x000fe20000004100 */
[----:B------:R-:W-:Y:S01]  /*1990*/  LOP3.LUT P3, RZ, R80, 0xff0000, RZ, 0xc0, !PT ;  /* 0x00ff000050ff7812 */ /* 0x000fe2000786c0ff */
[----:B------:R-:W-:Y:S01]  /*19a0*/  @P1 FADD.FTZ R85, R85, R42 ;  /* 0x0000002a55551221 */ /* 0x000fe20000010000 */
[-C--:B------:R-:W-:Y:S01]  /*19b0*/  FMUL.FTZ R42, R79, R84.reuse ;  /* 0x000000544f2a7220 */ /* 0x080fe20000410000 */
[----:B------:R-:W-:Y:S01]  /*19c0*/  LOP3.LUT P6, RZ, R81, 0xff, RZ, 0xc0, !PT ;  /* 0x000000ff51ff7812 */ /* 0x000fe200078cc0ff */
[----:B------:R-:W-:Y:S01]  /*19d0*/  @P1 FADD.FTZ R39, R39, R44 ;  /* 0x0000002c27271221 */ /* 0x000fe20000010000 */
[----:B------:R-:W2:Y:S01]  /*19e0*/  @P2 LDC.64 R48, c[0x0][0x308] ;  /* 0x0000c200ff302b82 */ /* 0x000ea20000000a00 */
[----:B------:R-:W-:Y:S01]  /*19f0*/  FMUL.FTZ R44, R77, R84 ;  /* 0x000000544d2c7220 */ /* 0x000fe20000410000 */
[----:B------:R-:W-:Y:S01]  /*1a00*/  FMUL.FTZ R42, R42, UR14 ;  /* 0x0000000e2a2a7c20 */ /* 0x000fe20008410000 */
[----:B------:R-:W-:-:S02]  /*1a10*/  @P2 F2FP.F16.F32.PACK_AB R45, RZ, R45 ;  /* 0x0000002dff2d223e */ /* 0x000fc400000000ff */
[----:B------:R-:W-:Y:S01]  /*1a20*/  FMUL.FTZ R44, R44, UR14 ;  /* 0x0000000e2c2c7c20 */ /* 0x000fe20008410000 */
[----:B------:R-:W-:Y:S02]  /*1a30*/  @P2 F2FP.F16.F32.PACK_AB R97, RZ, R97 ;  /* 0x00000061ff61223e */ /* 0x000fe400000000ff */
[----:B------:R-:W-:Y:S02]  /*1a40*/  FSEL R76, R42, RZ, P3 ;  /* 0x000000ff2a4c7208 */ /* 0x000fe40001800000 */
[----:B------:R-:W-:Y:S02]  /*1a50*/  FSEL R42, R44, RZ, P6 ;  /* 0x000000ff2c2a7208 */ /* 0x000fe40003000000 */
[----:B------:R-:W-:Y:S01]  /*1a60*/  @P2 PRMT R34, R45, 0x7610, R34 ;  /* 0x000076102d222816 */ /* 0x000fe20000000022 */
[C---:B0-----:R-:W-:Y:S01]  /*1a70*/  IMAD.WIDE.U32 R44, R93.reuse, 0x10, R46 ;  /* 0x000000105d2c7825 */ /* 0x041fe200078e002e */
[----:B------:R-:W-:Y:S02]  /*1a80*/  @P2 F2FP.F16.F32.PACK_AB R105, RZ, R105 ;  /* 0x00000069ff69223e */ /* 0x000fe400000000ff */
[----:B------:R-:W-:Y:S01]  /*1a90*/  @P2 F2FP.F16.F32.PACK_AB R103, RZ, R103 ;  /* 0x00000067ff67223e */ /* 0x000fe200000000ff */
[----:B-1----:R-:W-:-:S04]  /*1aa0*/  @P2 IMAD.WIDE.U32 R36, R93, 0x10, R36 ;  /* 0x000000105d242825 */ /* 0x002fc800078e0024 */
[----:B------:R-:W-:Y:S01]  /*1ab0*/  FMUL.FTZ R93, R39, R84 ;  /* 0x00000054275d7220 */ /* 0x000fe20000410000 */
[----:B------:R-:W-:Y:S01]  /*1ac0*/  @P2 F2FP.F16.F32.PACK_AB R78, RZ, R51 ;  /* 0x00000033ff4e223e */ /* 0x000fe200000000ff */
[----:B------:R-:W-:Y:S01]  /*1ad0*/  IMAD.WIDE.U32 R46, R91, 0x10, R46 ;  /* 0x000000105b2e7825 */ /* 0x000fe200078e002e */
[----:B------:R-:W-:-:S03]  /*1ae0*/  FSEL R40, R40, RZ, P4 ;  /* 0x000000ff28287208 */ /* 0x000fc60002000000 */
[----:B------:R-:W-:Y:S01]  /*1af0*/  FMUL.FTZ R93, R93, UR14 ;  /* 0x0000000e5d5d7c20 */ /* 0x000fe20008410000 */
[C---:B------:R-:W-:Y:S01]  /*1b00*/  LOP3.LUT P1, RZ, R80.reuse, 0xff00, RZ, 0xc0, !PT ;  /* 0x0000ff0050ff7812 */ /* 0x040fe2000782c0ff */
[----:B--2---:R-:W-:Y:S01]  /*1b10*/  @P2 IMAD.WIDE.U32 R48, R91, 0x10, R48 ;  /* 0x000000105b302825 */ /* 0x004fe200078e0030 */
[----:B------:R-:W-:Y:S02]  /*1b20*/  @P2 F2FP.F16.F32.PACK_AB R91, RZ, R39 ;  /* 0x00000027ff5b223e */ /* 0x000fe400000000ff */
[----:B------:R-:W-:Y:S02]  /*1b30*/  F2FP.F16.F32.PACK_AB R39, R115, R50 ;  /* 0x000000327327723e */ /* 0x000fe400000000ff */
[----:B------:R-:W0:Y:S01]  /*1b40*/  LDC.64 R50, c[0x0][0x210] ;  /* 0x00008400ff327b82 */ /* 0x000e220000000a00 */
[----:B------:R-:W-:Y:S02]  /*1b50*/  LOP3.LUT P5, RZ, R80, 0xff000000, RZ, 0xc0, !PT ;  /* 0xff00000050ff7812 */ /* 0x000fe400078ac0ff */
[----:B------:R-:W-:-:S02]  /*1b60*/  LOP3.LUT P4, RZ, R81, 0xff00, RZ, 0xc0, !PT ;  /* 0x0000ff0051ff7812 */ /* 0x000fc4000788c0ff */
[C---:B------:R-:W-:Y:S02]  /*1b70*/  LOP3.LUT P3, RZ, R81.reuse, 0xff0000, RZ, 0xc0, !PT ;  /* 0x00ff000051ff7812 */ /* 0x040fe4000786c0ff */
[----:B------:R-:W-:Y:S02]  /*1b80*/  LOP3.LUT P6, RZ, R81, 0xff000000, RZ, 0xc0, !PT ;  /* 0xff00000051ff7812 */ /* 0x000fe400078cc0ff */
[----:B------:R-:W-:Y:S02]  /*1b90*/  @P2 F2FP.F16.F32.PACK_AB R107, RZ, R107 ;  /* 0x0000006bff6b223e */ /* 0x000fe400000000ff */
[----:B------:R-:W-:Y:S02]  /*1ba0*/  @P2 F2FP.F16.F32.PACK_AB R109, RZ, R109 ;  /* 0x0000006dff6d223e */ /* 0x000fe400000000ff */
[----:B------:R-:W-:Y:S02]  /*1bb0*/  @P2 F2FP.F16.F32.PACK_AB R101, RZ, R101 ;  /* 0x00000065ff65223e */ /* 0x000fe400000000ff */
[----:B------:R-:W-:-:S02]  /*1bc0*/  @P2 F2FP.F16.F32.PACK_AB R111, RZ, R111 ;  /* 0x0000006fff6f223e */ /* 0x000fc400000000ff */
[----:B------:R-:W-:Y:S02]  /*1bd0*/  @P2 PRMT R32, R97, 0x7610, R32 ;  /* 0x0000761061202816 */ /* 0x000fe40000000020 */
[----:B------:R-:W-:Y:S02]  /*1be0*/  @P2 PRMT R33, R105, 0x7610, R33 ;  /* 0x0000761069212816 */ /* 0x000fe40000000021 */
[----:B------:R-:W-:Y:S02]  /*1bf0*/  @P2 PRMT R35, R103, 0x7610, R35 ;  /* 0x0000761067232816 */ /* 0x000fe40000000023 */
[----:B------:R-:W-:Y:S01]  /*1c00*/  @P2 F2FP.F16.F32.PACK_AB R80, RZ, R99 ;  /* 0x00000063ff50223e */ /* 0x000fe200000000ff */
[-C--:B------:R-:W-:Y:S01]  /*1c10*/  FMUL.FTZ R99, R99, R84.reuse ;  /* 0x0000005463637220 */ /* 0x080fe20000410000 */
[----:B------:R-:W-:Y:S01]  /*1c20*/  @P2 F2FP.F16.F32.PACK_AB R81, RZ, R43 ;  /* 0x0000002bff51223e */ /* 0x000fe200000000ff */
[-C--:B------:R-:W-:Y:S01]  /*1c30*/  FMUL.FTZ R43, R43, R84.reuse ;  /* 0x000000542b2b7220 */ /* 0x080fe20000410000 */
[----:B------:R-:W-:Y:S01]  /*1c40*/  @P2 F2FP.F16.F32.PACK_AB R90, RZ, R41 ;  /* 0x00000029ff5a223e */ /* 0x000fe200000000ff */
        /* <DEDUP_REMOVED lines=8> */
[----:B------:R-:W-:Y:S01]  /*1cd0*/  @P2 PRMT R35, R35, 0x5410, R111 ;  /* 0x0000541023232816 */ /* 0x000fe2000000006f */
[----:B------:R-:W-:Y:S01]  /*1ce0*/  FMUL.FTZ R99, R99, UR14 ;  /* 0x0000000e63637c20 */ /* 0x000fe20008410000 */
[----:B------:R-:W-:-:S02]  /*1cf0*/  @P2 F2FP.F16.F32.PACK_AB R79, RZ, R79 ;  /* 0x0000004fff4f223e */ /* 0x000fc400000000ff */
[----:B------:R-:W-:Y:S01]  /*1d00*/  @P2 F2FP.F16.F32.PACK_AB R77, RZ, R77 ;  /* 0x0000004dff4d223e */ /* 0x000fe200000000ff */
[----:B------:R1:W-:Y:S01]  /*1d10*/  @P2 STG.E.128 desc[UR4][R36.64], R32 ;  /* 0x0000002024002986 */ /* 0x0003e2000c101d04 */
[----:B------:R-:W-:Y:S02]  /*1d20*/  @P2 F2FP.F16.F32.PACK_AB R85, RZ, R85 ;  /* 0x00000055ff55223e */ /* 0x000fe400000000ff */
[----:B------:R-:W-:Y:S02]  /*1d30*/  FSEL R93, R93, RZ, P3 ;  /* 0x000000ff5d5d7208 */ /* 0x000fe40001800000 */
[----:B------:R-:W-:Y:S02]  /*1d40*/  FSEL R84, R84, RZ, P6 ;  /* 0x000000ff54547208 */ /* 0x000fe40003000000 */
[----:B------:R-:W-:Y:S02]  /*1d50*/  FSEL R99, R99, RZ, P1 ;  /* 0x000000ff63637208 */ /* 0x000fe40000800000 */
[----:B------:R-:W-:-:S02]  /*1d60*/  F2FP.F16.F32.PACK_AB R38, R113, R38 ;  /* 0x000000267126723e */ /* 0x000fc400000000ff */
[----:B------:R-:W-:Y:S02]  /*1d70*/  F2FP.F16.F32.PACK_AB R40, R99, R40 ;  /* 0x000000286328723e */ /* 0x000fe400000000ff */
[----:B0-----:R-:W-:-:S04]  /*1d80*/  LEA R61, R50, R61, 0x2 ;  /* 0x0000003d323d7211 */ /* 0x001fc800078e10ff */
[----:B------:R-:W-:Y:S02]  /*1d90*/  ISETP.GE.AND P1, PT, R61, R51, PT ;  /* 0x000000333d00720c */ /* 0x000fe40003f26270 */
[----:B-1----:R-:W-:Y:S02]  /*1da0*/  F2FP.F16.F32.PACK_AB R37, R75, R92 ;  /* 0x0000005c4b25723e */ /* 0x002fe400000000ff */
[----:B------:R-:W-:Y:S02]  /*1db0*/  FSEL R75, R41, RZ, P4 ;  /* 0x000000ff294b7208 */ /* 0x000fe40002000000 */
[----:B------:R-:W-:Y:S02]  /*1dc0*/  @P2 PRMT R32, R78, 0x7610, R32 ;  /* 0x000076104e202816 */ /* 0x000fe40000000020 */
[----:B------:R-:W-:Y:S02]  /*1dd0*/  @P2 PRMT R33, R79, 0x7610, R33 ;  /* 0x000076104f212816 */ /* 0x000fe40000000021 */
[----:B------:R-:W-:-:S02]  /*1de0*/  @P2 PRMT R34, R77, 0x7610, R34 ;  /* 0x000076104d222816 */ /* 0x000fc40000000022 */
[----:B------:R-:W-:Y:S02]  /*1df0*/  @P2 PRMT R35, R91, 0x7610, R35 ;  /* 0x000076105b232816 */ /* 0x000fe40000000023 */
[----:B------:R-:W-:Y:S02]  /*1e00*/  FSEL R41, R43, RZ, P5 ;  /* 0x000000ff2b297208 */ /* 0x000fe40002800000 */
[----:B------:R-:W-:Y:S02]  /*1e10*/  F2FP.F16.F32.PACK_AB R36, R95, R74 ;  /* 0x0000004a5f24723e */ /* 0x000fe400000000ff */
[----:B------:R-:W-:Y:S02]  /*1e20*/  @P2 PRMT R32, R32, 0x5410, R80 ;  /* 0x0000541020202816 */ /* 0x000fe40000000050 */
[----:B------:R-:W-:Y:S01]  /*1e30*/  @P2 PRMT R33, R33, 0x5410, R81 ;  /* 0x0000541021212816 */ /* 0x000fe20000000051 */
[----:B------:R0:W-:Y:S01]  /*1e40*/  STG.E.128 desc[UR4][R44.64], R36 ;  /* 0x000000242c007986 */ /* 0x0001e2000c101d04 */
[----:B------:R-:W-:-:S02]  /*1e50*/  @P2 PRMT R34, R34, 0x5410, R90 ;  /* 0x0000541022222816 */ /* 0x000fc4000000005a */
[----:B------:R-:W-:Y:S02]  /*1e60*/  @P2 PRMT R35, R35, 0x5410, R85 ;  /* 0x0000541023232816 */ /* 0x000fe40000000055 */
[----:B------:R-:W-:Y:S02]  /*1e70*/  F2FP.F16.F32.PACK_AB R43, R84, R93 ;  /* 0x0000005d542b723e */ /* 0x000fe400000000ff */
[----:B------:R-:W-:Y:S01]  /*1e80*/  F2FP.F16.F32.PACK_AB R42, R75, R42 ;  /* 0x0000002a4b2a723e */ /* 0x000fe200000000ff */
[----:B------:R0:W-:Y:S01]  /*1e90*/  @P2 STG.E.128 desc[UR4][R48.64], R32 ;  /* 0x0000002030002986 */ /* 0x0001e2000c101d04 */
[----:B------:R-:W-:-:S05]  /*1ea0*/  F2FP.F16.F32.PACK_AB R41, R41, R76 ;  /* 0x0000004c2929723e */ /* 0x000fca00000000ff */
[----:B------:R0:W-:Y:S01]  /*1eb0*/  STG.E.128 desc[UR4][R46.64], R40 ;  /* 0x000000282e007986 */ /* 0x0001e2000c101d04 */
[----:B------:R-:W-:Y:S05]  /*1ec0*/  @!P1 BRA `(.L_x_1392) ;  /* 0xffffffe400809947 */ /* 0x000fea000383ffff */
[----:B------:R-:W-:Y:S05]  /*1ed0*/  BSYNC B1 ;  /* 0x0000000000017941 */ /* 0x000fea0003800000 */
.L_x_1390:
[----:B------:R-:W-:Y:S02]  /*1ee0*/  MOV R30, R55 ;  /* 0x00000037001e7202 */ /* 0x000fe40000000f00 */
[----:B------:R-:W-:Y:S02]  /*1ef0*/  MOV R31, R54 ;  /* 0x00000036001f7202 */ /* 0x000fe40000000f00 */
[----:B0-----:R-:W-:Y:S02]  /*1f00*/  MOV R34, R10 ;  /* 0x0000000a00227202 */ /* 0x001fe40000000f00 */
        /* <DEDUP_REMOVED lines=19> */
.L_x_1389:
[----:B------:R-:W-:Y:S05]  /*2040*/  BSYNC B0 ;  /* 0x0000000000007941 */ /* 0x000fea0003800000 */
.L_x_1387:
        /* <DEDUP_REMOVED lines=107> */
.L_x_1391:
        /* <DEDUP_REMOVED lines=8> */
.L_x_1394:
[----:B------:R-:W-:Y:S05]  /*2780*/  BSYNC B2 ;  /* 0x0000000000027941 */ /* 0x000fea0003800000 */
.L_x_1393:
        /* <DEDUP_REMOVED lines=8> */
.L_x_1395:
[----:B------:R-:W-:Y:S01]  /*2810*/  FADD.FTZ R105, R108, R105 ;  /* 0x000000696c697221 */ /* 0x000fe20000010000 */
[----:B------:R-:W-:-:S04]  /*2820*/  HFMA2.MMA R116, -RZ, RZ, 0, 1.1920928955078125e-07 ;  /* 0x00000002ff747435 */ /* 0x000fc800000001ff */
[----:B------:R-:W-:Y:S02]  /*2830*/  MOV R115, R105 ;  /* 0x0000006900737202 */ /* 0x000fe40000000f00 */
[----:B------:R-:W-:-:S07]  /*2840*/  MOV R107, R113 ;  /* 0x00000071006b7202 */ /* 0x000fce0000000f00 */
[----:B------:R-:W-:Y:S05]  /*2850*/  WARPSYNC.COLLECTIVE R114, `(.L_x_1396) ;  /* 0x0000000072087348 */ /* 0x000fea0003c00000 */
[----:B------:R0:W1:Y:S02]  /*2860*/  SHFL.BFLY P3, R113, R115, R116, R117 ;  /* 0x0c00007473717389 */ /* 0x0000640000060075 */
[----:B01----:R-:W-:Y:S01]  /*2870*/  ENDCOLLECTIVE ;  /* 0x000000000000791b */ /* 0x003fe20003800000 */
.L_x_1396:
[----:B------:R-:W-:-:S05]  /*2880*/  FADD.FTZ R107, R106, R107 ;  /* 0x0000006b6a6b7221 */ /* 0x000fca0000010000 */
[----:B------:R-:W-:Y:S02]  /*2890*/  MOV R115, R107 ;  /* 0x0000006b00737202 */ /* 0x000fe40000000f00 */
[----:B------:R-:W-:-:S07]  /*28a0*/  MOV R104, R113 ;  /* 0x0000007100687202 */ /* 0x000fce0000000f00 */
[----:B------:R-:W-:Y:S05]  /*28b0*/  WARPSYNC.COLLECTIVE R114, `(.L_x_1397) ;  /* 0x0000000072087348 */ /* 0x000fea0003c00000 */
[----:B------:R0:W1:Y:S02]  /*28c0*/  SHFL.BFLY P3, R113, R115, R116, R117 ;  /* 0x0c00007473717389 */ /* 0x0000640000060075 */
[----:B01----:R-:W-:Y:S01]  /*28d0*/  ENDCOLLECTIVE ;  /* 0x000000000000791b */ /* 0x003fe20003800000 */
.L_x_1397:
[----:B------:R-:W-:Y:S01]  /*28e0*/  FADD.FTZ R109, R105, R104 ;  /* 0x00000068696d7221 */ /* 0x000fe20000010000 */
[----:B------:R-:W-:-:S04]  /*28f0*/  HFMA2.MMA R116, -RZ, RZ, 0, 2.384185791015625e-07 ;  /* 0x00000004ff747435 */ /* 0x000fc800000001ff */
[----:B------:R-:W-:Y:S02]  /*2900*/  MOV R115, R109 ;  /* 0x0000006d00737202 */ /* 0x000fe40000000f00 */
[----:B------:R-:W-:-:S07]  /*2910*/  MOV R110, R113 ;  /* 0x00000071006e7202 */ /* 0x000fce0000000f00 */
[----:B------:R-:W-:Y:S05]  /*2920*/  WARPSYNC.COLLECTIVE R114, `(.L_x_1398) ;  /* 0x0000000072087348 */ /* 0x000fea0003c00000 */
[----:B------:R0:W1:Y:S02]  /*2930*/  SHFL.BFLY P3, R113, R115, R116, R117 ;  /* 0x0c00007473717389 */ /* 0x0000640000060075 */
[----:B01----:R-:W-:Y:S01]  /*2940*/  ENDCOLLECTIVE ;  /* 0x000000000000791b */ /* 0x003fe20003800000 */
.L_x_1398:
[----:B------:R-:W-:-:S05]  /*2950*/  FADD.FTZ R110, R107, R110 ;  /* 0x0000006e6b6e7221 */ /* 0x000fca0000010000 */
[----:B------:R-:W-:Y:S02]  /*2960*/  MOV R115, R110 ;  /* 0x0000006e00737202 */ /* 0x000fe40000000f00 */
[----:B------:R-:W-:-:S07]  /*2970*/  MOV R104, R113 ;  /* 0x0000007100687202 */ /* 0x000fce0000000f00 */
[----:B------:R-:W-:Y:S05]  /*2980*/  WARPSYNC.COLLECTIVE R114, `(.L_x_1399) ;  /* 0x0000000072087348 */ /* 0x000fea0003c00000 */
[----:B------:R0:W1:Y:S02]  /*2990*/  SHFL.BFLY P3, R113, R115, R116, R117 ;  /* 0x0c00007473717389 */ /* 0x0000640000060075 */
[----:B01----:R-:W-:Y:S01]  /*29a0*/  ENDCOLLECTIVE ;  /* 0x000000000000791b */ /* 0x003fe20003800000 */
.L_x_1399:
[----:B------:R-:W-:Y:S01]  /*29b0*/  FADD.FTZ R112, R109, R104 ;  /* 0x000000686d707221 */ /* 0x000fe20000010000 */
[----:B------:R-:W-:-:S04]  /*29c0*/  HFMA2.MMA R116, -RZ, RZ, 0, 4.76837158203125e-07 ;  /* 0x00000008ff747435 */ /* 0x000fc800000001ff */
[----:B------:R-:W-:Y:S02]  /*29d0*/  MOV R115, R112 ;  /* 0x0000007000737202 */ /* 0x000fe40000000f00 */
[----:B------:R-:W-:-:S07]  /*29e0*/  MOV R111, R113 ;  /* 0x00000071006f7202 */ /* 0x000fce0000000f00 */
[----:B------:R-:W-:Y:S05]  /*29f0*/  WARPSYNC.COLLECTIVE R114, `(.L_x_1400) ;  /* 0x0000000072087348 */ /* 0x000fea0003c00000 */
[----:B------:R0:W1:Y:S02]  /*2a00*/  SHFL.BFLY P3, R113, R115, R116, R117 ;  /* 0x0c00007473717389 */ /* 0x0000640000060075 */
[----:B01----:R-:W-:Y:S01]  /*2a10*/  ENDCOLLECTIVE ;  /* 0x000000000000791b */ /* 0x003fe20003800000 */
.L_x_1400:
[----:B------:R-:W-:-:S05]  /*2a20*/  FADD.FTZ R111, R110, R111 ;  /* 0x0000006f6e6f7221 */ /* 0x000fca0000010000 */
[----:B------:R-:W-:Y:S01]  /*2a30*/  MOV R115, R111 ;  /* 0x0000006f00737202 */ /* 0x000fe20000000f00 */
[----:B------:R-:W-:-:S07]  /*2a40*/  FADD.FTZ R104, R112, R113 ;  /* 0x0000007170687221 */ /* 0x000fce0000010000 */
[----:B------:R-:W-:Y:S05]  /*2a50*/  WARPSYNC.COLLECTIVE R114, `(.L_x_1401) ;  /* 0x0000000072087348 */ /* 0x000fea0003c00000 */
[----:B------:R0:W1:Y:S02]  /*2a60*/  SHFL.BFLY P3, R113, R115, R116, R117 ;  /* 0x0c00007473717389 */ /* 0x0000640000060075 */
[----:B01----:R-:W-:Y:S01]  /*2a70*/  ENDCOLLECTIVE ;  /* 0x000000000000791b */ /* 0x003fe20003800000 */
.L_x_1401:
[----:B------:R-:W-:Y:S01]  /*2a80*/  HFMA2.MMA R116, -RZ, RZ, 0, 9.5367431640625e-07 ;  /* 0x00000010ff747435 */ /* 0x000fe200000001ff */
[----:B------:R-:W-:Y:S02]  /*2a90*/  MOV R115, R104 ;  /* 0x0000006800737202 */ /* 0x000fe40000000f00 */
[----:B------:R-:W-:-:S08]  /*2aa0*/  MOV R106, R113 ;  /* 0x00000071006a7202 */ /* 0x000fd00000000f00 */
[----:B------:R-:W-:Y:S05]  /*2ab0*/  WARPSYNC.COLLECTIVE R114, `(.L_x_1402) ;  /* 0x0000000072087348 */ /* 0x000fea0003c00000 */
[----:B------:R0:W1:Y:S02]  /*2ac0*/  SHFL.BFLY P3, R113, R115, R116, R117 ;  /* 0x0c00007473717389 */ /* 0x0000640000060075 */
[----:B01----:R-:W-:Y:S01]  /*2ad0*/  ENDCOLLECTIVE ;  /* 0x000000000000791b */ /* 0x003fe20003800000 */
.L_x_1402:
[----:B------:R-:W-:-:S05]  /*2ae0*/  FADD.FTZ R105, R111, R106 ;  /* 0x0000006a6f697221 */ /* 0x000fca0000010000 */
[----:B------:R-:W-:Y:S02]  /*2af0*/  MOV R115, R105 ;  /* 0x0000006900737202 */ /* 0x000fe40000000f00 */
[----:B------:R-:W-:-:S07]  /*2b00*/  MOV R107, R113 ;  /* 0x00000071006b7202 */ /* 0x000fce0000000f00 */
[----:B------:R-:W-:Y:S05]  /*2b10*/  WARPSYNC.COLLECTIVE R114, `(.L_x_1403) ;  /* 0x0000000072087348 */ /* 0x000fea0003c00000 */
[----:B------:R0:W1:Y:S02]  /*2b20*/  SHFL.BFLY P3, R113, R115, R116, R117 ;  /* 0x0c00007473717389 */ /* 0x0000640000060075 */
[----:B01----:R-:W-:Y:S01]  /*2b30*/  ENDCOLLECTIVE ;  /* 0x000000000000791b */ /* 0x003fe20003800000 */
.L_x_1403:
[----:B------:R-:W-:Y:S01]  /*2b40*/  MOV R106, R113 ;  /* 0x00000071006a7202 */ /* 0x000fe20000000f00 */
[----:B------:R-:W-:Y:S06]  /*2b50*/  BRA `(.L_x_1404) ;  /* 0xffffffe4009c7947 */ /* 0x000fec000383ffff */
.L_x_1405:
        /* <DEDUP_REMOVED lines=10> */
.L_x_9101:


//--------------------- .text._ZN10layer_norm22ln_bwd_finalize_kernelINS_22Kernel_traits_finalizeILj512E6__halfS2_S2_S2_fjLb0ELj1024ELj4ENS_18Kernel_traits_baseILj512ES2_S2_S2_S2_fjLj1024EEEEELb0ELb0EEEvNS_9BwdParamsE --------------------------
	.section	.text._ZN10layer_norm22ln_bwd_finalize_kernelINS_22Kernel_traits_finalizeILj512E6__halfS2_S2_S2_fjLb0ELj1024ELj4ENS_18Kernel_traits_baseILj512ES2_S2_S2_S2_fjLj1024EEEEELb0ELb0EEEvNS_9BwdParamsE,"ax",@progbits
	.align	128
        .global         _ZN10layer_norm22ln_bwd_finalize_kernelINS_22Kernel_traits_finalizeILj512E6__halfS2_S2_S2_fjLb0ELj1024ELj4ENS_18Kernel_traits_baseILj512ES2_S2_S2_S2_fjLj1024EEEEELb0ELb0EEEvNS_9BwdParamsE
        .type           _ZN10layer_norm22ln_bwd_finalize_kernelINS_22Kernel_traits_finalizeILj512E6__halfS2_S2_S2_fjLb0ELj1024ELj4ENS_18Kernel_traits_baseILj512ES2_S2_S2_S2_fjLj1024EEEEELb0ELb0EEEvNS_9BwdParamsE,@function
        .size           _ZN10layer_norm22ln_bwd_finalize_kernelINS_22Kernel_traits_finalizeILj512E6__halfS2_S2_S2_fjLb0ELj1024ELj4ENS_18Kernel_traits_baseILj512ES2_S2_S2_S2_fjLj1024EEEEELb0ELb0EEEvNS_9BwdParamsE,(.L_x_9102 - _ZN10layer_norm22ln_bwd_finalize_kernelINS_22Kernel_traits_finalizeILj512E6__halfS2_S2_S2_fjLb0ELj1024ELj4ENS_18Kernel_traits_baseILj512ES2_S2_S2_S2_fjLj1024EEEEELb0ELb0EEEvNS_9BwdParamsE)
        .other          _ZN10layer_norm22ln_bwd_finalize_kernelINS_22Kernel_traits_finalizeILj512E6__halfS2_S2_S2_fjLb0ELj1024ELj4ENS_18Kernel_traits_baseILj512ES2_S2_S2_S2_fjLj1024EEEEELb0ELb0EEEvNS_9BwdParamsE,@"STO_CUDA_ENTRY STV_DEFAULT"
_ZN10layer_norm22ln_bwd_finalize_kernelINS_22Kernel_traits_finalizeILj512E6__halfS2_S2_S2_fjLb0ELj1024ELj4ENS_18Kernel_traits_baseILj512ES2_S2_S2_S2_fjLj1024EEEEELb0ELb0EEEvNS_9BwdParamsE:
.text._ZN10layer_norm22ln_bwd_finalize_kernelINS_22Kernel_traits_finalizeILj512E6__halfS2_S2_S2_fjLb0ELj1024ELj4ENS_18Kernel_traits_baseILj512ES2_S2_S2_S2_fjLj1024EEEEELb0ELb0EEEvNS_9BwdParamsE:
        /* <DEDUP_REMOVED lines=25> */
.L_x_1418:
        /* <DEDUP_REMOVED lines=30> */
.L_x_1410:
        /* <DEDUP_REMOVED lines=36> */
.L_x_1409:
[----:B------:R-:W-:Y:S05]  /*05b0*/  BSYNC B1 ;  /* 0x0000000000017941 */ /* 0x000fea0003800000 */
.L_x_1408:
        /* <DEDUP_REMOVED lines=24> */
.L_x_1412:
[----:B------:R-:W-:Y:S05]  /*0740*/  BSYNC B1 ;  /* 0x0000000000017941 */ /* 0x000fea0003800000 */
.L_x_1411:
        /* <DEDUP_REMOVED lines=12> */
.L_x_1413:
[----:B------:R-:W-:Y:S05]  /*0810*/  BSYNC B1 ;  /* 0x0000000000017941 */ /* 0x000fea0003800000 */
.L_x_1407:
[----:B------:R-:W-:Y:S05]  /*0820*/  BSYNC B0 ;  /* 0x0000000000007941 */ /* 0x000fea0003800000 */
.L_x_1406:
        /* <DEDUP_REMOVED lines=29> */
.L_x_1429:
[----:B---3--:R-:W-:Y:S01]  /*0a00*/  FADD.FTZ R9, R18, R9 ;  /* 0x0000000912097221 */ /* 0x008fe20000010000 */
[----:B--2---:R-:W-:-:S04]  /*0a10*/  FADD.FTZ R11, R10, R11 ;  /* 0x0000000b0a0b7221 */ /* 0x004fc80000010000 */
[----:B------:R2:W-:Y:S04]  /*0a20*/  @!P1 STS [R6+0x2000], R9 ;  /* 0x0020000906009388 */ /* 0x0005e80000000800 */
[----:B------:R2:W-:Y:S02]  /*0a30*/  @!P1 STS [R6+0x2080], R11 ;  /* 0x0020800b06009388 */ /* 0x0005e40000000800 */
.L_x_1414:
        /* <DEDUP_REMOVED lines=14> */
[----:B---3--:R-:W-:Y:S02]  /*0b20*/  F2FP.F16.F32.PACK_AB R15, R15, R14 ;  /* 0x0000000e0f0f723e */ /* 0x008fe400000000ff */
[----:B----4-:R-:W-:-:S03]  /*0b30*/  F2FP.F16.F32.PACK_AB R17, R17, R16 ;  /* 0x000000101111723e */ /* 0x010fc600000000ff */
[----:B------:R2:W-:Y:S04]  /*0b40*/  STG.E desc[UR6][R12.64], R15 ;  /* 0x0000000f0c007986 */ /* 0x0005e8000c101906 */
[----:B------:R2:W-:Y:S02]  /*0b50*/  STG.E desc[UR6][R10.64], R17 ;  /* 0x000000110a007986 */ /* 0x0005e4000c101906 */
.L_x_1417:
[----:B------:R-:W-:Y:S05]  /*0b60*/  BSYNC B0 ;  /* 0x0000000000007941 */ /* 0x000fea0003800000 */
.L_x_1416:
[C---:B------:R-:W-:Y:S01]  /*0b70*/  ISETP.GT.U32.AND P1, PT, R3.reuse, -0x201, PT ;  /* 0xfffffdff0300780c */ /* 0x040fe20003f24070 */
[----:B------:R-:W-:Y:S01]  /*0b80*/  VIADD R4, R4, 0x100 ;  /* 0x0000010004047836 */ /* 0x000fe20000000000 */
[----:B------:R-:W-:-:S11]  /*0b90*/  IADD3 R3, R3, 0x200, RZ ;  /* 0x0000020003037810 */ /* 0x000fd60007ffe0ff */
[----:B------:R-:W-:Y:S05]  /*0ba0*/  @P1 BRA `(.L_x_1418) ;  /* 0xfffffff400781947 */ /* 0x000fea000383ffff */
[----:B------:R-:W-:Y:S05]  /*0bb0*/  EXIT ;  /* 0x000000000000794d */ /* 0x000fea0003800000 */
.L_x_1415:
[----:B------:R-:W-:Y:S01]  /*0bc0*/  HFMA2.MMA R21, -RZ, RZ, 0, 5.9604644775390625e-08 ;  /* 0x00000001ff157435 */ /* 0x000fe200000001ff */
[----:B0--3--:R-:W-:Y:S01]  /*0bd0*/  MOV R22, R10 ;  /* 0x0000000a00167202 */ /* 0x009fe20000000f00 */
[----:B------:R-:W-:Y:S01]  /*0be0*/  IMAD.MOV.U32 R19, RZ, RZ, -0x1 ;  /* 0xffffffffff137424 */ /* 0x000fe200078e00ff */
[----:B------:R-:W-:-:S08]  /*0bf0*/  MOV R24, 0x1f ;  /* 0x0000001f00187802 */ /* 0x000fd00000000f00 */
[----:B-12---:R-:W-:Y:S05]  /*0c00*/  WARPSYNC.COLLECTIVE R19, `(.L_x_1419) ;  /* 0x0000000013087348 */ /* 0x006fea0003c00000 */
[----:B------:R0:W3:Y:S02]  /*0c10*/  SHFL.BFLY P2, R20, R22, R21, R24 ;  /* 0x0c00001516147389 */ /* 0x0000e40000040018 */
[----:B0123--:R-:W-:Y:S01]  /*0c20*/  ENDCOLLECTIVE ;  /* 0x000000000000791b */ /* 0x00ffe20003800000 */
.L_x_1419:
[----:B------:R-:W-:Y:S01]  /*0c30*/  HFMA2.MMA R21, -RZ, RZ, 0, 1.1920928955078125e-07 ;  /* 0x00000002ff157435 */ /* 0x000fe200000001ff */
[----:B------:R-:W-:-:S05]  /*0c40*/  MOV R11, R20 ;  /* 0x00000014000b7202 */ /* 0x000fca0000000f00 */
[----:B------:R-:W-:-:S05]  /*0c50*/  FADD.FTZ R11, R10, R11 ;  /* 0x0000000b0a0b7221 */ /* 0x000fca0000010000 */
[----:B------:R-:W-:-:S07]  /*0c60*/  MOV R22, R11 ;  /* 0x0000000b00167202 */ /* 0x000fce0000000f00 */
[----:B------:R-:W-:Y:S05]  /*0c70*/  WARPSYNC.COLLECTIVE R19, `(.L_x_1420) ;  /* 0x0000000013087348 */ /* 0x000fea0003c00000 */
[----:B------:R0:W1:Y:S02]  /*0c80*/  SHFL.BFLY P2, R20, R22, R21, R24 ;  /* 0x0c00001516147389 */ /* 0x0000640000040018 */
[----:B01----:R-:W-:Y:S01]  /*0c90*/  ENDCOLLECTIVE ;  /* 0x000000000000791b */ /* 0x003fe20003800000 */
.L_x_1420:
[----:B------:R-:W-:Y:S01]  /*0ca0*/  HFMA2.MMA R21, -RZ, RZ, 0, 2.384185791015625e-07 ;  /* 0x00000004ff157435 */ /* 0x000fe200000001ff */
[----:B------:R-:W-:-:S04]  /*0cb0*/  IMAD.MOV.U32 R14, RZ, RZ, R20 ;  /* 0x000000ffff0e7224 */ /* 0x000fc800078e0014 */
[----:B------:R-:W-:-:S05]  /*0cc0*/  FADD.FTZ R14, R11, R14 ;  /* 0x0000000e0b0e7221 */ /* 0x000fca0000010000 */
[----:B------:R-:W-:-:S07]  /*0cd0*/  MOV R22, R14 ;  /* 0x0000000e00167202 */ /* 0x000fce0000000f00 */
[----:B------:R-:W-:Y:S05]  /*0ce0*/  WARPSYNC.COLLECTIVE R19, `(.L_x_1421) ;  /* 0x0000000013087348 */ /* 0x000fea0003c00000 */
[----:B------:R0:W1:Y:S02]  /*0cf0*/  SHFL.BFLY P2, R20, R22, R21, R24 ;  /* 0x0c00001516147389 */ /* 0x0000640000040018 */
[----:B01----:R-:W-:Y:S01]  /*0d00*/  ENDCOLLECTIVE ;  /* 0x000000000000791b */ /* 0x003fe20003800000 */
.L_x_1421:
[----:B------:R-:W-:Y:S01]  /*0d10*/  HFMA2.MMA R21, -RZ, RZ, 0, 4.76837158203125e-07 ;  /* 0x00000008ff157435 */ /* 0x000fe200000001ff */
[----:B------:R-:W-:-:S05]  /*0d20*/  MOV R13, R20 ;  /* 0x00000014000d7202 */ /* 0x000fca0000000f00 */
[----:B------:R-:W-:-:S04]  /*0d30*/  FADD.FTZ R13, R14, R13 ;  /* 0x0000000d0e0d7221 */ /* 0x000fc80000010000 */
[----:B------:R-:W-:-:S07]  /*0d40*/  IMAD.MOV.U32 R22, RZ, RZ, R13 ;  /* 0x000000ffff167224 */ /* 0x000fce00078e000d */
[----:B------:R-:W-:Y:S05]  /*0d50*/  WARPSYNC.COLLECTIVE R19, `(.L_x_1422) ;  /* 0x0000000013087348 */ /* 0x000fea0003c00000 */
[----:B------:R0:W1:Y:S02]  /*0d60*/  SHFL.BFLY P2, R20, R22, R21, R24 ;  /* 0x0c00001516147389 */ /* 0x0000640000040018 */
[----:B01----:R-:W-:Y:S01]  /*0d70*/  ENDCOLLECTIVE ;  /* 0x000000000000791b */ /* 0x003fe20003800000 */
.L_x_1422:
[----:B------:R-:W-:Y:S01]  /*0d80*/  IMAD.MOV.U32 R21, RZ, RZ, 0x10 ;  /* 0x00000010ff157424 */ /* 0x000fe200078e00ff */
[----:B------:R-:W-:-:S05]  /*0d90*/  MOV R10, R20 ;  /* 0x00000014000a7202 */ /* 0x000fca0000000f00 */
[----:B------:R-:W-:-:S05]  /*0da0*/  FADD.FTZ R10, R13, R10 ;  /* 0x0000000a0d0a7221 */ /* 0x000fca0000010000 */
[----:B------:R-:W-:-:S07]  /*0db0*/  MOV R22, R10 ;  /* 0x0000000a00167202 */ /* 0x000fce0000000f00 */
[----:B------:R-:W-:Y:S05]  /*0dc0*/  WARPSYNC.COLLECTIVE R19, `(.L_x_1423) ;  /* 0x0000000013087348 */ /* 0x000fea0003c00000 */
[----:B------:R0:W1:Y:S02]  /*0dd0*/  SHFL.BFLY P2, R20, R22, R21, R24 ;  /* 0x0c00001516147389 */ /* 0x0000640000040018 */
[----:B01----:R-:W-:Y:S01]  /*0de0*/  ENDCOLLECTIVE ;  /* 0x000000000000791b */ /* 0x003fe20003800000 */
.L_x_1423:
[----:B------:R-:W-:Y:S01]  /*0df0*/  HFMA2.MMA R21, -RZ, RZ, 0, 5.9604644775390625e-08 ;  /* 0x00000001ff157435 */ /* 0x000fe200000001ff */
[----:B------:R-:W-:Y:S02]  /*0e00*/  MOV R22, R9 ;  /* 0x0000000900167202 */ /* 0x000fe40000000f00 */
[----:B------:R-:W-:-:S08]  /*0e10*/  MOV R11, R20 ;  /* 0x00000014000b7202 */ /* 0x000fd00000000f00 */
[----:B------:R-:W-:Y:S05]  /*0e20*/  WARPSYNC.COLLECTIVE R19, `(.L_x_1424) ;  /* 0x0000000013087348 */ /* 0x000fea0003c00000 */
[----:B------:R0:W1:Y:S02]  /*0e30*/  SHFL.BFLY P2, R20, R22, R21, R24 ;  /* 0x0c00001516147389 */ /* 0x0000640000040018 */
[----:B01----:R-:W-:Y:S01]  /*0e40*/  ENDCOLLECTIVE ;  /* 0x000000000000791b */ /* 0x003fe20003800000 */
.L_x_1424:
[----:B------:R-:W-:Y:S01]  /*0e50*/  HFMA2.MMA R21, -RZ, RZ, 0, 1.1920928955078125e-07 ;  /* 0x00000002ff157435 */ /* 0x000fe200000001ff */
[----:B------:R-:W-:-:S04]  /*0e60*/  IMAD.MOV.U32 R14, RZ, RZ, R20 ;  /* 0x000000ffff0e7224 */ /* 0x000fc800078e0014 */
[----:B------:R-:W-:-:S05]  /*0e70*/  FADD.FTZ R15, R9, R14 ;  /* 0x0000000e090f7221 */ /* 0x000fca0000010000 */
[----:B------:R-:W-:-:S07]  /*0e80*/  MOV R22, R15 ;  /* 0x0000000f00167202 */ /* 0x000fce0000000f00 */
[----:B------:R-:W-:Y:S05]  /*0e90*/  WARPSYNC.COLLECTIVE R19, `(.L_x_1425) ;  /* 0x0000000013087348 */ /* 0x000fea0003c00000 */
[----:B------:R0:W1:Y:S02]  /*0ea0*/  SHFL.BFLY P2, R20, R22, R21, R24 ;  /* 0x0c00001516147389 */ /* 0x0000640000040018 */
[----:B01----:R-:W-:Y:S01]  /*0eb0*/  ENDCOLLECTIVE ;  /* 0x000000000000791b */ /* 0x003fe20003800000 */
.L_x_1425:
[----:B------:R-:W-:Y:S01]  /*0ec0*/  HFMA2.MMA R21, -RZ, RZ, 0, 2.384185791015625e-07 ;  /* 0x00000004ff157435 */ /* 0x000fe200000001ff */
[----:B------:R-:W-:-:S05]  /*0ed0*/  MOV R16, R20 ;  /* 0x0000001400107202 */ /* 0x000fca0000000f00 */
[----:B------:R-:W-:-:S04]  /*0ee0*/  FADD.FTZ R16, R15, R16 ;  /* 0x000000100f107221 */ /* 0x000fc80000010000 */
[----:B------:R-:W-:-:S07]  /*0ef0*/  IMAD.MOV.U32 R22, RZ, RZ, R16 ;  /* 0x000000ffff167224 */ /* 0x000fce00078e0010 */
[----:B------:R-:W-:Y:S05]  /*0f00*/  WARPSYNC.COLLECTIVE R19, `(.L_x_1426) ;  /* 0x0000000013087348 */ /* 0x000fea0003c00000 */
[----:B------:R0:W1:Y:S02]  /*0f10*/  SHFL.BFLY P2, R20, R22, R21, R24 ;  /* 0x0c00001516147389 */ /* 0x0000640000040018 */
[----:B01----:R-:W-:Y:S01]  /*0f20*/  ENDCOLLECTIVE ;  /* 0x000000000000791b */ /* 0x003fe20003800000 */
.L_x_1426:
[----:B------:R-:W-:Y:S01]  /*0f30*/  IMAD.MOV.U32 R21, RZ, RZ, 0x8 ;  /* 0x00000008ff157424 */ /* 0x000fe200078e00ff */
[----:B------:R-:W-:-:S05]  /*0f40*/  MOV R17, R20 ;  /* 0x0000001400117202 */ /* 0x000fca0000000f00 */
[----:B------:R-:W-:-:S05]  /*0f50*/  FADD.FTZ R17, R16, R17 ;  /* 0x0000001110117221 */ /* 0x000fca0000010000 */
[----:B------:R-:W-:-:S07]  /*0f60*/  MOV R22, R17 ;  /* 0x0000001100167202 */ /* 0x000fce0000000f00 */
[----:B------:R-:W-:Y:S05]  /*0f70*/  WARPSYNC.COLLECTIVE R19, `(.L_x_1427) ;  /* 0x0000000013087348 */ /* 0x000fea0003c00000 */
[----:B------:R0:W1:Y:S02]  /*0f80*/  SHFL.BFLY P2, R20, R22, R21, R24 ;  /* 0x0c00001516147389 */ /* 0x0000640000040018 */
[----:B01----:R-:W-:Y:S01]  /*0f90*/  ENDCOLLECTIVE ;  /* 0x000000000000791b */ /* 0x003fe20003800000 */
.L_x_1427:
[----:B------:R-:W-:Y:S01]  /*0fa0*/  HFMA2.MMA R21, -RZ, RZ, 0, 9.5367431640625e-07 ;  /* 0x00000010ff157435 */ /* 0x000fe200000001ff */
[----:B------:R-:W-:-:S05]  /*0fb0*/  MOV R18, R20 ;  /* 0x0000001400127202 */ /* 0x000fca0000000f00 */
[----:B------:R-:W-:-:S05]  /*0fc0*/  FADD.FTZ R18, R17, R18 ;  /* 0x0000001211127221 */ /* 0x000fca0000010000 */
[----:B------:R-:W-:-:S07]  /*0fd0*/  MOV R22, R18 ;  /* 0x0000001200167202 */ /* 0x000fce0000000f00 */
[----:B------:R-:W-:Y:S05]  /*0fe0*/  WARPSYNC.COLLECTIVE R19, `(.L_x_1428) ;  /* 0x0000000013087348 */ /* 0x000fea0003c00000 */
[----:B------:R0:W1:Y:S02]  /*0ff0*/  SHFL.BFLY P2, R20, R22, R21, R24 ;  /* 0x0c00001516147389 */ /* 0x0000640000040018 */
[----:B01----:R-:W-:Y:S01]  /*1000*/  ENDCOLLECTIVE ;  /* 0x000000000000791b */ /* 0x003fe20003800000 */
.L_x_1428:
[----:B------:R-:W-:Y:S01]  /*1010*/  MOV R9, R20 ;  /* 0x0000001400097202 */ /* 0x000fe20000000f00 */
[----:B------:R-:W-:Y:S06]  /*1020*/  BRA `(.L_x_1429) ;  /* 0xfffffff800747947 */ /* 0x000fec000383ffff */
.L_x_1430:
        /* <DEDUP_REMOVED lines=13> */
.L_x_9102:


//--------------------- .text._ZN10layer_norm13ln_bwd_kernelINS_13Kernel_traitsI6__halfS2_S2_S2_fjLj512ELj1ELj4ELj1ELj16ENS_18Kernel_traits_baseILj512ES2_S2_S2_S2_fjLj128EEEEELb1ELb0ELb1ELb0EEEvNS_9BwdParamsE --------------------------
	.section	.text._ZN10layer_norm13ln_bwd_kernelINS_13Kernel_traitsI6__halfS2_S2_S2_fjLj512ELj1ELj4ELj1ELj16ENS_18Kernel_traits_baseILj512ES2_S2_S2_S2_fjLj128EEEEELb1ELb0ELb1ELb0EEEvNS_9BwdParamsE,"ax",@progbits
	.align	128
        .global         _ZN10layer_norm13ln_bwd_kernelINS_13Kernel_traitsI6__halfS2_S2_S2_fjLj512ELj1ELj4ELj1ELj16ENS_18Kernel_traits_baseILj512ES2_S2_S2_S2_fjLj128EEEEELb1ELb0ELb1ELb0EEEvNS_9BwdParamsE
        .type           _ZN10layer_norm13ln_bwd_kernelINS_13Kernel_traitsI6__halfS2_S2_S2_fjLj512ELj1ELj4ELj1ELj16ENS_18Kernel_traits_baseILj512ES2_S2_S2_S2_fjLj128EEEEELb1ELb0ELb1ELb0EEEvNS_9BwdParamsE,@function
        .size           _ZN10layer_norm13ln_bwd_kernelINS_13Kernel_traitsI6__halfS2_S2_S2_fjLj512ELj1ELj4ELj1ELj16ENS_18Kernel_traits_baseILj512ES2_S2_S2_S2_fjLj128EEEEELb1ELb0ELb1ELb0EEEvNS_9BwdParamsE,(.L_x_9103 - _ZN10layer_norm13ln_bwd_kernelINS_13Kernel_traitsI6__halfS2_S2_S2_fjLj512ELj1ELj4ELj1ELj16ENS_18Kernel_traits_baseILj512ES2_S2_S2_S2_fjLj128EEEEELb1ELb0ELb1ELb0EEEvNS_9BwdParamsE)
        .other          _ZN10layer_norm13ln_bwd_kernelINS_13Kernel_traitsI6__halfS2_S2_S2_fjLj512ELj1ELj4ELj1ELj16ENS_18Kernel_traits_baseILj512ES2_S2_S2_S2_fjLj128EEEEELb1ELb0ELb1ELb0EEEvNS_9BwdParamsE,@"STO_CUDA_ENTRY STV_DEFAULT"
_ZN10layer_norm13ln_bwd_kernelINS_13Kernel_traitsI6__halfS2_S2_S2_fjLj512ELj1ELj4ELj1ELj16ENS_18Kernel_traits_baseILj512ES2_S2_S2_S2_fjLj128EEEEELb1ELb0ELb1ELb0EEEvNS_9BwdParamsE:
.text._ZN10layer_norm13ln_bwd_kernelINS_13Kernel_traitsI6__halfS2_S2_S2_fjLj512ELj1ELj4ELj1ELj16ENS_18Kernel_traits_baseILj512ES2_S2_S2_S2_fjLj128EEEEELb1ELb0ELb1ELb0EEEvNS_9BwdParamsE:
        /* <DEDUP_REMOVED lines=13> */
[----:B------:R-:W-:Y:S02]  /*00d0*/  LEA.HI.SX32 R0, R5, R0, 0x1d ;  /* 0x0000000005007211 */ /* 0x000fe400078feaff */
[----:B------:R-:W-:Y:S02]  /*00e0*/  MOV R5, R3 ;  /* 0x0000000300057202 */ /* 0x000fe40000000f00 */
        /* <DEDUP_REMOVED lines=33> */
[----:B------:R-:W-:Y:S01]  /*0300*/  HFMA2.MMA R57, -RZ, RZ, 0, 0 ;  /* 0x00000000ff397435 */ /* 0x000fe200000001ff */
[--C-:B-----5:R-:W-:Y:S02]  /*0310*/  HADD2.F32 R114, -RZ, R104.reuse.H0_H0 ;  /* 0x20000068ff727230 */ /* 0x120fe40000004100 */
[----:B------:R-:W-:Y:S02]  /*0320*/  HADD2.F32 R113, -RZ, R104.H1_H1 ;  /* 0x30000068ff717230 */ /* 0x000fe40000004100 */
[--C-:B------:R-:W-:Y:S02]  /*0330*/  HADD2.F32 R112, -RZ, R105.reuse.H0_H0 ;  /* 0x20000069ff707230 */ /* 0x100fe40000004100 */
[----:B------:R-:W-:Y:S02]  /*0340*/  HADD2.F32 R111, -RZ, R105.H1_H1 ;  /* 0x30000069ff6f7230 */ /* 0x000fe40000004100 */
[----:B------:R-:W-:-:S02]  /*0350*/  HADD2.F32 R110, -RZ, R106.H0_H0 ;  /* 0x2000006aff6e7230 */ /* 0x000fc40000004100 */
[----:B------:R-:W-:Y:S02]  /*0360*/  HADD2.F32 R109, -RZ, R106.H1_H1 ;  /* 0x3000006aff6d7230 */ /* 0x000fe40000004100 */
[----:B------:R-:W-:Y:S02]  /*0370*/  HADD2.F32 R108, -RZ, R107.H0_H0 ;  /* 0x2000006bff6c7230 */ /* 0x000fe40000004100 */
[----:B------:R-:W-:Y:S02]  /*0380*/  HADD2.F32 R100, -RZ, R99.H0_H0 ;  /* 0x20000063ff647230 */ /* 0x000fe40000004100 */
[----:B------:R-:W-:Y:S02]  /*0390*/  HADD2.F32 R107, -RZ, R107.H1_H1 ;  /* 0x3000006bff6b7230 */ /* 0x000fe40000004100 */
[--C-:B------:R-:W-:Y:S02]  /*03a0*/  HADD2.F32 R106, -RZ, R96.reuse.H0_H0 ;  /* 0x20000060ff6a7230 */ /* 0x100fe40000004100 */
[----:B------:R-:W-:-:S02]  /*03b0*/  HADD2.F32 R105, -RZ, R96.H1_H1 ;  /* 0x30000060ff697230 */ /* 0x000fc40000004100 */
[--C-:B------:R-:W-:Y:S02]  /*03c0*/  HADD2.F32 R104, -RZ, R97.reuse.H0_H0 ;  /* 0x20000061ff687230 */ /* 0x100fe40000004100 */
[----:B------:R-:W-:Y:S02]  /*03d0*/  HADD2.F32 R103, -RZ, R97.H1_H1 ;  /* 0x30000061ff677230 */ /* 0x000fe40000004100 */
[--C-:B------:R-:W-:Y:S02]  /*03e0*/  HADD2.F32 R102, -RZ, R98.reuse.H0_H0 ;  /* 0x20000062ff667230 */ /* 0x100fe40000004100 */
[----:B------:R-:W-:Y:S02]  /*03f0*/  HADD2.F32 R101, -RZ, R98.H1_H1 ;  /* 0x30000062ff657230 */ /* 0x000fe40000004100 */
[----:B------:R-:W-:-:S07]  /*0400*/  HADD2.F32 R99, -RZ, R99.H1_H1 ;  /* 0x30000063ff637230 */ /* 0x000fce0000004100 */
.L_x_1493:
        /* <DEDUP_REMOVED lines=21> */
[----:B------:R-:W-:-:S11]  /*0560*/  MOV R93, R6 ;  /* 0x00000006005d7202 */ /* 0x000fd60000000f00 */
[----:B------:R-:W-:Y:S02]  /*0570*/  @P4 IADD3 R89, R90, -0x1, RZ ;  /* 0xffffffff5a594810 */ /* 0x000fe40007ffe0ff */
[----:B------:R-:W-:-:S03]  /*0580*/  @P4 LOP3.LUT R3, R118, 0x1f, RZ, 0xc0, !PT ;  /* 0x0000001f76034812 */ /* 0x000fc600078ec0ff */
[----:B------:R-:W-:-:S05]  /*0590*/  @P4 IMAD R89, R89, R2, RZ ;  /* 0x0000000259594224 */ /* 0x000fca00078e02ff */
[----:B------:R-:W-:-:S04]  /*05a0*/  @P4 SHF.R.S32.HI R88, RZ, 0x1f, R89 ;  /* 0x0000001fff584819 */ /* 0x000fc80000011459 */
[----:B------:R-:W-:Y:S02]  /*05b0*/  @P4 LEA.HI R88, R88, R89, RZ, 0x3 ;  /* 0x0000005958584211 */ /* 0x000fe400078f18ff */
[----:B------:R-:W-:Y:S02]  /*05c0*/  MOV R89, RZ ;  /* 0x000000ff00597202 */ /* 0x000fe40000000f00 */
        /* <DEDUP_REMOVED lines=8> */
[----:B------:R-:W-:Y:S02]  /*0650*/  IADD3 R93, R6, 0x20, RZ ;  /* 0x00000020065d7810 */ /* 0x000fe40007ffe0ff */
[----:B--2---:R-:W-:-:S07]  /*0660*/  IADD3 R89, R89, 0x20, RZ ;  /* 0x0000002059597810 */ /* 0x004fce0007ffe0ff */
.L_x_1436:
[----:B------:R-:W-:Y:S05]  /*0670*/  BSYNC B2 ;  /* 0x0000000000027941 */ /* 0x000fea0003800000 */
.L_x_1435:
[----:B------:R-:W-:Y:S01]  /*0680*/  HFMA2.MMA R91, -RZ, RZ, 0, 0 ;  /* 0x00000000ff5b7435 */ /* 0x000fe200000001ff */
[----:B------:R-:W-:Y:S01]  /*0690*/  MOV R94, RZ ;  /* 0x000000ff005e7202 */ /* 0x000fe20000000f00 */
[----:B------:R-:W-:Y:S09]  /*06a0*/  @!P2 BRA `(.L_x_1437) ;  /* 0x0000000c0038a947 */ /* 0x000ff20003800000 */
[----:B------:R-:W1:Y:S01]  /*06b0*/  LDC.64 R78, c[0x0][0x240] ;  /* 0x00009000ff4e7b82 */ /* 0x000e620000000a00 */
[----:B------:R-:W-:-:S04]  /*06c0*/  ISETP.NE.U32.AND P0, PT, RZ, UR6, PT ;  /* 0x00000006ff007c0c */ /* 0x000fc8000bf05070 */
[----:B------:R-:W-:-:S13]  /*06d0*/  ISETP.NE.AND.EX P0, PT, RZ, UR7, PT, P0 ;  /* 0x00000007ff007c0c */ /* 0x000fda000bf05300 */
[----:B------:R-:W-:-:S05]  /*06e0*/  @P0 IMAD.WIDE.U32 R84, R93, 0x10, R116 ;  /* 0x000000105d540825 */ /* 0x000fca00078e0074 */
[----:B------:R2:W5:Y:S01]  /*06f0*/  @P0 LDG.E.128 R20, desc[UR4][R84.64] ;  /* 0x0000000454140981 */ /* 0x000562000c1e1d00 */
[----:B-1----:R-:W-:-:S06]  /*0700*/  IMAD.WIDE.U32 R78, R89, 0x8, R78 ;  /* 0x00000008594e7825 */ /* 0x002fcc00078e004e */
[----:B------:R-:W5:Y:S01]  /*0710*/  LDG.E.64 R78, desc[UR4][R78.64] ;  /* 0x000000044e4e7981 */ /* 0x000f62000c1e1b00 */
[----:B------:R-:W-:Y:S01]  /*0720*/  MOV R94, RZ ;  /* 0x000000ff005e7202 */ /* 0x000fe20000000f00 */
[----:B--2---:R-:W-:Y:S06]  /*0730*/  BRA `(.L_x_1437) ;  /* 0x0000000c00147947 */ /* 0x004fec0003800000 */
.L_x_1434:
[----:B------:R-:W1:Y:S02]  /*0740*/  LDC.64 R88, c[0x0][0x250] ;  /* 0x00009400ff587b82 */ /* 0x000e640000000a00 */
[----:B-1----:R-:W-:-:S06]  /*0750*/  IMAD.WIDE R88, R4, 0x4, R88 ;  /* 0x0000000404587825 */ /* 0x002fcc00078e0258 */
[----:B------:R1:W2:Y:S01]  /*0760*/  LDG.E R88, desc[UR4][R88.64] ;  /* 0x0000000458587981 */ /* 0x0002a2000c1e1900 */
[----:B-----5:R-:W-:Y:S01]  /*0770*/  ISETP.GE.AND P4, PT, R90, 0x1, PT ;  /* 0x000000015a00780c */ /* 0x020fe20003f86270 */
[----:B------:R-:W-:Y:S01]  /*0780*/  BSSY B2, `(.L_x_1438) ;  /* 0x000006a000027945 */ /* 0x000fe20003800000 */
[----:B------:R-:W-:Y:S02]  /*0790*/  IADD3 R93, R93, -0x1, RZ ;  /* 0xffffffff5d5d7810 */ /* 0x000fe40007ffe0ff */
[----:B0-----:R-:W-:Y:S02]  /*07a0*/  ISETP.NE.AND P0, PT, R115, RZ, PT ;  /* 0x000000ff7300720c */ /* 0x001fe40003f05270 */
[----:B------:R-:W-:Y:S01]  /*07b0*/  MOV R91, RZ ;  /* 0x000000ff005b7202 */ /* 0x000fe20000000f00 */
[----:B------:R-:W-:Y:S01]  /*07c0*/  IMAD R93, R93, R2, RZ ;  /* 0x000000025d5d7224 */ /* 0x000fe200078e02ff */
[----:B------:R-:W-:Y:S01]  /*07d0*/  MOV R95, R6 ;  /* 0x00000006005f7202 */ /* 0x000fe20000000f00 */
[----:B-1----:R-:W-:-:S03]  /*07e0*/  HFMA2.MMA R89, -RZ, RZ, 0, 0 ;  /* 0x00000000ff597435 */ /* 0x002fc600000001ff */
[----:B------:R-:W-:Y:S02]  /*07f0*/  SHF.R.S32.HI R94, RZ, 0x1f, R93 ;  /* 0x0000001fff5e7819 */ /* 0x000fe4000001145d */
[----:B------:R-:W-:Y:S02]  /*0800*/  @P4 IADD3 R3, R90, -0x1, RZ ;  /* 0xffffffff5a034810 */ /* 0x000fe40007ffe0ff */
[----:B------:R-:W-:-:S03]  /*0810*/  LEA.HI R94, R94, R93, RZ, 0x3 ;  /* 0x0000005d5e5e7211 */ /* 0x000fc600078f18ff */
[----:B------:R-:W-:-:S05]  /*0820*/  @P4 IMAD R3, R3, R2, RZ ;  /* 0x0000000203034224 */ /* 0x000fca00078e02ff */
[----:B------:R-:W-:-:S04]  /*0830*/  @P4 SHF.R.S32.HI R120, RZ, 0x1f, R3 ;  /* 0x0000001fff784819 */ /* 0x000fc80000011403 */
[----:B------:R-:W-:Y:S02]  /*0840*/  @P4 LEA.HI R120, R120, R3, RZ, 0x3 ;  /* 0x0000000378784211 */ /* 0x000fe400078f18ff */
[----:B------:R-:W-:-:S04]  /*0850*/  LOP3.LUT R3, R118, 0x1f, RZ, 0xc0, !PT ;  /* 0x0000001f76037812 */ /* 0x000fc800078ec0ff */
[-C--:B------:R-:W-:Y:S01]  /*0860*/  LEA.HI.SX32 R93, R94, R3.reuse, 0x1d ;  /* 0x000000035e5d7211 */ /* 0x080fe200078feaff */
[----:B------:R-:W-:Y:S01]  /*0870*/  HFMA2.MMA R94, -RZ, RZ, 0, 0 ;  /* 0x00000000ff5e7435 */ /* 0x000fe200000001ff */
[----:B------:R-:W-:Y:S02]  /*0880*/  @P4 LEA.HI.SX32 R89, R120, R3, 0x1d ;  /* 0x0000000378594211 */ /* 0x000fe400078feaff */
[----:B--2---:R-:W-:Y:S01]  /*0890*/  FSEL R88, R88, RZ, !P0 ;  /* 0x000000ff58587208 */ /* 0x004fe20004000000 */
[----:B------:R-:W-:Y:S07]  /*08a0*/  @!P1 BRA `(.L_x_1439) ;  /* 0x00000004005c9947 */ /* 0x000fee0003800000 */
        /* <DEDUP_REMOVED lines=12> */
[----:B------:R-:W-:-:S02]  /*0970*/  IADD3 R93, R93, 0x20, RZ ;  /* 0x000000205d5d7810 */ /* 0x000fc40007ffe0ff */
[----:B------:R-:W-:Y:S01]  /*0980*/  IADD3 R89, R89, 0x20, RZ ;  /* 0x0000002059597810 */ /* 0x000fe20007ffe0ff */
[--C-:B---3--:R-:W-:Y:S02]  /*0990*/  HADD2.F32 R19, -RZ, R8.reuse.H0_H0 ;  /* 0x20000008ff137230 */ /* 0x108fe40000004100 */
[----:B------:R-:W-:-:S03]  /*09a0*/  HADD2.F32 R91, -RZ, R8.H1_H1 ;  /* 0x30000008ff5b7230 */ /* 0x000fc60000004100 */
[C---:B------:R-:W-:Y:S01]  /*09b0*/  FADD.FTZ R0, -R88.reuse, R19 ;  /* 0x0000001358007221 */ /* 0x040fe20000010100 */
[--C-:B------:R-:W-:Y:S02]  /*09c0*/  HADD2.F32 R97, -RZ, R9.reuse.H1_H1 ;  /* 0x30000009ff617230 */ /* 0x100fe40000004100 */
[C---:B------:R-:W-:Y:S01]  /*09d0*/  FADD.FTZ R8, -R88.reuse, R91 ;  /* 0x0000005b58087221 */ /* 0x040fe20000010100 */
[----:B----4-:R-:W-:Y:S02]  /*09e0*/  HADD2.F32 R7, -RZ, R12.H0_H0 ;  /* 0x2000000cff077230 */ /* 0x010fe40000004100 */
[----:B------:R-:W-:Y:S01]  /*09f0*/  FMUL.FTZ R0, R5, R0 ;  /* 0x0000000005007220 */ /* 0x000fe20000410000 */
[----:B------:R-:W-:Y:S02]  /*0a00*/  HADD2.F32 R95, -RZ, R9.H0_H0 ;  /* 0x20000009ff5f7230 */ /* 0x000fe40000004100 */
[----:B------:R-:W-:Y:S01]  /*0a10*/  FADD.FTZ R120, -R88, R97 ;  /* 0x0000006158787221 */ /* 0x000fe20000010100 */
[----:B------:R-:W-:-:S02]  /*0a20*/  HADD2.F32 R9, -RZ, R11.H1_H1 ;  /* 0x3000000bff097230 */ /* 0x000fc40000004100 */
[----:B------:R-:W-:Y:S01]  /*0a30*/  FADD.FTZ R40, R40, R7 ;  /* 0x0000000728287221 */ /* 0x000fe20000010000 */
[----:B------:R-:W-:Y:S02]  /*0a40*/  HADD2.F32 R96, -RZ, R12.H1_H1 ;  /* 0x3000000cff607230 */ /* 0x000fe40000004100 */
[----:B------:R-:W-:Y:S01]  /*0a50*/  FMUL.FTZ R97, R5, R8 ;  /* 0x0000000805617220 */ /* 0x000fe20000410000 */
[-C--:B------:R-:W-:Y:S01]  /*0a60*/  FFMA.FTZ R56, R0, R7.reuse, R56 ;  /* 0x0000000700387223 */ /* 0x080fe20000010038 */
[----:B------:R-:W-:Y:S01]  /*0a70*/  FMUL.FTZ R7, R114, R7 ;  /* 0x0000000772077220 */ /* 0x000fe20000410000 */
[--C-:B------:R-:W-:Y:S02]  /*0a80*/  HADD2.F32 R119, -RZ, R10.reuse.H0_H0 ;  /* 0x2000000aff777230 */ /* 0x100fe40000004100 */
[C---:B------:R-:W-:Y:S01]  /*0a90*/  FADD.FTZ R94, -R88.reuse, R9 ;  /* 0x00000009585e7221 */ /* 0x040fe20000010100 */
[----:B------:R-:W-:Y:S02]  /*0aa0*/  HADD2.F32 R121, -RZ, R10.H1_H1 ;  /* 0x3000000aff797230 */ /* 0x000fe40000004100 */
[----:B------:R-:W-:Y:S01]  /*0ab0*/  FADD.FTZ R10, -R88, R95 ;  /* 0x0000005f580a7221 */ /* 0x000fe20000010100 */
[----:B------:R-:W-:-:S02]  /*0ac0*/  HADD2.F32 R123, -RZ, R11.H0_H0 ;  /* 0x2000000bff7b7230 */ /* 0x000fc40000004100 */
[----:B------:R-:W-:Y:S01]  /*0ad0*/  FADD.FTZ R41, R41, R96 ;  /* 0x0000006029297221 */ /* 0x000fe20000010000 */
[----:B------:R-:W-:Y:S02]  /*0ae0*/  HADD2.F32 R11, -RZ, R13.H0_H0 ;  /* 0x2000000dff0b7230 */ /* 0x000fe40000004100 */
[----:B------:R-:W-:Y:S01]  /*0af0*/  FFMA.FTZ R57, R97, R96, R57 ;  /* 0x0000006061397223 */ /* 0x000fe20000010039 */
[--C-:B------:R-:W-:Y:S02]  /*0b00*/  HADD2.F32 R17, -RZ, R15.reuse.H0_H0 ;  /* 0x2000000fff117230 */ /* 0x100fe40000004100 */
[----:B------:R-:W-:Y:S01]  /*0b10*/  FMUL.FTZ R9, R5, R120 ;  /* 0x0000007805097220 */ /* 0x000fe20000410000 */
[----:B0-----:R-:W-:Y:S02]  /*0b20*/  HADD2.F32 R84, -RZ, R15.H1_H1 ;  /* 0x3000000fff547230 */ /* 0x001fe40000004100 */
[----:B------:R-:W-:Y:S01]  /*0b30*/  FMUL.FTZ R96, R113, R96 ;  /* 0x0000006071607220 */ /* 0x000fe20000410000 */
[----:B------:R-:W-:-:S02]  /*0b40*/  HADD2.F32 R12, -RZ, R13.H1_H1 ;  /* 0x3000000dff0c7230 */ /* 0x000fc40000004100 */
[----:B------:R-:W-:Y:S01]  /*0b50*/  FADD.FTZ R15, RZ, R7 ;  /* 0x00000007ff0f7221 */ /* 0x000fe20000010000 */
[----:B------:R-:W-:Y:S01]  /*0b60*/  FFMA.FTZ R120, R0, R7, RZ ;  /* 0x0000000700787223 */ /* 0x000fe200000100ff */
[--C-:B------:R-:W-:Y:S02]  /*0b70*/  HADD2.F32 R13, -RZ, R14.reuse.H0_H0 ;  /* 0x2000000eff0d7230 */ /* 0x100fe40000004100 */
[----:B------:R-:W-:Y:S01]  /*0b80*/  FMUL.FTZ R8, R5, R10 ;  /* 0x0000000a05087220 */ /* 0x000fe20000410000 */
[----:B------:R-:W-:Y:S02]  /*0b90*/  HADD2.F32 R16, -RZ, R14.H1_H1 ;  /* 0x3000000eff107230 */ /* 0x000fe40000004100 */
[C---:B------:R-:W-:Y:S01]  /*0ba0*/  FADD.FTZ R14, -R88.reuse, R121 ;  /* 0x00000079580e7221 */ /* 0x040fe20000010100 */
[----:B------:R-:W-:Y:S01]  /*0bb0*/  FADD.FTZ R122, -R88, R119 ;  /* 0x00000077587a7221 */ /* 0x000fe20000010100 */
[-C--:B------:R-:W-:Y:S01]  /*0bc0*/  FMUL.FTZ R10, R112, R11.reuse ;  /* 0x0000000b700a7220 */ /* 0x080fe20000410000 */
[----:B------:R-:W-:Y:S01]  /*0bd0*/  FADD.FTZ R19, R15, R96 ;  /* 0x000000600f137221 */ /* 0x000fe20000010000 */
[----:B------:R-:W-:Y:S01]  /*0be0*/  FFMA.FTZ R85, R97, R96, R120 ;  /* 0x0000006061557223 */ /* 0x000fe20000010078 */
[----:B------:R-:W-:Y:S01]  /*0bf0*/  FADD.FTZ R42, R42, R11 ;  /* 0x0000000b2a2a7221 */ /* 0x000fe20000010000 */
[----:B------:R-:W-:Y:S01]  /*0c00*/  FFMA.FTZ R58, R8, R11, R58 ;  /* 0x0000000b083a7223 */ /* 0x000fe2000001003a */
[----:B------:R-:W-:Y:S01]  /*0c10*/  FMUL.FTZ R14, R5, R14 ;  /* 0x0000000e050e7220 */ /* 0x000fe20000410000 */
[----:B------:R-:W-:Y:S01]  /*0c20*/  FADD.FTZ R18, -R88, R123 ;  /* 0x0000007b58127221 */ /* 0x000fe20000010100 */
[----:B------:R-:W-:Y:S01]  /*0c30*/  FADD.FTZ R43, R43, R12 ;  /* 0x0000000c2b2b7221 */ /* 0x000fe20000010000 */
        /* <DEDUP_REMOVED lines=9> */
[-C--:B------:R-:W-:Y:S01]  /*0cd0*/  FFMA.FTZ R52, R11, R13.reuse, R52 ;  /* 0x0000000d0b347223 */ /* 0x080fe20000010034 */
[----:B------:R-:W-:Y:S01]  /*0ce0*/  FMUL.FTZ R16, R5, R18 ;  /* 0x0000001205107220 */ /* 0x000fe20000410000 */
[----:B------:R-:W-:Y:S01]  /*0cf0*/  FMUL.FTZ R13, R110, R13 ;  /* 0x0000000d6e0d7220 */ /* 0x000fe20000410000 */
[----:B------:R-:W-:Y:S01]  /*0d00*/  FADD.FTZ R18, R19, R12 ;  /* 0x0000000c13127221 */ /* 0x000fe20000010000 */
[----:B------:R-:W-:-:S03]  /*0d10*/  FFMA.FTZ R120, R9, R12, R120 ;  /* 0x0000000c09787223 */ /* 0x000fc60000010078 */
        /* <DEDUP_REMOVED lines=15> */
[----:B------:R-:W-:-:S07]  /*0e10*/  IADD3 R95, R6, 0x20, RZ ;  /* 0x00000020065f7810 */ /* 0x000fce0007ffe0ff */
.L_x_1439:
[----:B------:R-:W-:Y:S05]  /*0e20*/  BSYNC B2 ;  /* 0x0000000000027941 */ /* 0x000fea0003800000 */
.L_x_1438:
        /* <DEDUP_REMOVED lines=14> */
[--C-:B---3--:R-:W-:Y:S02]  /*0f10*/  HADD2.F32 R83, -RZ, R68.reuse.H0_H0 ;  /* 0x20000044ff537230 */ /* 0x108fe40000004100 */
[--C-:B------:R-:W-:Y:S02]  /*0f20*/  HADD2.F32 R87, -RZ, R69.reuse.H0_H0 ;  /* 0x20000045ff577230 */ /* 0x100fe40000004100 */
[----:B------:R-:W-:Y:S02]  /*0f30*/  HADD2.F32 R69, -RZ, R69.H1_H1 ;  /* 0x30000045ff457230 */ /* 0x000fe40000004100 */
[----:B------:R-:W-:Y:S02]  /*0f40*/  HADD2.F32 R85, -RZ, R68.H1_H1 ;  /* 0x30000044ff557230 */ /* 0x000fe40000004100 */
[C---:B------:R-:W-:Y:S01]  /*0f50*/  FADD.FTZ R98, -R88.reuse, R83 ;  /* 0x0000005358627221 */ /* 0x040fe20000010100 */
[----:B------:R-:W-:Y:S01]  /*0f60*/  FADD.FTZ R116, -R88, R69 ;  /* 0x0000004558747221 */ /* 0x000fe20000010100 */
[----:B----4-:R-:W-:-:S02]  /*0f70*/  HADD2.F32 R69, -RZ, R72.H0_H0 ;  /* 0x20000048ff457230 */ /* 0x010fc40000004100 */
[C---:B------:R-:W-:Y:S01]  /*0f80*/  FADD.FTZ R68, -R88.reuse, R85 ;  /* 0x0000005558447221 */ /* 0x040fe20000010100 */
[--C-:B------:R-:W-:Y:S02]  /*0f90*/  HADD2.F32 R89, -RZ, R70.reuse.H0_H0 ;  /* 0x20000046ff597230 */ /* 0x100fe40000004100 */
[C---:B------:R-:W-:Y:S01]  /*0fa0*/  FMUL.FTZ R98, R5.reuse, R98 ;  /* 0x0000006205627220 */ /* 0x040fe20000410000 */
[----:B------:R-:W-:Y:S02]  /*0fb0*/  HADD2.F32 R93, -RZ, R70.H1_H1 ;  /* 0x30000046ff5d7230 */ /* 0x000fe40000004100 */
[----:B------:R-:W-:Y:S01]  /*0fc0*/  FADD.FTZ R70, -R88, R87 ;  /* 0x0000005758467221 */ /* 0x000fe20000010100 */
[--C-:B------:R-:W-:Y:S02]  /*0fd0*/  HADD2.F32 R95, -RZ, R71.reuse.H0_H0 ;  /* 0x20000047ff5f7230 */ /* 0x100fe40000004100 */
[----:B------:R-:W-:Y:S02]  /*0fe0*/  HADD2.F32 R71, -RZ, R71.H1_H1 ;  /* 0x30000047ff477230 */ /* 0x000fe40000004100 */
[----:B------:R-:W-:Y:S01]  /*0ff0*/  FMUL.FTZ R68, R5, R68 ;  /* 0x0000004405447220 */ /* 0x000fe20000410000 */
[----:B------:R-:W-:-:S02]  /*1000*/  HADD2.F32 R72, -RZ, R72.H1_H1 ;  /* 0x30000048ff487230 */ /* 0x000fc40000004100 */
[----:B------:R-:W-:Y:S01]  /*1010*/  FADD.FTZ R32, R32, R69 ;  /* 0x0000004520207221 */ /* 0x000fe20000010000 */
[--C-:B0-----:R-:W-:Y:S02]  /*1020*/  HADD2.F32 R77, -RZ, R73.reuse.H0_H0 ;  /* 0x20000049ff4d7230 */ /* 0x101fe40000004100 */
[-C--:B------:R-:W-:Y:S01]  /*1030*/  FFMA.FTZ R48, R98, R69.reuse, R48 ;  /* 0x0000004562307223 */ /* 0x080fe20000010030 */
[----:B------:R-:W-:Y:S01]  /*1040*/  FADD.FTZ R76, -R88, R89 ;  /* 0x00000059584c7221 */ /* 0x000fe20000010100 */
[----:B------:R-:W-:Y:S01]  /*1050*/  FMUL.FTZ R69, R106, R69 ;  /* 0x000000456a457220 */ /* 0x000fe20000410000 */
[----:B------:R-:W-:Y:S01]  /*1060*/  FMUL.FTZ R70, R5, R70 ;  /* 0x0000004605467220 */ /* 0x000fe20000410000 */
[C---:B------:R-:W-:Y:S01]  /*1070*/  FADD.FTZ R92, -R88.reuse, R71 ;  /* 0x00000047585c7221 */ /* 0x040fe20000010100 */
[C---:B------:R-:W-:Y:S01]  /*1080*/  FADD.FTZ R82, -R88.reuse, R93 ;  /* 0x0000005d58527221 */ /* 0x040fe20000010100 */
[----:B------:R-:W-:Y:S01]  /*1090*/  FADD.FTZ R84, -R88, R95 ;  /* 0x0000005f58547221 */ /* 0x000fe20000010100 */
[----:B------:R-:W-:Y:S01]  /*10a0*/  FADD.FTZ R33, R33, R72 ;  /* 0x0000004821217221 */ /* 0x000fe20000010000 */
[-C--:B------:R-:W-:Y:S01]  /*10b0*/  FFMA.FTZ R49, R68, R72.reuse, R49 ;  /* 0x0000004844317223 */ /* 0x080fe20000010031 */
[----:B------:R-:W-:Y:S01]  /*10c0*/  FMUL.FTZ R71, R105, R72 ;  /* 0x0000004869477220 */ /* 0x000fe20000410000 */
[----:B------:R-:W-:-:S02]  /*10d0*/  HADD2.F32 R120, -RZ, R73.H1_H1 ;  /* 0x30000049ff787230 */ /* 0x000fc40000004100 */
[C---:B------:R-:W-:Y:S01]  /*10e0*/  FMUL.FTZ R72, R5.reuse, R116 ;  /* 0x0000007405487220 */ /* 0x040fe20000410000 */
[--C-:B------:R-:W-:Y:S02]  /*10f0*/  HADD2.F32 R83, -RZ, R74.reuse.H0_H0 ;  /* 0x2000004aff537230 */ /* 0x100fe40000004100 */
[----:B------:R-:W-:Y:S01]  /*1100*/  FADD.FTZ R34, R34, R77 ;  /* 0x0000004d22227221 */ /* 0x000fe20000010000 */
[--C-:B------:R-:W-:Y:S02]  /*1110*/  HADD2.F32 R85, -RZ, R75.reuse.H0_H0 ;  /* 0x2000004bff557230 */ /* 0x100fe40000004100 */
[-C--:B------:R-:W-:Y:S01]  /*1120*/  FFMA.FTZ R50, R70, R77.reuse, R50 ;  /* 0x0000004d46327223 */ /* 0x080fe20000010032 */
[----:B------:R-:W-:Y:S02]  /*1130*/  HADD2.F32 R88, -RZ, R75.H1_H1 ;  /* 0x3000004bff587230 */ /* 0x000fe40000004100 */
        /* <DEDUP_REMOVED lines=9> */
[----:B------:R-:W-:-:S02]  /*11d0*/  HADD2.F32 R86, -RZ, R74.H1_H1 ;  /* 0x3000004aff567230 */ /* 0x000fc40000004100 */
        /* <DEDUP_REMOVED lines=25> */
[C---:B------:R-:W-:Y:S01]  /*1370*/  FFMA.FTZ R47, R92.reuse, R88, R47 ;  /* 0x000000585c2f7223 */ /* 0x040fe2000001002f */
[----:B------:R-:W-:-:S07]  /*1380*/  FFMA.FTZ R94, R92, R87, R84 ;  /* 0x000000575c5e7223 */ /* 0x000fce0000010054 */
.L_x_1437:
[----:B------:R-:W-:Y:S05]  /*1390*/  BSYNC B1 ;  /* 0x0000000000017941 */ /* 0x000fea0003800000 */
.L_x_1433:
        /* <DEDUP_REMOVED lines=20> */
.L_x_1505:
[----:B------:R-:W-:Y:S01]  /*14e0*/  @P4 IADD3 R89, R90, -0x1, RZ ;  /* 0xffffffff5a594810 */ /* 0x000fe20007ffe0ff */
[----:B------:R-:W-:Y:S01]  /*14f0*/  HFMA2.MMA R93, -RZ, RZ, 0, 0 ;  /* 0x00000000ff5d7435 */ /* 0x000fe200000001ff */
[----:B--2---:R-:W-:Y:S01]  /*1500*/  FADD.FTZ R84, R91, R84 ;  /* 0x000000545b547221 */ /* 0x004fe20000010000 */
[----:B---3--:R-:W-:Y:S01]  /*1510*/  FADD.FTZ R85, R94, R85 ;  /* 0x000000555e557221 */ /* 0x008fe20000010000 */
[----:B------:R-:W-:Y:S01]  /*1520*/  @P4 LOP3.LUT R3, R118, 0x1f, RZ, 0xc0, !PT ;  /* 0x0000001f76034812 */ /* 0x000fe200078ec0ff */
[----:B------:R-:W-:Y:S01]  /*1530*/  @P4 IMAD R89, R89, R2, RZ ;  /* 0x0000000259594224 */ /* 0x000fe200078e02ff */
[----:B------:R-:W-:Y:S01]  /*1540*/  BSSY B1, `(.L_x_1441) ;  /* 0x00000cf000017945 */ /* 0x000fe20003800000 */
[----:B-1----:R-:W-:Y:S01]  /*1550*/  FMUL.FTZ R94, R84, UR8 ;  /* 0x00000008545e7c20 */ /* 0x002fe20008410000 */
[----:B------:R-:W-:Y:S02]  /*1560*/  FMUL.FTZ R95, R85, UR8 ;  /* 0x00000008555f7c20 */ /* 0x000fe40008410000 */
        /* <DEDUP_REMOVED lines=11> */
[----:B-----5:R-:W-:Y:S01]  /*1620*/  HADD2.F32 R88, -RZ, R24.H0_H0 ;  /* 0x20000018ff587230 */ /* 0x020fe20000004100 */
[----:B------:R-:W-:Y:S06]  /*1630*/  BRA `(.L_x_1445) ;  /* 0x0000000000287947 */ /* 0x000fec0003800000 */
.L_x_1444:
        /* <DEDUP_REMOVED lines=8> */
[----:B-----5:R-:W-:-:S05]  /*16c0*/  @P5 HADD2.F32 R85, -RZ, R24.H0_H0 ;  /* 0x20000018ff555230 */ /* 0x020fca0000004100 */
[----:B------:R-:W-:-:S07]  /*16d0*/  @P5 FADD.FTZ R88, R88, R85 ;  /* 0x0000005558585221 */ /* 0x000fce0000010000 */
.L_x_1445:
[----:B------:R-:W-:Y:S05]  /*16e0*/  BSYNC B2 ;  /* 0x0000000000027941 */ /* 0x000fea0003800000 */
.L_x_1443:
[----:B------:R-:W1:Y:S01]  /*16f0*/  @P4 LDC.64 R84, c[0x0][0x298] ;  /* 0x0000a600ff544b82 */ /* 0x000e620000000a00 */
[----:B------:R-:W-:Y:S01]  /*1700*/  ISETP.NE.U32.AND P0, PT, RZ, UR10, PT ;  /* 0x0000000aff007c0c */ /* 0x000fe2000bf05070 */
[----:B------:R-:W-:Y:S01]  /*1710*/  BSSY B2, `(.L_x_1446) ;  /* 0x0000016000027945 */ /* 0x000fe20003800000 */
[----:B-----5:R-:W-:Y:S02]  /*1720*/  @P4 LOP3.LUT P6, RZ, R80, 0xff, RZ, 0xc0, !PT ;  /* 0x000000ff50ff4812 */ /* 0x020fe400078cc0ff */
[----:B------:R-:W-:Y:S01]  /*1730*/  ISETP.NE.AND.EX P0, PT, RZ, UR11, PT, P0 ;  /* 0x0000000bff007c0c */ /* 0x000fe2000bf05300 */
[----:B-1----:R-:W-:-:S12]  /*1740*/  @P4 FMUL.FTZ R85, R88, R85 ;  /* 0x0000005558554220 */ /* 0x002fd80000410000 */
[----:B------:R-:W-:Y:S01]  /*1750*/  @P0 F2FP.F16.F32.PACK_AB R88, RZ, R88 ;  /* 0x00000058ff58023e */ /* 0x000fe200000000ff */
[----:B------:R-:W-:-:S03]  /*1760*/  @P4 FMUL.FTZ R84, R85, R84 ;  /* 0x0000005455544220 */ /* 0x000fc60000410000 */
[----:B------:R-:W-:Y:S02]  /*1770*/  @P0 PRMT R60, R88, 0x7610, R60 ;  /* 0x00007610583c0816 */ /* 0x000fe4000000003c */
[----:B------:R-:W-:-:S04]  /*1780*/  @P4 FSEL R84, R84, RZ, P6 ;  /* 0x000000ff54544208 */ /* 0x000fc80003000000 */
[----:B------:R-:W-:-:S04]  /*1790*/  @P4 F2FP.F16.F32.PACK_AB R84, RZ, R84 ;  /* 0x00000054ff54423e */ /* 0x000fc800000000ff */
[----:B------:R-:W-:Y:S01]  /*17a0*/  @P4 PRMT R64, R84, 0x7610, R64 ;  /* 0x0000761054404816 */ /* 0x000fe20000000040 */
[----:B------:R-:W-:Y:S06]  /*17b0*/  @P3 BRA `(.L_x_1447) ;  /* 0x0000000000103947 */ /* 0x000fec0003800000 */
[----:B------:R-:W-:Y:S01]  /*17c0*/  HFMA2.MMA R88, -RZ, RZ, 0, 0 ;  /* 0x00000000ff587435 */ /* 0x000fe200000001ff */
[----:B------:R-:W-:Y:S10]  /*17d0*/  @!P5 BRA `(.L_x_1448) ;  /* 0x000000000024d947 */ /* 0x000ff40003800000 */
[----:B------:R-:W-:Y:S01]  /*17e0*/  HADD2.F32 R88, -RZ, R24.H1_H1 ;  /* 0x30000018ff587230 */ /* 0x000fe20000004100 */
[----:B------:R-:W-:Y:S06]  /*17f0*/  BRA `(.L_x_1448) ;  /* 0x00000000001c7947 */ /* 0x000fec0003800000 */
.L_x_1447:
[----:B0-----:R-:W-:-:S04]  /*1800*/  ISETP.NE.AND P6, PT, R115, RZ, PT ;  /* 0x000000ff7300720c */ /* 0x001fc80003fc5270 */
[----:B------:R-:W-:-:S05]  /*1810*/  FSEL R84, R94, RZ, !P6 ;  /* 0x000000ff5e547208 */ /* 0x000fca0007000000 */
[----:B------:R-:W-:-:S04]  /*1820*/  FFMA.FTZ R85, R97, R95, R84 ;  /* 0x0000005f61557223 */ /* 0x000fc80000010054 */
[----:B------:R-:W-:Y:S01]  /*1830*/  FADD.FTZ R84, R96, -R85 ;  /* 0x8000005560547221 */ /* 0x000fe20000010000 */
[----:B------:R-:W-:-:S03]  /*1840*/  @P5 HADD2.F32 R85, -RZ, R24.H1_H1 ;  /* 0x30000018ff555230 */ /* 0x000fc60000004100 */
[----:B------:R-:W-:-:S04]  /*1850*/  FMUL.FTZ R88, R5, R84 ;  /* 0x0000005405587220 */ /* 0x000fc80000410000 */
[----:B------:R-:W-:-:S07]  /*1860*/  @P5 FADD.FTZ R88, R88, R85 ;  /* 0x0000005558585221 */ /* 0x000fce0000010000 */
.L_x_1448:
[----:B------:R-:W-:Y:S05]  /*1870*/  BSYNC B2 ;  /* 0x0000000000027941 */ /* 0x000fea0003800000 */
.L_x_1446:
[----:B------:R-:W1:Y:S01]  /*1880*/  @P4 LDC.64 R84, c[0x0][0x298] ;  /* 0x0000a600ff544b82 */ /* 0x000e620000000a00 */
[----:B------:R-:W-:Y:S01]  /*1890*/  @P4 LOP3.LUT P6, RZ, R80, 0xff00, RZ, 0xc0, !PT ;  /* 0x0000ff0050ff4812 */ /* 0x000fe200078cc0ff */
[----:B------:R-:W-:Y:S01]  /*18a0*/  BSSY B2, `(.L_x_1449) ;  /* 0x0000014000027945 */ /* 0x000fe20003800000 */
[----:B-1----:R-:W-:Y:S01]  /*18b0*/  @P4 FMUL.FTZ R85, R88, R85 ;  /* 0x0000005558554220 */ /* 0x002fe20000410000 */
[----:B------:R-:W-:-:S03]  /*18c0*/  @P0 F2FP.F16.F32.PACK_AB R88, RZ, R88 ;  /* 0x00000058ff58023e */ /* 0x000fc600000000ff */
[----:B------:R-:W-:Y:S01]  /*18d0*/  @P4 FMUL.FTZ R84, R85, R84 ;  /* 0x0000005455544220 */ /* 0x000fe20000410000 */
[----:B------:R-:W-:-:S04]  /*18e0*/  @P0 PRMT R60, R60, 0x5410, R88 ;  /* 0x000054103c3c0816 */ /* 0x000fc80000000058 */
[----:B------:R-:W-:-:S04]  /*18f0*/  @P4 FSEL R84, R84, RZ, P6 ;  /* 0x000000ff54544208 */ /* 0x000fc80003000000 */
[----:B------:R-:W-:-:S04]  /*1900*/  @P4 F2FP.F16.F32.PACK_AB R84, RZ, R84 ;  /* 0x00000054ff54423e */ /* 0x000fc800000000ff */
[----:B------:R-:W-:Y:S01]  /*1910*/  @P4 PRMT R64, R64, 0x5410, R84 ;  /* 0x0000541040404816 */ /* 0x000fe20000000054 */
[----:B------:R-:W-:Y:S06]  /*1920*/  @P3 BRA `(.L_x_1450) ;  /* 0x0000000000103947 */ /* 0x000fec0003800000 */
[----:B------:R-:W-:Y:S01]  /*1930*/  MOV R88, RZ ;  /* 0x000000ff00587202 */ /* 0x000fe20000000f00 */
[----:B------:R-:W-:Y:S06]  /*1940*/  @!P5 BRA `(.L_x_1451) ;  /* 0x000000000024d947 */ /* 0x000fec0003800000 */
[----:B------:R-:W-:Y:S01]  /*1950*/  HADD2.F32 R88, -RZ, R25.H0_H0 ;  /* 0x20000019ff587230 */ /* 0x000fe20000004100 */
[----:B------:R-:W-:Y:S06]  /*1960*/  BRA `(.L_x_1451) ;  /* 0x00000000001c7947 */ /* 0x000fec0003800000 */
.L_x_1450:
[----:B0-----:R-:W-:-:S04]  /*1970*/  ISETP.NE.AND P6, PT, R115, RZ, PT ;  /* 0x000000ff7300720c */ /* 0x001fc80003fc5270 */
[----:B------:R-:W-:-:S05]  /*1980*/  FSEL R85, R94, RZ, !P6 ;  /* 0x000000ff5e557208 */ /* 0x000fca0007000000 */
[----:B------:R-:W-:-:S04]  /*1990*/  FFMA.FTZ R85, R8, R95, R85 ;  /* 0x0000005f08557223 */ /* 0x000fc80000010055 */
[----:B------:R-:W-:Y:S01]  /*19a0*/  FADD.FTZ R84, R10, -R85 ;  /* 0x800000550a547221 */ /* 0x000fe20000010000 */
[----:B------:R-:W-:-:S03]  /*19b0*/  @P5 HADD2.F32 R85, -RZ, R25.H0_H0 ;  /* 0x20000019ff555230 */ /* 0x000fc60000004100 */
[----:B------:R-:W-:-:S04]  /*19c0*/  FMUL.FTZ R88, R5, R84 ;  /* 0x0000005405587220 */ /* 0x000fc80000410000 */
[----:B------:R-:W-:-:S07]  /*19d0*/  @P5 FADD.FTZ R88, R88, R85 ;  /* 0x0000005558585221 */ /* 0x000fce0000010000 */
.L_x_1451:
[----:B------:R-:W-:Y:S05]  /*19e0*/  BSYNC B2 ;  /* 0x0000000000027941 */ /* 0x000fea0003800000 */
.L_x_1449:
        /* <DEDUP_REMOVED lines=15> */
.L_x_1453:
[----:B0-----:R-:W-:-:S04]  /*1ae0*/  ISETP.NE.AND P6, PT, R115, RZ, PT ;  /* 0x000000ff7300720c */ /* 0x001fc80003fc5270 */
[----:B------:R-:W-:-:S05]  /*1af0*/  FSEL R84, R94, RZ, !P6 ;  /* 0x000000ff5e547208 */ /* 0x000fca0007000000 */
[----:B------:R-:W-:-:S04]  /*1b00*/  FFMA.FTZ R85, R9, R95, R84 ;  /* 0x0000005f09557223 */ /* 0x000fc80000010054 */
[----:B------:R-:W-:Y:S01]  /*1b10*/  FADD.FTZ R84, R12, -R85 ;  /* 0x800000550c547221 */ /* 0x000fe20000010000 */
[----:B------:R-:W-:-:S03]  /*1b20*/  @P5 HADD2.F32 R85, -RZ, R25.H1_H1 ;  /* 0x30000019ff555230 */ /* 0x000fc60000004100 */
[----:B------:R-:W-:-:S04]  /*1b30*/  FMUL.FTZ R88, R5, R84 ;  /* 0x0000005405587220 */ /* 0x000fc80000410000 */
[----:B------:R-:W-:-:S07]  /*1b40*/  @P5 FADD.FTZ R88, R88, R85 ;  /* 0x0000005558585221 */ /* 0x000fce0000010000 */
.L_x_1454:
[----:B------:R-:W-:Y:S05]  /*1b50*/  BSYNC B2 ;  /* 0x0000000000027941 */ /* 0x000fea0003800000 */
.L_x_1452:
        /* <DEDUP_REMOVED lines=15> */
.L_x_1456:
[----:B0-----:R-:W-:Y:S01]  /*1c50*/  ISETP.NE.AND P6, PT, R115, RZ, PT ;  /* 0x000000ff7300720c */ /* 0x001fe20003fc5270 */
[----:B------:R-:W-:-:S03]  /*1c60*/  @P5 HADD2.F32 R85, -RZ, R26.H0_H0 ;  /* 0x2000001aff555230 */ /* 0x000fc60000004100 */
[----:B------:R-:W-:-:S05]  /*1c70*/  FSEL R84, R94, RZ, !P6 ;  /* 0x000000ff5e547208 */ /* 0x000fca0007000000 */
[----:B------:R-:W-:-:S04]  /*1c80*/  FFMA.FTZ R84, R11, R95, R84 ;  /* 0x0000005f0b547223 */ /* 0x000fc80000010054 */
[----:B------:R-:W-:-:S04]  /*1c90*/  FADD.FTZ R84, R13, -R84 ;  /* 0x800000540d547221 */ /* 0x000fc80000010000 */
[----:B------:R-:W-:-:S04]  /*1ca0*/  FMUL.FTZ R88, R5, R84 ;  /* 0x0000005405587220 */ /* 0x000fc80000410000 */
[----:B------:R-:W-:-:S07]  /*1cb0*/  @P5 FADD.FTZ R88, R88, R85 ;  /* 0x0000005558585221 */ /* 0x000fce0000010000 */
.L_x_1457:
[----:B------:R-:W-:Y:S05]  /*1cc0*/  BSYNC B2 ;  /* 0x0000000000027941 */ /* 0x000fea0003800000 */
.L_x_1455:
        /* <DEDUP_REMOVED lines=15> */
.L_x_1459:
[----:B0-----:R-:W-:-:S04]  /*1dc0*/  ISETP.NE.AND P6, PT, R115, RZ, PT ;  /* 0x000000ff7300720c */ /* 0x001fc80003fc5270 */
[----:B------:R-:W-:-:S05]  /*1dd0*/  FSEL R85, R94, RZ, !P6 ;  /* 0x000000ff5e557208 */ /* 0x000fca0007000000 */
[----:B------:R-:W-:Y:S01]  /*1de0*/  FFMA.FTZ R84, R14, R95, R85 ;  /* 0x0000005f0e547223 */ /* 0x000fe20000010055 */
[----:B------:R-:W-:-:S03]  /*1df0*/  @P5 HADD2.F32 R85, -RZ, R26.H1_H1 ;  /* 0x3000001aff555230 */ /* 0x000fc60000004100 */
[----:B------:R-:W-:-:S04]  /*1e00*/  FADD.FTZ R84, R15, -R84 ;  /* 0x800000540f547221 */ /* 0x000fc80000010000 */
[----:B------:R-:W-:-:S04]  /*1e10*/  FMUL.FTZ R88, R5, R84 ;  /* 0x0000005405587220 */ /* 0x000fc80000410000 */
[----:B------:R-:W-:-:S07]  /*1e20*/  @P5 FADD.FTZ R88, R88, R85 ;  /* 0x0000005558585221 */ /* 0x000fce0000010000 */
.L_x_1460:
[----:B------:R-:W-:Y:S05]  /*1e30*/  BSYNC B2 ;  /* 0x0000000000027941 */ /* 0x000fea0003800000 */
.L_x_1458:
        /* <DEDUP_REMOVED lines=15> */
.L_x_1462:
[----:B0-----:R-:W-:-:S04]  /*1f30*/  ISETP.NE.AND P6, PT, R115, RZ, PT ;  /* 0x000000ff7300720c */ /* 0x001fc80003fc5270 */
[----:B------:R-:W-:-:S05]  /*1f40*/  FSEL R85, R94, RZ, !P6 ;  /* 0x000000ff5e557208 */ /* 0x000fca0007000000 */
[----:B------:R-:W-:Y:S01]  /*1f50*/  FFMA.FTZ R84, R16, R95, R85 ;  /* 0x0000005f10547223 */ /* 0x000fe20000010055 */
[----:B------:R-:W-:-:S03]  /*1f60*/  @P5 HADD2.F32 R85, -RZ, R27.H0_H0 ;  /* 0x2000001bff555230 */ /* 0x000fc60000004100 */
[----:B------:R-:W-:-:S04]  /*1f70*/  FADD.FTZ R84, R17, -R84 ;  /* 0x8000005411547221 */ /* 0x000fc80000010000 */
[----:B------:R-:W-:-:S04]  /*1f80*/  FMUL.FTZ R88, R5, R84 ;  /* 0x0000005405587220 */ /* 0x000fc80000410000 */
[----:B------:R-:W-:-:S07]  /*1f90*/  @P5 FADD.FTZ R88, R88, R85 ;  /* 0x0000005558585221 */ /* 0x000fce0000010000 */
.L_x_1463:
[----:B------:R-:W-:Y:S05]  /*1fa0*/  BSYNC B2 ;  /* 0x0000000000027941 */ /* 0x000fea0003800000 */
.L_x_1461:
        /* <DEDUP_REMOVED lines=15> */
.L_x_1465:
[----:B0-----:R-:W-:-:S04]  /*20a0*/  ISETP.NE.AND P6, PT, R115, RZ, PT ;  /* 0x000000ff7300720c */ /* 0x001fc80003fc5270 */
[----:B------:R-:W-:-:S05]  /*20b0*/  FSEL R85, R94, RZ, !P6 ;  /* 0x000000ff5e557208 */ /* 0x000fca0007000000 */
[----:B------:R-:W-:Y:S01]  /*20c0*/  FFMA.FTZ R84, R18, R95, R85 ;  /* 0x0000005f12547223 */ /* 0x000fe20000010055 */
[----:B------:R-:W-:-:S03]  /*20d0*/  @P5 HADD2.F32 R85, -RZ, R27.H1_H1 ;  /* 0x3000001bff555230 */ /* 0x000fc60000004100 */
[----:B------:R-:W-:-:S04]  /*20e0*/  FADD.FTZ R84, R19, -R84 ;  /* 0x8000005413547221 */ /* 0x000fc80000010000 */
[----:B------:R-:W-:-:S04]  /*20f0*/  FMUL.FTZ R116, R5, R84 ;  /* 0x0000005405747220 */ /* 0x000fc80000410000 */
[----:B------:R-:W-:-:S07]  /*2100*/  @P5 FADD.FTZ R116, R116, R85 ;  /* 0x0000005574745221 */ /* 0x000fce0000010000 */
.L_x_1466:
[----:B------:R-:W-:Y:S05]  /*2110*/  BSYNC B2 ;  /* 0x0000000000027941 */ /* 0x000fea0003800000 */
.L_x_1464:
[----:B------:R-:W1:Y:S01]  /*2120*/  @P0 LDC.64 R90, c[0x0][0x308] ;  /* 0x0000c200ff5a0b82 */ /* 0x000e620000000a00 */
[----:B------:R-:W-:-:S04]  /*2130*/  @P0 F2FP.F16.F32.PACK_AB R117, RZ, R116 ;  /* 0x00000074ff75023e */ /* 0x000fc800000000ff */
[----:B------:R-:W-:-:S03]  /*2140*/  @P0 PRMT R63, R63, 0x5410, R117 ;  /* 0x000054103f3f0816 */ /* 0x000fc60000000075 */
[----:B------:R-:W2:Y:S08]  /*2150*/  @P4 LDC.64 R84, c[0x0][0x298] ;  /* 0x0000a600ff544b82 */ /* 0x000eb00000000a00 */
[----:B------:R-:W3:Y:S01]  /*2160*/  @P4 LDC.64 R88, c[0x0][0x2f8] ;  /* 0x0000be00ff584b82 */ /* 0x000ee20000000a00 */
[C---:B-1----:R-:W-:Y:S01]  /*2170*/  @P0 IMAD.WIDE.U32 R90, R6.reuse, 0x10, R90 ;  /* 0x00000010065a0825 */ /* 0x042fe200078e005a */
[----:B------:R-:W-:-:S04]  /*2180*/  IADD3 R6, R6, 0x20, RZ ;  /* 0x0000002006067810 */ /* 0x000fc80007ffe0ff */
[----:B------:R1:W-:Y:S01]  /*2190*/  @P0 STG.E.128 desc[UR4][R90.64], R60 ;  /* 0x0000003c5a000986 */ /* 0x0003e2000c101d04 */
[----:B------:R-:W-:Y:S01]  /*21a0*/  @P4 LOP3.LUT P0, RZ, R81, 0xff000000, RZ, 0xc0, !PT ;  /* 0xff00000051ff4812 */ /* 0x000fe2000780c0ff */
[----:B--2---:R-:W-:-:S04]  /*21b0*/  @P4 FMUL.FTZ R85, R116, R85 ;  /* 0x0000005574554220 */ /* 0x004fc80000410000 */
[----:B------:R-:W-:Y:S01]  /*21c0*/  @P4 FMUL.FTZ R84, R85, R84 ;  /* 0x0000005455544220 */ /* 0x000fe20000410000 */
[----:B---3--:R-:W-:-:S04]  /*21d0*/  @P4 IMAD.WIDE.U32 R88, R93, 0x10, R88 ;  /* 0x000000105d584825 */ /* 0x008fc800078e0058 */
[----:B------:R-:W-:Y:S02]  /*21e0*/  @P4 FSEL R84, R84, RZ, P0 ;  /* 0x000000ff54544208 */ /* 0x000fe40000000000 */
[----:B------:R-:W-:Y:S02]  /*21f0*/  IADD3 R93, R93, 0x20, RZ ;  /* 0x000000205d5d7810 */ /* 0x000fe40007ffe0ff */
[----:B------:R-:W-:-:S04]  /*2200*/  @P4 F2FP.F16.F32.PACK_AB R84, RZ, R84 ;  /* 0x00000054ff54423e */ /* 0x000fc800000000ff */
[----:B------:R-:W-:-:S05]  /*2210*/  @P4 PRMT R67, R67, 0x5410, R84 ;  /* 0x0000541043434816 */ /* 0x000fca0000000054 */
[----:B------:R1:W-:Y:S02]  /*2220*/  @P4 STG.E.128 desc[UR4][R88.64], R64 ;  /* 0x0000004058004986 */ /* 0x0003e4000c101d04 */
.L_x_1442:
[----:B------:R-:W-:Y:S05]  /*2230*/  BSYNC B1 ;  /* 0x0000000000017941 */ /* 0x000fea0003800000 */
.L_x_1441:
        /* <DEDUP_REMOVED lines=9> */
[----:B-----5:R-:W-:Y:S01]  /*22d0*/  HADD2.F32 R88, -RZ, R20.H0_H0 ;  /* 0x20000014ff587230 */ /* 0x020fe20000004100 */
[----:B------:R-:W-:Y:S06]  /*22e0*/  BRA `(.L_x_1471) ;  /* 0x0000000000287947 */ /* 0x000fec0003800000 */
.L_x_1470:
        /* <DEDUP_REMOVED lines=8> */
[----:B-----5:R-:W-:-:S05]  /*2370*/  @P5 HADD2.F32 R85, -RZ, R20.H0_H0 ;  /* 0x20000014ff555230 */ /* 0x020fca0000004100 */
[----:B------:R-:W-:-:S07]  /*2380*/  @P5 FADD.FTZ R88, R88, R85 ;  /* 0x0000005558585221 */ /* 0x000fce0000010000 */
.L_x_1471:
[----:B------:R-:W-:Y:S05]  /*2390*/  BSYNC B2 ;  /* 0x0000000000027941 */ /* 0x000fea0003800000 */
.L_x_1469:
        /* <DEDUP_REMOVED lines=17> */
.L_x_1473:
[----:B0-----:R-:W-:-:S04]  /*24b0*/  ISETP.NE.AND P6, PT, R115, RZ, PT ;  /* 0x000000ff7300720c */ /* 0x001fc80003fc5270 */
[----:B------:R-:W-:-:S05]  /*24c0*/  FSEL R85, R94, RZ, !P6 ;  /* 0x000000ff5e557208 */ /* 0x000fca0007000000 */
[----:B------:R-:W-:Y:S01]  /*24d0*/  FFMA.FTZ R84, R68, R95, R85 ;  /* 0x0000005f44547223 */ /* 0x000fe20000010055 */
[----:B------:R-:W-:-:S03]  /*24e0*/  @P5 HADD2.F32 R85, -RZ, R20.H1_H1 ;  /* 0x30000014ff555230 */ /* 0x000fc60000004100 */
[----:B------:R-:W-:-:S04]  /*24f0*/  FADD.FTZ R84, R71, -R84 ;  /* 0x8000005447547221 */ /* 0x000fc80000010000 */
[----:B------:R-:W-:-:S04]  /*2500*/  FMUL.FTZ R88, R5, R84 ;  /* 0x0000005405587220 */ /* 0x000fc80000410000 */
[----:B------:R-:W-:-:S07]  /*2510*/  @P5 FADD.FTZ R88, R88, R85 ;  /* 0x0000005558585221 */ /* 0x000fce0000010000 */
.L_x_1474:
[----:B------:R-:W-:Y:S05]  /*2520*/  BSYNC B2 ;  /* 0x0000000000027941 */ /* 0x000fea0003800000 */
.L_x_1472:
        /* <DEDUP_REMOVED lines=15> */
.L_x_1476:
[----:B0-----:R-:W-:-:S04]  /*2620*/  ISETP.NE.AND P6, PT, R115, RZ, PT ;  /* 0x000000ff7300720c */ /* 0x001fc80003fc5270 */
[----:B------:R-:W-:-:S05]  /*2630*/  FSEL R85, R94, RZ, !P6 ;  /* 0x000000ff5e557208 */ /* 0x000fca0007000000 */
[----:B------:R-:W-:Y:S01]  /*2640*/  FFMA.FTZ R84, R70, R95, R85 ;  /* 0x0000005f46547223 */ /* 0x000fe20000010055 */
[----:B------:R-:W-:-:S03]  /*2650*/  @P5 HADD2.F32 R85, -RZ, R21.H0_H0 ;  /* 0x20000015ff555230 */ /* 0x000fc60000004100 */
[----:B------:R-:W-:-:S04]  /*2660*/  FADD.FTZ R84, R73, -R84 ;  /* 0x8000005449547221 */ /* 0x000fc80000010000 */
[----:B------:R-:W-:-:S04]  /*2670*/  FMUL.FTZ R88, R5, R84 ;  /* 0x0000005405587220 */ /* 0x000fc80000410000 */
[----:B------:R-:W-:-:S07]  /*2680*/  @P5 FADD.FTZ R88, R88, R85 ;  /* 0x0000005558585221 */ /* 0x000fce0000010000 */
.L_x_1477:
[----:B------:R-:W-:Y:S05]  /*2690*/  BSYNC B2 ;  /* 0x0000000000027941 */ /* 0x000fea0003800000 */
.L_x_1475:
        /* <DEDUP_REMOVED lines=15> */
.L_x_1479:
[----:B0-----:R-:W-:-:S04]  /*2790*/  ISETP.NE.AND P6, PT, R115, RZ, PT ;  /* 0x000000ff7300720c */ /* 0x001fc80003fc5270 */
[----:B------:R-:W-:-:S05]  /*27a0*/  FSEL R85, R94, RZ, !P6 ;  /* 0x000000ff5e557208 */ /* 0x000fca0007000000 */
[----:B------:R-:W-:-:S04]  /*27b0*/  FFMA.FTZ R85, R72, R95, R85 ;  /* 0x0000005f48557223 */ /* 0x000fc80000010055 */
[----:B------:R-:W-:Y:S01]  /*27c0*/  FADD.FTZ R84, R74, -R85 ;  /* 0x800000554a547221 */ /* 0x000fe20000010000 */
[----:B------:R-:W-:-:S03]  /*27d0*/  @P5 HADD2.F32 R85, -RZ, R21.H1_H1 ;  /* 0x30000015ff555230 */ /* 0x000fc60000004100 */
[----:B------:R-:W-:-:S04]  /*27e0*/  FMUL.FTZ R88, R5, R84 ;  /* 0x0000005405587220 */ /* 0x000fc80000410000 */
[----:B------:R-:W-:-:S07]  /*27f0*/  @P5 FADD.FTZ R88, R88, R85 ;  /* 0x0000005558585221 */ /* 0x000fce0000010000 */
.L_x_1480:
[----:B------:R-:W-:Y:S05]  /*2800*/  BSYNC B2 ;  /* 0x0000000000027941 */ /* 0x000fea0003800000 */
.L_x_1478:
        /* <DEDUP_REMOVED lines=15> */
.L_x_1482:
[----:B0-----:R-:W-:-:S04]  /*2900*/  ISETP.NE.AND P6, PT, R115, RZ, PT ;  /* 0x000000ff7300720c */ /* 0x001fc80003fc5270 */
[----:B------:R-:W-:-:S05]  /*2910*/  FSEL R84, R94, RZ, !P6 ;  /* 0x000000ff5e547208 */ /* 0x000fca0007000000 */
[----:B------:R-:W-:-:S04]  /*2920*/  FFMA.FTZ R85, R75, R95, R84 ;  /* 0x0000005f4b557223 */ /* 0x000fc80000010054 */
[----:B------:R-:W-:Y:S01]  /*2930*/  FADD.FTZ R84, R76, -R85 ;  /* 0x800000554c547221 */ /* 0x000fe20000010000 */
[----:B------:R-:W-:-:S03]  /*2940*/  @P5 HADD2.F32 R85, -RZ, R22.H0_H0 ;  /* 0x20000016ff555230 */ /* 0x000fc60000004100 */
[----:B------:R-:W-:-:S04]  /*2950*/  FMUL.FTZ R88, R5, R84 ;  /* 0x0000005405587220 */ /* 0x000fc80000410000 */
[----:B------:R-:W-:-:S07]  /*2960*/  @P5 FADD.FTZ R88, R88, R85 ;  /* 0x0000005558585221 */ /* 0x000fce0000010000 */
.L_x_1483:
[----:B------:R-:W-:Y:S05]  /*2970*/  BSYNC B2 ;  /* 0x0000000000027941 */ /* 0x000fea0003800000 */
.L_x_1481:
        /* <DEDUP_REMOVED lines=15> */
.L_x_1485:
[----:B0-----:R-:W-:-:S04]  /*2a70*/  ISETP.NE.AND P6, PT, R115, RZ, PT ;  /* 0x000000ff7300720c */ /* 0x001fc80003fc5270 */
[----:B------:R-:W-:-:S05]  /*2a80*/  FSEL R84, R94, RZ, !P6 ;  /* 0x000000ff5e547208 */ /* 0x000fca0007000000 */
[----:B------:R-:W-:-:S04]  /*2a90*/  FFMA.FTZ R85, R77, R95, R84 ;  /* 0x0000005f4d557223 */ /* 0x000fc80000010054 */
[----:B------:R-:W-:Y:S01]  /*2aa0*/  FADD.FTZ R84, R82, -R85 ;  /* 0x8000005552547221 */ /* 0x000fe20000010000 */
[----:B------:R-:W-:-:S03]  /*2ab0*/  @P5 HADD2.F32 R85, -RZ, R22.H1_H1 ;  /* 0x30000016ff555230 */ /* 0x000fc60000004100 */
[----:B------:R-:W-:-:S04]  /*2ac0*/  FMUL.FTZ R88, R5, R84 ;  /* 0x0000005405587220 */ /* 0x000fc80000410000 */
[----:B------:R-:W-:-:S07]  /*2ad0*/  @P5 FADD.FTZ R88, R88, R85 ;  /* 0x0000005558585221 */ /* 0x000fce0000010000 */
.L_x_1486:
[----:B------:R-:W-:Y:S05]  /*2ae0*/  BSYNC B2 ;  /* 0x0000000000027941 */ /* 0x000fea0003800000 */
.L_x_1484:
        /* <DEDUP_REMOVED lines=15> */
.L_x_1488:
[----:B0-----:R-:W-:-:S04]  /*2be0*/  ISETP.NE.AND P6, PT, R115, RZ, PT ;  /* 0x000000ff7300720c */ /* 0x001fc80003fc5270 */
[----:B------:R-:W-:-:S05]  /*2bf0*/  FSEL R84, R94, RZ, !P6 ;  /* 0x000000ff5e547208 */ /* 0x000fca0007000000 */
[----:B------:R-:W-:-:S04]  /*2c00*/  FFMA.FTZ R85, R83, R95, R84 ;  /* 0x0000005f53557223 */ /* 0x000fc80000010054 */
[----:B------:R-:W-:Y:S01]  /*2c10*/  FADD.FTZ R84, R86, -R85 ;  /* 0x8000005556547221 */ /* 0x000fe20000010000 */
[----:B------:R-:W-:-:S03]  /*2c20*/  @P5 HADD2.F32 R85, -RZ, R23.H0_H0 ;  /* 0x20000017ff555230 */ /* 0x000fc60000004100 */
[----:B------:R-:W-:-:S04]  /*2c30*/  FMUL.FTZ R88, R5, R84 ;  /* 0x0000005405587220 */ /* 0x000fc80000410000 */
[----:B------:R-:W-:-:S07]  /*2c40*/  @P5 FADD.FTZ R88, R88, R85 ;  /* 0x0000005558585221 */ /* 0x000fce0000010000 */
.L_x_1489:
[----:B------:R-:W-:Y:S05]  /*2c50*/  BSYNC B2 ;  /* 0x0000000000027941 */ /* 0x000fea0003800000 */
.L_x_1487:
        /* <DEDUP_REMOVED lines=15> */
.L_x_1491:
[----:B0-----:R-:W-:-:S04]  /*2d50*/  ISETP.NE.AND P3, PT, R115, RZ, PT ;  /* 0x000000ff7300720c */ /* 0x001fc80003f65270 */
[----:B------:R-:W-:-:S05]  /*2d60*/  FSEL R85, R94, RZ, !P3 ;  /* 0x000000ff5e557208 */ /* 0x000fca0005800000 */
[----:B------:R-:W-:Y:S01]  /*2d70*/  FFMA.FTZ R84, R92, R95, R85 ;  /* 0x0000005f5c547223 */ /* 0x000fe20000010055 */
[----:B------:R-:W-:-:S03]  /*2d80*/  @P5 HADD2.F32 R85, -RZ, R23.H1_H1 ;  /* 0x30000017ff555230 */ /* 0x000fc60000004100 */
[----:B------:R-:W-:-:S04]  /*2d90*/  FADD.FTZ R84, R87, -R84 ;  /* 0x8000005457547221 */ /* 0x000fc80000010000 */
[----:B------:R-:W-:-:S04]  /*2da0*/  FMUL.FTZ R94, R5, R84 ;  /* 0x00000054055e7220 */ /* 0x000fc80000410000 */
[----:B------:R-:W-:-:S07]  /*2db0*/  @P5 FADD.FTZ R94, R94, R85 ;  /* 0x000000555e5e5221 */ /* 0x000fce0000010000 */
.L_x_1492:
[----:B------:R-:W-:Y:S05]  /*2dc0*/  BSYNC B2 ;  /* 0x0000000000027941 */ /* 0x000fea0003800000 */
.L_x_1490:
[----:B------:R-:W1:Y:S01]  /*2dd0*/  @P4 LDC.64 R84, c[0x0][0x298] ;  /* 0x0000a600ff544b82 */ /* 0x000e620000000a00 */
[----:B------:R-:W-:-:S07]  /*2de0*/  @P4 LOP3.LUT P3, RZ, R79, 0xff000000, RZ, 0xc0, !PT ;  /* 0xff0000004fff4812 */ /* 0x000fce000786c0ff */
[----:B------:R-:W2:Y:S08]  /*2df0*/  @P0 LDC.64 R90, c[0x0][0x308] ;  /* 0x0000c200ff5a0b82 */ /* 0x000eb00000000a00 */
[----:B------:R-:W3:Y:S01]  /*2e00*/  @P4 LDC.64 R88, c[0x0][0x2f8] ;  /* 0x0000be00ff584b82 */ /* 0x000ee20000000a00 */
[----:B-1----:R-:W-:Y:S01]  /*2e10*/  @P4 FMUL.FTZ R85, R94, R85 ;  /* 0x000000555e554220 */ /* 0x002fe20000410000 */
[----:B------:R-:W-:-:S03]  /*2e20*/  @P0 F2FP.F16.F32.PACK_AB R94, RZ, R94 ;  /* 0x0000005eff5e023e */ /* 0x000fc600000000ff */
[----:B------:R-:W-:Y:S01]  /*2e30*/  @P4 FMUL.FTZ R84, R85, R84 ;  /* 0x0000005455544220 */ /* 0x000fe20000410000 */
[----:B------:R-:W-:-:S04]  /*2e40*/  @P0 PRMT R63, R63, 0x5410, R94 ;  /* 0x000054103f3f0816 */ /* 0x000fc8000000005e */
[----:B------:R-:W-:Y:S01]  /*2e50*/  @P4 FSEL R5, R84, RZ, P3 ;  /* 0x000000ff54054208 */ /* 0x000fe20001800000 */
[----:B--2---:R-:W-:-:S03]  /*2e60*/  @P0 IMAD.WIDE.U32 R84, R6, 0x10, R90 ;  /* 0x0000001006540825 */ /* 0x004fc600078e005a */
[----:B------:R-:W-:Y:S02]  /*2e70*/  @P4 F2FP.F16.F32.PACK_AB R5, RZ, R5 ;  /* 0x00000005ff05423e */ /* 0x000fe400000000ff */
[----:B------:R2:W-:Y:S01]  /*2e80*/  @P0 STG.E.128 desc[UR4][R84.64], R60 ;  /* 0x0000003c54000986 */ /* 0x0005e2000c101d04 */
[----:B---3--:R-:W-:Y:S01]  /*2e90*/  @P4 IMAD.WIDE.U32 R88, R93, 0x10, R88 ;  /* 0x000000105d584825 */ /* 0x008fe200078e0058 */
[----:B------:R-:W-:-:S05]  /*2ea0*/  @P4 PRMT R67, R67, 0x5410, R5 ;  /* 0x0000541043434816 */ /* 0x000fca0000000005 */
[----:B------:R2:W-:Y:S02]  /*2eb0*/  @P4 STG.E.128 desc[UR4][R88.64], R64 ;  /* 0x0000004058004986 */ /* 0x0005e4000c101d04 */
.L_x_1468:
[----:B------:R-:W-:Y:S05]  /*2ec0*/  BSYNC B1 ;  /* 0x0000000000017941 */ /* 0x000fea0003800000 */
.L_x_1467:
[----:B--2---:R-:W2:Y:S02]  /*2ed0*/  LDC.64 R84, c[0x0][0x210] ;  /* 0x00008400ff547b82 */ /* 0x004ea40000000a00 */
[----:B--2---:R-:W-:-:S04]  /*2ee0*/  LEA R4, R84, R4, 0x2 ;  /* 0x0000000454047211 */ /* 0x004fc800078e10ff */
[----:B------:R-:W-:-:S13]  /*2ef0*/  ISETP.GE.AND P0, PT, R4, R85, PT ;  /* 0x000000550400720c */ /* 0x000fda0003f06270 */
[----:B------:R-:W-:Y:S05]  /*2f00*/  @!P0 BRA `(.L_x_1493) ;  /* 0xffffffd400408947 */ /* 0x000fea000383ffff */
.L_x_1432:
[----:B------:R-:W-:Y:S05]  /*2f10*/  BSYNC B0 ;  /* 0x0000000000007941 */ /* 0x000fea0003800000 */
.L_x_1431:
[----:B------:R-:W2:Y:S01]  /*2f20*/  S2R R3, SR_CgaCtaId ;  /* 0x0000000000037919 */ /* 0x000ea20000008800 */
[----:B------:R-:W-:Y:S01]  /*2f30*/  SHF.R.U32.HI R4, RZ, 0x5, R118 ;  /* 0x00000005ff047819 */ /* 0x000fe20000011676 */
[----:B------:R-:W-:Y:S05]  /*2f40*/  WARPSYNC.ALL ;  /* 0x0000000000007948 */ /* 0x000fea0003800000 */
[----:B------:R-:W-:Y:S01]  /*2f50*/  MOV R0, 0x400 ;  /* 0x0000040000007802 */ /* 0x000fe20000000f00 */
[----:B-----5:R-:W3:Y:S01]  /*2f60*/  S2R R23, SR_CTAID.X ;  /* 0x0000000000177919 */ /* 0x020ee20000002500 */
[----:B------:R-:W-:Y:S01]  /*2f70*/  LOP3.LUT R5, R118, 0x1f, RZ, 0xc0, !PT ;  /* 0x0000001f76057812 */ /* 0x000fe200078ec0ff */
[----:B------:R-:W-:Y:S01]  /*2f80*/  ULDC.64 UR12, c[0x0][0x2d8] ;  /* 0x0000b600000c7ab9 */ /* 0x000fe20000000a00 */
[----:B------:R-:W-:-:S02]  /*2f90*/  SHF.L.U32 R4, R4, 0x6, RZ ;  /* 0x0000000604047819 */ /* 0x000fc400000006ff */
[----:B------:R-:W-:-:S04]  /*2fa0*/  IADD3 R22, R2, 0x7f, -R118 ;  /* 0x0000007f02167810 */ /* 0x000fc80007ffe876 */
        /* <DEDUP_REMOVED lines=9> */
[----:B------:R-:W-:Y:S03]  /*3040*/  STS.128 [R0], R40 ;  /* 0x0000002800007388 */ /* 0x000fe60000000c00 */
[----:B------:R-:W-:Y:S01]  /*3050*/  IADD3 R118, P4, R27, R118, RZ ;  /* 0x000000761b767210 */ /* 0x000fe20007f9e0ff */
[----:B------:R-:W-:Y:S04]  /*3060*/  STS.128 [R0+0x10], R36 ;  /* 0x0000102400007388 */ /* 0x000fe80000000c00 */
[----:B------:R2:W-:Y:S04]  /*3070*/  STS.128 [R0+0x400], R32 ;  /* 0x0004002000007388 */ /* 0x0005e80000000c00 */
[----:B------:R-:W-:Y:S01]  /*3080*/  STS.128 [R0+0x410], R28 ;  /* 0x0004101c00007388 */ /* 0x000fe20000000c00 */
[----:B------:R-:W-:Y:S01]  /*3090*/  BAR.SYNC.DEFER_BLOCKING 0x0 ;  /* 0x0000000000007b1d */ /* 0x000fe20000010000 */
[----:B--2---:R-:W-:-:S04]  /*30a0*/  IADD3.X R35, RZ, RZ, RZ, P4, !PT ;  /* 0x000000ffff237210 */ /* 0x004fc800027fe4ff */
        /* <DEDUP_REMOVED lines=70> */
[-C--:B----4-:R-:W-:Y:S01]  /*3510*/  @P3 MOV R3, R37.reuse ;  /* 0x0000002500033202 */ /* 0x090fe20000000f00 */
[----:B------:R-:W-:Y:S01]  /*3520*/  FADD.FTZ R22, R23, R22 ;  /* 0x0000001617167221 */ /* 0x000fe20000010000 */
[----:B------:R-:W-:Y:S01]  /*3530*/  @P3 IADD3.X R37, RZ, R37, RZ, P4, !PT ;  /* 0x00000025ff253210 */ /* 0x000fe200027fe4ff */
[----:B------:R-:W-:-:S02]  /*3540*/  FADD.FTZ R0, R0, R13 ;  /* 0x0000000d00007221 */ /* 0x000fc40000010000 */
[----:B------:R4:W-:Y:S01]  /*3550*/  @P3 STG.E desc[UR4][R2.64], R29 ;  /* 0x0000001d02003986 */ /* 0x0009e2000c101904 */
        /* <DEDUP_REMOVED lines=40> */
.L_x_1440:
        /* <DEDUP_REMOVED lines=8> */
.L_x_1495:
[----:B------:R-:W-:Y:S05]  /*3860*/  BSYNC B1 ;  /* 0x0000000000017941 */ /* 0x000fea0003800000 */
.L_x_1494:
        /* <DEDUP_REMOVED lines=8> */
.L_x_1496:
[----:B------:R-:W-:Y:S01]  /*38f0*/  FADD.FTZ R84, R84, R91 ;  /* 0x0000005b54547221 */ /* 0x000fe20000010000 */
[----:B------:R-:W-:-:S04]  /*3900*/  HFMA2.MMA R119, -RZ, RZ, 0, 1.1920928955078125e-07 ;  /* 0x00000002ff777435 */ /* 0x000fc800000001ff */
[----:B------:R-:W-:Y:S02]  /*3910*/  MOV R120, R84 ;  /* 0x0000005400787202 */ /* 0x000fe40000000f00 */
[----:B------:R-:W-:-:S07]  /*3920*/  MOV R85, R117 ;  /* 0x0000007500557202 */ /* 0x000fce0000000f00 */
[----:B------:R-:W-:Y:S05]  /*3930*/  WARPSYNC.COLLECTIVE R95, `(.L_x_1497) ;  /* 0x000000005f087348 */ /* 0x000fea0003c00000 */
[----:B------:R0:W1:Y:S02]  /*3940*/  SHFL.BFLY P0, R117, R120, R119, R122 ;  /* 0x0c00007778757389 */ /* 0x000064000000007a */
[----:B01----:R-:W-:Y:S01]  /*3950*/  ENDCOLLECTIVE ;  /* 0x000000000000791b */ /* 0x003fe20003800000 */
.L_x_1497:
[----:B------:R-:W-:-:S05]  /*3960*/  FADD.FTZ R85, R85, R94 ;  /* 0x0000005e55557221 */ /* 0x000fca0000010000 */
[----:B------:R-:W-:Y:S02]  /*3970*/  MOV R120, R85 ;  /* 0x0000005500787202 */ /* 0x000fe40000000f00 */
[----:B------:R-:W-:-:S07]  /*3980*/  MOV R89, R117 ;  /* 0x0000007500597202 */ /* 0x000fce0000000f00 */
[----:B------:R-:W-:Y:S05]  /*3990*/  WARPSYNC.COLLECTIVE R95, `(.L_x_1498) ;  /* 0x000000005f087348 */ /* 0x000fea0003c00000 */
[----:B------:R0:W1:Y:S02]  /*39a0*/  SHFL.BFLY P0, R117, R120, R119, R122 ;  /* 0x0c00007778757389 */ /* 0x000064000000007a */
[----:B01----:R-:W-:Y:S01]  /*39b0*/  ENDCOLLECTIVE ;  /* 0x000000000000791b */ /* 0x003fe20003800000 */
.L_x_1498:
[----:B------:R-:W-:Y:S01]  /*39c0*/  FADD.FTZ R89, R84, R89 ;  /* 0x0000005954597221 */ /* 0x000fe20000010000 */
[----:B------:R-:W-:-:S04]  /*39d0*/  HFMA2.MMA R119, -RZ, RZ, 0, 2.384185791015625e-07 ;  /* 0x00000004ff777435 */ /* 0x000fc800000001ff */
[----:B------:R-:W-:Y:S02]  /*39e0*/  MOV R120, R89 ;  /* 0x0000005900787202 */ /* 0x000fe40000000f00 */
[----:B------:R-:W-:-:S07]  /*39f0*/  MOV R88, R117 ;  /* 0x0000007500587202 */ /* 0x000fce0000000f00 */
[----:B------:R-:W-:Y:S05]  /*3a00*/  WARPSYNC.COLLECTIVE R95, `(.L_x_1499) ;  /* 0x000000005f087348 */ /* 0x000fea0003c00000 */
[----:B------:R0:W1:Y:S02]  /*3a10*/  SHFL.BFLY P0, R117, R120, R119, R122 ;  /* 0x0c00007778757389 */ /* 0x000064000000007a */
[----:B01----:R-:W-:Y:S01]  /*3a20*/  ENDCOLLECTIVE ;  /* 0x000000000000791b */ /* 0x003fe20003800000 */
.L_x_1499:
[----:B------:R-:W-:-:S05]  /*3a30*/  FADD.FTZ R88, R85, R88 ;  /* 0x0000005855587221 */ /* 0x000fca0000010000 */
[----:B------:R-:W-:Y:S02]  /*3a40*/  MOV R120, R88 ;  /* 0x0000005800787202 */ /* 0x000fe40000000f00 */
[----:B------:R-:W-:-:S07]  /*3a50*/  MOV R116, R117 ;  /* 0x0000007500747202 */ /* 0x000fce0000000f00 */
[----:B------:R-:W-:Y:S05]  /*3a60*/  WARPSYNC.COLLECTIVE R95, `(.L_x_1500) ;  /* 0x000000005f087348 */ /* 0x000fea0003c00000 */
[----:B------:R0:W1:Y:S02]  /*3a70*/  SHFL.BFLY P0, R117, R120, R119, R122 ;  /* 0x0c00007778757389 */ /* 0x000064000000007a */
[----:B01----:R-:W-:Y:S01]  /*3a80*/  ENDCOLLECTIVE ;  /* 0x000000000000791b */ /* 0x003fe20003800000 */
.L_x_1500:
[----:B------:R-:W-:Y:S01]  /*3a90*/  FADD.FTZ R116, R89, R116 ;  /* 0x0000007459747221 */ /* 0x000fe20000010000 */
[----:B------:R-:W-:-:S04]  /*3aa0*/  HFMA2.MMA R119, -RZ, RZ, 0, 4.76837158203125e-07 ;  /* 0x00000008ff777435 */ /* 0x000fc800000001ff */
[----:B------:R-:W-:Y:S02]  /*3ab0*/  MOV R120, R116 ;  /* 0x0000007400787202 */ /* 0x000fe40000000f00 */
[----:B------:R-:W-:-:S07]  /*3ac0*/  MOV R93, R117 ;  /* 0x00000075005d7202 */ /* 0x000fce0000000f00 */
[----:B------:R-:W-:Y:S05]  /*3ad0*/  WARPSYNC.COLLECTIVE R95, `(.L_x_1501) ;  /* 0x000000005f087348 */ /* 0x000fea0003c00000 */
[----:B------:R0:W1:Y:S02]  /*3ae0*/  SHFL.BFLY P0, R117, R120, R119, R122 ;  /* 0x0c00007778757389 */ /* 0x000064000000007a */
[----:B01----:R-:W-:Y:S01]  /*3af0*/  ENDCOLLECTIVE ;  /* 0x000000000000791b */ /* 0x003fe20003800000 */
.L_x_1501:
[----:B------:R-:W-:-:S05]  /*3b00*/  FADD.FTZ R93, R88, R93 ;  /* 0x0000005d585d7221 */ /* 0x000fca0000010000 */
[----:B------:R-:W-:Y:S02]  /*3b10*/  MOV R120, R93 ;  /* 0x0000005d00787202 */ /* 0x000fe40000000f00 */
[----:B------:R-:W-:-:S07]  /*3b20*/  MOV R91, R117 ;  /* 0x00000075005b7202 */ /* 0x000fce0000000f00 */
[----:B------:R-:W-:Y:S05]  /*3b30*/  WARPSYNC.COLLECTIVE R95, `(.L_x_1502) ;  /* 0x000000005f087348 */ /* 0x000fea0003c00000 */
[----:B------:R0:W1:Y:S02]  /*3b40*/  SHFL.BFLY P0, R117, R120, R119, R122 ;  /* 0x0c00007778757389 */ /* 0x000064000000007a */
[----:B01----:R-:W-:Y:S01]  /*3b50*/  ENDCOLLECTIVE ;  /* 0x000000000000791b */ /* 0x003fe20003800000 */
.L_x_1502:
[----:B------:R-:W-:Y:S01]  /*3b60*/  FADD.FTZ R91, R116, R91 ;  /* 0x0000005b745b7221 */ /* 0x000fe20000010000 */
[----:B------:R-:W-:-:S04]  /*3b70*/  HFMA2.MMA R119, -RZ, RZ, 0, 9.5367431640625e-07 ;  /* 0x00000010ff777435 */ /* 0x000fc800000001ff */
[----:B------:R-:W-:Y:S02]  /*3b80*/  MOV R120, R91 ;  /* 0x0000005b00787202 */ /* 0x000fe40000000f00 */
[----:B------:R-:W-:-:S07]  /*3b90*/  MOV R94, R117 ;  /* 0x00000075005e7202 */ /* 0x000fce0000000f00 */
[----:B------:R-:W-:Y:S05]  /*3ba0*/  WARPSYNC.COLLECTIVE R95, `(.L_x_1503) ;  /* 0x000000005f087348 */ /* 0x000fea0003c00000 */
[----:B------:R0:W1:Y:S02]  /*3bb0*/  SHFL.BFLY P0, R117, R120, R119, R122 ;  /* 0x0c00007778757389 */ /* 0x000064000000007a */
[----:B01----:R-:W-:Y:S01]  /*3bc0*/  ENDCOLLECTIVE ;  /* 0x000000000000791b */ /* 0x003fe20003800000 */
.L_x_1503:
[----:B------:R-:W-:-:S05]  /*3bd0*/  FADD.FTZ R94, R93, R94 ;  /* 0x0000005e5d5e7221 */ /* 0x000fca0000010000 */
[----:B------:R-:W-:Y:S02]  /*3be0*/  MOV R120, R94 ;  /* 0x0000005e00787202 */ /* 0x000fe40000000f00 */
[----:B------:R-:W-:-:S07]  /*3bf0*/  MOV R84, R117 ;  /* 0x0000007500547202 */ /* 0x000fce0000000f00 */
[----:B------:R-:W-:Y:S05]  /*3c00*/  WARPSYNC.COLLECTIVE R95, `(.L_x_1504) ;  /* 0x000000005f087348 */ /* 0x000fea0003c00000 */
[----:B------:R0:W1:Y:S02]  /*3c10*/  SHFL.BFLY P0, R117, R120, R119, R122 ;  /* 0x0c00007778757389 */ /* 0x000064000000007a */
[----:B01----:R-:W-:Y:S01]  /*3c20*/  ENDCOLLECTIVE ;  /* 0x000000000000791b */ /* 0x003fe20003800000 */
.L_x_1504:
[----:B------:R-:W-:Y:S01]  /*3c30*/  MOV R85, R117 ;  /* 0x0000007500557202 */ /* 0x000fe20000000f00 */
[----:B------:R-:W-:Y:S06]  /*3c40*/  BRA `(.L_x_1505) ;  /* 0xffffffd800247947 */ /* 0x000fec000383ffff */
.L_x_1506:
        /* <DEDUP_REMOVED lines=11> */
.L_x_9103:


//--------------------- .text._ZN10layer_norm22ln_bwd_finalize_kernelINS_22Kernel_traits_finalizeILj512E6__halfS2_S2_S2_fjLb0ELj1024ELj4ENS_18Kernel_traits_baseILj512ES2_S2_S2_S2_fjLj1024EEEEELb0ELb1EEEvNS_9BwdParamsE --------------------------
	.section	.text._ZN10layer_norm22ln_bwd_finalize_kernelINS_22Kernel_traits_finalizeILj512E6__halfS2_S2_S2_fjLb0ELj1024ELj4ENS_18Kernel_traits_baseILj512ES2_S2_S2_S2_fjLj1024EEEEELb0ELb1EEEvNS_9BwdParamsE,"ax",@progbits
	.align	128
        .global         _ZN10layer_norm22ln_bwd_finalize_kernelINS_22Kernel_traits_finalizeILj512E6__halfS2_S2_S2_fjLb0ELj1024ELj4ENS_18Kernel_traits_baseILj512ES2_S2_S2_S2_fjLj1024EEEEELb0ELb1EEEvNS_9BwdParamsE
        .type           _ZN10layer_norm22ln_bwd_finalize_kernelINS_22Kernel_traits_finalizeILj512E6__halfS2_S2_S2_fjLb0ELj1024ELj4ENS_18Kernel_traits_baseILj512ES2_S2_S2_S2_fjLj1024EEEEELb0ELb1EEEvNS_9BwdParamsE,@function
        .size           _ZN10layer_norm22ln_bwd_finalize_kernelINS_22Kernel_traits_finalizeILj512E6__halfS2_S2_S2_fjLb0ELj1024ELj4ENS_18Kernel_traits_baseILj512ES2_S2_S2_S2_fjLj1024EEEEELb0ELb1EEEvNS_9BwdParamsE,(.L_x_9104 - _ZN10layer_norm22ln_bwd_finalize_kernelINS_22Kernel_traits_finalizeILj512E6__halfS2_S2_S2_fjLb0ELj1024ELj4ENS_18Kernel_traits_baseILj512ES2_S2_S2_S2_fjLj1024EEEEELb0ELb1EEEvNS_9BwdParamsE)
        .other          _ZN10layer_norm22ln_bwd_finalize_kernelINS_22Kernel_traits_finalizeILj512E6__halfS2_S2_S2_fjLb0ELj1024ELj4ENS_18Kernel_traits_baseILj512ES2_S2_S2_S2_fjLj1024EEEEELb0ELb1EEEvNS_9BwdParamsE,@"STO_CUDA_ENTRY STV_DEFAULT"
_ZN10layer_norm22ln_bwd_finalize_kernelINS_22Kernel_traits_finalizeILj512E6__halfS2_S2_S2_fjLb0ELj1024ELj4ENS_18Kernel_traits_baseILj512ES2_S2_S2_S2_fjLj1024EEEEELb0ELb1EEEvNS_9BwdParamsE:
.text._ZN10layer_norm22ln_bwd_finalize_kernelINS_22Kernel_traits_finalizeILj512E6__halfS2_S2_S2_fjLb0ELj1024ELj4ENS_18Kernel_traits_baseILj512ES2_S2_S2_S2_fjLj1024EEEEELb0ELb1EEEvNS_9BwdParamsE:
        /* <DEDUP_REMOVED lines=26> */
.L_x_1518:
        /* <DEDUP_REMOVED lines=31> */
.L_x_1511:
        /* <DEDUP_REMOVED lines=34> */
.L_x_1510:
[----:B------:R-:W-:Y:S05]  /*05b0*/  BSYNC B1 ;  /* 0x0000000000017941 */ /* 0x000fea0003800000 */
.L_x_1509:
        /* <DEDUP_REMOVED lines=25> */
.L_x_1513:
[----:B------:R-:W-:Y:S05]  /*0750*/  BSYNC B1 ;  /* 0x0000000000017941 */ /* 0x000fea0003800000 */
.L_x_1512:
        /* <DEDUP_REMOVED lines=12> */
.L_x_1508:
[----:B------:R-:W-:Y:S05]  /*0820*/  BSYNC B0 ;  /* 0x0000000000007941 */ /* 0x000fea0003800000 */
.L_x_1507:
        /* <DEDUP_REMOVED lines=29> */
.L_x_1529:
[----:B------:R-:W-:Y:S01]  /*0a00*/  @!P1 SHF.R.U32.HI R12, RZ, 0x3, R0 ;  /* 0x00000003ff0c9819 */ /* 0x000fe20000011600 */
[----:B----4-:R-:W-:Y:S01]  /*0a10*/  FADD.FTZ R14, R9, R14 ;  /* 0x0000000e090e7221 */ /* 0x010fe20000010000 */
[----:B---3--:R-:W-:Y:S02]  /*0a20*/  FADD.FTZ R11, R10, R11 ;  /* 0x0000000b0a0b7221 */ /* 0x008fe40000010000 */
[----:B------:R-:W-:-:S05]  /*0a30*/  @!P1 LOP3.LUT R12, R12, 0x1ffffffc, RZ, 0xc0, !PT ;  /* 0x1ffffffc0c0c9812 */ /* 0x000fca00078ec0ff */
[----:B------:R3:W-:Y:S04]  /*0a40*/  @!P1 STS [R12+UR4+0x2000], R14 ;  /* 0x0020000e0c009988 */ /* 0x0007e80008000804 */
[----:B------:R3:W-:Y:S02]  /*0a50*/  @!P1 STS [R12+UR4+0x2080], R11 ;  /* 0x0020800b0c009988 */ /* 0x0007e40008000804 */
.L_x_1514:
        /* <DEDUP_REMOVED lines=10> */
[----:B---3--:R-:W-:Y:S02]  /*0b00*/  F2FP.F16.F32.PACK_AB R15, R15, R14 ;  /* 0x0000000e0f0f723e */ /* 0x008fe400000000ff */
[----:B-----5:R-:W-:-:S03]  /*0b10*/  F2FP.F16.F32.PACK_AB R17, R17, R16 ;  /* 0x000000101111723e */ /* 0x020fc600000000ff */
[----:B------:R4:W-:Y:S04]  /*0b20*/  STG.E desc[UR6][R12.64], R15 ;  /* 0x0000000f0c007986 */ /* 0x0009e8000c101906 */
[----:B------:R4:W-:Y:S02]  /*0b30*/  STG.E desc[UR6][R10.64], R17 ;  /* 0x000000110a007986 */ /* 0x0009e4000c101906 */
.L_x_1517:
[----:B------:R-:W-:Y:S05]  /*0b40*/  BSYNC B0 ;  /* 0x0000000000007941 */ /* 0x000fea0003800000 */
.L_x_1516:
[C---:B------:R-:W-:Y:S02]  /*0b50*/  ISETP.GT.U32.AND P1, PT, R3.reuse, -0x201, PT ;  /* 0xfffffdff0300780c */ /* 0x040fe40003f24070 */
[----:B------:R-:W-:Y:S02]  /*0b60*/  IADD3 R3, R3, 0x200, RZ ;  /* 0x0000020003037810 */ /* 0x000fe40007ffe0ff */
[----:B------:R-:W-:-:S09]  /*0b70*/  IADD3 R4, R4, 0x100, RZ ;  /* 0x0000010004047810 */ /* 0x000fd20007ffe0ff */
[----:B------:R-:W-:Y:S05]  /*0b80*/  @P1 BRA `(.L_x_1518) ;  /* 0xfffffff400841947 */ /* 0x000fea000383ffff */
[----:B------:R-:W-:Y:S05]  /*0b90*/  EXIT ;  /* 0x000000000000794d */ /* 0x000fea0003800000 */
.L_x_1515:
[----:B------:R-:W-:Y:S01]  /*0ba0*/  HFMA2.MMA R22, -RZ, RZ, 0, 1.847743988037109375e-06 ;  /* 0x0000001fff167435 */ /* 0x000fe200000001ff */
[----:B0--3--:R-:W-:Y:S01]  /*0bb0*/  MOV R20, R10 ;  /* 0x0000000a00147202 */ /* 0x009fe20000000f00 */
[----:B------:R-:W-:Y:S01]  /*0bc0*/  IMAD.MOV.U32 R19, RZ, RZ, 0x1 ;  /* 0x00000001ff137424 */ /* 0x000fe200078e00ff */
[----:B------:R-:W-:-:S08]  /*0bd0*/  MOV R17, 0xffffffff ;  /* 0xffffffff00117802 */ /* 0x000fd00000000f00 */
[----:B-12---:R-:W-:Y:S05]  /*0be0*/  WARPSYNC.COLLECTIVE R17, `(.L_x_1519) ;  /* 0x0000000011087348 */ /* 0x006fea0003c00000 */
[----:B------:R0:W3:Y:S02]  /*0bf0*/  SHFL.BFLY P2, R18, R20, R19, R22 ;  /* 0x0c00001314127389 */ /* 0x0000e40000040016 */
[----:B0123--:R-:W-:Y:S01]  /*0c00*/  ENDCOLLECTIVE ;  /* 0x000000000000791b */ /* 0x00ffe20003800000 */
.L_x_1519:
[----:B------:R-:W-:Y:S01]  /*0c10*/  HFMA2.MMA R19, -RZ, RZ, 0, 1.1920928955078125e-07 ;  /* 0x00000002ff137435 */ /* 0x000fe200000001ff */
[----:B------:R-:W-:-:S05]  /*0c20*/  MOV R11, R18 ;  /* 0x00000012000b7202 */ /* 0x000fca0000000f00 */
[----:B------:R-:W-:-:S04]  /*0c30*/  FADD.FTZ R11, R10, R11 ;  /* 0x0000000b0a0b7221 */ /* 0x000fc80000010000 */
[----:B------:R-:W-:-:S07]  /*0c40*/  IMAD.MOV.U32 R20, RZ, RZ, R11 ;  /* 0x000000ffff147224 */ /* 0x000fce00078e000b */
[----:B------:R-:W-:Y:S05]  /*0c50*/  WARPSYNC.COLLECTIVE R17, `(.L_x_1520) ;  /* 0x0000000011087348 */ /* 0x000fea0003c00000 */
[----:B------:R0:W1:Y:S02]  /*0c60*/  SHFL.BFLY P2, R18, R20, R19, R22 ;  /* 0x0c00001314127389 */ /* 0x0000640000040016 */
[----:B01----:R-:W-:Y:S01]  /*0c70*/  ENDCOLLECTIVE ;  /* 0x000000000000791b */ /* 0x003fe20003800000 */
.L_x_1520:
[----:B------:R-:W-:Y:S01]  /*0c80*/  IMAD.MOV.U32 R19, RZ, RZ, 0x4 ;  /* 0x00000004ff137424 */ /* 0x000fe200078e00ff */
[----:B------:R-:W-:-:S05]  /*0c90*/  MOV R12, R18 ;  /* 0x00000012000c7202 */ /* 0x000fca0000000f00 */
[----:B------:R-:W-:-:S05]  /*0ca0*/  FADD.FTZ R12, R11, R12 ;  /* 0x0000000c0b0c7221 */ /* 0x000fca0000010000 */
[----:B------:R-:W-:-:S07]  /*0cb0*/  MOV R20, R12 ;  /* 0x0000000c00147202 */ /* 0x000fce0000000f00 */
[----:B------:R-:W-:Y:S05]  /*0cc0*/  WARPSYNC.COLLECTIVE R17, `(.L_x_1521) ;  /* 0x0000000011087348 */ /* 0x000fea0003c00000 */
[----:B------:R0:W1:Y:S02]  /*0cd0*/  SHFL.BFLY P2, R18, R20, R19, R22 ;  /* 0x0c00001314127389 */ /* 0x0000640000040016 */
[----:B01----:R-:W-:Y:S01]  /*0ce0*/  ENDCOLLECTIVE ;  /* 0x000000000000791b */ /* 0x003fe20003800000 */
.L_x_1521:
[----:B------:R-:W-:Y:S01]  /*0cf0*/  HFMA2.MMA R19, -RZ, RZ, 0, 4.76837158203125e-07 ;  /* 0x00000008ff137435 */ /* 0x000fe200000001ff */
[----:B------:R-:W-:-:S05]  /*0d00*/  MOV R13, R18 ;  /* 0x00000012000d7202 */ /* 0x000fca0000000f00 */
[----:B------:R-:W-:-:S05]  /*0d10*/  FADD.FTZ R13, R12, R13 ;  /* 0x0000000d0c0d7221 */ /* 0x000fca0000010000 */
[----:B------:R-:W-:-:S07]  /*0d20*/  MOV R20, R13 ;  /* 0x0000000d00147202 */ /* 0x000fce0000000f00 */
[----:B------:R-:W-:Y:S05]  /*0d30*/  WARPSYNC.COLLECTIVE R17, `(.L_x_1522) ;  /* 0x0000000011087348 */ /* 0x000fea0003c00000 */
[----:B------:R0:W1:Y:S02]  /*0d40*/  SHFL.BFLY P2, R18, R20, R19, R22 ;  /* 0x0c00001314127389 */ /* 0x0000640000040016 */
[----:B01----:R-:W-:Y:S01]  /*0d50*/  ENDCOLLECTIVE ;  /* 0x000000000000791b */ /* 0x003fe20003800000 */
.L_x_1522:
[----:B------:R-:W-:Y:S01]  /*0d60*/  HFMA2.MMA R19, -RZ, RZ, 0, 9.5367431640625e-07 ;  /* 0x00000010ff137435 */ /* 0x000fe200000001ff */
[----:B------:R-:W-:-:S04]  /*0d70*/  IMAD.MOV.U32 R10, RZ, RZ, R18 ;  /* 0x000000ffff0a7224 */ /* 0x000fc800078e0012 */
[----:B------:R-:W-:-:S05]  /*0d80*/  FADD.FTZ R10, R13, R10 ;  /* 0x0000000a0d0a7221 */ /* 0x000fca0000010000 */
[----:B------:R-:W-:-:S07]  /*0d90*/  MOV R20, R10 ;  /* 0x0000000a00147202 */ /* 0x000fce0000000f00 */
[----:B------:R-:W-:Y:S05]  /*0da0*/  WARPSYNC.COLLECTIVE R17, `(.L_x_1523) ;  /* 0x0000000011087348 */ /* 0x000fea0003c00000 */
[----:B------:R0:W1:Y:S02]  /*0db0*/  SHFL.BFLY P2, R18, R20, R19, R22 ;  /* 0x0c00001314127389 */ /* 0x0000640000040016 */
[----:B01----:R-:W-:Y:S01]  /*0dc0*/  ENDCOLLECTIVE ;  /* 0x000000000000791b */ /* 0x003fe20003800000 */
.L_x_1523:
[----:B------:R-:W-:Y:S01]  /*0dd0*/  HFMA2.MMA R19, -RZ, RZ, 0, 5.9604644775390625e-08 ;  /* 0x00000001ff137435 */ /* 0x000fe200000001ff */
[----:B------:R-:W-:Y:S01]  /*0de0*/  IMAD.MOV.U32 R20, RZ, RZ, R9 ;  /* 0x000000ffff147224 */ /* 0x000fe200078e0009 */
[----:B------:R-:W-:-:S09]  /*0df0*/  MOV R11, R18 ;  /* 0x00000012000b7202 */ /* 0x000fd20000000f00 */
[----:B------:R-:W-:Y:S05]  /*0e00*/  WARPSYNC.COLLECTIVE R17, `(.L_x_1524) ;  /* 0x0000000011087348 */ /* 0x000fea0003c00000 */
[----:B------:R0:W1:Y:S02]  /*0e10*/  SHFL.BFLY P2, R18, R20, R19, R22 ;  /* 0x0c00001314127389 */ /* 0x0000640000040016 */
[----:B01----:R-:W-:Y:S01]  /*0e20*/  ENDCOLLECTIVE ;  /* 0x000000000000791b */ /* 0x003fe20003800000 */
.L_x_1524:
[----:B------:R-:W-:Y:S01]  /*0e30*/  HFMA2.MMA R19, -RZ, RZ, 0, 1.1920928955078125e-07 ;  /* 0x00000002ff137435 */ /* 0x000fe200000001ff */
[----:B------:R-:W-:-:S05]  /*0e40*/  MOV R12, R18 ;  /* 0x00000012000c7202 */ /* 0x000fca0000000f00 */
[----:B------:R-:W-:-:S05]  /*0e50*/  FADD.FTZ R14, R9, R12 ;  /* 0x0000000c090e7221 */ /* 0x000fca0000010000 */
[----:B------:R-:W-:-:S07]  /*0e60*/  MOV R20, R14 ;  /* 0x0000000e00147202 */ /* 0x000fce0000000f00 */
[----:B------:R-:W-:Y:S05]  /*0e70*/  WARPSYNC.COLLECTIVE R17, `(.L_x_1525) ;  /* 0x0000000011087348 */ /* 0x000fea0003c00000 */
[----:B------:R0:W1:Y:S02]  /*0e80*/  SHFL.BFLY P2, R18, R20, R19, R22 ;  /* 0x0c00001314127389 */ /* 0x0000640000040016 */
[----:B01----:R-:W-:Y:S01]  /*0e90*/  ENDCOLLECTIVE ;  /* 0x000000000000791b */ /* 0x003fe20003800000 */
.L_x_1525:
[----:B------:R-:W-:Y:S01]  /*0ea0*/  HFMA2.MMA R19, -RZ, RZ, 0, 2.384185791015625e-07 ;  /* 0x00000004ff137435 */ /* 0x000fe200000001ff */
[----:B------:R-:W-:-:S04]  /*0eb0*/  IMAD.MOV.U32 R13, RZ, RZ, R18 ;  /* 0x000000ffff0d7224 */ /* 0x000fc800078e0012 */
[----:B------:R-:W-:-:S05]  /*0ec0*/  FADD.FTZ R15, R14, R13 ;  /* 0x0000000d0e0f7221 */ /* 0x000fca0000010000 */
[----:B------:R-:W-:-:S07]  /*0ed0*/  MOV R20, R15 ;  /* 0x0000000f00147202 */ /* 0x000fce0000000f00 */
[----:B------:R-:W-:Y:S05]  /*0ee0*/  WARPSYNC.COLLECTIVE R17, `(.L_x_1526) ;  /* 0x0000000011087348 */ /* 0x000fea0003c00000 */
[----:B------:R0:W1:Y:S02]  /*0ef0*/  SHFL.BFLY P2, R18, R20, R19, R22 ;  /* 0x0c00001314127389 */ /* 0x0000640000040016 */
[----:B01----:R-:W-:Y:S01]  /*0f00*/  ENDCOLLECTIVE ;  /* 0x000000000000791b */ /* 0x003fe20003800000 */
.L_x_1526:
[----:B------:R-:W-:Y:S01]  /*0f10*/  IMAD.MOV.U32 R19, RZ, RZ, 0x8 ;  /* 0x00000008ff137424 */ /* 0x000fe200078e00ff */
[----:B------:R-:W-:-:S05]  /*0f20*/  MOV R16, R18 ;  /* 0x0000001200107202 */ /* 0x000fca0000000f00 */
[----:B------:R-:W-:-:S05]  /*0f30*/  FADD.FTZ R16, R15, R16 ;  /* 0x000000100f107221 */ /* 0x000fca0000010000 */
[----:B------:R-:W-:-:S07]  /*0f40*/  MOV R20, R16 ;  /* 0x0000001000147202 */ /* 0x000fce0000000f00 */
[----:B------:R-:W-:Y:S05]  /*0f50*/  WARPSYNC.COLLECTIVE R17, `(.L_x_1527) ;  /* 0x0000000011087348 */ /* 0x000fea0003c00000 */
[----:B------:R0:W1:Y:S02]  /*0f60*/  SHFL.BFLY P2, R18, R20, R19, R22 ;  /* 0x0c00001314127389 */ /* 0x0000640000040016 */
[----:B01----:R-:W-:Y:S01]  /*0f70*/  ENDCOLLECTIVE ;  /* 0x000000000000791b */ /* 0x003fe20003800000 */
.L_x_1527:
[----:B------:R-:W-:Y:S01]  /*0f80*/  HFMA2.MMA R19, -RZ, RZ, 0, 9.5367431640625e-07 ;  /* 0x00000010ff137435 */ /* 0x000fe200000001ff */
[----:B------:R-:W-:-:S05]  /*0f90*/  MOV R9, R18 ;  /* 0x0000001200097202 */ /* 0x000fca0000000f00 */
[----:B------:R-:W-:-:S05]  /*0fa0*/  FADD.FTZ R9, R16, R9 ;  /* 0x0000000910097221 */ /* 0x000fca0000010000 */
[----:B------:R-:W-:-:S07]  /*0fb0*/  MOV R20, R9 ;  /* 0x0000000900147202 */ /* 0x000fce0000000f00 */
[----:B------:R-:W-:Y:S05]  /*0fc0*/  WARPSYNC.COLLECTIVE R17, `(.L_x_1528) ;  /* 0x0000000011087348 */ /* 0x000fea0003c00000 */
[----:B------:R0:W1:Y:S02]  /*0fd0*/  SHFL.BFLY P2, R18, R20, R19, R22 ;  /* 0x0c00001314127389 */ /* 0x0000640000040016 */
[----:B01----:R-:W-:Y:S01]  /*0fe0*/  ENDCOLLECTIVE ;  /* 0x000000000000791b */ /* 0x003fe20003800000 */
.L_x_1528:
[----:B------:R-:W-:Y:S01]  /*0ff0*/  MOV R14, R18 ;  /* 0x00000012000e7202 */ /* 0x000fe20000000f00 */
[----:B------:R-:W-:Y:S06]  /*1000*/  BRA `(.L_x_1529) ;  /* 0xfffffff8007c7947 */ /* 0x000fec000383ffff */
.L_x_1530:
        /* <DEDUP_REMOVED lines=15> */
.L_x_9104:


//--------------------- .text._ZN10layer_norm13ln_bwd_kernelINS_13Kernel_traitsI6__halfS2_S2_S2_fjLj512ELj1ELj4ELj1ELj16ENS_18Kernel_traits_baseILj512ES2_S2_S2_S2_fjLj128EEEEELb1ELb0ELb1ELb1EEEvNS_9BwdParamsE --------------------------
	.section	.text._ZN10layer_norm13ln_bwd_kernelINS_13Kernel_traitsI6__halfS2_S2_S2_fjLj512ELj1ELj4ELj1ELj16ENS_18Kernel_traits_baseILj512ES2_S2_S2_S2_fjLj128EEEEELb1ELb0ELb1ELb1EEEvNS_9BwdParamsE,"ax",@progbits
	.align	128
        .global         _ZN10layer_norm13ln_bwd_kernelINS_13Kernel_traitsI6__halfS2_S2_S2_fjLj512ELj1ELj4ELj1ELj16ENS_18Kernel_traits_baseILj512ES2_S2_S2_S2_fjLj128EEEEELb1ELb0ELb1ELb1EEEvNS_9BwdParamsE
        .type           _ZN10layer_norm13ln_bwd_kernelINS_13Kernel_traitsI6__halfS2_S2_S2_fjLj512ELj1ELj4ELj1ELj16ENS_18Kernel_traits_baseILj512ES2_S2_S2_S2_fjLj128EEEEELb1ELb0ELb1ELb1EEEvNS_9BwdParamsE,@function
        .size           _ZN10layer_norm13ln_bwd_kernelINS_13Kernel_traitsI6__halfS2_S2_S2_fjLj512ELj1ELj4ELj1ELj16ENS_18Kernel_traits_baseILj512ES2_S2_S2_S2_fjLj128EEEEELb1ELb0ELb1ELb1EEEvNS_9BwdParamsE,(.L_x_9105 - _ZN10layer_norm13ln_bwd_kernelINS_13Kernel_traitsI6__halfS2_S2_S2_fjLj512ELj1ELj4ELj1ELj16ENS_18Kernel_traits_baseILj512ES2_S2_S2_S2_fjLj128EEEEELb1ELb0ELb1ELb1EEEvNS_9BwdParamsE)
        .other          _ZN10layer_norm13ln_bwd_kernelINS_13Kernel_traitsI6__halfS2_S2_S2_fjLj512ELj1ELj4ELj1ELj16ENS_18Kernel_traits_baseILj512ES2_S2_S2_S2_fjLj128EEEEELb1ELb0ELb1ELb1EEEvNS_9BwdParamsE,@"STO_CUDA_ENTRY STV_DEFAULT"
_ZN10layer_norm13ln_bwd_kernelINS_13Kernel_traitsI6__halfS2_S2_S2_fjLj512ELj1ELj4ELj1ELj16ENS_18Kernel_traits_baseILj512ES2_S2_S2_S2_fjLj128EEEEELb1ELb0ELb1ELb1EEEvNS_9BwdParamsE:
.text._ZN10layer_norm13ln_bwd_kernelINS_13Kernel_traitsI6__halfS2_S2_S2_fjLj512ELj1ELj4ELj1ELj16ENS_18Kernel_traits_baseILj512ES2_S2_S2_S2_fjLj128EEEEELb1ELb0ELb1ELb1EEEvNS_9BwdParamsE:
        /* <DEDUP_REMOVED lines=30> */
.L_x_1532:
        /* <DEDUP_REMOVED lines=8> */
[----:B------:R-:W-:Y:S02]  /*0260*/  LOP3.LUT R84, R0, 0x1f, RZ, 0xc0, !PT ;  /* 0x0000001f00547812 */ /* 0x000fe400078ec0ff */
        /* <DEDUP_REMOVED lines=14> */
[--C-:B--2---:R-:W-:Y:S02]  /*0350*/  HADD2.F32 R3, -RZ, R8.reuse.H0_H0 ;  /* 0x20000008ff037230 */ /* 0x104fe40000004100 */
[----:B------:R-:W-:-:S02]  /*0360*/  HADD2.F32 R4, -RZ, R8.H1_H1 ;  /* 0x30000008ff047230 */ /* 0x000fc40000004100 */
[--C-:B------:R-:W-:Y:S02]  /*0370*/  HADD2.F32 R5, -RZ, R9.reuse.H0_H0 ;  /* 0x20000009ff057230 */ /* 0x100fe40000004100 */
[----:B------:R-:W-:Y:S02]  /*0380*/  HADD2.F32 R6, -RZ, R9.H1_H1 ;  /* 0x30000009ff067230 */ /* 0x000fe40000004100 */
[--C-:B------:R-:W-:Y:S02]  /*0390*/  HADD2.F32 R7, -RZ, R10.reuse.H0_H0 ;  /* 0x2000000aff077230 */ /* 0x100fe40000004100 */
[----:B------:R-:W-:Y:S02]  /*03a0*/  HADD2.F32 R8, -RZ, R10.H1_H1 ;  /* 0x3000000aff087230 */ /* 0x000fe40000004100 */
[--C-:B------:R-:W-:Y:S02]  /*03b0*/  HADD2.F32 R9, -RZ, R11.reuse.H0_H0 ;  /* 0x2000000bff097230 */ /* 0x100fe40000004100 */
[----:B------:R-:W-:-:S02]  /*03c0*/  HADD2.F32 R10, -RZ, R11.H1_H1 ;  /* 0x3000000bff0a7230 */ /* 0x000fc40000004100 */
[--C-:B---3--:R-:W-:Y:S02]  /*03d0*/  HADD2.F32 R11, -RZ, R16.reuse.H0_H0 ;  /* 0x20000010ff0b7230 */ /* 0x108fe40000004100 */
[----:B------:R-:W-:Y:S02]  /*03e0*/  HADD2.F32 R12, -RZ, R16.H1_H1 ;  /* 0x30000010ff0c7230 */ /* 0x000fe40000004100 */
[--C-:B------:R-:W-:Y:S02]  /*03f0*/  HADD2.F32 R13, -RZ, R17.reuse.H0_H0 ;  /* 0x20000011ff0d7230 */ /* 0x100fe40000004100 */
[----:B------:R-:W-:Y:S01]  /*0400*/  HADD2.F32 R14, -RZ, R17.H1_H1 ;  /* 0x30000011ff0e7230 */ /* 0x000fe20000004100 */
[----:B------:R-:W-:Y:S01]  /*0410*/  CS2R R16, SRZ ;  /* 0x0000000000107805 */ /* 0x000fe2000001ff00 */
[--C-:B------:R-:W-:Y:S02]  /*0420*/  HADD2.F32 R15, -RZ, R18.reuse.H0_H0 ;  /* 0x20000012ff0f7230 */ /* 0x100fe40000004100 */
[----:B------:R-:W-:-:S02]  /*0430*/  HADD2.F32 R80, -RZ, R18.H1_H1 ;  /* 0x30000012ff507230 */ /* 0x000fc40000004100 */
[--C-:B------:R-:W-:Y:S02]  /*0440*/  HADD2.F32 R81, -RZ, R19.reuse.H0_H0 ;  /* 0x20000013ff517230 */ /* 0x100fe40000004100 */
[----:B------:R-:W-:Y:S01]  /*0450*/  HADD2.F32 R82, -RZ, R19.H1_H1 ;  /* 0x30000013ff527230 */ /* 0x000fe20000004100 */
[----:B0-----:R-:W-:-:S07]  /*0460*/  CS2R R18, SRZ ;  /* 0x0000000000127805 */ /* 0x001fce000001ff00 */
.L_x_1586:
        /* <DEDUP_REMOVED lines=16> */
[----:B------:R-:W-:-:S04]  /*0570*/  LEA.HI.SX32 R90, R117, R84, 0x1d ;  /* 0x00000054755a7211 */ /* 0x000fc800078feaff */
[C---:B------:R-:W-:Y:S01]  /*0580*/  IADD3 R86, R90.reuse, 0x20, RZ ;  /* 0x000000205a567810 */ /* 0x040fe20007ffe0ff */
[----:B--2---:R-:W-:-:S04]  /*0590*/  IMAD.WIDE.U32 R114, R90, 0x10, R108 ;  /* 0x000000105a727825 */ /* 0x004fc800078e006c */
[----:B0-----:R-:W-:-:S04]  /*05a0*/  IMAD.WIDE R110, R2, 0x4, R110 ;  /* 0x00000004026e7825 */ /* 0x001fc800078e026e */
[----:B------:R-:W-:Y:S01]  /*05b0*/  IMAD.WIDE.U32 R108, R86, 0x10, R108 ;  /* 0x00000010566c7825 */ /* 0x000fe200078e006c */
[----:B---3--:R-:W-:-:S13]  /*05c0*/  ISETP.GT.AND P2, PT, R112, RZ, PT ;  /* 0x000000ff7000720c */ /* 0x008fda0003f44270 */
[----:B------:R-:W-:Y:S05]  /*05d0*/  @P2 BRA `(.L_x_1535) ;  /* 0x0000000000582947 */ /* 0x000fea0003800000 */
[----:B-----5:R-:W-:Y:S01]  /*05e0*/  ISETP.GE.AND P3, PT, R106, 0x1, PT ;  /* 0x000000016a00780c */ /* 0x020fe20003f66270 */
[----:B------:R-:W0:Y:S01]  /*05f0*/  LDC.64 R110, c[0x0][0x240] ;  /* 0x00009000ff6e7b82 */ /* 0x000e220000000a00 */
[----:B------:R-:W-:-:S11]  /*0600*/  HFMA2.MMA R113, -RZ, RZ, 0, 0 ;  /* 0x00000000ff717435 */ /* 0x000fd600000001ff */
[----:B------:R-:W-:Y:S02]  /*0610*/  @P3 IADD3 R88, R106, -0x1, RZ ;  /* 0xffffffff6a583810 */ /* 0x000fe40007ffe0ff */
[----:B------:R-:W-:-:S03]  /*0620*/  @P3 LOP3.LUT R84, R0, 0x1f, RZ, 0xc0, !PT ;  /* 0x0000001f00543812 */ /* 0x000fc600078ec0ff */
[----:B------:R-:W-:-:S05]  /*0630*/  @P3 IMAD R88, R88, R91, RZ ;  /* 0x0000005b58583224 */ /* 0x000fca00078e02ff */
[----:B------:R-:W-:-:S04]  /*0640*/  @P3 SHF.R.S32.HI R89, RZ, 0x1f, R88 ;  /* 0x0000001fff593819 */ /* 0x000fc80000011458 */
[----:B------:R-:W-:Y:S02]  /*0650*/  @P3 LEA.HI R89, R89, R88, RZ, 0x3 ;  /* 0x0000005859593211 */ /* 0x000fe400078f18ff */
[----:B------:R-:W-:Y:S02]  /*0660*/  MOV R88, UR12 ;  /* 0x0000000c00587c02 */ /* 0x000fe40008000f00 */
[----:B------:R-:W-:Y:S02]  /*0670*/  @P3 LEA.HI.SX32 R113, R89, R84, 0x1d ;  /* 0x0000005459713211 */ /* 0x000fe400078feaff */
[----:B------:R-:W-:Y:S02]  /*0680*/  ISETP.NE.U32.AND P0, PT, R88, RZ, PT ;  /* 0x000000ff5800720c */ /* 0x000fe40003f05070 */
[----:B------:R-:W-:Y:S02]  /*0690*/  MOV R89, UR13 ;  /* 0x0000000d00597c02 */ /* 0x000fe40008000f00 */
        /* <DEDUP_REMOVED lines=10> */
.L_x_1535:
[----:B------:R-:W0:Y:S01]  /*0740*/  LDC.64 R72, c[0x0][0x238] ;  /* 0x00008e00ff487b82 */ /* 0x000e220000000a00 */
[----:B------:R-:W-:Y:S01]  /*0750*/  IADD3 R112, R112, -0x1, RZ ;  /* 0xffffffff70707810 */ /* 0x000fe20007ffe0ff */
[----:B------:R1:W2:Y:S01]  /*0760*/  LDG.E R94, desc[UR4][R110.64] ;  /* 0x000000046e5e7981 */ /* 0x0002a2000c1e1900 */
[----:B------:R-:W-:-:S03]  /*0770*/  LOP3.LUT R84, R0, 0x1f, RZ, 0xc0, !PT ;  /* 0x0000001f00547812 */ /* 0x000fc600078ec0ff */
[----:B------:R-:W-:Y:S02]  /*0780*/  IMAD R112, R112, R91, RZ ;  /* 0x0000005b70707224 */ /* 0x000fe400078e02ff */
[----:B------:R-:W3:Y:S03]  /*0790*/  LDC.64 R76, c[0x0][0x2b8] ;  /* 0x0000ae00ff4c7b82 */ /* 0x000ee60000000a00 */
[----:B------:R-:W-:-:S04]  /*07a0*/  SHF.R.S32.HI R65, RZ, 0x1f, R112 ;  /* 0x0000001fff417819 */ /* 0x000fc80000011470 */
[----:B------:R-:W-:Y:S01]  /*07b0*/  LEA.HI R67, R65, R112, RZ, 0x3 ;  /* 0x0000007041437211 */ /* 0x000fe200078f18ff */
[----:B------:R-:W4:Y:S03]  /*07c0*/  LDC.64 R92, c[0x0][0x240] ;  /* 0x00009000ff5c7b82 */ /* 0x000f260000000a00 */
[----:B------:R-:W-:Y:S01]  /*07d0*/  LEA.HI.SX32 R79, R67, R84, 0x1d ;  /* 0x00000054434f7211 */ /* 0x000fe200078feaff */
[----:B0-----:R-:W-:-:S06]  /*07e0*/  IMAD.WIDE.U32 R64, R90, 0x10, R72 ;  /* 0x000000105a407825 */ /* 0x001fcc00078e0048 */
[----:B------:R-:W2:Y:S01]  /*07f0*/  LDG.E.128 R64, desc[UR4][R64.64] ;  /* 0x0000000440407981 */ /* 0x000ea2000c1e1d00 */
[C---:B---3--:R-:W-:Y:S01]  /*0800*/  IMAD.WIDE.U32 R68, R79.reuse, 0x10, R76 ;  /* 0x000000104f447825 */ /* 0x048fe200078e004c */
[----:B------:R-:W-:-:S03]  /*0810*/  IADD3 R79, R79, 0x20, RZ ;  /* 0x000000204f4f7810 */ /* 0x000fc60007ffe0ff */
[----:B------:R-:W-:Y:S02]  /*0820*/  IMAD.WIDE.U32 R72, R86, 0x10, R72 ;  /* 0x0000001056487825 */ /* 0x000fe400078e0048 */
[----:B------:R-:W3:Y:S02]  /*0830*/  LDG.E.128 R68, desc[UR4][R68.64] ;  /* 0x0000000444447981 */ /* 0x000ee4000c1e1d00 */
[----:B------:R-:W-:Y:S02]  /*0840*/  IMAD.WIDE.U32 R76, R79, 0x10, R76 ;  /* 0x000000104f4c7825 */ /* 0x000fe400078e004c */
[----:B------:R-:W3:Y:S04]  /*0850*/  LDG.E.128 R72, desc[UR4][R72.64] ;  /* 0x0000000448487981 */ /* 0x000ee8000c1e1d00 */
[----:B------:R-:W3:Y:S01]  /*0860*/  LDG.E.128 R76, desc[UR4][R76.64] ;  /* 0x000000044c4c7981 */ /* 0x000ee2000c1e1d00 */
[----:B-----5:R-:W-:-:S13]  /*0870*/  ISETP.GE.AND P3, PT, R106, 0x1, PT ;  /* 0x000000016a00780c */ /* 0x020fda0003f66270 */
[----:B------:R-:W-:-:S05]  /*0880*/  @P3 IADD3 R88, R106, -0x1, RZ ;  /* 0xffffffff6a583810 */ /* 0x000fca0007ffe0ff */
[----:B------:R-:W-:-:S05]  /*0890*/  @P3 IMAD R87, R88, R91, RZ ;  /* 0x0000005b58573224 */ /* 0x000fca00078e02ff */
[----:B------:R-:W-:-:S04]  /*08a0*/  @P3 SHF.R.S32.HI R96, RZ, 0x1f, R87 ;  /* 0x0000001fff603819 */ /* 0x000fc80000011457 */
[----:B------:R-:W-:Y:S02]  /*08b0*/  @P3 LEA.HI R87, R96, R87, RZ, 0x3 ;  /* 0x0000005760573211 */ /* 0x000fe400078f18ff */
[----:B------:R-:W-:Y:S02]  /*08c0*/  MOV R113, RZ ;  /* 0x000000ff00717202 */ /* 0x000fe40000000f00 */
[----:B------:R-:W-:-:S04]  /*08d0*/  @P3 LEA.HI.SX32 R113, R87, R84, 0x1d ;  /* 0x0000005457713211 */ /* 0x000fc800078feaff */
[C---:B-1----:R-:W-:Y:S01]  /*08e0*/  IADD3 R111, R113.reuse, 0x20, RZ ;  /* 0x00000020716f7810 */ /* 0x042fe20007ffe0ff */
[----:B----4-:R-:W-:-:S04]  /*08f0*/  IMAD.WIDE.U32 R112, R113, 0x8, R92 ;  /* 0x0000000871707825 */ /* 0x010fc800078e005c */
[----:B------:R-:W-:Y:S02]  /*0900*/  IMAD.WIDE.U32 R110, R111, 0x8, R92 ;  /* 0x000000086f6e7825 */ /* 0x000fe400078e005c */
[----:B------:R-:W5:Y:S04]  /*0910*/  LDG.E.64 R112, desc[UR4][R112.64] ;  /* 0x0000000470707981 */ /* 0x000f68000c1e1b00 */
[----:B------:R-:W5:Y:S01]  /*0920*/  LDG.E.64 R110, desc[UR4][R110.64] ;  /* 0x000000046e6e7981 */ /* 0x000f62000c1e1b00 */
[----:B------:R-:W-:Y:S02]  /*0930*/  MOV R88, UR12 ;  /* 0x0000000c00587c02 */ /* 0x000fe40008000f00 */
[----:B------:R-:W-:Y:S02]  /*0940*/  MOV R89, UR13 ;  /* 0x0000000d00597c02 */ /* 0x000fe40008000f00 */
[----:B------:R-:W-:-:S04]  /*0950*/  ISETP.NE.U32.AND P0, PT, R88, RZ, PT ;  /* 0x000000ff5800720c */ /* 0x000fc80003f05070 */
[----:B------:R-:W-:-:S13]  /*0960*/  ISETP.NE.AND.EX P0, PT, R89, RZ, PT, P0 ;  /* 0x000000ff5900720c */ /* 0x000fda0003f05300 */
[----:B------:R0:W5:Y:S04]  /*0970*/  @P0 LDG.E.128 R48, desc[UR4][R114.64] ;  /* 0x0000000472300981 */ /* 0x000168000c1e1d00 */
[----:B------:R1:W5:Y:S01]  /*0980*/  @P0 LDG.E.128 R52, desc[UR4][R108.64] ;  /* 0x000000046c340981 */ /* 0x000362000c1e1d00 */
[----:B------:R-:W-:-:S04]  /*0990*/  ISETP.NE.AND P0, PT, R83, RZ, PT ;  /* 0x000000ff5300720c */ /* 0x000fc80003f05270 */
[----:B--2---:R-:W-:Y:S01]  /*09a0*/  FSEL R94, R94, RZ, !P0 ;  /* 0x000000ff5e5e7208 */ /* 0x004fe20004000000 */
[--C-:B------:R-:W-:Y:S02]  /*09b0*/  HADD2.F32 R97, -RZ, R64.reuse.H0_H0 ;  /* 0x20000040ff617230 */ /* 0x100fe40000004100 */
[----:B------:R-:W-:Y:S02]  /*09c0*/  HADD2.F32 R107, -RZ, R65.H0_H0 ;  /* 0x20000041ff6b7230 */ /* 0x000fe40000004100 */
[----:B------:R-:W-:Y:S02]  /*09d0*/  HADD2.F32 R103, -RZ, R64.H1_H1 ;  /* 0x30000040ff677230 */ /* 0x000fe40000004100 */
[----:B------:R-:W-:Y:S01]  /*09e0*/  FADD.FTZ R64, -R94, R97 ;  /* 0x000000615e407221 */ /* 0x000fe20000010100 */
[--C-:B------:R-:W-:Y:S02]  /*09f0*/  HADD2.F32 R117, -RZ, R66.reuse.H0_H0 ;  /* 0x20000042ff757230 */ /* 0x100fe40000004100 */
[----:B------:R-:W-:-:S02]  /*0a00*/  HADD2.F32 R119, -RZ, R66.H1_H1 ;  /* 0x30000042ff777230 */ /* 0x000fc40000004100 */
[C---:B------:R-:W-:Y:S01]  /*0a10*/  FADD.FTZ R66, -R94.reuse, R107 ;  /* 0x0000006b5e427221 */ /* 0x040fe20000010100 */
[--C-:B---3--:R-:W-:Y:S02]  /*0a20*/  HADD2.F32 R105, -RZ, R68.reuse.H0_H0 ;  /* 0x20000044ff697230 */ /* 0x108fe40000004100 */
[----:B------:R-:W-:Y:S01]  /*0a30*/  FADD.FTZ R104, -R94, R103 ;  /* 0x000000675e687221 */ /* 0x000fe20000010100 */
[C---:B------:R-:W-:Y:S01]  /*0a40*/  FMUL.FTZ R107, R85.reuse, R64 ;  /* 0x00000040556b7220 */ /* 0x040fe20000410000 */
[----:B------:R-:W-:Y:S02]  /*0a50*/  HADD2.F32 R125, -RZ, R75.H0_H0 ;  /* 0x2000004bff7d7230 */ /* 0x000fe40000004100 */
[----:B------:R-:W-:Y:S02]  /*0a60*/  HADD2.F32 R65, -RZ, R65.H1_H1 ;  /* 0x30000041ff417230 */ /* 0x000fe40000004100 */
[----:B------:R-:W-:Y:S01]  /*0a70*/  FMUL.FTZ R104, R85, R104 ;  /* 0x0000006855687220 */ /* 0x000fe20000410000 */
[----:B------:R-:W-:-:S02]  /*0a80*/  HADD2.F32 R102, -RZ, R68.H1_H1 ;  /* 0x30000044ff667230 */ /* 0x000fc40000004100 */
[-C--:B------:R-:W-:Y:S01]  /*0a90*/  FFMA.FTZ R16, R107, R105.reuse, R16 ;  /* 0x000000696b107223 */ /* 0x080fe20000010010 */
[----:B0-----:R-:W-:Y:S02]  /*0aa0*/  HADD2.F32 R115, -RZ, R74.H0_H0 ;  /* 0x2000004aff737230 */ /* 0x001fe40000004100 */
[----:B------:R-:W-:Y:S01]  /*0ab0*/  FADD.FTZ R44, R44, R105 ;  /* 0x000000692c2c7221 */ /* 0x000fe20000010000 */
[----:B------:R-:W-:Y:S02]  /*0ac0*/  HADD2.F32 R75, -RZ, R75.H1_H1 ;  /* 0x3000004bff4b7230 */ /* 0x000fe40000004100 */
[----:B------:R-:W-:Y:S01]  /*0ad0*/  FMUL.FTZ R105, R3, R105 ;  /* 0x0000006903697220 */ /* 0x000fe20000410000 */
[----:B------:R-:W-:Y:S02]  /*0ae0*/  HADD2.F32 R101, -RZ, R69.H0_H0 ;  /* 0x20000045ff657230 */ /* 0x000fe40000004100 */
[----:B------:R-:W-:Y:S01]  /*0af0*/  FADD.FTZ R100, -R94, R65 ;  /* 0x000000415e647221 */ /* 0x000fe20000010100 */
[----:B-1----:R-:W-:-:S02]  /*0b00*/  HADD2.F32 R109, -RZ, R73.H0_H0 ;  /* 0x20000049ff6d7230 */ /* 0x002fc40000004100 */
[C---:B------:R-:W-:Y:S01]  /*0b10*/  FADD.FTZ R96, -R94.reuse, R75 ;  /* 0x0000004b5e607221 */ /* 0x040fe20000010100 */
[----:B------:R-:W-:Y:S02]  /*0b20*/  HADD2.F32 R123, -RZ, R74.H1_H1 ;  /* 0x3000004aff7b7230 */ /* 0x000fe40000004100 */
[----:B------:R-:W-:Y:S01]  /*0b30*/  FADD.FTZ R74, -R94, R115 ;  /* 0x000000735e4a7221 */ /* 0x000fe20000010100 */
[----:B------:R-:W-:Y:S02]  /*0b40*/  HADD2.F32 R121, -RZ, R67.H0_H0 ;  /* 0x20000043ff797230 */ /* 0x000fe40000004100 */
[----:B------:R-:W-:Y:S01]  /*0b50*/  FMUL.FTZ R103, R85, R66 ;  /* 0x0000004255677220 */ /* 0x000fe20000410000 */
[-C--:B------:R-:W-:Y:S01]  /*0b60*/  FFMA.FTZ R17, R104, R102.reuse, R17 ;  /* 0x0000006668117223 */ /* 0x080fe20000010011 */
[----:B------:R-:W-:Y:S01]  /*0b70*/  FADD.FTZ R45, R45, R102 ;  /* 0x000000662d2d7221 */ /* 0x000fe20000010000 */
[--C-:B------:R-:W-:Y:S02]  /*0b80*/  HADD2.F32 R92, -RZ, R71.reuse.H0_H0 ;  /* 0x20000047ff5c7230 */ /* 0x100fe40000004100 */
[----:B------:R-:W-:Y:S01]  /*0b90*/  FMUL.FTZ R102, R4, R102 ;  /* 0x0000006604667220 */ /* 0x000fe20000410000 */
[----:B------:R-:W-:-:S02]  /*0ba0*/  HADD2.F32 R87, -RZ, R71.H1_H1 ;  /* 0x30000047ff577230 */ /* 0x000fc40000004100 */
[----:B------:R-:W-:Y:S01]  /*0bb0*/  FADD.FTZ R75, RZ, R105 ;  /* 0x00000069ff4b7221 */ /* 0x000fe20000010000 */
[--C-:B------:R-:W-:Y:S02]  /*0bc0*/  HADD2.F32 R115, -RZ, R77.reuse.H0_H0 ;  /* 0x2000004dff737230 */ /* 0x100fe40000004100 */
[----:B------:R-:W-:Y:S02]  /*0bd0*/  HADD2.F32 R116, -RZ, R77.H1_H1 ;  /* 0x3000004dff747230 */ /* 0x000fe40000004100 */
[----:B------:R-:W-:Y:S01]  /*0be0*/  FFMA.FTZ R77, R107, R105, RZ ;  /* 0x000000696b4d7223 */ /* 0x000fe200000100ff */
[----:B------:R-:W-:Y:S02]  /*0bf0*/  HADD2.F32 R71, -RZ, R72.H1_H1 ;  /* 0x30000048ff477230 */ /* 0x000fe40000004100 */
[C---:B------:R-:W-:Y:S01]  /*0c00*/  FADD.FTZ R98, -R94.reuse, R117 ;  /* 0x000000755e627221 */ /* 0x040fe20000010100 */
[----:B------:R-:W-:Y:S02]  /*0c10*/  HADD2.F32 R99, -RZ, R69.H1_H1 ;  /* 0x30000045ff637230 */ /* 0x000fe40000004100 */
[----:B------:R-:W-:Y:S01]  /*0c20*/  FADD.FTZ R120, -R94, R109 ;  /* 0x0000006d5e787221 */ /* 0x000fe20000010100 */
[----:B------:R-:W-:-:S02]  /*0c30*/  HADD2.F32 R117, -RZ, R76.H0_H0 ;  /* 0x2000004cff757230 */ /* 0x000fc40000004100 */
[----:B------:R-:W-:Y:S01]  /*0c40*/  FMUL.FTZ R100, R85, R100 ;  /* 0x0000006455647220 */ /* 0x000fe20000410000 */
[----:B------:R-:W-:Y:S02]  /*0c50*/  HADD2.F32 R118, -RZ, R76.H1_H1 ;  /* 0x3000004cff767230 */ /* 0x000fe40000004100 */
[-C--:B------:R-:W-:Y:S01]  /*0c60*/  FFMA.FTZ R18, R103, R101.reuse, R18 ;  /* 0x0000006567127223 */ /* 0x080fe20000010012 */
[----:B------:R-:W-:Y:S01]  /*0c70*/  FADD.FTZ R46, R46, R101 ;  /* 0x000000652e2e7221 */ /* 0x000fe20000010000 */
[----:B------:R-:W-:Y:S01]  /*0c80*/  FADD.FTZ R124, -R94, R121 ;  /* 0x000000795e7c7221 */ /* 0x000fe20000010100 */
[--C-:B------:R-:W-:Y:S02]  /*0c90*/  HADD2.F32 R109, -RZ, R78.reuse.H0_H0 ;  /* 0x2000004eff6d7230 */ /* 0x100fe40000004100 */
[----:B------:R-:W-:Y:S01]  /*0ca0*/  FMUL.FTZ R101, R5, R101 ;  /* 0x0000006505657220 */ /* 0x000fe20000410000 */
[----:B------:R-:W-:Y:S02]  /*0cb0*/  HADD2.F32 R114, -RZ, R78.H1_H1 ;  /* 0x3000004eff727230 */ /* 0x000fe40000004100 */
[----:B------:R-:W-:Y:S01]  /*0cc0*/  FADD.FTZ R76, R75, R102 ;  /* 0x000000664b4c7221 */ /* 0x000fe20000010000 */
[----:B------:R-:W-:Y:S01]  /*0cd0*/  FFMA.FTZ R78, R104, R102, R77 ;  /* 0x00000066684e7223 */ /* 0x000fe2000001004d */
[----:B------:R-:W-:-:S02]  /*0ce0*/  HADD2.F32 R67, -RZ, R67.H1_H1 ;  /* 0x30000043ff437230 */ /* 0x000fc40000004100 */
[----:B------:R-:W-:Y:S01]  /*0cf0*/  FADD.FTZ R71, -R94, R71 ;  /* 0x000000475e477221 */ /* 0x000fe20000010100 */
[----:B------:R-:W-:Y:S02]  /*0d00*/  HADD2.F32 R95, -RZ, R70.H0_H0 ;  /* 0x20000046ff5f7230 */ /* 0x000fe40000004100 */
[----:B------:R-:W-:Y:S01]  /*0d10*/  FMUL.FTZ R97, R85, R98 ;  /* 0x0000006255617220 */ /* 0x000fe20000410000 */
[-C--:B------:R-:W-:Y:S01]  /*0d20*/  FFMA.FTZ R19, R100, R99.reuse, R19 ;  /* 0x0000006364137223 */ /* 0x080fe20000010013 */
[----:B------:R-:W-:Y:S01]  /*0d30*/  FADD.FTZ R47, R47, R99 ;  /* 0x000000632f2f7221 */ /* 0x000fe20000010000 */
[----:B------:R-:W-:Y:S01]  /*0d40*/  FMUL.FTZ R65, R85, R124 ;  /* 0x0000007c55417220 */ /* 0x000fe20000410000 */
[----:B------:R-:W-:Y:S01]  /*0d50*/  FMUL.FTZ R99, R6, R99 ;  /* 0x0000006306637220 */ /* 0x000fe20000410000 */
[----:B------:R-:W-:Y:S01]  /*0d60*/  FADD.FTZ R76, R76, R101 ;  /* 0x000000654c4c7221 */ /* 0x000fe20000010000 */
[----:B------:R-:W-:Y:S02]  /*0d70*/  HADD2.F32 R73, -RZ, R73.H1_H1 ;  /* 0x30000049ff497230 */ /* 0x000fe40000004100 */
[----:B------:R-:W-:Y:S01]  /*0d80*/  FFMA.FTZ R77, R103, R101, R78 ;  /* 0x00000065674d7223 */ /* 0x000fe2000001004e */
[----:B------:R-:W-:-:S02]  /*0d90*/  HADD2.F32 R69, -RZ, R72.H0_H0 ;  /* 0x20000048ff457230 */ /* 0x000fc40000004100 */
[C---:B------:R-:W-:Y:S01]  /*0da0*/  FMUL.FTZ R66, R85.reuse, R71 ;  /* 0x0000004755427220 */ /* 0x040fe20000410000 */
[----:B------:R-:W-:Y:S02]  /*0db0*/  HADD2.F32 R93, -RZ, R70.H1_H1 ;  /* 0x30000046ff5d7230 */ /* 0x000fe40000004100 */
[C---:B------:R-:W-:Y:S01]  /*0dc0*/  FADD.FTZ R67, -R94.reuse, R67 ;  /* 0x000000435e437221 */ /* 0x040fe20000010100 */
[----:B------:R-:W-:Y:S01]  /*0dd0*/  FADD.FTZ R72, -R94, R125 ;  /* 0x0000007d5e487221 */ /* 0x000fe20000010100 */
[----:B------:R-:W-:Y:S01]  /*0de0*/  FMUL.FTZ R71, R85, R74 ;  /* 0x0000004a55477220 */ /* 0x000fe20000410000 */
[-C--:B------:R-:W-:Y:S01]  /*0df0*/  FFMA.FTZ R20, R97, R95.reuse, R20 ;  /* 0x0000005f61147223 */ /* 0x080fe20000010014 */
[----:B------:R-:W-:Y:S01]  /*0e00*/  FADD.FTZ R40, R40, R95 ;  /* 0x0000005f28287221 */ /* 0x000fe20000010000 */
[----:B------:R-:W-:Y:S01]  /*0e10*/  FMUL.FTZ R95, R7, R95 ;  /* 0x0000005f075f7220 */ /* 0x000fe20000410000 */
[-C--:B------:R-:W-:Y:S01]  /*0e20*/  FFMA.FTZ R22, R65, R92.reuse, R22 ;  /* 0x0000005c41167223 */ /* 0x080fe20000010016 */
[----:B------:R-:W-:Y:S01]  /*0e30*/  FADD.FTZ R42, R42, R92 ;  /* 0x0000005c2a2a7221 */ /* 0x000fe20000010000 */
[----:B------:R-:W-:Y:S01]  /*0e40*/  FMUL.FTZ R74, R9, R92 ;  /* 0x0000005c094a7220 */ /* 0x000fe20000410000 */
[----:B------:R-:W-:Y:S01]  /*0e50*/  FADD.FTZ R78, R76, R99 ;  /* 0x000000634c4e7221 */ /* 0x000fe20000010000 */
[----:B------:R-:W-:Y:S01]  /*0e60*/  FADD.FTZ R122, -R94, R119 ;  /* 0x000000775e7a7221 */ /* 0x000fe20000010100 */
[----:B------:R-:W-:Y:S01]  /*0e70*/  FFMA.FTZ R92, R100, R99, R77 ;  /* 0x00000063645c7223 */ /* 0x000fe2000001004d */
[C---:B------:R-:W-:Y:S01]  /*0e80*/  FADD.FTZ R68, -R94.reuse, R73 ;  /* 0x000000495e447221 */ /* 0x040fe20000010100 */
[C---:B------:R-:W-:Y:S01]  /*0e90*/  FADD.FTZ R69, -R94.reuse, R69 ;  /* 0x000000455e457221 */ /* 0x040fe20000010100 */
[----:B------:R-:W-:Y:S01]  /*0ea0*/  FADD.FTZ R70, -R94, R123 ;  /* 0x0000007b5e467221 */ /* 0x000fe20000010100 */
[C---:B------:R-:W-:Y:S01]  /*0eb0*/  FMUL.FTZ R64, R85.reuse, R67 ;  /* 0x0000004355407220 */ /* 0x040fe20000410000 */
[----:B------:R-:W-:Y:S01]  /*0ec0*/  FMUL.FTZ R73, R85, R72 ;  /* 0x0000004855497220 */ /* 0x000fe20000410000 */
[----:B------:R-:W-:-:S02]  /*0ed0*/  HADD2.F32 R94, -RZ, R79.H0_H0 ;  /* 0x2000004fff5e7230 */ /* 0x000fc40000004100 */
[----:B------:R-:W-:Y:S01]  /*0ee0*/  FMUL.FTZ R72, R8, R93 ;  /* 0x0000005d08487220 */ /* 0x000fe20000410000 */
[----:B------:R-:W-:Y:S02]  /*0ef0*/  HADD2.F32 R108, -RZ, R79.H1_H1 ;  /* 0x3000004fff6c7230 */ /* 0x000fe40000004100 */
[----:B------:R-:W-:Y:S01]  /*0f00*/  FADD.FTZ R77, R78, R95 ;  /* 0x0000005f4e4d7221 */ /* 0x000fe20000010000 */
[----:B------:R-:W-:Y:S01]  /*0f10*/  FMUL.FTZ R98, R85, R122 ;  /* 0x0000007a55627220 */ /* 0x000fe20000410000 */
[----:B------:R-:W-:Y:S01]  /*0f20*/  FFMA.FTZ R79, R97, R95, R92 ;  /* 0x0000005f614f7223 */ /* 0x000fe2000001005c */
[-C--:B------:R-:W-:Y:S01]  /*0f30*/  FFMA.FTZ R23, R64, R87.reuse, R23 ;  /* 0x0000005740177223 */ /* 0x080fe20000010017 */
[----:B------:R-:W-:Y:S01]  /*0f40*/  FADD.FTZ R43, R43, R87 ;  /* 0x000000572b2b7221 */ /* 0x000fe20000010000 */
[----:B------:R-:W-:Y:S01]  /*0f50*/  FMUL.FTZ R75, R10, R87 ;  /* 0x000000570a4b7220 */ /* 0x000fe20000410000 */
[----:B------:R-:W-:Y:S01]  /*0f60*/  FADD.FTZ R87, R77, R72 ;  /* 0x000000484d577221 */ /* 0x000fe20000010000 */
[----:B------:R-:W-:-:S03]  /*0f70*/  FFMA.FTZ R78, R98, R72, R79 ;  /* 0x00000048624e7223 */ /* 0x000fc6000001004f */
[----:B------:R-:W-:Y:S01]  /*0f80*/  FADD.FTZ R92, R87, R74 ;  /* 0x0000004a575c7221 */ /* 0x000fe20000010000 */
[----:B------:R-:W-:Y:S01]  /*0f90*/  FFMA.FTZ R79, R65, R74, R78 ;  /* 0x0000004a414f7223 */ /* 0x000fe2000001004e */
[----:B------:R-:W-:Y:S01]  /*0fa0*/  FMUL.FTZ R76, R11, R117 ;  /* 0x000000750b4c7220 */ /* 0x000fe20000410000 */
[-C--:B------:R-:W-:Y:S01]  /*0fb0*/  FFMA.FTZ R25, R66, R118.reuse, R25 ;  /* 0x0000007642197223 */ /* 0x080fe20000010019 */
[----:B------:R-:W-:Y:S01]  /*0fc0*/  FADD.FTZ R37, R37, R118 ;  /* 0x0000007625257221 */ /* 0x000fe20000010000 */
[----:B------:R-:W-:Y:S01]  /*0fd0*/  FMUL.FTZ R77, R12, R118 ;  /* 0x000000760c4d7220 */ /* 0x000fe20000410000 */
[----:B------:R-:W-:Y:S01]  /*0fe0*/  FADD.FTZ R87, R92, R75 ;  /* 0x0000004b5c577221 */ /* 0x000fe20000010000 */
[C---:B------:R-:W-:Y:S01]  /*0ff0*/  FMUL.FTZ R67, R85.reuse, R69 ;  /* 0x0000004555437220 */ /* 0x040fe20000410000 */
[----:B------:R-:W-:Y:S01]  /*1000*/  FFMA.FTZ R118, R64, R75, R79 ;  /* 0x0000004b40767223 */ /* 0x000fe2000001004f */
[----:B------:R-:W-:Y:S01]  /*1010*/  FMUL.FTZ R68, R85, R68 ;  /* 0x0000004455447220 */ /* 0x000fe20000410000 */
[----:B------:R-:W-:-:S02]  /*1020*/  FADD.FTZ R92, R87, R76 ;  /* 0x0000004c575c7221 */ /* 0x000fc40000010000 */
        /* <DEDUP_REMOVED lines=13> */
[-C--:B------:R-:W-:Y:S01]  /*1100*/  FFMA.FTZ R28, R71, R109.reuse, R28 ;  /* 0x0000006d471c7223 */ /* 0x080fe2000001001c */
[----:B------:R-:W-:Y:S01]  /*1110*/  FADD.FTZ R32, R32, R109 ;  /* 0x0000006d20207221 */ /* 0x000fe20000010000 */
[----:B------:R-:W-:Y:S01]  /*1120*/  FMUL.FTZ R92, R15, R109 ;  /* 0x0000006d0f5c7220 */ /* 0x000fe20000410000 */
[-C--:B------:R-:W-:Y:S01]  /*1130*/  FFMA.FTZ R29, R70, R114.reuse, R29 ;  /* 0x00000072461d7223 */ /* 0x080fe2000001001d */
[----:B------:R-:W-:Y:S01]  /*1140*/  FADD.FTZ R33, R33, R114 ;  /* 0x0000007221217221 */ /* 0x000fe20000010000 */
[----:B------:R-:W-:Y:S01]  /*1150*/  FADD.FTZ R109, R118, R79 ;  /* 0x0000004f766d7221 */ /* 0x000fe20000010000 */
[----:B------:R-:W-:Y:S01]  /*1160*/  FMUL.FTZ R87, R80, R114 ;  /* 0x0000007250577220 */ /* 0x000fe20000410000 */
[----:B------:R-:W-:Y:S02]  /*1170*/  FFMA.FTZ R114, R68, R79, R93 ;  /* 0x0000004f44727223 */ /* 0x000fe4000001005d */
[----:B------:R-:W-:-:S02]  /*1180*/  FADD.FTZ R116, R109, R92 ;  /* 0x0000005c6d747221 */ /* 0x000fc40000010000 */
        /* <DEDUP_REMOVED lines=13> */
[----:B------:R-:W-:Y:S01]  /*1260*/  FFMA.FTZ R26, R69, R115, R26 ;  /* 0x00000073451a7223 */ /* 0x000fe2000001001a */
[----:B------:R-:W-:Y:S01]  /*1270*/  FADD.FTZ R38, R38, R115 ;  /* 0x0000007326267221 */ /* 0x000fe20000010000 */
[C---:B------:R-:W-:Y:S01]  /*1280*/  FFMA.FTZ R31, R96.reuse, R108, R31 ;  /* 0x0000006c601f7223 */ /* 0x040fe2000001001f */
[----:B------:R-:W-:Y:S01]  /*1290*/  FADD.FTZ R35, R35, R108 ;  /* 0x0000006c23237221 */ /* 0x000fe20000010000 */
[----:B------:R-:W-:-:S07]  /*12a0*/  FFMA.FTZ R116, R96, R93, R114 ;  /* 0x0000005d60747223 */ /* 0x000fce0000010072 */
.L_x_1536:
[----:B------:R-:W-:Y:S05]  /*12b0*/  BSYNC B1 ;  /* 0x0000000000017941 */ /* 0x000fea0003800000 */
.L_x_1534:
        /* <DEDUP_REMOVED lines=23> */
.L_x_1598:
[----:B------:R-:W-:Y:S01]  /*1430*/  @P3 IADD3 R106, R106, -0x1, RZ ;  /* 0xffffffff6a6a3810 */ /* 0x000fe20007ffe0ff */
[----:B-1----:R-:W-:Y:S01]  /*1440*/  FADD.FTZ R108, R116, R119 ;  /* 0x00000077746c7221 */ /* 0x002fe20000010000 */
[----:B------:R-:W-:Y:S01]  /*1450*/  @P3 LOP3.LUT R84, R0, 0x1f, RZ, 0xc0, !PT ;  /* 0x0000001f00543812 */ /* 0x000fe200078ec0ff */
[----:B------:R-:W-:Y:S02]  /*1460*/  BSSY B1, `(.L_x_1538) ;  /* 0x0000019000017945 */ /* 0x000fe40003800000 */
        /* <DEDUP_REMOVED lines=13> */
[----:B------:R-:W-:Y:S01]  /*1540*/  HADD2.F32 R114, -RZ, R48.H0_H0 ;  /* 0x20000030ff727230 */ /* 0x000fe20000004100 */
[----:B------:R-:W-:Y:S06]  /*1550*/  BRA `(.L_x_1540) ;  /* 0x0000000000247947 */ /* 0x000fec0003800000 */
.L_x_1539:
[----:B------:R-:W-:Y:S02]  /*1560*/  ISETP.NE.U32.AND P0, PT, R88, RZ, PT ;  /* 0x000000ff5800720c */ /* 0x000fe40003f05070 */
[----:B------:R-:W-:Y:S02]  /*1570*/  ISETP.NE.AND P1, PT, R83, RZ, PT ;  /* 0x000000ff5300720c */ /* 0x000fe40003f25270 */
[----:B------:R-:W-:Y:S02]  /*1580*/  ISETP.NE.AND.EX P0, PT, R89, RZ, PT, P0 ;  /* 0x000000ff5900720c */ /* 0x000fe40003f05300 */
[----:B------:R-:W-:-:S05]  /*1590*/  FSEL R88, R108, RZ, !P1 ;  /* 0x000000ff6c587208 */ /* 0x000fca0004800000 */
[----:B------:R-:W-:-:S04]  /*15a0*/  FFMA.FTZ R88, R107, R91, R88 ;  /* 0x0000005b6b587223 */ /* 0x000fc80000010058 */
[----:B------:R-:W-:Y:S02]  /*15b0*/  FADD.FTZ R88, R105, -R88 ;  /* 0x8000005869587221 */ /* 0x000fe40000010000 */
[----:B------:R-:W-:Y:S02]  /*15c0*/  @P0 HADD2.F32 R89, -RZ, R48.H0_H0 ;  /* 0x20000030ff590230 */ /* 0x000fe40000004100 */
[----:B------:R-:W-:-:S04]  /*15d0*/  FMUL.FTZ R114, R85, R88 ;  /* 0x0000005855727220 */ /* 0x000fc80000410000 */
[----:B------:R-:W-:-:S07]  /*15e0*/  @P0 FADD.FTZ R114, R114, R89 ;  /* 0x0000005972720221 */ /* 0x000fce0000010000 */
.L_x_1540:
[----:B------:R-:W-:Y:S05]  /*15f0*/  BSYNC B1 ;  /* 0x0000000000017941 */ /* 0x000fea0003800000 */
.L_x_1538:
[----:B------:R-:W1:Y:S01]  /*1600*/  @P3 LDC.64 R88, c[0x0][0x298] ;  /* 0x0000a600ff583b82 */ /* 0x000e620000000a00 */
[----:B------:R-:W-:Y:S01]  /*1610*/  ISETP.NE.U32.AND P1, PT, RZ, UR10, PT ;  /* 0x0000000aff007c0c */ /* 0x000fe2000bf25070 */
[----:B------:R-:W-:Y:S01]  /*1620*/  BSSY B1, `(.L_x_1541) ;  /* 0x0000016000017945 */ /* 0x000fe20003800000 */
[----:B------:R-:W-:Y:S02]  /*1630*/  @P3 LOP3.LUT P4, RZ, R118, 0xff, RZ, 0xc0, !PT ;  /* 0x000000ff76ff3812 */ /* 0x000fe4000788c0ff */
        /* <DEDUP_REMOVED lines=9> */
[----:B------:R-:W-:Y:S01]  /*16d0*/  MOV R114, RZ ;  /* 0x000000ff00727202 */ /* 0x000fe20000000f00 */
[----:B------:R-:W-:Y:S06]  /*16e0*/  @!P0 BRA `(.L_x_1543) ;  /* 0x0000000000248947 */ /* 0x000fec0003800000 */
[----:B------:R-:W-:Y:S01]  /*16f0*/  HADD2.F32 R114, -RZ, R48.H1_H1 ;  /* 0x30000030ff727230 */ /* 0x000fe20000004100 */
[----:B------:R-:W-:Y:S06]  /*1700*/  BRA `(.L_x_1543) ;  /* 0x00000000001c7947 */ /* 0x000fec0003800000 */
.L_x_1542:
[----:B------:R-:W-:-:S04]  /*1710*/  ISETP.NE.AND P4, PT, R83, RZ, PT ;  /* 0x000000ff5300720c */ /* 0x000fc80003f85270 */
[----:B------:R-:W-:-:S05]  /*1720*/  FSEL R89, R108, RZ, !P4 ;  /* 0x000000ff6c597208 */ /* 0x000fca0006000000 */
[----:B------:R-:W-:-:S04]  /*1730*/  FFMA.FTZ R89, R104, R91, R89 ;  /* 0x0000005b68597223 */ /* 0x000fc80000010059 */
[----:B------:R-:W-:Y:S01]  /*1740*/  FADD.FTZ R88, R102, -R89 ;  /* 0x8000005966587221 */ /* 0x000fe20000010000 */
[----:B------:R-:W-:-:S03]  /*1750*/  @P0 HADD2.F32 R89, -RZ, R48.H1_H1 ;  /* 0x30000030ff590230 */ /* 0x000fc60000004100 */
[----:B------:R-:W-:-:S04]  /*1760*/  FMUL.FTZ R114, R85, R88 ;  /* 0x0000005855727220 */ /* 0x000fc80000410000 */
[----:B------:R-:W-:-:S07]  /*1770*/  @P0 FADD.FTZ R114, R114, R89 ;  /* 0x0000005972720221 */ /* 0x000fce0000010000 */
.L_x_1543:
[----:B------:R-:W-:Y:S05]  /*1780*/  BSYNC B1 ;  /* 0x0000000000017941 */ /* 0x000fea0003800000 */
.L_x_1541:
        /* <DEDUP_REMOVED lines=13> */
[----:B------:R-:W-:Y:S01]  /*1860*/  HADD2.F32 R114, -RZ, R49.H0_H0 ;  /* 0x20000031ff727230 */ /* 0x000fe20000004100 */
[----:B------:R-:W-:Y:S06]  /*1870*/  BRA `(.L_x_1546) ;  /* 0x00000000001c7947 */ /* 0x000fec0003800000 */
.L_x_1545:
[----:B------:R-:W-:Y:S01]  /*1880*/  ISETP.NE.AND P4, PT, R83, RZ, PT ;  /* 0x000000ff5300720c */ /* 0x000fe20003f85270 */
[----:B------:R-:W-:-:S03]  /*1890*/  @P0 HADD2.F32 R89, -RZ, R49.H0_H0 ;  /* 0x20000031ff590230 */ /* 0x000fc60000004100 */
[----:B------:R-:W-:-:S05]  /*18a0*/  FSEL R88, R108, RZ, !P4 ;  /* 0x000000ff6c587208 */ /* 0x000fca0006000000 */
[----:B------:R-:W-:-:S04]  /*18b0*/  FFMA.FTZ R88, R103, R91, R88 ;  /* 0x0000005b67587223 */ /* 0x000fc80000010058 */
[----:B------:R-:W-:-:S04]  /*18c0*/  FADD.FTZ R88, R101, -R88 ;  /* 0x8000005865587221 */ /* 0x000fc80000010000 */
[----:B------:R-:W-:-:S04]  /*18d0*/  FMUL.FTZ R114, R85, R88 ;  /* 0x0000005855727220 */ /* 0x000fc80000410000 */
[----:B------:R-:W-:-:S07]  /*18e0*/  @P0 FADD.FTZ R114, R114, R89 ;  /* 0x0000005972720221 */ /* 0x000fce0000010000 */
.L_x_1546:
[----:B------:R-:W-:Y:S05]  /*18f0*/  BSYNC B1 ;  /* 0x0000000000017941 */ /* 0x000fea0003800000 */
.L_x_1544:
        /* <DEDUP_REMOVED lines=15> */
.L_x_1548:
[----:B------:R-:W-:-:S04]  /*19f0*/  ISETP.NE.AND P4, PT, R83, RZ, PT ;  /* 0x000000ff5300720c */ /* 0x000fc80003f85270 */
[----:B------:R-:W-:-:S05]  /*1a00*/  FSEL R89, R108, RZ, !P4 ;  /* 0x000000ff6c597208 */ /* 0x000fca0006000000 */
[----:B------:R-:W-:Y:S01]  /*1a10*/  FFMA.FTZ R88, R100, R91, R89 ;  /* 0x0000005b64587223 */ /* 0x000fe20000010059 */
[----:B------:R-:W-:-:S03]  /*1a20*/  @P0 HADD2.F32 R89, -RZ, R49.H1_H1 ;  /* 0x30000031ff590230 */ /* 0x000fc60000004100 */
[----:B------:R-:W-:-:S04]  /*1a30*/  FADD.FTZ R88, R99, -R88 ;  /* 0x8000005863587221 */ /* 0x000fc80000010000 */
[----:B------:R-:W-:-:S04]  /*1a40*/  FMUL.FTZ R114, R85, R88 ;  /* 0x0000005855727220 */ /* 0x000fc80000410000 */
[----:B------:R-:W-:-:S07]  /*1a50*/  @P0 FADD.FTZ R114, R114, R89 ;  /* 0x0000005972720221 */ /* 0x000fce0000010000 */
.L_x_1549:
[----:B------:R-:W-:Y:S05]  /*1a60*/  BSYNC B1 ;  /* 0x0000000000017941 */ /* 0x000fea0003800000 */
.L_x_1547:
        /* <DEDUP_REMOVED lines=15> */
.L_x_1551:
[----:B------:R-:W-:Y:S01]  /*1b60*/  ISETP.NE.AND P4, PT, R83, RZ, PT ;  /* 0x000000ff5300720c */ /* 0x000fe20003f85270 */
[----:B------:R-:W-:-:S03]  /*1b70*/  @P0 HADD2.F32 R89, -RZ, R50.H0_H0 ;  /* 0x20000032ff590230 */ /* 0x000fc60000004100 */
[----:B------:R-:W-:-:S05]  /*1b80*/  FSEL R88, R108, RZ, !P4 ;  /* 0x000000ff6c587208 */ /* 0x000fca0006000000 */
[----:B------:R-:W-:-:S04]  /*1b90*/  FFMA.FTZ R88, R97, R91, R88 ;  /* 0x0000005b61587223 */ /* 0x000fc80000010058 */
[----:B------:R-:W-:-:S04]  /*1ba0*/  FADD.FTZ R88, R95, -R88 ;  /* 0x800000585f587221 */ /* 0x000fc80000010000 */
[----:B------:R-:W-:-:S04]  /*1bb0*/  FMUL.FTZ R114, R85, R88 ;  /* 0x0000005855727220 */ /* 0x000fc80000410000 */
[----:B------:R-:W-:-:S07]  /*1bc0*/  @P0 FADD.FTZ R114, R114, R89 ;  /* 0x0000005972720221 */ /* 0x000fce0000010000 */
.L_x_1552:
[----:B------:R-:W-:Y:S05]  /*1bd0*/  BSYNC B1 ;  /* 0x0000000000017941 */ /* 0x000fea0003800000 */
.L_x_1550:
        /* <DEDUP_REMOVED lines=15> */
.L_x_1554:
[----:B------:R-:W-:-:S04]  /*1cd0*/  ISETP.NE.AND P4, PT, R83, RZ, PT ;  /* 0x000000ff5300720c */ /* 0x000fc80003f85270 */
[----:B------:R-:W-:-:S05]  /*1ce0*/  FSEL R89, R108, RZ, !P4 ;  /* 0x000000ff6c597208 */ /* 0x000fca0006000000 */
[----:B------:R-:W-:-:S04]  /*1cf0*/  FFMA.FTZ R89, R98, R91, R89 ;  /* 0x0000005b62597223 */ /* 0x000fc80000010059 */
[----:B------:R-:W-:Y:S01]  /*1d00*/  FADD.FTZ R88, R72, -R89 ;  /* 0x8000005948587221 */ /* 0x000fe20000010000 */
[----:B------:R-:W-:-:S03]  /*1d10*/  @P0 HADD2.F32 R89, -RZ, R50.H1_H1 ;  /* 0x30000032ff590230 */ /* 0x000fc60000004100 */
[----:B------:R-:W-:-:S04]  /*1d20*/  FMUL.FTZ R114, R85, R88 ;  /* 0x0000005855727220 */ /* 0x000fc80000410000 */
[----:B------:R-:W-:-:S07]  /*1d30*/  @P0 FADD.FTZ R114, R114, R89 ;  /* 0x0000005972720221 */ /* 0x000fce0000010000 */
.L_x_1555:
[----:B------:R-:W-:Y:S05]  /*1d40*/  BSYNC B1 ;  /* 0x0000000000017941 */ /* 0x000fea0003800000 */
.L_x_1553:
        /* <DEDUP_REMOVED lines=15> */
.L_x_1557:
[----:B------:R-:W-:-:S04]  /*1e40*/  ISETP.NE.AND P4, PT, R83, RZ, PT ;  /* 0x000000ff5300720c */ /* 0x000fc80003f85270 */
[----:B------:R-:W-:-:S05]  /*1e50*/  FSEL R88, R108, RZ, !P4 ;  /* 0x000000ff6c587208 */ /* 0x000fca0006000000 */
[----:B------:R-:W-:-:S04]  /*1e60*/  FFMA.FTZ R89, R65, R91, R88 ;  /* 0x0000005b41597223 */ /* 0x000fc80000010058 */
[----:B------:R-:W-:Y:S01]  /*1e70*/  FADD.FTZ R88, R74, -R89 ;  /* 0x800000594a587221 */ /* 0x000fe20000010000 */
[----:B------:R-:W-:-:S03]  /*1e80*/  @P0 HADD2.F32 R89, -RZ, R51.H0_H0 ;  /* 0x20000033ff590230 */ /* 0x000fc60000004100 */
[----:B------:R-:W-:-:S04]  /*1e90*/  FMUL.FTZ R114, R85, R88 ;  /* 0x0000005855727220 */ /* 0x000fc80000410000 */
[----:B------:R-:W-:-:S07]  /*1ea0*/  @P0 FADD.FTZ R114, R114, R89 ;  /* 0x0000005972720221 */ /* 0x000fce0000010000 */
.L_x_1558:
[----:B------:R-:W-:Y:S05]  /*1eb0*/  BSYNC B1 ;  /* 0x0000000000017941 */ /* 0x000fea0003800000 */
.L_x_1556:
        /* <DEDUP_REMOVED lines=15> */
.L_x_1560:
[----:B------:R-:W-:-:S04]  /*1fb0*/  ISETP.NE.AND P4, PT, R83, RZ, PT ;  /* 0x000000ff5300720c */ /* 0x000fc80003f85270 */
[----:B------:R-:W-:-:S05]  /*1fc0*/  FSEL R89, R108, RZ, !P4 ;  /* 0x000000ff6c597208 */ /* 0x000fca0006000000 */
[----:B------:R-:W-:Y:S01]  /*1fd0*/  FFMA.FTZ R88, R64, R91, R89 ;  /* 0x0000005b40587223 */ /* 0x000fe20000010059 */
[----:B------:R-:W-:-:S03]  /*1fe0*/  @P0 HADD2.F32 R89, -RZ, R51.H1_H1 ;  /* 0x30000033ff590230 */ /* 0x000fc60000004100 */
[----:B------:R-:W-:-:S04]  /*1ff0*/  FADD.FTZ R88, R75, -R88 ;  /* 0x800000584b587221 */ /* 0x000fc80000010000 */
[----:B------:R-:W-:-:S04]  /*2000*/  FMUL.FTZ R118, R85, R88 ;  /* 0x0000005855767220 */ /* 0x000fc80000410000 */
[----:B------:R-:W-:-:S07]  /*2010*/  @P0 FADD.FTZ R118, R118, R89 ;  /* 0x0000005976760221 */ /* 0x000fce0000010000 */
.L_x_1561:
[----:B------:R-:W-:Y:S05]  /*2020*/  BSYNC B1 ;  /* 0x0000000000017941 */ /* 0x000fea0003800000 */
.L_x_1559:
[----:B------:R-:W1:Y:S01]  /*2030*/  @P3 LDC.64 R88, c[0x0][0x298] ;  /* 0x0000a600ff583b82 */ /* 0x000e620000000a00 */
[----:B------:R-:W-:Y:S01]  /*2040*/  @P3 LOP3.LUT P4, RZ, R113, 0xff000000, RZ, 0xc0, !PT ;  /* 0xff00000071ff3812 */ /* 0x000fe2000788c0ff */
[----:B------:R-:W-:Y:S06]  /*2050*/  BSSY B1, `(.L_x_1562) ;  /* 0x000001a000017945 */ /* 0x000fec0003800000 */
[----:B0-----:R-:W0:Y:S08]  /*2060*/  @P1 LDC.64 R116, c[0x0][0x308] ;  /* 0x0000c200ff741b82 */ /* 0x001e300000000a00 */
[----:B------:R-:W2:Y:S01]  /*2070*/  @P3 LDC.64 R114, c[0x0][0x2f8] ;  /* 0x0000be00ff723b82 */ /* 0x000ea20000000a00 */
[----:B-1----:R-:W-:Y:S01]  /*2080*/  @P3 FMUL.FTZ R89, R118, R89 ;  /* 0x0000005976593220 */ /* 0x002fe20000410000 */
[----:B------:R-:W-:-:S03]  /*2090*/  @P1 F2FP.F16.F32.PACK_AB R118, RZ, R118 ;  /* 0x00000076ff76123e */ /* 0x000fc600000000ff */
[----:B------:R-:W-:Y:S01]  /*20a0*/  @P3 FMUL.FTZ R88, R89, R88 ;  /* 0x0000005859583220 */ /* 0x000fe20000410000 */
[----:B------:R-:W-:Y:S01]  /*20b0*/  @P1 PRMT R59, R59, 0x5410, R118 ;  /* 0x000054103b3b1816 */ /* 0x000fe20000000076 */
[----:B0-----:R-:W-:-:S03]  /*20c0*/  @P1 IMAD.WIDE.U32 R116, R90, 0x10, R116 ;  /* 0x000000105a741825 */ /* 0x001fc600078e0074 */
[----:B------:R-:W-:-:S04]  /*20d0*/  @P3 FSEL R88, R88, RZ, P4 ;  /* 0x000000ff58583208 */ /* 0x000fc80002000000 */
[----:B------:R-:W-:Y:S01]  /*20e0*/  @P3 F2FP.F16.F32.PACK_AB R88, RZ, R88 ;  /* 0x00000058ff58323e */ /* 0x000fe200000000ff */
[----:B------:R0:W-:Y:S01]  /*20f0*/  @P1 STG.E.128 desc[UR4][R116.64], R56 ;  /* 0x0000003874001986 */ /* 0x0001e2000c101d04 */
[----:B--2---:R-:W-:Y:S02]  /*2100*/  @P3 IMAD.WIDE.U32 R114, R106, 0x10, R114 ;  /* 0x000000106a723825 */ /* 0x004fe400078e0072 */
[----:B------:R-:W-:-:S05]  /*2110*/  @P3 PRMT R63, R63, 0x5410, R88 ;  /* 0x000054103f3f3816 */ /* 0x000fca0000000058 */
[----:B------:R0:W-:Y:S01]  /*2120*/  @P3 STG.E.128 desc[UR4][R114.64], R60 ;  /* 0x0000003c72003986 */ /* 0x0001e2000c101d04 */
[----:B------:R-:W-:Y:S05]  /*2130*/  @P2 BRA `(.L_x_1563) ;  /* 0x0000000000102947 */ /* 0x000fea0003800000 */
[----:B------:R-:W-:Y:S01]  /*2140*/  HFMA2.MMA R90, -RZ, RZ, 0, 0 ;  /* 0x00000000ff5a7435 */ /* 0x000fe200000001ff */
[----:B------:R-:W-:Y:S10]  /*2150*/  @!P0 BRA `(.L_x_1564) ;  /* 0x0000000000248947 */ /* 0x000ff40003800000 */
[----:B------:R-:W-:Y:S01]  /*2160*/  HADD2.F32 R90, -RZ, R52.H0_H0 ;  /* 0x20000034ff5a7230 */ /* 0x000fe20000004100 */
[----:B------:R-:W-:Y:S06]  /*2170*/  BRA `(.L_x_1564) ;  /* 0x00000000001c7947 */ /* 0x000fec0003800000 */
.L_x_1563:
[----:B------:R-:W-:-:S04]  /*2180*/  ISETP.NE.AND P4, PT, R83, RZ, PT ;  /* 0x000000ff5300720c */ /* 0x000fc80003f85270 */
[----:B------:R-:W-:-:S05]  /*2190*/  FSEL R88, R108, RZ, !P4 ;  /* 0x000000ff6c587208 */ /* 0x000fca0006000000 */
[----:B------:R-:W-:-:S04]  /*21a0*/  FFMA.FTZ R89, R67, R91, R88 ;  /* 0x0000005b43597223 */ /* 0x000fc80000010058 */
[----:B------:R-:W-:Y:S01]  /*21b0*/  FADD.FTZ R88, R76, -R89 ;  /* 0x800000594c587221 */ /* 0x000fe20000010000 */
[----:B------:R-:W-:-:S03]  /*21c0*/  @P0 HADD2.F32 R89, -RZ, R52.H0_H0 ;  /* 0x20000034ff590230 */ /* 0x000fc60000004100 */
[----:B------:R-:W-:-:S04]  /*21d0*/  FMUL.FTZ R90, R85, R88 ;  /* 0x00000058555a7220 */ /* 0x000fc80000410000 */
[----:B------:R-:W-:-:S07]  /*21e0*/  @P0 FADD.FTZ R90, R90, R89 ;  /* 0x000000595a5a0221 */ /* 0x000fce0000010000 */
.L_x_1564:
[----:B------:R-:W-:Y:S05]  /*21f0*/  BSYNC B1 ;  /* 0x0000000000017941 */ /* 0x000fea0003800000 */
.L_x_1562:
[----:B------:R-:W1:Y:S01]  /*2200*/  @P3 LDC.64 R88, c[0x0][0x298] ;  /* 0x0000a600ff583b82 */ /* 0x000e620000000a00 */
[----:B------:R-:W-:Y:S01]  /*2210*/  @P3 LOP3.LUT P4, RZ, R109, 0xff, RZ, 0xc0, !PT ;  /* 0x000000ff6dff3812 */ /* 0x000fe2000788c0ff */
[----:B------:R-:W-:Y:S01]  /*2220*/  BSSY B1, `(.L_x_1565) ;  /* 0x0000014000017945 */ /* 0x000fe20003800000 */
[----:B-1----:R-:W-:Y:S01]  /*2230*/  @P3 FMUL.FTZ R89, R90, R89 ;  /* 0x000000595a593220 */ /* 0x002fe20000410000 */
[----:B------:R-:W-:-:S03]  /*2240*/  @P1 F2FP.F16.F32.PACK_AB R90, RZ, R90 ;  /* 0x0000005aff5a123e */ /* 0x000fc600000000ff */
[----:B------:R-:W-:Y:S01]  /*2250*/  @P3 FMUL.FTZ R88, R89, R88 ;  /* 0x0000005859583220 */ /* 0x000fe20000410000 */
[----:B0-----:R-:W-:-:S04]  /*2260*/  @P1 PRMT R56, R90, 0x7610, R56 ;  /* 0x000076105a381816 */ /* 0x001fc80000000038 */
        /* <DEDUP_REMOVED lines=8> */
.L_x_1566:
[----:B------:R-:W-:-:S04]  /*22f0*/  ISETP.NE.AND P4, PT, R83, RZ, PT ;  /* 0x000000ff5300720c */ /* 0x000fc80003f85270 */
[----:B------:R-:W-:-:S05]  /*2300*/  FSEL R89, R108, RZ, !P4 ;  /* 0x000000ff6c597208 */ /* 0x000fca0006000000 */
[----:B------:R-:W-:Y:S01]  /*2310*/  FFMA.FTZ R88, R66, R91, R89 ;  /* 0x0000005b42587223 */ /* 0x000fe20000010059 */
[----:B------:R-:W-:-:S03]  /*2320*/  @P0 HADD2.F32 R89, -RZ, R52.H1_H1 ;  /* 0x30000034ff590230 */ /* 0x000fc60000004100 */
[----:B------:R-:W-:-:S04]  /*2330*/  FADD.FTZ R88, R77, -R88 ;  /* 0x800000584d587221 */ /* 0x000fc80000010000 */
[----:B------:R-:W-:-:S04]  /*2340*/  FMUL.FTZ R90, R85, R88 ;  /* 0x00000058555a7220 */ /* 0x000fc80000410000 */
[----:B------:R-:W-:-:S07]  /*2350*/  @P0 FADD.FTZ R90, R90, R89 ;  /* 0x000000595a5a0221 */ /* 0x000fce0000010000 */
.L_x_1567:
[----:B------:R-:W-:Y:S05]  /*2360*/  BSYNC B1 ;  /* 0x0000000000017941 */ /* 0x000fea0003800000 */
.L_x_1565:
[----:B------:R-:W0:Y:S01]  /*2370*/  @P3 LDC.64 R88, c[0x0][0x298] ;  /* 0x0000a600ff583b82 */ /* 0x000e220000000a00 */
[----:B------:R-:W-:Y:S01]  /*2380*/  @P3 LOP3.LUT P4, RZ, R110, 0xff00, RZ, 0xc0, !PT ;  /* 0x0000ff006eff3812 */ /* 0x000fe2000788c0ff */
[----:B------:R-:W-:Y:S01]  /*2390*/  BSSY B1, `(.L_x_1568) ;  /* 0x0000014000017945 */ /* 0x000fe20003800000 */
[----:B0-----:R-:W-:Y:S01]  /*23a0*/  @P3 FMUL.FTZ R89, R90, R89 ;  /* 0x000000595a593220 */ /* 0x001fe20000410000 */
        /* <DEDUP_REMOVED lines=11> */
.L_x_1569:
[----:B------:R-:W-:-:S04]  /*2460*/  ISETP.NE.AND P4, PT, R83, RZ, PT ;  /* 0x000000ff5300720c */ /* 0x000fc80003f85270 */
[----:B------:R-:W-:-:S05]  /*2470*/  FSEL R88, R108, RZ, !P4 ;  /* 0x000000ff6c587208 */ /* 0x000fca0006000000 */
[----:B------:R-:W-:-:S04]  /*2480*/  FFMA.FTZ R89, R69, R91, R88 ;  /* 0x0000005b45597223 */ /* 0x000fc80000010058 */
[----:B------:R-:W-:Y:S01]  /*2490*/  FADD.FTZ R88, R78, -R89 ;  /* 0x800000594e587221 */ /* 0x000fe20000010000 */
[----:B------:R-:W-:-:S03]  /*24a0*/  @P0 HADD2.F32 R89, -RZ, R53.H0_H0 ;  /* 0x20000035ff590230 */ /* 0x000fc60000004100 */
[----:B------:R-:W-:-:S04]  /*24b0*/  FMUL.FTZ R90, R85, R88 ;  /* 0x00000058555a7220 */ /* 0x000fc80000410000 */
[----:B------:R-:W-:-:S07]  /*24c0*/  @P0 FADD.FTZ R90, R90, R89 ;  /* 0x000000595a5a0221 */ /* 0x000fce0000010000 */
.L_x_1570:
[----:B------:R-:W-:Y:S05]  /*24d0*/  BSYNC B1 ;  /* 0x0000000000017941 */ /* 0x000fea0003800000 */
.L_x_1568:
        /* <DEDUP_REMOVED lines=15> */
.L_x_1572:
[----:B------:R-:W-:-:S04]  /*25d0*/  ISETP.NE.AND P4, PT, R83, RZ, PT ;  /* 0x000000ff5300720c */ /* 0x000fc80003f85270 */
[----:B------:R-:W-:-:S05]  /*25e0*/  FSEL R89, R108, RZ, !P4 ;  /* 0x000000ff6c597208 */ /* 0x000fca0006000000 */
[----:B------:R-:W-:Y:S01]  /*25f0*/  FFMA.FTZ R88, R68, R91, R89 ;  /* 0x0000005b44587223 */ /* 0x000fe20000010059 */
[----:B------:R-:W-:-:S03]  /*2600*/  @P0 HADD2.F32 R89, -RZ, R53.H1_H1 ;  /* 0x30000035ff590230 */ /* 0x000fc60000004100 */
[----:B------:R-:W-:-:S04]  /*2610*/  FADD.FTZ R88, R79, -R88 ;  /* 0x800000584f587221 */ /* 0x000fc80000010000 */
[----:B------:R-:W-:-:S04]  /*2620*/  FMUL.FTZ R90, R85, R88 ;  /* 0x00000058555a7220 */ /* 0x000fc80000410000 */
[----:B------:R-:W-:-:S07]  /*2630*/  @P0 FADD.FTZ R90, R90, R89 ;  /* 0x000000595a5a0221 */ /* 0x000fce0000010000 */
.L_x_1573:
[----:B------:R-:W-:Y:S05]  /*2640*/  BSYNC B1 ;  /* 0x0000000000017941 */ /* 0x000fea0003800000 */
.L_x_1571:
        /* <DEDUP_REMOVED lines=15> */
.L_x_1575:
[----:B------:R-:W-:-:S04]  /*2740*/  ISETP.NE.AND P4, PT, R83, RZ, PT ;  /* 0x000000ff5300720c */ /* 0x000fc80003f85270 */
[----:B------:R-:W-:-:S05]  /*2750*/  FSEL R88, R108, RZ, !P4 ;  /* 0x000000ff6c587208 */ /* 0x000fca0006000000 */
[----:B------:R-:W-:-:S04]  /*2760*/  FFMA.FTZ R89, R71, R91, R88 ;  /* 0x0000005b47597223 */ /* 0x000fc80000010058 */
[----:B------:R-:W-:Y:S01]  /*2770*/  FADD.FTZ R88, R92, -R89 ;  /* 0x800000595c587221 */ /* 0x000fe20000010000 */
[----:B------:R-:W-:-:S03]  /*2780*/  @P0 HADD2.F32 R89, -RZ, R54.H0_H0 ;  /* 0x20000036ff590230 */ /* 0x000fc60000004100 */
[----:B------:R-:W-:-:S04]  /*2790*/  FMUL.FTZ R90, R85, R88 ;  /* 0x00000058555a7220 */ /* 0x000fc80000410000 */
[----:B------:R-:W-:-:S07]  /*27a0*/  @P0 FADD.FTZ R90, R90, R89 ;  /* 0x000000595a5a0221 */ /* 0x000fce0000010000 */
.L_x_1576:
[----:B------:R-:W-:Y:S05]  /*27b0*/  BSYNC B1 ;  /* 0x0000000000017941 */ /* 0x000fea0003800000 */
.L_x_1574:
        /* <DEDUP_REMOVED lines=15> */
.L_x_1578:
[----:B------:R-:W-:-:S04]  /*28b0*/  ISETP.NE.AND P4, PT, R83, RZ, PT ;  /* 0x000000ff5300720c */ /* 0x000fc80003f85270 */
[----:B------:R-:W-:-:S05]  /*28c0*/  FSEL R89, R108, RZ, !P4 ;  /* 0x000000ff6c597208 */ /* 0x000fca0006000000 */
[----:B------:R-:W-:Y:S01]  /*28d0*/  FFMA.FTZ R88, R70, R91, R89 ;  /* 0x0000005b46587223 */ /* 0x000fe20000010059 */
[----:B------:R-:W-:-:S03]  /*28e0*/  @P0 HADD2.F32 R89, -RZ, R54.H1_H1 ;  /* 0x30000036ff590230 */ /* 0x000fc60000004100 */
[----:B------:R-:W-:-:S04]  /*28f0*/  FADD.FTZ R88, R87, -R88 ;  /* 0x8000005857587221 */ /* 0x000fc80000010000 */
[----:B------:R-:W-:-:S04]  /*2900*/  FMUL.FTZ R90, R85, R88 ;  /* 0x00000058555a7220 */ /* 0x000fc80000410000 */
[----:B------:R-:W-:-:S07]  /*2910*/  @P0 FADD.FTZ R90, R90, R89 ;  /* 0x000000595a5a0221 */ /* 0x000fce0000010000 */
.L_x_1579:
[----:B------:R-:W-:Y:S05]  /*2920*/  BSYNC B1 ;  /* 0x0000000000017941 */ /* 0x000fea0003800000 */
.L_x_1577:
        /* <DEDUP_REMOVED lines=15> */
.L_x_1581:
[----:B------:R-:W-:-:S04]  /*2a20*/  ISETP.NE.AND P4, PT, R83, RZ, PT ;  /* 0x000000ff5300720c */ /* 0x000fc80003f85270 */
[----:B------:R-:W-:-:S05]  /*2a30*/  FSEL R88, R108, RZ, !P4 ;  /* 0x000000ff6c587208 */ /* 0x000fca0006000000 */
[----:B------:R-:W-:-:S04]  /*2a40*/  FFMA.FTZ R89, R73, R91, R88 ;  /* 0x0000005b49597223 */ /* 0x000fc80000010058 */
[----:B------:R-:W-:Y:S01]  /*2a50*/  FADD.FTZ R88, R94, -R89 ;  /* 0x800000595e587221 */ /* 0x000fe20000010000 */
[----:B------:R-:W-:-:S03]  /*2a60*/  @P0 HADD2.F32 R89, -RZ, R55.H0_H0 ;  /* 0x20000037ff590230 */ /* 0x000fc60000004100 */
[----:B------:R-:W-:-:S04]  /*2a70*/  FMUL.FTZ R90, R85, R88 ;  /* 0x00000058555a7220 */ /* 0x000fc80000410000 */
[----:B------:R-:W-:-:S07]  /*2a80*/  @P0 FADD.FTZ R90, R90, R89 ;  /* 0x000000595a5a0221 */ /* 0x000fce0000010000 */
.L_x_1582:
[----:B------:R-:W-:Y:S05]  /*2a90*/  BSYNC B1 ;  /* 0x0000000000017941 */ /* 0x000fea0003800000 */
.L_x_1580:
        /* <DEDUP_REMOVED lines=15> */
.L_x_1584:
[----:B------:R-:W-:-:S04]  /*2b90*/  ISETP.NE.AND P2, PT, R83, RZ, PT ;  /* 0x000000ff5300720c */ /* 0x000fc80003f45270 */
[----:B------:R-:W-:-:S05]  /*2ba0*/  FSEL R89, R108, RZ, !P2 ;  /* 0x000000ff6c597208 */ /* 0x000fca0005000000 */
[----:B------:R-:W-:Y:S01]  /*2bb0*/  FFMA.FTZ R88, R96, R91, R89 ;  /* 0x0000005b60587223 */ /* 0x000fe20000010059 */
[----:B------:R-:W-:-:S03]  /*2bc0*/  @P0 HADD2.F32 R89, -RZ, R55.H1_H1 ;  /* 0x30000037ff590230 */ /* 0x000fc60000004100 */
[----:B------:R-:W-:-:S04]  /*2bd0*/  FADD.FTZ R88, R93, -R88 ;  /* 0x800000585d587221 */ /* 0x000fc80000010000 */
[----:B------:R-:W-:-:S04]  /*2be0*/  FMUL.FTZ R114, R85, R88 ;  /* 0x0000005855727220 */ /* 0x000fc80000410000 */
[----:B------:R-:W-:-:S07]  /*2bf0*/  @P0 FADD.FTZ R114, R114, R89 ;  /* 0x0000005972720221 */ /* 0x000fce0000010000 */
.L_x_1585:
[----:B------:R-:W-:Y:S05]  /*2c00*/  BSYNC B1 ;  /* 0x0000000000017941 */ /* 0x000fea0003800000 */
.L_x_1583:
[----:B------:R-:W0:Y:S01]  /*2c10*/  @P3 LDC.64 R88, c[0x0][0x298] ;  /* 0x0000a600ff583b82 */ /* 0x000e220000000a00 */
[----:B------:R-:W-:Y:S02]  /*2c20*/  @P3 LOP3.LUT P0, RZ, R111, 0xff000000, RZ, 0xc0, !PT ;  /* 0xff0000006fff3812 */ /* 0x000fe4000780c0ff */
[----:B------:R-:W-:-:S05]  /*2c30*/  @P3 IADD3 R85, R106, 0x20, RZ ;  /* 0x000000206a553810 */ /* 0x000fca0007ffe0ff */
        /* <DEDUP_REMOVED lines=8> */
[----:B------:R-:W-:Y:S02]  /*2cc0*/  @P3 FSEL R88, R88, RZ, P0 ;  /* 0x000000ff58583208 */ /* 0x000fe40000000000 */
[----:B------:R0:W-:Y:S02]  /*2cd0*/  @P1 STG.E.128 desc[UR4][R112.64], R56 ;  /* 0x0000003870001986 */ /* 0x0001e4000c101d04 */
[----:B------:R-:W-:Y:S01]  /*2ce0*/  @P3 F2FP.F16.F32.PACK_AB R88, RZ, R88 ;  /* 0x00000058ff58323e */ /* 0x000fe200000000ff */
[----:B--2---:R-:W-:-:S03]  /*2cf0*/  @P3 IMAD.WIDE.U32 R108, R85, 0x10, R108 ;  /* 0x00000010556c3825 */ /* 0x004fc600078e006c */
[----:B------:R-:W-:-:S05]  /*2d00*/  @P3 PRMT R63, R63, 0x5410, R88 ;  /* 0x000054103f3f3816 */ /* 0x000fca0000000058 */
[----:B------:R0:W-:Y:S01]  /*2d10*/  @P3 STG.E.128 desc[UR4][R108.64], R60 ;  /* 0x0000003c6c003986 */ /* 0x0001e2000c101d04 */
[----:B---3--:R-:W-:-:S04]  /*2d20*/  LEA R2, R90, R2, 0x2 ;  /* 0x000000025a027211 */ /* 0x008fc800078e10ff */
[----:B------:R-:W-:-:S13]  /*2d30*/  ISETP.GE.AND P0, PT, R2, R91, PT ;  /* 0x0000005b0200720c */ /* 0x000fda0003f06270 */
[----:B0-----:R-:W-:Y:S05]  /*2d40*/  @!P0 BRA `(.L_x_1586) ;  /* 0xffffffd400c88947 */ /* 0x001fea000383ffff */
.L_x_1533:
[----:B------:R-:W-:Y:S05]  /*2d50*/  BSYNC B0 ;  /* 0x0000000000007941 */ /* 0x000fea0003800000 */
.L_x_1531:
        /* <DEDUP_REMOVED lines=107> */
.L_x_1537:
[----:B------:R-:W-:Y:S01]  /*3410*/  HFMA2.MMA R114, -RZ, RZ, 0, 5.9604644775390625e-08 ;  /* 0x00000001ff727435 */ /* 0x000fe200000001ff */
[----:B------:R-:W-:Y:S01]  /*3420*/  BSSY B1, `(.L_x_1587) ;  /* 0x0000006000017945 */ /* 0x000fe20003800000 */
[----:B------:R-:W-:Y:S02]  /*3430*/  MOV R115, 0x1f ;  /* 0x0000001f00737802 */ /* 0x000fe40000000f00 */
[----:B------:R-:W-:-:S07]  /*3440*/  MOV R108, 0xffffffff ;  /* 0xffffffff006c7802 */ /* 0x000fce0000000f00 */
[----:B------:R-:W-:Y:S05]  /*3450*/  WARPSYNC.COLLECTIVE R108, `(.L_x_1588) ;  /* 0x000000006c087348 */ /* 0x000fea0003c00000 */
[----:B------:R0:W1:Y:S02]  /*3460*/  SHFL.BFLY P0, R125, R117, R114, R115 ;  /* 0x0c000072757d7389 */ /* 0x0000640000000073 */
[----:B01----:R-:W-:Y:S01]  /*3470*/  ENDCOLLECTIVE ;  /* 0x000000000000791b */ /* 0x003fe20003800000 */
.L_x_1588:
[----:B------:R-:W-:Y:S05]  /*3480*/  BSYNC B1 ;  /* 0x0000000000017941 */ /* 0x000fea0003800000 */
.L_x_1587:
[----:B------:R-:W-:Y:S01]  /*3490*/  MOV R108, R125 ;  /* 0x0000007d006c7202 */ /* 0x000fe20000000f00 */
[----:B------:R-:W-:Y:S01]  /*34a0*/  HFMA2.MMA R114, -RZ, RZ, 0, 5.9604644775390625e-08 ;  /* 0x00000001ff727435 */ /* 0x000fe200000001ff */
[----:B------:R-:W-:-:S03]  /*34b0*/  MOV R115, 0x1f ;  /* 0x0000001f00737802 */ /* 0x000fc60000000f00 */
[----:B------:R-:W-:Y:S01]  /*34c0*/  FADD.FTZ R120, R108, R117 ;  /* 0x000000756c787221 */ /* 0x000fe20000010000 */
[----:B------:R-:W-:Y:S02]  /*34d0*/  MOV R117, R116 ;  /* 0x0000007400757202 */ /* 0x000fe40000000f00 */
[----:B------:R-:W-:-:S07]  /*34e0*/  MOV R108, 0xffffffff ;  /* 0xffffffff006c7802 */ /* 0x000fce0000000f00 */
[----:B------:R-:W-:Y:S05]  /*34f0*/  WARPSYNC.COLLECTIVE R108, `(.L_x_1589) ;  /* 0x000000006c087348 */ /* 0x000fea0003c00000 */
[----:B------:R0:W1:Y:S02]  /*3500*/  SHFL.BFLY P0, R125, R117, R114, R115 ;  /* 0x0c000072757d7389 */ /* 0x0000640000000073 */
[----:B01----:R-:W-:Y:S01]  /*3510*/  ENDCOLLECTIVE ;  /* 0x000000000000791b */ /* 0x003fe20003800000 */
.L_x_1589:
[----:B------:R-:W-:Y:S01]  /*3520*/  HFMA2.MMA R114, -RZ, RZ, 0, 1.1920928955078125e-07 ;  /* 0x00000002ff727435 */ /* 0x000fe200000001ff */
[----:B------:R-:W-:Y:S02]  /*3530*/  MOV R117, R120 ;  /* 0x0000007800757202 */ /* 0x000fe40000000f00 */
[----:B------:R-:W-:-:S08]  /*3540*/  MOV R119, R125 ;  /* 0x0000007d00777202 */ /* 0x000fd00000000f00 */
[----:B------:R-:W-:Y:S05]  /*3550*/  WARPSYNC.COLLECTIVE R108, `(.L_x_1590) ;  /* 0x000000006c087348 */ /* 0x000fea0003c00000 */
[----:B------:R0:W1:Y:S02]  /*3560*/  SHFL.BFLY P0, R125, R117, R114, R115 ;  /* 0x0c000072757d7389 */ /* 0x0000640000000073 */
[----:B01----:R-:W-:Y:S01]  /*3570*/  ENDCOLLECTIVE ;  /* 0x000000000000791b */ /* 0x003fe20003800000 */
.L_x_1590:
[----:B------:R-:W-:-:S05]  /*3580*/  FADD.FTZ R119, R119, R116 ;  /* 0x0000007477777221 */ /* 0x000fca0000010000 */
[----:B------:R-:W-:Y:S02]  /*3590*/  MOV R117, R119 ;  /* 0x0000007700757202 */ /* 0x000fe40000000f00 */
[----:B------:R-:W-:-:S07]  /*35a0*/  MOV R121, R125 ;  /* 0x0000007d00797202 */ /* 0x000fce0000000f00 */
[----:B------:R-:W-:Y:S05]  /*35b0*/  WARPSYNC.COLLECTIVE R108, `(.L_x_1591) ;  /* 0x000000006c087348 */ /* 0x000fea0003c00000 */
[----:B------:R0:W1:Y:S02]  /*35c0*/  SHFL.BFLY P0, R125, R117, R114, R115 ;  /* 0x0c000072757d7389 */ /* 0x0000640000000073 */
[----:B01----:R-:W-:Y:S01]  /*35d0*/  ENDCOLLECTIVE ;  /* 0x000000000000791b */ /* 0x003fe20003800000 */
.L_x_1591:
[----:B------:R-:W-:Y:S01]  /*35e0*/  FADD.FTZ R121, R120, R121 ;  /* 0x0000007978797221 */ /* 0x000fe20000010000 */
[----:B------:R-:W-:-:S04]  /*35f0*/  HFMA2.MMA R114, -RZ, RZ, 0, 2.384185791015625e-07 ;  /* 0x00000004ff727435 */ /* 0x000fc800000001ff */
[----:B------:R-:W-:Y:S02]  /*3600*/  MOV R117, R121 ;  /* 0x0000007900757202 */ /* 0x000fe40000000f00 */
[----:B------:R-:W-:-:S07]  /*3610*/  MOV R122, R125 ;  /* 0x0000007d007a7202 */ /* 0x000fce0000000f00 */
[----:B------:R-:W-:Y:S05]  /*3620*/  WARPSYNC.COLLECTIVE R108, `(.L_x_1592) ;  /* 0x000000006c087348 */ /* 0x000fea0003c00000 */
[----:B------:R0:W1:Y:S02]  /*3630*/  SHFL.BFLY P0, R125, R117, R114, R115 ;  /* 0x0c000072757d7389 */ /* 0x0000640000000073 */
[----:B01----:R-:W-:Y:S01]  /*3640*/  ENDCOLLECTIVE ;  /* 0x000000000000791b */ /* 0x003fe20003800000 */
.L_x_1592:
[----:B------:R-:W-:-:S05]  /*3650*/  FADD.FTZ R122, R119, R122 ;  /* 0x0000007a777a7221 */ /* 0x000fca0000010000 */
[----:B------:R-:W-:Y:S02]  /*3660*/  MOV R117, R122 ;  /* 0x0000007a00757202 */ /* 0x000fe40000000f00 */
[----:B------:R-:W-:-:S07]  /*3670*/  MOV R124, R125 ;  /* 0x0000007d007c7202 */ /* 0x000fce0000000f00 */
[----:B------:R-:W-:Y:S05]  /*3680*/  WARPSYNC.COLLECTIVE R108, `(.L_x_1593) ;  /* 0x000000006c087348 */ /* 0x000fea0003c00000 */
[----:B------:R0:W1:Y:S02]  /*3690*/  SHFL.BFLY P0, R125, R117, R114, R115 ;  /* 0x0c000072757d7389 */ /* 0x0000640000000073 */
[----:B01----:R-:W-:Y:S01]  /*36a0*/  ENDCOLLECTIVE ;  /* 0x000000000000791b */ /* 0x003fe20003800000 */
.L_x_1593:
[----:B------:R-:W-:Y:S01]  /*36b0*/  FADD.FTZ R124, R121, R124 ;  /* 0x0000007c797c7221 */ /* 0x000fe20000010000 */
[----:B------:R-:W-:-:S04]  /*36c0*/  HFMA2.MMA R114, -RZ, RZ, 0, 4.76837158203125e-07 ;  /* 0x00000008ff727435 */ /* 0x000fc800000001ff */
[----:B------:R-:W-:Y:S02]  /*36d0*/  MOV R117, R124 ;  /* 0x0000007c00757202 */ /* 0x000fe40000000f00 */
[----:B------:R-:W-:-:S07]  /*36e0*/  MOV R123, R125 ;  /* 0x0000007d007b7202 */ /* 0x000fce0000000f00 */
[----:B------:R-:W-:Y:S05]  /*36f0*/  WARPSYNC.COLLECTIVE R108, `(.L_x_1594) ;  /* 0x000000006c087348 */ /* 0x000fea0003c00000 */
[----:B------:R0:W1:Y:S02]  /*3700*/  SHFL.BFLY P0, R125, R117, R114, R115 ;  /* 0x0c000072757d7389 */ /* 0x0000640000000073 */
[----:B01----:R-:W-:Y:S01]  /*3710*/  ENDCOLLECTIVE ;  /* 0x000000000000791b */ /* 0x003fe20003800000 */
.L_x_1594:
[----:B------:R-:W-:-:S05]  /*3720*/  FADD.FTZ R123, R122, R123 ;  /* 0x0000007b7a7b7221 */ /* 0x000fca0000010000 */
[----:B------:R-:W-:Y:S01]  /*3730*/  MOV R117, R123 ;  /* 0x0000007b00757202 */ /* 0x000fe20000000f00 */
[----:B------:R-:W-:-:S07]  /*3740*/  FADD.FTZ R116, R124, R125 ;  /* 0x0000007d7c747221 */ /* 0x000fce0000010000 */
[----:B------:R-:W-:Y:S05]  /*3750*/  WARPSYNC.COLLECTIVE R108, `(.L_x_1595) ;  /* 0x000000006c087348 */ /* 0x000fea0003c00000 */
[----:B------:R0:W1:Y:S02]  /*3760*/  SHFL.BFLY P0, R125, R117, R114, R115 ;  /* 0x0c000072757d7389 */ /* 0x0000640000000073 */
[----:B01----:R-:W-:Y:S01]  /*3770*/  ENDCOLLECTIVE ;  /* 0x000000000000791b */ /* 0x003fe20003800000 */
.L_x_1595:
[----:B------:R-:W-:Y:S01]  /*3780*/  HFMA2.MMA R114, -RZ, RZ, 0, 9.5367431640625e-07 ;  /* 0x00000010ff727435 */ /* 0x000fe200000001ff */
[----:B------:R-:W-:Y:S02]  /*3790*/  MOV R117, R116 ;  /* 0x0000007400757202 */ /* 0x000fe40000000f00 */
[----:B------:R-:W-:-:S08]  /*37a0*/  MOV R120, R125 ;  /* 0x0000007d00787202 */ /* 0x000fd00000000f00 */
[----:B------:R-:W-:Y:S05]  /*37b0*/  WARPSYNC.COLLECTIVE R108, `(.L_x_1596) ;  /* 0x000000006c087348 */ /* 0x000fea0003c00000 */
[----:B------:R0:W1:Y:S02]  /*37c0*/  SHFL.BFLY P0, R125, R117, R114, R115 ;  /* 0x0c000072757d7389 */ /* 0x0000640000000073 */
[----:B01----:R-:W-:Y:S01]  /*37d0*/  ENDCOLLECTIVE ;  /* 0x000000000000791b */ /* 0x003fe20003800000 */
.L_x_1596:
[----:B------:R-:W-:-:S05]  /*37e0*/  FADD.FTZ R120, R123, R120 ;  /* 0x000000787b787221 */ /* 0x000fca0000010000 */
[----:B------:R-:W-:Y:S02]  /*37f0*/  MOV R117, R120 ;  /* 0x0000007800757202 */ /* 0x000fe40000000f00 */
[----:B------:R-:W-:-:S07]  /*3800*/  MOV R119, R125 ;  /* 0x0000007d00777202 */ /* 0x000fce0000000f00 */
[----:B------:R-:W-:Y:S05]  /*3810*/  WARPSYNC.COLLECTIVE R108, `(.L_x_1597) ;  /* 0x000000006c087348 */ /* 0x000fea0003c00000 */
[----:B------:R0:W1:Y:S02]  /*3820*/  SHFL.BFLY P0, R125, R117, R114, R115 ;  /* 0x0c000072757d7389 */ /* 0x0000640000000073 */
[----:B01----:R-:W-:Y:S01]  /*3830*/  ENDCOLLECTIVE ;  /* 0x000000000000791b */ /* 0x003fe20003800000 */
.L_x_1597:
[----:B------:R-:W-:Y:S05]  /*3840*/  BRA `(.L_x_1598) ;  /* 0xffffffd800f87947 */ /* 0x000fea000383ffff */
.L_x_1599:
        /* <DEDUP_REMOVED lines=11> */
.L_x_9105:


//--------------------- .text._ZN10layer_norm13ln_bwd_kernelINS_13Kernel_traitsI6__halfS2_S2_S2_fjLj512ELj1ELj4ELj1ELj16ENS_18Kernel_traits_baseILj512ES2_S2_S2_S2_fjLj128EEEEELb1ELb1ELb0ELb0EEEvNS_9BwdParamsE --------------------------
	.section	.text._ZN10layer_norm13ln_bwd_kernelINS_13Kernel_traitsI6__halfS2_S2_S2_fjLj512ELj1ELj4ELj1ELj16ENS_18Kernel_traits_baseILj512ES2_S2_S2_S2_fjLj128EEEEELb1ELb1ELb0ELb0EEEvNS_9BwdParamsE,"ax",@progbits
	.align	128
        .global         _ZN10layer_norm13ln_bwd_kernelINS_13Kernel_traitsI6__halfS2_S2_S2_fjLj512ELj1ELj4ELj1ELj16ENS_18Kernel_traits_baseILj512ES2_S2_S2_S2_fjLj128EEEEELb1ELb1ELb0ELb0EEEvNS_9BwdParamsE
        .type           _ZN10layer_norm13ln_bwd_kernelINS_13Kernel_traitsI6__halfS2_S2_S2_fjLj512ELj1ELj4ELj1ELj16ENS_18Kernel_traits_baseILj512ES2_S2_S2_S2_fjLj128EEEEELb1ELb1ELb0ELb0EEEvNS_9BwdParamsE,@function
        .size           _ZN10layer_norm13ln_bwd_kernelINS_13Kernel_traitsI6__halfS2_S2_S2_fjLj512ELj1ELj4ELj1ELj16ENS_18Kernel_traits_baseILj512ES2_S2_S2_S2_fjLj128EEEEELb1ELb1ELb0ELb0EEEvNS_9BwdParamsE,(.L_x_9106 - _ZN10layer_norm13ln_bwd_kernelINS_13Kernel_traitsI6__halfS2_S2_S2_fjLj512ELj1ELj4ELj1ELj16ENS_18Kernel_traits_baseILj512ES2_S2_S2_S2_fjLj128EEEEELb1ELb1ELb0ELb0EEEvNS_9BwdParamsE)
        .other          _ZN10layer_norm13ln_bwd_kernelINS_13Kernel_traitsI6__halfS2_S2_S2_fjLj512ELj1ELj4ELj1ELj16ENS_18Kernel_traits_baseILj512ES2_S2_S2_S2_fjLj128EEEEELb1ELb1ELb0ELb0EEEvNS_9BwdParamsE,@"STO_CUDA_ENTRY STV_DEFAULT"
_ZN10layer_norm13ln_bwd_kernelINS_13Kernel_traitsI6__halfS2_S2_S2_fjLj512ELj1ELj4ELj1ELj16ENS_18Kernel_traits_baseILj512ES2_S2_S2_S2_fjLj128EEEEELb1ELb1ELb0ELb0EEEvNS_9BwdParamsE:
.text._ZN10layer_norm13ln_bwd_kernelINS_13Kernel_traitsI6__halfS2_S2_S2_fjLj512ELj1ELj4ELj1ELj16ENS_18Kernel_traits_baseILj512ES2_S2_S2_S2_fjLj128EEEEELb1ELb1ELb0ELb0EEEvNS_9BwdParamsE:
        /* <DEDUP_REMOVED lines=102> */
[----:B------:R-:W-:-:S07]  /*0660*/  HADD2.F32 R109, -RZ, R27.H1_H1 ;  /* 0x3000001bff6d7230 */ /* 0x000fce0000004100 */
.L_x_1611:
        /* <DEDUP_REMOVED lines=38> */
[----:B--2---:R-:W-:Y:S02]  /*08d0*/  HADD2.F32 R116, -RZ, R88.H0_H0 ;  /* 0x20000058ff747230 */ /* 0x004fe40000004100 */
[----:B------:R-:W-:Y:S02]  /*08e0*/  HADD2.F32 R126, -RZ, R90.H0_H0 ;  /* 0x2000005aff7e7230 */ /* 0x000fe40000004100 */
[--C-:B------:R-:W-:Y:S02]  /*08f0*/  HADD2.F32 R120, -RZ, R89.reuse.H0_H0 ;  /* 0x20000059ff787230 */ /* 0x100fe40000004100 */
[C---:B------:R-:W-:Y:S01]  /*0900*/  FADD.FTZ R116, -R145.reuse, R116 ;  /* 0x0000007491747221 */ /* 0x040fe20000010100 */
[----:B------:R-:W-:Y:S02]  /*0910*/  HADD2.F32 R122, -RZ, R89.H1_H1 ;  /* 0x30000059ff7a7230 */ /* 0x000fe40000004100 */
[----:B------:R-:W-:Y:S01]  /*0920*/  FADD.FTZ R126, -R145, R126 ;  /* 0x0000007e917e7221 */ /* 0x000fe20000010100 */
[----:B------:R-:W-:-:S02]  /*0930*/  HADD2.F32 R118, -RZ, R88.H1_H1 ;  /* 0x30000058ff767230 */ /* 0x000fc40000004100 */
[--C-:B------:R-:W-:Y:S02]  /*0940*/  HADD2.F32 R148, -RZ, R91.reuse.H0_H0 ;  /* 0x2000005bff947230 */ /* 0x100fe40000004100 */
[----:B------:R-:W-:Y:S02]  /*0950*/  HADD2.F32 R88, -RZ, R91.H1_H1 ;  /* 0x3000005bff587230 */ /* 0x000fe40000004100 */
[----:B-----5:R-:W-:Y:S01]  /*0960*/  FMUL.FTZ R3, R111, R116 ;  /* 0x000000746f037220 */ /* 0x020fe20000410000 */
[----:B------:R-:W-:Y:S02]  /*0970*/  HADD2.F32 R128, -RZ, R90.H1_H1 ;  /* 0x3000005aff807230 */ /* 0x000fe40000004100 */
[----:B---3--:R-:W-:Y:S02]  /*0980*/  HADD2.F32 R89, -RZ, R84.H0_H0 ;  /* 0x20000054ff597230 */ /* 0x008fe40000004100 */
[--C-:B------:R-:W-:Y:S02]  /*0990*/  HADD2.F32 R91, -RZ, R85.reuse.H0_H0 ;  /* 0x20000055ff5b7230 */ /* 0x100fe40000004100 */
[----:B------:R-:W-:-:S02]  /*09a0*/  HADD2.F32 R124, -RZ, R85.H1_H1 ;  /* 0x30000055ff7c7230 */ /* 0x000fc40000004100 */
[----:B------:R-:W-:Y:S01]  /*09b0*/  FMUL.FTZ R116, R18, R89 ;  /* 0x0000005912747220 */ /* 0x000fe20000410000 */
[----:B------:R-:W-:Y:S02]  /*09c0*/  HADD2.F32 R90, -RZ, R84.H1_H1 ;  /* 0x30000054ff5a7230 */ /* 0x000fe40000004100 */
[----:B------:R-:W-:Y:S01]  /*09d0*/  FMUL.FTZ R119, R111, R126 ;  /* 0x0000007e6f777220 */ /* 0x000fe20000410000 */
[--C-:B------:R-:W-:Y:S02]  /*09e0*/  HADD2.F32 R85, -RZ, R86.reuse.H0_H0 ;  /* 0x20000056ff557230 */ /* 0x100fe40000004100 */
[C---:B0-----:R-:W-:Y:S01]  /*09f0*/  FADD.FTZ R114, -R145.reuse, R118 ;  /* 0x0000007691727221 */ /* 0x041fe20000010100 */
[----:B------:R-:W-:Y:S02]  /*0a00*/  HADD2.F32 R146, -RZ, R86.H1_H1 ;  /* 0x30000056ff927230 */ /* 0x000fe40000004100 */
[C---:B------:R-:W-:Y:S01]  /*0a10*/  FADD.FTZ R118, -R145.reuse, R122 ;  /* 0x0000007a91767221 */ /* 0x040fe20000010100 */
[----:B------:R-:W-:Y:S01]  /*0a20*/  FADD.FTZ R120, -R145, R120 ;  /* 0x0000007891787221 */ /* 0x000fe20000010100 */
[----:B------:R-:W-:Y:S01]  /*0a30*/  FMUL.FTZ R115, R17, R90 ;  /* 0x0000005a11737220 */ /* 0x000fe20000410000 */
[----:B------:R-:W-:Y:S01]  /*0a40*/  FADD.FTZ R48, R48, R85 ;  /* 0x0000005530307221 */ /* 0x000fe20000010000 */
[-C--:B------:R-:W-:Y:S01]  /*0a50*/  FFMA.FTZ R32, R119, R85.reuse, R32 ;  /* 0x0000005577207223 */ /* 0x080fe20000010020 */
[----:B------:R-:W-:Y:S01]  /*0a60*/  FMUL.FTZ R122, R14, R85 ;  /* 0x000000550e7a7220 */ /* 0x000fe20000410000 */
[----:B------:R-:W-:Y:S01]  /*0a70*/  FADD.FTZ R86, RZ, R116 ;  /* 0x00000074ff567221 */ /* 0x000fe20000010000 */
[----:B------:R-:W-:Y:S01]  /*0a80*/  FMUL.FTZ R114, R111, R114 ;  /* 0x000000726f727220 */ /* 0x000fe20000410000 */
[----:B------:R-:W-:Y:S01]  /*0a90*/  FFMA.FTZ R85, R3, R116, RZ ;  /* 0x0000007403557223 */ /* 0x000fe200000100ff */
[----:B------:R-:W-:-:S02]  /*0aa0*/  HADD2.F32 R127, -RZ, R87.H0_H0 ;  /* 0x20000057ff7f7230 */ /* 0x000fc40000004100 */
[----:B------:R-:W-:Y:S01]  /*0ab0*/  FMUL.FTZ R117, R111, R120 ;  /* 0x000000786f757220 */ /* 0x000fe20000410000 */
[----:B------:R-:W-:Y:S02]  /*0ac0*/  HADD2.F32 R84, -RZ, R87.H1_H1 ;  /* 0x30000057ff547230 */ /* 0x000fe40000004100 */
[----:B------:R-:W-:Y:S01]  /*0ad0*/  FADD.FTZ R87, R86, R115 ;  /* 0x0000007356577221 */ /* 0x000fe20000010000 */
[----:B------:R-:W-:Y:S01]  /*0ae0*/  FMUL.FTZ R120, R16, R91 ;  /* 0x0000005b10787220 */ /* 0x000fe20000410000 */
[C---:B------:R-:W-:Y:S01]  /*0af0*/  FFMA.FTZ R86, R114.reuse, R115, R85 ;  /* 0x0000007372567223 */ /* 0x040fe20000010055 */
        /* <DEDUP_REMOVED lines=8> */
[C---:B------:R-:W-:Y:S01]  /*0b80*/  FADD.FTZ R124, -R145.reuse, R128 ;  /* 0x00000080917c7221 */ /* 0x040fe20000010100 */
[----:B------:R-:W-:Y:S01]  /*0b90*/  FADD.FTZ R87, R90, R121 ;  /* 0x000000795a577221 */ /* 0x000fe20000010000 */
[----:B------:R-:W-:Y:S01]  /*0ba0*/  FFMA.FTZ R86, R118, R121, R85 ;  /* 0x0000007976567223 */ /* 0x000fe20000010055 */
[----:B------:R-:W-:Y:S01]  /*0bb0*/  FADD.FTZ R148, -R145, R148 ;  /* 0x0000009491947221 */ /* 0x000fe20000010100 */
[----:B------:R-:W-:Y:S01]  /*0bc0*/  FMUL.FTZ R124, R111, R124 ;  /* 0x0000007c6f7c7220 */ /* 0x000fe20000410000 */
[----:B------:R-:W-:Y:S01]  /*0bd0*/  FMUL.FTZ R123, R13, R146 ;  /* 0x000000920d7b7220 */ /* 0x000fe20000410000 */
[----:B------:R-:W-:Y:S01]  /*0be0*/  FADD.FTZ R90, R87, R122 ;  /* 0x0000007a575a7221 */ /* 0x000fe20000010000 */
[----:B------:R-:W-:Y:S01]  /*0bf0*/  FFMA.FTZ R85, R119, R122, R86 ;  /* 0x0000007a77557223 */ /* 0x000fe20000010056 */
[----:B------:R-:W-:Y:S01]  /*0c00*/  FMUL.FTZ R125, R111, R148 ;  /* 0x000000946f7d7220 */ /* 0x000fe20000410000 */
[----:B------:R-:W-:Y:S01]  /*0c10*/  FADD.FTZ R88, -R145, R88 ;  /* 0x0000005891587221 */ /* 0x000fe20000010100 */
        /* <DEDUP_REMOVED lines=19> */
.L_x_1603:
[----:B------:R-:W-:Y:S05]  /*0d50*/  BSYNC B1 ;  /* 0x0000000000017941 */ /* 0x000fea0003800000 */
.L_x_1602:
        /* <DEDUP_REMOVED lines=25> */
[----:B------:R-:W-:Y:S02]  /*0ef0*/  HADD2.F32 R86, -RZ, R86.H1_H1 ;  /* 0x30000056ff567230 */ /* 0x000fe40000004100 */
[----:B------:R-:W-:Y:S01]  /*0f00*/  FADD.FTZ R136, -R145, R136 ;  /* 0x0000008891887221 */ /* 0x000fe20000010100 */
[--C-:B------:R-:W-:Y:S02]  /*0f10*/  HADD2.F32 R142, -RZ, R87.reuse.H0_H0 ;  /* 0x20000057ff8e7230 */ /* 0x100fe40000004100 */
[--C-:B---3--:R-:W-:Y:S02]  /*0f20*/  HADD2.F32 R85, -RZ, R88.reuse.H0_H0 ;  /* 0x20000058ff557230 */ /* 0x108fe40000004100 */
[----:B------:R-:W-:Y:S02]  /*0f30*/  HADD2.F32 R88, -RZ, R88.H1_H1 ;  /* 0x30000058ff587230 */ /* 0x000fe40000004100 */
[----:B------:R-:W-:-:S02]  /*0f40*/  HADD2.F32 R144, -RZ, R87.H1_H1 ;  /* 0x30000057ff907230 */ /* 0x000fc40000004100 */
[-C--:B------:R-:W-:Y:S01]  /*0f50*/  FMUL.FTZ R132, R10, R85.reuse ;  /* 0x000000550a847220 */ /* 0x080fe20000410000 */
[--C-:B------:R-:W-:Y:S02]  /*0f60*/  HADD2.F32 R87, -RZ, R89.reuse.H0_H0 ;  /* 0x20000059ff577230 */ /* 0x100fe40000004100 */
[C---:B0-----:R-:W-:Y:S01]  /*0f70*/  FMUL.FTZ R130, R111.reuse, R84 ;  /* 0x000000546f827220 */ /* 0x041fe20000410000 */
[----:B------:R-:W-:Y:S01]  /*0f80*/  FMUL.FTZ R129, R111, R134 ;  /* 0x000000866f817220 */ /* 0x000fe20000410000 */
[----:B------:R-:W-:Y:S01]  /*0f90*/  FADD.FTZ R52, R52, R85 ;  /* 0x0000005534347221 */ /* 0x000fe20000010000 */
[----:B------:R-:W-:Y:S01]  /*0fa0*/  FFMA.FTZ R36, R113, R85, R36 ;  /* 0x0000005571247223 */ /* 0x000fe20000010024 */
[----:B------:R-:W-:Y:S01]  /*0fb0*/  FMUL.FTZ R131, R9, R88 ;  /* 0x0000005809837220 */ /* 0x000fe20000410000 */
[----:B------:R-:W-:Y:S01]  /*0fc0*/  FADD.FTZ R84, R147, R132 ;  /* 0x0000008493547221 */ /* 0x000fe20000010000 */
[----:B------:R-:W-:Y:S01]  /*0fd0*/  FFMA.FTZ R85, R113, R132, R146 ;  /* 0x0000008471557223 */ /* 0x000fe20000010092 */
[----:B------:R-:W-:Y:S01]  /*0fe0*/  FADD.FTZ R140, -R145, R86 ;  /* 0x00000056918c7221 */ /* 0x000fe20000010100 */
[----:B------:R-:W-:Y:S01]  /*0ff0*/  FMUL.FTZ R134, R111, R136 ;  /* 0x000000886f867220 */ /* 0x000fe20000410000 */
[----:B------:R-:W-:-:S02]  /*1000*/  HADD2.F32 R86, -RZ, R89.H1_H1 ;  /* 0x30000059ff567230 */ /* 0x000fc40000004100 */
[----:B------:R-:W-:Y:S01]  /*1010*/  FADD.FTZ R54, R54, R87 ;  /* 0x0000005736367221 */ /* 0x000fe20000010000 */
[-C--:B------:R-:W-:Y:S01]  /*1020*/  FFMA.FTZ R38, R129, R87.reuse, R38 ;  /* 0x0000005781267223 */ /* 0x080fe20000010026 */
[----:B------:R-:W-:Y:S01]  /*1030*/  FMUL.FTZ R136, R8, R87 ;  /* 0x0000005708887220 */ /* 0x000fe20000410000 */
[----:B------:R-:W-:Y:S01]  /*1040*/  FADD.FTZ R87, R84, R131 ;  /* 0x0000008354577221 */ /* 0x000fe20000010000 */
[----:B------:R-:W-:Y:S01]  /*1050*/  FFMA.FTZ R84, R130, R131, R85 ;  /* 0x0000008382547223 */ /* 0x000fe20000010055 */
[----:B------:R-:W-:Y:S01]  /*1060*/  FADD.FTZ R138, -R145, R138 ;  /* 0x0000008a918a7221 */ /* 0x000fe20000010100 */
[--C-:B------:R-:W-:Y:S02]  /*1070*/  HADD2.F32 R89, -RZ, R90.reuse.H0_H0 ;  /* 0x2000005aff597230 */ /* 0x100fe40000004100 */
        /* <DEDUP_REMOVED lines=38> */
.L_x_1605:
[----:B------:R-:W-:Y:S05]  /*12e0*/  BSYNC B1 ;  /* 0x0000000000017941 */ /* 0x000fea0003800000 */
.L_x_1604:
        /* <DEDUP_REMOVED lines=21> */
.L_x_1629:
        /* <DEDUP_REMOVED lines=9> */
[----:B------:R-:W-:Y:S02]  /*14d0*/  ISETP.NE.U32.AND P1, PT, RZ, UR8, PT ;  /* 0x00000008ff007c0c */ /* 0x000fe4000bf25070 */
[----:B------:R-:W-:Y:S02]  /*14e0*/  FSEL R88, R143, RZ, !P5 ;  /* 0x000000ff8f587208 */ /* 0x000fe40006800000 */
[----:B------:R-:W-:Y:S02]  /*14f0*/  ISETP.NE.AND.EX P2, PT, RZ, UR9, PT, P1 ;  /* 0x00000009ff007c0c */ /* 0x000fe4000bf45310 */
[----:B------:R-:W-:Y:S01]  /*1500*/  ISETP.NE.U32.AND P1, PT, RZ, UR16, PT ;  /* 0x00000010ff007c0c */ /* 0x000fe2000bf25070 */
[-CC-:B------:R-:W-:Y:S01]  /*1510*/  FFMA.FTZ R89, R3, R145.reuse, R88.reuse ;  /* 0x0000009103597223 */ /* 0x180fe20000010058 */
[-CC-:B------:R-:W-:Y:S01]  /*1520*/  FFMA.FTZ R146, R114, R145.reuse, R88.reuse ;  /* 0x0000009172927223 */ /* 0x180fe20000010058 */
[-C--:B0-----:R-:W-:Y:S01]  /*1530*/  FFMA.FTZ R91, R119, R145.reuse, R88 ;  /* 0x00000091775b7223 */ /* 0x081fe20000010058 */
[----:B------:R-:W-:Y:S01]  /*1540*/  ISETP.NE.AND.EX P1, PT, RZ, UR17, PT, P1 ;  /* 0x00000011ff007c0c */ /* 0x000fe2000bf25310 */
[----:B------:R-:W-:Y:S01]  /*1550*/  FADD.FTZ R90, R116, -R89 ;  /* 0x80000059745a7221 */ /* 0x000fe20000010000 */
[----:B------:R-:W-:Y:S01]  /*1560*/  FADD.FTZ R148, R115, -R146 ;  /* 0x8000009273947221 */ /* 0x000fe20000010000 */
[----:B------:R-:W-:Y:S01]  /*1570*/  FFMA.FTZ R89, R117, R145, R88 ;  /* 0x0000009175597223 */ /* 0x000fe20000010058 */
[----:B------:R-:W-:Y:S01]  /*1580*/  LOP3.LUT P6, RZ, R105, 0xff000000, RZ, 0xc0, !PT ;  /* 0xff00000069ff7812 */ /* 0x000fe200078cc0ff */
[C---:B------:R-:W-:Y:S01]  /*1590*/  FMUL.FTZ R147, R111.reuse, R90 ;  /* 0x0000005a6f937220 */ /* 0x040fe20000410000 */
[----:B------:R-:W-:Y:S01]  /*15a0*/  FMUL.FTZ R149, R111, R148 ;  /* 0x000000946f957220 */ /* 0x000fe20000410000 */
[----:B------:R-:W-:-:S02]  /*15b0*/  @P2 HADD2.F32 R90, -RZ, R72.H1_H1 ;  /* 0x30000048ff5a2230 */ /* 0x000fc40000004100 */
[----:B------:R-:W-:Y:S01]  /*15c0*/  FADD.FTZ R148, R122, -R91 ;  /* 0x8000005b7a947221 */ /* 0x000fe20000010000 */
[----:B------:R-:W-:Y:S02]  /*15d0*/  @P2 HADD2.F32 R146, -RZ, R72.H0_H0 ;  /* 0x20000048ff922230 */ /* 0x000fe40000004100 */
[----:B------:R-:W-:Y:S02]  /*15e0*/  @P2 HADD2.F32 R150, -RZ, R74.H0_H0 ;  /* 0x2000004aff962230 */ /* 0x000fe40000004100 */
[----:B------:R-:W-:Y:S01]  /*15f0*/  @P2 FADD.FTZ R149, R149, R90 ;  /* 0x0000005a95952221 */ /* 0x000fe20000010000 */
[----:B------:R-:W-:Y:S01]  /*1600*/  FADD.FTZ R90, R120, -R89 ;  /* 0x80000059785a7221 */ /* 0x000fe20000010000 */
[----:B------:R-:W-:Y:S01]  /*1610*/  @P2 FADD.FTZ R147, R147, R146 ;  /* 0x0000009293932221 */ /* 0x000fe20000010000 */
[----:B------:R-:W-:Y:S02]  /*1620*/  @P2 HADD2.F32 R146, -RZ, R73.H0_H0 ;  /* 0x20000049ff922230 */ /* 0x000fe40000004100 */
[-CC-:B------:R-:W-:Y:S01]  /*1630*/  FFMA.FTZ R89, R125, R145.reuse, R88.reuse ;  /* 0x000000917d597223 */ /* 0x180fe20000010058 */
[C---:B------:R-:W-:Y:S01]  /*1640*/  FMUL.FTZ R159, R111.reuse, R90 ;  /* 0x0000005a6f9f7220 */ /* 0x040fe20000410000 */
[----:B------:R-:W-:Y:S01]  /*1650*/  FFMA.FTZ R90, R118, R145, R88 ;  /* 0x00000091765a7223 */ /* 0x000fe20000010058 */
[----:B------:R-:W-:Y:S01]  /*1660*/  FMUL.FTZ R155, R111, R148 ;  /* 0x000000946f9b7220 */ /* 0x000fe20000410000 */
[----:B------:R-:W-:-:S02]  /*1670*/  @P2 HADD2.F32 R148, -RZ, R75.H0_H0 ;  /* 0x2000004bff942230 */ /* 0x000fc40000004100 */
[----:B------:R-:W-:Y:S01]  /*1680*/  @P2 FADD.FTZ R159, R159, R146 ;  /* 0x000000929f9f2221 */ /* 0x000fe20000010000 */
[----:B------:R-:W-:Y:S01]  /*1690*/  FADD.FTZ R146, R126, -R89 ;  /* 0x800000597e927221 */ /* 0x000fe20000010000 */
[----:B------:R-:W-:Y:S01]  /*16a0*/  FADD.FTZ R90, R121, -R90 ;  /* 0x8000005a795a7221 */ /* 0x000fe20000010000 */
[----:B------:R-:W-:Y:S01]  /*16b0*/  @P1 F2FP.F16.F32.PACK_AB R89, RZ, R147 ;  /* 0x00000093ff59123e */ /* 0x000fe200000000ff */
[----:B------:R-:W-:Y:S01]  /*16c0*/  @P2 FADD.FTZ R155, R155, R150 ;  /* 0x000000969b9b2221 */ /* 0x000fe20000010000 */
[C---:B------:R-:W-:Y:S01]  /*16d0*/  FMUL.FTZ R91, R111.reuse, R146 ;  /* 0x000000926f5b7220 */ /* 0x040fe20000410000 */
[----:B------:R-:W-:Y:S02]  /*16e0*/  @P2 HADD2.F32 R146, -RZ, R73.H1_H1 ;  /* 0x30000049ff922230 */ /* 0x000fe40000004100 */
[----:B------:R-:W-:Y:S01]  /*16f0*/  FMUL.FTZ R157, R111, R90 ;  /* 0x0000005a6f9d7220 */ /* 0x000fe20000410000 */
[----:B------:R-:W-:Y:S01]  /*1700*/  @P1 F2FP.F16.F32.PACK_AB R90, RZ, R159 ;  /* 0x0000009fff5a123e */ /* 0x000fe200000000ff */
[----:B------:R-:W-:Y:S01]  /*1710*/  @P2 FADD.FTZ R91, R91, R148 ;  /* 0x000000945b5b2221 */ /* 0x000fe20000010000 */
[----:B------:R-:W-:Y:S01]  /*1720*/  @P1 PRMT R24, R89, 0x7610, R24 ;  /* 0x0000761059181816 */ /* 0x000fe20000000018 */
[----:B------:R-:W-:Y:S01]  /*1730*/  @P2 FADD.FTZ R157, R157, R146 ;  /* 0x000000929d9d2221 */ /* 0x000fe20000010000 */
[----:B------:R-:W-:Y:S01]  /*1740*/  @P1 F2FP.F16.F32.PACK_AB R89, RZ, R149 ;  /* 0x00000095ff59123e */ /* 0x000fe200000000ff */
[----:B------:R-:W-:Y:S01]  /*1750*/  FMUL.FTZ R147, R147, R112 ;  /* 0x0000007093937220 */ /* 0x000fe20000410000 */
[----:B------:R-:W-:Y:S01]  /*1760*/  @P1 PRMT R25, R90, 0x7610, R25 ;  /* 0x000076105a191816 */ /* 0x000fe20000000019 */
[----:B------:R-:W-:Y:S01]  /*1770*/  FFMA.FTZ R90, R124, R145, R88 ;  /* 0x000000917c5a7223 */ /* 0x000fe20000010058 */
[----:B------:R-:W-:Y:S01]  /*1780*/  @P1 F2FP.F16.F32.PACK_AB R146, RZ, R157 ;  /* 0x0000009dff92123e */ /* 0x000fe200000000ff */
[----:B------:R-:W-:Y:S01]  /*1790*/  FMUL.FTZ R161, R147, UR15 ;  /* 0x0000000f93a17c20 */ /* 0x000fe20008410000 */
[----:B------:R-:W-:Y:S01]  /*17a0*/  @P1 PRMT R24, R24, 0x5410, R89 ;  /* 0x0000541018181816 */ /* 0x000fe20000000059 */
[----:B------:R-:W-:Y:S01]  /*17b0*/  FADD.FTZ R90, R123, -R90 ;  /* 0x8000005a7b5a7221 */ /* 0x000fe20000010000 */
[----:B------:R-:W-:Y:S01]  /*17c0*/  @P1 PRMT R25, R25, 0x5410, R146 ;  /* 0x0000541019191816 */ /* 0x000fe20000000092 */
[----:B------:R-:W-:Y:S01]  /*17d0*/  FFMA.FTZ R146, R128, R145, R88 ;  /* 0x0000009180927223 */ /* 0x000fe20000010058 */
[----:B------:R-:W-:Y:S01]  /*17e0*/  @P1 F2FP.F16.F32.PACK_AB R148, RZ, R155 ;  /* 0x0000009bff94123e */ /* 0x000fe200000000ff */
[----:B------:R-:W0:Y:S01]  /*17f0*/  @P1 LDC.64 R88, c[0x0][0x308] ;  /* 0x0000c200ff581b82 */ /* 0x000e220000000a00 */
[----:B------:R-:W-:Y:S01]  /*1800*/  FMUL.FTZ R153, R111, R90 ;  /* 0x0000005a6f997220 */ /* 0x000fe20000410000 */
[----:B------:R-:W-:Y:S01]  /*1810*/  FADD.FTZ R146, R127, -R146 ;  /* 0x800000927f927221 */ /* 0x000fe20000010000 */
[----:B------:R-:W-:Y:S01]  /*1820*/  @P2 HADD2.F32 R90, -RZ, R74.H1_H1 ;  /* 0x3000004aff5a2230 */ /* 0x000fe20000004100 */
[----:B------:R-:W-:Y:S01]  /*1830*/  @P1 F2FP.F16.F32.PACK_AB R150, RZ, R91 ;  /* 0x0000005bff96123e */ /* 0x000fe200000000ff */
[----:B------:R-:W-:Y:S01]  /*1840*/  FMUL.FTZ R149, R149, R112 ;  /* 0x0000007095957220 */ /* 0x000fe20000410000 */
[----:B------:R-:W-:Y:S01]  /*1850*/  FMUL.FTZ R151, R111, R146 ;  /* 0x000000926f977220 */ /* 0x000fe20000410000 */
[----:B------:R-:W-:-:S02]  /*1860*/  @P2 HADD2.F32 R146, -RZ, R75.H1_H1 ;  /* 0x3000004bff922230 */ /* 0x000fc40000004100 */
[----:B------:R-:W-:Y:S01]  /*1870*/  @P2 FADD.FTZ R153, R153, R90 ;  /* 0x0000005a99992221 */ /* 0x000fe20000010000 */
[----:B------:R-:W-:Y:S01]  /*1880*/  MOV R90, R104 ;  /* 0x00000068005a7202 */ /* 0x000fe20000000f00 */
[----:B------:R-:W-:Y:S01]  /*1890*/  FMUL.FTZ R149, R149, UR15 ;  /* 0x0000000f95957c20 */ /* 0x000fe20008410000 */
[----:B------:R-:W-:Y:S01]  /*18a0*/  @P1 PRMT R26, R148, 0x7610, R26 ;  /* 0x00007610941a1816 */ /* 0x000fe2000000001a */
[----:B------:R-:W-:Y:S01]  /*18b0*/  @P2 FADD.FTZ R151, R151, R146 ;  /* 0x0000009297972221 */ /* 0x000fe20000010000 */
[----:B------:R-:W-:Y:S01]  /*18c0*/  LOP3.LUT P2, RZ, R90, 0xff, RZ, 0xc0, !PT ;  /* 0x000000ff5aff7812 */ /* 0x000fe2000784c0ff */
[----:B------:R-:W-:Y:S01]  /*18d0*/  HFMA2.MMA R148, -RZ, RZ, 0, 0 ;  /* 0x00000000ff947435 */ /* 0x000fe200000001ff */
[----:B------:R-:W-:Y:S01]  /*18e0*/  @P1 PRMT R27, R150, 0x7610, R27 ;  /* 0x00007610961b1816 */ /* 0x000fe2000000001b */
[-C--:B------:R-:W-:Y:S01]  /*18f0*/  FMUL.FTZ R159, R159, R112.reuse ;  /* 0x000000709f9f7220 */ /* 0x080fe20000410000 */
[----:B------:R-:W-:Y:S01]  /*1900*/  @P1 F2FP.F16.F32.PACK_AB R90, RZ, R153 ;  /* 0x00000099ff5a123e */ /* 0x000fe200000000ff */
[----:B------:R-:W-:Y:S01]  /*1910*/  FMUL.FTZ R157, R157, R112 ;  /* 0x000000709d9d7220 */ /* 0x000fe20000410000 */
[----:B------:R-:W-:Y:S01]  /*1920*/  @P1 F2FP.F16.F32.PACK_AB R146, RZ, R151 ;  /* 0x00000097ff92123e */ /* 0x000fe200000000ff */
[----:B------:R-:W-:Y:S01]  /*1930*/  FMUL.FTZ R159, R159, UR15 ;  /* 0x0000000f9f9f7c20 */ /* 0x000fe20008410000 */
[----:B------:R-:W-:Y:S01]  /*1940*/  @P1 PRMT R26, R26, 0x5410, R90 ;  /* 0x000054101a1a1816 */ /* 0x000fe2000000005a */
[----:B------:R-:W-:Y:S01]  /*1950*/  FMUL.FTZ R157, R157, UR15 ;  /* 0x0000000f9d9d7c20 */ /* 0x000fe20008410000 */
[----:B------:R-:W-:Y:S01]  /*1960*/  @P1 PRMT R27, R27, 0x5410, R146 ;  /* 0x000054101b1b1816 */ /* 0x000fe20000000092 */
[----:B0-----:R-:W-:Y:S01]  /*1970*/  @P1 IMAD.WIDE.U32 R88, R110, 0x10, R88 ;  /* 0x000000106e581825 */ /* 0x001fe200078e0058 */
[----:B------:R-:W-:-:S03]  /*1980*/  CS2R R146, SRZ ;  /* 0x0000000000927805 */ /* 0x000fc6000001ff00 */
[----:B------:R-:W-:Y:S01]  /*1990*/  @P2 FMUL.FTZ R148, R0, R161 ;  /* 0x000000a100942220 */ /* 0x000fe20000410000 */
[-C--:B------:R-:W-:Y:S01]  /*19a0*/  FMUL.FTZ R155, R155, R112.reuse ;  /* 0x000000709b9b7220 */ /* 0x080fe20000410000 */
[----:B------:R-:W-:Y:S01]  /*19b0*/  MOV R150, RZ ;  /* 0x000000ff00967202 */ /* 0x000fe20000000f00 */
[----:B------:R0:W-:Y:S01]  /*19c0*/  @P1 STG.E.128 desc[UR4][R88.64], R24 ;  /* 0x0000001858001986 */ /* 0x0001e2000c101d04 */
[----:B------:R-:W-:Y:S01]  /*19d0*/  LOP3.LUT P1, RZ, R104, 0xff00, RZ, 0xc0, !PT ;  /* 0x0000ff0068ff7812 */ /* 0x000fe2000782c0ff */
[-C--:B------:R-:W-:Y:S01]  /*19e0*/  FMUL.FTZ R153, R153, R112.reuse ;  /* 0x0000007099997220 */ /* 0x080fe20000410000 */
[-C--:B------:R-:W-:Y:S01]  /*19f0*/  FMUL.FTZ R152, R91, R112.reuse ;  /* 0x000000705b987220 */ /* 0x080fe20000410000 */
[----:B------:R-:W-:Y:S01]  /*1a00*/  FMUL.FTZ R151, R151, R112 ;  /* 0x0000007097977220 */ /* 0x000fe20000410000 */
[----:B------:R-:W-:Y:S01]  /*1a10*/  MOV R91, RZ ;  /* 0x000000ff005b7202 */ /* 0x000fe20000000f00 */
[----:B------:R-:W-:Y:S01]  /*1a20*/  FMUL.FTZ R153, R153, UR15 ;  /* 0x0000000f99997c20 */ /* 0x000fe20008410000 */
[----:B------:R-:W-:Y:S01]  /*1a30*/  FMUL.FTZ R152, R152, UR15 ;  /* 0x0000000f98987c20 */ /* 0x000fe20008410000 */
[----:B------:R-:W-:Y:S01]  /*1a40*/  FMUL.FTZ R151, R151, UR15 ;  /* 0x0000000f97977c20 */ /* 0x000fe20008410000 */
[----:B0-----:R-:W-:Y:S01]  /*1a50*/  CS2R R88, SRZ ;  /* 0x0000000000587805 */ /* 0x001fe2000001ff00 */
[----:B--2---:R-:W-:-:S04]  /*1a60*/  @P2 HADD2.F32 R90, -RZ, R84.H0_H0 ;  /* 0x20000054ff5a2230 */ /* 0x004fc80000004100 */
[----:B------:R-:W-:Y:S02]  /*1a70*/  @P1 HADD2.F32 R84, -RZ, R84.H1_H1 ;  /* 0x30000054ff541230 */ /* 0x000fe40000004100 */
[----:B------:R-:W-:Y:S01]  /*1a80*/  @P2 FMUL.FTZ R147, R161, R90 ;  /* 0x0000005aa1932220 */ /* 0x000fe20000410000 */
[----:B------:R-:W-:Y:S02]  /*1a90*/  LOP3.LUT P2, RZ, R104, 0xff0000, RZ, 0xc0, !PT ;  /* 0x00ff000068ff7812 */ /* 0x000fe4000784c0ff */
[----:B------:R-:W-:Y:S01]  /*1aa0*/  @P1 FMUL.FTZ R146, R149, R84 ;  /* 0x0000005495921220 */ /* 0x000fe20000410000 */
[----:B------:R-:W-:Y:S01]  /*1ab0*/  MOV R161, RZ ;  /* 0x000000ff00a17202 */ /* 0x000fe20000000f00 */
[----:B------:R-:W-:Y:S01]  /*1ac0*/  @P1 FMUL.FTZ R161, R22, R149 ;  /* 0x0000009516a11220 */ /* 0x000fe20000410000 */
[----:B------:R-:W-:Y:S01]  /*1ad0*/  HFMA2.MMA R149, -RZ, RZ, 0, 0 ;  /* 0x00000000ff957435 */ /* 0x000fe200000001ff */
[----:B------:R-:W-:Y:S01]  /*1ae0*/  LOP3.LUT P1, RZ, R104, 0xff000000, RZ, 0xc0, !PT ;  /* 0xff00000068ff7812 */ /* 0x000fe2000782c0ff */
[----:B------:R-:W-:Y:S01]  /*1af0*/  HFMA2.MMA R90, -RZ, RZ, 0, 0 ;  /* 0x00000000ff5a7435 */ /* 0x000fe200000001ff */
[----:B------:R-:W-:Y:S01]  /*1b00*/  FADD.FTZ R60, R60, R147 ;  /* 0x000000933c3c7221 */ /* 0x000fe20000010000 */
[----:B------:R-:W-:-:S04]  /*1b10*/  FADD.FTZ R61, R61, R146 ;  /* 0x000000923d3d7221 */ /* 0x000fc80000010000 */
[----:B------:R-:W-:Y:S02]  /*1b20*/  @P2 HADD2.F32 R84, -RZ, R85.H0_H0 ;  /* 0x20000055ff542230 */ /* 0x000fe40000004100 */
[----:B------:R-:W-:-:S03]  /*1b30*/  @P2 FMUL.FTZ R89, R21, R159 ;  /* 0x0000009f15592220 */ /* 0x000fc60000410000 */
[----:B------:R-:W-:Y:S01]  /*1b40*/  @P2 FMUL.FTZ R149, R159, R84 ;  /* 0x000000549f952220 */ /* 0x000fe20000410000 */
[----:B------:R-:W-:Y:S01]  /*1b50*/  LOP3.LUT P2, RZ, R105, 0xff, RZ, 0xc0, !PT ;  /* 0x000000ff69ff7812 */ /* 0x000fe2000784c0ff */
[----:B------:R-:W-:Y:S02]  /*1b60*/  @P1 HADD2.F32 R85, -RZ, R85.H1_H1 ;  /* 0x30000055ff551230 */ /* 0x000fe40000004100 */
[----:B------:R-:W-:Y:S01]  /*1b70*/  @P1 FMUL.FTZ R88, R92, R157 ;  /* 0x0000009d5c581220 */ /* 0x000fe20000410000 */
[----:B------:R-:W-:Y:S02]  /*1b80*/  FADD.FTZ R62, R62, R149 ;  /* 0x000000953e3e7221 */ /* 0x000fe40000010000 */
[----:B------:R-:W-:Y:S01]  /*1b90*/  @P1 FMUL.FTZ R150, R157, R85 ;  /* 0x000000559d961220 */ /* 0x000fe20000410000 */
[----:B------:R-:W-:Y:S01]  /*1ba0*/  FMUL.FTZ R85, R155, UR15 ;  /* 0x0000000f9b557c20 */ /* 0x000fe20008410000 */
[----:B------:R-:W-:Y:S02]  /*1bb0*/  CS2R R154, SRZ ;  /* 0x00000000009a7805 */ /* 0x000fe4000001ff00 */
[----:B------:R-:W-:Y:S01]  /*1bc0*/  LOP3.LUT P1, RZ, R105, 0xff00, RZ, 0xc0, !PT ;  /* 0x0000ff0069ff7812 */ /* 0x000fe2000782c0ff */
[----:B------:R-:W-:Y:S01]  /*1bd0*/  HFMA2.MMA R157, -RZ, RZ, 0, 0 ;  /* 0x00000000ff9d7435 */ /* 0x000fe200000001ff */
[----:B------:R-:W-:Y:S01]  /*1be0*/  @P6 FMUL.FTZ R154, R98, R151 ;  /* 0x00000097629a6220 */ /* 0x000fe20000410000 */
[----:B------:R-:W-:Y:S01]  /*1bf0*/  F2FP.F16.F32.PACK_AB R89, R88, R89 ;  /* 0x000000595859723e */ /* 0x000fe200000000ff */
[----:B------:R-:W-:-:S02]  /*1c00*/  @P2 HADD2.F32 R84, -RZ, R86.H0_H0 ;  /* 0x20000056ff542230 */ /* 0x000fc40000004100 */
[----:B------:R-:W-:Y:S01]  /*1c10*/  @P2 FMUL.FTZ R90, R23, R85 ;  /* 0x00000055175a2220 */ /* 0x000fe20000410000 */
[----:B------:R-:W-:Y:S01]  /*1c20*/  F2FP.F16.F32.PACK_AB R88, R161, R148 ;  /* 0x00000094a158723e */ /* 0x000fe200000000ff */
[----:B------:R-:W-:Y:S01]  /*1c30*/  FADD.FTZ R63, R63, R150 ;  /* 0x000000963f3f7221 */ /* 0x000fe20000010000 */
[----:B------:R-:W-:Y:S01]  /*1c40*/  MOV R148, RZ ;  /* 0x000000ff00947202 */ /* 0x000fe20000000f00 */
[----:B------:R-:W-:Y:S01]  /*1c50*/  @P2 FMUL.FTZ R155, R85, R84 ;  /* 0x00000054559b2220 */ /* 0x000fe20000410000 */
[----:B------:R-:W-:Y:S01]  /*1c60*/  LOP3.LUT P2, RZ, R105, 0xff0000, RZ, 0xc0, !PT ;  /* 0x00ff000069ff7812 */ /* 0x000fe2000784c0ff */
[----:B------:R-:W0:Y:S01]  /*1c70*/  LDC.64 R84, c[0x0][0x2f8] ;  /* 0x0000be00ff547b82 */ /* 0x000e220000000a00 */
[----:B------:R-:W-:Y:S01]  /*1c80*/  @P1 FMUL.FTZ R157, R96, R153 ;  /* 0x00000099609d1220 */ /* 0x000fe20000410000 */
[----:B------:R-:W-:Y:S02]  /*1c90*/  @P1 HADD2.F32 R86, -RZ, R86.H1_H1 ;  /* 0x30000056ff561230 */ /* 0x000fe40000004100 */
[----:B------:R-:W-:-:S02]  /*1ca0*/  FADD.FTZ R80, R80, R155 ;  /* 0x0000009b50507221 */ /* 0x000fc40000010000 */
[----:B------:R-:W-:Y:S01]  /*1cb0*/  F2FP.F16.F32.PACK_AB R90, R157, R90 ;  /* 0x0000005a9d5a723e */ /* 0x000fe200000000ff */
[----:B------:R-:W-:-:S05]  /*1cc0*/  @P1 FMUL.FTZ R148, R153, R86 ;  /* 0x0000005699941220 */ /* 0x000fca0000410000 */
[----:B------:R-:W-:Y:S01]  /*1cd0*/  @P2 FMUL.FTZ R91, R95, R152 ;  /* 0x000000985f5b2220 */ /* 0x000fe20000410000 */
[--C-:B------:R-:W-:Y:S02]  /*1ce0*/  @P2 HADD2.F32 R157, -RZ, R87.reuse.H0_H0 ;  /* 0x20000057ff9d2230 */ /* 0x100fe40000004100 */
[----:B------:R-:W-:Y:S02]  /*1cf0*/  FADD.FTZ R81, R81, R148 ;  /* 0x0000009451517221 */ /* 0x000fe40000010000 */
[----:B------:R-:W-:Y:S01]  /*1d00*/  F2FP.F16.F32.PACK_AB R91, R154, R91 ;  /* 0x0000005b9a5b723e */ /* 0x000fe200000000ff */
[----:B------:R-:W-:Y:S01]  /*1d10*/  @P6 HADD2.F32 R154, -RZ, R87.H1_H1 ;  /* 0x30000057ff9a6230 */ /* 0x000fe20000004100 */
[----:B------:R-:W-:Y:S02]  /*1d20*/  CS2R R86, SRZ ;  /* 0x0000000000567805 */ /* 0x000fe4000001ff00 */
[----:B------:R-:W-:Y:S02]  /*1d30*/  @P2 FMUL.FTZ R87, R152, R157 ;  /* 0x0000009d98572220 */ /* 0x000fe40000410000 */
[----:B------:R-:W-:Y:S01]  /*1d40*/  @P6 FMUL.FTZ R86, R151, R154 ;  /* 0x0000009a97566220 */ /* 0x000fe20000410000 */
[----:B0-----:R-:W-:-:S04]  /*1d50*/  IMAD.WIDE.U32 R84, R110, 0x10, R84 ;  /* 0x000000106e547825 */ /* 0x001fc800078e0054 */
[----:B------:R-:W-:Y:S01]  /*1d60*/  FADD.FTZ R82, R82, R87 ;  /* 0x0000005752527221 */ /* 0x000fe20000010000 */
[----:B------:R-:W-:Y:S01]  /*1d70*/  IADD3 R110, R110, 0x20, RZ ;  /* 0x000000206e6e7810 */ /* 0x000fe20007ffe0ff */
[----:B------:R-:W-:Y:S01]  /*1d80*/  FADD.FTZ R83, R83, R86 ;  /* 0x0000005653537221 */ /* 0x000fe20000010000 */
[----:B------:R1:W-:Y:S06]  /*1d90*/  STG.E.128 desc[UR4][R84.64], R88 ;  /* 0x0000005854007986 */ /* 0x0003ec000c101d04 */
.L_x_1608:
[----:B------:R-:W-:Y:S05]  /*1da0*/  BSYNC B1 ;  /* 0x0000000000017941 */ /* 0x000fea0003800000 */
.L_x_1607:
        /* <DEDUP_REMOVED lines=8> */
[----:B0-----:R-:W-:Y:S01]  /*1e30*/  MOV R91, R106 ;  /* 0x0000006a005b7202 */ /* 0x001fe20000000f00 */
[-CC-:B------:R-:W-:Y:S01]  /*1e40*/  FFMA.FTZ R89, R113, R145.reuse, R150.reuse ;  /* 0x0000009171597223 */ /* 0x180fe20000010096 */
[-CC-:B------:R-:W-:Y:S01]  /*1e50*/  FFMA.FTZ R152, R134, R145.reuse, R150.reuse ;  /* 0x0000009186987223 */ /* 0x180fe20000010096 */
[-CC-:B------:R-:W-:Y:S01]  /*1e60*/  FFMA.FTZ R153, R135, R145.reuse, R150.reuse ;  /* 0x0000009187997223 */ /* 0x180fe20000010096 */
[----:B------:R-:W-:Y:S01]  /*1e70*/  LOP3.LUT P6, RZ, R91, 0xff, RZ, 0xc0, !PT ;  /* 0x000000ff5bff7812 */ /* 0x000fe200078cc0ff */
[----:B------:R-:W-:Y:S01]  /*1e80*/  FADD.FTZ R88, R132, -R89 ;  /* 0x8000005984587221 */ /* 0x000fe20000010000 */
[-CC-:B------:R-:W-:Y:S01]  /*1e90*/  FFMA.FTZ R91, R129, R145.reuse, R150.reuse ;  /* 0x00000091815b7223 */ /* 0x180fe20000010096 */
[----:B------:R-:W-:Y:S01]  /*1ea0*/  FFMA.FTZ R155, R139, R145, R150 ;  /* 0x000000918b9b7223 */ /* 0x000fe20000010096 */
[----:B------:R-:W-:Y:S01]  /*1eb0*/  LOP3.LUT P2, RZ, R106, 0xff0000, RZ, 0xc0, !PT ;  /* 0x00ff00006aff7812 */ /* 0x000fe2000784c0ff */
[----:B------:R-:W-:Y:S01]  /*1ec0*/  FMUL.FTZ R89, R111, R88 ;  /* 0x000000586f597220 */ /* 0x000fe20000410000 */
[----:B------:R-:W-:Y:S01]  /*1ed0*/  FADD.FTZ R146, R136, -R91 ;  /* 0x8000005b88927221 */ /* 0x000fe20000010000 */
[----:B------:R-:W-:-:S02]  /*1ee0*/  @P1 HADD2.F32 R90, -RZ, R76.H0_H0 ;  /* 0x2000004cff5a1230 */ /* 0x000fc40000004100 */
[-C--:B------:R-:W-:Y:S01]  /*1ef0*/  FFMA.FTZ R88, R140, R145.reuse, R150 ;  /* 0x000000918c587223 */ /* 0x080fe20000010096 */
[----:B------:R-:W-:Y:S02]  /*1f00*/  @P1 HADD2.F32 R148, -RZ, R77.H0_H0 ;  /* 0x2000004dff941230 */ /* 0x000fe40000004100 */
[----:B------:R-:W-:Y:S01]  /*1f10*/  FMUL.FTZ R91, R111, R146 ;  /* 0x000000926f5b7220 */ /* 0x000fe20000410000 */
[----:B------:R-:W-:Y:S01]  /*1f20*/  FADD.FTZ R152, R133, -R152 ;  /* 0x8000009885987221 */ /* 0x000fe20000010000 */
[----:B------:R-:W-:Y:S01]  /*1f30*/  @P1 FADD.FTZ R89, R89, R90 ;  /* 0x0000005a59591221 */ /* 0x000fe20000010000 */
[-CC-:B------:R-:W-:Y:S01]  /*1f40*/  FFMA.FTZ R90, R130, R145.reuse, R150.reuse ;  /* 0x00000091825a7223 */ /* 0x180fe20000010096 */
[----:B------:R-:W-:Y:S01]  /*1f50*/  FFMA.FTZ R150, R144, R145, R150 ;  /* 0x0000009190967223 */ /* 0x000fe20000010096 */
[----:B------:R-:W-:Y:S01]  /*1f60*/  HFMA2.MMA R145, -RZ, RZ, 0, 0 ;  /* 0x00000000ff917435 */ /* 0x000fe200000001ff */
[----:B------:R-:W-:Y:S01]  /*1f70*/  FMUL.FTZ R143, R89, R112 ;  /* 0x00000070598f7220 */ /* 0x000fe20000410000 */
[----:B------:R-:W-:Y:S01]  /*1f80*/  @P1 FADD.FTZ R91, R91, R148 ;  /* 0x000000945b5b1221 */ /* 0x000fe20000010000 */
[----:B------:R-:W-:Y:S01]  /*1f90*/  MOV R147, RZ ;  /* 0x000000ff00937202 */ /* 0x000fe20000000f00 */
[----:B------:R-:W-:Y:S01]  /*1fa0*/  FMUL.FTZ R151, R111, R152 ;  /* 0x000000986f977220 */ /* 0x000fe20000410000 */
[----:B------:R-:W-:Y:S01]  /*1fb0*/  FMUL.FTZ R143, R143, UR15 ;  /* 0x0000000f8f8f7c20 */ /* 0x000fe20008410000 */
[----:B------:R-:W-:Y:S01]  /*1fc0*/  FADD.FTZ R90, R131, -R90 ;  /* 0x8000005a835a7221 */ /* 0x000fe20000010000 */
[----:B------:R-:W-:Y:S01]  /*1fd0*/  MOV R148, RZ ;  /* 0x000000ff00947202 */ /* 0x000fe20000000f00 */
[----:B------:R-:W-:Y:S01]  /*1fe0*/  FADD.FTZ R88, R137, -R88 ;  /* 0x8000005889587221 */ /* 0x000fe20000010000 */
[----:B------:R-:W-:Y:S01]  /*1ff0*/  @P6 FMUL.FTZ R147, R97, R143 ;  /* 0x0000008f61936220 */ /* 0x000fe20000410000 */
[----:B------:R-:W-:-:S02]  /*2000*/  FADD.FTZ R150, R141, -R150 ;  /* 0x800000968d967221 */ /* 0x000fc40000010000 */
[----:B------:R-:W-:Y:S01]  /*2010*/  FMUL.FTZ R157, R111, R88 ;  /* 0x000000586f9d7220 */ /* 0x000fe20000410000 */
[----:B------:R-:W-:Y:S02]  /*2020*/  @P1 HADD2.F32 R88, -RZ, R79.H0_H0 ;  /* 0x2000004fff581230 */ /* 0x000fe40000004100 */
[----:B--2---:R-:W-:-:S05]  /*2030*/  @P6 HADD2.F32 R146, -RZ, R84.H0_H0 ;  /* 0x20000054ff926230 */ /* 0x004fca0000004100 */
[----:B------:R-:W-:Y:S01]  /*2040*/  @P6 FMUL.FTZ R145, R143, R146 ;  /* 0x000000928f916220 */ /* 0x000fe20000410000 */
[----:B------:R-:W-:Y:S02]  /*2050*/  @P1 HADD2.F32 R146, -RZ, R77.H1_H1 ;  /* 0x3000004dff921230 */ /* 0x000fe40000004100 */
[----:B------:R-:W-:Y:S01]  /*2060*/  FMUL.FTZ R143, R91, R112 ;  /* 0x000000705b8f7220 */ /* 0x000fe20000410000 */
[----:B------:R-:W-:Y:S01]  /*2070*/  LOP3.LUT P6, RZ, R106, 0xff000000, RZ, 0xc0, !PT ;  /* 0xff0000006aff7812 */ /* 0x000fe200078cc0ff */
[----:B------:R-:W-:Y:S02]  /*2080*/  FADD.FTZ R64, R64, R145 ;  /* 0x0000009140407221 */ /* 0x000fe40000010000 */
[----:B------:R-:W-:Y:S01]  /*2090*/  FMUL.FTZ R149, R143, UR15 ;  /* 0x0000000f8f957c20 */ /* 0x000fe20008410000 */
[----:B------:R-:W-:Y:S01]  /*20a0*/  @P1 FADD.FTZ R151, R151, R146 ;  /* 0x0000009297971221 */ /* 0x000fe20000010000 */
[----:B------:R-:W-:Y:S01]  /*20b0*/  HFMA2.MMA R143, -RZ, RZ, 0, 0 ;  /* 0x00000000ff8f7435 */ /* 0x000fe200000001ff */
[----:B------:R-:W-:-:S02]  /*20c0*/  @P2 HADD2.F32 R146, -RZ, R85.H0_H0 ;  /* 0x20000055ff922230 */ /* 0x000fc40000004100 */
[----:B------:R-:W-:-:S03]  /*20d0*/  @P2 FMUL.FTZ R148, R99, R149 ;  /* 0x0000009563942220 */ /* 0x000fc60000410000 */
[----:B------:R-:W-:Y:S01]  /*20e0*/  @P2 FMUL.FTZ R143, R149, R146 ;  /* 0x00000092958f2220 */ /* 0x000fe20000410000 */
[----:B------:R-:W-:Y:S01]  /*20f0*/  FMUL.FTZ R146, R151, R112 ;  /* 0x0000007097927220 */ /* 0x000fe20000410000 */
[----:B------:R-:W-:Y:S01]  /*2100*/  @P6 HADD2.F32 R85, -RZ, R85.H1_H1 ;  /* 0x30000055ff556230 */ /* 0x000fe20000004100 */
[----:B------:R-:W-:Y:S01]  /*2110*/  MOV R149, RZ ;  /* 0x000000ff00957202 */ /* 0x000fe20000000f00 */
[----:B------:R-:W-:Y:S01]  /*2120*/  FADD.FTZ R66, R66, R143 ;  /* 0x0000008f42427221 */ /* 0x000fe20000010000 */
[----:B------:R-:W-:Y:S01]  /*2130*/  FMUL.FTZ R152, R146, UR15 ;  /* 0x0000000f92987c20 */ /* 0x000fe20008410000 */
[----:B------:R-:W-:Y:S01]  /*2140*/  HFMA2.MMA R146, -RZ, RZ, 0, 0 ;  /* 0x00000000ff927435 */ /* 0x000fe200000001ff */
[----:B------:R-:W-:Y:S02]  /*2150*/  ISETP.NE.U32.AND P2, PT, RZ, UR16, PT ;  /* 0x00000010ff007c0c */ /* 0x000fe4000bf45070 */
[----:B------:R-:W-:Y:S02]  /*2160*/  @P6 FMUL.FTZ R149, R102, R152 ;  /* 0x0000009866956220 */ /* 0x000fe40000410000 */
[----:B------:R-:W-:Y:S01]  /*2170*/  ISETP.NE.AND.EX P2, PT, RZ, UR17, PT, P2 ;  /* 0x00000011ff007c0c */ /* 0x000fe2000bf45320 */
[----:B------:R-:W-:Y:S01]  /*2180*/  @P6 FMUL.FTZ R146, R152, R85 ;  /* 0x0000005598926220 */ /* 0x000fe20000410000 */
[----:B------:R-:W-:Y:S01]  /*2190*/  FMUL.FTZ R85, R111, R90 ;  /* 0x0000005a6f557220 */ /* 0x000fe20000410000 */
[----:B------:R-:W-:Y:S01]  /*21a0*/  @P1 HADD2.F32 R90, -RZ, R76.H1_H1 ;  /* 0x3000004cff5a1230 */ /* 0x000fe20000004100 */
[----:B------:R-:W-:Y:S01]  /*21b0*/  LOP3.LUT P6, RZ, R106, 0xff00, RZ, 0xc0, !PT ;  /* 0x0000ff006aff7812 */ /* 0x000fe200078cc0ff */
[----:B------:R-:W-:Y:S01]  /*21c0*/  FADD.FTZ R152, R142, -R155 ;  /* 0x8000009b8e987221 */ /* 0x000fe20000010000 */
[----:B------:R-:W-:-:S02]  /*21d0*/  FADD.FTZ R67, R67, R146 ;  /* 0x0000009243437221 */ /* 0x000fc40000010000 */
[----:B------:R-:W-:Y:S01]  /*21e0*/  @P1 FADD.FTZ R85, R85, R90 ;  /* 0x0000005a55551221 */ /* 0x000fe20000010000 */
[----:B------:R-:W-:Y:S01]  /*21f0*/  FADD.FTZ R90, R138, -R153 ;  /* 0x800000998a5a7221 */ /* 0x000fe20000010000 */
[C---:B------:R-:W-:Y:S01]  /*2200*/  FMUL.FTZ R155, R111.reuse, R152 ;  /* 0x000000986f9b7220 */ /* 0x040fe20000410000 */
[C---:B------:R-:W-:Y:S01]  /*2210*/  FMUL.FTZ R153, R111.reuse, R150 ;  /* 0x000000966f997220 */ /* 0x040fe20000410000 */
[----:B------:R-:W-:Y:S01]  /*2220*/  HFMA2.MMA R150, -RZ, RZ, 0, 0 ;  /* 0x00000000ff967435 */ /* 0x000fe200000001ff */
[----:B------:R-:W-:Y:S01]  /*2230*/  FMUL.FTZ R159, R111, R90 ;  /* 0x0000005a6f9f7220 */ /* 0x000fe20000410000 */
[----:B------:R-:W-:Y:S01]  /*2240*/  FMUL.FTZ R111, R85, R112 ;  /* 0x00000070556f7220 */ /* 0x000fe20000410000 */
[----:B------:R-:W-:Y:S01]  /*2250*/  MOV R152, RZ ;  /* 0x000000ff00987202 */ /* 0x000fe20000000f00 */
[----:B------:R-:W-:Y:S01]  /*2260*/  @P1 FADD.FTZ R155, R155, R88 ;  /* 0x000000589b9b1221 */ /* 0x000fe20000010000 */
[----:B------:R-:W-:Y:S02]  /*2270*/  @P6 HADD2.F32 R84, -RZ, R84.H1_H1 ;  /* 0x30000054ff546230 */ /* 0x000fe40000004100 */
[----:B------:R-:W-:Y:S01]  /*2280*/  FMUL.FTZ R111, R111, UR15 ;  /* 0x0000000f6f6f7c20 */ /* 0x000fe20008410000 */
[----:B------:R-:W-:-:S02]  /*2290*/  @P2 F2FP.F16.F32.PACK_AB R91, RZ, R91 ;  /* 0x0000005bff5b223e */ /* 0x000fc400000000ff */
[----:B------:R-:W-:Y:S01]  /*22a0*/  @P2 F2FP.F16.F32.PACK_AB R88, RZ, R155 ;  /* 0x0000009bff58223e */ /* 0x000fe200000000ff */
[----:B------:R-:W-:Y:S01]  /*22b0*/  @P6 FMUL.FTZ R150, R111, R84 ;  /* 0x000000546f966220 */ /* 0x000fe20000410000 */
[--C-:B------:R-:W-:Y:S02]  /*22c0*/  @P1 HADD2.F32 R84, -RZ, R78.reuse.H0_H0 ;  /* 0x2000004eff541230 */ /* 0x100fe40000004100 */
[----:B------:R-:W-:Y:S01]  /*22d0*/  @P6 FMUL.FTZ R152, R100, R111 ;  /* 0x0000006f64986220 */ /* 0x000fe20000410000 */
[----:B------:R-:W-:Y:S01]  /*22e0*/  LOP3.LUT P6, RZ, R107, 0xff, RZ, 0xc0, !PT ;  /* 0x000000ff6bff7812 */ /* 0x000fe200078cc0ff */
[-C--:B------:R-:W-:Y:S01]  /*22f0*/  FMUL.FTZ R155, R155, R112.reuse ;  /* 0x000000709b9b7220 */ /* 0x080fe20000410000 */
[----:B------:R-:W-:Y:S01]  /*2300*/  @P2 F2FP.F16.F32.PACK_AB R89, RZ, R89 ;  /* 0x00000059ff59223e */ /* 0x000fe200000000ff */
[----:B------:R-:W-:Y:S01]  /*2310*/  @P1 FADD.FTZ R159, R159, R84 ;  /* 0x000000549f9f1221 */ /* 0x000fe20000010000 */
[----:B------:R-:W-:Y:S01]  /*2320*/  @P1 HADD2.F32 R84, -RZ, R78.H1_H1 ;  /* 0x3000004eff541230 */ /* 0x000fe20000004100 */
[----:B------:R-:W-:Y:S01]  /*2330*/  @P2 F2FP.F16.F32.PACK_AB R151, RZ, R151 ;  /* 0x00000097ff97223e */ /* 0x000fe200000000ff */
[----:B------:R-:W-:Y:S01]  /*2340*/  HFMA2.MMA R111, -RZ, RZ, 0, 0 ;  /* 0x00000000ff6f7435 */ /* 0x000fe200000001ff */
[----:B------:R-:W-:Y:S01]  /*2350*/  @P2 PRMT R25, R91, 0x7610, R25 ;  /* 0x000076105b192816 */ /* 0x000fe20000000019 */
[----:B------:R-:W-:Y:S01]  /*2360*/  FMUL.FTZ R155, R155, UR15 ;  /* 0x0000000f9b9b7c20 */ /* 0x000fe20008410000 */
[----:B------:R-:W-:Y:S01]  /*2370*/  @P1 FADD.FTZ R157, R157, R84 ;  /* 0x000000549d9d1221 */ /* 0x000fe20000010000 */
[----:B------:R-:W-:Y:S01]  /*2380*/  @P1 HADD2.F32 R84, -RZ, R79.H1_H1 ;  /* 0x3000004fff541230 */ /* 0x000fe20000004100 */
[----:B------:R-:W-:Y:S01]  /*2390*/  @P2 PRMT R27, R88, 0x7610, R27 ;  /* 0x00007610581b2816 */ /* 0x000fe2000000001b */
[----:B------:R-:W-:Y:S01]  /*23a0*/  FADD.FTZ R65, R65, R150 ;  /* 0x0000009641417221 */ /* 0x000fe20000010000 */
[-C--:B------:R-:W-:Y:S01]  /*23b0*/  FMUL.FTZ R90, R157, R112.reuse ;  /* 0x000000709d5a7220 */ /* 0x080fe20000410000 */
[----:B------:R-:W-:Y:S01]  /*23c0*/  @P2 F2FP.F16.F32.PACK_AB R154, RZ, R157 ;  /* 0x0000009dff9a223e */ /* 0x000fe200000000ff */
[----:B------:R-:W-:Y:S01]  /*23d0*/  @P1 FADD.FTZ R153, R153, R84 ;  /* 0x0000005499991221 */ /* 0x000fe20000010000 */
[----:B------:R-:W-:Y:S01]  /*23e0*/  @P2 F2FP.F16.F32.PACK_AB R84, RZ, R159 ;  /* 0x0000009fff54223e */ /* 0x000fe200000000ff */
[-C--:B------:R-:W-:Y:S01]  /*23f0*/  FMUL.FTZ R159, R159, R112.reuse ;  /* 0x000000709f9f7220 */ /* 0x080fe20000410000 */
[----:B------:R-:W-:Y:S01]  /*2400*/  @P2 F2FP.F16.F32.PACK_AB R85, RZ, R85 ;  /* 0x00000055ff55223e */ /* 0x000fe200000000ff */
[----:B------:R-:W-:Y:S01]  /*2410*/  FMUL.FTZ R112, R153, R112 ;  /* 0x0000007099707220 */ /* 0x000fe20000410000 */
[----:B------:R-:W-:Y:S01]  /*2420*/  @P2 PRMT R26, R84, 0x7610, R26 ;  /* 0x00007610541a2816 */ /* 0x000fe2000000001a */
[----:B------:R-:W-:Y:S01]  /*2430*/  @P6 HADD2.F32 R84, -RZ, R86.H0_H0 ;  /* 0x20000056ff546230 */ /* 0x000fe20000004100 */
[----:B------:R-:W-:Y:S01]  /*2440*/  @P2 F2FP.F16.F32.PACK_AB R153, RZ, R153 ;  /* 0x00000099ff99223e */ /* 0x000fe200000000ff */
[----:B------:R-:W-:Y:S01]  /*2450*/  FMUL.FTZ R159, R159, UR15 ;  /* 0x0000000f9f9f7c20 */ /* 0x000fe20008410000 */
[----:B------:R-:W-:-:S02]  /*2460*/  @P2 PRMT R24, R89, 0x7610, R24 ;  /* 0x0000761059182816 */ /* 0x000fc40000000018 */
[----:B------:R-:W-:Y:S01]  /*2470*/  @P2 LEA R88, P1, R110, UR16, 0x4 ;  /* 0x000000106e582c11 */ /* 0x000fe2000f8220ff */
[----:B------:R-:W-:Y:S01]  /*2480*/  @P6 FMUL.FTZ R111, R159, R84 ;  /* 0x000000549f6f6220 */ /* 0x000fe20000410000 */
[----:B------:R-:W-:Y:S02]  /*2490*/  @P2 PRMT R25, R25, 0x5410, R151 ;  /* 0x0000541019192816 */ /* 0x000fe40000000097 */
[----:B------:R-:W-:Y:S01]  /*24a0*/  @P2 PRMT R24, R24, 0x5410, R85 ;  /* 0x0000541018182816 */ /* 0x000fe20000000055 */
[----:B------:R-:W-:Y:S01]  /*24b0*/  FADD.FTZ R68, R68, R111 ;  /* 0x0000006f44447221 */ /* 0x000fe20000010000 */
[----:B------:R-:W-:Y:S02]  /*24c0*/  @P2 LEA.HI.X R89, R110, UR17, RZ, 0x4, P1 ;  /* 0x000000116e592c11 */ /* 0x000fe400088f24ff */
[----:B------:R-:W-:Y:S01]  /*24d0*/  @P2 PRMT R26, R26, 0x5410, R154 ;  /* 0x000054101a1a2816 */ /* 0x000fe2000000009a */
[----:B------:R-:W-:Y:S01]  /*24e0*/  FMUL.FTZ R154, R112, UR15 ;  /* 0x0000000f709a7c20 */ /* 0x000fe20008410000 */
[----:B------:R-:W-:Y:S01]  /*24f0*/  @P2 PRMT R27, R27, 0x5410, R153 ;  /* 0x000054101b1b2816 */ /* 0x000fe20000000099 */
[----:B------:R-:W-:Y:S01]  /*2500*/  FMUL.FTZ R153, R90, UR15 ;  /* 0x0000000f5a997c20 */ /* 0x000fe20008410000 */
[----:B------:R-:W-:Y:S01]  /*2510*/  MOV R151, RZ ;  /* 0x000000ff00977202 */ /* 0x000fe20000000f00 */
[----:B------:R-:W-:Y:S01]  /*2520*/  @P6 FMUL.FTZ R151, R101, R159 ;  /* 0x0000009f65976220 */ /* 0x000fe20000410000 */
[----:B------:R-:W-:Y:S01]  /*2530*/  LEA R84, P6, R110, UR18, 0x4 ;  /* 0x000000126e547c11 */ /* 0x000fe2000f8c20ff */
[----:B------:R0:W-:Y:S01]  /*2540*/  @P2 STG.E.128 desc[UR4][R88.64], R24 ;  /* 0x0000001858002986 */ /* 0x0001e2000c101d04 */
[----:B------:R-:W-:-:S02]  /*2550*/  LOP3.LUT P2, RZ, R107, 0xff0000, RZ, 0xc0, !PT ;  /* 0x00ff00006bff7812 */ /* 0x000fc4000784c0ff */
[----:B------:R-:W-:Y:S02]  /*2560*/  CS2R R90, SRZ ;  /* 0x00000000005a7805 */ /* 0x000fe4000001ff00 */
[C---:B------:R-:W-:Y:S02]  /*2570*/  LOP3.LUT P1, RZ, R107.reuse, 0xff000000, RZ, 0xc0, !PT ;  /* 0xff0000006bff7812 */ /* 0x040fe4000782c0ff */
[----:B------:R-:W-:Y:S02]  /*2580*/  LEA.HI.X R85, R110, UR19, RZ, 0x4, P6 ;  /* 0x000000136e557c11 */ /* 0x000fe4000b0f24ff */
[----:B------:R-:W-:-:S05]  /*2590*/  LOP3.LUT P6, RZ, R107, 0xff00, RZ, 0xc0, !PT ;  /* 0x0000ff006bff7812 */ /* 0x000fca00078cc0ff */
[----:B------:R-:W-:Y:S01]  /*25a0*/  @P2 FMUL.FTZ R91, R103, R155 ;  /* 0x0000009b675b2220 */ /* 0x000fe20000410000 */
[----:B------:R-:W-:Y:S01]  /*25b0*/  @P2 HADD2.F32 R112, -RZ, R87.H0_H0 ;  /* 0x20000057ff702230 */ /* 0x000fe20000004100 */
[----:B0-----:R-:W-:Y:S01]  /*25c0*/  HFMA2.MMA R88, -RZ, RZ, 0, 0 ;  /* 0x00000000ff587435 */ /* 0x001fe200000001ff */
[----:B------:R-:W-:-:S05]  /*25d0*/  F2FP.F16.F32.PACK_AB R89, R149, R148 ;  /* 0x000000949559723e */ /* 0x000fca00000000ff */
[----:B------:R-:W-:Y:S01]  /*25e0*/  @P6 FMUL.FTZ R90, R108, R153 ;  /* 0x000000996c5a6220 */ /* 0x000fe20000410000 */
[----:B------:R-:W-:Y:S01]  /*25f0*/  @P6 HADD2.F32 R110, -RZ, R86.H1_H1 ;  /* 0x30000056ff6e6230 */ /* 0x000fe20000004100 */
[----:B------:R-:W-:Y:S01]  /*2600*/  MOV R148, RZ ;  /* 0x000000ff00947202 */ /* 0x000fe20000000f00 */
[----:B------:R-:W-:Y:S02]  /*2610*/  @P1 FMUL.FTZ R88, R109, R154 ;  /* 0x0000009a6d581220 */ /* 0x000fe40000410000 */
[----:B------:R-:W-:-:S03]  /*2620*/  F2FP.F16.F32.PACK_AB R90, R90, R151 ;  /* 0x000000975a5a723e */ /* 0x000fc600000000ff */
[----:B------:R-:W-:Y:S02]  /*2630*/  F2FP.F16.F32.PACK_AB R91, R88, R91 ;  /* 0x0000005b585b723e */ /* 0x000fe400000000ff */
[----:B------:R-:W-:Y:S01]  /*2640*/  F2FP.F16.F32.PACK_AB R88, R152, R147 ;  /* 0x000000939858723e */ /* 0x000fe200000000ff */
[----:B------:R-:W-:Y:S01]  /*2650*/  @P1 HADD2.F32 R147, -RZ, R87.H1_H1 ;  /* 0x30000057ff931230 */ /* 0x000fe20000004100 */
[----:B------:R-:W-:Y:S02]  /*2660*/  CS2R R86, SRZ ;  /* 0x0000000000567805 */ /* 0x000fe4000001ff00 */
[----:B------:R-:W-:Y:S01]  /*2670*/  @P6 FMUL.FTZ R86, R153, R110 ;  /* 0x0000006e99566220 */ /* 0x000fe20000410000 */
[----:B------:R2:W-:Y:S01]  /*2680*/  STG.E.128 desc[UR4][R84.64], R88 ;  /* 0x0000005854007986 */ /* 0x0005e2000c101d04 */
[----:B------:R-:W-:Y:S01]  /*2690*/  @P2 FMUL.FTZ R87, R155, R112 ;  /* 0x000000709b572220 */ /* 0x000fe20000410000 */
[----:B------:R-:W-:Y:S01]  /*26a0*/  @P1 FMUL.FTZ R148, R154, R147 ;  /* 0x000000939a941220 */ /* 0x000fe20000410000 */
[----:B------:R-:W-:-:S02]  /*26b0*/  FADD.FTZ R69, R69, R86 ;  /* 0x0000005645457221 */ /* 0x000fc40000010000 */
[----:B------:R-:W-:Y:S01]  /*26c0*/  FADD.FTZ R70, R70, R87 ;  /* 0x0000005746467221 */ /* 0x000fe20000010000 */
[----:B------:R-:W-:-:S07]  /*26d0*/  FADD.FTZ R71, R71, R148 ;  /* 0x0000009447477221 */ /* 0x000fce0000010000 */
.L_x_1610:
[----:B------:R-:W-:Y:S05]  /*26e0*/  BSYNC B1 ;  /* 0x0000000000017941 */ /* 0x000fea0003800000 */
.L_x_1609:
[----:B-12---:R-:W1:Y:S02]  /*26f0*/  LDC.64 R84, c[0x0][0x210] ;  /* 0x00008400ff547b82 */ /* 0x006e640000000a00 */
[----:B-1----:R-:W-:-:S04]  /*2700*/  LEA R19, R84, R19, 0x2 ;  /* 0x0000001354137211 */ /* 0x002fc800078e10ff */
[----:B------:R-:W-:-:S13]  /*2710*/  ISETP.GE.AND P1, PT, R19, R85, PT ;  /* 0x000000551300720c */ /* 0x000fda0003f26270 */
[----:B------:R-:W-:Y:S05]  /*2720*/  @!P1 BRA `(.L_x_1611) ;  /* 0xffffffdc00d09947 */ /* 0x000fea000383ffff */
.L_x_1601:
[----:B------:R-:W-:Y:S05]  /*2730*/  BSYNC B0 ;  /* 0x0000000000007941 */ /* 0x000fea0003800000 */
.L_x_1600:
        /* <DEDUP_REMOVED lines=154> */
.L_x_1613:
[----:B------:R-:W-:Y:S05]  /*30e0*/  BSYNC B0 ;  /* 0x0000000000007941 */ /* 0x000fea0003800000 */
.L_x_1612:
        /* <DEDUP_REMOVED lines=16> */
.L_x_1615:
[----:B------:R-:W-:Y:S05]  /*31f0*/  BSYNC B0 ;  /* 0x0000000000007941 */ /* 0x000fea0003800000 */
.L_x_1614:
        /* <DEDUP_REMOVED lines=16> */
.L_x_1617:
[----:B------:R-:W-:Y:S05]  /*3300*/  BSYNC B0 ;  /* 0x0000000000007941 */ /* 0x000fea0003800000 */
.L_x_1616:
        /* <DEDUP_REMOVED lines=10> */
.L_x_1606:
        /* <DEDUP_REMOVED lines=8> */
.L_x_1619:
[----:B------:R-:W-:Y:S05]  /*3430*/  BSYNC B1 ;  /* 0x0000000000017941 */ /* 0x000fea0003800000 */
.L_x_1618:
        /* <DEDUP_REMOVED lines=8> */
.L_x_1620:
[----:B------:R-:W-:Y:S01]  /*34c0*/  FADD.FTZ R84, R84, R147 ;  /* 0x0000009354547221 */ /* 0x000fe20000010000 */
[----:B------:R-:W-:-:S04]  /*34d0*/  HFMA2.MMA R149, -RZ, RZ, 0, 1.1920928955078125e-07 ;  /* 0x00000002ff957435 */ /* 0x000fc800000001ff */
[----:B------:R-:W-:Y:S02]  /*34e0*/  MOV R148, R84 ;  /* 0x0000005400947202 */ /* 0x000fe40000000f00 */
[----:B------:R-:W-:-:S07]  /*34f0*/  MOV R85, R145 ;  /* 0x0000009100557202 */ /* 0x000fce0000000f00 */
[----:B------:R-:W-:Y:S05]  /*3500*/  WARPSYNC.COLLECTIVE R143, `(.L_x_1621) ;  /* 0x000000008f087348 */ /* 0x000fea0003c00000 */
[----:B------:R0:W1:Y:S02]  /*3510*/  SHFL.BFLY P1, R145, R148, R149, R150 ;  /* 0x0c00009594917389 */ /* 0x0000640000020096 */
[----:B01----:R-:W-:Y:S01]  /*3520*/  ENDCOLLECTIVE ;  /* 0x000000000000791b */ /* 0x003fe20003800000 */
.L_x_1621:
[----:B------:R-:W-:-:S05]  /*3530*/  FADD.FTZ R85, R85, R146 ;  /* 0x0000009255557221 */ /* 0x000fca0000010000 */
[----:B------:R-:W-:Y:S02]  /*3540*/  MOV R148, R85 ;  /* 0x0000005500947202 */ /* 0x000fe40000000f00 */
[----:B------:R-:W-:-:S07]  /*3550*/  MOV R87, R145 ;  /* 0x0000009100577202 */ /* 0x000fce0000000f00 */
[----:B------:R-:W-:Y:S05]  /*3560*/  WARPSYNC.COLLECTIVE R143, `(.L_x_1622) ;  /* 0x000000008f087348 */ /* 0x000fea0003c00000 */
[----:B------:R0:W1:Y:S02]  /*3570*/  SHFL.BFLY P1, R145, R148, R149, R150 ;  /* 0x0c00009594917389 */ /* 0x0000640000020096 */
[----:B01----:R-:W-:Y:S01]  /*3580*/  ENDCOLLECTIVE ;  /* 0x000000000000791b */ /* 0x003fe20003800000 */
.L_x_1622:
[----:B------:R-:W-:Y:S01]  /*3590*/  FADD.FTZ R87, R84, R87 ;  /* 0x0000005754577221 */ /* 0x000fe20000010000 */
[----:B------:R-:W-:-:S04]  /*35a0*/  HFMA2.MMA R149, -RZ, RZ, 0, 2.384185791015625e-07 ;  /* 0x00000004ff957435 */ /* 0x000fc800000001ff */
[----:B------:R-:W-:Y:S02]  /*35b0*/  MOV R148, R87 ;  /* 0x0000005700947202 */ /* 0x000fe40000000f00 */
[----:B------:R-:W-:-:S07]  /*35c0*/  MOV R86, R145 ;  /* 0x0000009100567202 */ /* 0x000fce0000000f00 */
[----:B------:R-:W-:Y:S05]  /*35d0*/  WARPSYNC.COLLECTIVE R143, `(.L_x_1623) ;  /* 0x000000008f087348 */ /* 0x000fea0003c00000 */
[----:B------:R0:W1:Y:S02]  /*35e0*/  SHFL.BFLY P1, R145, R148, R149, R150 ;  /* 0x0c00009594917389 */ /* 0x0000640000020096 */
[----:B01----:R-:W-:Y:S01]  /*35f0*/  ENDCOLLECTIVE ;  /* 0x000000000000791b */ /* 0x003fe20003800000 */
.L_x_1623:
[----:B------:R-:W-:-:S05]  /*3600*/  FADD.FTZ R86, R85, R86 ;  /* 0x0000005655567221 */ /* 0x000fca0000010000 */
[----:B------:R-:W-:Y:S02]  /*3610*/  MOV R148, R86 ;  /* 0x0000005600947202 */ /* 0x000fe40000000f00 */
[----:B------:R-:W-:-:S07]  /*3620*/  MOV R88, R145 ;  /* 0x0000009100587202 */ /* 0x000fce0000000f00 */
[----:B------:R-:W-:Y:S05]  /*3630*/  WARPSYNC.COLLECTIVE R143, `(.L_x_1624) ;  /* 0x000000008f087348 */ /* 0x000fea0003c00000 */
[----:B------:R0:W1:Y:S02]  /*3640*/  SHFL.BFLY P1, R145, R148, R149, R150 ;  /* 0x0c00009594917389 */ /* 0x0000640000020096 */
[----:B01----:R-:W-:Y:S01]  /*3650*/  ENDCOLLECTIVE ;  /* 0x000000000000791b */ /* 0x003fe20003800000 */
.L_x_1624:
[----:B------:R-:W-:Y:S01]  /*3660*/  FADD.FTZ R88, R87, R88 ;  /* 0x0000005857587221 */ /* 0x000fe20000010000 */
[----:B------:R-:W-:-:S04]  /*3670*/  HFMA2.MMA R149, -RZ, RZ, 0, 4.76837158203125e-07 ;  /* 0x00000008ff957435 */ /* 0x000fc800000001ff */
[----:B------:R-:W-:Y:S02]  /*3680*/  MOV R148, R88 ;  /* 0x0000005800947202 */ /* 0x000fe40000000f00 */
[----:B------:R-:W-:-:S07]  /*3690*/  MOV R89, R145 ;  /* 0x0000009100597202 */ /* 0x000fce0000000f00 */
[----:B------:R-:W-:Y:S05]  /*36a0*/  WARPSYNC.COLLECTIVE R143, `(.L_x_1625) ;  /* 0x000000008f087348 */ /* 0x000fea0003c00000 */
[----:B------:R0:W1:Y:S02]  /*36b0*/  SHFL.BFLY P1, R145, R148, R149, R150 ;  /* 0x0c00009594917389 */ /* 0x0000640000020096 */
[----:B01----:R-:W-:Y:S01]  /*36c0*/  ENDCOLLECTIVE ;  /* 0x000000000000791b */ /* 0x003fe20003800000 */
.L_x_1625:
[----:B------:R-:W-:-:S05]  /*36d0*/  FADD.FTZ R89, R86, R89 ;  /* 0x0000005956597221 */ /* 0x000fca0000010000 */
[----:B------:R-:W-:Y:S02]  /*36e0*/  MOV R148, R89 ;  /* 0x0000005900947202 */ /* 0x000fe40000000f00 */
[----:B------:R-:W-:-:S07]  /*36f0*/  MOV R91, R145 ;  /* 0x00000091005b7202 */ /* 0x000fce0000000f00 */
[----:B------:R-:W-:Y:S05]  /*3700*/  WARPSYNC.COLLECTIVE R143, `(.L_x_1626) ;  /* 0x000000008f087348 */ /* 0x000fea0003c00000 */
[----:B------:R0:W1:Y:S02]  /*3710*/  SHFL.BFLY P1, R145, R148, R149, R150 ;  /* 0x0c00009594917389 */ /* 0x0000640000020096 */
[----:B01----:R-:W-:Y:S01]  /*3720*/  ENDCOLLECTIVE ;  /* 0x000000000000791b */ /* 0x003fe20003800000 */
.L_x_1626:
[----:B------:R-:W-:Y:S01]  /*3730*/  FADD.FTZ R91, R88, R91 ;  /* 0x0000005b585b7221 */ /* 0x000fe20000010000 */
[----:B------:R-:W-:-:S04]  /*3740*/  HFMA2.MMA R149, -RZ, RZ, 0, 9.5367431640625e-07 ;  /* 0x00000010ff957435 */ /* 0x000fc800000001ff */
[----:B------:R-:W-:Y:S02]  /*3750*/  MOV R148, R91 ;  /* 0x0000005b00947202 */ /* 0x000fe40000000f00 */
[----:B------:R-:W-:-:S07]  /*3760*/  MOV R90, R145 ;  /* 0x00000091005a7202 */ /* 0x000fce0000000f00 */
[----:B------:R-:W-:Y:S05]  /*3770*/  WARPSYNC.COLLECTIVE R143, `(.L_x_1627) ;  /* 0x000000008f087348 */ /* 0x000fea0003c00000 */
[----:B------:R0:W1:Y:S02]  /*3780*/  SHFL.BFLY P1, R145, R148, R149, R150 ;  /* 0x0c00009594917389 */ /* 0x0000640000020096 */
[----:B01----:R-:W-:Y:S01]  /*3790*/  ENDCOLLECTIVE ;  /* 0x000000000000791b */ /* 0x003fe20003800000 */
.L_x_1627:
[----:B------:R-:W-:-:S05]  /*37a0*/  FADD.FTZ R90, R89, R90 ;  /* 0x0000005a595a7221 */ /* 0x000fca0000010000 */
[----:B------:R-:W-:Y:S02]  /*37b0*/  MOV R148, R90 ;  /* 0x0000005a00947202 */ /* 0x000fe40000000f00 */
[----:B------:R-:W-:-:S07]  /*37c0*/  MOV R84, R145 ;  /* 0x0000009100547202 */ /* 0x000fce0000000f00 */
[----:B------:R-:W-:Y:S05]  /*37d0*/  WARPSYNC.COLLECTIVE R143, `(.L_x_1628) ;  /* 0x000000008f087348 */ /* 0x000fea0003c00000 */
[----:B------:R0:W1:Y:S02]  /*37e0*/  SHFL.BFLY P1, R145, R148, R149, R150 ;  /* 0x0c00009594917389 */ /* 0x0000640000020096 */
[----:B01----:R-:W-:Y:S01]  /*37f0*/  ENDCOLLECTIVE ;  /* 0x000000000000791b */ /* 0x003fe20003800000 */
.L_x_1628:
[----:B------:R-:W-:Y:S01]  /*3800*/  MOV R85, R145 ;  /* 0x0000009100557202 */ /* 0x000fe20000000f00 */
[----:B------:R-:W-:Y:S06]  /*3810*/  BRA `(.L_x_1629) ;  /* 0xffffffdc00087947 */ /* 0x000fec000383ffff */
.L_x_1630:
        /* <DEDUP_REMOVED lines=14> */
.L_x_9106:


//--------------------- .text._ZN10layer_norm13ln_bwd_kernelINS_13Kernel_traitsI6__halfS2_S2_S2_fjLj512ELj1ELj4ELj1ELj16ENS_18Kernel_traits_baseILj512ES2_S2_S2_S2_fjLj128EEEEELb1ELb1ELb0ELb1EEEvNS_9BwdParamsE --------------------------
	.section	.text._ZN10layer_norm13ln_bwd_kernelINS_13Kernel_traitsI6__halfS2_S2_S2_fjLj512ELj1ELj4ELj1ELj16ENS_18Kernel_traits_baseILj512ES2_S2_S2_S2_fjLj128EEEEELb1ELb1ELb0ELb1EEEvNS_9BwdParamsE,"ax",@progbits
	.align	128
        .global         _ZN10layer_norm13ln_bwd_kernelINS_13Kernel_traitsI6__halfS2_S2_S2_fjLj512ELj1ELj4ELj1ELj16ENS_18Kernel_traits_baseILj512ES2_S2_S2_S2_fjLj128EEEEELb1ELb1ELb0ELb1EEEvNS_9BwdParamsE
        .type           _ZN10layer_norm13ln_bwd_kernelINS_13Kernel_traitsI6__halfS2_S2_S2_fjLj512ELj1ELj4ELj1ELj16ENS_18Kernel_traits_baseILj512ES2_S2_S2_S2_fjLj128EEEEELb1ELb1ELb0ELb1EEEvNS_9BwdParamsE,@function
        .size           _ZN10layer_norm13ln_bwd_kernelINS_13Kernel_traitsI6__halfS2_S2_S2_fjLj512ELj1ELj4ELj1ELj16ENS_18Kernel_traits_baseILj512ES2_S2_S2_S2_fjLj128EEEEELb1ELb1ELb0ELb1EEEvNS_9BwdParamsE,(.L_x_9107 - _ZN10layer_norm13ln_bwd_kernelINS_13Kernel_traitsI6__halfS2_S2_S2_fjLj512ELj1ELj4ELj1ELj16ENS_18Kernel_traits_baseILj512ES2_S2_S2_S2_fjLj128EEEEELb1ELb1ELb0ELb1EEEvNS_9BwdParamsE)
        .other          _ZN10layer_norm13ln_bwd_kernelINS_13Kernel_traitsI6__halfS2_S2_S2_fjLj512ELj1ELj4ELj1ELj16ENS_18Kernel_traits_baseILj512ES2_S2_S2_S2_fjLj128EEEEELb1ELb1ELb0ELb1EEEvNS_9BwdParamsE,@"STO_CUDA_ENTRY STV_DEFAULT"
_ZN10layer_norm13ln_bwd_kernelINS_13Kernel_traitsI6__halfS2_S2_S2_fjLj512ELj1ELj4ELj1ELj16ENS_18Kernel_traits_baseILj512ES2_S2_S2_S2_fjLj128EEEEELb1ELb1ELb0ELb1EEEvNS_9BwdParamsE:
.text._ZN10layer_norm13ln_bwd_kernelINS_13Kernel_traitsI6__halfS2_S2_S2_fjLj512ELj1ELj4ELj1ELj16ENS_18Kernel_traits_baseILj512ES2_S2_S2_S2_fjLj128EEEEELb1ELb1ELb0ELb1EEEvNS_9BwdParamsE:
        /* <DEDUP_REMOVED lines=49> */
.L_x_1632:
        /* <DEDUP_REMOVED lines=40> */
[----:B------:R-:W-:Y:S01]  /*0590*/  CS2R R6, SRZ ;  /* 0x0000000000067805 */ /* 0x000fe2000001ff00 */
        /* <DEDUP_REMOVED lines=9> */
[----:B0-----:R-:W-:-:S07]  /*0630*/  CS2R R10, SRZ ;  /* 0x00000000000a7805 */ /* 0x001fce000001ff00 */
.L_x_1636:
        /* <DEDUP_REMOVED lines=20> */
[----:B------:R-:W3:Y:S04]  /*0780*/  LDG.E.128 R60, desc[UR4][R60.64] ;  /* 0x000000043c3c7981 */ /* 0x000ee8000c1e1d00 */
[----:B------:R-:W3:Y:S01]  /*0790*/  LDG.E.128 R56, desc[UR4][R56.64] ;  /* 0x0000000438387981 */ /* 0x000ee2000c1e1d00 */
[----:B0-----:R-:W-:Y:S02]  /*07a0*/  IMAD.WIDE R108, R113, 0x4, R94 ;  /* 0x00000004716c7825 */ /* 0x001fe400078e025e */
[----:B------:R-:W1:Y:S04]  /*07b0*/  LDC.64 R94, c[0x0][0x240] ;  /* 0x00009000ff5e7b82 */ /* 0x000e680000000a00 */
[----:B------:R0:W3:Y:S01]  /*07c0*/  LDG.E R108, desc[UR4][R108.64] ;  /* 0x000000046c6c7981 */ /* 0x0000e2000c1e1900 */
[----:B------:R-:W-:-:S06]  /*07d0*/  IMAD.WIDE.U32 R64, R115, 0x10, R64 ;  /* 0x0000001073407825 */ /* 0x000fcc00078e0040 */
[----:B------:R-:W3:Y:S01]  /*07e0*/  LDG.E.128 R64, desc[UR4][R64.64] ;  /* 0x0000000440407981 */ /* 0x000ee2000c1e1d00 */
        /* <DEDUP_REMOVED lines=8> */
[----:B------:R-:W-:Y:S02]  /*0870*/  ISETP.NE.AND P2, PT, R111, RZ, PT ;  /* 0x000000ff6f00720c */ /* 0x000fe40003f45270 */
[----:B0-----:R-:W-:Y:S01]  /*0880*/  MOV R109, 0x3f800000 ;  /* 0x3f800000006d7802 */ /* 0x001fe20000000f00 */
[----:B-1----:R-:W-:-:S05]  /*0890*/  @P1 IMAD.WIDE.U32 R102, R117, 0x10, R102 ;  /* 0x0000001075661825 */ /* 0x002fca00078e0066 */
[----:B------:R0:W5:Y:S01]  /*08a0*/  @P1 LDG.E.128 R40, desc[UR4][R102.64] ;  /* 0x0000000466281981 */ /* 0x000162000c1e1d00 */
[----:B------:R-:W-:-:S05]  /*08b0*/  @P1 IMAD.WIDE.U32 R104, R115, 0x10, R104 ;  /* 0x0000001073681825 */ /* 0x000fca00078e0068 */
[----:B------:R1:W5:Y:S01]  /*08c0*/  @P1 LDG.E.128 R44, desc[UR4][R104.64] ;  /* 0x00000004682c1981 */ /* 0x000362000c1e1d00 */
[----:B------:R-:W-:Y:S01]  /*08d0*/  UMOV UR6, 0xffffffff ;  /* 0xffffffff00067882 */ /* 0x000fe20000000000 */
[----:B----4-:R-:W-:Y:S02]  /*08e0*/  @P0 HADD2.F32 R109, -RZ, R114.H0_H0 ;  /* 0x20000072ff6d0230 */ /* 0x010fe40000004100 */
[----:B--2---:R-:W-:Y:S01]  /*08f0*/  HADD2.F32 R114, -RZ, R52.H0_H0 ;  /* 0x20000034ff727230 */ /* 0x004fe20000004100 */
[----:B------:R-:W-:Y:S01]  /*0900*/  FSEL R121, R119, RZ, !P2 ;  /* 0x000000ff77797208 */ /* 0x000fe20005000000 */
[--C-:B------:R-:W-:Y:S02]  /*0910*/  HADD2.F32 R118, -RZ, R54.reuse.H0_H0 ;  /* 0x20000036ff767230 */ /* 0x100fe40000004100 */
[----:B0-----:R-:W-:Y:S02]  /*0920*/  HADD2.F32 R102, -RZ, R54.H1_H1 ;  /* 0x30000036ff667230 */ /* 0x001fe40000004100 */
[----:B------:R-:W-:-:S02]  /*0930*/  HADD2.F32 R52, -RZ, R52.H1_H1 ;  /* 0x30000034ff347230 */ /* 0x000fc40000004100 */
[----:B-1----:R-:W-:Y:S02]  /*0940*/  HADD2.F32 R104, -RZ, R55.H0_H0 ;  /* 0x20000037ff687230 */ /* 0x002fe40000004100 */
[--C-:B---3--:R-:W-:Y:S02]  /*0950*/  HADD2.F32 R54, -RZ, R59.reuse.H0_H0 ;  /* 0x2000003bff367230 */ /* 0x108fe40000004100 */
[----:B------:R-:W-:Y:S02]  /*0960*/  HADD2.F32 R130, -RZ, R59.H1_H1 ;  /* 0x3000003bff827230 */ /* 0x000fe40000004100 */
[----:B------:R-:W-:Y:S01]  /*0970*/  FADD.FTZ R59, -R121, R114 ;  /* 0x00000072793b7221 */ /* 0x000fe20000010100 */
[--C-:B------:R-:W-:Y:S02]  /*0980*/  HADD2.F32 R125, -RZ, R57.reuse.H0_H0 ;  /* 0x20000039ff7d7230 */ /* 0x100fe40000004100 */
[----:B------:R-:W-:Y:S02]  /*0990*/  HADD2.F32 R135, -RZ, R57.H1_H1 ;  /* 0x30000039ff877230 */ /* 0x000fe40000004100 */
[----:B------:R-:W-:-:S02]  /*09a0*/  HADD2.F32 R57, -RZ, R60.H0_H0 ;  /* 0x2000003cff397230 */ /* 0x000fc40000004100 */
[----:B------:R-:W-:Y:S02]  /*09b0*/  HADD2.F32 R116, -RZ, R53.H0_H0 ;  /* 0x20000035ff747230 */ /* 0x000fe40000004100 */
[----:B------:R-:W-:Y:S02]  /*09c0*/  HADD2.F32 R60, -RZ, R60.H1_H1 ;  /* 0x3000003cff3c7230 */ /* 0x000fe40000004100 */
[----:B------:R-:W-:Y:S01]  /*09d0*/  FADD.FTZ R141, -R121, R104 ;  /* 0x00000068798d7221 */ /* 0x000fe20000010100 */
[----:B------:R-:W-:Y:S02]  /*09e0*/  HADD2.F32 R138, -RZ, R56.H0_H0 ;  /* 0x20000038ff8a7230 */ /* 0x000fe40000004100 */
[----:B------:R-:W-:Y:S01]  /*09f0*/  FMUL.FTZ R59, R108, R59 ;  /* 0x0000003b6c3b7220 */ /* 0x000fe20000410000 */
[--C-:B------:R-:W-:Y:S02]  /*0a00*/  HADD2.F32 R105, -RZ, R61.reuse.H0_H0 ;  /* 0x2000003dff697230 */ /* 0x100fe40000004100 */
[----:B------:R-:W-:-:S02]  /*0a10*/  HADD2.F32 R133, -RZ, R61.H1_H1 ;  /* 0x3000003dff857230 */ /* 0x000fc40000004100 */
[C---:B------:R-:W-:Y:S01]  /*0a20*/  FADD.FTZ R61, -R121.reuse, R52 ;  /* 0x00000034793d7221 */ /* 0x040fe20000010100 */
[----:B------:R-:W-:Y:S02]  /*0a30*/  HADD2.F32 R129, -RZ, R56.H1_H1 ;  /* 0x30000038ff817230 */ /* 0x000fe40000004100 */
[--C-:B------:R-:W-:Y:S02]  /*0a40*/  HADD2.F32 R56, -RZ, R58.reuse.H0_H0 ;  /* 0x2000003aff387230 */ /* 0x100fe40000004100 */
[----:B------:R-:W-:Y:S02]  /*0a50*/  HADD2.F32 R103, -RZ, R58.H1_H1 ;  /* 0x3000003aff677230 */ /* 0x000fe40000004100 */
[----:B------:R-:W-:Y:S01]  /*0a60*/  FADD.FTZ R147, -R121, R60 ;  /* 0x0000003c79937221 */ /* 0x000fe20000010100 */
[--C-:B------:R-:W-:Y:S02]  /*0a70*/  HADD2.F32 R123, -RZ, R63.reuse.H0_H0 ;  /* 0x2000003fff7b7230 */ /* 0x100fe40000004100 */
[----:B------:R-:W-:-:S02]  /*0a80*/  HADD2.F32 R58, -RZ, R63.H1_H1 ;  /* 0x3000003fff3a7230 */ /* 0x000fc40000004100 */
[----:B------:R-:W-:Y:S01]  /*0a90*/  FADD.FTZ R63, -R121, R116 ;  /* 0x00000074793f7221 */ /* 0x000fe20000010100 */
[----:B------:R-:W-:Y:S02]  /*0aa0*/  HADD2.F32 R55, -RZ, R55.H1_H1 ;  /* 0x30000037ff377230 */ /* 0x000fe40000004100 */
[----:B------:R-:W-:Y:S01]  /*0ab0*/  FADD.FTZ R84, R138, R84 ;  /* 0x000000548a547221 */ /* 0x000fe20000010000 */
[C---:B------:R-:W-:Y:S01]  /*0ac0*/  FMUL.FTZ R140, R108.reuse, R61 ;  /* 0x0000003d6c8c7220 */ /* 0x040fe20000410000 */
[-C--:B------:R-:W-:Y:S01]  /*0ad0*/  FFMA.FTZ R112, R59, R138.reuse, R112 ;  /* 0x0000008a3b707223 */ /* 0x080fe20000010070 */
[C---:B------:R-:W-:Y:S01]  /*0ae0*/  FMUL.FTZ R60, R108.reuse, R141 ;  /* 0x0000008d6c3c7220 */ /* 0x040fe20000410000 */
[----:B------:R-:W-:Y:S01]  /*0af0*/  FMUL.FTZ R138, R85, R138 ;  /* 0x0000008a558a7220 */ /* 0x000fe20000410000 */
[----:B------:R-:W-:Y:S01]  /*0b00*/  FMUL.FTZ R136, R108, R63 ;  /* 0x0000003f6c887220 */ /* 0x000fe20000410000 */
[----:B------:R-:W-:Y:S01]  /*0b10*/  FADD.FTZ R143, -R121, R55 ;  /* 0x00000037798f7221 */ /* 0x000fe20000010100 */
[----:B------:R-:W-:Y:S01]  /*0b20*/  FADD.FTZ R82, R129, R82 ;  /* 0x0000005281527221 */ /* 0x000fe20000010000 */
[----:B------:R-:W-:Y:S01]  /*0b30*/  FFMA.FTZ R83, R140, R129, R83 ;  /* 0x000000818c537223 */ /* 0x000fe20000010053 */
[----:B------:R-:W-:Y:S01]  /*0b40*/  FADD.FTZ R71, R54, R71 ;  /* 0x0000004736477221 */ /* 0x000fe20000010000 */
[-C--:B------:R-:W-:Y:S01]  /*0b50*/  FFMA.FTZ R73, R60, R54.reuse, R73 ;  /* 0x000000363c497223 */ /* 0x080fe20000010049 */
[----:B------:R-:W-:Y:S01]  /*0b60*/  FMUL.FTZ R63, R91, R54 ;  /* 0x000000365b3f7220 */ /* 0x000fe20000410000 */
[----:B------:R-:W-:-:S02]  /*0b70*/  HADD2.F32 R53, -RZ, R53.H1_H1 ;  /* 0x30000035ff357230 */ /* 0x000fc40000004100 */
[----:B------:R-:W-:Y:S01]  /*0b80*/  FMUL.FTZ R129, R86, R129 ;  /* 0x0000008156817220 */ /* 0x000fe20000410000 */
[--C-:B------:R-:W-:Y:S02]  /*0b90*/  HADD2.F32 R122, -RZ, R67.reuse.H0_H0 ;  /* 0x20000043ff7a7230 */ /* 0x100fe40000004100 */
[----:B------:R-:W-:Y:S01]  /*0ba0*/  FADD.FTZ R54, RZ, R138 ;  /* 0x0000008aff367221 */ /* 0x000fe20000010000 */
[----:B------:R-:W-:Y:S02]  /*0bb0*/  HADD2.F32 R55, -RZ, R67.H1_H1 ;  /* 0x30000043ff377230 */ /* 0x000fe40000004100 */
[----:B------:R-:W-:Y:S01]  /*0bc0*/  FFMA.FTZ R67, R59, R138, RZ ;  /* 0x0000008a3b437223 */ /* 0x000fe200000100ff */
[----:B------:R-:W-:Y:S01]  /*0bd0*/  FADD.FTZ R139, -R121, R102 ;  /* 0x00000066798b7221 */ /* 0x000fe20000010100 */
[----:B------:R-:W-:Y:S01]  /*0be0*/  FADD.FTZ R80, R125, R80 ;  /* 0x000000507d507221 */ /* 0x000fe20000010000 */
[-C--:B------:R-:W-:Y:S01]  /*0bf0*/  FFMA.FTZ R81, R136, R125.reuse, R81 ;  /* 0x0000007d88517223 */ /* 0x080fe20000010051 */
[----:B------:R-:W-:Y:S01]  /*0c00*/  FMUL.FTZ R125, R87, R125 ;  /* 0x0000007d577d7220 */ /* 0x000fe20000410000 */
[----:B------:R-:W-:Y:S01]  /*0c10*/  FADD.FTZ R54, R54, R129 ;  /* 0x0000008136367221 */ /* 0x000fe20000010000 */
[----:B------:R-:W-:-:S02]  /*0c20*/  HADD2.F32 R127, -RZ, R62.H0_H0 ;  /* 0x2000003eff7f7230 */ /* 0x000fc40000004100 */
[----:B------:R-:W-:Y:S01]  /*0c30*/  FADD.FTZ R119, -R121, R53 ;  /* 0x0000003579777221 */ /* 0x000fe20000010100 */
[----:B------:R-:W-:Y:S01]  /*0c40*/  FFMA.FTZ R67, R140, R129, R67 ;  /* 0x000000818c437223 */ /* 0x000fe20000010043 */
[----:B------:R-:W-:Y:S02]  /*0c50*/  HADD2.F32 R62, -RZ, R62.H1_H1 ;  /* 0x3000003eff3e7230 */ /* 0x000fe40000004100 */
[--C-:B------:R-:W-:Y:S02]  /*0c60*/  HADD2.F32 R116, -RZ, R64.reuse.H0_H0 ;  /* 0x20000040ff747230 */ /* 0x100fe40000004100 */
[----:B------:R-:W-:Y:S02]  /*0c70*/  HADD2.F32 R149, -RZ, R64.H1_H1 ;  /* 0x30000040ff957230 */ /* 0x000fe40000004100 */
[----:B------:R-:W-:Y:S01]  /*0c80*/  FMUL.FTZ R64, R108, R139 ;  /* 0x0000008b6c407220 */ /* 0x000fe20000410000 */
[--C-:B------:R-:W-:Y:S02]  /*0c90*/  HADD2.F32 R52, -RZ, R65.reuse.H0_H0 ;  /* 0x20000041ff347230 */ /* 0x100fe40000004100 */
[----:B------:R-:W-:Y:S01]  /*0ca0*/  FADD.FTZ R54, R54, R125 ;  /* 0x0000007d36367221 */ /* 0x000fe20000010000 */
[----:B------:R-:W-:-:S02]  /*0cb0*/  HADD2.F32 R131, -RZ, R65.H1_H1 ;  /* 0x30000041ff837230 */ /* 0x000fc40000004100 */
[----:B------:R-:W-:Y:S01]  /*0cc0*/  FMUL.FTZ R65, R88, R135 ;  /* 0x0000008758417220 */ /* 0x000fe20000410000 */
[C---:B------:R-:W-:Y:S01]  /*0cd0*/  FADD.FTZ R137, -R121.reuse, R118 ;  /* 0x0000007679897221 */ /* 0x040fe20000010100 */
[----:B------:R-:W-:Y:S01]  /*0ce0*/  FMUL.FTZ R134, R108, R119 ;  /* 0x000000776c867220 */ /* 0x000fe20000410000 */
[----:B------:R-:W-:Y:S01]  /*0cf0*/  FFMA.FTZ R67, R136, R125, R67 ;  /* 0x0000007d88437223 */ /* 0x000fe20000010043 */
[C---:B------:R-:W-:Y:S01]  /*0d00*/  FADD.FTZ R145, -R121.reuse, R57 ;  /* 0x0000003979917221 */ /* 0x040fe20000010100 */
[C---:B------:R-:W-:Y:S01]  /*0d10*/  FADD.FTZ R53, -R121.reuse, R58 ;  /* 0x0000003a79357221 */ /* 0x040fe20000010100 */
[C---:B------:R-:W-:Y:S01]  /*0d20*/  FADD.FTZ R105, -R121.reuse, R105 ;  /* 0x0000006979697221 */ /* 0x040fe20000010100 */
[----:B------:R-:W-:Y:S01]  /*0d30*/  FADD.FTZ R57, -R121, R62 ;  /* 0x0000003e79397221 */ /* 0x000fe20000010100 */
[----:B------:R-:W-:Y:S01]  /*0d40*/  FADD.FTZ R74, R103, R74 ;  /* 0x0000004a674a7221 */ /* 0x000fe20000010000 */
[-C--:B------:R-:W-:Y:S01]  /*0d50*/  FFMA.FTZ R75, R64, R103.reuse, R75 ;  /* 0x00000067404b7223 */ /* 0x080fe2000001004b */
[----:B------:R-:W-:Y:S01]  /*0d60*/  FMUL.FTZ R58, R90, R103 ;  /* 0x000000675a3a7220 */ /* 0x000fe20000410000 */
[----:B------:R-:W-:Y:S01]  /*0d70*/  FMUL.FTZ R62, R89, R56 ;  /* 0x00000038593e7220 */ /* 0x000fe20000410000 */
[----:B------:R-:W-:Y:S01]  /*0d80*/  FADD.FTZ R103, R54, R65 ;  /* 0x0000004136677221 */ /* 0x000fe20000010000 */
[----:B------:R-:W-:Y:S01]  /*0d90*/  FMUL.FTZ R128, R108, R137 ;  /* 0x000000896c807220 */ /* 0x000fe20000410000 */
[C---:B------:R-:W-:Y:S01]  /*0da0*/  FFMA.FTZ R67, R134.reuse, R65, R67 ;  /* 0x0000004186437223 */ /* 0x040fe20000010043 */
[----:B------:R-:W-:Y:S01]  /*0db0*/  FADD.FTZ R78, R135, R78 ;  /* 0x0000004e874e7221 */ /* 0x000fe20000010000 */
[----:B------:R-:W-:Y:S01]  /*0dc0*/  FFMA.FTZ R79, R134, R135, R79 ;  /* 0x00000087864f7223 */ /* 0x000fe2000001004f */
[----:B------:R-:W-:Y:S01]  /*0dd0*/  FMUL.FTZ R105, R108, R105 ;  /* 0x000000696c697220 */ /* 0x000fe20000410000 */
[----:B------:R-:W-:Y:S01]  /*0de0*/  FADD.FTZ R135, R103, R62 ;  /* 0x0000003e67877221 */ /* 0x000fe20000010000 */
[----:B------:R-:W-:Y:S01]  /*0df0*/  FFMA.FTZ R67, R128, R62, R67 ;  /* 0x0000003e80437223 */ /* 0x000fe20000010043 */
[----:B------:R-:W-:Y:S01]  /*0e00*/  FADD.FTZ R133, -R121, R133 ;  /* 0x0000008579857221 */ /* 0x000fe20000010100 */
        /* <DEDUP_REMOVED lines=13> */
[----:B------:R-:W-:Y:S01]  /*0ee0*/  FADD.FTZ R127, -R121, R127 ;  /* 0x0000007f797f7221 */ /* 0x000fe20000010100 */
[----:B------:R-:W-:Y:S01]  /*0ef0*/  FADD.FTZ R21, R116, R21 ;  /* 0x0000001574157221 */ /* 0x000fe20000010000 */
[-C--:B------:R-:W-:Y:S01]  /*0f00*/  FFMA.FTZ R30, R119, R116.reuse, R30 ;  /* 0x00000074771e7223 */ /* 0x080fe2000001001e */
[----:B------:R-:W-:Y:S01]  /*0f10*/  FMUL.FTZ R116, R93, R116 ;  /* 0x000000745d747220 */ /* 0x000fe20000410000 */
[----:B------:R-:W-:Y:S01]  /*0f20*/  FADD.FTZ R133, R133, R130 ;  /* 0x0000008285857221 */ /* 0x000fe20000010000 */
[----:B------:R-:W-:Y:S01]  /*0f30*/  FFMA.FTZ R52, R61, R130, R52 ;  /* 0x000000823d347223 */ /* 0x000fe20000010034 */
[----:B------:R-:W-:Y:S01]  /*0f40*/  FADD.FTZ R123, -R121, R123 ;  /* 0x0000007b797b7221 */ /* 0x000fe20000010100 */
[----:B------:R-:W-:-:S02]  /*0f50*/  HADD2.F32 R118, -RZ, R66.H0_H0 ;  /* 0x20000042ff767230 */ /* 0x000fc40000004100 */
[----:B------:R-:W-:Y:S01]  /*0f60*/  FMUL.FTZ R67, R108, R127 ;  /* 0x0000007f6c437220 */ /* 0x000fe20000410000 */
[----:B------:R-:W-:Y:S02]  /*0f70*/  HADD2.F32 R121, -RZ, R66.H1_H1 ;  /* 0x30000042ff797230 */ /* 0x000fe40000004100 */
[----:B------:R-:W-:Y:S01]  /*0f80*/  FMUL.FTZ R104, R96, R149 ;  /* 0x0000009560687220 */ /* 0x000fe20000410000 */
[----:B------:R-:W-:Y:S01]  /*0f90*/  FADD.FTZ R20, R131, R20 ;  /* 0x0000001483147221 */ /* 0x000fe20000010000 */
[-C--:B------:R-:W-:Y:S01]  /*0fa0*/  FFMA.FTZ R29, R102, R131.reuse, R29 ;  /* 0x00000083661d7223 */ /* 0x080fe2000001001d */
[----:B------:R-:W-:Y:S01]  /*0fb0*/  FMUL.FTZ R66, R98, R131 ;  /* 0x0000008362427220 */ /* 0x000fe20000410000 */
[----:B------:R-:W-:Y:S01]  /*0fc0*/  FADD.FTZ R127, R133, R116 ;  /* 0x00000074857f7221 */ /* 0x000fe20000010000 */
[----:B------:R-:W-:Y:S01]  /*0fd0*/  FMUL.FTZ R114, R108, R147 ;  /* 0x000000936c727220 */ /* 0x000fe20000410000 */
[----:B------:R-:W-:Y:S02]  /*0fe0*/  FFMA.FTZ R131, R119, R116, R52 ;  /* 0x0000007477837223 */ /* 0x000fe40000010034 */
[----:B------:R-:W-:-:S02]  /*0ff0*/  FADD.FTZ R52, R127, R104 ;  /* 0x000000687f347221 */ /* 0x000fc40000010000 */
[----:B------:R-:W-:Y:S01]  /*1000*/  FFMA.FTZ R54, R114, R104, R131 ;  /* 0x0000006872367223 */ /* 0x000fe20000010083 */
[----:B------:R-:W-:Y:S01]  /*1010*/  FMUL.FTZ R120, R108, R57 ;  /* 0x000000396c787220 */ /* 0x000fe20000410000 */
[----:B------:R-:W-:Y:S02]  /*1020*/  FADD.FTZ R57, R52, R103 ;  /* 0x0000006734397221 */ /* 0x000fe40000010000 */
        /* <DEDUP_REMOVED lines=48> */
.L_x_1648:
[----:B------:R-:W3:Y:S02]  /*1330*/  LDC.64 R56, c[0x0][0x220] ;  /* 0x00008800ff387b82 */ /* 0x000ee40000000a00 */
[----:B---3--:R-:W-:-:S06]  /*1340*/  IMAD.WIDE.U32 R52, R117, 0x10, R56 ;  /* 0x0000001075347825 */ /* 0x008fcc00078e0038 */
[----:B------:R-:W3:Y:S01]  /*1350*/  LDG.E.128 R52, desc[UR4][R52.64] ;  /* 0x0000000434347981 */ /* 0x000ee2000c1e1d00 */
[----:B-1----:R-:W-:Y:S01]  /*1360*/  FADD.FTZ R142, R131, R142 ;  /* 0x0000008e838e7221 */ /* 0x002fe20000010000 */
[----:B--2---:R-:W-:Y:S01]  /*1370*/  FADD.FTZ R132, R127, R144 ;  /* 0x000000907f847221 */ /* 0x004fe20000010000 */
[----:B0----5:R-:W-:Y:S01]  /*1380*/  MOV R131, R100 ;  /* 0x0000006400837202 */ /* 0x021fe20000000f00 */
[----:B------:R-:W-:Y:S02]  /*1390*/  @P1 HADD2.F32 R133, -RZ, R40.H1_H1 ;  /* 0x30000028ff851230 */ /* 0x000fe40000004100 */
[----:B------:R-:W-:Y:S01]  /*13a0*/  FMUL.FTZ R142, R142, UR9 ;  /* 0x000000098e8e7c20 */ /* 0x000fe20008410000 */
[----:B------:R-:W-:Y:S01]  /*13b0*/  FMUL.FTZ R132, R132, UR9 ;  /* 0x0000000984847c20 */ /* 0x000fe20008410000 */
[----:B------:R-:W-:Y:S01]  /*13c0*/  LOP3.LUT P3, RZ, R131, 0xff, RZ, 0xc0, !PT ;  /* 0x000000ff83ff7812 */ /* 0x000fe2000786c0ff */
[----:B------:R-:W-:Y:S01]  /*13d0*/  IMAD.WIDE.U32 R56, R115, 0x10, R56 ;  /* 0x0000001073387825 */ /* 0x000fe200078e0038 */
[----:B------:R-:W-:-:S02]  /*13e0*/  LOP3.LUT P4, RZ, R100, 0xff00, RZ, 0xc0, !PT ;  /* 0x0000ff0064ff7812 */ /* 0x000fc4000788c0ff */
[----:B------:R-:W-:Y:S02]  /*13f0*/  FSEL R127, R142, RZ, !P2 ;  /* 0x000000ff8e7f7208 */ /* 0x000fe40005000000 */
[C---:B------:R-:W-:Y:S02]  /*1400*/  LOP3.LUT P5, RZ, R100.reuse, 0xff0000, RZ, 0xc0, !PT ;  /* 0x00ff000064ff7812 */ /* 0x040fe400078ac0ff */
[----:B------:R-:W-:Y:S01]  /*1410*/  LOP3.LUT P2, RZ, R100, 0xff000000, RZ, 0xc0, !PT ;  /* 0xff00000064ff7812 */ /* 0x000fe2000784c0ff */
[-CC-:B------:R-:W-:Y:S01]  /*1420*/  FFMA.FTZ R59, R59, R132.reuse, R127.reuse ;  /* 0x000000843b3b7223 */ /* 0x180fe2000001007f */
[-CC-:B------:R-:W-:Y:S01]  /*1430*/  FFMA.FTZ R140, R140, R132.reuse, R127.reuse ;  /* 0x000000848c8c7223 */ /* 0x180fe2000001007f */
[----:B------:R-:W-:Y:S01]  /*1440*/  FFMA.FTZ R134, R134, R132, R127 ;  /* 0x0000008486867223 */ /* 0x000fe2000001007f */
[----:B------:R-:W-:Y:S01]  /*1450*/  HFMA2.MMA R100, -RZ, RZ, 0, 0 ;  /* 0x00000000ff647435 */ /* 0x000fe200000001ff */
[----:B------:R-:W-:Y:S01]  /*1460*/  FADD.FTZ R59, R138, -R59 ;  /* 0x8000003b8a3b7221 */ /* 0x000fe20000010000 */
[----:B------:R-:W-:Y:S01]  /*1470*/  FADD.FTZ R131, R129, -R140 ;  /* 0x8000008c81837221 */ /* 0x000fe20000010000 */
[----:B------:R-:W-:-:S02]  /*1480*/  @P1 HADD2.F32 R129, -RZ, R40.H0_H0 ;  /* 0x20000028ff811230 */ /* 0x000fc40000004100 */
[----:B------:R-:W-:Y:S01]  /*1490*/  FFMA.FTZ R140, R136, R132, R127 ;  /* 0x00000084888c7223 */ /* 0x000fe2000001007f */
[C---:B------:R-:W-:Y:S01]  /*14a0*/  FMUL.FTZ R138, R108.reuse, R59 ;  /* 0x0000003b6c8a7220 */ /* 0x040fe20000410000 */
[----:B------:R-:W-:Y:S01]  /*14b0*/  FMUL.FTZ R136, R108, R131 ;  /* 0x000000836c887220 */ /* 0x000fe20000410000 */
[----:B------:R-:W-:Y:S01]  /*14c0*/  FADD.FTZ R135, R65, -R134 ;  /* 0x8000008641877221 */ /* 0x000fe20000010000 */
[----:B------:R-:W-:Y:S01]  /*14d0*/  FADD.FTZ R131, R125, -R140 ;  /* 0x8000008c7d837221 */ /* 0x000fe20000010000 */
[----:B------:R-:W-:Y:S01]  /*14e0*/  @P1 FADD.FTZ R138, R138, R129 ;  /* 0x000000818a8a1221 */ /* 0x000fe20000010000 */
[----:B------:R-:W-:Y:S01]  /*14f0*/  @P1 FADD.FTZ R136, R136, R133 ;  /* 0x0000008588881221 */ /* 0x000fe20000010000 */
[--C-:B------:R-:W-:Y:S02]  /*1500*/  @P1 HADD2.F32 R133, -RZ, R41.reuse.H1_H1 ;  /* 0x30000029ff851230 */ /* 0x100fe40000004100 */
[----:B------:R-:W-:Y:S01]  /*1510*/  FMUL.FTZ R142, R108, R135 ;  /* 0x000000876c8e7220 */ /* 0x000fe20000410000 */
[----:B------:R-:W-:Y:S01]  /*1520*/  FMUL.FTZ R65, R138, R109 ;  /* 0x0000006d8a417220 */ /* 0x000fe20000410000 */
[----:B------:R-:W-:-:S02]  /*1530*/  @P1 HADD2.F32 R129, -RZ, R41.H0_H0 ;  /* 0x20000029ff811230 */ /* 0x000fc40000004100 */
[----:B------:R-:W-:Y:S01]  /*1540*/  FMUL.FTZ R144, R108, R131 ;  /* 0x000000836c907220 */ /* 0x000fe20000410000 */
[----:B------:R-:W-:Y:S01]  /*1550*/  @P1 FADD.FTZ R142, R142, R133 ;  /* 0x000000858e8e1221 */ /* 0x000fe20000010000 */
[----:B------:R-:W-:Y:S01]  /*1560*/  FMUL.FTZ R133, R136, R109 ;  /* 0x0000006d88857220 */ /* 0x000fe20000410000 */
[----:B------:R-:W-:Y:S01]  /*1570*/  FMUL.FTZ R146, R65, UR14 ;  /* 0x0000000e41927c20 */ /* 0x000fe20008410000 */
[----:B------:R-:W-:Y:S01]  /*1580*/  HFMA2.MMA R59, -RZ, RZ, 0, 0 ;  /* 0x00000000ff3b7435 */ /* 0x000fe200000001ff */
[--C-:B------:R-:W-:Y:S02]  /*1590*/  @P3 HADD2.F32 R125, -RZ, R36.reuse.H0_H0 ;  /* 0x20000024ff7d3230 */ /* 0x100fe40000004100 */
[----:B------:R-:W-:Y:S01]  /*15a0*/  FMUL.FTZ R139, R133, UR14 ;  /* 0x0000000e858b7c20 */ /* 0x000fe20008410000 */
[----:B------:R-:W-:Y:S01]  /*15b0*/  @P1 FADD.FTZ R144, R144, R129 ;  /* 0x0000008190901221 */ /* 0x000fe20000010000 */
[----:B------:R-:W-:Y:S01]  /*15c0*/  MOV R129, RZ ;  /* 0x000000ff00817202 */ /* 0x000fe20000000f00 */
[----:B------:R-:W-:-:S02]  /*15d0*/  @P4 HADD2.F32 R134, -RZ, R36.H1_H1 ;  /* 0x30000024ff864230 */ /* 0x000fc40000004100 */
[----:B------:R-:W-:Y:S01]  /*15e0*/  @P3 FMUL.FTZ R59, R146, R125 ;  /* 0x0000007d923b3220 */ /* 0x000fe20000410000 */
[----:B------:R-:W-:Y:S01]  /*15f0*/  FMUL.FTZ R135, R144, R109 ;  /* 0x0000006d90877220 */ /* 0x000fe20000410000 */
[----:B------:R-:W-:Y:S01]  /*1600*/  MOV R140, RZ ;  /* 0x000000ff008c7202 */ /* 0x000fe20000000f00 */
[----:B------:R-:W-:Y:S01]  /*1610*/  HFMA2.MMA R125, -RZ, RZ, 0, 0 ;  /* 0x00000000ff7d7435 */ /* 0x000fe200000001ff */
[----:B------:R-:W-:Y:S01]  /*1620*/  @P4 FMUL.FTZ R140, R139, R134 ;  /* 0x000000868b8c4220 */ /* 0x000fe20000410000 */
[----:B------:R-:W-:Y:S01]  /*1630*/  FMUL.FTZ R148, R135, UR14 ;  /* 0x0000000e87947c20 */ /* 0x000fe20008410000 */
[----:B------:R-:W-:Y:S01]  /*1640*/  @P5 HADD2.F32 R137, -RZ, R37.H0_H0 ;  /* 0x20000025ff895230 */ /* 0x000fe20000004100 */
[----:B------:R-:W-:Y:S02]  /*1650*/  CS2R R134, SRZ ;  /* 0x0000000000867805 */ /* 0x000fe4000001ff00 */
[----:B------:R-:W-:Y:S01]  /*1660*/  MOV R131, RZ ;  /* 0x000000ff00837202 */ /* 0x000fe20000000f00 */
[----:B------:R-:W-:Y:S01]  /*1670*/  FFMA.FTZ R61, R61, R132, R127 ;  /* 0x000000843d3d7223 */ /* 0x000fe2000001007f */
[----:B------:R-:W-:Y:S01]  /*1680*/  LOP3.LUT P6, RZ, R101, 0xff0000, RZ, 0xc0, !PT ;  /* 0x00ff000065ff7812 */ /* 0x000fe200078cc0ff */
[----:B------:R-:W-:Y:S01]  /*1690*/  @P5 FMUL.FTZ R131, R148, R137 ;  /* 0x0000008994835220 */ /* 0x000fe20000410000 */
[----:B------:R-:W-:-:S11]  /*16a0*/  MOV R156, RZ ;  /* 0x000000ff009c7202 */ /* 0x000fd60000000f00 */
[----:B------:R-:W-:Y:S02]  /*16b0*/  @P6 HADD2.F32 R152, -RZ, R39.H0_H0 ;  /* 0x20000027ff986230 */ /* 0x000fe40000004100 */
[--C-:B---3--:R-:W-:Y:S02]  /*16c0*/  @P3 HADD2.F32 R65, -RZ, R52.reuse.H0_H0 ;  /* 0x20000034ff413230 */ /* 0x108fe40000004100 */
[----:B------:R-:W-:Y:S02]  /*16d0*/  @P4 HADD2.F32 R52, -RZ, R52.H1_H1 ;  /* 0x30000034ff344230 */ /* 0x000fe40000004100 */
[----:B------:R-:W-:Y:S02]  /*16e0*/  @P5 HADD2.F32 R133, -RZ, R53.H0_H0 ;  /* 0x20000035ff855230 */ /* 0x000fe40000004100 */
[----:B------:R-:W-:Y:S01]  /*16f0*/  @P3 FMUL.FTZ R129, R146, R65 ;  /* 0x0000004192813220 */ /* 0x000fe20000410000 */
[----:B------:R-:W-:Y:S01]  /*1700*/  HFMA2.MMA R146, -RZ, RZ, 0, 0 ;  /* 0x00000000ff927435 */ /* 0x000fe200000001ff */
[----:B------:R-:W-:Y:S01]  /*1710*/  @P4 FMUL.FTZ R100, R139, R52 ;  /* 0x000000348b644220 */ /* 0x000fe20000410000 */
[----:B------:R-:W-:Y:S01]  /*1720*/  FMUL.FTZ R52, R142, R109 ;  /* 0x0000006d8e347220 */ /* 0x000fe20000410000 */
[----:B------:R-:W-:-:S02]  /*1730*/  @P2 HADD2.F32 R65, -RZ, R37.H1_H1 ;  /* 0x30000025ff412230 */ /* 0x000fc40000004100 */
[----:B------:R-:W-:Y:S01]  /*1740*/  @P5 FMUL.FTZ R125, R148, R133 ;  /* 0x00000085947d5220 */ /* 0x000fe20000410000 */
[----:B------:R-:W-:Y:S02]  /*1750*/  @P2 HADD2.F32 R53, -RZ, R53.H1_H1 ;  /* 0x30000035ff352230 */ /* 0x000fe40000004100 */
[----:B------:R-:W-:Y:S01]  /*1760*/  FMUL.FTZ R52, R52, UR14 ;  /* 0x0000000e34347c20 */ /* 0x000fe20008410000 */
[C---:B------:R-:W-:Y:S01]  /*1770*/  LOP3.LUT P3, RZ, R101.reuse, 0xff, RZ, 0xc0, !PT ;  /* 0x000000ff65ff7812 */ /* 0x040fe2000786c0ff */
[-C--:B------:R-:W-:Y:S01]  /*1780*/  FFMA.FTZ R133, R128, R132.reuse, R127 ;  /* 0x0000008480857223 */ /* 0x080fe2000001007f */
[C---:B------:R-:W-:Y:S01]  /*1790*/  LOP3.LUT P4, RZ, R101.reuse, 0xff00, RZ, 0xc0, !PT ;  /* 0x0000ff0065ff7812 */ /* 0x040fe2000788c0ff */
[C---:B------:R-:W-:Y:S01]  /*17a0*/  @P2 FMUL.FTZ R134, R52.reuse, R53 ;  /* 0x0000003534862220 */ /* 0x040fe20000410000 */
[----:B------:R-:W-:Y:S01]  /*17b0*/  @P2 FMUL.FTZ R146, R52, R65 ;  /* 0x0000004134922220 */ /* 0x000fe20000410000 */
[----:B------:R-:W-:Y:S01]  /*17c0*/  ISETP.NE.U32.AND P2, PT, RZ, UR12, PT ;  /* 0x0000000cff007c0c */ /* 0x000fe2000bf45070 */
[----:B------:R-:W-:Y:S01]  /*17d0*/  FADD.FTZ R133, R62, -R133 ;  /* 0x800000853e857221 */ /* 0x000fe20000010000 */
[----:B------:R-:W-:Y:S01]  /*17e0*/  LOP3.LUT P5, RZ, R101, 0xff000000, RZ, 0xc0, !PT ;  /* 0xff00000065ff7812 */ /* 0x000fe200078ac0ff */
[----:B------:R-:W-:Y:S01]  /*17f0*/  FFMA.FTZ R101, R64, R132, R127 ;  /* 0x0000008440657223 */ /* 0x000fe2000001007f */
[----:B------:R-:W-:Y:S01]  /*1800*/  ISETP.NE.AND.EX P2, PT, RZ, UR13, PT, P2 ;  /* 0x0000000dff007c0c */ /* 0x000fe2000bf45320 */
[----:B------:R-:W-:-:S02]  /*1810*/  @P1 HADD2.F32 R65, -RZ, R42.H1_H1 ;  /* 0x3000002aff411230 */ /* 0x000fc40000004100 */
[----:B------:R-:W-:Y:S01]  /*1820*/  FFMA.FTZ R52, R60, R132, R127 ;  /* 0x000000843c347223 */ /* 0x000fe2000001007f */
[----:B------:R-:W-:Y:S01]  /*1830*/  FADD.FTZ R101, R58, -R101 ;  /* 0x800000653a657221 */ /* 0x000fe20000010000 */
[----:B------:R-:W-:Y:S02]  /*1840*/  @P1 HADD2.F32 R53, -RZ, R42.H0_H0 ;  /* 0x2000002aff351230 */ /* 0x000fe40000004100 */
[C---:B------:R-:W-:Y:S01]  /*1850*/  FMUL.FTZ R60, R108.reuse, R133 ;  /* 0x000000856c3c7220 */ /* 0x040fe20000410000 */
[----:B------:R-:W-:Y:S01]  /*1860*/  FADD.FTZ R63, R63, -R52 ;  /* 0x800000343f3f7221 */ /* 0x000fe20000010000 */
[----:B------:R-:W-:Y:S01]  /*1870*/  FMUL.FTZ R58, R108, R101 ;  /* 0x000000656c3a7220 */ /* 0x000fe20000410000 */
[----:B------:R-:W-:Y:S01]  /*1880*/  FADD.FTZ R101, R130, -R61 ;  /* 0x8000003d82657221 */ /* 0x000fe20000010000 */
[----:B------:R-:W-:Y:S01]  /*1890*/  @P1 FADD.FTZ R60, R60, R53 ;  /* 0x000000353c3c1221 */ /* 0x000fe20000010000 */
[--C-:B------:R-:W-:Y:S02]  /*18a0*/  @P1 HADD2.F32 R61, -RZ, R43.reuse.H0_H0 ;  /* 0x2000002bff3d1230 */ /* 0x100fe40000004100 */
[----:B------:R-:W-:Y:S01]  /*18b0*/  @P1 FADD.FTZ R58, R58, R65 ;  /* 0x000000413a3a1221 */ /* 0x000fe20000010000 */
[----:B------:R-:W0:Y:S01]  /*18c0*/  LDC.64 R52, c[0x0][0x2f8] ;  /* 0x0000be00ff347b82 */ /* 0x000e220000000a00 */
[----:B------:R-:W-:-:S02]  /*18d0*/  @P1 HADD2.F32 R133, -RZ, R43.H1_H1 ;  /* 0x3000002bff851230 */ /* 0x000fc40000004100 */
[C---:B------:R-:W-:Y:S01]  /*18e0*/  FMUL.FTZ R150, R108.reuse, R63 ;  /* 0x0000003f6c967220 */ /* 0x040fe20000410000 */
[----:B------:R-:W-:Y:S01]  /*18f0*/  FMUL.FTZ R154, R108, R101 ;  /* 0x000000656c9a7220 */ /* 0x000fe20000410000 */
[-C--:B------:R-:W-:Y:S01]  /*1900*/  FMUL.FTZ R130, R58, R109.reuse ;  /* 0x0000006d3a827220 */ /* 0x080fe20000410000 */
[--C-:B------:R-:W-:Y:S02]  /*1910*/  @P3 HADD2.F32 R148, -RZ, R38.reuse.H0_H0 ;  /* 0x20000026ff943230 */ /* 0x100fe40000004100 */
[----:B------:R-:W-:Y:S01]  /*1920*/  @P1 FADD.FTZ R150, R150, R61 ;  /* 0x0000003d96961221 */ /* 0x000fe20000010000 */
[----:B------:R-:W-:Y:S01]  /*1930*/  @P1 FADD.FTZ R154, R154, R133 ;  /* 0x000000859a9a1221 */ /* 0x000fe20000010000 */
[----:B------:R-:W1:Y:S01]  /*1940*/  @P2 LDC.64 R64, c[0x0][0x308] ;  /* 0x0000c200ff402b82 */ /* 0x000e620000000a00 */
[-C--:B------:R-:W-:Y:S01]  /*1950*/  FMUL.FTZ R133, R60, R109.reuse ;  /* 0x0000006d3c857220 */ /* 0x080fe20000410000 */
[-C--:B------:R-:W-:Y:S01]  /*1960*/  FMUL.FTZ R101, R150, R109.reuse ;  /* 0x0000006d96657220 */ /* 0x080fe20000410000 */
[----:B------:R-:W-:Y:S01]  /*1970*/  FMUL.FTZ R128, R154, R109 ;  /* 0x0000006d9a807220 */ /* 0x000fe20000410000 */
[----:B------:R-:W-:Y:S01]  /*1980*/  HFMA2.MMA R61, -RZ, RZ, 0, 0 ;  /* 0x00000000ff3d7435 */ /* 0x000fe200000001ff */
[----:B------:R-:W-:-:S02]  /*1990*/  @P4 HADD2.F32 R63, -RZ, R38.H1_H1 ;  /* 0x30000026ff3f4230 */ /* 0x000fc40000004100 */
[----:B------:R-:W-:Y:S01]  /*19a0*/  FMUL.FTZ R133, R133, UR14 ;  /* 0x0000000e85857c20 */ /* 0x000fe20008410000 */
[----:B------:R-:W-:Y:S02]  /*19b0*/  @P5 HADD2.F32 R137, -RZ, R39.H1_H1 ;  /* 0x30000027ff895230 */ /* 0x000fe40000004100 */
[----:B------:R-:W-:Y:S01]  /*19c0*/  FMUL.FTZ R130, R130, UR14 ;  /* 0x0000000e82827c20 */ /* 0x000fe20008410000 */
[----:B------:R-:W-:Y:S01]  /*19d0*/  FMUL.FTZ R101, R101, UR14 ;  /* 0x0000000e65657c20 */ /* 0x000fe20008410000 */
[----:B------:R-:W-:Y:S01]  /*19e0*/  FMUL.FTZ R128, R128, UR14 ;  /* 0x0000000e80807c20 */ /* 0x000fe20008410000 */
[----:B------:R-:W-:Y:S01]  /*19f0*/  @P2 F2FP.F16.F32.PACK_AB R138, RZ, R138 ;  /* 0x0000008aff8a223e */ /* 0x000fe200000000ff */
[----:B------:R-:W-:Y:S01]  /*1a00*/  @P4 FMUL.FTZ R61, R130, R63 ;  /* 0x0000003f823d4220 */ /* 0x000fe20000410000 */
[----:B------:R-:W-:Y:S01]  /*1a10*/  @P2 F2FP.F16.F32.PACK_AB R144, RZ, R144 ;  /* 0x00000090ff90223e */ /* 0x000fe200000000ff */
[----:B------:R-:W-:Y:S01]  /*1a20*/  @P6 FMUL.FTZ R135, R101, R152 ;  /* 0x0000009865876220 */ /* 0x000fe20000410000 */
[----:B------:R-:W-:Y:S01]  /*1a30*/  @P2 F2FP.F16.F32.PACK_AB R60, RZ, R60 ;  /* 0x0000003cff3c223e */ /* 0x000fe200000000ff */
[----:B------:R-:W-:Y:S01]  /*1a40*/  @P5 FMUL.FTZ R156, R128, R137 ;  /* 0x00000089809c5220 */ /* 0x000fe20000410000 */
[----:B------:R-:W-:Y:S01]  /*1a50*/  @P2 F2FP.F16.F32.PACK_AB R150, RZ, R150 ;  /* 0x00000096ff96223e */ /* 0x000fe200000000ff */
[----:B0-----:R-:W-:Y:S01]  /*1a60*/  IMAD.WIDE.U32 R52, R117, 0x10, R52 ;  /* 0x0000001075347825 */ /* 0x001fe200078e0034 */
[----:B------:R-:W-:-:S03]  /*1a70*/  MOV R62, RZ ;  /* 0x000000ff003e7202 */ /* 0x000fc60000000f00 */
[----:B------:R-:W-:Y:S01]  /*1a80*/  @P3 FMUL.FTZ R62, R133, R148 ;  /* 0x00000094853e3220 */ /* 0x000fe20000410000 */
[----:B------:R-:W-:Y:S02]  /*1a90*/  @P2 F2FP.F16.F32.PACK_AB R136, RZ, R136 ;  /* 0x00000088ff88223e */ /* 0x000fe400000000ff */
[----:B------:R-:W-:Y:S01]  /*1aa0*/  @P2 F2FP.F16.F32.PACK_AB R142, RZ, R142 ;  /* 0x0000008eff8e223e */ /* 0x000fe200000000ff */
[----:B-1----:R-:W-:Y:S01]  /*1ab0*/  @P2 IMAD.WIDE.U32 R64, R117, 0x10, R64 ;  /* 0x0000001075402825 */ /* 0x002fe200078e0040 */
[----:B------:R-:W-:Y:S02]  /*1ac0*/  @P2 F2FP.F16.F32.PACK_AB R58, RZ, R58 ;  /* 0x0000003aff3a223e */ /* 0x000fe400000000ff */
[----:B------:R-:W-:Y:S02]  /*1ad0*/  @P2 F2FP.F16.F32.PACK_AB R154, RZ, R154 ;  /* 0x0000009aff9a223e */ /* 0x000fe400000000ff */
[----:B------:R-:W-:Y:S02]  /*1ae0*/  @P2 PRMT R48, R138, 0x7610, R48 ;  /* 0x000076108a302816 */ /* 0x000fe40000000030 */
[----:B------:R-:W-:-:S02]  /*1af0*/  @P2 PRMT R49, R144, 0x7610, R49 ;  /* 0x0000761090312816 */ /* 0x000fc40000000031 */
[----:B------:R-:W-:Y:S02]  /*1b00*/  @P2 PRMT R50, R60, 0x7610, R50 ;  /* 0x000076103c322816 */ /* 0x000fe40000000032 */
[----:B------:R-:W-:Y:S02]  /*1b10*/  @P2 PRMT R51, R150, 0x7610, R51 ;  /* 0x0000761096332816 */ /* 0x000fe40000000033 */
[----:B------:R-:W-:Y:S02]  /*1b20*/  @P2 PRMT R48, R48, 0x5410, R136 ;  /* 0x0000541030302816 */ /* 0x000fe40000000088 */
[----:B------:R-:W-:Y:S02]  /*1b30*/  @P2 PRMT R49, R49, 0x5410, R142 ;  /* 0x0000541031312816 */ /* 0x000fe4000000008e */
[----:B------:R-:W-:Y:S02]  /*1b40*/  F2FP.F16.F32.PACK_AB R62, R61, R62 ;  /* 0x0000003e3d3e723e */ /* 0x000fe400000000ff */
[----:B------:R-:W-:-:S02]  /*1b50*/  @P2 PRMT R50, R50, 0x5410, R58 ;  /* 0x0000541032322816 */ /* 0x000fc4000000003a */
[----:B------:R-:W-:Y:S02]  /*1b60*/  @P2 PRMT R51, R51, 0x5410, R154 ;  /* 0x0000541033332816 */ /* 0x000fe4000000009a */
[----:B------:R-:W-:Y:S02]  /*1b70*/  F2FP.F16.F32.PACK_AB R63, R156, R135 ;  /* 0x000000879c3f723e */ /* 0x000fe400000000ff */
[----:B------:R-:W-:Y:S01]  /*1b80*/  F2FP.F16.F32.PACK_AB R61, R146, R131 ;  /* 0x00000083923d723e */ /* 0x000fe200000000ff */
[----:B------:R0:W-:Y:S01]  /*1b90*/  @P2 STG.E.128 desc[UR4][R64.64], R48 ;  /* 0x0000003040002986 */ /* 0x0001e2000c101d04 */
[----:B------:R-:W-:-:S05]  /*1ba0*/  F2FP.F16.F32.PACK_AB R60, R140, R59 ;  /* 0x0000003b8c3c723e */ /* 0x000fca00000000ff */
[----:B------:R1:W-:Y:S04]  /*1bb0*/  STG.E.128 desc[UR4][R52.64], R60 ;  /* 0x0000003c34007986 */ /* 0x0003e8000c101d04 */
[----:B------:R-:W2:Y:S01]  /*1bc0*/  LDG.E.128 R56, desc[UR4][R56.64] ;  /* 0x0000000438387981 */ /* 0x000ea2000c1e1d00 */
[----:B------:R-:W-:Y:S01]  /*1bd0*/  FFMA.FTZ R119, R119, R132, R127 ;  /* 0x0000008477777223 */ /* 0x000fe2000001007f */
[----:B------:R-:W-:Y:S01]  /*1be0*/  HFMA2.MMA R117, -RZ, RZ, 0, 0 ;  /* 0x00000000ff757435 */ /* 0x000fe200000001ff */
[----:B------:R-:W-:Y:S01]  /*1bf0*/  @P3 HADD2.F32 R136, -RZ, R54.H0_H0 ;  /* 0x20000036ff883230 */ /* 0x000fe20000004100 */
[----:B------:R-:W-:Y:S01]  /*1c00*/  MOV R131, R94 ;  /* 0x0000005e00837202 */ /* 0x000fe20000000f00 */
[----:B------:R-:W-:Y:S01]  /*1c10*/  FADD.FTZ R119, R116, -R119 ;  /* 0x8000007774777221 */ /* 0x000fe20000010000 */
[-CC-:B------:R-:W-:Y:S01]  /*1c20*/  FFMA.FTZ R67, R67, R132.reuse, R127.reuse ;  /* 0x0000008443437223 */ /* 0x180fe2000001007f */
[-CC-:B------:R-:W-:Y:S01]  /*1c30*/  FFMA.FTZ R123, R123, R132.reuse, R127.reuse ;  /* 0x000000847b7b7223 */ /* 0x180fe2000001007f */
[----:B0-----:R-:W-:Y:S01]  /*1c40*/  FFMA.FTZ R65, R102, R132, R127 ;  /* 0x0000008466417223 */ /* 0x001fe2000001007f */
[----:B------:R-:W-:Y:S01]  /*1c50*/  @P3 FMUL.FTZ R117, R133, R136 ;  /* 0x0000008885753220 */ /* 0x000fe20000410000 */
[----:B------:R-:W-:Y:S01]  /*1c60*/  LOP3.LUT P3, RZ, R131, 0xff, RZ, 0xc0, !PT ;  /* 0x000000ff83ff7812 */ /* 0x000fe2000786c0ff */
[----:B------:R-:W-:Y:S01]  /*1c70*/  FADD.FTZ R67, R118, -R67 ;  /* 0x8000004376437221 */ /* 0x000fe20000010000 */
[----:B------:R-:W-:Y:S01]  /*1c80*/  FADD.FTZ R65, R66, -R65 ;  /* 0x8000004142417221 */ /* 0x000fe20000010000 */
[----:B------:R-:W-:Y:S01]  /*1c90*/  FFMA.FTZ R131, R114, R132, R127 ;  /* 0x0000008472837223 */ /* 0x000fe2000001007f */
[----:B-1----:R-:W-:-:S02]  /*1ca0*/  @P1 HADD2.F32 R53, -RZ, R44.H0_H0 ;  /* 0x2000002cff351230 */ /* 0x002fc40000004100 */
[C---:B------:R-:W-:Y:S01]  /*1cb0*/  FMUL.FTZ R60, R108.reuse, R119 ;  /* 0x000000776c3c7220 */ /* 0x040fe20000410000 */
[----:B------:R-:W-:Y:S01]  /*1cc0*/  FMUL.FTZ R116, R108, R65 ;  /* 0x000000416c747220 */ /* 0x000fe20000410000 */
[-C--:B------:R-:W-:Y:S01]  /*1cd0*/  FFMA.FTZ R120, R120, R132.reuse, R127 ;  /* 0x0000008478787223 */ /* 0x080fe2000001007f */
[----:B------:R-:W-:Y:S02]  /*1ce0*/  @P1 HADD2.F32 R65, -RZ, R46.H0_H0 ;  /* 0x2000002eff411230 */ /* 0x000fe40000004100 */
[----:B------:R-:W-:Y:S01]  /*1cf0*/  @P1 FADD.FTZ R60, R60, R53 ;  /* 0x000000353c3c1221 */ /* 0x000fe20000010000 */
[----:B------:R-:W-:Y:S02]  /*1d00*/  @P1 HADD2.F32 R53, -RZ, R45.H1_H1 ;  /* 0x3000002dff351230 */ /* 0x000fe40000004100 */
[----:B------:R-:W-:Y:S01]  /*1d10*/  FMUL.FTZ R62, R108, R67 ;  /* 0x000000436c3e7220 */ /* 0x000fe20000410000 */
[----:B------:R-:W-:Y:S01]  /*1d20*/  FADD.FTZ R131, R104, -R131 ;  /* 0x8000008368837221 */ /* 0x000fe20000010000 */
[----:B------:R-:W-:Y:S01]  /*1d30*/  FMUL.FTZ R52, R60, R109 ;  /* 0x0000006d3c347220 */ /* 0x000fe20000410000 */
[----:B------:R-:W-:Y:S01]  /*1d40*/  FFMA.FTZ R114, R105, R132, R127 ;  /* 0x0000008469727223 */ /* 0x000fe2000001007f */
[----:B------:R-:W-:Y:S01]  /*1d50*/  FADD.FTZ R123, R122, -R123 ;  /* 0x8000007b7a7b7221 */ /* 0x000fe20000010000 */
[----:B------:R-:W-:Y:S01]  /*1d60*/  FADD.FTZ R121, R121, -R120 ;  /* 0x8000007879797221 */ /* 0x000fe20000010000 */
[----:B------:R-:W-:-:S02]  /*1d70*/  @P1 HADD2.F32 R61, -RZ, R44.H1_H1 ;  /* 0x3000002cff3d1230 */ /* 0x000fc40000004100 */
[----:B------:R-:W-:Y:S01]  /*1d80*/  @P1 FADD.FTZ R116, R116, R53 ;  /* 0x0000003574741221 */ /* 0x000fe20000010000 */
[----:B------:R-:W-:Y:S01]  /*1d90*/  @P1 FADD.FTZ R62, R62, R65 ;  /* 0x000000413e3e1221 */ /* 0x000fe20000010000 */
[----:B------:R-:W-:Y:S01]  /*1da0*/  FMUL.FTZ R120, R52, UR14 ;  /* 0x0000000e34787c20 */ /* 0x000fe20008410000 */
[C---:B------:R-:W-:Y:S01]  /*1db0*/  FMUL.FTZ R64, R108.reuse, R131 ;  /* 0x000000836c407220 */ /* 0x040fe20000410000 */
[----:B------:R-:W-:Y:S02]  /*1dc0*/  @P1 HADD2.F32 R53, -RZ, R47.H0_H0 ;  /* 0x2000002fff351230 */ /* 0x000fe40000004100 */
[----:B------:R-:W-:Y:S01]  /*1dd0*/  FADD.FTZ R103, R103, -R114 ;  /* 0x8000007267677221 */ /* 0x000fe20000010000 */
[--C-:B------:R-:W-:Y:S02]  /*1de0*/  @P6 HADD2.F32 R52, -RZ, R55.reuse.H0_H0 ;  /* 0x20000037ff346230 */ /* 0x100fe40000004100 */
[----:B------:R-:W-:Y:S01]  /*1df0*/  FMUL.FTZ R102, R108, R123 ;  /* 0x0000007b6c667220 */ /* 0x000fe20000410000 */
[----:B------:R-:W-:Y:S01]  /*1e00*/  @P5 HADD2.F32 R65, -RZ, R55.H1_H1 ;  /* 0x30000037ff415230 */ /* 0x000fe20000004100 */
[----:B------:R-:W-:Y:S01]  /*1e10*/  HFMA2.MMA R55, -RZ, RZ, 0, 0 ;  /* 0x00000000ff377435 */ /* 0x000fe200000001ff */
[----:B------:R-:W-:-:S02]  /*1e20*/  @P1 HADD2.F32 R63, -RZ, R45.H0_H0 ;  /* 0x2000002dff3f1230 */ /* 0x000fc40000004100 */
[----:B------:R-:W-:Y:S01]  /*1e30*/  @P1 FADD.FTZ R64, R64, R61 ;  /* 0x0000003d40401221 */ /* 0x000fe20000010000 */
[----:B------:R-:W-:Y:S01]  /*1e40*/  FMUL.FTZ R104, R108, R103 ;  /* 0x000000676c687220 */ /* 0x000fe20000410000 */
[----:B------:R-:W-:Y:S02]  /*1e50*/  @P1 HADD2.F32 R61, -RZ, R46.H1_H1 ;  /* 0x3000002eff3d1230 */ /* 0x000fe40000004100 */
[----:B------:R-:W-:Y:S01]  /*1e60*/  @P1 FADD.FTZ R102, R102, R53 ;  /* 0x0000003566661221 */ /* 0x000fe20000010000 */
[----:B------:R-:W-:Y:S01]  /*1e70*/  FMUL.FTZ R114, R108, R121 ;  /* 0x000000796c727220 */ /* 0x000fe20000410000 */
[----:B------:R-:W-:Y:S02]  /*1e80*/  @P4 HADD2.F32 R53, -RZ, R54.H1_H1 ;  /* 0x30000036ff354230 */ /* 0x000fe40000004100 */
[----:B------:R-:W-:Y:S01]  /*1e90*/  @P6 FMUL.FTZ R55, R101, R52 ;  /* 0x0000003465376220 */ /* 0x000fe20000410000 */
[----:B------:R-:W-:Y:S01]  /*1ea0*/  LOP3.LUT P6, RZ, R94, 0xff00, RZ, 0xc0, !PT ;  /* 0x0000ff005eff7812 */ /* 0x000fe200078cc0ff */
[----:B------:R-:W-:Y:S01]  /*1eb0*/  @P1 FADD.FTZ R104, R104, R63 ;  /* 0x0000003f68681221 */ /* 0x000fe20000010000 */
[----:B------:R-:W-:Y:S01]  /*1ec0*/  @P1 FADD.FTZ R114, R114, R61 ;  /* 0x0000003d72721221 */ /* 0x000fe20000010000 */
[----:B------:R-:W-:Y:S01]  /*1ed0*/  HFMA2.MMA R63, -RZ, RZ, 0, 0 ;  /* 0x00000000ff3f7435 */ /* 0x000fe200000001ff */
[----:B------:R-:W-:Y:S01]  /*1ee0*/  MOV R118, RZ ;  /* 0x000000ff00767202 */ /* 0x000fe20000000f00 */
[----:B------:R-:W-:-:S02]  /*1ef0*/  @P3 HADD2.F32 R61, -RZ, R32.H0_H0 ;  /* 0x20000020ff3d3230 */ /* 0x000fc40000004100 */
[----:B------:R-:W-:Y:S01]  /*1f00*/  @P4 FMUL.FTZ R118, R130, R53 ;  /* 0x0000003582764220 */ /* 0x000fe20000410000 */
[----:B------:R-:W-:Y:S02]  /*1f10*/  LOP3.LUT P4, RZ, R94, 0xff0000, RZ, 0xc0, !PT ;  /* 0x00ff00005eff7812 */ /* 0x000fe4000788c0ff */
[----:B------:R-:W-:Y:S01]  /*1f20*/  CS2R R66, SRZ ;  /* 0x0000000000427805 */ /* 0x000fe2000001ff00 */
[----:B------:R-:W-:Y:S01]  /*1f30*/  FMUL.FTZ R52, R64, R109 ;  /* 0x0000006d40347220 */ /* 0x000fe20000410000 */
[----:B------:R-:W-:Y:S01]  /*1f40*/  @P3 FMUL.FTZ R63, R120, R61 ;  /* 0x0000003d783f3220 */ /* 0x000fe20000410000 */
[----:B------:R-:W-:Y:S01]  /*1f50*/  MOV R61, RZ ;  /* 0x000000ff003d7202 */ /* 0x000fe20000000f00 */
[----:B------:R-:W-:Y:S01]  /*1f60*/  @P5 FMUL.FTZ R61, R128, R65 ;  /* 0x00000041803d5220 */ /* 0x000fe20000410000 */
[----:B------:R-:W-:Y:S01]  /*1f70*/  LOP3.LUT P5, RZ, R94, 0xff000000, RZ, 0xc0, !PT ;  /* 0xff0000005eff7812 */ /* 0x000fe200078ac0ff */
[----:B------:R-:W-:Y:S01]  /*1f80*/  HFMA2.MMA R94, -RZ, RZ, 0, 0 ;  /* 0x00000000ff5e7435 */ /* 0x000fe200000001ff */
[----:B------:R-:W-:Y:S01]  /*1f90*/  FMUL.FTZ R54, R104, R109 ;  /* 0x0000006d68367220 */ /* 0x000fe20000410000 */
[----:B------:R-:W-:Y:S01]  /*1fa0*/  FMUL.FTZ R105, R52, UR14 ;  /* 0x0000000e34697c20 */ /* 0x000fe20008410000 */
[----:B------:R-:W-:Y:S01]  /*1fb0*/  FFMA.FTZ R127, R126, R132, R127 ;  /* 0x000000847e7f7223 */ /* 0x000fe2000001007f */
[----:B------:R-:W-:Y:S01]  /*1fc0*/  HFMA2.MMA R101, -RZ, RZ, 0, 0 ;  /* 0x00000000ff657435 */ /* 0x000fe200000001ff */
[----:B------:R-:W-:Y:S01]  /*1fd0*/  FMUL.FTZ R54, R54, UR14 ;  /* 0x0000000e36367c20 */ /* 0x000fe20008410000 */
[----:B------:R-:W-:-:S02]  /*1fe0*/  @P4 HADD2.F32 R65, -RZ, R33.H0_H0 ;  /* 0x20000021ff414230 */ /* 0x000fc40000004100 */
[----:B------:R-:W-:Y:S01]  /*1ff0*/  FADD.FTZ R127, R124, -R127 ;  /* 0x8000007f7c7f7221 */ /* 0x000fe20000010000 */
[----:B------:R-:W-:Y:S01]  /*2000*/  @P1 HADD2.F32 R103, -RZ, R47.H1_H1 ;  /* 0x3000002fff671230 */ /* 0x000fe20000004100 */
[----:B------:R-:W-:Y:S01]  /*2010*/  @P2 F2FP.F16.F32.PACK_AB R60, RZ, R60 ;  /* 0x0000003cff3c223e */ /* 0x000fe200000000ff */
[----:B------:R-:W-:Y:S01]  /*2020*/  FADD.FTZ R8, R61, R8 ;  /* 0x000000083d087221 */ /* 0x000fe20000010000 */
[----:B------:R-:W-:Y:S01]  /*2030*/  @P4 FMUL.FTZ R101, R54, R65 ;  /* 0x0000004136654220 */ /* 0x000fe20000410000 */
[----:B------:R-:W-:Y:S01]  /*2040*/  FMUL.FTZ R108, R108, R127 ;  /* 0x0000007f6c6c7220 */ /* 0x000fe20000410000 */
[----:B------:R-:W-:Y:S01]  /*2050*/  @P2 PRMT R48, R60, 0x7610, R48 ;  /* 0x000076103c302816 */ /* 0x000fe20000000030 */
[----:B------:R-:W-:Y:S01]  /*2060*/  FADD.FTZ R10, R55, R10 ;  /* 0x0000000a370a7221 */ /* 0x000fe20000010000 */
[----:B------:R-:W-:Y:S01]  /*2070*/  @P2 F2FP.F16.F32.PACK_AB R104, RZ, R104 ;  /* 0x00000068ff68223e */ /* 0x000fe200000000ff */
[----:B------:R-:W-:Y:S01]  /*2080*/  @P1 FADD.FTZ R108, R108, R103 ;  /* 0x000000676c6c1221 */ /* 0x000fe20000010000 */
[----:B------:R-:W-:Y:S01]  /*2090*/  HFMA2.MMA R103, -RZ, RZ, 0, 0 ;  /* 0x00000000ff677435 */ /* 0x000fe200000001ff */
[----:B------:R-:W-:Y:S01]  /*20a0*/  LOP3.LUT P1, RZ, R95, 0xff000000, RZ, 0xc0, !PT ;  /* 0xff0000005fff7812 */ /* 0x000fe2000782c0ff */
[----:B------:R-:W0:Y:S01]  /*20b0*/  LDC.64 R60, c[0x0][0x210] ;  /* 0x00008400ff3c7b82 */ /* 0x000e220000000a00 */
[----:B------:R-:W-:Y:S01]  /*20c0*/  @P2 F2FP.F16.F32.PACK_AB R64, RZ, R64 ;  /* 0x00000040ff40223e */ /* 0x000fe200000000ff */
[----:B------:R-:W-:Y:S01]  /*20d0*/  FADD.FTZ R13, R100, R13 ;  /* 0x0000000d640d7221 */ /* 0x000fe20000010000 */
[----:B------:R-:W-:Y:S01]  /*20e0*/  @P2 PRMT R49, R104, 0x7610, R49 ;  /* 0x0000761068312816 */ /* 0x000fe20000000031 */
[----:B------:R-:W-:Y:S01]  /*20f0*/  FADD.FTZ R70, R129, R70 ;  /* 0x0000004681467221 */ /* 0x000fe20000010000 */
[----:B------:R-:W-:Y:S01]  /*2100*/  @P2 PRMT R48, R48, 0x5410, R64 ;  /* 0x0000541030302816 */ /* 0x000fe20000000040 */
[----:B------:R-:W-:Y:S01]  /*2110*/  FADD.FTZ R14, R125, R14 ;  /* 0x0000000e7d0e7221 */ /* 0x000fe20000010000 */
[----:B------:R-:W-:Y:S01]  /*2120*/  MOV R122, RZ ;  /* 0x000000ff007a7202 */ /* 0x000fe20000000f00 */
[----:B------:R-:W-:Y:S01]  /*2130*/  FADD.FTZ R11, R134, R11 ;  /* 0x0000000b860b7221 */ /* 0x000fe20000010000 */
[----:B------:R-:W-:Y:S01]  /*2140*/  FADD.FTZ R12, R117, R12 ;  /* 0x0000000c750c7221 */ /* 0x000fe20000010000 */
[----:B------:R-:W-:-:S02]  /*2150*/  FADD.FTZ R9, R118, R9 ;  /* 0x0000000976097221 */ /* 0x000fc40000010000 */
[----:B------:R-:W-:Y:S01]  /*2160*/  @P1 HADD2.F32 R119, -RZ, R35.H1_H1 ;  /* 0x30000023ff771230 */ /* 0x000fe20000004100 */
[----:B0-----:R-:W-:Y:S01]  /*2170*/  LEA R113, R60, R113, 0x2 ;  /* 0x000000713c717211 */ /* 0x001fe200078e10ff */
[--C-:B--2---:R-:W-:Y:S02]  /*2180*/  @P3 HADD2.F32 R53, -RZ, R56.reuse.H0_H0 ;  /* 0x20000038ff353230 */ /* 0x104fe40000004100 */
[----:B------:R-:W-:Y:S02]  /*2190*/  @P6 HADD2.F32 R56, -RZ, R56.H1_H1 ;  /* 0x30000038ff386230 */ /* 0x000fe40000004100 */
[----:B------:R-:W-:Y:S02]  /*21a0*/  @P4 HADD2.F32 R52, -RZ, R57.H0_H0 ;  /* 0x20000039ff344230 */ /* 0x000fe40000004100 */
[----:B------:R-:W-:Y:S01]  /*21b0*/  @P3 FMUL.FTZ R66, R120, R53 ;  /* 0x0000003578423220 */ /* 0x000fe20000410000 */
[----:B------:R-:W-:Y:S01]  /*21c0*/  @P6 HADD2.F32 R53, -RZ, R32.H1_H1 ;  /* 0x30000020ff356230 */ /* 0x000fe20000004100 */
[----:B------:R-:W-:Y:S01]  /*21d0*/  MOV R120, RZ ;  /* 0x000000ff00787202 */ /* 0x000fe20000000f00 */
[C---:B------:R-:W-:Y:S01]  /*21e0*/  @P6 FMUL.FTZ R94, R105.reuse, R56 ;  /* 0x00000038695e6220 */ /* 0x040fe20000410000 */
[----:B------:R-:W-:Y:S01]  /*21f0*/  @P4 FMUL.FTZ R67, R54, R52 ;  /* 0x0000003436434220 */ /* 0x000fe20000410000 */
[----:B------:R-:W-:Y:S01]  /*2200*/  FMUL.FTZ R52, R116, R109 ;  /* 0x0000006d74347220 */ /* 0x000fe20000410000 */
[----:B------:R-:W-:Y:S01]  /*2210*/  @P6 FMUL.FTZ R120, R105, R53 ;  /* 0x0000003569786220 */ /* 0x000fe20000410000 */
[----:B------:R-:W-:Y:S01]  /*2220*/  LOP3.LUT P6, RZ, R95, 0xff00, RZ, 0xc0, !PT ;  /* 0x0000ff005fff7812 */ /* 0x000fe200078cc0ff */
[----:B------:R-:W-:-:S02]  /*2230*/  @P5 HADD2.F32 R53, -RZ, R33.H1_H1 ;  /* 0x30000021ff355230 */ /* 0x000fc40000004100 */
[----:B------:R-:W-:Y:S01]  /*2240*/  FMUL.FTZ R124, R52, UR14 ;  /* 0x0000000e347c7c20 */ /* 0x000fe20008410000 */
[-C--:B------:R-:W-:Y:S01]  /*2250*/  FMUL.FTZ R52, R114, R109.reuse ;  /* 0x0000006d72347220 */ /* 0x080fe20000410000 */
[----:B------:R-:W-:Y:S01]  /*2260*/  MOV R56, RZ ;  /* 0x000000ff00387202 */ /* 0x000fe20000000f00 */
[----:B------:R-:W-:Y:S01]  /*2270*/  FMUL.FTZ R54, R62, R109 ;  /* 0x0000006d3e367220 */ /* 0x000fe20000410000 */
[----:B------:R-:W-:Y:S01]  /*2280*/  @P5 FMUL.FTZ R56, R124, R53 ;  /* 0x000000357c385220 */ /* 0x000fe20000410000 */
[----:B------:R-:W-:Y:S01]  /*2290*/  FMUL.FTZ R121, R52, UR14 ;  /* 0x0000000e34797c20 */ /* 0x000fe20008410000 */
[C---:B------:R-:W-:Y:S01]  /*22a0*/  LOP3.LUT P3, RZ, R95.reuse, 0xff, RZ, 0xc0, !PT ;  /* 0x000000ff5fff7812 */ /* 0x040fe2000786c0ff */
[----:B------:R-:W-:Y:S01]  /*22b0*/  FMUL.FTZ R126, R54, UR14 ;  /* 0x0000000e367e7c20 */ /* 0x000fe20008410000 */
[----:B------:R-:W-:Y:S01]  /*22c0*/  MOV R54, RZ ;  /* 0x000000ff00367202 */ /* 0x000fe20000000f00 */
[----:B------:R-:W-:Y:S01]  /*22d0*/  @P5 HADD2.F32 R57, -RZ, R57.H1_H1 ;  /* 0x30000039ff395230 */ /* 0x000fe20000004100 */
[----:B------:R-:W-:Y:S01]  /*22e0*/  LOP3.LUT P4, RZ, R95, 0xff0000, RZ, 0xc0, !PT ;  /* 0x00ff00005fff7812 */ /* 0x000fe2000788c0ff */
[----:B------:R-:W-:Y:S01]  /*22f0*/  @P6 HADD2.F32 R53, -RZ, R34.H1_H1 ;  /* 0x30000022ff356230 */ /* 0x000fe20000004100 */
[----:B------:R-:W-:Y:S01]  /*2300*/  @P2 F2FP.F16.F32.PACK_AB R62, RZ, R62 ;  /* 0x0000003eff3e223e */ /* 0x000fe200000000ff */
[----:B------:R-:W-:Y:S01]  /*2310*/  HFMA2.MMA R95, -RZ, RZ, 0, 0 ;  /* 0x00000000ff5f7435 */ /* 0x000fe200000001ff */
[----:B------:R-:W-:Y:S01]  /*2320*/  @P2 F2FP.F16.F32.PACK_AB R116, RZ, R116 ;  /* 0x00000074ff74223e */ /* 0x000fe200000000ff */
[----:B------:R-:W-:-:S02]  /*2330*/  @P6 HADD2.F32 R100, -RZ, R58.H1_H1 ;  /* 0x3000003aff646230 */ /* 0x000fc40000004100 */
[----:B------:R-:W-:Y:S01]  /*2340*/  @P6 FMUL.FTZ R54, R121, R53 ;  /* 0x0000003579366220 */ /* 0x000fe20000410000 */
[----:B------:R-:W-:Y:S01]  /*2350*/  @P2 F2FP.F16.F32.PACK_AB R114, RZ, R114 ;  /* 0x00000072ff72223e */ /* 0x000fe200000000ff */
[----:B------:R-:W0:Y:S01]  /*2360*/  @P2 LDC.64 R52, c[0x0][0x308] ;  /* 0x0000c200ff342b82 */ /* 0x000e220000000a00 */
[----:B------:R-:W-:Y:S01]  /*2370*/  @P3 HADD2.F32 R65, -RZ, R34.H0_H0 ;  /* 0x20000022ff413230 */ /* 0x000fe20000004100 */
[----:B------:R-:W-:Y:S01]  /*2380*/  @P2 PRMT R50, R62, 0x7610, R50 ;  /* 0x000076103e322816 */ /* 0x000fe20000000032 */
[----:B------:R-:W-:Y:S01]  /*2390*/  FADD.FTZ R69, R66, R69 ;  /* 0x0000004542457221 */ /* 0x000fe20000010000 */
[----:B------:R-:W-:Y:S01]  /*23a0*/  @P2 PRMT R49, R49, 0x5410, R116 ;  /* 0x0000541031312816 */ /* 0x000fe20000000074 */
[----:B------:R-:W-:Y:S02]  /*23b0*/  @P4 HADD2.F32 R105, -RZ, R35.H0_H0 ;  /* 0x20000023ff694230 */ /* 0x000fe40000004100 */
[----:B------:R-:W-:Y:S01]  /*23c0*/  @P3 FMUL.FTZ R103, R126, R65 ;  /* 0x000000417e673220 */ /* 0x000fe20000410000 */
        /* <DEDUP_REMOVED lines=8> */
[----:B------:R-:W-:Y:S01]  /*2450*/  @P4 FMUL.FTZ R95, R128, R105 ;  /* 0x00000069805f4220 */ /* 0x000fe20000410000 */
[----:B------:R-:W-:Y:S01]  /*2460*/  @P2 PRMT R51, R51, 0x5410, R108 ;  /* 0x0000541033332816 */ /* 0x000fe2000000006c */
[----:B------:R-:W-:Y:S01]  /*2470*/  @P1 FMUL.FTZ R122, R109, R119 ;  /* 0x000000776d7a1220 */ /* 0x000fe20000410000 */
[----:B------:R-:W-:Y:S01]  /*2480*/  F2FP.F16.F32.PACK_AB R54, R54, R103 ;  /* 0x000000673636723e */ /* 0x000fe200000000ff */
[----:B------:R-:W-:Y:S01]  /*2490*/  FADD.FTZ R7, R94, R7 ;  /* 0x000000075e077221 */ /* 0x000fe20000010000 */
[----:B------:R-:W-:-:S02]  /*24a0*/  FADD.FTZ R68, R67, R68 ;  /* 0x0000004443447221 */ /* 0x000fc40000010000 */
[----:B------:R-:W-:Y:S01]  /*24b0*/  F2FP.F16.F32.PACK_AB R55, R122, R95 ;  /* 0x0000005f7a37723e */ /* 0x000fe200000000ff */
[----:B------:R-:W-:Y:S02]  /*24c0*/  @P3 HADD2.F32 R95, -RZ, R58.H0_H0 ;  /* 0x2000003aff5f3230 */ /* 0x000fe40000004100 */
[C---:B0-----:R-:W-:Y:S01]  /*24d0*/  @P2 IMAD.WIDE.U32 R64, R115.reuse, 0x10, R52 ;  /* 0x0000001073402825 */ /* 0x041fe200078e0034 */
[----:B------:R-:W-:Y:S01]  /*24e0*/  F2FP.F16.F32.PACK_AB R53, R56, R101 ;  /* 0x000000653835723e */ /* 0x000fe200000000ff */
[----:B------:R-:W-:Y:S01]  /*24f0*/  HFMA2.MMA R56, -RZ, RZ, 0, 0 ;  /* 0x00000000ff387435 */ /* 0x000fe200000001ff */
[----:B------:R-:W-:Y:S01]  /*2500*/  F2FP.F16.F32.PACK_AB R52, R120, R63 ;  /* 0x0000003f7834723e */ /* 0x000fe200000000ff */
[----:B------:R-:W-:Y:S01]  /*2510*/  @P4 HADD2.F32 R101, -RZ, R59.H0_H0 ;  /* 0x2000003bff654230 */ /* 0x000fe20000004100 */
[----:B------:R0:W-:Y:S01]  /*2520*/  @P2 STG.E.128 desc[UR4][R64.64], R48 ;  /* 0x0000003040002986 */ /* 0x0001e2000c101d04 */
[C---:B------:R-:W-:Y:S02]  /*2530*/  LEA R62, P2, R115.reuse, UR16, 0x4 ;  /* 0x00000010733e7c11 */ /* 0x040fe4000f8420ff */
[----:B------:R-:W-:Y:S01]  /*2540*/  @P5 FMUL.FTZ R56, R124, R57 ;  /* 0x000000397c385220 */ /* 0x000fe20000410000 */
[----:B------:R-:W-:Y:S01]  /*2550*/  HFMA2.MMA R57, -RZ, RZ, 0, 0 ;  /* 0x00000000ff397435 */ /* 0x000fe200000001ff */
[----:B------:R-:W-:-:S02]  /*2560*/  LEA.HI.X R63, R115, UR17, RZ, 0x4, P2 ;  /* 0x00000011733f7c11 */ /* 0x000fc400090f24ff */
[----:B------:R-:W-:-:S03]  /*2570*/  FADD.FTZ R5, R56, R5 ;  /* 0x0000000538057221 */ /* 0x000fc60000010000 */
[----:B------:R1:W-:Y:S01]  /*2580*/  STG.E.128 desc[UR4][R62.64], R52 ;  /* 0x000000343e007986 */ /* 0x0003e2000c101d04 */
[----:B0-----:R-:W-:Y:S01]  /*2590*/  @P1 HADD2.F32 R64, -RZ, R59.H1_H1 ;  /* 0x3000003bff401230 */ /* 0x001fe20000004100 */
[----:B------:R-:W-:Y:S02]  /*25a0*/  CS2R R58, SRZ ;  /* 0x00000000003a7805 */ /* 0x000fe4000001ff00 */
[----:B------:R-:W-:Y:S01]  /*25b0*/  MOV R65, RZ ;  /* 0x000000ff00417202 */ /* 0x000fe20000000f00 */
[----:B------:R-:W-:Y:S01]  /*25c0*/  @P3 FMUL.FTZ R59, R126, R95 ;  /* 0x0000005f7e3b3220 */ /* 0x000fe20000410000 */
[----:B------:R-:W-:Y:S01]  /*25d0*/  @P6 FMUL.FTZ R58, R121, R100 ;  /* 0x00000064793a6220 */ /* 0x000fe20000410000 */
[----:B------:R-:W-:Y:S01]  /*25e0*/  @P1 FMUL.FTZ R57, R109, R64 ;  /* 0x000000406d391220 */ /* 0x000fe20000410000 */
[----:B------:R-:W-:Y:S01]  /*25f0*/  ISETP.GE.AND P1, PT, R113, R61, PT ;  /* 0x0000003d7100720c */ /* 0x000fe20003f26270 */
[----:B------:R-:W-:Y:S01]  /*2600*/  @P4 FMUL.FTZ R65, R128, R101 ;  /* 0x0000006580414220 */ /* 0x000fe20000410000 */
[----:B------:R-:W-:Y:S01]  /*2610*/  FADD.FTZ R6, R59, R6 ;  /* 0x000000063b067221 */ /* 0x000fe20000010000 */
[----:B------:R-:W-:Y:S01]  /*2620*/  FADD.FTZ R3, R58, R3 ;  /* 0x000000033a037221 */ /* 0x000fe20000010000 */
[----:B------:R-:W-:Y:S01]  /*2630*/  FADD.FTZ R2, R57, R2 ;  /* 0x0000000239027221 */ /* 0x000fe20000010000 */
[----:B------:R-:W-:-:S08]  /*2640*/  FADD.FTZ R4, R65, R4 ;  /* 0x0000000441047221 */ /* 0x000fd00000010000 */
[----:B-1----:R-:W-:Y:S05]  /*2650*/  @!P1 BRA `(.L_x_1636) ;  /* 0xffffffdc00f89947 */ /* 0x002fea000383ffff */
[----:B------:R-:W-:Y:S05]  /*2660*/  BSYNC B1 ;  /* 0x0000000000017941 */ /* 0x000fea0003800000 */
.L_x_1634:
        /* <DEDUP_REMOVED lines=47> */
.L_x_1633:
[----:B------:R-:W-:Y:S05]  /*2960*/  BSYNC B0 ;  /* 0x0000000000007941 */ /* 0x000fea0003800000 */
.L_x_1631:
        /* <DEDUP_REMOVED lines=37> */
[----:B------:R-:W-:Y:S01]  /*2bc0*/  LDS R44, [R6+0x1a00] ;  /* 0x001a0000062c7984 */ /* 0x000fe20000000800 */
[----:B---3--:R-:W-:-:S03]  /*2bd0*/  FADD.FTZ R2, RZ, R2 ;  /* 0x00000002ff027221 */ /* 0x008fc60000010000 */
[----:B------:R-:W2:Y:S01]  /*2be0*/  LDS R45, [R6+0x1c00] ;  /* 0x001c0000062d7984 */ /* 0x000ea20000000800 */
[----:B----4-:R-:W-:-:S03]  /*2bf0*/  FADD.FTZ R2, R2, R7 ;  /* 0x0000000702027221 */ /* 0x010fc60000010000 */
[----:B------:R-:W3:Y:S01]  /*2c00*/  LDS R46, [R6+0x1e00] ;  /* 0x001e0000062e7984 */ /* 0x000ee20000000800 */
        /* <DEDUP_REMOVED lines=10> */
[----:B------:R-:W-:Y:S04]  /*2cb0*/  STS.128 [R0+0x10], R36 ;  /* 0x0000102400007388 */ /* 0x000fe80000000c00 */
[----:B------:R-:W-:Y:S01]  /*2cc0*/  STS.128 [R0+0x400], R48 ;  /* 0x0004003000007388 */ /* 0x000fe20000000c00 */
[----:B--2---:R-:W-:-:S03]  /*2cd0*/  FADD.FTZ R45, R4, R45 ;  /* 0x0000002d042d7221 */ /* 0x004fc60000010000 */
[----:B------:R0:W-:Y:S01]  /*2ce0*/  STS.128 [R0+0x410], R20 ;  /* 0x0004101400007388 */ /* 0x0001e20000000c00 */
[----:B------:R-:W-:Y:S01]  /*2cf0*/  BAR.SYNC.DEFER_BLOCKING 0x0 ;  /* 0x0000000000007b1d */ /* 0x000fe20000010000 */
[----:B0-----:R-:W-:Y:S01]  /*2d00*/  FADD.FTZ R21, R3, R44 ;  /* 0x0000002c03157221 */ /* 0x001fe20000010000 */
[----:B---3--:R-:W-:-:S04]  /*2d10*/  FADD.FTZ R23, R5, R46 ;  /* 0x0000002e05177221 */ /* 0x008fc80000010000 */
        /* <DEDUP_REMOVED lines=29> */
[----:B------:R-:W-:Y:S04]  /*2ef0*/  STS.128 [R0], R16 ;  /* 0x0000001000007388 */ /* 0x000fe80000000c00 */
[----:B------:R0:W-:Y:S04]  /*2f00*/  STS.128 [R0+0x10], R12 ;  /* 0x0000100c00007388 */ /* 0x0001e80000000c00 */
[----:B------:R3:W-:Y:S01]  /*2f10*/  STS.128 [R0+0x400], R8 ;  /* 0x0004000800007388 */ /* 0x0007e20000000c00 */
        /* <DEDUP_REMOVED lines=61> */
.L_x_1635:
        /* <DEDUP_REMOVED lines=8> */
.L_x_1638:
[----:B------:R-:W-:Y:S05]  /*3370*/  BSYNC B2 ;  /* 0x0000000000027941 */ /* 0x000fea0003800000 */
.L_x_1637:
        /* <DEDUP_REMOVED lines=8> */
.L_x_1639:
[----:B------:R-:W-:Y:S01]  /*3400*/  FADD.FTZ R52, R127, R52 ;  /* 0x000000347f347221 */ /* 0x000fe20000010000 */
[----:B------:R-:W-:-:S04]  /*3410*/  HFMA2.MMA R135, -RZ, RZ, 0, 1.1920928955078125e-07 ;  /* 0x00000002ff877435 */ /* 0x000fc800000001ff */
[----:B------:R-:W-:Y:S02]  /*3420*/  MOV R146, R52 ;  /* 0x0000003400927202 */ /* 0x000fe40000000f00 */
[----:B------:R-:W-:-:S07]  /*3430*/  MOV R54, R144 ;  /* 0x0000009000367202 */ /* 0x000fce0000000f00 */
[----:B------:R-:W-:Y:S05]  /*3440*/  WARPSYNC.COLLECTIVE R133, `(.L_x_1640) ;  /* 0x0000000085087348 */ /* 0x000fea0003c00000 */
[----:B------:R0:W1:Y:S02]  /*3450*/  SHFL.BFLY P3, R144, R146, R135, R148 ;  /* 0x0c00008792907389 */ /* 0x0000640000060094 */
[----:B01----:R-:W-:Y:S01]  /*3460*/  ENDCOLLECTIVE ;  /* 0x000000000000791b */ /* 0x003fe20003800000 */
.L_x_1640:
[----:B------:R-:W-:-:S05]  /*3470*/  FADD.FTZ R54, R53, R54 ;  /* 0x0000003635367221 */ /* 0x000fca0000010000 */
[----:B------:R-:W-:Y:S02]  /*3480*/  MOV R146, R54 ;  /* 0x0000003600927202 */ /* 0x000fe40000000f00 */
[----:B------:R-:W-:-:S07]  /*3490*/  MOV R55, R144 ;  /* 0x0000009000377202 */ /* 0x000fce0000000f00 */
[----:B------:R-:W-:Y:S05]  /*34a0*/  WARPSYNC.COLLECTIVE R133, `(.L_x_1641) ;  /* 0x0000000085087348 */ /* 0x000fea0003c00000 */
[----:B------:R0:W1:Y:S02]  /*34b0*/  SHFL.BFLY P3, R144, R146, R135, R148 ;  /* 0x0c00008792907389 */ /* 0x0000640000060094 */
[----:B01----:R-:W-:Y:S01]  /*34c0*/  ENDCOLLECTIVE ;  /* 0x000000000000791b */ /* 0x003fe20003800000 */
.L_x_1641:
[----:B------:R-:W-:Y:S01]  /*34d0*/  FADD.FTZ R55, R52, R55 ;  /* 0x0000003734377221 */ /* 0x000fe20000010000 */
[----:B------:R-:W-:-:S04]  /*34e0*/  HFMA2.MMA R135, -RZ, RZ, 0, 2.384185791015625e-07 ;  /* 0x00000004ff877435 */ /* 0x000fc800000001ff */
[----:B------:R-:W-:Y:S02]  /*34f0*/  MOV R146, R55 ;  /* 0x0000003700927202 */ /* 0x000fe40000000f00 */
[----:B------:R-:W-:-:S07]  /*3500*/  MOV R57, R144 ;  /* 0x0000009000397202 */ /* 0x000fce0000000f00 */
[----:B------:R-:W-:Y:S05]  /*3510*/  WARPSYNC.COLLECTIVE R133, `(.L_x_1642) ;  /* 0x0000000085087348 */ /* 0x000fea0003c00000 */
[----:B------:R0:W1:Y:S02]  /*3520*/  SHFL.BFLY P3, R144, R146, R135, R148 ;  /* 0x0c00008792907389 */ /* 0x0000640000060094 */
[----:B01----:R-:W-:Y:S01]  /*3530*/  ENDCOLLECTIVE ;  /* 0x000000000000791b */ /* 0x003fe20003800000 */
.L_x_1642:
[----:B------:R-:W-:-:S05]  /*3540*/  FADD.FTZ R57, R54, R57 ;  /* 0x0000003936397221 */ /* 0x000fca0000010000 */
[----:B------:R-:W-:Y:S02]  /*3550*/  MOV R146, R57 ;  /* 0x0000003900927202 */ /* 0x000fe40000000f00 */
[----:B------:R-:W-:-:S07]  /*3560*/  MOV R56, R144 ;  /* 0x0000009000387202 */ /* 0x000fce0000000f00 */
[----:B------:R-:W-:Y:S05]  /*3570*/  WARPSYNC.COLLECTIVE R133, `(.L_x_1643) ;  /* 0x0000000085087348 */ /* 0x000fea0003c00000 */
[----:B------:R0:W1:Y:S02]  /*3580*/  SHFL.BFLY P3, R144, R146, R135, R148 ;  /* 0x0c00008792907389 */ /* 0x0000640000060094 */
[----:B01----:R-:W-:Y:S01]  /*3590*/  ENDCOLLECTIVE ;  /* 0x000000000000791b */ /* 0x003fe20003800000 */
.L_x_1643:
[----:B------:R-:W-:Y:S01]  /*35a0*/  FADD.FTZ R56, R55, R56 ;  /* 0x0000003837387221 */ /* 0x000fe20000010000 */
[----:B------:R-:W-:-:S04]  /*35b0*/  HFMA2.MMA R135, -RZ, RZ, 0, 4.76837158203125e-07 ;  /* 0x00000008ff877435 */ /* 0x000fc800000001ff */
[----:B------:R-:W-:Y:S02]  /*35c0*/  MOV R146, R56 ;  /* 0x0000003800927202 */ /* 0x000fe40000000f00 */
[----:B------:R-:W-:-:S07]  /*35d0*/  MOV R132, R144 ;  /* 0x0000009000847202 */ /* 0x000fce0000000f00 */
[----:B------:R-:W-:Y:S05]  /*35e0*/  WARPSYNC.COLLECTIVE R133, `(.L_x_1644) ;  /* 0x0000000085087348 */ /* 0x000fea0003c00000 */
[----:B------:R0:W1:Y:S02]  /*35f0*/  SHFL.BFLY P3, R144, R146, R135, R148 ;  /* 0x0c00008792907389 */ /* 0x0000640000060094 */
[----:B01----:R-:W-:Y:S01]  /*3600*/  ENDCOLLECTIVE ;  /* 0x000000000000791b */ /* 0x003fe20003800000 */
.L_x_1644:
[----:B------:R-:W-:-:S05]  /*3610*/  FADD.FTZ R132, R57, R132 ;  /* 0x0000008439847221 */ /* 0x000fca0000010000 */
[----:B------:R-:W-:Y:S02]  /*3620*/  MOV R146, R132 ;  /* 0x0000008400927202 */ /* 0x000fe40000000f00 */
[----:B------:R-:W-:-:S07]  /*3630*/  MOV R53, R144 ;  /* 0x0000009000357202 */ /* 0x000fce0000000f00 */
[----:B------:R-:W-:Y:S05]  /*3640*/  WARPSYNC.COLLECTIVE R133, `(.L_x_1645) ;  /* 0x0000000085087348 */ /* 0x000fea0003c00000 */
[----:B------:R0:W1:Y:S02]  /*3650*/  SHFL.BFLY P3, R144, R146, R135, R148 ;  /* 0x0c00008792907389 */ /* 0x0000640000060094 */
[----:B01----:R-:W-:Y:S01]  /*3660*/  ENDCOLLECTIVE ;  /* 0x000000000000791b */ /* 0x003fe20003800000 */
.L_x_1645:
[----:B------:R-:W-:Y:S01]  /*3670*/  FADD.FTZ R131, R56, R53 ;  /* 0x0000003538837221 */ /* 0x000fe20000010000 */
[----:B------:R-:W-:-:S04]  /*3680*/  HFMA2.MMA R135, -RZ, RZ, 0, 9.5367431640625e-07 ;  /* 0x00000010ff877435 */ /* 0x000fc800000001ff */
[----:B------:R-:W-:Y:S02]  /*3690*/  MOV R146, R131 ;  /* 0x0000008300927202 */ /* 0x000fe40000000f00 */
[----:B------:R-:W-:-:S07]  /*36a0*/  MOV R127, R144 ;  /* 0x00000090007f7202 */ /* 0x000fce0000000f00 */
[----:B------:R-:W-:Y:S05]  /*36b0*/  WARPSYNC.COLLECTIVE R133, `(.L_x_1646) ;  /* 0x0000000085087348 */ /* 0x000fea0003c00000 */
[----:B------:R0:W1:Y:S02]  /*36c0*/  SHFL.BFLY P3, R144, R146, R135, R148 ;  /* 0x0c00008792907389 */ /* 0x0000640000060094 */
[----:B01----:R-:W-:Y:S01]  /*36d0*/  ENDCOLLECTIVE ;  /* 0x000000000000791b */ /* 0x003fe20003800000 */
.L_x_1646:
[----:B------:R-:W-:-:S05]  /*36e0*/  FADD.FTZ R127, R132, R127 ;  /* 0x0000007f847f7221 */ /* 0x000fca0000010000 */
[----:B------:R-:W-:Y:S02]  /*36f0*/  MOV R146, R127 ;  /* 0x0000007f00927202 */ /* 0x000fe40000000f00 */
[----:B------:R-:W-:-:S07]  /*3700*/  MOV R142, R144 ;  /* 0x00000090008e7202 */ /* 0x000fce0000000f00 */
[----:B------:R-:W-:Y:S05]  /*3710*/  WARPSYNC.COLLECTIVE R133, `(.L_x_1647) ;  /* 0x0000000085087348 */ /* 0x000fea0003c00000 */
[----:B------:R0:W1:Y:S02]  /*3720*/  SHFL.BFLY P3, R144, R146, R135, R148 ;  /* 0x0c00008792907389 */ /* 0x0000640000060094 */
[----:B01----:R-:W-:Y:S01]  /*3730*/  ENDCOLLECTIVE ;  /* 0x000000000000791b */ /* 0x003fe20003800000 */
.L_x_1647:
[----:B------:R-:W-:Y:S05]  /*3740*/  BRA `(.L_x_1648) ;  /* 0xffffffd800f87947 */ /* 0x000fea000383ffff */
.L_x_1649:
        /* <DEDUP_REMOVED lines=11> */
.L_x_9107:


//--------------------- .text._ZN10layer_norm22ln_bwd_finalize_kernelINS_22Kernel_traits_finalizeILj512E6__halfS2_S2_S2_fjLb1ELj1024ELj4ENS_18Kernel_traits_baseILj512ES2_S2_S2_S2_fjLj1024EEEEELb1ELb0EEEvNS_9BwdParamsE --------------------------
	.section	.text._ZN10layer_norm22ln_bwd_finalize_kernelINS_22Kernel_traits_finalizeILj512E6__halfS2_S2_S2_fjLb1ELj1024ELj4ENS_18Kernel_traits_baseILj512ES2_S2_S2_S2_fjLj1024EEEEELb1ELb0EEEvNS_9BwdParamsE,"ax",@progbits
	.align	128
        .global         _ZN10layer_norm22ln_bwd_finalize_kernelINS_22Kernel_traits_finalizeILj512E6__halfS2_S2_S2_fjLb1ELj1024ELj4ENS_18Kernel_traits_baseILj512ES2_S2_S2_S2_fjLj1024EEEEELb1ELb0EEEvNS_9BwdParamsE
        .type           _ZN10layer_norm22ln_bwd_finalize_kernelINS_22Kernel_traits_finalizeILj512E6__halfS2_S2_S2_fjLb1ELj1024ELj4ENS_18Kernel_traits_baseILj512ES2_S2_S2_S2_fjLj1024EEEEELb1ELb0EEEvNS_9BwdParamsE,@function
        .size           _ZN10layer_norm22ln_bwd_finalize_kernelINS_22Kernel_traits_finalizeILj512E6__halfS2_S2_S2_fjLb1ELj1024ELj4ENS_18Kernel_traits_baseILj512ES2_S2_S2_S2_fjLj1024EEEEELb1ELb0EEEvNS_9BwdParamsE,(.L_x_9108 - _ZN10layer_norm22ln_bwd_finalize_kernelINS_22Kernel_traits_finalizeILj512E6__halfS2_S2_S2_fjLb1ELj1024ELj4ENS_18Kernel_traits_baseILj512ES2_S2_S2_S2_fjLj1024EEEEELb1ELb0EEEvNS_9BwdParamsE)
        .other          _ZN10layer_norm22ln_bwd_finalize_kernelINS_22Kernel_traits_finalizeILj512E6__halfS2_S2_S2_fjLb1ELj1024ELj4ENS_18Kernel_traits_baseILj512ES2_S2_S2_S2_fjLj1024EEEEELb1ELb0EEEvNS_9BwdParamsE,@"STO_CUDA_ENTRY STV_DEFAULT"
_ZN10layer_norm22ln_bwd_finalize_kernelINS_22Kernel_traits_finalizeILj512E6__halfS2_S2_S2_fjLb1ELj1024ELj4ENS_18Kernel_traits_baseILj512ES2_S2_S2_S2_fjLj1024EEEEELb1ELb0EEEvNS_9BwdParamsE:
.text._ZN10layer_norm22ln_bwd_finalize_kernelINS_22Kernel_traits_finalizeILj512E6__halfS2_S2_S2_fjLb1ELj1024ELj4ENS_18Kernel_traits_baseILj512ES2_S2_S2_S2_fjLj1024EEEEELb1ELb0EEEvNS_9BwdParamsE:
        /* <DEDUP_REMOVED lines=24> */
.L_x_1662:
        /* <DEDUP_REMOVED lines=36> */
.L_x_1654:
        /* <DEDUP_REMOVED lines=49> */
.L_x_1653:
[----:B------:R-:W-:Y:S05]  /*06d0*/  BSYNC B1 ;  /* 0x0000000000017941 */ /* 0x000fea0003800000 */
.L_x_1652:
        /* <DEDUP_REMOVED lines=31> */
.L_x_1656:
[----:B------:R-:W-:Y:S05]  /*08d0*/  BSYNC B1 ;  /* 0x0000000000017941 */ /* 0x000fea0003800000 */
.L_x_1655:
        /* <DEDUP_REMOVED lines=16> */
.L_x_1657:
[----:B------:R-:W-:Y:S05]  /*09e0*/  BSYNC B1 ;  /* 0x0000000000017941 */ /* 0x000fea0003800000 */
.L_x_1651:
[----:B------:R-:W-:Y:S05]  /*09f0*/  BSYNC B0 ;  /* 0x0000000000007941 */ /* 0x000fea0003800000 */
.L_x_1650:
        /* <DEDUP_REMOVED lines=40> */
.L_x_1678:
        /* <DEDUP_REMOVED lines=8> */
.L_x_1658:
        /* <DEDUP_REMOVED lines=17> */
[----:B0-----:R-:W-:Y:S02]  /*0e10*/  F2FP.F16.F32.PACK_AB R21, R21, R20 ;  /* 0x000000141515723e */ /* 0x001fe400000000ff */
[----:B----4-:R-:W-:-:S03]  /*0e20*/  F2FP.F16.F32.PACK_AB R13, R13, R12 ;  /* 0x0000000c0d0d723e */ /* 0x010fc600000000ff */
[----:B------:R3:W-:Y:S01]  /*0e30*/  STG.E desc[UR6][R14.64], R21 ;  /* 0x000000150e007986 */ /* 0x0007e2000c101906 */
[----:B-----5:R-:W-:-:S03]  /*0e40*/  F2FP.F16.F32.PACK_AB R17, R17, R16 ;  /* 0x000000101111723e */ /* 0x020fc600000000ff */
[----:B------:R3:W-:Y:S04]  /*0e50*/  STG.E desc[UR6][R10.64], R13 ;  /* 0x0000000d0a007986 */ /* 0x0007e8000c101906 */
[----:B------:R3:W-:Y:S02]  /*0e60*/  STG.E desc[UR6][R8.64], R17 ;  /* 0x0000001108007986 */ /* 0x0007e4000c101906 */
.L_x_1661:
[----:B------:R-:W-:Y:S05]  /*0e70*/  BSYNC B0 ;  /* 0x0000000000007941 */ /* 0x000fea0003800000 */
.L_x_1660:
[C---:B------:R-:W-:Y:S01]  /*0e80*/  ISETP.GT.U32.AND P1, PT, R4.reuse, -0x201, PT ;  /* 0xfffffdff0400780c */ /* 0x040fe20003f24070 */
[----:B------:R-:W-:Y:S01]  /*0e90*/  VIADD R4, R4, 0x200 ;  /* 0x0000020004047836 */ /* 0x000fe20000000000 */
[----:B------:R-:W-:-:S11]  /*0ea0*/  IADD3 R5, R5, 0x100, RZ ;  /* 0x0000010005057810 */ /* 0x000fd60007ffe0ff */
[----:B------:R-:W-:Y:S05]  /*0eb0*/  @P1 BRA `(.L_x_1662) ;  /* 0xfffffff000b01947 */ /* 0x000fea000383ffff */
[----:B------:R-:W-:Y:S05]  /*0ec0*/  EXIT ;  /* 0x000000000000794d */ /* 0x000fea0003800000 */
.L_x_1659:
[----:B0-----:R-:W-:Y:S01]  /*0ed0*/  HFMA2.MMA R24, -RZ, RZ, 0, 5.9604644775390625e-08 ;  /* 0x00000001ff187435 */ /* 0x001fe200000001ff */
[----:B----4-:R-:W-:Y:S02]  /*0ee0*/  MOV R23, R10 ;  /* 0x0000000a00177202 */ /* 0x010fe40000000f00 */
[----:B------:R-:W-:Y:S02]  /*0ef0*/  MOV R25, 0x1f ;  /* 0x0000001f00197802 */ /* 0x000fe40000000f00 */
[----:B------:R-:W-:-:S07]  /*0f00*/  MOV R20, 0xffffffff ;  /* 0xffffffff00147802 */ /* 0x000fce0000000f00 */
[----:B-123--:R-:W-:Y:S05]  /*0f10*/  WARPSYNC.COLLECTIVE R20, `(.L_x_1663) ;  /* 0x0000000014087348 */ /* 0x00efea0003c00000 */
[----:B------:R0:W4:Y:S02]  /*0f20*/  SHFL.BFLY P2, R22, R23, R24, R25 ;  /* 0x0c00001817167389 */ /* 0x0001240000040019 */
[----:B01234-:R-:W-:Y:S01]  /*0f30*/  ENDCOLLECTIVE ;  /* 0x000000000000791b */ /* 0x01ffe20003800000 */
.L_x_1663:
[----:B------:R-:W-:Y:S01]  /*0f40*/  HFMA2.MMA R24, -RZ, RZ, 0, 1.1920928955078125e-07 ;  /* 0x00000002ff187435 */ /* 0x000fe200000001ff */
[----:B------:R-:W-:-:S05]  /*0f50*/  MOV R11, R22 ;  /* 0x00000016000b7202 */ /* 0x000fca0000000f00 */
[----:B------:R-:W-:-:S04]  /*0f60*/  FADD.FTZ R11, R10, R11 ;  /* 0x0000000b0a0b7221 */ /* 0x000fc80000010000 */
[----:B------:R-:W-:-:S07]  /*0f70*/  IMAD.MOV.U32 R23, RZ, RZ, R11 ;  /* 0x000000ffff177224 */ /* 0x000fce00078e000b */
[----:B------:R-:W-:Y:S05]  /*0f80*/  WARPSYNC.COLLECTIVE R20, `(.L_x_1664) ;  /* 0x0000000014087348 */ /* 0x000fea0003c00000 */
[----:B------:R0:W1:Y:S02]  /*0f90*/  SHFL.BFLY P2, R22, R23, R24, R25 ;  /* 0x0c00001817167389 */ /* 0x0000640000040019 */
[----:B01----:R-:W-:Y:S01]  /*0fa0*/  ENDCOLLECTIVE ;  /* 0x000000000000791b */ /* 0x003fe20003800000 */
.L_x_1664:
[----:B------:R-:W-:Y:S01]  /*0fb0*/  HFMA2.MMA R24, -RZ, RZ, 0, 2.384185791015625e-07 ;  /* 0x00000004ff187435 */ /* 0x000fe200000001ff */
[----:B------:R-:W-:-:S05]  /*0fc0*/  MOV R14, R22 ;  /* 0x00000016000e7202 */ /* 0x000fca0000000f00 */
[----:B------:R-:W-:-:S05]  /*0fd0*/  FADD.FTZ R14, R11, R14 ;  /* 0x0000000e0b0e7221 */ /* 0x000fca0000010000 */
[----:B------:R-:W-:-:S07]  /*0fe0*/  MOV R23, R14 ;  /* 0x0000000e00177202 */ /* 0x000fce0000000f00 */
[----:B------:R-:W-:Y:S05]  /*0ff0*/  WARPSYNC.COLLECTIVE R20, `(.L_x_1665) ;  /* 0x0000000014087348 */ /* 0x000fea0003c00000 */
[----:B------:R0:W1:Y:S02]  /*1000*/  SHFL.BFLY P2, R22, R23, R24, R25 ;  /* 0x0c00001817167389 */ /* 0x0000640000040019 */
[----:B01----:R-:W-:Y:S01]  /*1010*/  ENDCOLLECTIVE ;  /* 0x000000000000791b */ /* 0x003fe20003800000 */
.L_x_1665:
[----:B------:R-:W-:Y:S01]  /*1020*/  IMAD.MOV.U32 R24, RZ, RZ, 0x8 ;  /* 0x00000008ff187424 */ /* 0x000fe200078e00ff */
[----:B------:R-:W-:-:S05]  /*1030*/  MOV R13, R22 ;  /* 0x00000016000d7202 */ /* 0x000fca0000000f00 */
[----:B------:R-:W-:-:S05]  /*1040*/  FADD.FTZ R13, R14, R13 ;  /* 0x0000000d0e0d7221 */ /* 0x000fca0000010000 */
[----:B------:R-:W-:-:S07]  /*1050*/  MOV R23, R13 ;  /* 0x0000000d00177202 */ /* 0x000fce0000000f00 */
[----:B------:R-:W-:Y:S05]  /*1060*/  WARPSYNC.COLLECTIVE R20, `(.L_x_1666) ;  /* 0x0000000014087348 */ /* 0x000fea0003c00000 */
[----:B------:R0:W1:Y:S02]  /*1070*/  SHFL.BFLY P2, R22, R23, R24, R25 ;  /* 0x0c00001817167389 */ /* 0x0000640000040019 */
[----:B01----:R-:W-:Y:S01]  /*1080*/  ENDCOLLECTIVE ;  /* 0x000000000000791b */ /* 0x003fe20003800000 */
.L_x_1666:
[----:B------:R-:W-:Y:S01]  /*1090*/  HFMA2.MMA R24, -RZ, RZ, 0, 9.5367431640625e-07 ;  /* 0x00000010ff187435 */ /* 0x000fe200000001ff */
[----:B------:R-:W-:-:S05]  /*10a0*/  MOV R10, R22 ;  /* 0x00000016000a7202 */ /* 0x000fca0000000f00 */
[----:B------:R-:W-:-:S05]  /*10b0*/  FADD.FTZ R11, R13, R10 ;  /* 0x0000000a0d0b7221 */ /* 0x000fca0000010000 */
[----:B------:R-:W-:-:S07]  /*10c0*/  MOV R23, R11 ;  /* 0x0000000b00177202 */ /* 0x000fce0000000f00 */
[----:B------:R-:W-:Y:S05]  /*10d0*/  WARPSYNC.COLLECTIVE R20, `(.L_x_1667) ;  /* 0x0000000014087348 */ /* 0x000fea0003c00000 */
[----:B------:R0:W1:Y:S02]  /*10e0*/  SHFL.BFLY P2, R22, R23, R24, R25 ;  /* 0x0c00001817167389 */ /* 0x0000640000040019 */
[----:B01----:R-:W-:Y:S01]  /*10f0*/  ENDCOLLECTIVE ;  /* 0x000000000000791b */ /* 0x003fe20003800000 */
.L_x_1667:
[----:B------:R-:W-:Y:S01]  /*1100*/  HFMA2.MMA R24, -RZ, RZ, 0, 5.9604644775390625e-08 ;  /* 0x00000001ff187435 */ /* 0x000fe200000001ff */
[----:B------:R-:W-:Y:S02]  /*1110*/  MOV R23, R12 ;  /* 0x0000000c00177202 */ /* 0x000fe40000000f00 */
[----:B------:R-:W-:-:S08]  /*1120*/  MOV R10, R22 ;  /* 0x00000016000a7202 */ /* 0x000fd00000000f00 */
[----:B------:R-:W-:Y:S05]  /*1130*/  WARPSYNC.COLLECTIVE R20, `(.L_x_1668) ;  /* 0x0000000014087348 */ /* 0x000fea0003c00000 */
[----:B------:R0:W1:Y:S02]  /*1140*/  SHFL.BFLY P2, R22, R23, R24, R25 ;  /* 0x0c00001817167389 */ /* 0x0000640000040019 */
[----:B01----:R-:W-:Y:S01]  /*1150*/  ENDCOLLECTIVE ;  /* 0x000000000000791b */ /* 0x003fe20003800000 */
.L_x_1668:
[----:B------:R-:W-:Y:S01]  /*1160*/  HFMA2.MMA R24, -RZ, RZ, 0, 1.1920928955078125e-07 ;  /* 0x00000002ff187435 */ /* 0x000fe200000001ff */
[----:B------:R-:W-:-:S04]  /*1170*/  IMAD.MOV.U32 R13, RZ, RZ, R22 ;  /* 0x000000ffff0d7224 */ /* 0x000fc800078e0016 */
[----:B------:R-:W-:-:S05]  /*1180*/  FADD.FTZ R15, R12, R13 ;  /* 0x0000000d0c0f7221 */ /* 0x000fca0000010000 */
[----:B------:R-:W-:-:S07]  /*1190*/  MOV R23, R15 ;  /* 0x0000000f00177202 */ /* 0x000fce0000000f00 */
[----:B------:R-:W-:Y:S05]  /*11a0*/  WARPSYNC.COLLECTIVE R20, `(.L_x_1669) ;  /* 0x0000000014087348 */ /* 0x000fea0003c00000 */
[----:B------:R0:W1:Y:S02]  /*11b0*/  SHFL.BFLY P2, R22, R23, R24, R25 ;  /* 0x0c00001817167389 */ /* 0x0000640000040019 */
[----:B01----:R-:W-:Y:S01]  /*11c0*/  ENDCOLLECTIVE ;  /* 0x000000000000791b */ /* 0x003fe20003800000 */
.L_x_1669:
[----:B------:R-:W-:Y:S01]  /*11d0*/  HFMA2.MMA R24, -RZ, RZ, 0, 2.384185791015625e-07 ;  /* 0x00000004ff187435 */ /* 0x000fe200000001ff */
[----:B------:R-:W-:-:S05]  /*11e0*/  MOV R16, R22 ;  /* 0x0000001600107202 */ /* 0x000fca0000000f00 */
[----:B------:R-:W-:-:S05]  /*11f0*/  FADD.FTZ R16, R15, R16 ;  /* 0x000000100f107221 */ /* 0x000fca0000010000 */
[----:B------:R-:W-:-:S07]  /*1200*/  MOV R23, R16 ;  /* 0x0000001000177202 */ /* 0x000fce0000000f00 */
[----:B------:R-:W-:Y:S05]  /*1210*/  WARPSYNC.COLLECTIVE R20, `(.L_x_1670) ;  /* 0x0000000014087348 */ /* 0x000fea0003c00000 */
[----:B------:R0:W1:Y:S02]  /*1220*/  SHFL.BFLY P2, R22, R23, R24, R25 ;  /* 0x0c00001817167389 */ /* 0x0000640000040019 */
[----:B01----:R-:W-:Y:S01]  /*1230*/  ENDCOLLECTIVE ;  /* 0x000000000000791b */ /* 0x003fe20003800000 */
.L_x_1670:
[----:B------:R-:W-:Y:S01]  /*1240*/  HFMA2.MMA R24, -RZ, RZ, 0, 4.76837158203125e-07 ;  /* 0x00000008ff187435 */ /* 0x000fe200000001ff */
[----:B------:R-:W-:-:S05]  /*1250*/  MOV R17, R22 ;  /* 0x0000001600117202 */ /* 0x000fca0000000f00 */
[----:B------:R-:W-:-:S04]  /*1260*/  FADD.FTZ R17, R16, R17 ;  /* 0x0000001110117221 */ /* 0x000fc80000010000 */
[----:B------:R-:W-:-:S07]  /*1270*/  IMAD.MOV.U32 R23, RZ, RZ, R17 ;  /* 0x000000ffff177224 */ /* 0x000fce00078e0011 */
[----:B------:R-:W-:Y:S05]  /*1280*/  WARPSYNC.COLLECTIVE R20, `(.L_x_1671) ;  /* 0x0000000014087348 */ /* 0x000fea0003c00000 */
[----:B------:R0:W1:Y:S02]  /*1290*/  SHFL.BFLY P2, R22, R23, R24, R25 ;  /* 0x0c00001817167389 */ /* 0x0000640000040019 */
[----:B01----:R-:W-:Y:S01]  /*12a0*/  ENDCOLLECTIVE ;  /* 0x000000000000791b */ /* 0x003fe20003800000 */
.L_x_1671:
[----:B------:R-:W-:Y:S01]  /*12b0*/  HFMA2.MMA R24, -RZ, RZ, 0, 9.5367431640625e-07 ;  /* 0x00000010ff187435 */ /* 0x000fe200000001ff */
[----:B------:R-:W-:-:S05]  /*12c0*/  MOV R12, R22 ;  /* 0x00000016000c7202 */ /* 0x000fca0000000f00 */
[----:B------:R-:W-:-:S05]  /*12d0*/  FADD.FTZ R12, R17, R12 ;  /* 0x0000000c110c7221 */ /* 0x000fca0000010000 */
[----:B------:R-:W-:-:S07]  /*12e0*/  MOV R23, R12 ;  /* 0x0000000c00177202 */ /* 0x000fce0000000f00 */
[----:B------:R-:W-:Y:S05]  /*12f0*/  WARPSYNC.COLLECTIVE R20, `(.L_x_1672) ;  /* 0x0000000014087348 */ /* 0x000fea0003c00000 */
[----:B------:R0:W1:Y:S02]  /*1300*/  SHFL.BFLY P2, R22, R23, R24, R25 ;  /* 0x0c00001817167389 */ /* 0x0000640000040019 */
[----:B01----:R-:W-:Y:S01]  /*1310*/  ENDCOLLECTIVE ;  /* 0x000000000000791b */ /* 0x003fe20003800000 */
.L_x_1672:
[----:B------:R-:W-:Y:S01]  /*1320*/  MOV R23, R8 ;  /* 0x0000000800177202 */ /* 0x000fe20000000f00 */
[----:B------:R-:W-:Y:S01]  /*1330*/  IMAD.MOV.U32 R24, RZ, RZ, 0x1 ;  /* 0x00000001ff187424 */ /* 0x000fe200078e00ff */
[----:B------:R-:W-:-:S07]  /*1340*/  MOV R15, R22 ;  /* 0x00000016000f7202 */ /* 0x000fce0000000f00 */
[----:B------:R-:W-:Y:S05]  /*1350*/  WARPSYNC.COLLECTIVE R20, `(.L_x_1673) ;  /* 0x0000000014087348 */ /* 0x000fea0003c00000 */
[----:B------:R0:W1:Y:S02]  /*1360*/  SHFL.BFLY P2, R22, R23, R24, R25 ;  /* 0x0c00001817167389 */ /* 0x0000640000040019 */
[----:B01----:R-:W-:Y:S01]  /*1370*/  ENDCOLLECTIVE ;  /* 0x000000000000791b */ /* 0x003fe20003800000 */
.L_x_1673:
[----:B------:R-:W-:Y:S01]  /*1380*/  HFMA2.MMA R24, -RZ, RZ, 0, 1.1920928955078125e-07 ;  /* 0x00000002ff187435 */ /* 0x000fe200000001ff */
[----:B------:R-:W-:-:S05]  /*1390*/  MOV R17, R22 ;  /* 0x0000001600117202 */ /* 0x000fca0000000f00 */
[----:B------:R-:W-:-:S05]  /*13a0*/  FADD.FTZ R18, R8, R17 ;  /* 0x0000001108127221 */ /* 0x000fca0000010000 */
[----:B------:R-:W-:-:S07]  /*13b0*/  MOV R23, R18 ;  /* 0x0000001200177202 */ /* 0x000fce0000000f00 */
[----:B------:R-:W-:Y:S05]  /*13c0*/  WARPSYNC.COLLECTIVE R20, `(.L_x_1674) ;  /* 0x0000000014087348 */ /* 0x000fea0003c00000 */
[----:B------:R0:W1:Y:S02]  /*13d0*/  SHFL.BFLY P2, R22, R23, R24, R25 ;  /* 0x0c00001817167389 */ /* 0x0000640000040019 */
[----:B01----:R-:W-:Y:S01]  /*13e0*/  ENDCOLLECTIVE ;  /* 0x000000000000791b */ /* 0x003fe20003800000 */
.L_x_1674:
[----:B------:R-:W-:Y:S01]  /*13f0*/  HFMA2.MMA R24, -RZ, RZ, 0, 2.384185791015625e-07 ;  /* 0x00000004ff187435 */ /* 0x000fe200000001ff */
[----:B------:R-:W-:-:S05]  /*1400*/  MOV R13, R22 ;  /* 0x00000016000d7202 */ /* 0x000fca0000000f00 */
[----:B------:R-:W-:-:S05]  /*1410*/  FADD.FTZ R19, R18, R13 ;  /* 0x0000000d12137221 */ /* 0x000fca0000010000 */
[----:B------:R-:W-:-:S07]  /*1420*/  MOV R23, R19 ;  /* 0x0000001300177202 */ /* 0x000fce0000000f00 */
[----:B------:R-:W-:Y:S05]  /*1430*/  WARPSYNC.COLLECTIVE R20, `(.L_x_1675) ;  /* 0x0000000014087348 */ /* 0x000fea0003c00000 */
[----:B------:R0:W1:Y:S02]  /*1440*/  SHFL.BFLY P2, R22, R23, R24, R25 ;  /* 0x0c00001817167389 */ /* 0x0000640000040019 */
[----:B01----:R-:W-:Y:S01]  /*1450*/  ENDCOLLECTIVE ;  /* 0x000000000000791b */ /* 0x003fe20003800000 */
.L_x_1675:
[----:B------:R-:W-:Y:S01]  /*1460*/  HFMA2.MMA R24, -RZ, RZ, 0, 4.76837158203125e-07 ;  /* 0x00000008ff187435 */ /* 0x000fe200000001ff */
[----:B------:R-:W-:-:S04]  /*1470*/  IMAD.MOV.U32 R8, RZ, RZ, R22 ;  /* 0x000000ffff087224 */ /* 0x000fc800078e0016 */
[----:B------:R-:W-:-:S05]  /*1480*/  FADD.FTZ R8, R19, R8 ;  /* 0x0000000813087221 */ /* 0x000fca0000010000 */
[----:B------:R-:W-:-:S07]  /*1490*/  MOV R23, R8 ;  /* 0x0000000800177202 */ /* 0x000fce0000000f00 */
[----:B------:R-:W-:Y:S05]  /*14a0*/  WARPSYNC.COLLECTIVE R20, `(.L_x_1676) ;  /* 0x0000000014087348 */ /* 0x000fea0003c00000 */
[----:B------:R0:W1:Y:S02]  /*14b0*/  SHFL.BFLY P2, R22, R23, R24, R25 ;  /* 0x0c00001817167389 */ /* 0x0000640000040019 */
[----:B01----:R-:W-:Y:S01]  /*14c0*/  ENDCOLLECTIVE ;  /* 0x000000000000791b */ /* 0x003fe20003800000 */
.L_x_1676:
[----:B------:R-:W-:Y:S01]  /*14d0*/  HFMA2.MMA R24, -RZ, RZ, 0, 9.5367431640625e-07 ;  /* 0x00000010ff187435 */ /* 0x000fe200000001ff */
[----:B------:R-:W-:-:S05]  /*14e0*/  MOV R21, R22 ;  /* 0x0000001600157202 */ /* 0x000fca0000000f00 */
[----:B------:R-:W-:-:S05]  /*14f0*/  FADD.FTZ R21, R8, R21 ;  /* 0x0000001508157221 */ /* 0x000fca0000010000 */
[----:B------:R-:W-:-:S07]  /*1500*/  MOV R23, R21 ;  /* 0x0000001500177202 */ /* 0x000fce0000000f00 */
[----:B------:R-:W-:Y:S05]  /*1510*/  WARPSYNC.COLLECTIVE R20, `(.L_x_1677) ;  /* 0x0000000014087348 */ /* 0x000fea0003c00000 */
[----:B------:R0:W1:Y:S02]  /*1520*/  SHFL.BFLY P2, R22, R23, R24, R25 ;  /* 0x0c00001817167389 */ /* 0x0000640000040019 */
[----:B01----:R-:W-:Y:S01]  /*1530*/  ENDCOLLECTIVE ;  /* 0x000000000000791b */ /* 0x003fe20003800000 */
.L_x_1677:
[----:B------:R-:W-:Y:S01]  /*1540*/  MOV R14, R22 ;  /* 0x00000016000e7202 */ /* 0x000fe20000000f00 */
[----:B------:R-:W-:Y:S06]  /*1550*/  BRA `(.L_x_1678) ;  /* 0xfffffff400c87947 */ /* 0x000fec000383ffff */
.L_x_1679:
        /* <DEDUP_REMOVED lines=10> */
.L_x_9108:


//--------------------- .text._ZN10layer_norm13ln_bwd_kernelINS_13Kernel_traitsI6__halfS2_S2_S2_fjLj512ELj1ELj4ELj1ELj16ENS_18Kernel_traits_baseILj512ES2_S2_S2_S2_fjLj128EEEEELb1ELb1ELb1ELb0EEEvNS_9BwdParamsE --------------------------
	.section	.text._ZN10layer_norm13ln_bwd_kernelINS_13Kernel_traitsI6__halfS2_S2_S2_fjLj512ELj1ELj4ELj1ELj16ENS_18Kernel_traits_baseILj512ES2_S2_S2_S2_fjLj128EEEEELb1ELb1ELb1ELb0EEEvNS_9BwdParamsE,"ax",@progbits
	.align	128
        .global         _ZN10layer_norm13ln_bwd_kernelINS_13Kernel_traitsI6__halfS2_S2_S2_fjLj512ELj1ELj4ELj1ELj16ENS_18Kernel_traits_baseILj512ES2_S2_S2_S2_fjLj128EEEEELb1ELb1ELb1ELb0EEEvNS_9BwdParamsE
        .type           _ZN10layer_norm13ln_bwd_kernelINS_13Kernel_traitsI6__halfS2_S2_S2_fjLj512ELj1ELj4ELj1ELj16ENS_18Kernel_traits_baseILj512ES2_S2_S2_S2_fjLj128EEEEELb1ELb1ELb1ELb0EEEvNS_9BwdParamsE,@function
        .size           _ZN10layer_norm13ln_bwd_kernelINS_13Kernel_traitsI6__halfS2_S2_S2_fjLj512ELj1ELj4ELj1ELj16ENS_18Kernel_traits_baseILj512ES2_S2_S2_S2_fjLj128EEEEELb1ELb1ELb1ELb0EEEvNS_9BwdParamsE,(.L_x_9109 - _ZN10layer_norm13ln_bwd_kernelINS_13Kernel_traitsI6__halfS2_S2_S2_fjLj512ELj1ELj4ELj1ELj16ENS_18Kernel_traits_baseILj512ES2_S2_S2_S2_fjLj128EEEEELb1ELb1ELb1ELb0EEEvNS_9BwdParamsE)
        .other          _ZN10layer_norm13ln_bwd_kernelINS_13Kernel_traitsI6__halfS2_S2_S2_fjLj512ELj1ELj4ELj1ELj16ENS_18Kernel_traits_baseILj512ES2_S2_S2_S2_fjLj128EEEEELb1ELb1ELb1ELb0EEEvNS_9BwdParamsE,@"STO_CUDA_ENTRY STV_DEFAULT"
_ZN10layer_norm13ln_bwd_kernelINS_13Kernel_traitsI6__halfS2_S2_S2_fjLj512ELj1ELj4ELj1ELj16ENS_18Kernel_traits_baseILj512ES2_S2_S2_S2_fjLj128EEEEELb1ELb1ELb1ELb0EEEvNS_9BwdParamsE:
.text._ZN10layer_norm13ln_bwd_kernelINS_13Kernel_traitsI6__halfS2_S2_S2_fjLj512ELj1ELj4ELj1ELj16ENS_18Kernel_traits_baseILj512ES2_S2_S2_S2_fjLj128EEEEELb1ELb1ELb1ELb0EEEvNS_9BwdParamsE:
        /* <DEDUP_REMOVED lines=96> */
.L_x_1778:
        /* <DEDUP_REMOVED lines=21> */
[----:B------:R-:W-:Y:S02]  /*0750*/  MOV R95, RZ ;  /* 0x000000ff005f7202 */ /* 0x000fe40000000f00 */
[----:B------:R-:W-:-:S09]  /*0760*/  MOV R97, R123 ;  /* 0x0000007b00617202 */ /* 0x000fd20000000f00 */
        /* <DEDUP_REMOVED lines=13> */
[----:B------:R-:W-:Y:S02]  /*0840*/  IADD3 R97, R123, 0x20, RZ ;  /* 0x000000207b617810 */ /* 0x000fe40007ffe0ff */
[----:B------:R-:W-:-:S07]  /*0850*/  IADD3 R95, R95, 0x20, RZ ;  /* 0x000000205f5f7810 */ /* 0x000fce0007ffe0ff */
.L_x_1685:
[----:B------:R-:W-:Y:S05]  /*0860*/  BSYNC B2 ;  /* 0x0000000000027941 */ /* 0x000fea0003800000 */
.L_x_1684:
        /* <DEDUP_REMOVED lines=10> */
[----:B------:R-:W-:Y:S01]  /*0910*/  MOV R162, RZ ;  /* 0x000000ff00a27202 */ /* 0x000fe20000000f00 */
[----:B--2---:R-:W-:Y:S06]  /*0920*/  BRA `(.L_x_1686) ;  /* 0x0000000c00147947 */ /* 0x004fec0003800000 */
.L_x_1683:
[----:B------:R-:W0:Y:S02]  /*0930*/  LDC.64 R92, c[0x0][0x250] ;  /* 0x00009400ff5c7b82 */ /* 0x000e240000000a00 */
[----:B0-----:R-:W-:-:S06]  /*0940*/  IMAD.WIDE R92, R20, 0x4, R92 ;  /* 0x00000004145c7825 */ /* 0x001fcc00078e025c */
[----:B------:R-:W2:Y:S01]  /*0950*/  LDG.E R92, desc[UR4][R92.64] ;  /* 0x000000045c5c7981 */ /* 0x000ea2000c1e1900 */
[----:B-----5:R-:W-:Y:S01]  /*0960*/  ISETP.GE.AND P4, PT, R121, 0x1, PT ;  /* 0x000000017900780c */ /* 0x020fe20003f86270 */
[----:B------:R-:W-:Y:S01]  /*0970*/  HFMA2.MMA R127, -RZ, RZ, 0, 0 ;  /* 0x00000000ff7f7435 */ /* 0x000fe200000001ff */
[----:B------:R-:W-:Y:S01]  /*0980*/  IADD3 R94, R94, -0x1, RZ ;  /* 0xffffffff5e5e7810 */ /* 0x000fe20007ffe0ff */
[----:B------:R-:W-:Y:S01]  /*0990*/  BSSY B2, `(.L_x_1687) ;  /* 0x0000068000027945 */ /* 0x000fe20003800000 */
[----:B------:R-:W-:Y:S01]  /*09a0*/  ISETP.NE.AND P0, PT, R2, RZ, PT ;  /* 0x000000ff0200720c */ /* 0x000fe20003f05270 */
[----:B------:R-:W-:Y:S01]  /*09b0*/  HFMA2.MMA R162, -RZ, RZ, 0, 0 ;  /* 0x00000000ffa27435 */ /* 0x000fe200000001ff */
[----:B------:R-:W-:Y:S01]  /*09c0*/  MOV R159, RZ ;  /* 0x000000ff009f7202 */ /* 0x000fe20000000f00 */
[----:B------:R-:W-:Y:S01]  /*09d0*/  IMAD R94, R94, R23, RZ ;  /* 0x000000175e5e7224 */ /* 0x000fe200078e02ff */
[----:B------:R-:W-:-:S04]  /*09e0*/  MOV R161, R123 ;  /* 0x0000007b00a17202 */ /* 0x000fc80000000f00 */
[----:B------:R-:W-:Y:S02]  /*09f0*/  SHF.R.S32.HI R21, RZ, 0x1f, R94 ;  /* 0x0000001fff157819 */ /* 0x000fe4000001145e */
[----:B------:R-:W-:Y:S02]  /*0a00*/  @P4 IADD3 R96, R121, -0x1, RZ ;  /* 0xffffffff79604810 */ /* 0x000fe40007ffe0ff */
[----:B------:R-:W-:-:S03]  /*0a10*/  LEA.HI R94, R21, R94, RZ, 0x3 ;  /* 0x0000005e155e7211 */ /* 0x000fc600078f18ff */
[----:B------:R-:W-:-:S05]  /*0a20*/  @P4 IMAD R96, R96, R23, RZ ;  /* 0x0000001760604224 */ /* 0x000fca00078e02ff */
[----:B------:R-:W-:-:S04]  /*0a30*/  @P4 SHF.R.S32.HI R21, RZ, 0x1f, R96 ;  /* 0x0000001fff154819 */ /* 0x000fc80000011460 */
[----:B------:R-:W-:Y:S02]  /*0a40*/  @P4 LEA.HI R96, R21, R96, RZ, 0x3 ;  /* 0x0000006015604211 */ /* 0x000fe400078f18ff */
[----:B------:R-:W-:-:S04]  /*0a50*/  LOP3.LUT R21, R22, 0x1f, RZ, 0xc0, !PT ;  /* 0x0000001f16157812 */ /* 0x000fc800078ec0ff */
[-C--:B------:R-:W-:Y:S02]  /*0a60*/  @P4 LEA.HI.SX32 R127, R96, R21.reuse, 0x1d ;  /* 0x00000015607f4211 */ /* 0x080fe400078feaff */
[----:B------:R-:W-:Y:S02]  /*0a70*/  LEA.HI.SX32 R160, R94, R21, 0x1d ;  /* 0x000000155ea07211 */ /* 0x000fe400078feaff */
        /* <DEDUP_REMOVED lines=15> */
[----:B------:R-:W-:Y:S02]  /*0b70*/  IADD3 R127, R127, 0x20, RZ ;  /* 0x000000207f7f7810 */ /* 0x000fe40007ffe0ff */
[----:B------:R-:W-:Y:S01]  /*0b80*/  IADD3 R161, R123, 0x20, RZ ;  /* 0x000000207ba17810 */ /* 0x000fe20007ffe0ff */
[--C-:B---3--:R-:W-:Y:S02]  /*0b90*/  HADD2.F32 R3, -RZ, R92.reuse.H0_H0 ;  /* 0x2000005cff037230 */ /* 0x108fe40000004100 */
[----:B------:R-:W-:-:S03]  /*0ba0*/  HADD2.F32 R131, -RZ, R92.H1_H1 ;  /* 0x3000005cff837230 */ /* 0x000fc60000004100 */
[----:B------:R-:W-:Y:S01]  /*0bb0*/  FADD.FTZ R3, -R126, R3 ;  /* 0x000000037e037221 */ /* 0x000fe20000010100 */
[--C-:B------:R-:W-:Y:S02]  /*0bc0*/  HADD2.F32 R133, -RZ, R93.reuse.H0_H0 ;  /* 0x2000005dff857230 */ /* 0x100fe40000004100 */
[----:B------:R-:W-:Y:S02]  /*0bd0*/  HADD2.F32 R93, -RZ, R93.H1_H1 ;  /* 0x3000005dff5d7230 */ /* 0x000fe40000004100 */
[----:B------:R-:W-:Y:S01]  /*0be0*/  FMUL.FTZ R3, R122, R3 ;  /* 0x000000037a037220 */ /* 0x000fe20000410000 */
[----:B----4-:R-:W-:Y:S02]  /*0bf0*/  HADD2.F32 R130, -RZ, R96.H0_H0 ;  /* 0x20000060ff827230 */ /* 0x010fe40000004100 */
[C---:B------:R-:W-:Y:S01]  /*0c00*/  FADD.FTZ R131, -R126.reuse, R131 ;  /* 0x000000837e837221 */ /* 0x040fe20000010100 */
[--C-:B------:R-:W-:Y:S02]  /*0c10*/  HADD2.F32 R141, -RZ, R95.reuse.H0_H0 ;  /* 0x2000005fff8d7230 */ /* 0x100fe40000004100 */
[----:B------:R-:W-:Y:S01]  /*0c20*/  FADD.FTZ R133, -R126, R133 ;  /* 0x000000857e857221 */ /* 0x000fe20000010100 */
[----:B------:R-:W-:-:S02]  /*0c30*/  HADD2.F32 R139, -RZ, R95.H1_H1 ;  /* 0x3000005fff8b7230 */ /* 0x000fc40000004100 */
[----:B------:R-:W-:Y:S01]  /*0c40*/  FADD.FTZ R95, -R126, R93 ;  /* 0x0000005d7e5f7221 */ /* 0x000fe20000010100 */
[----:B------:R-:W-:Y:S02]  /*0c50*/  HADD2.F32 R96, -RZ, R96.H1_H1 ;  /* 0x30000060ff607230 */ /* 0x000fe40000004100 */
[----:B------:R-:W-:Y:S01]  /*0c60*/  FADD.FTZ R40, R40, R130 ;  /* 0x0000008228287221 */ /* 0x000fe20000010000 */
[-C--:B------:R-:W-:Y:S01]  /*0c70*/  FFMA.FTZ R24, R3, R130.reuse, R24 ;  /* 0x0000008203187223 */ /* 0x080fe20000010018 */
[----:B------:R-:W-:Y:S01]  /*0c80*/  FMUL.FTZ R130, R19, R130 ;  /* 0x0000008213827220 */ /* 0x000fe20000410000 */
[--C-:B------:R-:W-:Y:S02]  /*0c90*/  HADD2.F32 R137, -RZ, R94.reuse.H1_H1 ;  /* 0x3000005eff897230 */ /* 0x100fe40000004100 */
[C---:B------:R-:W-:Y:S01]  /*0ca0*/  FMUL.FTZ R128, R122.reuse, R131 ;  /* 0x000000837a807220 */ /* 0x040fe20000410000 */
[----:B------:R-:W-:Y:S02]  /*0cb0*/  HADD2.F32 R134, -RZ, R97.H0_H0 ;  /* 0x20000061ff867230 */ /* 0x000fe40000004100 */
[----:B------:R-:W-:Y:S01]  /*0cc0*/  FMUL.FTZ R131, R122, R133 ;  /* 0x000000857a837220 */ /* 0x000fe20000410000 */
[----:B------:R-:W-:-:S02]  /*0cd0*/  HADD2.F32 R135, -RZ, R94.H0_H0 ;  /* 0x2000005eff877230 */ /* 0x000fc40000004100 */
[----:B------:R-:W-:Y:S01]  /*0ce0*/  FMUL.FTZ R132, R122, R95 ;  /* 0x0000005f7a847220 */ /* 0x000fe20000410000 */
[----:B------:R-:W-:Y:S02]  /*0cf0*/  HADD2.F32 R97, -RZ, R97.H1_H1 ;  /* 0x30000061ff617230 */ /* 0x000fe40000004100 */
[----:B------:R-:W-:Y:S01]  /*0d00*/  FMUL.FTZ R133, R18, R96 ;  /* 0x0000006012857220 */ /* 0x000fe20000410000 */
[----:B------:R-:W-:Y:S01]  /*0d10*/  FADD.FTZ R92, RZ, R130 ;  /* 0x00000082ff5c7221 */ /* 0x000fe20000010000 */
[----:B------:R-:W-:Y:S01]  /*0d20*/  FFMA.FTZ R95, R3, R130, RZ ;  /* 0x00000082035f7223 */ /* 0x000fe200000100ff */
[C---:B0-----:R-:W-:Y:S01]  /*0d30*/  FADD.FTZ R125, -R126.reuse, R137 ;  /* 0x000000897e7d7221 */ /* 0x041fe20000010100 */
        /* <DEDUP_REMOVED lines=10> */
[----:B------:R-:W-:Y:S01]  /*0de0*/  FMUL.FTZ R135, R122, R135 ;  /* 0x000000877a877220 */ /* 0x000fe20000410000 */
[----:B------:R-:W-:Y:S01]  /*0df0*/  FADD.FTZ R94, R97, R134 ;  /* 0x00000086615e7221 */ /* 0x000fe20000010000 */
[----:B------:R-:W-:Y:S01]  /*0e00*/  FFMA.FTZ R95, R131, R134, R92 ;  /* 0x00000086835f7223 */ /* 0x000fe2000001005c */
[----:B------:R-:W-:Y:S02]  /*0e10*/  HADD2.F32 R98, -RZ, R98.H1_H1 ;  /* 0x30000062ff627230 */ /* 0x000fe40000004100 */
[----:B------:R-:W-:Y:S01]  /*0e20*/  FADD.FTZ R141, -R126, R141 ;  /* 0x0000008d7e8d7221 */ /* 0x000fe20000010100 */
[----:B------:R-:W-:Y:S01]  /*0e30*/  FADD.FTZ R44, R44, R136 ;  /* 0x000000882c2c7221 */ /* 0x000fe20000010000 */
[-C--:B------:R-:W-:Y:S01]  /*0e40*/  FFMA.FTZ R28, R135, R136.reuse, R28 ;  /* 0x00000088871c7223 */ /* 0x080fe2000001001c */
[----:B------:R-:W-:Y:S01]  /*0e50*/  FMUL.FTZ R136, R15, R136 ;  /* 0x000000880f887220 */ /* 0x000fe20000410000 */
[----:B------:R-:W-:Y:S01]  /*0e60*/  FADD.FTZ R97, R94, R137 ;  /* 0x000000895e617221 */ /* 0x000fe20000010000 */
[----:B------:R-:W-:Y:S01]  /*0e70*/  FFMA.FTZ R92, R132, R137, R95 ;  /* 0x00000089845c7223 */ /* 0x000fe2000001005f */
[----:B------:R-:W-:-:S02]  /*0e80*/  HADD2.F32 R140, -RZ, R99.H0_H0 ;  /* 0x20000063ff8c7230 */ /* 0x000fc40000004100 */
[----:B------:R-:W-:Y:S01]  /*0e90*/  FADD.FTZ R93, -R126, R139 ;  /* 0x0000008b7e5d7221 */ /* 0x000fe20000010100 */
        /* <DEDUP_REMOVED lines=9> */
[----:B------:R-:W-:Y:S01]  /*0f30*/  FMUL.FTZ R140, R13, R140 ;  /* 0x0000008c0d8c7220 */ /* 0x000fe20000410000 */
[----:B------:R-:W-:Y:S01]  /*0f40*/  FADD.FTZ R93, R94, R139 ;  /* 0x0000008b5e5d7221 */ /* 0x000fe20000010000 */
[----:B------:R-:W-:Y:S01]  /*0f50*/  FFMA.FTZ R92, R138, R139, R95 ;  /* 0x0000008b8a5c7223 */ /* 0x000fe2000001005f */
[----:B------:R-:W-:-:S02]  /*0f60*/  FMUL.FTZ R143, R12, R99 ;  /* 0x000000630c8f7220 */ /* 0x000fc40000410000 */
        /* <DEDUP_REMOVED lines=10> */
.L_x_1688:
[----:B------:R-:W-:Y:S05]  /*1010*/  BSYNC B2 ;  /* 0x0000000000027941 */ /* 0x000fea0003800000 */
.L_x_1687:
        /* <DEDUP_REMOVED lines=14> */
[----:B---3--:R-:W-:Y:S02]  /*1100*/  HADD2.F32 R125, -RZ, R92.H0_H0 ;  /* 0x2000005cff7d7230 */ /* 0x008fe40000004100 */
[--C-:B------:R-:W-:Y:S02]  /*1110*/  HADD2.F32 R129, -RZ, R93.reuse.H0_H0 ;  /* 0x2000005dff817230 */ /* 0x100fe40000004100 */
[----:B------:R-:W-:Y:S02]  /*1120*/  HADD2.F32 R93, -RZ, R93.H1_H1 ;  /* 0x3000005dff5d7230 */ /* 0x000fe40000004100 */
[C---:B------:R-:W-:Y:S01]  /*1130*/  FADD.FTZ R125, -R126.reuse, R125 ;  /* 0x0000007d7e7d7221 */ /* 0x040fe20000010100 */
[----:B------:R-:W-:Y:S01]  /*1140*/  FADD.FTZ R145, -R126, R129 ;  /* 0x000000817e917221 */ /* 0x000fe20000010100 */
[----:B----4-:R-:W-:Y:S02]  /*1150*/  HADD2.F32 R146, -RZ, R96.H0_H0 ;  /* 0x20000060ff927230 */ /* 0x010fe40000004100 */
[----:B------:R-:W-:Y:S01]  /*1160*/  FMUL.FTZ R129, R122, R125 ;  /* 0x0000007d7a817220 */ /* 0x000fe20000410000 */
[----:B------:R-:W-:-:S02]  /*1170*/  HADD2.F32 R127, -RZ, R92.H1_H1 ;  /* 0x3000005cff7f7230 */ /* 0x000fc40000004100 */
[----:B0-----:R-:W-:Y:S01]  /*1180*/  FADD.FTZ R115, -R126, R93 ;  /* 0x0000005d7e737221 */ /* 0x001fe20000010100 */
[--C-:B------:R-:W-:Y:S02]  /*1190*/  HADD2.F32 R147, -RZ, R94.reuse.H0_H0 ;  /* 0x2000005eff937230 */ /* 0x100fe40000004100 */
[----:B------:R-:W-:Y:S01]  /*11a0*/  FADD.FTZ R48, R48, R146 ;  /* 0x0000009230307221 */ /* 0x000fe20000010000 */
[----:B------:R-:W-:Y:S02]  /*11b0*/  HADD2.F32 R149, -RZ, R94.H1_H1 ;  /* 0x3000005eff957230 */ /* 0x000fe40000004100 */
[-C--:B------:R-:W-:Y:S01]  /*11c0*/  FFMA.FTZ R32, R129, R146.reuse, R32 ;  /* 0x0000009281207223 */ /* 0x080fe20000010020 */
[----:B------:R-:W-:Y:S02]  /*11d0*/  HADD2.F32 R150, -RZ, R97.H0_H0 ;  /* 0x20000061ff967230 */ /* 0x000fe40000004100 */
[----:B------:R-:W-:Y:S01]  /*11e0*/  FMUL.FTZ R146, R11, R146 ;  /* 0x000000920b927220 */ /* 0x000fe20000410000 */
[----:B------:R-:W-:-:S02]  /*11f0*/  HADD2.F32 R96, -RZ, R96.H1_H1 ;  /* 0x30000060ff607230 */ /* 0x000fc40000004100 */
[----:B------:R-:W-:Y:S01]  /*1200*/  FMUL.FTZ R148, R122, R115 ;  /* 0x000000737a947220 */ /* 0x000fe20000410000 */
[----:B------:R-:W-:Y:S02]  /*1210*/  HADD2.F32 R97, -RZ, R97.H1_H1 ;  /* 0x30000061ff617230 */ /* 0x000fe40000004100 */
[C---:B------:R-:W-:Y:S01]  /*1220*/  FADD.FTZ R127, -R126.reuse, R127 ;  /* 0x0000007f7e7f7221 */ /* 0x040fe20000010100 */
[--C-:B------:R-:W-:Y:S02]  /*1230*/  HADD2.F32 R155, -RZ, R95.reuse.H0_H0 ;  /* 0x2000005fff9b7230 */ /* 0x100fe40000004100 */
[C---:B------:R-:W-:Y:S01]  /*1240*/  FADD.FTZ R151, -R126.reuse, R147 ;  /* 0x000000937e977221 */ /* 0x040fe20000010100 */
[----:B------:R-:W-:Y:S02]  /*1250*/  HADD2.F32 R153, -RZ, R95.H1_H1 ;  /* 0x3000005fff997230 */ /* 0x000fe40000004100 */
[----:B------:R-:W-:Y:S01]  /*1260*/  FADD.FTZ R95, -R126, R149 ;  /* 0x000000957e5f7221 */ /* 0x000fe20000010100 */
        /* <DEDUP_REMOVED lines=8> */
[----:B------:R-:W-:Y:S01]  /*12f0*/  FADD.FTZ R50, R50, R150 ;  /* 0x0000009632327221 */ /* 0x000fe20000010000 */
[-C--:B------:R-:W-:Y:S01]  /*1300*/  FFMA.FTZ R34, R145, R150.reuse, R34 ;  /* 0x0000009691227223 */ /* 0x080fe20000010022 */
[----:B------:R-:W-:Y:S01]  /*1310*/  FADD.FTZ R115, R92, R147 ;  /* 0x000000935c737221 */ /* 0x000fe20000010000 */
[----:B------:R-:W-:Y:S01]  /*1320*/  FMUL.FTZ R150, R9, R150 ;  /* 0x0000009609967220 */ /* 0x000fe20000410000 */
[----:B------:R-:W-:Y:S01]  /*1330*/  FFMA.FTZ R92, R144, R147, R97 ;  /* 0x00000093905c7223 */ /* 0x000fe20000010061 */
[----:B------:R-:W-:-:S02]  /*1340*/  HADD2.F32 R152, -RZ, R98.H0_H0 ;  /* 0x20000062ff987230 */ /* 0x000fc40000004100 */
[C---:B------:R-:W-:Y:S01]  /*1350*/  FMUL.FTZ R151, R122.reuse, R151 ;  /* 0x000000977a977220 */ /* 0x040fe20000410000 */
        /* <DEDUP_REMOVED lines=34> */
.L_x_1686:
[----:B------:R-:W-:Y:S05]  /*1580*/  BSYNC B1 ;  /* 0x0000000000017941 */ /* 0x000fea0003800000 */
.L_x_1682:
        /* <DEDUP_REMOVED lines=20> */
.L_x_1796:
[----:B------:R-:W-:Y:S01]  /*16d0*/  @P4 IADD3 R94, R121, -0x1, RZ ;  /* 0xffffffff795e4810 */ /* 0x000fe20007ffe0ff */
[----:B------:R-:W-:Y:S01]  /*16e0*/  HFMA2.MMA R97, -RZ, RZ, 0, 0 ;  /* 0x00000000ff617435 */ /* 0x000fe200000001ff */
[----:B-1----:R-:W-:Y:S01]  /*16f0*/  FADD.FTZ R92, R99, R92 ;  /* 0x0000005c635c7221 */ /* 0x002fe20000010000 */
[----:B0-2---:R-:W-:Y:S01]  /*1700*/  FADD.FTZ R98, R98, R93 ;  /* 0x0000005d62627221 */ /* 0x005fe20000010000 */
[----:B------:R-:W-:Y:S01]  /*1710*/  @P4 LOP3.LUT R21, R22, 0x1f, RZ, 0xc0, !PT ;  /* 0x0000001f16154812 */ /* 0x000fe200078ec0ff */
[----:B------:R-:W-:Y:S01]  /*1720*/  @P4 IMAD R94, R94, R23, RZ ;  /* 0x000000175e5e4224 */ /* 0x000fe200078e02ff */
[----:B------:R-:W-:Y:S01]  /*1730*/  BSSY B1, `(.L_x_1690) ;  /* 0x000010d000017945 */ /* 0x000fe20003800000 */
[----:B------:R-:W-:Y:S01]  /*1740*/  FMUL.FTZ R96, R92, UR8 ;  /* 0x000000085c607c20 */ /* 0x000fe20008410000 */
[----:B------:R-:W-:Y:S02]  /*1750*/  FMUL.FTZ R98, R98, UR8 ;  /* 0x0000000862627c20 */ /* 0x000fe40008410000 */
        /* <DEDUP_REMOVED lines=9> */
.L_x_1693:
[----:B------:R-:W-:Y:S05]  /*17f0*/  BSYNC B2 ;  /* 0x0000000000027941 */ /* 0x000fea0003800000 */
.L_x_1692:
        /* <DEDUP_REMOVED lines=9> */
.L_x_1695:
        /* <DEDUP_REMOVED lines=10> */
.L_x_1696:
[----:B------:R-:W-:Y:S05]  /*1930*/  BSYNC B2 ;  /* 0x0000000000027941 */ /* 0x000fea0003800000 */
.L_x_1694:
[----:B------:R-:W-:Y:S01]  /*1940*/  ISETP.NE.U32.AND P0, PT, RZ, UR10, PT ;  /* 0x0000000aff007c0c */ /* 0x000fe2000bf05070 */
[----:B------:R-:W-:Y:S03]  /*1950*/  BSSY B2, `(.L_x_1697) ;  /* 0x000000f000027945 */ /* 0x000fe60003800000 */
[----:B------:R-:W-:-:S13]  /*1960*/  ISETP.NE.AND.EX P0, PT, RZ, UR11, PT, P0 ;  /* 0x0000000bff007c0c */ /* 0x000fda000bf05300 */
[----:B------:R-:W-:Y:S01]  /*1970*/  @P0 F2FP.F16.F32.PACK_AB R92, RZ, R93 ;  /* 0x0000005dff5c023e */ /* 0x000fe200000000ff */
[----:B------:R-:W-:Y:S06]  /*1980*/  @!P4 BRA `(.L_x_1698) ;  /* 0x00000000002cc947 */ /* 0x000fec0003800000 */
[----:B-----5:R-:W-:Y:S01]  /*1990*/  LOP3.LUT P6, RZ, R116, 0xff, RZ, 0xc0, !PT ;  /* 0x000000ff74ff7812 */ /* 0x020fe200078cc0ff */
[----:B------:R-:W-:Y:S01]  /*19a0*/  FMUL.FTZ R93, R93, UR13 ;  /* 0x0000000d5d5d7c20 */ /* 0x000fe20008410000 */
[----:B------:R-:W-:-:S03]  /*19b0*/  HFMA2.MMA R95, -RZ, RZ, 0, 0 ;  /* 0x00000000ff5f7435 */ /* 0x000fc600000001ff */
[----:B------:R-:W-:Y:S01]  /*19c0*/  FMUL.FTZ R99, R93, UR12 ;  /* 0x0000000c5d637c20 */ /* 0x000fe20008410000 */
[----:B------:R-:W-:-:S07]  /*19d0*/  MOV R93, RZ ;  /* 0x000000ff005d7202 */ /* 0x000fce0000000f00 */
[----:B------:R-:W-:Y:S02]  /*19e0*/  @P6 HADD2.F32 R94, -RZ, R80.H0_H0 ;  /* 0x20000050ff5e6230 */ /* 0x000fe40000004100 */
[----:B------:R-:W-:-:S03]  /*19f0*/  @P6 FMUL.FTZ R93, R0, R99 ;  /* 0x00000063005d6220 */ /* 0x000fc60000410000 */
[----:B------:R-:W-:Y:S02]  /*1a00*/  @P6 FMUL.FTZ R95, R99, R94 ;  /* 0x0000005e635f6220 */ /* 0x000fe40000410000 */
[----:B------:R-:W-:Y:S02]  /*1a10*/  F2FP.F16.F32.PACK_AB R93, RZ, R93 ;  /* 0x0000005dff5d723e */ /* 0x000fe400000000ff */
[----:B------:R-:W-:Y:S02]  /*1a20*/  FADD.FTZ R56, R56, R95 ;  /* 0x0000005f38387221 */ /* 0x000fe40000010000 */
[----:B------:R-:W-:-:S07]  /*1a30*/  PRMT R84, R93, 0x7610, R84 ;  /* 0x000076105d547816 */ /* 0x000fce0000000054 */
.L_x_1698:
[----:B------:R-:W-:Y:S05]  /*1a40*/  BSYNC B2 ;  /* 0x0000000000027941 */ /* 0x000fea0003800000 */
.L_x_1697:
[----:B------:R-:W-:Y:S01]  /*1a50*/  BSSY B2, `(.L_x_1699) ;  /* 0x000000e000027945 */ /* 0x000fe20003800000 */
[----:B------:R-:W-:-:S03]  /*1a60*/  @P0 PRMT R88, R92, 0x7610, R88 ;  /* 0x000076105c580816 */ /* 0x000fc60000000058 */
[----:B------:R-:W-:Y:S05]  /*1a70*/  @P3 BRA `(.L_x_1700) ;  /* 0x0000000000103947 */ /* 0x000fea0003800000 */
[----:B------:R-:W-:Y:S01]  /*1a80*/  HFMA2.MMA R93, -RZ, RZ, 0, 0 ;  /* 0x00000000ff5d7435 */ /* 0x000fe200000001ff */
[----:B------:R-:W-:Y:S10]  /*1a90*/  @!P5 BRA `(.L_x_1701) ;  /* 0x000000000024d947 */ /* 0x000ff40003800000 */
[----:B-----5:R-:W-:Y:S01]  /*1aa0*/  HADD2.F32 R93, -RZ, R72.H1_H1 ;  /* 0x30000048ff5d7230 */ /* 0x020fe20000004100 */
[----:B------:R-:W-:Y:S06]  /*1ab0*/  BRA `(.L_x_1701) ;  /* 0x00000000001c7947 */ /* 0x000fec0003800000 */
.L_x_1700:
[----:B------:R-:W-:-:S04]  /*1ac0*/  ISETP.NE.AND P6, PT, R2, RZ, PT ;  /* 0x000000ff0200720c */ /* 0x000fc80003fc5270 */
[----:B------:R-:W-:-:S05]  /*1ad0*/  FSEL R93, R96, RZ, !P6 ;  /* 0x000000ff605d7208 */ /* 0x000fca0007000000 */
[----:B------:R-:W-:-:S04]  /*1ae0*/  FFMA.FTZ R92, R128, R98, R93 ;  /* 0x00000062805c7223 */ /* 0x000fc8000001005d */
[----:B------:R-:W-:Y:S01]  /*1af0*/  FADD.FTZ R93, R133, -R92 ;  /* 0x8000005c855d7221 */ /* 0x000fe20000010000 */
[----:B-----5:R-:W-:-:S03]  /*1b00*/  @P5 HADD2.F32 R92, -RZ, R72.H1_H1 ;  /* 0x30000048ff5c5230 */ /* 0x020fc60000004100 */
[----:B------:R-:W-:-:S04]  /*1b10*/  FMUL.FTZ R93, R122, R93 ;  /* 0x0000005d7a5d7220 */ /* 0x000fc80000410000 */
[----:B------:R-:W-:-:S07]  /*1b20*/  @P5 FADD.FTZ R93, R93, R92 ;  /* 0x0000005c5d5d5221 */ /* 0x000fce0000010000 */
.L_x_1701:
[----:B------:R-:W-:Y:S05]  /*1b30*/  BSYNC B2 ;  /* 0x0000000000027941 */ /* 0x000fea0003800000 */
.L_x_1699:
[----:B------:R-:W-:Y:S01]  /*1b40*/  BSSY B2, `(.L_x_1702) ;  /* 0x000000e000027945 */ /* 0x000fe20003800000 */
[----:B------:R-:W-:-:S03]  /*1b50*/  @P0 F2FP.F16.F32.PACK_AB R92, RZ, R93 ;  /* 0x0000005dff5c023e */ /* 0x000fc600000000ff */
[----:B------:R-:W-:Y:S05]  /*1b60*/  @!P4 BRA `(.L_x_1703) ;  /* 0x00000000002cc947 */ /* 0x000fea0003800000 */
[----:B-----5:R-:W-:Y:S01]  /*1b70*/  LOP3.LUT P6, RZ, R116, 0xff00, RZ, 0xc0, !PT ;  /* 0x0000ff0074ff7812 */ /* 0x020fe200078cc0ff */
[----:B------:R-:W-:Y:S01]  /*1b80*/  FMUL.FTZ R93, R93, UR13 ;  /* 0x0000000d5d5d7c20 */ /* 0x000fe20008410000 */
[----:B------:R-:W-:-:S03]  /*1b90*/  MOV R94, RZ ;  /* 0x000000ff005e7202 */ /* 0x000fc60000000f00 */
[----:B------:R-:W-:Y:S01]  /*1ba0*/  FMUL.FTZ R114, R93, UR12 ;  /* 0x0000000c5d727c20 */ /* 0x000fe20008410000 */
[----:B------:R-:W-:-:S07]  /*1bb0*/  HFMA2.MMA R93, -RZ, RZ, 0, 0 ;  /* 0x00000000ff5d7435 */ /* 0x000fce00000001ff */
[----:B------:R-:W-:Y:S02]  /*1bc0*/  @P6 HADD2.F32 R95, -RZ, R80.H1_H1 ;  /* 0x30000050ff5f6230 */ /* 0x000fe40000004100 */
[----:B------:R-:W-:-:S03]  /*1bd0*/  @P6 FMUL.FTZ R93, R101, R114 ;  /* 0x00000072655d6220 */ /* 0x000fc60000410000 */
[----:B------:R-:W-:Y:S02]  /*1be0*/  @P6 FMUL.FTZ R94, R114, R95 ;  /* 0x0000005f725e6220 */ /* 0x000fe40000410000 */
[----:B------:R-:W-:Y:S02]  /*1bf0*/  F2FP.F16.F32.PACK_AB R93, RZ, R93 ;  /* 0x0000005dff5d723e */ /* 0x000fe400000000ff */
[----:B------:R-:W-:Y:S02]  /*1c00*/  FADD.FTZ R57, R57, R94 ;  /* 0x0000005e39397221 */ /* 0x000fe40000010000 */
[----:B------:R-:W-:-:S07]  /*1c10*/  PRMT R84, R84, 0x5410, R93 ;  /* 0x0000541054547816 */ /* 0x000fce000000005d */
.L_x_1703:
[----:B------:R-:W-:Y:S05]  /*1c20*/  BSYNC B2 ;  /* 0x0000000000027941 */ /* 0x000fea0003800000 */
.L_x_1702:
[----:B------:R-:W-:Y:S01]  /*1c30*/  BSSY B2, `(.L_x_1704) ;  /* 0x000000e000027945 */ /* 0x000fe20003800000 */
[----:B------:R-:W-:-:S03]  /*1c40*/  @P0 PRMT R88, R88, 0x5410, R92 ;  /* 0x0000541058580816 */ /* 0x000fc6000000005c */
[----:B------:R-:W-:Y:S05]  /*1c50*/  @P3 BRA `(.L_x_1705) ;  /* 0x0000000000103947 */ /* 0x000fea0003800000 */
[----:B------:R-:W-:Y:S01]  /*1c60*/  MOV R93, RZ ;  /* 0x000000ff005d7202 */ /* 0x000fe20000000f00 */
[----:B------:R-:W-:Y:S06]  /*1c70*/  @!P5 BRA `(.L_x_1706) ;  /* 0x000000000024d947 */ /* 0x000fec0003800000 */
[----:B-----5:R-:W-:Y:S01]  /*1c80*/  HADD2.F32 R93, -RZ, R73.H0_H0 ;  /* 0x20000049ff5d7230 */ /* 0x020fe20000004100 */
[----:B------:R-:W-:Y:S06]  /*1c90*/  BRA `(.L_x_1706) ;  /* 0x00000000001c7947 */ /* 0x000fec0003800000 */
.L_x_1705:
[----:B------:R-:W-:-:S04]  /*1ca0*/  ISETP.NE.AND P6, PT, R2, RZ, PT ;  /* 0x000000ff0200720c */ /* 0x000fc80003fc5270 */
[----:B------:R-:W-:-:S05]  /*1cb0*/  FSEL R92, R96, RZ, !P6 ;  /* 0x000000ff605c7208 */ /* 0x000fca0007000000 */
[----:B------:R-:W-:Y:S01]  /*1cc0*/  FFMA.FTZ R93, R131, R98, R92 ;  /* 0x00000062835d7223 */ /* 0x000fe2000001005c */
[----:B-----5:R-:W-:-:S03]  /*1cd0*/  @P5 HADD2.F32 R92, -RZ, R73.H0_H0 ;  /* 0x20000049ff5c5230 */ /* 0x020fc60000004100 */
[----:B------:R-:W-:-:S04]  /*1ce0*/  FADD.FTZ R93, R134, -R93 ;  /* 0x8000005d865d7221 */ /* 0x000fc80000010000 */
[----:B------:R-:W-:-:S04]  /*1cf0*/  FMUL.FTZ R93, R122, R93 ;  /* 0x0000005d7a5d7220 */ /* 0x000fc80000410000 */
[----:B------:R-:W-:-:S07]  /*1d00*/  @P5 FADD.FTZ R93, R93, R92 ;  /* 0x0000005c5d5d5221 */ /* 0x000fce0000010000 */
.L_x_1706:
[----:B------:R-:W-:Y:S05]  /*1d10*/  BSYNC B2 ;  /* 0x0000000000027941 */ /* 0x000fea0003800000 */
.L_x_1704:
[----:B------:R-:W-:Y:S01]  /*1d20*/  BSSY B2, `(.L_x_1707) ;  /* 0x000000e000027945 */ /* 0x000fe20003800000 */
[----:B------:R-:W-:-:S03]  /*1d30*/  @P0 F2FP.F16.F32.PACK_AB R92, RZ, R93 ;  /* 0x0000005dff5c023e */ /* 0x000fc600000000ff */
[----:B------:R-:W-:Y:S05]  /*1d40*/  @!P4 BRA `(.L_x_1708) ;  /* 0x00000000002cc947 */ /* 0x000fea0003800000 */
        /* <DEDUP_REMOVED lines=11> */
.L_x_1708:
[----:B------:R-:W-:Y:S05]  /*1e00*/  BSYNC B2 ;  /* 0x0000000000027941 */ /* 0x000fea0003800000 */
.L_x_1707:
[----:B------:R-:W-:Y:S01]  /*1e10*/  BSSY B2, `(.L_x_1709) ;  /* 0x000000e000027945 */ /* 0x000fe20003800000 */
[----:B------:R-:W-:-:S03]  /*1e20*/  @P0 PRMT R89, R92, 0x7610, R89 ;  /* 0x000076105c590816 */ /* 0x000fc60000000059 */
[----:B------:R-:W-:Y:S05]  /*1e30*/  @P3 BRA `(.L_x_1710) ;  /* 0x0000000000103947 */ /* 0x000fea0003800000 */
[----:B------:R-:W-:Y:S01]  /*1e40*/  HFMA2.MMA R93, -RZ, RZ, 0, 0 ;  /* 0x00000000ff5d7435 */ /* 0x000fe200000001ff */
[----:B------:R-:W-:Y:S10]  /*1e50*/  @!P5 BRA `(.L_x_1711) ;  /* 0x000000000024d947 */ /* 0x000ff40003800000 */
[----:B-----5:R-:W-:Y:S01]  /*1e60*/  HADD2.F32 R93, -RZ, R73.H1_H1 ;  /* 0x30000049ff5d7230 */ /* 0x020fe20000004100 */
[----:B------:R-:W-:Y:S06]  /*1e70*/  BRA `(.L_x_1711) ;  /* 0x00000000001c7947 */ /* 0x000fec0003800000 */
.L_x_1710:
[----:B------:R-:W-:-:S04]  /*1e80*/  ISETP.NE.AND P6, PT, R2, RZ, PT ;  /* 0x000000ff0200720c */ /* 0x000fc80003fc5270 */
[----:B------:R-:W-:-:S05]  /*1e90*/  FSEL R93, R96, RZ, !P6 ;  /* 0x000000ff605d7208 */ /* 0x000fca0007000000 */
[----:B------:R-:W-:-:S04]  /*1ea0*/  FFMA.FTZ R92, R132, R98, R93 ;  /* 0x00000062845c7223 */ /* 0x000fc8000001005d */
[----:B------:R-:W-:Y:S01]  /*1eb0*/  FADD.FTZ R93, R137, -R92 ;  /* 0x8000005c895d7221 */ /* 0x000fe20000010000 */
[----:B-----5:R-:W-:-:S03]  /*1ec0*/  @P5 HADD2.F32 R92, -RZ, R73.H1_H1 ;  /* 0x30000049ff5c5230 */ /* 0x020fc60000004100 */
[----:B------:R-:W-:-:S04]  /*1ed0*/  FMUL.FTZ R93, R122, R93 ;  /* 0x0000005d7a5d7220 */ /* 0x000fc80000410000 */
[----:B------:R-:W-:-:S07]  /*1ee0*/  @P5 FADD.FTZ R93, R93, R92 ;  /* 0x0000005c5d5d5221 */ /* 0x000fce0000010000 */
.L_x_1711:
[----:B------:R-:W-:Y:S05]  /*1ef0*/  BSYNC B2 ;  /* 0x0000000000027941 */ /* 0x000fea0003800000 */
.L_x_1709:
        /* <DEDUP_REMOVED lines=14> */
.L_x_1713:
[----:B------:R-:W-:Y:S05]  /*1fe0*/  BSYNC B2 ;  /* 0x0000000000027941 */ /* 0x000fea0003800000 */
.L_x_1712:
[----:B------:R-:W-:Y:S01]  /*1ff0*/  BSSY B2, `(.L_x_1714) ;  /* 0x000000e000027945 */ /* 0x000fe20003800000 */
[----:B------:R-:W-:-:S03]  /*2000*/  @P0 PRMT R89, R89, 0x5410, R92 ;  /* 0x0000541059590816 */ /* 0x000fc6000000005c */
[----:B------:R-:W-:Y:S05]  /*2010*/  @P3 BRA `(.L_x_1715) ;  /* 0x0000000000103947 */ /* 0x000fea0003800000 */
[----:B------:R-:W-:Y:S01]  /*2020*/  MOV R93, RZ ;  /* 0x000000ff005d7202 */ /* 0x000fe20000000f00 */
[----:B------:R-:W-:Y:S06]  /*2030*/  @!P5 BRA `(.L_x_1716) ;  /* 0x000000000024d947 */ /* 0x000fec0003800000 */
[----:B-----5:R-:W-:Y:S01]  /*2040*/  HADD2.F32 R93, -RZ, R74.H0_H0 ;  /* 0x2000004aff5d7230 */ /* 0x020fe20000004100 */
[----:B------:R-:W-:Y:S06]  /*2050*/  BRA `(.L_x_1716) ;  /* 0x00000000001c7947 */ /* 0x000fec0003800000 */
.L_x_1715:
[----:B------:R-:W-:-:S04]  /*2060*/  ISETP.NE.AND P6, PT, R2, RZ, PT ;  /* 0x000000ff0200720c */ /* 0x000fc80003fc5270 */
[----:B------:R-:W-:-:S05]  /*2070*/  FSEL R92, R96, RZ, !P6 ;  /* 0x000000ff605c7208 */ /* 0x000fca0007000000 */
[----:B------:R-:W-:Y:S01]  /*2080*/  FFMA.FTZ R93, R135, R98, R92 ;  /* 0x00000062875d7223 */ /* 0x000fe2000001005c */
[----:B-----5:R-:W-:-:S03]  /*2090*/  @P5 HADD2.F32 R92, -RZ, R74.H0_H0 ;  /* 0x2000004aff5c5230 */ /* 0x020fc60000004100 */
[----:B------:R-:W-:-:S04]  /*20a0*/  FADD.FTZ R93, R136, -R93 ;  /* 0x8000005d885d7221 */ /* 0x000fc80000010000 */
[----:B------:R-:W-:-:S04]  /*20b0*/  FMUL.FTZ R93, R122, R93 ;  /* 0x0000005d7a5d7220 */ /* 0x000fc80000410000 */
[----:B------:R-:W-:-:S07]  /*20c0*/  @P5 FADD.FTZ R93, R93, R92 ;  /* 0x0000005c5d5d5221 */ /* 0x000fce0000010000 */
.L_x_1716:
[----:B------:R-:W-:Y:S05]  /*20d0*/  BSYNC B2 ;  /* 0x0000000000027941 */ /* 0x000fea0003800000 */
.L_x_1714:
        /* <DEDUP_REMOVED lines=14> */
.L_x_1718:
[----:B------:R-:W-:Y:S05]  /*21c0*/  BSYNC B2 ;  /* 0x0000000000027941 */ /* 0x000fea0003800000 */
.L_x_1717:
[----:B------:R-:W-:Y:S01]  /*21d0*/  BSSY B2, `(.L_x_1719) ;  /* 0x000000e000027945 */ /* 0x000fe20003800000 */
[----:B------:R-:W-:-:S03]  /*21e0*/  @P0 PRMT R90, R92, 0x7610, R90 ;  /* 0x000076105c5a0816 */ /* 0x000fc6000000005a */
[----:B------:R-:W-:Y:S05]  /*21f0*/  @P3 BRA `(.L_x_1720) ;  /* 0x0000000000103947 */ /* 0x000fea0003800000 */
[----:B------:R-:W-:Y:S01]  /*2200*/  HFMA2.MMA R93, -RZ, RZ, 0, 0 ;  /* 0x00000000ff5d7435 */ /* 0x000fe200000001ff */
[----:B------:R-:W-:Y:S10]  /*2210*/  @!P5 BRA `(.L_x_1721) ;  /* 0x000000000024d947 */ /* 0x000ff40003800000 */
[----:B-----5:R-:W-:Y:S01]  /*2220*/  HADD2.F32 R93, -RZ, R74.H1_H1 ;  /* 0x3000004aff5d7230 */ /* 0x020fe20000004100 */
[----:B------:R-:W-:Y:S06]  /*2230*/  BRA `(.L_x_1721) ;  /* 0x00000000001c7947 */ /* 0x000fec0003800000 */
.L_x_1720:
[----:B------:R-:W-:-:S04]  /*2240*/  ISETP.NE.AND P6, PT, R2, RZ, PT ;  /* 0x000000ff0200720c */ /* 0x000fc80003fc5270 */
[----:B------:R-:W-:-:S05]  /*2250*/  FSEL R93, R96, RZ, !P6 ;  /* 0x000000ff605d7208 */ /* 0x000fca0007000000 */
[----:B------:R-:W-:-:S04]  /*2260*/  FFMA.FTZ R92, R138, R98, R93 ;  /* 0x000000628a5c7223 */ /* 0x000fc8000001005d */
[----:B------:R-:W-:Y:S01]  /*2270*/  FADD.FTZ R93, R139, -R92 ;  /* 0x8000005c8b5d7221 */ /* 0x000fe20000010000 */
[----:B-----5:R-:W-:-:S03]  /*2280*/  @P5 HADD2.F32 R92, -RZ, R74.H1_H1 ;  /* 0x3000004aff5c5230 */ /* 0x020fc60000004100 */
[----:B------:R-:W-:-:S04]  /*2290*/  FMUL.FTZ R93, R122, R93 ;  /* 0x0000005d7a5d7220 */ /* 0x000fc80000410000 */
[----:B------:R-:W-:-:S07]  /*22a0*/  @P5 FADD.FTZ R93, R93, R92 ;  /* 0x0000005c5d5d5221 */ /* 0x000fce0000010000 */
.L_x_1721:
[----:B------:R-:W-:Y:S05]  /*22b0*/  BSYNC B2 ;  /* 0x0000000000027941 */ /* 0x000fea0003800000 */
.L_x_1719:
        /* <DEDUP_REMOVED lines=14> */
.L_x_1723:
[----:B------:R-:W-:Y:S05]  /*23a0*/  BSYNC B2 ;  /* 0x0000000000027941 */ /* 0x000fea0003800000 */
.L_x_1722:
[----:B------:R-:W-:Y:S01]  /*23b0*/  BSSY B2, `(.L_x_1724) ;  /* 0x000000e000027945 */ /* 0x000fe20003800000 */
[----:B------:R-:W-:-:S03]  /*23c0*/  @P0 PRMT R90, R90, 0x5410, R92 ;  /* 0x000054105a5a0816 */ /* 0x000fc6000000005c */
[----:B------:R-:W-:Y:S05]  /*23d0*/  @P3 BRA `(.L_x_1725) ;  /* 0x0000000000103947 */ /* 0x000fea0003800000 */
[----:B------:R-:W-:Y:S01]  /*23e0*/  MOV R93, RZ ;  /* 0x000000ff005d7202 */ /* 0x000fe20000000f00 */
[----:B------:R-:W-:Y:S06]  /*23f0*/  @!P5 BRA `(.L_x_1726) ;  /* 0x000000000024d947 */ /* 0x000fec0003800000 */
[----:B-----5:R-:W-:Y:S01]  /*2400*/  HADD2.F32 R93, -RZ, R75.H0_H0 ;  /* 0x2000004bff5d7230 */ /* 0x020fe20000004100 */
[----:B------:R-:W-:Y:S06]  /*2410*/  BRA `(.L_x_1726) ;  /* 0x00000000001c7947 */ /* 0x000fec0003800000 */
.L_x_1725:
[----:B------:R-:W-:-:S04]  /*2420*/  ISETP.NE.AND P6, PT, R2, RZ, PT ;  /* 0x000000ff0200720c */ /* 0x000fc80003fc5270 */
[----:B------:R-:W-:-:S05]  /*2430*/  FSEL R92, R96, RZ, !P6 ;  /* 0x000000ff605c7208 */ /* 0x000fca0007000000 */
[----:B------:R-:W-:Y:S01]  /*2440*/  FFMA.FTZ R93, R141, R98, R92 ;  /* 0x000000628d5d7223 */ /* 0x000fe2000001005c */
[----:B-----5:R-:W-:-:S03]  /*2450*/  @P5 HADD2.F32 R92, -RZ, R75.H0_H0 ;  /* 0x2000004bff5c5230 */ /* 0x020fc60000004100 */
[----:B------:R-:W-:-:S04]  /*2460*/  FADD.FTZ R93, R140, -R93 ;  /* 0x8000005d8c5d7221 */ /* 0x000fc80000010000 */
[----:B------:R-:W-:-:S04]  /*2470*/  FMUL.FTZ R93, R122, R93 ;  /* 0x0000005d7a5d7220 */ /* 0x000fc80000410000 */
[----:B------:R-:W-:-:S07]  /*2480*/  @P5 FADD.FTZ R93, R93, R92 ;  /* 0x0000005c5d5d5221 */ /* 0x000fce0000010000 */
.L_x_1726:
[----:B------:R-:W-:Y:S05]  /*2490*/  BSYNC B2 ;  /* 0x0000000000027941 */ /* 0x000fea0003800000 */
.L_x_1724:
        /* <DEDUP_REMOVED lines=14> */
.L_x_1728:
[----:B------:R-:W-:Y:S05]  /*2580*/  BSYNC B2 ;  /* 0x0000000000027941 */ /* 0x000fea0003800000 */
.L_x_1727:
[----:B------:R-:W-:Y:S01]  /*2590*/  BSSY B2, `(.L_x_1729) ;  /* 0x000000e000027945 */ /* 0x000fe20003800000 */
[----:B------:R-:W-:-:S03]  /*25a0*/  @P0 PRMT R91, R92, 0x7610, R91 ;  /* 0x000076105c5b0816 */ /* 0x000fc6000000005b */
[----:B------:R-:W-:Y:S05]  /*25b0*/  @P3 BRA `(.L_x_1730) ;  /* 0x0000000000103947 */ /* 0x000fea0003800000 */
[----:B------:R-:W-:Y:S01]  /*25c0*/  HFMA2.MMA R99, -RZ, RZ, 0, 0 ;  /* 0x00000000ff637435 */ /* 0x000fe200000001ff */
[----:B------:R-:W-:Y:S10]  /*25d0*/  @!P5 BRA `(.L_x_1731) ;  /* 0x000000000024d947 */ /* 0x000ff40003800000 */
[----:B-----5:R-:W-:Y:S01]  /*25e0*/  HADD2.F32 R99, -RZ, R75.H1_H1 ;  /* 0x3000004bff637230 */ /* 0x020fe20000004100 */
[----:B------:R-:W-:Y:S06]  /*25f0*/  BRA `(.L_x_1731) ;  /* 0x00000000001c7947 */ /* 0x000fec0003800000 */
.L_x_1730:
[----:B------:R-:W-:-:S04]  /*2600*/  ISETP.NE.AND P6, PT, R2, RZ, PT ;  /* 0x000000ff0200720c */ /* 0x000fc80003fc5270 */
[----:B------:R-:W-:-:S05]  /*2610*/  FSEL R93, R96, RZ, !P6 ;  /* 0x000000ff605d7208 */ /* 0x000fca0007000000 */
[----:B------:R-:W-:-:S04]  /*2620*/  FFMA.FTZ R92, R142, R98, R93 ;  /* 0x000000628e5c7223 */ /* 0x000fc8000001005d */
[----:B------:R-:W-:Y:S01]  /*2630*/  FADD.FTZ R93, R143, -R92 ;  /* 0x8000005c8f5d7221 */ /* 0x000fe20000010000 */
[----:B-----5:R-:W-:-:S03]  /*2640*/  @P5 HADD2.F32 R92, -RZ, R75.H1_H1 ;  /* 0x3000004bff5c5230 */ /* 0x020fc60000004100 */
[----:B------:R-:W-:-:S04]  /*2650*/  FMUL.FTZ R99, R122, R93 ;  /* 0x0000005d7a637220 */ /* 0x000fc80000410000 */
[----:B------:R-:W-:-:S07]  /*2660*/  @P5 FADD.FTZ R99, R99, R92 ;  /* 0x0000005c63635221 */ /* 0x000fce0000010000 */
.L_x_1731:
[----:B------:R-:W-:Y:S05]  /*2670*/  BSYNC B2 ;  /* 0x0000000000027941 */ /* 0x000fea0003800000 */
.L_x_1729:
[----:B------:R-:W0:Y:S01]  /*2680*/  @P0 LDC.64 R92, c[0x0][0x308] ;  /* 0x0000c200ff5c0b82 */ /* 0x000e220000000a00 */
[----:B------:R-:W-:Y:S01]  /*2690*/  @P0 F2FP.F16.F32.PACK_AB R114, RZ, R99 ;  /* 0x00000063ff72023e */ /* 0x000fe200000000ff */
        /* <DEDUP_REMOVED lines=9> */
[----:B------:R-:W-:Y:S01]  /*2730*/  HFMA2.MMA R94, -RZ, RZ, 0, 0 ;  /* 0x00000000ff5e7435 */ /* 0x000fe200000001ff */
[----:B------:R-:W-:Y:S02]  /*2740*/  MOV R114, RZ ;  /* 0x000000ff00727202 */ /* 0x000fe40000000f00 */
[----:B------:R-:W-:-:S08]  /*2750*/  FMUL.FTZ R124, R99, UR12 ;  /* 0x0000000c637c7c20 */ /* 0x000fd00008410000 */
[----:B------:R-:W-:Y:S02]  /*2760*/  @P0 HADD2.F32 R95, -RZ, R83.H1_H1 ;  /* 0x30000053ff5f0230 */ /* 0x000fe40000004100 */
[----:B------:R-:W-:-:S03]  /*2770*/  @P0 FMUL.FTZ R94, R107, R124 ;  /* 0x0000007c6b5e0220 */ /* 0x000fc60000410000 */
[----:B------:R-:W-:Y:S02]  /*2780*/  @P0 FMUL.FTZ R114, R124, R95 ;  /* 0x0000005f7c720220 */ /* 0x000fe40000410000 */
[----:B------:R-:W-:Y:S02]  /*2790*/  F2FP.F16.F32.PACK_AB R94, RZ, R94 ;  /* 0x0000005eff5e723e */ /* 0x000fe400000000ff */
[----:B------:R-:W-:Y:S02]  /*27a0*/  FADD.FTZ R63, R63, R114 ;  /* 0x000000723f3f7221 */ /* 0x000fe40000010000 */
[----:B------:R-:W-:-:S07]  /*27b0*/  PRMT R87, R87, 0x5410, R94 ;  /* 0x0000541057577816 */ /* 0x000fce000000005e */
.L_x_1733:
[----:B------:R-:W-:Y:S05]  /*27c0*/  BSYNC B2 ;  /* 0x0000000000027941 */ /* 0x000fea0003800000 */
.L_x_1732:
[----:B------:R0:W-:Y:S01]  /*27d0*/  @P4 STG.E.128 desc[UR4][R92.64], R84 ;  /* 0x000000545c004986 */ /* 0x0001e2000c101d04 */
[----:B------:R-:W-:Y:S02]  /*27e0*/  IADD3 R123, R123, 0x20, RZ ;  /* 0x000000207b7b7810 */ /* 0x000fe40007ffe0ff */
[----:B------:R-:W-:-:S07]  /*27f0*/  IADD3 R97, R97, 0x20, RZ ;  /* 0x0000002061617810 */ /* 0x000fce0007ffe0ff */
.L_x_1691:
[----:B------:R-:W-:Y:S05]  /*2800*/  BSYNC B1 ;  /* 0x0000000000017941 */ /* 0x000fea0003800000 */
.L_x_1690:
[----:B------:R-:W-:Y:S04]  /*2810*/  BSSY B1, `(.L_x_1734) ;  /* 0x0000106000017945 */ /* 0x000fe80003800000 */
[----:B------:R-:W-:Y:S05]  /*2820*/  @!P2 BRA `(.L_x_1735) ;  /* 0x000000100010a947 */ /* 0x000fea0003800000 */
[----:B------:R-:W-:Y:S04]  /*2830*/  BSSY B2, `(.L_x_1736) ;  /* 0x0000005000027945 */ /* 0x000fe80003800000 */
[----:B------:R-:W-:Y:S05]  /*2840*/  @!P4 BRA `(.L_x_1737) ;  /* 0x00000000000cc947 */ /* 0x000fea0003800000 */
[----:B-----5:R-:W1:Y:S02]  /*2850*/  LDC.64 R80, c[0x0][0x220] ;  /* 0x00008800ff507b82 */ /* 0x020e640000000a00 */
[----:B-1----:R-:W-:-:S06]  /*2860*/  IMAD.WIDE.U32 R80, R97, 0x10, R80 ;  /* 0x0000001061507825 */ /* 0x002fcc00078e0050 */
[----:B------:R-:W5:Y:S02]  /*2870*/  LDG.E.128 R80, desc[UR4][R80.64] ;  /* 0x0000000450507981 */ /* 0x000f64000c1e1d00 */
.L_x_1737:
[----:B------:R-:W-:Y:S05]  /*2880*/  BSYNC B2 ;  /* 0x0000000000027941 */ /* 0x000fea0003800000 */
.L_x_1736:
[----:B------:R-:W-:Y:S04]  /*2890*/  BSSY B2, `(.L_x_1738) ;  /* 0x0000013000027945 */ /* 0x000fe80003800000 */
[----:B------:R-:W-:Y:S05]  /*28a0*/  @P3 BRA `(.L_x_1739) ;  /* 0x00000000001c3947 */ /* 0x000fea0003800000 */
[----:B------:R-:W-:Y:S01]  /*28b0*/  UISETP.NE.U32.AND UP0, UPT, UR6, URZ, UPT ;  /* 0x0000003f0600728c */ /* 0x000fe2000bf05070 */
[----:B0-----:R-:W-:-:S03]  /*28c0*/  MOV R93, RZ ;  /* 0x000000ff005d7202 */ /* 0x001fc60000000f00 */
[----:B------:R-:W-:-:S06]  /*28d0*/  UISETP.NE.AND.EX UP0, UPT, UR7, URZ, UPT, UP0 ;  /* 0x0000003f0700728c */ /* 0x000fcc000bf05300 */
[----:B------:R-:W-:-:S13]  /*28e0*/  PLOP3.LUT P5, PT, PT, PT, UP0, 0x80, 0x0 ;  /* 0x000000000000781c */ /* 0x000fda0003faf008 */
[----:B------:R-:W-:Y:S05]  /*28f0*/  @!P5 BRA `(.L_x_1740) ;  /* 0x000000000030d947 */ /* 0x000fea0003800000 */
[----:B-----5:R-:W-:Y:S01]  /*2900*/  HADD2.F32 R93, -RZ, R76.H0_H0 ;  /* 0x2000004cff5d7230 */ /* 0x020fe20000004100 */
[----:B------:R-:W-:Y:S06]  /*2910*/  BRA `(.L_x_1740) ;  /* 0x0000000000287947 */ /* 0x000fec0003800000 */
.L_x_1739:
        /* <DEDUP_REMOVED lines=8> */
[----:B-----5:R-:W-:-:S05]  /*29a0*/  @P5 HADD2.F32 R92, -RZ, R76.H0_H0 ;  /* 0x2000004cff5c5230 */ /* 0x020fca0000004100 */
[----:B------:R-:W-:-:S07]  /*29b0*/  @P5 FADD.FTZ R93, R93, R92 ;  /* 0x0000005c5d5d5221 */ /* 0x000fce0000010000 */
.L_x_1740:
[----:B------:R-:W-:Y:S05]  /*29c0*/  BSYNC B2 ;  /* 0x0000000000027941 */ /* 0x000fea0003800000 */
.L_x_1738:
        /* <DEDUP_REMOVED lines=16> */
.L_x_1742:
[----:B------:R-:W-:Y:S05]  /*2ad0*/  BSYNC B2 ;  /* 0x0000000000027941 */ /* 0x000fea0003800000 */
.L_x_1741:
[----:B------:R-:W-:Y:S01]  /*2ae0*/  BSSY B2, `(.L_x_1743) ;  /* 0x000000e000027945 */ /* 0x000fe20003800000 */
[----:B------:R-:W-:-:S03]  /*2af0*/  @P0 PRMT R88, R92, 0x7610, R88 ;  /* 0x000076105c580816 */ /* 0x000fc60000000058 */
[----:B------:R-:W-:Y:S05]  /*2b00*/  @P3 BRA `(.L_x_1744) ;  /* 0x0000000000103947 */ /* 0x000fea0003800000 */
[----:B------:R-:W-:Y:S01]  /*2b10*/  HFMA2.MMA R93, -RZ, RZ, 0, 0 ;  /* 0x00000000ff5d7435 */ /* 0x000fe200000001ff */
[----:B------:R-:W-:Y:S10]  /*2b20*/  @!P5 BRA `(.L_x_1745) ;  /* 0x000000000024d947 */ /* 0x000ff40003800000 */
[----:B-----5:R-:W-:Y:S01]  /*2b30*/  HADD2.F32 R93, -RZ, R76.H1_H1 ;  /* 0x3000004cff5d7230 */ /* 0x020fe20000004100 */
[----:B------:R-:W-:Y:S06]  /*2b40*/  BRA `(.L_x_1745) ;  /* 0x00000000001c7947 */ /* 0x000fec0003800000 */
.L_x_1744:
[----:B------:R-:W-:-:S04]  /*2b50*/  ISETP.NE.AND P6, PT, R2, RZ, PT ;  /* 0x000000ff0200720c */ /* 0x000fc80003fc5270 */
[----:B------:R-:W-:-:S05]  /*2b60*/  FSEL R93, R96, RZ, !P6 ;  /* 0x000000ff605d7208 */ /* 0x000fca0007000000 */
[----:B------:R-:W-:-:S04]  /*2b70*/  FFMA.FTZ R92, R144, R98, R93 ;  /* 0x00000062905c7223 */ /* 0x000fc8000001005d */
[----:B------:R-:W-:Y:S01]  /*2b80*/  FADD.FTZ R93, R147, -R92 ;  /* 0x8000005c935d7221 */ /* 0x000fe20000010000 */
[----:B-----5:R-:W-:-:S03]  /*2b90*/  @P5 HADD2.F32 R92, -RZ, R76.H1_H1 ;  /* 0x3000004cff5c5230 */ /* 0x020fc60000004100 */
[----:B------:R-:W-:-:S04]  /*2ba0*/  FMUL.FTZ R93, R122, R93 ;  /* 0x0000005d7a5d7220 */ /* 0x000fc80000410000 */
[----:B------:R-:W-:-:S07]  /*2bb0*/  @P5 FADD.FTZ R93, R93, R92 ;  /* 0x0000005c5d5d5221 */ /* 0x000fce0000010000 */
.L_x_1745:
[----:B------:R-:W-:Y:S05]  /*2bc0*/  BSYNC B2 ;  /* 0x0000000000027941 */ /* 0x000fea0003800000 */
.L_x_1743:
        /* <DEDUP_REMOVED lines=14> */
.L_x_1747:
[----:B------:R-:W-:Y:S05]  /*2cb0*/  BSYNC B2 ;  /* 0x0000000000027941 */ /* 0x000fea0003800000 */
.L_x_1746:
[----:B------:R-:W-:Y:S01]  /*2cc0*/  BSSY B2, `(.L_x_1748) ;  /* 0x000000e000027945 */ /* 0x000fe20003800000 */
[----:B------:R-:W-:-:S03]  /*2cd0*/  @P0 PRMT R88, R88, 0x5410, R92 ;  /* 0x0000541058580816 */ /* 0x000fc6000000005c */
[----:B------:R-:W-:Y:S05]  /*2ce0*/  @P3 BRA `(.L_x_1749) ;  /* 0x0000000000103947 */ /* 0x000fea0003800000 */
[----:B------:R-:W-:Y:S01]  /*2cf0*/  MOV R93, RZ ;  /* 0x000000ff005d7202 */ /* 0x000fe20000000f00 */
[----:B------:R-:W-:Y:S06]  /*2d00*/  @!P5 BRA `(.L_x_1750) ;  /* 0x000000000024d947 */ /* 0x000fec0003800000 */
[----:B-----5:R-:W-:Y:S01]  /*2d10*/  HADD2.F32 R93, -RZ, R77.H0_H0 ;  /* 0x2000004dff5d7230 */ /* 0x020fe20000004100 */
[----:B------:R-:W-:Y:S06]  /*2d20*/  BRA `(.L_x_1750) ;  /* 0x00000000001c7947 */ /* 0x000fec0003800000 */
.L_x_1749:
[----:B------:R-:W-:-:S04]  /*2d30*/  ISETP.NE.AND P6, PT, R2, RZ, PT ;  /* 0x000000ff0200720c */ /* 0x000fc80003fc5270 */
[----:B------:R-:W-:-:S05]  /*2d40*/  FSEL R92, R96, RZ, !P6 ;  /* 0x000000ff605c7208 */ /* 0x000fca0007000000 */
[----:B------:R-:W-:Y:S01]  /*2d50*/  FFMA.FTZ R93, R145, R98, R92 ;  /* 0x00000062915d7223 */ /* 0x000fe2000001005c */
[----:B-----5:R-:W-:-:S03]  /*2d60*/  @P5 HADD2.F32 R92, -RZ, R77.H0_H0 ;  /* 0x2000004dff5c5230 */ /* 0x020fc60000004100 */
[----:B------:R-:W-:-:S04]  /*2d70*/  FADD.FTZ R93, R150, -R93 ;  /* 0x8000005d965d7221 */ /* 0x000fc80000010000 */
[----:B------:R-:W-:-:S04]  /*2d80*/  FMUL.FTZ R93, R122, R93 ;  /* 0x0000005d7a5d7220 */ /* 0x000fc80000410000 */
[----:B------:R-:W-:-:S07]  /*2d90*/  @P5 FADD.FTZ R93, R93, R92 ;  /* 0x0000005c5d5d5221 */ /* 0x000fce0000010000 */
.L_x_1750:
[----:B------:R-:W-:Y:S05]  /*2da0*/  BSYNC B2 ;  /* 0x0000000000027941 */ /* 0x000fea0003800000 */
.L_x_1748:
        /* <DEDUP_REMOVED lines=14> */
.L_x_1752:
[----:B------:R-:W-:Y:S05]  /*2e90*/  BSYNC B2 ;  /* 0x0000000000027941 */ /* 0x000fea0003800000 */
.L_x_1751:
[----:B------:R-:W-:Y:S01]  /*2ea0*/  BSSY B2, `(.L_x_1753) ;  /* 0x000000e000027945 */ /* 0x000fe20003800000 */
[----:B------:R-:W-:-:S03]  /*2eb0*/  @P0 PRMT R89, R92, 0x7610, R89 ;  /* 0x000076105c590816 */ /* 0x000fc60000000059 */
[----:B------:R-:W-:Y:S05]  /*2ec0*/  @P3 BRA `(.L_x_1754) ;  /* 0x0000000000103947 */ /* 0x000fea0003800000 */
[----:B------:R-:W-:Y:S01]  /*2ed0*/  HFMA2.MMA R93, -RZ, RZ, 0, 0 ;  /* 0x00000000ff5d7435 */ /* 0x000fe200000001ff */
[----:B------:R-:W-:Y:S10]  /*2ee0*/  @!P5 BRA `(.L_x_1755) ;  /* 0x000000000024d947 */ /* 0x000ff40003800000 */
[----:B-----5:R-:W-:Y:S01]  /*2ef0*/  HADD2.F32 R93, -RZ, R77.H1_H1 ;  /* 0x3000004dff5d7230 */ /* 0x020fe20000004100 */
[----:B------:R-:W-:Y:S06]  /*2f00*/  BRA `(.L_x_1755) ;  /* 0x00000000001c7947 */ /* 0x000fec0003800000 */
.L_x_1754:
[----:B------:R-:W-:-:S04]  /*2f10*/  ISETP.NE.AND P6, PT, R2, RZ, PT ;  /* 0x000000ff0200720c */ /* 0x000fc80003fc5270 */
[----:B------:R-:W-:-:S05]  /*2f20*/  FSEL R93, R96, RZ, !P6 ;  /* 0x000000ff605d7208 */ /* 0x000fca0007000000 */
[----:B------:R-:W-:-:S04]  /*2f30*/  FFMA.FTZ R92, R148, R98, R93 ;  /* 0x00000062945c7223 */ /* 0x000fc8000001005d */
[----:B------:R-:W-:Y:S01]  /*2f40*/  FADD.FTZ R93, R149, -R92 ;  /* 0x8000005c955d7221 */ /* 0x000fe20000010000 */
[----:B-----5:R-:W-:-:S03]  /*2f50*/  @P5 HADD2.F32 R92, -RZ, R77.H1_H1 ;  /* 0x3000004dff5c5230 */ /* 0x020fc60000004100 */
[----:B------:R-:W-:-:S04]  /*2f60*/  FMUL.FTZ R93, R122, R93 ;  /* 0x0000005d7a5d7220 */ /* 0x000fc80000410000 */
[----:B------:R-:W-:-:S07]  /*2f70*/  @P5 FADD.FTZ R93, R93, R92 ;  /* 0x0000005c5d5d5221 */ /* 0x000fce0000010000 */
.L_x_1755:
[----:B------:R-:W-:Y:S05]  /*2f80*/  BSYNC B2 ;  /* 0x0000000000027941 */ /* 0x000fea0003800000 */
.L_x_1753:
        /* <DEDUP_REMOVED lines=14> */
.L_x_1757:
[----:B------:R-:W-:Y:S05]  /*3070*/  BSYNC B2 ;  /* 0x0000000000027941 */ /* 0x000fea0003800000 */
.L_x_1756:
[----:B------:R-:W-:Y:S01]  /*3080*/  BSSY B2, `(.L_x_1758) ;  /* 0x000000e000027945 */ /* 0x000fe20003800000 */
[----:B------:R-:W-:-:S03]  /*3090*/  @P0 PRMT R89, R89, 0x5410, R92 ;  /* 0x0000541059590816 */ /* 0x000fc6000000005c */
[----:B------:R-:W-:Y:S05]  /*30a0*/  @P3 BRA `(.L_x_1759) ;  /* 0x0000000000103947 */ /* 0x000fea0003800000 */
[----:B------:R-:W-:Y:S01]  /*30b0*/  MOV R93, RZ ;  /* 0x000000ff005d7202 */ /* 0x000fe20000000f00 */
[----:B------:R-:W-:Y:S06]  /*30c0*/  @!P5 BRA `(.L_x_1760) ;  /* 0x000000000024d947 */ /* 0x000fec0003800000 */
[----:B-----5:R-:W-:Y:S01]  /*30d0*/  HADD2.F32 R93, -RZ, R78.H0_H0 ;  /* 0x2000004eff5d7230 */ /* 0x020fe20000004100 */
[----:B------:R-:W-:Y:S06]  /*30e0*/  BRA `(.L_x_1760) ;  /* 0x00000000001c7947 */ /* 0x000fec0003800000 */
.L_x_1759:
[----:B------:R-:W-:-:S04]  /*30f0*/  ISETP.NE.AND P6, PT, R2, RZ, PT ;  /* 0x000000ff0200720c */ /* 0x000fc80003fc5270 */
[----:B------:R-:W-:-:S05]  /*3100*/  FSEL R92, R96, RZ, !P6 ;  /* 0x000000ff605c7208 */ /* 0x000fca0007000000 */
[----:B------:R-:W-:Y:S01]  /*3110*/  FFMA.FTZ R93, R151, R98, R92 ;  /* 0x00000062975d7223 */ /* 0x000fe2000001005c */
[----:B-----5:R-:W-:-:S03]  /*3120*/  @P5 HADD2.F32 R92, -RZ, R78.H0_H0 ;  /* 0x2000004eff5c5230 */ /* 0x020fc60000004100 */
[----:B------:R-:W-:-:S04]  /*3130*/  FADD.FTZ R93, R152, -R93 ;  /* 0x8000005d985d7221 */ /* 0x000fc80000010000 */
[----:B------:R-:W-:-:S04]  /*3140*/  FMUL.FTZ R93, R122, R93 ;  /* 0x0000005d7a5d7220 */ /* 0x000fc80000410000 */
[----:B------:R-:W-:-:S07]  /*3150*/  @P5 FADD.FTZ R93, R93, R92 ;  /* 0x0000005c5d5d5221 */ /* 0x000fce0000010000 */
.L_x_1760:
[----:B------:R-:W-:Y:S05]  /*3160*/  BSYNC B2 ;  /* 0x0000000000027941 */ /* 0x000fea0003800000 */
.L_x_1758:
        /* <DEDUP_REMOVED lines=14> */
.L_x_1762:
[----:B------:R-:W-:Y:S05]  /*3250*/  BSYNC B2 ;  /* 0x0000000000027941 */ /* 0x000fea0003800000 */
.L_x_1761:
[----:B------:R-:W-:Y:S01]  /*3260*/  BSSY B2, `(.L_x_1763) ;  /* 0x000000e000027945 */ /* 0x000fe20003800000 */
[----:B------:R-:W-:-:S03]  /*3270*/  @P0 PRMT R90, R92, 0x7610, R90 ;  /* 0x000076105c5a0816 */ /* 0x000fc6000000005a */
[----:B------:R-:W-:Y:S05]  /*3280*/  @P3 BRA `(.L_x_1764) ;  /* 0x0000000000103947 */ /* 0x000fea0003800000 */
[----:B------:R-:W-:Y:S01]  /*3290*/  HFMA2.MMA R93, -RZ, RZ, 0, 0 ;  /* 0x00000000ff5d7435 */ /* 0x000fe200000001ff */
[----:B------:R-:W-:Y:S10]  /*32a0*/  @!P5 BRA `(.L_x_1765) ;  /* 0x000000000024d947 */ /* 0x000ff40003800000 */
[----:B-----5:R-:W-:Y:S01]  /*32b0*/  HADD2.F32 R93, -RZ, R78.H1_H1 ;  /* 0x3000004eff5d7230 */ /* 0x020fe20000004100 */
[----:B------:R-:W-:Y:S06]  /*32c0*/  BRA `(.L_x_1765) ;  /* 0x00000000001c7947 */ /* 0x000fec0003800000 */
.L_x_1764:
[----:B------:R-:W-:-:S04]  /*32d0*/  ISETP.NE.AND P6, PT, R2, RZ, PT ;  /* 0x000000ff0200720c */ /* 0x000fc80003fc5270 */
[----:B------:R-:W-:-:S05]  /*32e0*/  FSEL R93, R96, RZ, !P6 ;  /* 0x000000ff605d7208 */ /* 0x000fca0007000000 */
[----:B------:R-:W-:-:S04]  /*32f0*/  FFMA.FTZ R92, R154, R98, R93 ;  /* 0x000000629a5c7223 */ /* 0x000fc8000001005d */
[----:B------:R-:W-:Y:S01]  /*3300*/  FADD.FTZ R93, R153, -R92 ;  /* 0x8000005c995d7221 */ /* 0x000fe20000010000 */
[----:B-----5:R-:W-:-:S03]  /*3310*/  @P5 HADD2.F32 R92, -RZ, R78.H1_H1 ;  /* 0x3000004eff5c5230 */ /* 0x020fc60000004100 */
[----:B------:R-:W-:-:S04]  /*3320*/  FMUL.FTZ R93, R122, R93 ;  /* 0x0000005d7a5d7220 */ /* 0x000fc80000410000 */
[----:B------:R-:W-:-:S07]  /*3330*/  @P5 FADD.FTZ R93, R93, R92 ;  /* 0x0000005c5d5d5221 */ /* 0x000fce0000010000 */
.L_x_1765:
[----:B------:R-:W-:Y:S05]  /*3340*/  BSYNC B2 ;  /* 0x0000000000027941 */ /* 0x000fea0003800000 */
.L_x_1763:
        /* <DEDUP_REMOVED lines=14> */
.L_x_1767:
[----:B------:R-:W-:Y:S05]  /*3430*/  BSYNC B2 ;  /* 0x0000000000027941 */ /* 0x000fea0003800000 */
.L_x_1766:
[----:B------:R-:W-:Y:S01]  /*3440*/  BSSY B2, `(.L_x_1768) ;  /* 0x000000e000027945 */ /* 0x000fe20003800000 */
[----:B------:R-:W-:-:S03]  /*3450*/  @P0 PRMT R90, R90, 0x5410, R92 ;  /* 0x000054105a5a0816 */ /* 0x000fc6000000005c */
[----:B------:R-:W-:Y:S05]  /*3460*/  @P3 BRA `(.L_x_1769) ;  /* 0x0000000000103947 */ /* 0x000fea0003800000 */
[----:B------:R-:W-:Y:S01]  /*3470*/  MOV R93, RZ ;  /* 0x000000ff005d7202 */ /* 0x000fe20000000f00 */
[----:B------:R-:W-:Y:S06]  /*3480*/  @!P5 BRA `(.L_x_1770) ;  /* 0x000000000024d947 */ /* 0x000fec0003800000 */
[----:B-----5:R-:W-:Y:S01]  /*3490*/  HADD2.F32 R93, -RZ, R79.H0_H0 ;  /* 0x2000004fff5d7230 */ /* 0x020fe20000004100 */
[----:B------:R-:W-:Y:S06]  /*34a0*/  BRA `(.L_x_1770) ;  /* 0x00000000001c7947 */ /* 0x000fec0003800000 */
.L_x_1769:
[----:B------:R-:W-:-:S04]  /*34b0*/  ISETP.NE.AND P6, PT, R2, RZ, PT ;  /* 0x000000ff0200720c */ /* 0x000fc80003fc5270 */
[----:B------:R-:W-:-:S05]  /*34c0*/  FSEL R92, R96, RZ, !P6 ;  /* 0x000000ff605c7208 */ /* 0x000fca0007000000 */
[----:B------:R-:W-:Y:S01]  /*34d0*/  FFMA.FTZ R93, R155, R98, R92 ;  /* 0x000000629b5d7223 */ /* 0x000fe2000001005c */
[----:B-----5:R-:W-:-:S03]  /*34e0*/  @P5 HADD2.F32 R92, -RZ, R79.H0_H0 ;  /* 0x2000004fff5c5230 */ /* 0x020fc60000004100 */
[----:B------:R-:W-:-:S04]  /*34f0*/  FADD.FTZ R93, R156, -R93 ;  /* 0x8000005d9c5d7221 */ /* 0x000fc80000010000 */
[----:B------:R-:W-:-:S04]  /*3500*/  FMUL.FTZ R93, R122, R93 ;  /* 0x0000005d7a5d7220 */ /* 0x000fc80000410000 */
[----:B------:R-:W-:-:S07]  /*3510*/  @P5 FADD.FTZ R93, R93, R92 ;  /* 0x0000005c5d5d5221 */ /* 0x000fce0000010000 */
.L_x_1770:
[----:B------:R-:W-:Y:S05]  /*3520*/  BSYNC B2 ;  /* 0x0000000000027941 */ /* 0x000fea0003800000 */
.L_x_1768:
        /* <DEDUP_REMOVED lines=14> */
.L_x_1772:
[----:B------:R-:W-:Y:S05]  /*3610*/  BSYNC B2 ;  /* 0x0000000000027941 */ /* 0x000fea0003800000 */
.L_x_1771:
[----:B------:R-:W-:Y:S01]  /*3620*/  BSSY B2, `(.L_x_1773) ;  /* 0x000000e000027945 */ /* 0x000fe20003800000 */
[----:B------:R-:W-:-:S03]  /*3630*/  @P0 PRMT R91, R92, 0x7610, R91 ;  /* 0x000076105c5b0816 */ /* 0x000fc6000000005b */
[----:B------:R-:W-:Y:S05]  /*3640*/  @P3 BRA `(.L_x_1774) ;  /* 0x0000000000103947 */ /* 0x000fea0003800000 */
[----:B------:R-:W-:Y:S01]  /*3650*/  HFMA2.MMA R122, -RZ, RZ, 0, 0 ;  /* 0x00000000ff7a7435 */ /* 0x000fe200000001ff */
[----:B------:R-:W-:Y:S10]  /*3660*/  @!P5 BRA `(.L_x_1775) ;  /* 0x000000000024d947 */ /* 0x000ff40003800000 */
[----:B-----5:R-:W-:Y:S01]  /*3670*/  HADD2.F32 R122, -RZ, R79.H1_H1 ;  /* 0x3000004fff7a7230 */ /* 0x020fe20000004100 */
[----:B------:R-:W-:Y:S06]  /*3680*/  BRA `(.L_x_1775) ;  /* 0x00000000001c7947 */ /* 0x000fec0003800000 */
.L_x_1774:
[----:B------:R-:W-:Y:S01]  /*3690*/  ISETP.NE.AND P3, PT, R2, RZ, PT ;  /* 0x000000ff0200720c */ /* 0x000fe20003f65270 */
[----:B-----5:R-:W-:-:S03]  /*36a0*/  @P5 HADD2.F32 R95, -RZ, R79.H1_H1 ;  /* 0x3000004fff5f5230 */ /* 0x020fc60000004100 */
[----:B------:R-:W-:-:S05]  /*36b0*/  FSEL R93, R96, RZ, !P3 ;  /* 0x000000ff605d7208 */ /* 0x000fca0005800000 */
[----:B------:R-:W-:-:S04]  /*36c0*/  FFMA.FTZ R98, R158, R98, R93 ;  /* 0x000000629e627223 */ /* 0x000fc8000001005d */
[----:B------:R-:W-:-:S04]  /*36d0*/  FADD.FTZ R93, R157, -R98 ;  /* 0x800000629d5d7221 */ /* 0x000fc80000010000 */
[----:B------:R-:W-:-:S04]  /*36e0*/  FMUL.FTZ R122, R122, R93 ;  /* 0x0000005d7a7a7220 */ /* 0x000fc80000410000 */
[----:B------:R-:W-:-:S07]  /*36f0*/  @P5 FADD.FTZ R122, R122, R95 ;  /* 0x0000005f7a7a5221 */ /* 0x000fce0000010000 */
.L_x_1775:
[----:B------:R-:W-:Y:S05]  /*3700*/  BSYNC B2 ;  /* 0x0000000000027941 */ /* 0x000fea0003800000 */
.L_x_1773:
[----:B------:R-:W0:Y:S01]  /*3710*/  @P0 LDC.64 R94, c[0x0][0x308] ;  /* 0x0000c200ff5e0b82 */ /* 0x000e220000000a00 */
[----:B------:R-:W-:Y:S01]  /*3720*/  @P0 F2FP.F16.F32.PACK_AB R96, RZ, R122 ;  /* 0x0000007aff60023e */ /* 0x000fe200000000ff */
        /* <DEDUP_REMOVED lines=17> */
.L_x_1777:
[----:B------:R-:W-:Y:S05]  /*3840*/  BSYNC B2 ;  /* 0x0000000000027941 */ /* 0x000fea0003800000 */
.L_x_1776:
[----:B------:R1:W-:Y:S04]  /*3850*/  @P0 STG.E.128 desc[UR4][R94.64], R88 ;  /* 0x000000585e000986 */ /* 0x0003e8000c101d04 */
[----:B------:R1:W-:Y:S02]  /*3860*/  @P4 STG.E.128 desc[UR4][R92.64], R84 ;  /* 0x000000545c004986 */ /* 0x0003e4000c101d04 */
.L_x_1735:
[----:B------:R-:W-:Y:S05]  /*3870*/  BSYNC B1 ;  /* 0x0000000000017941 */ /* 0x000fea0003800000 */
.L_x_1734:
[----:B01----:R-:W0:Y:S02]  /*3880*/  LDC.64 R92, c[0x0][0x210] ;  /* 0x00008400ff5c7b82 */ /* 0x003e240000000a00 */
[----:B0-----:R-:W-:-:S04]  /*3890*/  LEA R20, R92, R20, 0x2 ;  /* 0x000000145c147211 */ /* 0x001fc800078e10ff */
[----:B------:R-:W-:-:S13]  /*38a0*/  ISETP.GE.AND P0, PT, R20, R93, PT ;  /* 0x0000005d1400720c */ /* 0x000fda0003f06270 */
[----:B------:R-:W-:Y:S05]  /*38b0*/  @!P0 BRA `(.L_x_1778) ;  /* 0xffffffcc00508947 */ /* 0x000fea000383ffff */
.L_x_1681:
[----:B------:R-:W-:Y:S05]  /*38c0*/  BSYNC B0 ;  /* 0x0000000000007941 */ /* 0x000fea0003800000 */
.L_x_1680:
[----:B------:R-:W0:Y:S01]  /*38d0*/  S2R R3, SR_CgaCtaId ;  /* 0x0000000000037919 */ /* 0x000e220000008800 */
[--C-:B------:R-:W-:Y:S01]  /*38e0*/  SHF.R.U32.HI R2, RZ, 0x5, R22.reuse ;  /* 0x00000005ff027819 */ /* 0x100fe20000011616 */
[----:B------:R-:W-:Y:S05]  /*38f0*/  WARPSYNC.ALL ;  /* 0x0000000000007948 */ /* 0x000fea0003800000 */
[----:B------:R-:W-:Y:S01]  /*3900*/  MOV R0, 0x400 ;  /* 0x0000040000007802 */ /* 0x000fe20000000f00 */
[----:B------:R-:W1:Y:S01]  /*3910*/  S2R R12, SR_CTAID.X ;  /* 0x00000000000c7919 */ /* 0x000e620000002500 */
        /* <DEDUP_REMOVED lines=12> */
[----:B------:R-:W-:-:S04]  /*39e0*/  LOP3.LUT R0, R5, 0xffffffc0, R4, 0xe2, !PT ;  /* 0xffffffc005007812 */ /* 0x000fc800078ee204 */
[-C--:B------:R-:W-:Y:S02]  /*39f0*/  LEA R0, R0, R3.reuse, 0x5 ;  /* 0x0000000300007211 */ /* 0x080fe400078e28ff */
[----:B------:R-:W-:Y:S01]  /*3a00*/  LEA R3, R22, R3, 0x2 ;  /* 0x0000000316037211 */ /* 0x000fe200078e10ff */
[----:B-1----:R-:W-:Y:S02]  /*3a10*/  IMAD R23, R12, R23, RZ ;  /* 0x000000170c177224 */ /* 0x002fe400078e02ff */
[----:B------:R0:W-:Y:S04]  /*3a20*/  STS.128 [R0], R40 ;  /* 0x0000002800007388 */ /* 0x0001e80000000c00 */
[----:B------:R-:W-:Y:S04]  /*3a30*/  STS.128 [R0+0x10], R44 ;  /* 0x0000102c00007388 */ /* 0x000fe80000000c00 */
[----:B------:R-:W-:Y:S04]  /*3a40*/  STS.128 [R0+0x400], R48 ;  /* 0x0004003000007388 */ /* 0x000fe80000000c00 */
[----:B------:R-:W-:Y:S01]  /*3a50*/  STS.128 [R0+0x410], R52 ;  /* 0x0004103400007388 */ /* 0x000fe20000000c00 */
[----:B------:R-:W-:Y:S01]  /*3a60*/  BAR.SYNC.DEFER_BLOCKING 0x0 ;  /* 0x0000000000007b1d */ /* 0x000fe20000010000 */
[----:B0-----:R-:W-:-:S05]  /*3a70*/  IADD3 R40, P4, R23, R22, RZ ;  /* 0x0000001617287210 */ /* 0x001fca0007f9e0ff */
        /* <DEDUP_REMOVED lines=128> */
.L_x_1780:
[----:B------:R-:W-:Y:S05]  /*4280*/  BSYNC B0 ;  /* 0x0000000000007941 */ /* 0x000fea0003800000 */
.L_x_1779:
        /* <DEDUP_REMOVED lines=16> */
.L_x_1782:
[----:B------:R-:W-:Y:S05]  /*4390*/  BSYNC B0 ;  /* 0x0000000000007941 */ /* 0x000fea0003800000 */
.L_x_1781:
        /* <DEDUP_REMOVED lines=16> */
.L_x_1784:
[----:B------:R-:W-:Y:S05]  /*44a0*/  BSYNC B0 ;  /* 0x0000000000007941 */ /* 0x000fea0003800000 */
.L_x_1783:
        /* <DEDUP_REMOVED lines=10> */
.L_x_1689:
[----:B-1----:R-:W-:Y:S01]  /*4550*/  HFMA2.MMA R124, -RZ, RZ, 0, 5.9604644775390625e-08 ;  /* 0x00000001ff7c7435 */ /* 0x002fe200000001ff */
[----:B------:R-:W-:Y:S01]  /*4560*/  BSSY B1, `(.L_x_1785) ;  /* 0x0000006000017945 */ /* 0x000fe20003800000 */
[----:B------:R-:W-:Y:S02]  /*4570*/  MOV R125, 0x1f ;  /* 0x0000001f007d7802 */ /* 0x000fe40000000f00 */
[----:B------:R-:W-:-:S07]  /*4580*/  MOV R114, 0xffffffff ;  /* 0xffffffff00727802 */ /* 0x000fce0000000f00 */
[----:B-----5:R-:W-:Y:S05]  /*4590*/  WARPSYNC.COLLECTIVE R114, `(.L_x_1786) ;  /* 0x0000000072087348 */ /* 0x020fea0003c00000 */
[----:B------:R0:W1:Y:S02]  /*45a0*/  SHFL.BFLY P0, R115, R159, R124, R125 ;  /* 0x0c00007c9f737389 */ /* 0x000064000000007d */
[----:B01---5:R-:W-:Y:S01]  /*45b0*/  ENDCOLLECTIVE ;  /* 0x000000000000791b */ /* 0x023fe20003800000 */
.L_x_1786:
[----:B------:R-:W-:Y:S05]  /*45c0*/  BSYNC B1 ;  /* 0x0000000000017941 */ /* 0x000fea0003800000 */
.L_x_1785:
        /* <DEDUP_REMOVED lines=9> */
.L_x_1787:
[----:B------:R-:W-:Y:S01]  /*4660*/  HFMA2.MMA R124, -RZ, RZ, 0, 1.1920928955078125e-07 ;  /* 0x00000002ff7c7435 */ /* 0x000fe200000001ff */
[----:B------:R-:W-:Y:S02]  /*4670*/  MOV R159, R92 ;  /* 0x0000005c009f7202 */ /* 0x000fe40000000f00 */
[----:B------:R-:W-:-:S08]  /*4680*/  MOV R93, R115 ;  /* 0x00000073005d7202 */ /* 0x000fd00000000f00 */
[----:B------:R-:W-:Y:S05]  /*4690*/  WARPSYNC.COLLECTIVE R114, `(.L_x_1788) ;  /* 0x0000000072087348 */ /* 0x000fea0003c00000 */
[----:B------:R0:W1:Y:S02]  /*46a0*/  SHFL.BFLY P0, R115, R159, R124, R125 ;  /* 0x0c00007c9f737389 */ /* 0x000064000000007d */
[----:B01----:R-:W-:Y:S01]  /*46b0*/  ENDCOLLECTIVE ;  /* 0x000000000000791b */ /* 0x003fe20003800000 */
.L_x_1788:
[----:B------:R-:W-:-:S05]  /*46c0*/  FADD.FTZ R93, R93, R162 ;  /* 0x000000a25d5d7221 */ /* 0x000fca0000010000 */
[----:B------:R-:W-:Y:S02]  /*46d0*/  MOV R159, R93 ;  /* 0x0000005d009f7202 */ /* 0x000fe40000000f00 */
[----:B------:R-:W-:-:S07]  /*46e0*/  MOV R95, R115 ;  /* 0x00000073005f7202 */ /* 0x000fce0000000f00 */
[----:B------:R-:W-:Y:S05]  /*46f0*/  WARPSYNC.COLLECTIVE R114, `(.L_x_1789) ;  /* 0x0000000072087348 */ /* 0x000fea0003c00000 */
[----:B------:R0:W1:Y:S02]  /*4700*/  SHFL.BFLY P0, R115, R159, R124, R125 ;  /* 0x0c00007c9f737389 */ /* 0x000064000000007d */
[----:B01----:R-:W-:Y:S01]  /*4710*/  ENDCOLLECTIVE ;  /* 0x000000000000791b */ /* 0x003fe20003800000 */
.L_x_1789:
[----:B------:R-:W-:Y:S01]  /*4720*/  FADD.FTZ R95, R92, R95 ;  /* 0x0000005f5c5f7221 */ /* 0x000fe20000010000 */
[----:B------:R-:W-:-:S04]  /*4730*/  HFMA2.MMA R124, -RZ, RZ, 0, 2.384185791015625e-07 ;  /* 0x00000004ff7c7435 */ /* 0x000fc800000001ff */
[----:B------:R-:W-:Y:S02]  /*4740*/  MOV R159, R95 ;  /* 0x0000005f009f7202 */ /* 0x000fe40000000f00 */
[----:B------:R-:W-:-:S07]  /*4750*/  MOV R94, R115 ;  /* 0x00000073005e7202 */ /* 0x000fce0000000f00 */
[----:B------:R-:W-:Y:S05]  /*4760*/  WARPSYNC.COLLECTIVE R114, `(.L_x_1790) ;  /* 0x0000000072087348 */ /* 0x000fea0003c00000 */
[----:B------:R0:W1:Y:S02]  /*4770*/  SHFL.BFLY P0, R115, R159, R124, R125 ;  /* 0x0c00007c9f737389 */ /* 0x000064000000007d */
[----:B01----:R-:W-:Y:S01]  /*4780*/  ENDCOLLECTIVE ;  /* 0x000000000000791b */ /* 0x003fe20003800000 */
.L_x_1790:
[----:B------:R-:W-:-:S05]  /*4790*/  FADD.FTZ R94, R93, R94 ;  /* 0x0000005e5d5e7221 */ /* 0x000fca0000010000 */
[----:B------:R-:W-:Y:S02]  /*47a0*/  MOV R159, R94 ;  /* 0x0000005e009f7202 */ /* 0x000fe40000000f00 */
[----:B------:R-:W-:-:S07]  /*47b0*/  MOV R96, R115 ;  /* 0x0000007300607202 */ /* 0x000fce0000000f00 */
[----:B------:R-:W-:Y:S05]  /*47c0*/  WARPSYNC.COLLECTIVE R114, `(.L_x_1791) ;  /* 0x0000000072087348 */ /* 0x000fea0003c00000 */
[----:B------:R0:W1:Y:S02]  /*47d0*/  SHFL.BFLY P0, R115, R159, R124, R125 ;  /* 0x0c00007c9f737389 */ /* 0x000064000000007d */
[----:B01----:R-:W-:Y:S01]  /*47e0*/  ENDCOLLECTIVE ;  /* 0x000000000000791b */ /* 0x003fe20003800000 */
.L_x_1791:
[----:B------:R-:W-:Y:S01]  /*47f0*/  FADD.FTZ R96, R95, R96 ;  /* 0x000000605f607221 */ /* 0x000fe20000010000 */
[----:B------:R-:W-:-:S04]  /*4800*/  HFMA2.MMA R124, -RZ, RZ, 0, 4.76837158203125e-07 ;  /* 0x00000008ff7c7435 */ /* 0x000fc800000001ff */
[----:B------:R-:W-:Y:S02]  /*4810*/  MOV R159, R96 ;  /* 0x00000060009f7202 */ /* 0x000fe40000000f00 */
[----:B------:R-:W-:-:S07]  /*4820*/  MOV R97, R115 ;  /* 0x0000007300617202 */ /* 0x000fce0000000f00 */
[----:B------:R-:W-:Y:S05]  /*4830*/  WARPSYNC.COLLECTIVE R114, `(.L_x_1792) ;  /* 0x0000000072087348 */ /* 0x000fea0003c00000 */
[----:B------:R0:W1:Y:S02]  /*4840*/  SHFL.BFLY P0, R115, R159, R124, R125 ;  /* 0x0c00007c9f737389 */ /* 0x000064000000007d */
[----:B01----:R-:W-:Y:S01]  /*4850*/  ENDCOLLECTIVE ;  /* 0x000000000000791b */ /* 0x003fe20003800000 */
.L_x_1792:
[----:B------:R-:W-:-:S05]  /*4860*/  FADD.FTZ R97, R94, R97 ;  /* 0x000000615e617221 */ /* 0x000fca0000010000 */
[----:B------:R-:W-:Y:S02]  /*4870*/  MOV R159, R97 ;  /* 0x00000061009f7202 */ /* 0x000fe40000000f00 */
[----:B------:R-:W-:-:S07]  /*4880*/  MOV R99, R115 ;  /* 0x0000007300637202 */ /* 0x000fce0000000f00 */
[----:B------:R-:W-:Y:S05]  /*4890*/  WARPSYNC.COLLECTIVE R114, `(.L_x_1793) ;  /* 0x0000000072087348 */ /* 0x000fea0003c00000 */
[----:B------:R0:W1:Y:S02]  /*48a0*/  SHFL.BFLY P0, R115, R159, R124, R125 ;  /* 0x0c00007c9f737389 */ /* 0x000064000000007d */
[----:B01----:R-:W-:Y:S01]  /*48b0*/  ENDCOLLECTIVE ;  /* 0x000000000000791b */ /* 0x003fe20003800000 */
.L_x_1793:
[----:B------:R-:W-:Y:S01]  /*48c0*/  FADD.FTZ R99, R96, R99 ;  /* 0x0000006360637221 */ /* 0x000fe20000010000 */
[----:B------:R-:W-:-:S04]  /*48d0*/  HFMA2.MMA R124, -RZ, RZ, 0, 9.5367431640625e-07 ;  /* 0x00000010ff7c7435 */ /* 0x000fc800000001ff */
[----:B------:R-:W-:Y:S02]  /*48e0*/  MOV R159, R99 ;  /* 0x00000063009f7202 */ /* 0x000fe40000000f00 */
[----:B------:R-:W-:-:S07]  /*48f0*/  MOV R98, R115 ;  /* 0x0000007300627202 */ /* 0x000fce0000000f00 */
[----:B------:R-:W-:Y:S05]  /*4900*/  WARPSYNC.COLLECTIVE R114, `(.L_x_1794) ;  /* 0x0000000072087348 */ /* 0x000fea0003c00000 */
[----:B------:R0:W1:Y:S02]  /*4910*/  SHFL.BFLY P0, R115, R159, R124, R125 ;  /* 0x0c00007c9f737389 */ /* 0x000064000000007d */
[----:B01----:R-:W-:Y:S01]  /*4920*/  ENDCOLLECTIVE ;  /* 0x000000000000791b */ /* 0x003fe20003800000 */
.L_x_1794:
[----:B------:R-:W-:-:S05]  /*4930*/  FADD.FTZ R98, R97, R98 ;  /* 0x0000006261627221 */ /* 0x000fca0000010000 */
[----:B------:R-:W-:Y:S02]  /*4940*/  MOV R159, R98 ;  /* 0x00000062009f7202 */ /* 0x000fe40000000f00 */
[----:B------:R-:W-:-:S07]  /*4950*/  MOV R92, R115 ;  /* 0x00000073005c7202 */ /* 0x000fce0000000f00 */
[----:B------:R-:W-:Y:S05]  /*4960*/  WARPSYNC.COLLECTIVE R114, `(.L_x_1795) ;  /* 0x0000000072087348 */ /* 0x000fea0003c00000 */
[----:B------:R0:W1:Y:S02]  /*4970*/  SHFL.BFLY P0, R115, R159, R124, R125 ;  /* 0x0c00007c9f737389 */ /* 0x000064000000007d */
[----:B01----:R-:W-:Y:S01]  /*4980*/  ENDCOLLECTIVE ;  /* 0x000000000000791b */ /* 0x003fe20003800000 */
.L_x_1795:
[----:B------:R-:W-:Y:S01]  /*4990*/  MOV R93, R115 ;  /* 0x00000073005d7202 */ /* 0x000fe20000000f00 */
[----:B------:R-:W-:Y:S06]  /*49a0*/  BRA `(.L_x_1796) ;  /* 0xffffffcc00487947 */ /* 0x000fec000383ffff */
.L_x_1797:
        /* <DEDUP_REMOVED lines=13> */
.L_x_9109:


//--------------------- .text._ZN10layer_norm22ln_bwd_finalize_kernelINS_22Kernel_traits_finalizeILj512E6__halfS2_S2_S2_fjLb1ELj1024ELj4ENS_18Kernel_traits_baseILj512ES2_S2_S2_S2_fjLj1024EEEEELb1ELb1EEEvNS_9BwdParamsE --------------------------
	.section	.text._ZN10layer_norm22ln_bwd_finalize_kernelINS_22Kernel_traits_finalizeILj512E6__halfS2_S2_S2_fjLb1ELj1024ELj4ENS_18Kernel_traits_baseILj512ES2_S2_S2_S2_fjLj1024EEEEELb1ELb1EEEvNS_9BwdParamsE,"ax",@progbits
	.align	128
        .global         _ZN10layer_norm22ln_bwd_finalize_kernelINS_22Kernel_traits_finalizeILj512E6__halfS2_S2_S2_fjLb1ELj1024ELj4ENS_18Kernel_traits_baseILj512ES2_S2_S2_S2_fjLj1024EEEEELb1ELb1EEEvNS_9BwdParamsE
        .type           _ZN10layer_norm22ln_bwd_finalize_kernelINS_22Kernel_traits_finalizeILj512E6__halfS2_S2_S2_fjLb1ELj1024ELj4ENS_18Kernel_traits_baseILj512ES2_S2_S2_S2_fjLj1024EEEEELb1ELb1EEEvNS_9BwdParamsE,@function
        .size           _ZN10layer_norm22ln_bwd_finalize_kernelINS_22Kernel_traits_finalizeILj512E6__halfS2_S2_S2_fjLb1ELj1024ELj4ENS_18Kernel_traits_baseILj512ES2_S2_S2_S2_fjLj1024EEEEELb1ELb1EEEvNS_9BwdParamsE,(.L_x_9110 - _ZN10layer_norm22ln_bwd_finalize_kernelINS_22Kernel_traits_finalizeILj512E6__halfS2_S2_S2_fjLb1ELj1024ELj4ENS_18Kernel_traits_baseILj512ES2_S2_S2_S2_fjLj1024EEEEELb1ELb1EEEvNS_9BwdParamsE)
        .other          _ZN10layer_norm22ln_bwd_finalize_kernelINS_22Kernel_traits_finalizeILj512E6__halfS2_S2_S2_fjLb1ELj1024ELj4ENS_18Kernel_traits_baseILj512ES2_S2_S2_S2_fjLj1024EEEEELb1ELb1EEEvNS_9BwdParamsE,@"STO_CUDA_ENTRY STV_DEFAULT"
_ZN10layer_norm22ln_bwd_finalize_kernelINS_22Kernel_traits_finalizeILj512E6__halfS2_S2_S2_fjLb1ELj1024ELj4ENS_18Kernel_traits_baseILj512ES2_S2_S2_S2_fjLj1024EEEEELb1ELb1EEEvNS_9BwdParamsE:
.text._ZN10layer_norm22ln_bwd_finalize_kernelINS_22Kernel_traits_finalizeILj512E6__halfS2_S2_S2_fjLb1ELj1024ELj4ENS_18Kernel_traits_baseILj512ES2_S2_S2_S2_fjLj1024EEEEELb1ELb1EEEvNS_9BwdParamsE:
        /* <DEDUP_REMOVED lines=25> */
.L_x_1809:
        /* <DEDUP_REMOVED lines=33> */
.L_x_1802:
        /* <DEDUP_REMOVED lines=49> */
.L_x_1801:
[----:B------:R-:W-:Y:S05]  /*06b0*/  BSYNC B1 ;  /* 0x0000000000017941 */ /* 0x000fea0003800000 */
.L_x_1800:
        /* <DEDUP_REMOVED lines=32> */
.L_x_1804:
[----:B------:R-:W-:Y:S05]  /*08c0*/  BSYNC B1 ;  /* 0x0000000000017941 */ /* 0x000fea0003800000 */
.L_x_1803:
        /* <DEDUP_REMOVED lines=16> */
.L_x_1799:
[----:B------:R-:W-:Y:S05]  /*09d0*/  BSYNC B0 ;  /* 0x0000000000007941 */ /* 0x000fea0003800000 */
.L_x_1798:
        /* <DEDUP_REMOVED lines=40> */
.L_x_1825:
        /* <DEDUP_REMOVED lines=8> */
.L_x_1805:
        /* <DEDUP_REMOVED lines=15> */
[----:B---3--:R-:W-:Y:S02]  /*0dd0*/  F2FP.F16.F32.PACK_AB R21, R21, R20 ;  /* 0x000000141515723e */ /* 0x008fe400000000ff */
[----:B-1----:R-:W-:-:S03]  /*0de0*/  F2FP.F16.F32.PACK_AB R13, R13, R12 ;  /* 0x0000000c0d0d723e */ /* 0x002fc600000000ff */
[----:B------:R3:W-:Y:S01]  /*0df0*/  STG.E desc[UR6][R14.64], R21 ;  /* 0x000000150e007986 */ /* 0x0007e2000c101906 */
[----:B----4-:R-:W-:-:S03]  /*0e00*/  F2FP.F16.F32.PACK_AB R17, R17, R16 ;  /* 0x000000101111723e */ /* 0x010fc600000000ff */
[----:B------:R3:W-:Y:S04]  /*0e10*/  STG.E desc[UR6][R10.64], R13 ;  /* 0x0000000d0a007986 */ /* 0x0007e8000c101906 */
[----:B------:R3:W-:Y:S02]  /*0e20*/  STG.E desc[UR6][R8.64], R17 ;  /* 0x0000001108007986 */ /* 0x0007e4000c101906 */
.L_x_1808:
[----:B------:R-:W-:Y:S05]  /*0e30*/  BSYNC B0 ;  /* 0x0000000000007941 */ /* 0x000fea0003800000 */
.L_x_1807:
[C---:B------:R-:W-:Y:S02]  /*0e40*/  ISETP.GT.U32.AND P1, PT, R4.reuse, -0x201, PT ;  /* 0xfffffdff0400780c */ /* 0x040fe40003f24070 */
[----:B------:R-:W-:Y:S02]  /*0e50*/  IADD3 R4, R4, 0x200, RZ ;  /* 0x0000020004047810 */ /* 0x000fe40007ffe0ff */
[----:B------:R-:W-:-:S09]  /*0e60*/  IADD3 R5, R5, 0x100, RZ ;  /* 0x0000010005057810 */ /* 0x000fd20007ffe0ff */
[----:B------:R-:W-:Y:S05]  /*0e70*/  @P1 BRA `(.L_x_1809) ;  /* 0xfffffff000c41947 */ /* 0x000fea000383ffff */
[----:B------:R-:W-:Y:S05]  /*0e80*/  EXIT ;  /* 0x000000000000794d */ /* 0x000fea0003800000 */
.L_x_1806:
[----:B------:R-:W-:Y:S01]  /*0e90*/  HFMA2.MMA R22, -RZ, RZ, 0, 5.9604644775390625e-08 ;  /* 0x00000001ff167435 */ /* 0x000fe200000001ff */
[----:B---3--:R-:W-:Y:S01]  /*0ea0*/  MOV R23, R8 ;  /* 0x0000000800177202 */ /* 0x008fe20000000f00 */
[----:B------:R-:W-:Y:S01]  /*0eb0*/  IMAD.MOV.U32 R20, RZ, RZ, -0x1 ;  /* 0xffffffffff147424 */ /* 0x000fe200078e00ff */
[----:B------:R-:W-:-:S08]  /*0ec0*/  MOV R25, 0x1f ;  /* 0x0000001f00197802 */ /* 0x000fd00000000f00 */
[----:B012---:R-:W-:Y:S05]  /*0ed0*/  WARPSYNC.COLLECTIVE R20, `(.L_x_1810) ;  /* 0x0000000014087348 */ /* 0x007fea0003c00000 */
[----:B------:R3:W4:Y:S02]  /*0ee0*/  SHFL.BFLY P2, R21, R23, R22, R25 ;  /* 0x0c00001617157389 */ /* 0x0007240000040019 */
[----:B01234-:R-:W-:Y:S01]  /*0ef0*/  ENDCOLLECTIVE ;  /* 0x000000000000791b */ /* 0x01ffe20003800000 */
.L_x_1810:
[----:B------:R-:W-:Y:S01]  /*0f00*/  HFMA2.MMA R22, -RZ, RZ, 0, 1.1920928955078125e-07 ;  /* 0x00000002ff167435 */ /* 0x000fe200000001ff */
[----:B------:R-:W-:-:S05]  /*0f10*/  MOV R9, R21 ;  /* 0x0000001500097202 */ /* 0x000fca0000000f00 */
[----:B------:R-:W-:-:S05]  /*0f20*/  FADD.FTZ R9, R8, R9 ;  /* 0x0000000908097221 */ /* 0x000fca0000010000 */
[----:B------:R-:W-:-:S07]  /*0f30*/  MOV R23, R9 ;  /* 0x0000000900177202 */ /* 0x000fce0000000f00 */
[----:B------:R-:W-:Y:S05]  /*0f40*/  WARPSYNC.COLLECTIVE R20, `(.L_x_1811) ;  /* 0x0000000014087348 */ /* 0x000fea0003c00000 */
[----:B------:R0:W1:Y:S02]  /*0f50*/  SHFL.BFLY P2, R21, R23, R22, R25 ;  /* 0x0c00001617157389 */ /* 0x0000640000040019 */
[----:B01----:R-:W-:Y:S01]  /*0f60*/  ENDCOLLECTIVE ;  /* 0x000000000000791b */ /* 0x003fe20003800000 */
.L_x_1811:
[----:B------:R-:W-:Y:S01]  /*0f70*/  HFMA2.MMA R22, -RZ, RZ, 0, 2.384185791015625e-07 ;  /* 0x00000004ff167435 */ /* 0x000fe200000001ff */
[----:B------:R-:W-:-:S05]  /*0f80*/  MOV R12, R21 ;  /* 0x00000015000c7202 */ /* 0x000fca0000000f00 */
[----:B------:R-:W-:-:S05]  /*0f90*/  FADD.FTZ R12, R9, R12 ;  /* 0x0000000c090c7221 */ /* 0x000fca0000010000 */
[----:B------:R-:W-:-:S07]  /*0fa0*/  MOV R23, R12 ;  /* 0x0000000c00177202 */ /* 0x000fce0000000f00 */
[----:B------:R-:W-:Y:S05]  /*0fb0*/  WARPSYNC.COLLECTIVE R20, `(.L_x_1812) ;  /* 0x0000000014087348 */ /* 0x000fea0003c00000 */
[----:B------:R0:W1:Y:S02]  /*0fc0*/  SHFL.BFLY P2, R21, R23, R22, R25 ;  /* 0x0c00001617157389 */ /* 0x0000640000040019 */
[----:B01----:R-:W-:Y:S01]  /*0fd0*/  ENDCOLLECTIVE ;  /* 0x000000000000791b */ /* 0x003fe20003800000 */
.L_x_1812:
[----:B------:R-:W-:Y:S01]  /*0fe0*/  HFMA2.MMA R22, -RZ, RZ, 0, 4.76837158203125e-07 ;  /* 0x00000008ff167435 */ /* 0x000fe200000001ff */
[----:B------:R-:W-:-:S05]  /*0ff0*/  MOV R13, R21 ;  /* 0x00000015000d7202 */ /* 0x000fca0000000f00 */
[----:B------:R-:W-:-:S04]  /*1000*/  FADD.FTZ R13, R12, R13 ;  /* 0x0000000d0c0d7221 */ /* 0x000fc80000010000 */
[----:B------:R-:W-:-:S07]  /*1010*/  IMAD.MOV.U32 R23, RZ, RZ, R13 ;  /* 0x000000ffff177224 */ /* 0x000fce00078e000d */
[----:B------:R-:W-:Y:S05]  /*1020*/  WARPSYNC.COLLECTIVE R20, `(.L_x_1813) ;  /* 0x0000000014087348 */ /* 0x000fea0003c00000 */
[----:B------:R0:W1:Y:S02]  /*1030*/  SHFL.BFLY P2, R21, R23, R22, R25 ;  /* 0x0c00001617157389 */ /* 0x0000640000040019 */
[----:B01----:R-:W-:Y:S01]  /*1040*/  ENDCOLLECTIVE ;  /* 0x000000000000791b */ /* 0x003fe20003800000 */
.L_x_1813:
[----:B------:R-:W-:Y:S01]  /*1050*/  HFMA2.MMA R22, -RZ, RZ, 0, 9.5367431640625e-07 ;  /* 0x00000010ff167435 */ /* 0x000fe200000001ff */
[----:B------:R-:W-:-:S05]  /*1060*/  MOV R8, R21 ;  /* 0x0000001500087202 */ /* 0x000fca0000000f00 */
[----:B------:R-:W-:-:S05]  /*1070*/  FADD.FTZ R9, R13, R8 ;  /* 0x000000080d097221 */ /* 0x000fca0000010000 */
[----:B------:R-:W-:-:S07]  /*1080*/  MOV R23, R9 ;  /* 0x0000000900177202 */ /* 0x000fce0000000f00 */
[----:B------:R-:W-:Y:S05]  /*1090*/  WARPSYNC.COLLECTIVE R20, `(.L_x_1814) ;  /* 0x0000000014087348 */ /* 0x000fea0003c00000 */
[----:B------:R0:W1:Y:S02]  /*10a0*/  SHFL.BFLY P2, R21, R23, R22, R25 ;  /* 0x0c00001617157389 */ /* 0x0000640000040019 */
[----:B01----:R-:W-:Y:S01]  /*10b0*/  ENDCOLLECTIVE ;  /* 0x000000000000791b */ /* 0x003fe20003800000 */
.L_x_1814:
[----:B------:R-:W-:Y:S01]  /*10c0*/  HFMA2.MMA R22, -RZ, RZ, 0, 5.9604644775390625e-08 ;  /* 0x00000001ff167435 */ /* 0x000fe200000001ff */
[----:B------:R-:W-:Y:S02]  /*10d0*/  MOV R23, R11 ;  /* 0x0000000b00177202 */ /* 0x000fe40000000f00 */
[----:B------:R-:W-:-:S08]  /*10e0*/  MOV R8, R21 ;  /* 0x0000001500087202 */ /* 0x000fd00000000f00 */
[----:B------:R-:W-:Y:S05]  /*10f0*/  WARPSYNC.COLLECTIVE R20, `(.L_x_1815) ;  /* 0x0000000014087348 */ /* 0x000fea0003c00000 */
[----:B------:R0:W1:Y:S02]  /*1100*/  SHFL.BFLY P2, R21, R23, R22, R25 ;  /* 0x0c00001617157389 */ /* 0x0000640000040019 */
[----:B01----:R-:W-:Y:S01]  /*1110*/  ENDCOLLECTIVE ;  /* 0x000000000000791b */ /* 0x003fe20003800000 */
.L_x_1815:
[----:B------:R-:W-:Y:S01]  /*1120*/  HFMA2.MMA R22, -RZ, RZ, 0, 1.1920928955078125e-07 ;  /* 0x00000002ff167435 */ /* 0x000fe200000001ff */
[----:B------:R-:W-:-:S05]  /*1130*/  MOV R12, R21 ;  /* 0x00000015000c7202 */ /* 0x000fca0000000f00 */
[----:B------:R-:W-:-:S04]  /*1140*/  FADD.FTZ R14, R11, R12 ;  /* 0x0000000c0b0e7221 */ /* 0x000fc80000010000 */
[----:B------:R-:W-:-:S07]  /*1150*/  IMAD.MOV.U32 R23, RZ, RZ, R14 ;  /* 0x000000ffff177224 */ /* 0x000fce00078e000e */
[----:B------:R-:W-:Y:S05]  /*1160*/  WARPSYNC.COLLECTIVE R20, `(.L_x_1816) ;  /* 0x0000000014087348 */ /* 0x000fea0003c00000 */
[----:B------:R0:W1:Y:S02]  /*1170*/  SHFL.BFLY P2, R21, R23, R22, R25 ;  /* 0x0c00001617157389 */ /* 0x0000640000040019 */
[----:B01----:R-:W-:Y:S01]  /*1180*/  ENDCOLLECTIVE ;  /* 0x000000000000791b */ /* 0x003fe20003800000 */
.L_x_1816:
[----:B------:R-:W-:Y:S01]  /*1190*/  HFMA2.MMA R22, -RZ, RZ, 0, 2.384185791015625e-07 ;  /* 0x00000004ff167435 */ /* 0x000fe200000001ff */
[----:B------:R-:W-:-:S05]  /*11a0*/  MOV R13, R21 ;  /* 0x00000015000d7202 */ /* 0x000fca0000000f00 */
[----:B------:R-:W-:-:S05]  /*11b0*/  FADD.FTZ R15, R14, R13 ;  /* 0x0000000d0e0f7221 */ /* 0x000fca0000010000 */
[----:B------:R-:W-:-:S07]  /*11c0*/  MOV R23, R15 ;  /* 0x0000000f00177202 */ /* 0x000fce0000000f00 */
[----:B------:R-:W-:Y:S05]  /*11d0*/  WARPSYNC.COLLECTIVE R20, `(.L_x_1817) ;  /* 0x0000000014087348 */ /* 0x000fea0003c00000 */
[----:B------:R0:W1:Y:S02]  /*11e0*/  SHFL.BFLY P2, R21, R23, R22, R25 ;  /* 0x0c00001617157389 */ /* 0x0000640000040019 */
[----:B01----:R-:W-:Y:S01]  /*11f0*/  ENDCOLLECTIVE ;  /* 0x000000000000791b */ /* 0x003fe20003800000 */
.L_x_1817:
[----:B------:R-:W-:Y:S01]  /*1200*/  HFMA2.MMA R22, -RZ, RZ, 0, 4.76837158203125e-07 ;  /* 0x00000008ff167435 */ /* 0x000fe200000001ff */
[----:B------:R-:W-:-:S05]  /*1210*/  MOV R16, R21 ;  /* 0x0000001500107202 */ /* 0x000fca0000000f00 */
[----:B------:R-:W-:-:S05]  /*1220*/  FADD.FTZ R16, R15, R16 ;  /* 0x000000100f107221 */ /* 0x000fca0000010000 */
[----:B------:R-:W-:-:S07]  /*1230*/  MOV R23, R16 ;  /* 0x0000001000177202 */ /* 0x000fce0000000f00 */
[----:B------:R-:W-:Y:S05]  /*1240*/  WARPSYNC.COLLECTIVE R20, `(.L_x_1818) ;  /* 0x0000000014087348 */ /* 0x000fea0003c00000 */
[----:B------:R0:W1:Y:S02]  /*1250*/  SHFL.BFLY P2, R21, R23, R22, R25 ;  /* 0x0c00001617157389 */ /* 0x0000640000040019 */
[----:B01----:R-:W-:Y:S01]  /*1260*/  ENDCOLLECTIVE ;  /* 0x000000000000791b */ /* 0x003fe20003800000 */
.L_x_1818:
[----:B------:R-:W-:Y:S01]  /*1270*/  HFMA2.MMA R22, -RZ, RZ, 0, 9.5367431640625e-07 ;  /* 0x00000010ff167435 */ /* 0x000fe200000001ff */
[----:B------:R-:W-:-:S05]  /*1280*/  MOV R11, R21 ;  /* 0x00000015000b7202 */ /* 0x000fca0000000f00 */
[----:B------:R-:W-:-:S04]  /*1290*/  FADD.FTZ R11, R16, R11 ;  /* 0x0000000b100b7221 */ /* 0x000fc80000010000 */
[----:B------:R-:W-:-:S07]  /*12a0*/  IMAD.MOV.U32 R23, RZ, RZ, R11 ;  /* 0x000000ffff177224 */ /* 0x000fce00078e000b */
[----:B------:R-:W-:Y:S05]  /*12b0*/  WARPSYNC.COLLECTIVE R20, `(.L_x_1819) ;  /* 0x0000000014087348 */ /* 0x000fea0003c00000 */
[----:B------:R0:W1:Y:S02]  /*12c0*/  SHFL.BFLY P2, R21, R23, R22, R25 ;  /* 0x0c00001617157389 */ /* 0x0000640000040019 */
[----:B01----:R-:W-:Y:S01]  /*12d0*/  ENDCOLLECTIVE ;  /* 0x000000000000791b */ /* 0x003fe20003800000 */
.L_x_1819:
[----:B------:R-:W-:Y:S01]  /*12e0*/  HFMA2.MMA R22, -RZ, RZ, 0, 5.9604644775390625e-08 ;  /* 0x00000001ff167435 */ /* 0x000fe200000001ff */
[----:B------:R-:W-:Y:S02]  /*12f0*/  MOV R23, R10 ;  /* 0x0000000a00177202 */ /* 0x000fe40000000f00 */
[----:B------:R-:W-:-:S08]  /*1300*/  MOV R12, R21 ;  /* 0x00000015000c7202 */ /* 0x000fd00000000f00 */
[----:B------:R-:W-:Y:S05]  /*1310*/  WARPSYNC.COLLECTIVE R20, `(.L_x_1820) ;  /* 0x0000000014087348 */ /* 0x000fea0003c00000 */
[----:B------:R0:W1:Y:S02]  /*1320*/  SHFL.BFLY P2, R21, R23, R22, R25 ;  /* 0x0c00001617157389 */ /* 0x0000640000040019 */
[----:B01----:R-:W-:Y:S01]  /*1330*/  ENDCOLLECTIVE ;  /* 0x000000000000791b */ /* 0x003fe20003800000 */
.L_x_1820:
[----:B------:R-:W-:Y:S01]  /*1340*/  HFMA2.MMA R22, -RZ, RZ, 0, 1.1920928955078125e-07 ;  /* 0x00000002ff167435 */ /* 0x000fe200000001ff */
[----:B------:R-:W-:-:S05]  /*1350*/  MOV R13, R21 ;  /* 0x00000015000d7202 */ /* 0x000fca0000000f00 */
[----:B------:R-:W-:-:S05]  /*1360*/  FADD.FTZ R17, R10, R13 ;  /* 0x0000000d0a117221 */ /* 0x000fca0000010000 */
[----:B------:R-:W-:-:S07]  /*1370*/  MOV R23, R17 ;  /* 0x0000001100177202 */ /* 0x000fce0000000f00 */
[----:B------:R-:W-:Y:S05]  /*1380*/  WARPSYNC.COLLECTIVE R20, `(.L_x_1821) ;  /* 0x0000000014087348 */ /* 0x000fea0003c00000 */
[----:B------:R0:W1:Y:S02]  /*1390*/  SHFL.BFLY P2, R21, R23, R22, R25 ;  /* 0x0c00001617157389 */ /* 0x0000640000040019 */
[----:B01----:R-:W-:Y:S01]  /*13a0*/  ENDCOLLECTIVE ;  /* 0x000000000000791b */ /* 0x003fe20003800000 */
.L_x_1821:
[----:B------:R-:W-:Y:S01]  /*13b0*/  HFMA2.MMA R22, -RZ, RZ, 0, 2.384185791015625e-07 ;  /* 0x00000004ff167435 */ /* 0x000fe200000001ff */
[----:B------:R-:W-:-:S05]  /*13c0*/  MOV R16, R21 ;  /* 0x0000001500107202 */ /* 0x000fca0000000f00 */
[----:B------:R-:W-:-:S04]  /*13d0*/  FADD.FTZ R18, R17, R16 ;  /* 0x0000001011127221 */ /* 0x000fc80000010000 */
[----:B------:R-:W-:-:S07]  /*13e0*/  IMAD.MOV.U32 R23, RZ, RZ, R18 ;  /* 0x000000ffff177224 */ /* 0x000fce00078e0012 */
[----:B------:R-:W-:Y:S05]  /*13f0*/  WARPSYNC.COLLECTIVE R20, `(.L_x_1822) ;  /* 0x0000000014087348 */ /* 0x000fea0003c00000 */
[----:B------:R0:W1:Y:S02]  /*1400*/  SHFL.BFLY P2, R21, R23, R22, R25 ;  /* 0x0c00001617157389 */ /* 0x0000640000040019 */
[----:B01----:R-:W-:Y:S01]  /*1410*/  ENDCOLLECTIVE ;  /* 0x000000000000791b */ /* 0x003fe20003800000 */
.L_x_1822:
[----:B------:R-:W-:Y:S01]  /*1420*/  HFMA2.MMA R22, -RZ, RZ, 0, 4.76837158203125e-07 ;  /* 0x00000008ff167435 */ /* 0x000fe200000001ff */
[----:B------:R-:W-:-:S05]  /*1430*/  MOV R19, R21 ;  /* 0x0000001500137202 */ /* 0x000fca0000000f00 */
[----:B------:R-:W-:-:S05]  /*1440*/  FADD.FTZ R19, R18, R19 ;  /* 0x0000001312137221 */ /* 0x000fca0000010000 */
[----:B------:R-:W-:-:S07]  /*1450*/  MOV R23, R19 ;  /* 0x0000001300177202 */ /* 0x000fce0000000f00 */
[----:B------:R-:W-:Y:S05]  /*1460*/  WARPSYNC.COLLECTIVE R20, `(.L_x_1823) ;  /* 0x0000000014087348 */ /* 0x000fea0003c00000 */
[----:B------:R0:W1:Y:S02]  /*1470*/  SHFL.BFLY P2, R21, R23, R22, R25 ;  /* 0x0c00001617157389 */ /* 0x0000640000040019 */
[----:B01----:R-:W-:Y:S01]  /*1480*/  ENDCOLLECTIVE ;  /* 0x000000000000791b */ /* 0x003fe20003800000 */
.L_x_1823:
[----:B------:R-:W-:Y:S01]  /*1490*/  HFMA2.MMA R22, -RZ, RZ, 0, 9.5367431640625e-07 ;  /* 0x00000010ff167435 */ /* 0x000fe200000001ff */
[----:B------:R-:W-:-:S05]  /*14a0*/  MOV R10, R21 ;  /* 0x00000015000a7202 */ /* 0x000fca0000000f00 */
[----:B------:R-:W-:-:S05]  /*14b0*/  FADD.FTZ R10, R19, R10 ;  /* 0x0000000a130a7221 */ /* 0x000fca0000010000 */
[----:B------:R-:W-:-:S07]  /*14c0*/  MOV R23, R10 ;  /* 0x0000000a00177202 */ /* 0x000fce0000000f00 */
[----:B------:R-:W-:Y:S05]  /*14d0*/  WARPSYNC.COLLECTIVE R20, `(.L_x_1824) ;  /* 0x0000000014087348 */ /* 0x000fea0003c00000 */
[----:B------:R0:W1:Y:S02]  /*14e0*/  SHFL.BFLY P2, R21, R23, R22, R25 ;  /* 0x0c00001617157389 */ /* 0x0000640000040019 */
[----:B01----:R-:W-:Y:S01]  /*14f0*/  ENDCOLLECTIVE ;  /* 0x000000000000791b */ /* 0x003fe20003800000 */
.L_x_1824:
[----:B------:R-:W-:Y:S01]  /*1500*/  MOV R15, R21 ;  /* 0x00000015000f7202 */ /* 0x000fe20000000f00 */
[----:B------:R-:W-:Y:S06]  /*1510*/  BRA `(.L_x_1825) ;  /* 0xfffffff400d07947 */ /* 0x000fec000383ffff */
.L_x_1826:
        /* <DEDUP_REMOVED lines=14> */
.L_x_9110:


//--------------------- .text._ZN10layer_norm13ln_bwd_kernelINS_13Kernel_traitsI6__halfS2_S2_S2_fjLj512ELj1ELj4ELj1ELj16ENS_18Kernel_traits_baseILj512ES2_S2_S2_S2_fjLj128EEEEELb1ELb1ELb1ELb1EEEvNS_9BwdParamsE --------------------------
	.section	.text._ZN10layer_norm13ln_bwd_kernelINS_13Kernel_traitsI6__halfS2_S2_S2_fjLj512ELj1ELj4ELj1ELj16ENS_18Kernel_traits_baseILj512ES2_S2_S2_S2_fjLj128EEEEELb1ELb1ELb1ELb1EEEvNS_9BwdParamsE,"ax",@progbits
	.align	128
        .global         _ZN10layer_norm13ln_bwd_kernelINS_13Kernel_traitsI6__halfS2_S2_S2_fjLj512ELj1ELj4ELj1ELj16ENS_18Kernel_traits_baseILj512ES2_S2_S2_S2_fjLj128EEEEELb1ELb1ELb1ELb1EEEvNS_9BwdParamsE
        .type           _ZN10layer_norm13ln_bwd_kernelINS_13Kernel_traitsI6__halfS2_S2_S2_fjLj512ELj1ELj4ELj1ELj16ENS_18Kernel_traits_baseILj512ES2_S2_S2_S2_fjLj128EEEEELb1ELb1ELb1ELb1EEEvNS_9BwdParamsE,@function
        .size           _ZN10layer_norm13ln_bwd_kernelINS_13Kernel_traitsI6__halfS2_S2_S2_fjLj512ELj1ELj4ELj1ELj16ENS_18Kernel_traits_baseILj512ES2_S2_S2_S2_fjLj128EEEEELb1ELb1ELb1ELb1EEEvNS_9BwdParamsE,(.L_x_9111 - _ZN10layer_norm13ln_bwd_kernelINS_13Kernel_traitsI6__halfS2_S2_S2_fjLj512ELj1ELj4ELj1ELj16ENS_18Kernel_traits_baseILj512ES2_S2_S2_S2_fjLj128EEEEELb1ELb1ELb1ELb1EEEvNS_9BwdParamsE)
        .other          _ZN10layer_norm13ln_bwd_kernelINS_13Kernel_traitsI6__halfS2_S2_S2_fjLj512ELj1ELj4ELj1ELj16ENS_18Kernel_traits_baseILj512ES2_S2_S2_S2_fjLj128EEEEELb1ELb1ELb1ELb1EEEvNS_9BwdParamsE,@"STO_CUDA_ENTRY STV_DEFAULT"
_ZN10layer_norm13ln_bwd_kernelINS_13Kernel_traitsI6__halfS2_S2_S2_fjLj512ELj1ELj4ELj1ELj16ENS_18Kernel_traits_baseILj512ES2_S2_S2_S2_fjLj128EEEEELb1ELb1ELb1ELb1EEEvNS_9BwdParamsE:
.text._ZN10layer_norm13ln_bwd_kernelINS_13Kernel_traitsI6__halfS2_S2_S2_fjLj512ELj1ELj4ELj1ELj16ENS_18Kernel_traits_baseILj512ES2_S2_S2_S2_fjLj128EEEEELb1ELb1ELb1ELb1EEEvNS_9BwdParamsE:
        /* <DEDUP_REMOVED lines=47> */
.L_x_1828:
        /* <DEDUP_REMOVED lines=31> */
[----:B------:R-:W0:Y:S01]  /*04e0*/  LDC.U8 R5, c[0x0][0x2a0] ;  /* 0x0000a800ff057b82 */ /* 0x000e220000000000 */
        /* <DEDUP_REMOVED lines=13> */
[----:B------:R-:W-:-:S07]  /*05c0*/  HADD2.F32 R6, -RZ, R23.H1_H1 ;  /* 0x30000017ff067230 */ /* 0x000fce0000004100 */
.L_x_1916:
[----:B------:R-:W1:Y:S08]  /*05d0*/  LDC.64 R116, c[0x0][0x288] ;  /* 0x0000a200ff747b82 */ /* 0x000e700000000a00 */
[----:B------:R-:W2:Y:S08]  /*05e0*/  LDC.64 R118, c[0x0][0x258] ;  /* 0x00009600ff767b82 */ /* 0x000eb00000000a00 */
[----:B------:R-:W3:Y:S01]  /*05f0*/  LDC.64 R110, c[0x0][0x280] ;  /* 0x0000a000ff6e7b82 */ /* 0x000ee20000000a00 */
[----:B-1----:R-:W-:-:S07]  /*0600*/  IMAD.WIDE R122, R115, 0x4, R116 ;  /* 0x00000004737a7825 */ /* 0x002fce00078e0274 */
[----:B------:R-:W1:Y:S01]  /*0610*/  LDC.64 R124, c[0x0][0x2c8] ;  /* 0x0000b200ff7c7b82 */ /* 0x000e620000000a00 */
[----:B------:R-:W4:Y:S01]  /*0620*/  LDG.E R122, desc[UR4][R122.64] ;  /* 0x000000047a7a7981 */ /* 0x000f22000c1e1900 */
[----:B--2---:R-:W-:-:S06]  /*0630*/  IMAD.WIDE R118, R115, 0x4, R118 ;  /* 0x0000000473767825 */ /* 0x004fcc00078e0276 */
[----:B------:R-:W2:Y:S01]  /*0640*/  LDC R116, c[0x0][0x218] ;  /* 0x00008600ff747b82 */ /* 0x000ea20000000800 */
[----:B0----5:R0:W5:Y:S01]  /*0650*/  LDG.E R4, desc[UR4][R118.64] ;  /* 0x0000000476047981 */ /* 0x021162000c1e1900 */
[----:B---3--:R-:W-:-:S06]  /*0660*/  IMAD.WIDE R110, R115, 0x4, R110 ;  /* 0x00000004736e7825 */ /* 0x008fcc00078e026e */
[----:B------:R-:W3:Y:S01]  /*0670*/  LDC.64 R120, c[0x0][0x250] ;  /* 0x00009400ff787b82 */ /* 0x000ee20000000a00 */
[----:B------:R0:W5:Y:S01]  /*0680*/  LDG.E R117, desc[UR4][R110.64] ;  /* 0x000000046e757981 */ /* 0x000162000c1e1900 */
[----:B--2---:R-:W-:-:S05]  /*0690*/  IMAD R0, R115, R116, RZ ;  /* 0x0000007473007224 */ /* 0x004fca00078e02ff */
[----:B------:R-:W-:-:S04]  /*06a0*/  SHF.R.S32.HI R127, RZ, 0x1f, R0 ;  /* 0x0000001fff7f7819 */ /* 0x000fc80000011400 */
[----:B------:R-:W-:-:S04]  /*06b0*/  LEA.HI R127, R127, R0, RZ, 0x3 ;  /* 0x000000007f7f7211 */ /* 0x000fc800078f18ff */
[----:B------:R-:W-:Y:S01]  /*06c0*/  LEA.HI.SX32 R2, R127, R114, 0x1d ;  /* 0x000000727f027211 */ /* 0x000fe200078feaff */
[----:B------:R-:W-:Y:S03]  /*06d0*/  BSSY B1, `(.L_x_1830) ;  /* 0x00000d2000017945 */ /* 0x000fe60003800000 */
[C---:B------:R-:W-:Y:S01]  /*06e0*/  IADD3 R0, R2.reuse, 0x20, RZ ;  /* 0x0000002002007810 */ /* 0x040fe20007ffe0ff */
[----:B-1----:R-:W-:-:S04]  /*06f0*/  IMAD.WIDE.U32 R126, R2, 0x10, R124 ;  /* 0x00000010027e7825 */ /* 0x002fc800078e007c */
[----:B---3--:R-:W-:-:S04]  /*0700*/  IMAD.WIDE R120, R115, 0x4, R120 ;  /* 0x0000000473787825 */ /* 0x008fc800078e0278 */
[----:B------:R-:W-:Y:S01]  /*0710*/  IMAD.WIDE.U32 R124, R0, 0x10, R124 ;  /* 0x00000010007c7825 */ /* 0x000fe200078e007c */
[----:B----4-:R-:W-:-:S13]  /*0720*/  ISETP.GT.AND P2, PT, R122, RZ, PT ;  /* 0x000000ff7a00720c */ /* 0x010fda0003f44270 */
[----:B0-----:R-:W-:Y:S05]  /*0730*/  @P2 BRA `(.L_x_1831) ;  /* 0x0000000000542947 */ /* 0x001fea0003800000 */
[----:B-----5:R-:W-:Y:S01]  /*0740*/  ISETP.GE.AND P3, PT, R117, 0x1, PT ;  /* 0x000000017500780c */ /* 0x020fe20003f66270 */
[----:B------:R-:W0:Y:S01]  /*0750*/  LDC.64 R120, c[0x0][0x240] ;  /* 0x00009000ff787b82 */ /* 0x000e220000000a00 */
[----:B------:R-:W-:Y:S01]  /*0760*/  MOV R119, UR16 ;  /* 0x0000001000777c02 */ /* 0x000fe20008000f00 */
[----:B------:R-:W-:Y:S01]  /*0770*/  HFMA2.MMA R123, -RZ, RZ, 0, 0 ;  /* 0x00000000ff7b7435 */ /* 0x000fe200000001ff */
[----:B------:R-:W-:Y:S02]  /*0780*/  MOV R118, UR17 ;  /* 0x0000001100767c02 */ /* 0x000fe40008000f00 */
        /* <DEDUP_REMOVED lines=16> */
.L_x_1831:
[----:B------:R-:W0:Y:S01]  /*0890*/  LDC.64 R104, c[0x0][0x238] ;  /* 0x00008e00ff687b82 */ /* 0x000e220000000a00 */
[----:B------:R-:W-:Y:S01]  /*08a0*/  IADD3 R3, R122, -0x1, RZ ;  /* 0xffffffff7a037810 */ /* 0x000fe20007ffe0ff */
[----:B------:R1:W2:Y:S04]  /*08b0*/  LDG.E R135, desc[UR4][R120.64] ;  /* 0x0000000478877981 */ /* 0x0002a8000c1e1900 */
        /* <DEDUP_REMOVED lines=22> */
[----:B-1----:R-:W-:-:S05]  /*0a20*/  IADD3 R121, R129, 0x20, RZ ;  /* 0x0000002081797810 */ /* 0x002fca0007ffe0ff */
[----:B----4-:R-:W-:-:S06]  /*0a30*/  IMAD.WIDE.U32 R120, R121, 0x8, R122 ;  /* 0x0000000879787825 */ /* 0x010fcc00078e007a */
[----:B------:R-:W5:Y:S01]  /*0a40*/  LDG.E.64 R120, desc[UR4][R120.64] ;  /* 0x0000000478787981 */ /* 0x000f62000c1e1b00 */
[----:B------:R-:W-:Y:S02]  /*0a50*/  MOV R119, UR16 ;  /* 0x0000001000777c02 */ /* 0x000fe40008000f00 */
[----:B------:R-:W-:Y:S02]  /*0a60*/  MOV R118, UR17 ;  /* 0x0000001100767c02 */ /* 0x000fe40008000f00 */
[----:B------:R-:W-:-:S04]  /*0a70*/  ISETP.NE.U32.AND P0, PT, R119, RZ, PT ;  /* 0x000000ff7700720c */ /* 0x000fc80003f05070 */
[----:B------:R-:W-:Y:S01]  /*0a80*/  ISETP.NE.AND.EX P0, PT, R118, RZ, PT, P0 ;  /* 0x000000ff7600720c */ /* 0x000fe20003f05300 */
[----:B------:R-:W-:-:S05]  /*0a90*/  IMAD.WIDE.U32 R128, R129, 0x8, R122 ;  /* 0x0000000881807825 */ /* 0x000fca00078e007a */
[----:B------:R0:W5:Y:S07]  /*0aa0*/  LDG.E.64 R122, desc[UR4][R128.64] ;  /* 0x00000004807a7981 */ /* 0x00016e000c1e1b00 */
[----:B------:R1:W5:Y:S04]  /*0ab0*/  @P0 LDG.E.128 R24, desc[UR4][R126.64] ;  /* 0x000000047e180981 */ /* 0x000368000c1e1d00 */
[----:B------:R4:W5:Y:S01]  /*0ac0*/  @P0 LDG.E.128 R20, desc[UR4][R124.64] ;  /* 0x000000047c140981 */ /* 0x000962000c1e1d00 */
[----:B------:R-:W-:-:S04]  /*0ad0*/  ISETP.NE.AND P0, PT, R5, RZ, PT ;  /* 0x000000ff0500720c */ /* 0x000fc80003f05270 */
[----:B--2---:R-:W-:Y:S01]  /*0ae0*/  FSEL R141, R135, RZ, !P0 ;  /* 0x000000ff878d7208 */ /* 0x004fe20004000000 */
[--C-:B------:R-:W-:Y:S02]  /*0af0*/  HADD2.F32 R3, -RZ, R96.reuse.H0_H0 ;  /* 0x20000060ff037230 */ /* 0x100fe40000004100 */
[----:B------:R-:W-:-:S03]  /*0b00*/  HADD2.F32 R131, -RZ, R96.H1_H1 ;  /* 0x30000060ff837230 */ /* 0x000fc60000004100 */
[C---:B------:R-:W-:Y:S01]  /*0b10*/  FADD.FTZ R3, -R141.reuse, R3 ;  /* 0x000000038d037221 */ /* 0x040fe20000010100 */
[--C-:B------:R-:W-:Y:S02]  /*0b20*/  HADD2.F32 R132, -RZ, R97.reuse.H0_H0 ;  /* 0x20000061ff847230 */ /* 0x100fe40000004100 */
[----:B------:R-:W-:Y:S01]  /*0b30*/  FADD.FTZ R131, -R141, R131 ;  /* 0x000000838d837221 */ /* 0x000fe20000010100 */
[----:B------:R-:W-:Y:S02]  /*0b40*/  HADD2.F32 R97, -RZ, R97.H1_H1 ;  /* 0x30000061ff617230 */ /* 0x000fe40000004100 */
[----:B------:R-:W-:Y:S01]  /*0b50*/  FMUL.FTZ R3, R4, R3 ;  /* 0x0000000304037220 */ /* 0x000fe20000410000 */
[--C-:B---3--:R-:W-:Y:S02]  /*0b60*/  HADD2.F32 R130, -RZ, R100.reuse.H0_H0 ;  /* 0x20000064ff827230 */ /* 0x108fe40000004100 */
[----:B------:R-:W-:Y:S02]  /*0b70*/  HADD2.F32 R134, -RZ, R99.H0_H0 ;  /* 0x20000063ff867230 */ /* 0x000fe40000004100 */
[----:B0-----:R-:W-:-:S02]  /*0b80*/  HADD2.F32 R129, -RZ, R100.H1_H1 ;  /* 0x30000064ff817230 */ /* 0x001fc40000004100 */
[----:B------:R-:W-:Y:S02]  /*0b90*/  HADD2.F32 R99, -RZ, R99.H1_H1 ;  /* 0x30000063ff637230 */ /* 0x000fe40000004100 */
[--C-:B------:R-:W-:Y:S02]  /*0ba0*/  HADD2.F32 R128, -RZ, R101.reuse.H0_H0 ;  /* 0x20000065ff807230 */ /* 0x100fe40000004100 */
[----:B-1----:R-:W-:Y:S02]  /*0bb0*/  HADD2.F32 R127, -RZ, R101.H1_H1 ;  /* 0x30000065ff7f7230 */ /* 0x002fe40000004100 */
[--C-:B----4-:R-:W-:Y:S02]  /*0bc0*/  HADD2.F32 R124, -RZ, R102.reuse.H0_H0 ;  /* 0x20000066ff7c7230 */ /* 0x110fe40000004100 */
[----:B------:R-:W-:Y:S02]  /*0bd0*/  HADD2.F32 R126, -RZ, R102.H1_H1 ;  /* 0x30000066ff7e7230 */ /* 0x000fe40000004100 */
[----:B------:R-:W-:-:S02]  /*0be0*/  HADD2.F32 R100, -RZ, R104.H0_H0 ;  /* 0x20000068ff647230 */ /* 0x000fc40000004100 */
[C---:B------:R-:W-:Y:S01]  /*0bf0*/  FADD.FTZ R143, -R141.reuse, R132 ;  /* 0x000000848d8f7221 */ /* 0x040fe20000010100 */
[--C-:B------:R-:W-:Y:S02]  /*0c00*/  HADD2.F32 R101, -RZ, R105.reuse.H0_H0 ;  /* 0x20000069ff657230 */ /* 0x100fe40000004100 */
[----:B------:R-:W-:Y:S01]  /*0c10*/  FMUL.FTZ R144, R4, R131 ;  /* 0x0000008304907220 */ /* 0x000fe20000410000 */
[----:B------:R-:W-:Y:S02]  /*0c20*/  HADD2.F32 R102, -RZ, R105.H1_H1 ;  /* 0x30000069ff667230 */ /* 0x000fe40000004100 */
[----:B------:R-:W-:Y:S01]  /*0c30*/  FADD.FTZ R105, -R141, R97 ;  /* 0x000000618d697221 */ /* 0x000fe20000010100 */
[-C--:B------:R-:W-:Y:S01]  /*0c40*/  FFMA.FTZ R84, R3, R130.reuse, R84 ;  /* 0x0000008203547223 */ /* 0x080fe20000010054 */
[----:B------:R-:W-:Y:S01]  /*0c50*/  FADD.FTZ R72, R72, R130 ;  /* 0x0000008248487221 */ /* 0x000fe20000010000 */
[----:B------:R-:W-:Y:S01]  /*0c60*/  FADD.FTZ R139, -R141, R134 ;  /* 0x000000868d8b7221 */ /* 0x000fe20000010100 */
[----:B------:R-:W-:Y:S01]  /*0c70*/  FMUL.FTZ R130, R113, R130 ;  /* 0x0000008271827220 */ /* 0x000fe20000410000 */
[----:B------:R-:W-:-:S02]  /*0c80*/  HADD2.F32 R125, -RZ, R106.H0_H0 ;  /* 0x2000006aff7d7230 */ /* 0x000fc40000004100 */
[C---:B------:R-:W-:Y:S01]  /*0c90*/  FADD.FTZ R135, -R141.reuse, R99 ;  /* 0x000000638d877221 */ /* 0x040fe20000010100 */
[----:B------:R-:W-:Y:S02]  /*0ca0*/  HADD2.F32 R106, -RZ, R106.H1_H1 ;  /* 0x3000006aff6a7230 */ /* 0x000fe40000004100 */
[----:B------:R-:W-:Y:S01]  /*0cb0*/  FADD.FTZ R137, -R141, R100 ;  /* 0x000000648d897221 */ /* 0x000fe20000010100 */
[----:B------:R-:W-:Y:S02]  /*0cc0*/  HADD2.F32 R96, -RZ, R103.H0_H0 ;  /* 0x20000067ff607230 */ /* 0x000fe40000004100 */
[C---:B------:R-:W-:Y:S01]  /*0cd0*/  FMUL.FTZ R143, R4.reuse, R143 ;  /* 0x0000008f048f7220 */ /* 0x040fe20000410000 */
[--C-:B------:R-:W-:Y:S02]  /*0ce0*/  HADD2.F32 R100, -RZ, R110.reuse.H0_H0 ;  /* 0x2000006eff647230 */ /* 0x100fe40000004100 */
[----:B------:R-:W-:Y:S01]  /*0cf0*/  FMUL.FTZ R142, R4, R105 ;  /* 0x00000069048e7220 */ /* 0x000fe20000410000 */
[----:B------:R-:W-:-:S02]  /*0d00*/  HADD2.F32 R99, -RZ, R110.H1_H1 ;  /* 0x3000006eff637230 */ /* 0x000fc40000004100 */
[----:B------:R-:W-:Y:S01]  /*0d10*/  FFMA.FTZ R85, R144, R129, R85 ;  /* 0x0000008190557223 */ /* 0x000fe20000010055 */
[----:B------:R-:W-:Y:S01]  /*0d20*/  FADD.FTZ R73, R73, R129 ;  /* 0x0000008149497221 */ /* 0x000fe20000010000 */
[----:B------:R-:W-:Y:S01]  /*0d30*/  FMUL.FTZ R139, R4, R139 ;  /* 0x0000008b048b7220 */ /* 0x000fe20000410000 */
[----:B------:R-:W-:Y:S01]  /*0d40*/  FMUL.FTZ R129, R112, R129 ;  /* 0x0000008170817220 */ /* 0x000fe20000410000 */
[----:B------:R-:W-:Y:S01]  /*0d50*/  FADD.FTZ R110, RZ, R130 ;  /* 0x00000082ff6e7221 */ /* 0x000fe20000010000 */
[----:B------:R-:W-:Y:S02]  /*0d60*/  HADD2.F32 R138, -RZ, R107.H1_H1 ;  /* 0x3000006bff8a7230 */ /* 0x000fe40000004100 */
[C---:B------:R-:W-:Y:S01]  /*0d70*/  FADD.FTZ R147, -R141.reuse, R101 ;  /* 0x000000658d937221 */ /* 0x040fe20000010100 */
[----:B------:R-:W-:Y:S01]  /*0d80*/  FADD.FTZ R149, -R141, R102 ;  /* 0x000000668d957221 */ /* 0x000fe20000010100 */
[----:B------:R-:W-:Y:S01]  /*0d90*/  FFMA.FTZ R105, R3, R130, RZ ;  /* 0x0000008203697223 */ /* 0x000fe200000100ff */
[----:B------:R-:W-:-:S02]  /*0da0*/  HADD2.F32 R102, -RZ, R109.H0_H0 ;  /* 0x2000006dff667230 */ /* 0x000fc40000004100 */
[----:B------:R-:W-:Y:S01]  /*0db0*/  FADD.FTZ R153, -R141, R106 ;  /* 0x0000006a8d997221 */ /* 0x000fe20000010100 */
[----:B------:R-:W-:Y:S02]  /*0dc0*/  HADD2.F32 R101, -RZ, R109.H1_H1 ;  /* 0x3000006dff657230 */ /* 0x000fe40000004100 */
[-C--:B------:R-:W-:Y:S01]  /*0dd0*/  FFMA.FTZ R86, R143, R128.reuse, R86 ;  /* 0x000000808f567223 */ /* 0x080fe20000010056 */
[----:B------:R-:W-:Y:S01]  /*0de0*/  FADD.FTZ R74, R74, R128 ;  /* 0x000000804a4a7221 */ /* 0x000fe20000010000 */
[-C--:B------:R-:W-:Y:S01]  /*0df0*/  FFMA.FTZ R87, R142, R127.reuse, R87 ;  /* 0x0000007f8e577223 */ /* 0x080fe20000010057 */
[----:B------:R-:W-:Y:S01]  /*0e00*/  FADD.FTZ R75, R75, R127 ;  /* 0x0000007f4b4b7221 */ /* 0x000fe20000010000 */
[----:B------:R-:W-:Y:S01]  /*0e10*/  FMUL.FTZ R109, R18, R127 ;  /* 0x0000007f126d7220 */ /* 0x000fe20000410000 */
[--C-:B------:R-:W-:Y:S02]  /*0e20*/  HADD2.F32 R133, -RZ, R98.reuse.H0_H0 ;  /* 0x20000062ff857230 */ /* 0x100fe40000004100 */
[----:B------:R-:W-:Y:S01]  /*0e30*/  FMUL.FTZ R128, R19, R128 ;  /* 0x0000008013807220 */ /* 0x000fe20000410000 */
[-C--:B------:R-:W-:Y:S01]  /*0e40*/  FFMA.FTZ R90, R139, R96.reuse, R90 ;  /* 0x000000608b5a7223 */ /* 0x080fe2000001005a */
[----:B------:R-:W-:Y:S01]  /*0e50*/  FADD.FTZ R70, R70, R96 ;  /* 0x0000006046467221 */ /* 0x000fe20000010000 */
[----:B------:R-:W-:Y:S01]  /*0e60*/  FMUL.FTZ R106, R15, R96 ;  /* 0x000000600f6a7220 */ /* 0x000fe20000410000 */
[----:B------:R-:W-:Y:S01]  /*0e70*/  FADD.FTZ R127, R110, R129 ;  /* 0x000000816e7f7221 */ /* 0x000fe20000010000 */
[----:B------:R-:W-:-:S02]  /*0e80*/  HADD2.F32 R98, -RZ, R98.H1_H1 ;  /* 0x30000062ff627230 */ /* 0x000fc40000004100 */
[C---:B------:R-:W-:Y:S01]  /*0e90*/  FADD.FTZ R151, -R141.reuse, R125 ;  /* 0x0000007d8d977221 */ /* 0x040fe20000010100 */
[----:B------:R-:W-:Y:S02]  /*0ea0*/  HADD2.F32 R104, -RZ, R104.H1_H1 ;  /* 0x30000068ff687230 */ /* 0x000fe40000004100 */
[----:B------:R-:W-:Y:S01]  /*0eb0*/  FFMA.FTZ R96, R144, R129, R105 ;  /* 0x0000008190607223 */ /* 0x000fe20000010069 */
[----:B------:R-:W-:Y:S02]  /*0ec0*/  HADD2.F32 R103, -RZ, R103.H1_H1 ;  /* 0x30000067ff677230 */ /* 0x000fe40000004100 */
[----:B------:R-:W-:Y:S01]  /*0ed0*/  FADD.FTZ R125, -R141, R138 ;  /* 0x0000008a8d7d7221 */ /* 0x000fe20000010100 */
[----:B------:R-:W-:Y:S02]  /*0ee0*/  HADD2.F32 R136, -RZ, R107.H0_H0 ;  /* 0x2000006bff887230 */ /* 0x000fe40000004100 */
[----:B------:R-:W-:Y:S01]  /*0ef0*/  FMUL.FTZ R138, R4, R135 ;  /* 0x00000087048a7220 */ /* 0x000fe20000410000 */
[----:B------:R-:W-:Y:S01]  /*0f00*/  FADD.FTZ R110, R127, R128 ;  /* 0x000000807f6e7221 */ /* 0x000fe20000010000 */
[----:B------:R-:W-:Y:S01]  /*0f10*/  FADD.FTZ R133, -R141, R133 ;  /* 0x000000858d857221 */ /* 0x000fe20000010100 */
[----:B------:R-:W-:Y:S01]  /*0f20*/  FFMA.FTZ R127, R143, R128, R96 ;  /* 0x000000808f7f7223 */ /* 0x000fe20000010060 */
[C---:B------:R-:W-:Y:S01]  /*0f30*/  FADD.FTZ R107, -R141.reuse, R98 ;  /* 0x000000628d6b7221 */ /* 0x040fe20000010100 */
[----:B------:R-:W-:Y:S01]  /*0f40*/  FADD.FTZ R145, -R141, R104 ;  /* 0x000000688d917221 */ /* 0x000fe20000010100 */
[----:B------:R-:W-:-:S02]  /*0f50*/  HADD2.F32 R104, -RZ, R108.H0_H0 ;  /* 0x2000006cff687230 */ /* 0x000fc40000004100 */
[-C--:B------:R-:W-:Y:S01]  /*0f60*/  FFMA.FTZ R91, R138, R103.reuse, R91 ;  /* 0x000000678a5b7223 */ /* 0x080fe2000001005b */
[----:B------:R-:W-:Y:S02]  /*0f70*/  HADD2.F32 R98, -RZ, R108.H1_H1 ;  /* 0x3000006cff627230 */ /* 0x000fe40000004100 */
[----:B------:R-:W-:Y:S01]  /*0f80*/  FADD.FTZ R71, R71, R103 ;  /* 0x0000006747477221 */ /* 0x000fe20000010000 */
[----:B------:R-:W-:Y:S01]  /*0f90*/  FMUL.FTZ R105, R14, R103 ;  /* 0x000000670e697220 */ /* 0x000fe20000410000 */
[----:B------:R-:W-:Y:S01]  /*0fa0*/  FADD.FTZ R155, -R141, R136 ;  /* 0x000000888d9b7221 */ /* 0x000fe20000010100 */
[----:B------:R-:W-:Y:S01]  /*0fb0*/  FMUL.FTZ R108, R17, R124 ;  /* 0x0000007c116c7220 */ /* 0x000fe20000410000 */
[----:B------:R-:W-:Y:S01]  /*0fc0*/  FADD.FTZ R103, R110, R109 ;  /* 0x0000006d6e677221 */ /* 0x000fe20000010000 */
[----:B------:R-:W-:Y:S01]  /*0fd0*/  FMUL.FTZ R141, R4, R133 ;  /* 0x00000085048d7220 */ /* 0x000fe20000410000 */
[----:B------:R-:W-:Y:S01]  /*0fe0*/  FFMA.FTZ R96, R142, R109, R127 ;  /* 0x0000006d8e607223 */ /* 0x000fe2000001007f */
[----:B------:R-:W-:Y:S01]  /*0ff0*/  FMUL.FTZ R140, R4, R107 ;  /* 0x0000006b048c7220 */ /* 0x000fe20000410000 */
[----:B------:R-:W-:Y:S01]  /*1000*/  FMUL.FTZ R107, R16, R126 ;  /* 0x0000007e106b7220 */ /* 0x000fe20000410000 */
[----:B------:R-:W-:Y:S01]  /*1010*/  FADD.FTZ R110, R103, R108 ;  /* 0x0000006c676e7221 */ /* 0x000fe20000010000 */
[----:B------:R-:W-:Y:S01]  /*1020*/  FFMA.FTZ R103, R141, R108, R96 ;  /* 0x0000006c8d677223 */ /* 0x000fe20000010060 */
[----:B------:R-:W-:-:S02]  /*1030*/  FMUL.FTZ R136, R4, R145 ;  /* 0x0000009104887220 */ /* 0x000fc40000410000 */
        /* <DEDUP_REMOVED lines=34> */
[----:B------:R-:W-:-:S02]  /*1260*/  HADD2.F32 R97, -RZ, R111.H0_H0 ;  /* 0x2000006fff617230 */ /* 0x000fc40000004100 */
        /* <DEDUP_REMOVED lines=24> */
.L_x_1832:
[----:B------:R-:W-:Y:S05]  /*13f0*/  BSYNC B1 ;  /* 0x0000000000017941 */ /* 0x000fea0003800000 */
.L_x_1830:
[----:B------:R-:W-:Y:S01]  /*1400*/  UMOV UR6, 0xffffffff ;  /* 0xffffffff00067882 */ /* 0x000fe20000000000 */
[----:B-----5:R-:W-:Y:S02]  /*1410*/  MOV R124, R122 ;  /* 0x0000007a007c7202 */ /* 0x020fe40000000f00 */
[----:B------:R-:W-:Y:S02]  /*1420*/  MOV R125, R120 ;  /* 0x00000078007d7202 */ /* 0x000fe40000000f00 */
        /* <DEDUP_REMOVED lines=21> */
.L_x_1928:
[----:B------:R-:W3:Y:S01]  /*1580*/  @P3 LDC.64 R110, c[0x0][0x220] ;  /* 0x00008800ff6e3b82 */ /* 0x000ee20000000a00 */
[----:B------:R-:W-:Y:S01]  /*1590*/  @P3 IADD3 R117, R117, -0x1, RZ ;  /* 0xffffffff75753810 */ /* 0x000fe20007ffe0ff */
[----:B------:R-:W-:-:S04]  /*15a0*/  HFMA2.MMA R125, -RZ, RZ, 0, 0 ;  /* 0x00000000ff7d7435 */ /* 0x000fc800000001ff */
        /* <DEDUP_REMOVED lines=18> */
.L_x_1835:
        /* <DEDUP_REMOVED lines=9> */
.L_x_1836:
[----:B------:R-:W-:Y:S05]  /*1760*/  BSYNC B1 ;  /* 0x0000000000017941 */ /* 0x000fea0003800000 */
.L_x_1834:
[----:B------:R-:W-:Y:S01]  /*1770*/  ISETP.NE.U32.AND P1, PT, RZ, UR10, PT ;  /* 0x0000000aff007c0c */ /* 0x000fe2000bf25070 */
[----:B------:R-:W-:Y:S03]  /*1780*/  BSSY B1, `(.L_x_1837) ;  /* 0x000000f000017945 */ /* 0x000fe60003800000 */
[----:B------:R-:W-:-:S13]  /*1790*/  ISETP.NE.AND.EX P1, PT, RZ, UR11, PT, P1 ;  /* 0x0000000bff007c0c */ /* 0x000fda000bf25310 */
[----:B------:R-:W-:Y:S01]  /*17a0*/  @P1 F2FP.F16.F32.PACK_AB R110, RZ, R111 ;  /* 0x0000006fff6e123e */ /* 0x000fe200000000ff */
[----:B------:R-:W-:Y:S06]  /*17b0*/  @!P3 BRA `(.L_x_1838) ;  /* 0x00000000002cb947 */ /* 0x000fec0003800000 */
[----:B------:R-:W-:Y:S01]  /*17c0*/  LOP3.LUT P4, RZ, R150, 0xff, RZ, 0xc0, !PT ;  /* 0x000000ff96ff7812 */ /* 0x000fe2000788c0ff */
[----:B------:R-:W-:Y:S01]  /*17d0*/  FMUL.FTZ R111, R111, UR13 ;  /* 0x0000000d6f6f7c20 */ /* 0x000fe20008410000 */
[----:B------:R-:W-:-:S03]  /*17e0*/  CS2R R116, SRZ ;  /* 0x0000000000747805 */ /* 0x000fc6000001ff00 */
[----:B------:R-:W-:-:S08]  /*17f0*/  FMUL.FTZ R119, R111, UR12 ;  /* 0x0000000c6f777c20 */ /* 0x000fd00008410000 */
[----:B------:R-:W-:Y:S02]  /*1800*/  @P4 HADD2.F32 R118, -RZ, R28.H0_H0 ;  /* 0x2000001cff764230 */ /* 0x000fe40000004100 */
[----:B-----5:R-:W-:-:S03]  /*1810*/  @P4 HADD2.F32 R111, -RZ, R64.H0_H0 ;  /* 0x20000040ff6f4230 */ /* 0x020fc60000004100 */
[C---:B------:R-:W-:Y:S02]  /*1820*/  @P4 FMUL.FTZ R116, R119.reuse, R118 ;  /* 0x0000007677744220 */ /* 0x040fe40000410000 */
[----:B------:R-:W-:-:S03]  /*1830*/  @P4 FMUL.FTZ R117, R119, R111 ;  /* 0x0000006f77754220 */ /* 0x000fc60000410000 */
[----:B------:R-:W-:Y:S01]  /*1840*/  F2FP.F16.F32.PACK_AB R116, RZ, R116 ;  /* 0x00000074ff74723e */ /* 0x000fe200000000ff */
[----:B------:R-:W-:-:S03]  /*1850*/  FADD.FTZ R44, R44, R117 ;  /* 0x000000752c2c7221 */ /* 0x000fc60000010000 */
[----:B------:R-:W-:-:S07]  /*1860*/  PRMT R80, R116, 0x7610, R80 ;  /* 0x0000761074507816 */ /* 0x000fce0000000050 */
.L_x_1838:
[----:B------:R-:W-:Y:S05]  /*1870*/  BSYNC B1 ;  /* 0x0000000000017941 */ /* 0x000fea0003800000 */
.L_x_1837:
[----:B------:R-:W-:Y:S01]  /*1880*/  BSSY B1, `(.L_x_1839) ;  /* 0x000000e000017945 */ /* 0x000fe20003800000 */
[----:B------:R-:W-:-:S03]  /*1890*/  @P1 PRMT R40, R110, 0x7610, R40 ;  /* 0x000076106e281816 */ /* 0x000fc60000000028 */
[----:B------:R-:W-:Y:S05]  /*18a0*/  @P2 BRA `(.L_x_1840) ;  /* 0x0000000000102947 */ /* 0x000fea0003800000 */
[----:B------:R-:W-:Y:S01]  /*18b0*/  MOV R111, RZ ;  /* 0x000000ff006f7202 */ /* 0x000fe20000000f00 */
[----:B------:R-:W-:Y:S06]  /*18c0*/  @!P0 BRA `(.L_x_1841) ;  /* 0x0000000000248947 */ /* 0x000fec0003800000 */
[----:B------:R-:W-:Y:S01]  /*18d0*/  HADD2.F32 R111, -RZ, R24.H1_H1 ;  /* 0x30000018ff6f7230 */ /* 0x000fe20000004100 */
[----:B------:R-:W-:Y:S06]  /*18e0*/  BRA `(.L_x_1841) ;  /* 0x00000000001c7947 */ /* 0x000fec0003800000 */
.L_x_1840:
[----:B------:R-:W-:-:S04]  /*18f0*/  ISETP.NE.AND P4, PT, R5, RZ, PT ;  /* 0x000000ff0500720c */ /* 0x000fc80003f85270 */
[----:B------:R-:W-:-:S05]  /*1900*/  FSEL R111, R124, RZ, !P4 ;  /* 0x000000ff7c6f7208 */ /* 0x000fca0006000000 */
[----:B------:R-:W-:-:S04]  /*1910*/  FFMA.FTZ R110, R144, R126, R111 ;  /* 0x0000007e906e7223 */ /* 0x000fc8000001006f */
[----:B------:R-:W-:Y:S01]  /*1920*/  FADD.FTZ R111, R129, -R110 ;  /* 0x8000006e816f7221 */ /* 0x000fe20000010000 */
[----:B------:R-:W-:-:S03]  /*1930*/  @P0 HADD2.F32 R110, -RZ, R24.H1_H1 ;  /* 0x30000018ff6e0230 */ /* 0x000fc60000004100 */
[----:B------:R-:W-:-:S04]  /*1940*/  FMUL.FTZ R111, R4, R111 ;  /* 0x0000006f046f7220 */ /* 0x000fc80000410000 */
[----:B------:R-:W-:-:S07]  /*1950*/  @P0 FADD.FTZ R111, R111, R110 ;  /* 0x0000006e6f6f0221 */ /* 0x000fce0000010000 */
.L_x_1841:
[----:B------:R-:W-:Y:S05]  /*1960*/  BSYNC B1 ;  /* 0x0000000000017941 */ /* 0x000fea0003800000 */
.L_x_1839:
[----:B------:R-:W-:Y:S01]  /*1970*/  BSSY B1, `(.L_x_1842) ;  /* 0x000000f000017945 */ /* 0x000fe20003800000 */
[----:B------:R-:W-:-:S03]  /*1980*/  @P1 F2FP.F16.F32.PACK_AB R110, RZ, R111 ;  /* 0x0000006fff6e123e */ /* 0x000fc600000000ff */
[----:B------:R-:W-:Y:S05]  /*1990*/  @!P3 BRA `(.L_x_1843) ;  /* 0x000000000030b947 */ /* 0x000fea0003800000 */
[----:B------:R-:W-:Y:S01]  /*19a0*/  LOP3.LUT P4, RZ, R122, 0xff00, RZ, 0xc0, !PT ;  /* 0x0000ff007aff7812 */ /* 0x000fe2000788c0ff */
[----:B------:R-:W-:Y:S01]  /*19b0*/  FMUL.FTZ R111, R111, UR13 ;  /* 0x0000000d6f6f7c20 */ /* 0x000fe20008410000 */
[----:B------:R-:W-:Y:S01]  /*19c0*/  HFMA2.MMA R118, -RZ, RZ, 0, 0 ;  /* 0x00000000ff767435 */ /* 0x000fe200000001ff */
[----:B------:R-:W-:Y:S02]  /*19d0*/  MOV R116, RZ ;  /* 0x000000ff00747202 */ /* 0x000fe40000000f00 */
[----:B------:R-:W-:-:S08]  /*19e0*/  FMUL.FTZ R146, R111, UR12 ;  /* 0x0000000c6f927c20 */ /* 0x000fd00008410000 */
[----:B------:R-:W-:Y:S02]  /*19f0*/  @P4 HADD2.F32 R117, -RZ, R28.H1_H1 ;  /* 0x3000001cff754230 */ /* 0x000fe40000004100 */
[----:B-----5:R-:W-:-:S03]  /*1a00*/  @P4 HADD2.F32 R111, -RZ, R64.H1_H1 ;  /* 0x30000040ff6f4230 */ /* 0x020fc60000004100 */
[C---:B------:R-:W-:Y:S02]  /*1a10*/  @P4 FMUL.FTZ R116, R146.reuse, R117 ;  /* 0x0000007592744220 */ /* 0x040fe40000410000 */
[----:B------:R-:W-:-:S03]  /*1a20*/  @P4 FMUL.FTZ R118, R146, R111 ;  /* 0x0000006f92764220 */ /* 0x000fc60000410000 */
[----:B------:R-:W-:Y:S01]  /*1a30*/  F2FP.F16.F32.PACK_AB R116, RZ, R116 ;  /* 0x00000074ff74723e */ /* 0x000fe200000000ff */
[----:B------:R-:W-:-:S03]  /*1a40*/  FADD.FTZ R45, R45, R118 ;  /* 0x000000762d2d7221 */ /* 0x000fc60000010000 */
[----:B------:R-:W-:-:S07]  /*1a50*/  PRMT R80, R80, 0x5410, R116 ;  /* 0x0000541050507816 */ /* 0x000fce0000000074 */
.L_x_1843:
[----:B------:R-:W-:Y:S05]  /*1a60*/  BSYNC B1 ;  /* 0x0000000000017941 */ /* 0x000fea0003800000 */
.L_x_1842:
[----:B------:R-:W-:Y:S01]  /*1a70*/  BSSY B1, `(.L_x_1844) ;  /* 0x000000e000017945 */ /* 0x000fe20003800000 */
[----:B------:R-:W-:-:S03]  /*1a80*/  @P1 PRMT R40, R40, 0x5410, R110 ;  /* 0x0000541028281816 */ /* 0x000fc6000000006e */
[----:B------:R-:W-:Y:S05]  /*1a90*/  @P2 BRA `(.L_x_1845) ;  /* 0x0000000000102947 */ /* 0x000fea0003800000 */
[----:B------:R-:W-:Y:S01]  /*1aa0*/  HFMA2.MMA R111, -RZ, RZ, 0, 0 ;  /* 0x00000000ff6f7435 */ /* 0x000fe200000001ff */
[----:B------:R-:W-:Y:S10]  /*1ab0*/  @!P0 BRA `(.L_x_1846) ;  /* 0x0000000000248947 */ /* 0x000ff40003800000 */
[----:B------:R-:W-:Y:S01]  /*1ac0*/  HADD2.F32 R111, -RZ, R25.H0_H0 ;  /* 0x20000019ff6f7230 */ /* 0x000fe20000004100 */
[----:B------:R-:W-:Y:S06]  /*1ad0*/  BRA `(.L_x_1846) ;  /* 0x00000000001c7947 */ /* 0x000fec0003800000 */
.L_x_1845:
[----:B------:R-:W-:-:S04]  /*1ae0*/  ISETP.NE.AND P4, PT, R5, RZ, PT ;  /* 0x000000ff0500720c */ /* 0x000fc80003f85270 */
[----:B------:R-:W-:-:S05]  /*1af0*/  FSEL R110, R124, RZ, !P4 ;  /* 0x000000ff7c6e7208 */ /* 0x000fca0006000000 */
[----:B------:R-:W-:Y:S01]  /*1b00*/  FFMA.FTZ R111, R143, R126, R110 ;  /* 0x0000007e8f6f7223 */ /* 0x000fe2000001006e */
[----:B------:R-:W-:-:S03]  /*1b10*/  @P0 HADD2.F32 R110, -RZ, R25.H0_H0 ;  /* 0x20000019ff6e0230 */ /* 0x000fc60000004100 */
[----:B------:R-:W-:-:S04]  /*1b20*/  FADD.FTZ R111, R128, -R111 ;  /* 0x8000006f806f7221 */ /* 0x000fc80000010000 */
[----:B------:R-:W-:-:S04]  /*1b30*/  FMUL.FTZ R111, R4, R111 ;  /* 0x0000006f046f7220 */ /* 0x000fc80000410000 */
[----:B------:R-:W-:-:S07]  /*1b40*/  @P0 FADD.FTZ R111, R111, R110 ;  /* 0x0000006e6f6f0221 */ /* 0x000fce0000010000 */
.L_x_1846:
[----:B------:R-:W-:Y:S05]  /*1b50*/  BSYNC B1 ;  /* 0x0000000000017941 */ /* 0x000fea0003800000 */
.L_x_1844:
[----:B------:R-:W-:Y:S01]  /*1b60*/  BSSY B1, `(.L_x_1847) ;  /* 0x000000e000017945 */ /* 0x000fe20003800000 */
[----:B------:R-:W-:-:S03]  /*1b70*/  @P1 F2FP.F16.F32.PACK_AB R110, RZ, R111 ;  /* 0x0000006fff6e123e */ /* 0x000fc600000000ff */
[----:B------:R-:W-:Y:S05]  /*1b80*/  @!P3 BRA `(.L_x_1848) ;  /* 0x00000000002cb947 */ /* 0x000fea0003800000 */
        /* <DEDUP_REMOVED lines=11> */
.L_x_1848:
[----:B------:R-:W-:Y:S05]  /*1c40*/  BSYNC B1 ;  /* 0x0000000000017941 */ /* 0x000fea0003800000 */
.L_x_1847:
[----:B------:R-:W-:Y:S01]  /*1c50*/  BSSY B1, `(.L_x_1849) ;  /* 0x000000e000017945 */ /* 0x000fe20003800000 */
[----:B------:R-:W-:-:S03]  /*1c60*/  @P1 PRMT R41, R110, 0x7610, R41 ;  /* 0x000076106e291816 */ /* 0x000fc60000000029 */
[----:B------:R-:W-:Y:S05]  /*1c70*/  @P2 BRA `(.L_x_1850) ;  /* 0x0000000000102947 */ /* 0x000fea0003800000 */
[----:B------:R-:W-:Y:S01]  /*1c80*/  MOV R111, RZ ;  /* 0x000000ff006f7202 */ /* 0x000fe20000000f00 */
[----:B------:R-:W-:Y:S06]  /*1c90*/  @!P0 BRA `(.L_x_1851) ;  /* 0x0000000000248947 */ /* 0x000fec0003800000 */
[----:B------:R-:W-:Y:S01]  /*1ca0*/  HADD2.F32 R111, -RZ, R25.H1_H1 ;  /* 0x30000019ff6f7230 */ /* 0x000fe20000004100 */
[----:B------:R-:W-:Y:S06]  /*1cb0*/  BRA `(.L_x_1851) ;  /* 0x00000000001c7947 */ /* 0x000fec0003800000 */
.L_x_1850:
[----:B------:R-:W-:-:S04]  /*1cc0*/  ISETP.NE.AND P4, PT, R5, RZ, PT ;  /* 0x000000ff0500720c */ /* 0x000fc80003f85270 */
[----:B------:R-:W-:-:S05]  /*1cd0*/  FSEL R111, R124, RZ, !P4 ;  /* 0x000000ff7c6f7208 */ /* 0x000fca0006000000 */
[----:B------:R-:W-:-:S04]  /*1ce0*/  FFMA.FTZ R110, R142, R126, R111 ;  /* 0x0000007e8e6e7223 */ /* 0x000fc8000001006f */
[----:B------:R-:W-:Y:S01]  /*1cf0*/  FADD.FTZ R111, R109, -R110 ;  /* 0x8000006e6d6f7221 */ /* 0x000fe20000010000 */
[----:B------:R-:W-:-:S03]  /*1d00*/  @P0 HADD2.F32 R110, -RZ, R25.H1_H1 ;  /* 0x30000019ff6e0230 */ /* 0x000fc60000004100 */
[----:B------:R-:W-:-:S04]  /*1d10*/  FMUL.FTZ R111, R4, R111 ;  /* 0x0000006f046f7220 */ /* 0x000fc80000410000 */
[----:B------:R-:W-:-:S07]  /*1d20*/  @P0 FADD.FTZ R111, R111, R110 ;  /* 0x0000006e6f6f0221 */ /* 0x000fce0000010000 */
.L_x_1851:
[----:B------:R-:W-:Y:S05]  /*1d30*/  BSYNC B1 ;  /* 0x0000000000017941 */ /* 0x000fea0003800000 */
.L_x_1849:
        /* <DEDUP_REMOVED lines=15> */
.L_x_1853:
[----:B------:R-:W-:Y:S05]  /*1e30*/  BSYNC B1 ;  /* 0x0000000000017941 */ /* 0x000fea0003800000 */
.L_x_1852:
[----:B------:R-:W-:Y:S01]  /*1e40*/  BSSY B1, `(.L_x_1854) ;  /* 0x000000e000017945 */ /* 0x000fe20003800000 */
[----:B------:R-:W-:-:S03]  /*1e50*/  @P1 PRMT R41, R41, 0x5410, R110 ;  /* 0x0000541029291816 */ /* 0x000fc6000000006e */
[----:B------:R-:W-:Y:S05]  /*1e60*/  @P2 BRA `(.L_x_1855) ;  /* 0x0000000000102947 */ /* 0x000fea0003800000 */
[----:B------:R-:W-:Y:S01]  /*1e70*/  HFMA2.MMA R111, -RZ, RZ, 0, 0 ;  /* 0x00000000ff6f7435 */ /* 0x000fe200000001ff */
[----:B------:R-:W-:Y:S10]  /*1e80*/  @!P0 BRA `(.L_x_1856) ;  /* 0x0000000000248947 */ /* 0x000ff40003800000 */
[----:B------:R-:W-:Y:S01]  /*1e90*/  HADD2.F32 R111, -RZ, R26.H0_H0 ;  /* 0x2000001aff6f7230 */ /* 0x000fe20000004100 */
[----:B------:R-:W-:Y:S06]  /*1ea0*/  BRA `(.L_x_1856) ;  /* 0x00000000001c7947 */ /* 0x000fec0003800000 */
.L_x_1855:
[----:B------:R-:W-:-:S04]  /*1eb0*/  ISETP.NE.AND P4, PT, R5, RZ, PT ;  /* 0x000000ff0500720c */ /* 0x000fc80003f85270 */
[----:B------:R-:W-:-:S05]  /*1ec0*/  FSEL R110, R124, RZ, !P4 ;  /* 0x000000ff7c6e7208 */ /* 0x000fca0006000000 */
[----:B------:R-:W-:Y:S01]  /*1ed0*/  FFMA.FTZ R111, R141, R126, R110 ;  /* 0x0000007e8d6f7223 */ /* 0x000fe2000001006e */
[----:B------:R-:W-:-:S03]  /*1ee0*/  @P0 HADD2.F32 R110, -RZ, R26.H0_H0 ;  /* 0x2000001aff6e0230 */ /* 0x000fc60000004100 */
[----:B------:R-:W-:-:S04]  /*1ef0*/  FADD.FTZ R111, R108, -R111 ;  /* 0x8000006f6c6f7221 */ /* 0x000fc80000010000 */
[----:B------:R-:W-:-:S04]  /*1f00*/  FMUL.FTZ R111, R4, R111 ;  /* 0x0000006f046f7220 */ /* 0x000fc80000410000 */
[----:B------:R-:W-:-:S07]  /*1f10*/  @P0 FADD.FTZ R111, R111, R110 ;  /* 0x0000006e6f6f0221 */ /* 0x000fce0000010000 */
.L_x_1856:
[----:B------:R-:W-:Y:S05]  /*1f20*/  BSYNC B1 ;  /* 0x0000000000017941 */ /* 0x000fea0003800000 */
.L_x_1854:
        /* <DEDUP_REMOVED lines=14> */
.L_x_1858:
[----:B------:R-:W-:Y:S05]  /*2010*/  BSYNC B1 ;  /* 0x0000000000017941 */ /* 0x000fea0003800000 */
.L_x_1857:
[----:B------:R-:W-:Y:S01]  /*2020*/  BSSY B1, `(.L_x_1859) ;  /* 0x000000e000017945 */ /* 0x000fe20003800000 */
[----:B------:R-:W-:-:S03]  /*2030*/  @P1 PRMT R42, R110, 0x7610, R42 ;  /* 0x000076106e2a1816 */ /* 0x000fc6000000002a */
[----:B------:R-:W-:Y:S05]  /*2040*/  @P2 BRA `(.L_x_1860) ;  /* 0x0000000000102947 */ /* 0x000fea0003800000 */
[----:B------:R-:W-:Y:S01]  /*2050*/  MOV R111, RZ ;  /* 0x000000ff006f7202 */ /* 0x000fe20000000f00 */
[----:B------:R-:W-:Y:S06]  /*2060*/  @!P0 BRA `(.L_x_1861) ;  /* 0x0000000000248947 */ /* 0x000fec0003800000 */
[----:B------:R-:W-:Y:S01]  /*2070*/  HADD2.F32 R111, -RZ, R26.H1_H1 ;  /* 0x3000001aff6f7230 */ /* 0x000fe20000004100 */
[----:B------:R-:W-:Y:S06]  /*2080*/  BRA `(.L_x_1861) ;  /* 0x00000000001c7947 */ /* 0x000fec0003800000 */
.L_x_1860:
[----:B------:R-:W-:-:S04]  /*2090*/  ISETP.NE.AND P4, PT, R5, RZ, PT ;  /* 0x000000ff0500720c */ /* 0x000fc80003f85270 */
[----:B------:R-:W-:-:S05]  /*20a0*/  FSEL R111, R124, RZ, !P4 ;  /* 0x000000ff7c6f7208 */ /* 0x000fca0006000000 */
[----:B------:R-:W-:-:S04]  /*20b0*/  FFMA.FTZ R110, R140, R126, R111 ;  /* 0x0000007e8c6e7223 */ /* 0x000fc8000001006f */
[----:B------:R-:W-:Y:S01]  /*20c0*/  FADD.FTZ R111, R107, -R110 ;  /* 0x8000006e6b6f7221 */ /* 0x000fe20000010000 */
[----:B------:R-:W-:-:S03]  /*20d0*/  @P0 HADD2.F32 R110, -RZ, R26.H1_H1 ;  /* 0x3000001aff6e0230 */ /* 0x000fc60000004100 */
[----:B------:R-:W-:-:S04]  /*20e0*/  FMUL.FTZ R111, R4, R111 ;  /* 0x0000006f046f7220 */ /* 0x000fc80000410000 */
[----:B------:R-:W-:-:S07]  /*20f0*/  @P0 FADD.FTZ R111, R111, R110 ;  /* 0x0000006e6f6f0221 */ /* 0x000fce0000010000 */
.L_x_1861:
[----:B------:R-:W-:Y:S05]  /*2100*/  BSYNC B1 ;  /* 0x0000000000017941 */ /* 0x000fea0003800000 */
.L_x_1859:
        /* <DEDUP_REMOVED lines=15> */
.L_x_1863:
[----:B------:R-:W-:Y:S05]  /*2200*/  BSYNC B1 ;  /* 0x0000000000017941 */ /* 0x000fea0003800000 */
.L_x_1862:
[----:B------:R-:W-:Y:S01]  /*2210*/  BSSY B1, `(.L_x_1864) ;  /* 0x000000e000017945 */ /* 0x000fe20003800000 */
[----:B------:R-:W-:-:S03]  /*2220*/  @P1 PRMT R42, R42, 0x5410, R110 ;  /* 0x000054102a2a1816 */ /* 0x000fc6000000006e */
[----:B------:R-:W-:Y:S05]  /*2230*/  @P2 BRA `(.L_x_1865) ;  /* 0x0000000000102947 */ /* 0x000fea0003800000 */
[----:B------:R-:W-:Y:S01]  /*2240*/  HFMA2.MMA R111, -RZ, RZ, 0, 0 ;  /* 0x00000000ff6f7435 */ /* 0x000fe200000001ff */
[----:B------:R-:W-:Y:S10]  /*2250*/  @!P0 BRA `(.L_x_1866) ;  /* 0x0000000000248947 */ /* 0x000ff40003800000 */
[----:B------:R-:W-:Y:S01]  /*2260*/  HADD2.F32 R111, -RZ, R27.H0_H0 ;  /* 0x2000001bff6f7230 */ /* 0x000fe20000004100 */
[----:B------:R-:W-:Y:S06]  /*2270*/  BRA `(.L_x_1866) ;  /* 0x00000000001c7947 */ /* 0x000fec0003800000 */
.L_x_1865:
[----:B------:R-:W-:-:S04]  /*2280*/  ISETP.NE.AND P4, PT, R5, RZ, PT ;  /* 0x000000ff0500720c */ /* 0x000fc80003f85270 */
[----:B------:R-:W-:-:S05]  /*2290*/  FSEL R110, R124, RZ, !P4 ;  /* 0x000000ff7c6e7208 */ /* 0x000fca0006000000 */
[----:B------:R-:W-:Y:S01]  /*22a0*/  FFMA.FTZ R111, R139, R126, R110 ;  /* 0x0000007e8b6f7223 */ /* 0x000fe2000001006e */
[----:B------:R-:W-:-:S03]  /*22b0*/  @P0 HADD2.F32 R110, -RZ, R27.H0_H0 ;  /* 0x2000001bff6e0230 */ /* 0x000fc60000004100 */
[----:B------:R-:W-:-:S04]  /*22c0*/  FADD.FTZ R111, R106, -R111 ;  /* 0x8000006f6a6f7221 */ /* 0x000fc80000010000 */
[----:B------:R-:W-:-:S04]  /*22d0*/  FMUL.FTZ R111, R4, R111 ;  /* 0x0000006f046f7220 */ /* 0x000fc80000410000 */
[----:B------:R-:W-:-:S07]  /*22e0*/  @P0 FADD.FTZ R111, R111, R110 ;  /* 0x0000006e6f6f0221 */ /* 0x000fce0000010000 */
.L_x_1866:
[----:B------:R-:W-:Y:S05]  /*22f0*/  BSYNC B1 ;  /* 0x0000000000017941 */ /* 0x000fea0003800000 */
.L_x_1864:
        /* <DEDUP_REMOVED lines=14> */
.L_x_1868:
[----:B------:R-:W-:Y:S05]  /*23e0*/  BSYNC B1 ;  /* 0x0000000000017941 */ /* 0x000fea0003800000 */
.L_x_1867:
[----:B------:R-:W-:Y:S01]  /*23f0*/  BSSY B1, `(.L_x_1869) ;  /* 0x000000e000017945 */ /* 0x000fe20003800000 */
[----:B------:R-:W-:-:S03]  /*2400*/  @P1 PRMT R43, R110, 0x7610, R43 ;  /* 0x000076106e2b1816 */ /* 0x000fc6000000002b */
[----:B------:R-:W-:Y:S05]  /*2410*/  @P2 BRA `(.L_x_1870) ;  /* 0x0000000000102947 */ /* 0x000fea0003800000 */
[----:B------:R-:W-:Y:S01]  /*2420*/  MOV R118, RZ ;  /* 0x000000ff00767202 */ /* 0x000fe20000000f00 */
[----:B------:R-:W-:Y:S06]  /*2430*/  @!P0 BRA `(.L_x_1871) ;  /* 0x0000000000248947 */ /* 0x000fec0003800000 */
[----:B------:R-:W-:Y:S01]  /*2440*/  HADD2.F32 R118, -RZ, R27.H1_H1 ;  /* 0x3000001bff767230 */ /* 0x000fe20000004100 */
[----:B------:R-:W-:Y:S06]  /*2450*/  BRA `(.L_x_1871) ;  /* 0x00000000001c7947 */ /* 0x000fec0003800000 */
.L_x_1870:
[----:B------:R-:W-:Y:S01]  /*2460*/  ISETP.NE.AND P4, PT, R5, RZ, PT ;  /* 0x000000ff0500720c */ /* 0x000fe20003f85270 */
[----:B------:R-:W-:-:S03]  /*2470*/  @P0 HADD2.F32 R117, -RZ, R27.H1_H1 ;  /* 0x3000001bff750230 */ /* 0x000fc60000004100 */
[----:B------:R-:W-:-:S05]  /*2480*/  FSEL R111, R124, RZ, !P4 ;  /* 0x000000ff7c6f7208 */ /* 0x000fca0006000000 */
[----:B------:R-:W-:-:S04]  /*2490*/  FFMA.FTZ R110, R138, R126, R111 ;  /* 0x0000007e8a6e7223 */ /* 0x000fc8000001006f */
[----:B------:R-:W-:-:S04]  /*24a0*/  FADD.FTZ R111, R105, -R110 ;  /* 0x8000006e696f7221 */ /* 0x000fc80000010000 */
[----:B------:R-:W-:-:S04]  /*24b0*/  FMUL.FTZ R118, R4, R111 ;  /* 0x0000006f04767220 */ /* 0x000fc80000410000 */
[----:B------:R-:W-:-:S07]  /*24c0*/  @P0 FADD.FTZ R118, R118, R117 ;  /* 0x0000007576760221 */ /* 0x000fce0000010000 */
.L_x_1871:
[----:B------:R-:W-:Y:S05]  /*24d0*/  BSYNC B1 ;  /* 0x0000000000017941 */ /* 0x000fea0003800000 */
.L_x_1869:
[----:B------:R-:W1:Y:S01]  /*24e0*/  @P1 LDC.64 R110, c[0x0][0x308] ;  /* 0x0000c200ff6e1b82 */ /* 0x000e620000000a00 */
[----:B------:R-:W-:Y:S01]  /*24f0*/  @P1 F2FP.F16.F32.PACK_AB R119, RZ, R118 ;  /* 0x00000076ff77123e */ /* 0x000fe200000000ff */
[----:B------:R-:W-:Y:S03]  /*2500*/  BSSY B1, `(.L_x_1872) ;  /* 0x0000012000017945 */ /* 0x000fe60003800000 */
[----:B------:R-:W-:-:S03]  /*2510*/  @P1 PRMT R43, R43, 0x5410, R119 ;  /* 0x000054102b2b1816 */ /* 0x000fc60000000077 */
[----:B------:R-:W2:Y:S01]  /*2520*/  @P3 LDC.64 R116, c[0x0][0x2f8] ;  /* 0x0000be00ff743b82 */ /* 0x000ea20000000a00 */
[----:B-1----:R-:W-:-:S04]  /*2530*/  @P1 IMAD.WIDE.U32 R110, R2, 0x10, R110 ;  /* 0x00000010026e1825 */ /* 0x002fc800078e006e */
[----:B--2---:R-:W-:Y:S01]  /*2540*/  @P3 IMAD.WIDE.U32 R116, R125, 0x10, R116 ;  /* 0x000000107d743825 */ /* 0x004fe200078e0074 */
[----:B------:R-:W-:Y:S06]  /*2550*/  @!P3 BRA `(.L_x_1873) ;  /* 0x000000000030b947 */ /* 0x000fec0003800000 */
        /* <DEDUP_REMOVED lines=12> */
.L_x_1873:
[----:B------:R-:W-:Y:S05]  /*2620*/  BSYNC B1 ;  /* 0x0000000000017941 */ /* 0x000fea0003800000 */
.L_x_1872:
[----:B------:R1:W-:Y:S01]  /*2630*/  @P1 STG.E.128 desc[UR4][R110.64], R40 ;  /* 0x000000286e001986 */ /* 0x0003e2000c101d04 */
[----:B------:R-:W-:Y:S01]  /*2640*/  BSSY B1, `(.L_x_1874) ;  /* 0x0000007000017945 */ /* 0x000fe20003800000 */
[----:B------:R-:W-:Y:S02]  /*2650*/  IADD3 R125, R125, 0x20, RZ ;  /* 0x000000207d7d7810 */ /* 0x000fe40007ffe0ff */
[----:B------:R1:W-:Y:S01]  /*2660*/  @P3 STG.E.128 desc[UR4][R116.64], R80 ;  /* 0x0000005074003986 */ /* 0x0003e2000c101d04 */
[----:B------:R-:W-:Y:S05]  /*2670*/  @!P3 BRA `(.L_x_1875) ;  /* 0x00000000000cb947 */ /* 0x000fea0003800000 */
[----:B-----5:R-:W2:Y:S02]  /*2680*/  LDC.64 R64, c[0x0][0x220] ;  /* 0x00008800ff407b82 */ /* 0x020ea40000000a00 */
[----:B--2---:R-:W-:-:S06]  /*2690*/  IMAD.WIDE.U32 R64, R125, 0x10, R64 ;  /* 0x000000107d407825 */ /* 0x004fcc00078e0040 */
[----:B------:R-:W5:Y:S02]  /*26a0*/  LDG.E.128 R64, desc[UR4][R64.64] ;  /* 0x0000000440407981 */ /* 0x000f64000c1e1d00 */
.L_x_1875:
[----:B------:R-:W-:Y:S05]  /*26b0*/  BSYNC B1 ;  /* 0x0000000000017941 */ /* 0x000fea0003800000 */
.L_x_1874:
[----:B------:R-:W-:Y:S04]  /*26c0*/  BSSY B1, `(.L_x_1876) ;  /* 0x000000d000017945 */ /* 0x000fe80003800000 */
[----:B------:R-:W-:Y:S05]  /*26d0*/  @P2 BRA `(.L_x_1877) ;  /* 0x0000000000102947 */ /* 0x000fea0003800000 */
[----:B-1----:R-:W-:Y:S01]  /*26e0*/  HFMA2.MMA R111, -RZ, RZ, 0, 0 ;  /* 0x00000000ff6f7435 */ /* 0x002fe200000001ff */
[----:B------:R-:W-:Y:S10]  /*26f0*/  @!P0 BRA `(.L_x_1878) ;  /* 0x0000000000248947 */ /* 0x000ff40003800000 */
[----:B------:R-:W-:Y:S01]  /*2700*/  HADD2.F32 R111, -RZ, R20.H0_H0 ;  /* 0x20000014ff6f7230 */ /* 0x000fe20000004100 */
[----:B------:R-:W-:Y:S06]  /*2710*/  BRA `(.L_x_1878) ;  /* 0x00000000001c7947 */ /* 0x000fec0003800000 */
.L_x_1877:
[----:B------:R-:W-:-:S04]  /*2720*/  ISETP.NE.AND P4, PT, R5, RZ, PT ;  /* 0x000000ff0500720c */ /* 0x000fc80003f85270 */
[----:B------:R-:W-:-:S05]  /*2730*/  FSEL R2, R124, RZ, !P4 ;  /* 0x000000ff7c027208 */ /* 0x000fca0006000000 */
[----:B-1----:R-:W-:Y:S01]  /*2740*/  FFMA.FTZ R111, R137, R126, R2 ;  /* 0x0000007e896f7223 */ /* 0x002fe20000010002 */
[----:B------:R-:W-:-:S03]  /*2750*/  @P0 HADD2.F32 R2, -RZ, R20.H0_H0 ;  /* 0x20000014ff020230 */ /* 0x000fc60000004100 */
[----:B------:R-:W-:-:S04]  /*2760*/  FADD.FTZ R111, R104, -R111 ;  /* 0x8000006f686f7221 */ /* 0x000fc80000010000 */
[----:B------:R-:W-:-:S04]  /*2770*/  FMUL.FTZ R111, R4, R111 ;  /* 0x0000006f046f7220 */ /* 0x000fc80000410000 */
[----:B------:R-:W-:-:S07]  /*2780*/  @P0 FADD.FTZ R111, R111, R2 ;  /* 0x000000026f6f0221 */ /* 0x000fce0000010000 */
.L_x_1878:
[----:B------:R-:W-:Y:S05]  /*2790*/  BSYNC B1 ;  /* 0x0000000000017941 */ /* 0x000fea0003800000 */
.L_x_1876:
        /* <DEDUP_REMOVED lines=8> */
[----:B------:R-:W-:Y:S02]  /*2820*/  @P4 HADD2.F32 R116, -RZ, R32.H0_H0 ;  /* 0x20000020ff744230 */ /* 0x000fe40000004100 */
[----:B-----5:R-:W-:-:S03]  /*2830*/  @P4 HADD2.F32 R118, -RZ, R64.H0_H0 ;  /* 0x20000040ff764230 */ /* 0x020fc60000004100 */
[----:B------:R-:W-:Y:S02]  /*2840*/  @P4 FMUL.FTZ R110, R111, R116 ;  /* 0x000000746f6e4220 */ /* 0x000fe40000410000 */
[----:B------:R-:W-:-:S03]  /*2850*/  @P4 FMUL.FTZ R117, R118, R111 ;  /* 0x0000006f76754220 */ /* 0x000fc60000410000 */
[----:B------:R-:W-:Y:S01]  /*2860*/  F2FP.F16.F32.PACK_AB R110, RZ, R110 ;  /* 0x0000006eff6e723e */ /* 0x000fe200000000ff */
[----:B------:R-:W-:-:S03]  /*2870*/  FADD.FTZ R52, R52, R117 ;  /* 0x0000007534347221 */ /* 0x000fc60000010000 */
[----:B------:R-:W-:-:S07]  /*2880*/  PRMT R80, R110, 0x7610, R80 ;  /* 0x000076106e507816 */ /* 0x000fce0000000050 */
.L_x_1880:
[----:B------:R-:W-:Y:S05]  /*2890*/  BSYNC B1 ;  /* 0x0000000000017941 */ /* 0x000fea0003800000 */
.L_x_1879:
[----:B------:R-:W-:Y:S01]  /*28a0*/  BSSY B1, `(.L_x_1881) ;  /* 0x000000e000017945 */ /* 0x000fe20003800000 */
[----:B------:R-:W-:-:S03]  /*28b0*/  @P1 PRMT R40, R2, 0x7610, R40 ;  /* 0x0000761002281816 */ /* 0x000fc60000000028 */
[----:B------:R-:W-:Y:S05]  /*28c0*/  @P2 BRA `(.L_x_1882) ;  /* 0x0000000000102947 */ /* 0x000fea0003800000 */
[----:B------:R-:W-:Y:S01]  /*28d0*/  MOV R111, RZ ;  /* 0x000000ff006f7202 */ /* 0x000fe20000000f00 */
[----:B------:R-:W-:Y:S06]  /*28e0*/  @!P0 BRA `(.L_x_1883) ;  /* 0x0000000000248947 */ /* 0x000fec0003800000 */
[----:B------:R-:W-:Y:S01]  /*28f0*/  HADD2.F32 R111, -RZ, R20.H1_H1 ;  /* 0x30000014ff6f7230 */ /* 0x000fe20000004100 */
[----:B------:R-:W-:Y:S06]  /*2900*/  BRA `(.L_x_1883) ;  /* 0x00000000001c7947 */ /* 0x000fec0003800000 */
.L_x_1882:
[----:B------:R-:W-:-:S04]  /*2910*/  ISETP.NE.AND P4, PT, R5, RZ, PT ;  /* 0x000000ff0500720c */ /* 0x000fc80003f85270 */
[----:B------:R-:W-:-:S05]  /*2920*/  FSEL R111, R124, RZ, !P4 ;  /* 0x000000ff7c6f7208 */ /* 0x000fca0006000000 */
[----:B------:R-:W-:-:S04]  /*2930*/  FFMA.FTZ R2, R136, R126, R111 ;  /* 0x0000007e88027223 */ /* 0x000fc8000001006f */
[----:B------:R-:W-:Y:S01]  /*2940*/  FADD.FTZ R111, R103, -R2 ;  /* 0x80000002676f7221 */ /* 0x000fe20000010000 */
[----:B------:R-:W-:-:S03]  /*2950*/  @P0 HADD2.F32 R2, -RZ, R20.H1_H1 ;  /* 0x30000014ff020230 */ /* 0x000fc60000004100 */
[----:B------:R-:W-:-:S04]  /*2960*/  FMUL.FTZ R111, R4, R111 ;  /* 0x0000006f046f7220 */ /* 0x000fc80000410000 */
[----:B------:R-:W-:-:S07]  /*2970*/  @P0 FADD.FTZ R111, R111, R2 ;  /* 0x000000026f6f0221 */ /* 0x000fce0000010000 */
.L_x_1883:
[----:B------:R-:W-:Y:S05]  /*2980*/  BSYNC B1 ;  /* 0x0000000000017941 */ /* 0x000fea0003800000 */
.L_x_1881:
        /* <DEDUP_REMOVED lines=10> */
[----:B------:R-:W-:Y:S02]  /*2a30*/  @P4 FMUL.FTZ R110, R118, R117 ;  /* 0x00000075766e4220 */ /* 0x000fe40000410000 */
[----:B------:R-:W-:-:S03]  /*2a40*/  @P4 FMUL.FTZ R116, R111, R118 ;  /* 0x000000766f744220 */ /* 0x000fc60000410000 */
[----:B------:R-:W-:Y:S01]  /*2a50*/  F2FP.F16.F32.PACK_AB R110, RZ, R110 ;  /* 0x0000006eff6e723e */ /* 0x000fe200000000ff */
[----:B------:R-:W-:-:S03]  /*2a60*/  FADD.FTZ R53, R53, R116 ;  /* 0x0000007435357221 */ /* 0x000fc60000010000 */
[----:B------:R-:W-:-:S07]  /*2a70*/  PRMT R80, R80, 0x5410, R110 ;  /* 0x0000541050507816 */ /* 0x000fce000000006e */
.L_x_1885:
[----:B------:R-:W-:Y:S05]  /*2a80*/  BSYNC B1 ;  /* 0x0000000000017941 */ /* 0x000fea0003800000 */
.L_x_1884:
[----:B------:R-:W-:Y:S01]  /*2a90*/  BSSY B1, `(.L_x_1886) ;  /* 0x000000e000017945 */ /* 0x000fe20003800000 */
[----:B------:R-:W-:-:S03]  /*2aa0*/  @P1 PRMT R40, R40, 0x5410, R2 ;  /* 0x0000541028281816 */ /* 0x000fc60000000002 */
[----:B------:R-:W-:Y:S05]  /*2ab0*/  @P2 BRA `(.L_x_1887) ;  /* 0x0000000000102947 */ /* 0x000fea0003800000 */
[----:B------:R-:W-:Y:S01]  /*2ac0*/  HFMA2.MMA R111, -RZ, RZ, 0, 0 ;  /* 0x00000000ff6f7435 */ /* 0x000fe200000001ff */
[----:B------:R-:W-:Y:S10]  /*2ad0*/  @!P0 BRA `(.L_x_1888) ;  /* 0x0000000000248947 */ /* 0x000ff40003800000 */
[----:B------:R-:W-:Y:S01]  /*2ae0*/  HADD2.F32 R111, -RZ, R21.H0_H0 ;  /* 0x20000015ff6f7230 */ /* 0x000fe20000004100 */
[----:B------:R-:W-:Y:S06]  /*2af0*/  BRA `(.L_x_1888) ;  /* 0x00000000001c7947 */ /* 0x000fec0003800000 */
.L_x_1887:
[----:B------:R-:W-:-:S04]  /*2b00*/  ISETP.NE.AND P4, PT, R5, RZ, PT ;  /* 0x000000ff0500720c */ /* 0x000fc80003f85270 */
[----:B------:R-:W-:-:S05]  /*2b10*/  FSEL R2, R124, RZ, !P4 ;  /* 0x000000ff7c027208 */ /* 0x000fca0006000000 */
[----:B------:R-:W-:Y:S01]  /*2b20*/  FFMA.FTZ R111, R135, R126, R2 ;  /* 0x0000007e876f7223 */ /* 0x000fe20000010002 */
[----:B------:R-:W-:-:S03]  /*2b30*/  @P0 HADD2.F32 R2, -RZ, R21.H0_H0 ;  /* 0x20000015ff020230 */ /* 0x000fc60000004100 */
[----:B------:R-:W-:-:S04]  /*2b40*/  FADD.FTZ R111, R102, -R111 ;  /* 0x8000006f666f7221 */ /* 0x000fc80000010000 */
[----:B------:R-:W-:-:S04]  /*2b50*/  FMUL.FTZ R111, R4, R111 ;  /* 0x0000006f046f7220 */ /* 0x000fc80000410000 */
[----:B------:R-:W-:-:S07]  /*2b60*/  @P0 FADD.FTZ R111, R111, R2 ;  /* 0x000000026f6f0221 */ /* 0x000fce0000010000 */
.L_x_1888:
[----:B------:R-:W-:Y:S05]  /*2b70*/  BSYNC B1 ;  /* 0x0000000000017941 */ /* 0x000fea0003800000 */
.L_x_1886:
        /* <DEDUP_REMOVED lines=15> */
.L_x_1890:
[----:B------:R-:W-:Y:S05]  /*2c70*/  BSYNC B1 ;  /* 0x0000000000017941 */ /* 0x000fea0003800000 */
.L_x_1889:
[----:B------:R-:W-:Y:S01]  /*2c80*/  BSSY B1, `(.L_x_1891) ;  /* 0x000000e000017945 */ /* 0x000fe20003800000 */
[----:B------:R-:W-:-:S03]  /*2c90*/  @P1 PRMT R41, R2, 0x7610, R41 ;  /* 0x0000761002291816 */ /* 0x000fc60000000029 */
[----:B------:R-:W-:Y:S05]  /*2ca0*/  @P2 BRA `(.L_x_1892) ;  /* 0x0000000000102947 */ /* 0x000fea0003800000 */
[----:B------:R-:W-:Y:S01]  /*2cb0*/  MOV R111, RZ ;  /* 0x000000ff006f7202 */ /* 0x000fe20000000f00 */
[----:B------:R-:W-:Y:S06]  /*2cc0*/  @!P0 BRA `(.L_x_1893) ;  /* 0x0000000000248947 */ /* 0x000fec0003800000 */
[----:B------:R-:W-:Y:S01]  /*2cd0*/  HADD2.F32 R111, -RZ, R21.H1_H1 ;  /* 0x30000015ff6f7230 */ /* 0x000fe20000004100 */
[----:B------:R-:W-:Y:S06]  /*2ce0*/  BRA `(.L_x_1893) ;  /* 0x00000000001c7947 */ /* 0x000fec0003800000 */
.L_x_1892:
[----:B------:R-:W-:-:S04]  /*2cf0*/  ISETP.NE.AND P4, PT, R5, RZ, PT ;  /* 0x000000ff0500720c */ /* 0x000fc80003f85270 */
[----:B------:R-:W-:-:S05]  /*2d00*/  FSEL R111, R124, RZ, !P4 ;  /* 0x000000ff7c6f7208 */ /* 0x000fca0006000000 */
[----:B------:R-:W-:-:S04]  /*2d10*/  FFMA.FTZ R2, R134, R126, R111 ;  /* 0x0000007e86027223 */ /* 0x000fc8000001006f */
[----:B------:R-:W-:Y:S01]  /*2d20*/  FADD.FTZ R111, R101, -R2 ;  /* 0x80000002656f7221 */ /* 0x000fe20000010000 */
[----:B------:R-:W-:-:S03]  /*2d30*/  @P0 HADD2.F32 R2, -RZ, R21.H1_H1 ;  /* 0x30000015ff020230 */ /* 0x000fc60000004100 */
[----:B------:R-:W-:-:S04]  /*2d40*/  FMUL.FTZ R111, R4, R111 ;  /* 0x0000006f046f7220 */ /* 0x000fc80000410000 */
[----:B------:R-:W-:-:S07]  /*2d50*/  @P0 FADD.FTZ R111, R111, R2 ;  /* 0x000000026f6f0221 */ /* 0x000fce0000010000 */
.L_x_1893:
[----:B------:R-:W-:Y:S05]  /*2d60*/  BSYNC B1 ;  /* 0x0000000000017941 */ /* 0x000fea0003800000 */
.L_x_1891:
        /* <DEDUP_REMOVED lines=15> */
.L_x_1895:
[----:B------:R-:W-:Y:S05]  /*2e60*/  BSYNC B1 ;  /* 0x0000000000017941 */ /* 0x000fea0003800000 */
.L_x_1894:
[----:B------:R-:W-:Y:S01]  /*2e70*/  BSSY B1, `(.L_x_1896) ;  /* 0x000000e000017945 */ /* 0x000fe20003800000 */
[----:B------:R-:W-:-:S03]  /*2e80*/  @P1 PRMT R41, R41, 0x5410, R2 ;  /* 0x0000541029291816 */ /* 0x000fc60000000002 */
[----:B------:R-:W-:Y:S05]  /*2e90*/  @P2 BRA `(.L_x_1897) ;  /* 0x0000000000102947 */ /* 0x000fea0003800000 */
[----:B------:R-:W-:Y:S01]  /*2ea0*/  HFMA2.MMA R111, -RZ, RZ, 0, 0 ;  /* 0x00000000ff6f7435 */ /* 0x000fe200000001ff */
[----:B------:R-:W-:Y:S10]  /*2eb0*/  @!P0 BRA `(.L_x_1898) ;  /* 0x0000000000248947 */ /* 0x000ff40003800000 */
[----:B------:R-:W-:Y:S01]  /*2ec0*/  HADD2.F32 R111, -RZ, R22.H0_H0 ;  /* 0x20000016ff6f7230 */ /* 0x000fe20000004100 */
[----:B------:R-:W-:Y:S06]  /*2ed0*/  BRA `(.L_x_1898) ;  /* 0x00000000001c7947 */ /* 0x000fec0003800000 */
.L_x_1897:
[----:B------:R-:W-:-:S04]  /*2ee0*/  ISETP.NE.AND P4, PT, R5, RZ, PT ;  /* 0x000000ff0500720c */ /* 0x000fc80003f85270 */
[----:B------:R-:W-:-:S05]  /*2ef0*/  FSEL R2, R124, RZ, !P4 ;  /* 0x000000ff7c027208 */ /* 0x000fca0006000000 */
[----:B------:R-:W-:Y:S01]  /*2f00*/  FFMA.FTZ R111, R133, R126, R2 ;  /* 0x0000007e856f7223 */ /* 0x000fe20000010002 */
[----:B------:R-:W-:-:S03]  /*2f10*/  @P0 HADD2.F32 R2, -RZ, R22.H0_H0 ;  /* 0x20000016ff020230 */ /* 0x000fc60000004100 */
[----:B------:R-:W-:-:S04]  /*2f20*/  FADD.FTZ R111, R100, -R111 ;  /* 0x8000006f646f7221 */ /* 0x000fc80000010000 */
[----:B------:R-:W-:-:S04]  /*2f30*/  FMUL.FTZ R111, R4, R111 ;  /* 0x0000006f046f7220 */ /* 0x000fc80000410000 */
[----:B------:R-:W-:-:S07]  /*2f40*/  @P0 FADD.FTZ R111, R111, R2 ;  /* 0x000000026f6f0221 */ /* 0x000fce0000010000 */
.L_x_1898:
[----:B------:R-:W-:Y:S05]  /*2f50*/  BSYNC B1 ;  /* 0x0000000000017941 */ /* 0x000fea0003800000 */
.L_x_1896:
        /* <DEDUP_REMOVED lines=15> */
.L_x_1900:
[----:B------:R-:W-:Y:S05]  /*3050*/  BSYNC B1 ;  /* 0x0000000000017941 */ /* 0x000fea0003800000 */
.L_x_1899:
[----:B------:R-:W-:Y:S01]  /*3060*/  BSSY B1, `(.L_x_1901) ;  /* 0x000000e000017945 */ /* 0x000fe20003800000 */
[----:B------:R-:W-:-:S03]  /*3070*/  @P1 PRMT R42, R2, 0x7610, R42 ;  /* 0x00007610022a1816 */ /* 0x000fc6000000002a */
[----:B------:R-:W-:Y:S05]  /*3080*/  @P2 BRA `(.L_x_1902) ;  /* 0x0000000000102947 */ /* 0x000fea0003800000 */
[----:B------:R-:W-:Y:S01]  /*3090*/  MOV R111, RZ ;  /* 0x000000ff006f7202 */ /* 0x000fe20000000f00 */
[----:B------:R-:W-:Y:S06]  /*30a0*/  @!P0 BRA `(.L_x_1903) ;  /* 0x0000000000248947 */ /* 0x000fec0003800000 */
[----:B------:R-:W-:Y:S01]  /*30b0*/  HADD2.F32 R111, -RZ, R22.H1_H1 ;  /* 0x30000016ff6f7230 */ /* 0x000fe20000004100 */
[----:B------:R-:W-:Y:S06]  /*30c0*/  BRA `(.L_x_1903) ;  /* 0x00000000001c7947 */ /* 0x000fec0003800000 */
.L_x_1902:
[----:B------:R-:W-:-:S04]  /*30d0*/  ISETP.NE.AND P4, PT, R5, RZ, PT ;  /* 0x000000ff0500720c */ /* 0x000fc80003f85270 */
[----:B------:R-:W-:-:S05]  /*30e0*/  FSEL R111, R124, RZ, !P4 ;  /* 0x000000ff7c6f7208 */ /* 0x000fca0006000000 */
[----:B------:R-:W-:-:S04]  /*30f0*/  FFMA.FTZ R2, R132, R126, R111 ;  /* 0x0000007e84027223 */ /* 0x000fc8000001006f */
[----:B------:R-:W-:Y:S01]  /*3100*/  FADD.FTZ R111, R99, -R2 ;  /* 0x80000002636f7221 */ /* 0x000fe20000010000 */
[----:B------:R-:W-:-:S03]  /*3110*/  @P0 HADD2.F32 R2, -RZ, R22.H1_H1 ;  /* 0x30000016ff020230 */ /* 0x000fc60000004100 */
[----:B------:R-:W-:-:S04]  /*3120*/  FMUL.FTZ R111, R4, R111 ;  /* 0x0000006f046f7220 */ /* 0x000fc80000410000 */
[----:B------:R-:W-:-:S07]  /*3130*/  @P0 FADD.FTZ R111, R111, R2 ;  /* 0x000000026f6f0221 */ /* 0x000fce0000010000 */
.L_x_1903:
[----:B------:R-:W-:Y:S05]  /*3140*/  BSYNC B1 ;  /* 0x0000000000017941 */ /* 0x000fea0003800000 */
.L_x_1901:
        /* <DEDUP_REMOVED lines=15> */
.L_x_1905:
[----:B------:R-:W-:Y:S05]  /*3240*/  BSYNC B1 ;  /* 0x0000000000017941 */ /* 0x000fea0003800000 */
.L_x_1904:
[----:B------:R-:W-:Y:S01]  /*3250*/  BSSY B1, `(.L_x_1906) ;  /* 0x000000e000017945 */ /* 0x000fe20003800000 */
[----:B------:R-:W-:-:S03]  /*3260*/  @P1 PRMT R42, R42, 0x5410, R2 ;  /* 0x000054102a2a1816 */ /* 0x000fc60000000002 */
[----:B------:R-:W-:Y:S05]  /*3270*/  @P2 BRA `(.L_x_1907) ;  /* 0x0000000000102947 */ /* 0x000fea0003800000 */
[----:B------:R-:W-:Y:S01]  /*3280*/  HFMA2.MMA R111, -RZ, RZ, 0, 0 ;  /* 0x00000000ff6f7435 */ /* 0x000fe200000001ff */
[----:B------:R-:W-:Y:S10]  /*3290*/  @!P0 BRA `(.L_x_1908) ;  /* 0x0000000000248947 */ /* 0x000ff40003800000 */
[----:B------:R-:W-:Y:S01]  /*32a0*/  HADD2.F32 R111, -RZ, R23.H0_H0 ;  /* 0x20000017ff6f7230 */ /* 0x000fe20000004100 */
[----:B------:R-:W-:Y:S06]  /*32b0*/  BRA `(.L_x_1908) ;  /* 0x00000000001c7947 */ /* 0x000fec0003800000 */
.L_x_1907:
[----:B------:R-:W-:-:S04]  /*32c0*/  ISETP.NE.AND P4, PT, R5, RZ, PT ;  /* 0x000000ff0500720c */ /* 0x000fc80003f85270 */
[----:B------:R-:W-:-:S05]  /*32d0*/  FSEL R2, R124, RZ, !P4 ;  /* 0x000000ff7c027208 */ /* 0x000fca0006000000 */
[----:B------:R-:W-:-:S04]  /*32e0*/  FFMA.FTZ R2, R131, R126, R2 ;  /* 0x0000007e83027223 */ /* 0x000fc80000010002 */
[----:B------:R-:W-:Y:S01]  /*32f0*/  FADD.FTZ R111, R97, -R2 ;  /* 0x80000002616f7221 */ /* 0x000fe20000010000 */
[----:B------:R-:W-:-:S03]  /*3300*/  @P0 HADD2.F32 R2, -RZ, R23.H0_H0 ;  /* 0x20000017ff020230 */ /* 0x000fc60000004100 */
[----:B------:R-:W-:-:S04]  /*3310*/  FMUL.FTZ R111, R4, R111 ;  /* 0x0000006f046f7220 */ /* 0x000fc80000410000 */
[----:B------:R-:W-:-:S07]  /*3320*/  @P0 FADD.FTZ R111, R111, R2 ;  /* 0x000000026f6f0221 */ /* 0x000fce0000010000 */
.L_x_1908:
[----:B------:R-:W-:Y:S05]  /*3330*/  BSYNC B1 ;  /* 0x0000000000017941 */ /* 0x000fea0003800000 */
.L_x_1906:
        /* <DEDUP_REMOVED lines=15> */
.L_x_1910:
[----:B------:R-:W-:Y:S05]  /*3430*/  BSYNC B1 ;  /* 0x0000000000017941 */ /* 0x000fea0003800000 */
.L_x_1909:
[----:B------:R-:W-:Y:S01]  /*3440*/  BSSY B1, `(.L_x_1911) ;  /* 0x000000e000017945 */ /* 0x000fe20003800000 */
[----:B------:R-:W-:-:S03]  /*3450*/  @P1 PRMT R43, R2, 0x7610, R43 ;  /* 0x00007610022b1816 */ /* 0x000fc6000000002b */
[----:B------:R-:W-:Y:S05]  /*3460*/  @P2 BRA `(.L_x_1912) ;  /* 0x0000000000102947 */ /* 0x000fea0003800000 */
[----:B------:R-:W-:Y:S01]  /*3470*/  MOV R4, RZ ;  /* 0x000000ff00047202 */ /* 0x000fe20000000f00 */
[----:B------:R-:W-:Y:S06]  /*3480*/  @!P0 BRA `(.L_x_1913) ;  /* 0x0000000000248947 */ /* 0x000fec0003800000 */
[----:B------:R-:W-:Y:S01]  /*3490*/  HADD2.F32 R4, -RZ, R23.H1_H1 ;  /* 0x30000017ff047230 */ /* 0x000fe20000004100 */
[----:B------:R-:W-:Y:S06]  /*34a0*/  BRA `(.L_x_1913) ;  /* 0x00000000001c7947 */ /* 0x000fec0003800000 */
.L_x_1912:
[----:B------:R-:W-:Y:S01]  /*34b0*/  ISETP.NE.AND P2, PT, R5, RZ, PT ;  /* 0x000000ff0500720c */ /* 0x000fe20003f45270 */
[----:B------:R-:W-:-:S03]  /*34c0*/  @P0 HADD2.F32 R117, -RZ, R23.H1_H1 ;  /* 0x30000017ff750230 */ /* 0x000fc60000004100 */
[----:B------:R-:W-:-:S05]  /*34d0*/  FSEL R111, R124, RZ, !P2 ;  /* 0x000000ff7c6f7208 */ /* 0x000fca0005000000 */
[----:B------:R-:W-:-:S04]  /*34e0*/  FFMA.FTZ R111, R98, R126, R111 ;  /* 0x0000007e626f7223 */ /* 0x000fc8000001006f */
[----:B------:R-:W-:-:S04]  /*34f0*/  FADD.FTZ R111, R96, -R111 ;  /* 0x8000006f606f7221 */ /* 0x000fc80000010000 */
[----:B------:R-:W-:-:S04]  /*3500*/  FMUL.FTZ R4, R4, R111 ;  /* 0x0000006f04047220 */ /* 0x000fc80000410000 */
[----:B------:R-:W-:-:S07]  /*3510*/  @P0 FADD.FTZ R4, R4, R117 ;  /* 0x0000007504040221 */ /* 0x000fce0000010000 */
.L_x_1913:
[----:B------:R-:W-:Y:S05]  /*3520*/  BSYNC B1 ;  /* 0x0000000000017941 */ /* 0x000fea0003800000 */
.L_x_1911:
[----:B------:R-:W-:Y:S01]  /*3530*/  @P1 F2FP.F16.F32.PACK_AB R2, RZ, R4 ;  /* 0x00000004ff02123e */ /* 0x000fe200000000ff */
        /* <DEDUP_REMOVED lines=15> */
.L_x_1915:
[----:B------:R-:W-:Y:S05]  /*3630*/  BSYNC B1 ;  /* 0x0000000000017941 */ /* 0x000fea0003800000 */
.L_x_1914:
[----:B------:R-:W1:Y:S08]  /*3640*/  @P1 LDC.64 R118, c[0x0][0x308] ;  /* 0x0000c200ff761b82 */ /* 0x000e700000000a00 */
[----:B------:R-:W2:Y:S08]  /*3650*/  @P3 LDC.64 R116, c[0x0][0x2f8] ;  /* 0x0000be00ff743b82 */ /* 0x000eb00000000a00 */
[----:B------:R-:W3:Y:S01]  /*3660*/  LDC.64 R110, c[0x0][0x210] ;  /* 0x00008400ff6e7b82 */ /* 0x000ee20000000a00 */
[----:B-1----:R-:W-:-:S05]  /*3670*/  @P1 IMAD.WIDE.U32 R118, R0, 0x10, R118 ;  /* 0x0000001000761825 */ /* 0x002fca00078e0076 */
[----:B------:R1:W-:Y:S01]  /*3680*/  @P1 STG.E.128 desc[UR4][R118.64], R40 ;  /* 0x0000002876001986 */ /* 0x0003e2000c101d04 */
[----:B--2---:R-:W-:-:S05]  /*3690*/  @P3 IMAD.WIDE.U32 R116, R125, 0x10, R116 ;  /* 0x000000107d743825 */ /* 0x004fca00078e0074 */
[----:B------:R1:W-:Y:S01]  /*36a0*/  @P3 STG.E.128 desc[UR4][R116.64], R80 ;  /* 0x0000005074003986 */ /* 0x0003e2000c101d04 */
[----:B---3--:R-:W-:-:S04]  /*36b0*/  LEA R115, R110, R115, 0x2 ;  /* 0x000000736e737211 */ /* 0x008fc800078e10ff */
[----:B------:R-:W-:-:S13]  /*36c0*/  ISETP.GE.AND P0, PT, R115, R111, PT ;  /* 0x0000006f7300720c */ /* 0x000fda0003f06270 */
[----:B-1----:R-:W-:Y:S05]  /*36d0*/  @!P0 BRA `(.L_x_1916) ;  /* 0xffffffcc00bc8947 */ /* 0x002fea000383ffff */
.L_x_1829:
[----:B------:R-:W-:Y:S05]  /*36e0*/  BSYNC B0 ;  /* 0x0000000000007941 */ /* 0x000fea0003800000 */
.L_x_1827:
[----:B------:R-:W1:Y:S01]  /*36f0*/  S2R R26, SR_TID.X ;  /* 0x00000000001a7919 */ /* 0x000e620000002100 */
[----:B------:R-:W-:Y:S01]  /*3700*/  MOV R0, 0x400 ;  /* 0x0000040000007802 */ /* 0x000fe20000000f00 */
[----:B------:R-:W-:Y:S05]  /*3710*/  WARPSYNC.ALL ;  /* 0x0000000000007948 */ /* 0x000fea0003800000 */
[----:B------:R-:W2:Y:S01]  /*3720*/  S2R R3, SR_CgaCtaId ;  /* 0x0000000000037919 */ /* 0x000ea20000008800 */
[----:B------:R-:W-:Y:S01]  /*3730*/  ULDC UR6, c[0x0][0x218] ;  /* 0x0000860000067ab9 */ /* 0x000fe20000000800 */
[----:B------:R-:W-:Y:S01]  /*3740*/  ULDC.64 UR14, c[0x0][0x2d0] ;  /* 0x0000b400000e7ab9 */ /* 0x000fe20000000a00 */
[----:B------:R-:W3:Y:S01]  /*3750*/  S2R R18, SR_CTAID.X ;  /* 0x0000000000127919 */ /* 0x000ee20000002500 */
[----:B-1----:R-:W-:-:S04]  /*3760*/  SHF.R.U32.HI R2, RZ, 0x5, R26 ;  /* 0x00000005ff027819 */ /* 0x002fc8000001161a */
[----:B------:R-:W-:Y:S02]  /*3770*/  SHF.L.U32 R5, R2, 0x6, RZ ;  /* 0x0000000602057819 */ /* 0x000fe400000006ff */
[----:B--2---:R-:W-:Y:S02]  /*3780*/  LEA R3, R3, R0, 0x18 ;  /* 0x0000000003037211 */ /* 0x004fe400078ec0ff */
[----:B------:R-:W-:Y:S02]  /*3790*/  LOP3.LUT R114, R5, 0xffffffc0, R114, 0xe2, !PT ;  /* 0xffffffc005727812 */ /* 0x000fe400078ee272 */
[-C--:B------:R-:W-:Y:S01]  /*37a0*/  LEA R0, R26, R3.reuse, 0x2 ;  /* 0x000000031a007211 */ /* 0x080fe200078e10ff */
[----:B---3--:R-:W-:Y:S01]  /*37b0*/  IMAD R21, R18, UR6, RZ ;  /* 0x0000000612157c24 */ /* 0x008fe2000f8e02ff */
        /* <DEDUP_REMOVED lines=21> */
[----:B--2---:R-:W-:-:S03]  /*3910*/  FADD.FTZ R3, RZ, R3 ;  /* 0x00000003ff037221 */ /* 0x004fc60000010000 */
[----:B------:R-:W2:Y:S01]  /*3920*/  LDS R15, [R0+0x1800] ;  /* 0x00180000000f7984 */ /* 0x000ea20000000800 */
[----:B---3--:R-:W-:-:S03]  /*3930*/  FADD.FTZ R4, RZ, R4 ;  /* 0x00000004ff047221 */ /* 0x008fc60000010000 */
[----:B------:R-:W3:Y:S01]  /*3940*/  LDS R14, [R0+0x1a00] ;  /* 0x001a0000000e7984 */ /* 0x000ee20000000800 */
[----:B----4-:R-:W-:-:S03]  /*3950*/  FADD.FTZ R5, RZ, R5 ;  /* 0x00000005ff057221 */ /* 0x010fc60000010000 */
[----:B------:R-:W4:Y:S01]  /*3960*/  LDS R17, [R0+0x1c00] ;  /* 0x001c000000117984 */ /* 0x000f220000000800 */
[----:B0-----:R-:W-:-:S03]  /*3970*/  FADD.FTZ R2, R2, R7 ;  /* 0x0000000702027221 */ /* 0x001fc60000010000 */
        /* <DEDUP_REMOVED lines=9> */
[----:B------:R-:W-:Y:S01]  /*3a10*/  STS.128 [R114], R84 ;  /* 0x0000005472007388 */ /* 0x000fe20000000c00 */
[----:B--2---:R-:W-:-:S03]  /*3a20*/  FADD.FTZ R15, R2, R15 ;  /* 0x0000000f020f7221 */ /* 0x004fc60000010000 */
[----:B------:R-:W-:Y:S01]  /*3a30*/  STS.128 [R114+0x10], R88 ;  /* 0x0000105872007388 */ /* 0x000fe20000000c00 */
[----:B---3--:R-:W-:-:S03]  /*3a40*/  FADD.FTZ R9, R3, R14 ;  /* 0x0000000e03097221 */ /* 0x008fc60000010000 */
[----:B------:R-:W-:Y:S01]  /*3a50*/  STS.128 [R114+0x400], R92 ;  /* 0x0004005c72007388 */ /* 0x000fe20000000c00 */
[----:B----4-:R-:W-:-:S03]  /*3a60*/  FADD.FTZ R17, R4, R17 ;  /* 0x0000001104117221 */ /* 0x010fc60000010000 */
[----:B------:R-:W-:Y:S01]  /*3a70*/  STS.128 [R114+0x410], R76 ;  /* 0x0004104c72007388 */ /* 0x000fe20000000c00 */
[----:B0-----:R-:W-:Y:S01]  /*3a80*/  FADD.FTZ R11, R5, R16 ;  /* 0x00000010050b7221 */ /* 0x001fe20000010000 */
        /* <DEDUP_REMOVED lines=94> */
.L_x_1833:
        /* <DEDUP_REMOVED lines=8> */
.L_x_1918:
[----:B------:R-:W-:Y:S05]  /*40f0*/  BSYNC B1 ;  /* 0x0000000000017941 */ /* 0x000fea0003800000 */
.L_x_1917:
        /* <DEDUP_REMOVED lines=8> */
.L_x_1919:
[----:B------:R-:W-:Y:S01]  /*4180*/  FADD.FTZ R125, R125, R110 ;  /* 0x0000006e7d7d7221 */ /* 0x000fe20000010000 */
[----:B------:R-:W-:-:S04]  /*4190*/  HFMA2.MMA R154, -RZ, RZ, 0, 1.1920928955078125e-07 ;  /* 0x00000002ff9a7435 */ /* 0x000fc800000001ff */
[----:B------:R-:W-:Y:S02]  /*41a0*/  MOV R155, R125 ;  /* 0x0000007d009b7202 */ /* 0x000fe40000000f00 */
[----:B------:R-:W-:-:S07]  /*41b0*/  MOV R124, R153 ;  /* 0x00000099007c7202 */ /* 0x000fce0000000f00 */
[----:B------:R-:W-:Y:S05]  /*41c0*/  WARPSYNC.COLLECTIVE R152, `(.L_x_1920) ;  /* 0x0000000098087348 */ /* 0x000fea0003c00000 */
[----:B------:R0:W1:Y:S02]  /*41d0*/  SHFL.BFLY P0, R153, R155, R154, R157 ;  /* 0x0c00009a9b997389 */ /* 0x000064000000009d */
[----:B01----:R-:W-:Y:S01]  /*41e0*/  ENDCOLLECTIVE ;  /* 0x000000000000791b */ /* 0x003fe20003800000 */
.L_x_1920:
[----:B------:R-:W-:-:S05]  /*41f0*/  FADD.FTZ R124, R124, R111 ;  /* 0x0000006f7c7c7221 */ /* 0x000fca0000010000 */
[----:B------:R-:W-:Y:S02]  /*4200*/  MOV R155, R124 ;  /* 0x0000007c009b7202 */ /* 0x000fe40000000f00 */
[----:B------:R-:W-:-:S07]  /*4210*/  MOV R126, R153 ;  /* 0x00000099007e7202 */ /* 0x000fce0000000f00 */
[----:B------:R-:W-:Y:S05]  /*4220*/  WARPSYNC.COLLECTIVE R152, `(.L_x_1921) ;  /* 0x0000000098087348 */ /* 0x000fea0003c00000 */
[----:B------:R0:W1:Y:S02]  /*4230*/  SHFL.BFLY P0, R153, R155, R154, R157 ;  /* 0x0c00009a9b997389 */ /* 0x000064000000009d */
[----:B01----:R-:W-:Y:S01]  /*4240*/  ENDCOLLECTIVE ;  /* 0x000000000000791b */ /* 0x003fe20003800000 */
.L_x_1921:
[----:B------:R-:W-:Y:S01]  /*4250*/  FADD.FTZ R126, R125, R126 ;  /* 0x0000007e7d7e7221 */ /* 0x000fe20000010000 */
[----:B------:R-:W-:-:S04]  /*4260*/  HFMA2.MMA R154, -RZ, RZ, 0, 2.384185791015625e-07 ;  /* 0x00000004ff9a7435 */ /* 0x000fc800000001ff */
[----:B------:R-:W-:Y:S02]  /*4270*/  MOV R155, R126 ;  /* 0x0000007e009b7202 */ /* 0x000fe40000000f00 */
[----:B------:R-:W-:-:S07]  /*4280*/  MOV R145, R153 ;  /* 0x0000009900917202 */ /* 0x000fce0000000f00 */
[----:B------:R-:W-:Y:S05]  /*4290*/  WARPSYNC.COLLECTIVE R152, `(.L_x_1922) ;  /* 0x0000000098087348 */ /* 0x000fea0003c00000 */
[----:B------:R0:W1:Y:S02]  /*42a0*/  SHFL.BFLY P0, R153, R155, R154, R157 ;  /* 0x0c00009a9b997389 */ /* 0x000064000000009d */
[----:B01----:R-:W-:Y:S01]  /*42b0*/  ENDCOLLECTIVE ;  /* 0x000000000000791b */ /* 0x003fe20003800000 */
.L_x_1922:
[----:B------:R-:W-:-:S05]  /*42c0*/  FADD.FTZ R145, R124, R145 ;  /* 0x000000917c917221 */ /* 0x000fca0000010000 */
[----:B------:R-:W-:Y:S02]  /*42d0*/  MOV R155, R145 ;  /* 0x00000091009b7202 */ /* 0x000fe40000000f00 */
[----:B------:R-:W-:-:S07]  /*42e0*/  MOV R147, R153 ;  /* 0x0000009900937202 */ /* 0x000fce0000000f00 */
[----:B------:R-:W-:Y:S05]  /*42f0*/  WARPSYNC.COLLECTIVE R152, `(.L_x_1923) ;  /* 0x0000000098087348 */ /* 0x000fea0003c00000 */
[----:B------:R0:W1:Y:S02]  /*4300*/  SHFL.BFLY P0, R153, R155, R154, R157 ;  /* 0x0c00009a9b997389 */ /* 0x000064000000009d */
[----:B01----:R-:W-:Y:S01]  /*4310*/  ENDCOLLECTIVE ;  /* 0x000000000000791b */ /* 0x003fe20003800000 */
.L_x_1923:
[----:B------:R-:W-:Y:S01]  /*4320*/  FADD.FTZ R147, R126, R147 ;  /* 0x000000937e937221 */ /* 0x000fe20000010000 */
[----:B------:R-:W-:-:S04]  /*4330*/  HFMA2.MMA R154, -RZ, RZ, 0, 4.76837158203125e-07 ;  /* 0x00000008ff9a7435 */ /* 0x000fc800000001ff */
[----:B------:R-:W-:Y:S02]  /*4340*/  MOV R155, R147 ;  /* 0x00000093009b7202 */ /* 0x000fe40000000f00 */
[----:B------:R-:W-:-:S07]  /*4350*/  MOV R146, R153 ;  /* 0x0000009900927202 */ /* 0x000fce0000000f00 */
[----:B------:R-:W-:Y:S05]  /*4360*/  WARPSYNC.COLLECTIVE R152, `(.L_x_1924) ;  /* 0x0000000098087348 */ /* 0x000fea0003c00000 */
[----:B------:R0:W1:Y:S02]  /*4370*/  SHFL.BFLY P0, R153, R155, R154, R157 ;  /* 0x0c00009a9b997389 */ /* 0x000064000000009d */
[----:B01----:R-:W-:Y:S01]  /*4380*/  ENDCOLLECTIVE ;  /* 0x000000000000791b */ /* 0x003fe20003800000 */
.L_x_1924:
[----:B------:R-:W-:-:S05]  /*4390*/  FADD.FTZ R146, R145, R146 ;  /* 0x0000009291927221 */ /* 0x000fca0000010000 */
[----:B------:R-:W-:Y:S02]  /*43a0*/  MOV R155, R146 ;  /* 0x00000092009b7202 */ /* 0x000fe40000000f00 */
[----:B------:R-:W-:-:S07]  /*43b0*/  MOV R110, R153 ;  /* 0x00000099006e7202 */ /* 0x000fce0000000f00 */
[----:B------:R-:W-:Y:S05]  /*43c0*/  WARPSYNC.COLLECTIVE R152, `(.L_x_1925) ;  /* 0x0000000098087348 */ /* 0x000fea0003c00000 */
[----:B------:R0:W1:Y:S02]  /*43d0*/  SHFL.BFLY P0, R153, R155, R154, R157 ;  /* 0x0c00009a9b997389 */ /* 0x000064000000009d */
[----:B01----:R-:W-:Y:S01]  /*43e0*/  ENDCOLLECTIVE ;  /* 0x000000000000791b */ /* 0x003fe20003800000 */
.L_x_1925:
[----:B------:R-:W-:Y:S01]  /*43f0*/  FADD.FTZ R148, R147, R110 ;  /* 0x0000006e93947221 */ /* 0x000fe20000010000 */
[----:B------:R-:W-:-:S04]  /*4400*/  HFMA2.MMA R154, -RZ, RZ, 0, 9.5367431640625e-07 ;  /* 0x00000010ff9a7435 */ /* 0x000fc800000001ff */
[----:B------:R-:W-:Y:S02]  /*4410*/  MOV R155, R148 ;  /* 0x00000094009b7202 */ /* 0x000fe40000000f00 */
[----:B------:R-:W-:-:S07]  /*4420*/  MOV R111, R153 ;  /* 0x00000099006f7202 */ /* 0x000fce0000000f00 */
[----:B------:R-:W-:Y:S05]  /*4430*/  WARPSYNC.COLLECTIVE R152, `(.L_x_1926) ;  /* 0x0000000098087348 */ /* 0x000fea0003c00000 */
[----:B------:R0:W1:Y:S02]  /*4440*/  SHFL.BFLY P0, R153, R155, R154, R157 ;  /* 0x0c00009a9b997389 */ /* 0x000064000000009d */
[----:B01----:R-:W-:Y:S01]  /*4450*/  ENDCOLLECTIVE ;  /* 0x000000000000791b */ /* 0x003fe20003800000 */
.L_x_1926:
[----:B------:R-:W-:-:S05]  /*4460*/  FADD.FTZ R149, R146, R111 ;  /* 0x0000006f92957221 */ /* 0x000fca0000010000 */
[----:B------:R-:W-:Y:S02]  /*4470*/  MOV R155, R149 ;  /* 0x00000095009b7202 */ /* 0x000fe40000000f00 */
[----:B------:R-:W-:-:S07]  /*4480*/  MOV R151, R153 ;  /* 0x0000009900977202 */ /* 0x000fce0000000f00 */
[----:B------:R-:W-:Y:S05]  /*4490*/  WARPSYNC.COLLECTIVE R152, `(.L_x_1927) ;  /* 0x0000000098087348 */ /* 0x000fea0003c00000 */
[----:B------:R0:W1:Y:S02]  /*44a0*/  SHFL.BFLY P0, R153, R155, R154, R157 ;  /* 0x0c00009a9b997389 */ /* 0x000064000000009d */
[----:B01----:R-:W-:Y:S01]  /*44b0*/  ENDCOLLECTIVE ;  /* 0x000000000000791b */ /* 0x003fe20003800000 */
.L_x_1927:
[----:B------:R-:W-:Y:S01]  /*44c0*/  MOV R124, R153 ;  /* 0x00000099007c7202 */ /* 0x000fe20000000f00 */
[----:B------:R-:W-:Y:S06]  /*44d0*/  BRA `(.L_x_1928) ;  /* 0xffffffd000287947 */ /* 0x000fec000383ffff */
.L_x_1929:
        /* <DEDUP_REMOVED lines=10> */
.L_x_9111:


//--------------------- .text._ZN10layer_norm13ln_bwd_kernelINS_13Kernel_traitsIf13__nv_bfloat16S2_S2_fjLj512ELj1ELj4ELj1ELj16ENS_18Kernel_traits_baseILj512EfS2_S2_S2_fjLj128EEEEELb0ELb0ELb0ELb0EEEvNS_9BwdParamsE --------------------------
	.section	.text._ZN10layer_norm13ln_bwd_kernelINS_13Kernel_traitsIf13__nv_bfloat16S2_S2_fjLj512ELj1ELj4ELj1ELj16ENS_18Kernel_traits_baseILj512EfS2_S2_S2_fjLj128EEEEELb0ELb0ELb0ELb0EEEvNS_9BwdParamsE,"ax",@progbits
	.align	128
        .global         _ZN10layer_norm13ln_bwd_kernelINS_13Kernel_traitsIf13__nv_bfloat16S2_S2_fjLj512ELj1ELj4ELj1ELj16ENS_18Kernel_traits_baseILj512EfS2_S2_S2_fjLj128EEEEELb0ELb0ELb0ELb0EEEvNS_9BwdParamsE
        .type           _ZN10layer_norm13ln_bwd_kernelINS_13Kernel_traitsIf13__nv_bfloat16S2_S2_fjLj512ELj1ELj4ELj1ELj16ENS_18Kernel_traits_baseILj512EfS2_S2_S2_fjLj128EEEEELb0ELb0ELb0ELb0EEEvNS_9BwdParamsE,@function
        .size           _ZN10layer_norm13ln_bwd_kernelINS_13Kernel_traitsIf13__nv_bfloat16S2_S2_fjLj512ELj1ELj4ELj1ELj16ENS_18Kernel_traits_baseILj512EfS2_S2_S2_fjLj128EEEEELb0ELb0ELb0ELb0EEEvNS_9BwdParamsE,(.L_x_9112 - _ZN10layer_norm13ln_bwd_kernelINS_13Kernel_traitsIf13__nv_bfloat16S2_S2_fjLj512ELj1ELj4ELj1ELj16ENS_18Kernel_traits_baseILj512EfS2_S2_S2_fjLj128EEEEELb0ELb0ELb0ELb0EEEvNS_9BwdParamsE)
        .other          _ZN10layer_norm13ln_bwd_kernelINS_13Kernel_traitsIf13__nv_bfloat16S2_S2_fjLj512ELj1ELj4ELj1ELj16ENS_18Kernel_traits_baseILj512EfS2_S2_S2_fjLj128EEEEELb0ELb0ELb0ELb0EEEvNS_9BwdParamsE,@"STO_CUDA_ENTRY STV_DEFAULT"
_ZN10layer_norm13ln_bwd_kernelINS_13Kernel_traitsIf13__nv_bfloat16S2_S2_fjLj512ELj1ELj4ELj1ELj16ENS_18Kernel_traits_baseILj512EfS2_S2_S2_fjLj128EEEEELb0ELb0ELb0ELb0EEEvNS_9BwdParamsE:
.text._ZN10layer_norm13ln_bwd_kernelINS_13Kernel_traitsIf13__nv_bfloat16S2_S2_fjLj512ELj1ELj4ELj1ELj16ENS_18Kernel_traits_baseILj512EfS2_S2_S2_fjLj128EEEEELb0ELb0ELb0ELb0EEEvNS_9BwdParamsE:
        /* <DEDUP_REMOVED lines=24> */
[----:B-1----:R-:W-:-:S03]  /*0180*/  @P5 IMAD.WIDE.U32 R8, R3, 0x20, R8 ;  /* 0x0000002003085825 */ /* 0x002fc600078e0008 */
[----:B------:R0:W5:Y:S04]  /*0190*/  @P4 LDG.E.128 R60, desc[UR4][R6.64+0x10] ;  /* 0x00001004063c4981 */ /* 0x000168000c1e1d00 */
[----:B------:R0:W5:Y:S04]  /*01a0*/  @P5 LDG.E.128 R56, desc[UR4][R8.64] ;  /* 0x0000000408385981 */ /* 0x000168000c1e1d00 */
[----:B------:R0:W5:Y:S01]  /*01b0*/  @P5 LDG.E.128 R52, desc[UR4][R8.64+0x10] ;  /* 0x0000100408345981 */ /* 0x000162000c1e1d00 */
[----:B------:R-:W1:Y:S01]  /*01c0*/  S2R R3, SR_CTAID.X ;  /* 0x0000000000037919 */ /* 0x000e620000002500 */
[----:B------:R-:W-:Y:S01]  /*01d0*/  SHF.R.U32.HI R0, RZ, 0x5, R4 ;  /* 0x00000005ff007819 */ /* 0x000fe20000011604 */
[----:B------:R-:W-:Y:S01]  /*01e0*/  BSSY B0, `(.L_x_1930) ;  /* 0x00001ba000007945 */ /* 0x000fe20003800000 */
        /* <DEDUP_REMOVED lines=22> */
[----:B------:R-:W-:Y:S02]  /*0350*/  ULDC.U8 UR6, c[0x0][0x2a0] ;  /* 0x0000a80000067ab9 */ /* 0x000fe40000000000 */
[----:B------:R-:W-:Y:S02]  /*0360*/  ISETP.NE.AND P6, PT, RZ, UR6, PT ;  /* 0x00000006ff007c0c */ /* 0x000fe4000bfc5270 */
[----:B------:R-:W-:-:S13]  /*0370*/  ISETP.NE.AND.EX P0, PT, RZ, UR7, PT, P0 ;  /* 0x00000007ff007c0c */ /* 0x000fda000bf05300 */
.L_x_1941:
[----:B0-----:R-:W0:Y:S01]  /*0380*/  LDC.64 R94, c[0x0][0x250] ;  /* 0x00009400ff5e7b82 */ /* 0x001e220000000a00 */
[----:B------:R-:W-:-:S07]  /*0390*/  SHF.R.S32.HI R2, RZ, 0x1f, R0 ;  /* 0x0000001fff027819 */ /* 0x000fce0000011400 */
[----:B------:R-:W1:Y:S08]  /*03a0*/  @P0 LDC.64 R76, c[0x0][0x270] ;  /* 0x00009c00ff4c0b82 */ /* 0x000e700000000a00 */
[----:B------:R-:W2:Y:S01]  /*03b0*/  LDC.64 R78, c[0x0][0x258] ;  /* 0x00009600ff4e7b82 */ /* 0x000ea20000000a00 */
[----:B0-----:R-:W-:-:S06]  /*03c0*/  IMAD.WIDE R94, R0, 0x4, R94 ;  /* 0x00000004005e7825 */ /* 0x001fcc00078e025e */
[----:B------:R0:W3:Y:S01]  /*03d0*/  LDG.E R94, desc[UR4][R94.64] ;  /* 0x000000045e5e7981 */ /* 0x0000e2000c1e1900 */
[----:B-1----:R-:W-:-:S04]  /*03e0*/  @P0 LEA R76, P1, R0, R76, 0x1 ;  /* 0x0000004c004c0211 */ /* 0x002fc800078208ff */
[C---:B------:R-:W-:Y:S01]  /*03f0*/  @P0 LEA.HI.X R77, R0.reuse, R77, R2, 0x1, P1 ;  /* 0x0000004d004d0211 */ /* 0x040fe200008f0c02 */
[----:B--2---:R-:W-:-:S04]  /*0400*/  IMAD.WIDE R78, R0, 0x4, R78 ;  /* 0x00000004004e7825 */ /* 0x004fc800078e024e */
[----:B-----5:R1:W5:Y:S04]  /*0410*/  @P0 LDG.E.U16 R96, desc[UR4][R76.64] ;  /* 0x000000044c600981 */ /* 0x020368000c1e1500 */
[----:B------:R1:W5:Y:S01]  /*0420*/  LDG.E R89, desc[UR4][R78.64] ;  /* 0x000000044e597981 */ /* 0x000362000c1e1900 */
[----:B------:R-:W-:-:S05]  /*0430*/  MOV R5, UR13 ;  /* 0x0000000d00057c02 */ /* 0x000fca0008000f00 */
[----:B------:R-:W-:-:S05]  /*0440*/  IMAD R2, R0, R5, RZ ;  /* 0x0000000500027224 */ /* 0x000fca00078e02ff */
[----:B------:R-:W-:-:S04]  /*0450*/  SHF.R.S32.HI R97, RZ, 0x1f, R2 ;  /* 0x0000001fff617819 */ /* 0x000fc80000011402 */
[----:B------:R-:W-:Y:S02]  /*0460*/  LEA.HI R97, R97, R2, RZ, 0x3 ;  /* 0x0000000261617211 */ /* 0x000fe400078f18ff */
[----:B------:R-:W-:Y:S01]  /*0470*/  LOP3.LUT R2, R4, 0x1f, RZ, 0xc0, !PT ;  /* 0x0000001f04027812 */ /* 0x000fe200078ec0ff */
[----:B------:R-:W-:Y:S03]  /*0480*/  BSSY B1, `(.L_x_1932) ;  /* 0x0000064000017945 */ /* 0x000fe60003800000 */
[----:B------:R-:W-:Y:S02]  /*0490*/  LEA.HI.SX32 R107, R97, R2, 0x1d ;  /* 0x00000002616b7211 */ /* 0x000fe400078feaff */
[----:B------:R-:W-:Y:S02]  /*04a0*/  MOV R90, 0x3f800000 ;  /* 0x3f800000005a7802 */ /* 0x000fe40000000f00 */
[----:B0-----:R-:W-:-:S02]  /*04b0*/  MOV R95, RZ ;  /* 0x000000ff005f7202 */ /* 0x001fc40000000f00 */
[----:B------:R-:W-:Y:S02]  /*04c0*/  MOV R108, RZ ;  /* 0x000000ff006c7202 */ /* 0x000fe40000000f00 */
[----:B------:R-:W-:Y:S02]  /*04d0*/  MOV R97, R107 ;  /* 0x0000006b00617202 */ /* 0x000fe40000000f00 */
[----:B---3--:R-:W-:Y:S01]  /*04e0*/  FSEL R94, R94, RZ, !P6 ;  /* 0x000000ff5e5e7208 */ /* 0x008fe20007000000 */
[----:B-1----:R-:W-:Y:S06]  /*04f0*/  @!P4 BRA `(.L_x_1933) ;  /* 0x000000040070c947 */ /* 0x002fec0003800000 */
        /* <DEDUP_REMOVED lines=12> */
[C---:B--2---:R-:W-:Y:S02]  /*05c0*/  PRMT R76, R8.reuse, 0x7632, R76 ;  /* 0x00007632084c7816 */ /* 0x044fe4000000004c */
[----:B------:R-:W-:Y:S02]  /*05d0*/  SHF.L.U32 R3, R8, 0x10, RZ ;  /* 0x0000001008037819 */ /* 0x000fe400000006ff */
[----:B------:R-:W-:Y:S02]  /*05e0*/  SHF.L.U32 R85, R9, 0x10, RZ ;  /* 0x0000001009557819 */ /* 0x000fe400000006ff */
[----:B------:R-:W-:Y:S01]  /*05f0*/  PRMT R77, R10, 0x7632, R77 ;  /* 0x000076320a4d7816 */ /* 0x000fe2000000004d */
[----:B0-----:R-:W-:Y:S01]  /*0600*/  FADD.FTZ R6, -R94, R3 ;  /* 0x000000035e067221 */ /* 0x001fe20000010100 */
[----:B------:R-:W-:-:S02]  /*0610*/  SHF.L.U32 R87, R10, 0x10, RZ ;  /* 0x000000100a577819 */ /* 0x000fc400000006ff */
[----:B------:R-:W-:Y:S01]  /*0620*/  PRMT R79, R9, 0x7632, R79 ;  /* 0x00007632094f7816 */ /* 0x000fe2000000004f */
[----:B-----5:R-:W-:Y:S01]  /*0630*/  FMUL.FTZ R3, R89, R6 ;  /* 0x0000000659037220 */ /* 0x020fe20000410000 */
[C---:B------:R-:W-:Y:S02]  /*0640*/  PRMT R78, R11.reuse, 0x7632, R78 ;  /* 0x000076320b4e7816 */ /* 0x040fe4000000004e */
[----:B------:R-:W-:Y:S01]  /*0650*/  SHF.L.U32 R95, R11, 0x10, RZ ;  /* 0x000000100b5f7819 */ /* 0x000fe200000006ff */
[----:B------:R-:W-:Y:S01]  /*0660*/  IMAD.U32 R79, R79, 0x10000, RZ ;  /* 0x000100004f4f7824 */ /* 0x000fe200078e00ff */
[----:B------:R-:W-:Y:S02]  /*0670*/  SHF.L.U32 R77, R77, 0x10, RZ ;  /* 0x000000104d4d7819 */ /* 0x000fe400000006ff */
[----:B---3--:R-:W-:Y:S02]  /*0680*/  PRMT R8, R12, 0x7632, R8 ;  /* 0x000076320c087816 */ /* 0x008fe40000000008 */
[C---:B------:R-:W-:Y:S01]  /*0690*/  PRMT R10, R13.reuse, 0x7632, R10 ;  /* 0x000076320d0a7816 */ /* 0x040fe2000000000a */
[----:B------:R-:W-:Y:S01]  /*06a0*/  FADD.FTZ R110, -R94, R77 ;  /* 0x0000004d5e6e7221 */ /* 0x000fe20000010100 */
[----:B------:R-:W-:Y:S01]  /*06b0*/  SHF.L.U32 R84, R8, 0x10, RZ ;  /* 0x0000001008547819 */ /* 0x000fe200000006ff */
[----:B------:R-:W-:Y:S01]  /*06c0*/  FADD.FTZ R8, -R94, R85 ;  /* 0x000000555e087221 */ /* 0x000fe20000010100 */
[----:B------:R-:W-:-:S02]  /*06d0*/  SHF.L.U32 R13, R13, 0x10, RZ ;  /* 0x000000100d0d7819 */ /* 0x000fc400000006ff */
[----:B------:R-:W-:Y:S01]  /*06e0*/  SHF.L.U32 R9, R12, 0x10, RZ ;  /* 0x000000100c097819 */ /* 0x000fe200000006ff */
[----:B------:R-:W-:Y:S01]  /*06f0*/  FMUL.FTZ R7, R89, R8 ;  /* 0x0000000859077220 */ /* 0x000fe20000410000 */
[----:B------:R-:W-:Y:S01]  /*0700*/  SHF.L.U32 R86, R10, 0x10, RZ ;  /* 0x000000100a567819 */ /* 0x000fe200000006ff */
[----:B------:R-:W-:Y:S01]  /*0710*/  FADD.FTZ R34, R34, R13 ;  /* 0x0000000d22227221 */ /* 0x000fe20000010000 */
[----:B------:R-:W-:Y:S01]  /*0720*/  PRMT R88, R14, 0x7632, R88 ;  /* 0x000076320e587816 */ /* 0x000fe20000000058 */
[----:B------:R-:W-:Y:S01]  /*0730*/  FADD.FTZ R10, -R94, R87 ;  /* 0x000000575e0a7221 */ /* 0x000fe20000010100 */
[----:B------:R-:W-:Y:S01]  /*0740*/  SHF.L.U32 R11, R14, 0x10, RZ ;  /* 0x000000100e0b7819 */ /* 0x000fe200000006ff */
[-C--:B------:R-:W-:Y:S01]  /*0750*/  FFMA.FTZ R50, R7, R13.reuse, R50 ;  /* 0x0000000d07327223 */ /* 0x080fe20000010032 */
[----:B------:R-:W-:Y:S01]  /*0760*/  FMUL.FTZ R8, R66, R13 ;  /* 0x0000000d42087220 */ /* 0x000fe20000410000 */
[----:B------:R-:W-:Y:S01]  /*0770*/  PRMT R14, R15, 0x7632, R14 ;  /* 0x000076320f0e7816 */ /* 0x000fe2000000000e */
[----:B------:R-:W-:Y:S01]  /*0780*/  FADD.FTZ R32, R32, R9 ;  /* 0x0000000920207221 */ /* 0x000fe20000010000 */
[----:B------:R-:W-:Y:S01]  /*0790*/  SHF.L.U32 R13, R76, 0x10, RZ ;  /* 0x000000104c0d7819 */ /* 0x000fe200000006ff */
[-C--:B------:R-:W-:Y:S01]  /*07a0*/  FFMA.FTZ R48, R3, R9.reuse, R48 ;  /* 0x0000000903307223 */ /* 0x080fe20000010030 */
[----:B------:R-:W-:Y:S01]  /*07b0*/  FMUL.FTZ R6, R64, R9 ;  /* 0x0000000940067220 */ /* 0x000fe20000410000 */
[----:B------:R-:W-:Y:S01]  /*07c0*/  FMUL.FTZ R9, R89, R10 ;  /* 0x0000000a59097220 */ /* 0x000fe20000410000 */
[----:B------:R-:W-:Y:S01]  /*07d0*/  FADD.FTZ R12, -R94, R95 ;  /* 0x0000005f5e0c7221 */ /* 0x000fe20000010100 */
[----:B------:R-:W-:Y:S01]  /*07e0*/  SHF.L.U32 R76, R14, 0x10, RZ ;  /* 0x000000100e4c7819 */ /* 0x000fe200000006ff */
[----:B------:R-:W-:Y:S01]  /*07f0*/  FADD.FTZ R14, -R94, R13 ;  /* 0x0000000d5e0e7221 */ /* 0x000fe20000010100 */
[----:B------:R-:W-:Y:S01]  /*0800*/  SHF.L.U32 R15, R15, 0x10, RZ ;  /* 0x000000100f0f7819 */ /* 0x000fe200000006ff */
[----:B------:R-:W-:Y:S01]  /*0810*/  FADD.FTZ R28, R28, R11 ;  /* 0x0000000b1c1c7221 */ /* 0x000fe20000010000 */
[-C--:B------:R-:W-:Y:S01]  /*0820*/  FFMA.FTZ R44, R9, R11.reuse, R44 ;  /* 0x0000000b092c7223 */ /* 0x080fe2000001002c */
[----:B------:R-:W-:Y:S01]  /*0830*/  FMUL.FTZ R10, R60, R11 ;  /* 0x0000000b3c0a7220 */ /* 0x000fe20000410000 */
[C---:B------:R-:W-:Y:S01]  /*0840*/  FMUL.FTZ R11, R89.reuse, R12 ;  /* 0x0000000c590b7220 */ /* 0x040fe20000410000 */
[----:B------:R-:W-:Y:S01]  /*0850*/  FMUL.FTZ R14, R89, R14 ;  /* 0x0000000e590e7220 */ /* 0x000fe20000410000 */
[----:B------:R-:W-:Y:S01]  /*0860*/  SHF.L.U32 R87, R78, 0x10, RZ ;  /* 0x000000104e577819 */ /* 0x000fe200000006ff */
[----:B------:R-:W-:Y:S01]  /*0870*/  FADD.FTZ R30, R30, R15 ;  /* 0x0000000f1e1e7221 */ /* 0x000fe20000010000 */
[-C--:B------:R-:W-:Y:S01]  /*0880*/  FFMA.FTZ R46, R11, R15.reuse, R46 ;  /* 0x0000000f0b2e7223 */ /* 0x080fe2000001002e */
[----:B------:R-:W-:Y:S01]  /*0890*/  FMUL.FTZ R12, R62, R15 ;  /* 0x0000000f3e0c7220 */ /* 0x000fe20000410000 */
[-C--:B------:R-:W-:Y:S01]  /*08a0*/  FMUL.FTZ R13, R65, R84.reuse ;  /* 0x00000054410d7220 */ /* 0x080fe20000410000 */
[----:B------:R-:W-:Y:S01]  /*08b0*/  FADD.FTZ R78, RZ, R6 ;  /* 0x00000006ff4e7221 */ /* 0x000fe20000010000 */
[----:B------:R-:W-:Y:S01]  /*08c0*/  FADD.FTZ R33, R33, R84 ;  /* 0x0000005421217221 */ /* 0x000fe20000010000 */
[----:B------:R-:W-:Y:S01]  /*08d0*/  FFMA.FTZ R49, R14, R84, R49 ;  /* 0x000000540e317223 */ /* 0x000fe20000010031 */
[----:B------:R-:W-:Y:S01]  /*08e0*/  FFMA.FTZ R15, R3, R6, RZ ;  /* 0x00000006030f7223 */ /* 0x000fe200000100ff */
[----:B------:R-:W-:Y:S01]  /*08f0*/  FADD.FTZ R84, -R94, R79 ;  /* 0x0000004f5e547221 */ /* 0x000fe20000010100 */
[----:B------:R-:W-:Y:S01]  /*0900*/  FADD.FTZ R77, R78, R13 ;  /* 0x0000000d4e4d7221 */ /* 0x000fe20000010000 */
[----:B------:R-:W-:Y:S01]  /*0910*/  SHF.L.U32 R88, R88, 0x10, RZ ;  /* 0x0000001058587819 */ /* 0x000fe200000006ff */
        /* <DEDUP_REMOVED lines=22> */
[----:B------:R-:W-:Y:S01]  /*0a80*/  FFMA.FTZ R78, R11, R12, R78 ;  /* 0x0000000c0b4e7223 */ /* 0x000fe2000001004e */
[----:B------:R-:W-:-:S02]  /*0a90*/  FFMA.FTZ R47, R88, R76, R47 ;  /* 0x0000004c582f7223 */ /* 0x000fc4000001002f */
[----:B------:R-:W-:Y:S01]  /*0aa0*/  FADD.FTZ R95, R108, R87 ;  /* 0x000000576c5f7221 */ /* 0x000fe20000010000 */
[----:B------:R-:W-:-:S07]  /*0ab0*/  FFMA.FTZ R108, R88, R87, R78 ;  /* 0x00000057586c7223 */ /* 0x000fce000001004e */
.L_x_1933:
[----:B------:R-:W-:Y:S05]  /*0ac0*/  BSYNC B1 ;  /* 0x0000000000017941 */ /* 0x000fea0003800000 */
.L_x_1932:
        /* <DEDUP_REMOVED lines=15> */
[----:B------:R-:W-:Y:S02]  /*0bc0*/  PRMT R76, R78, 0x7632, R76 ;  /* 0x000076324e4c7816 */ /* 0x000fe4000000004c */
[----:B------:R-:W-:Y:S02]  /*0bd0*/  PRMT R98, R77, 0x7632, R98 ;  /* 0x000076324d627816 */ /* 0x000fe40000000062 */
[----:B------:R-:W-:Y:S02]  /*0be0*/  PRMT R100, R79, 0x7632, R100 ;  /* 0x000076324f647816 */ /* 0x000fe40000000064 */
[----:B------:R-:W-:-:S02]  /*0bf0*/  SHF.L.U32 R77, R77, 0x10, RZ ;  /* 0x000000104d4d7819 */ /* 0x000fc400000006ff */
[----:B------:R-:W-:Y:S02]  /*0c00*/  SHF.L.U32 R101, R79, 0x10, RZ ;  /* 0x000000104f657819 */ /* 0x000fe400000006ff */
[----:B------:R-:W-:Y:S01]  /*0c10*/  SHF.L.U32 R91, R91, 0x10, RZ ;  /* 0x000000105b5b7819 */ /* 0x000fe200000006ff */
[----:B0-----:R-:W-:Y:S01]  /*0c20*/  FADD.FTZ R92, -R94, R77 ;  /* 0x0000004d5e5c7221 */ /* 0x001fe20000010100 */
[----:B------:R-:W-:Y:S01]  /*0c30*/  SHF.L.U32 R79, R76, 0x10, RZ ;  /* 0x000000104c4f7819 */ /* 0x000fe200000006ff */
[----:B------:R-:W-:Y:S01]  /*0c40*/  FADD.FTZ R76, -R94, R101 ;  /* 0x000000655e4c7221 */ /* 0x000fe20000010100 */
[----:B------:R-:W-:Y:S02]  /*0c50*/  SHF.L.U32 R93, R100, 0x10, RZ ;  /* 0x00000010645d7819 */ /* 0x000fe400000006ff */
[----:B------:R-:W-:Y:S01]  /*0c60*/  SHF.L.U32 R99, R78, 0x10, RZ ;  /* 0x000000104e637819 */ /* 0x000fe200000006ff */
[----:B------:R-:W-:Y:S01]  /*0c70*/  FADD.FTZ R78, -R94, R97 ;  /* 0x000000615e4e7221 */ /* 0x000fe20000010100 */
[----:B------:R-:W-:Y:S01]  /*0c80*/  SHF.L.U32 R77, R98, 0x10, RZ ;  /* 0x00000010624d7819 */ /* 0x000fe200000006ff */
[C---:B------:R-:W-:Y:S01]  /*0c90*/  FADD.FTZ R98, -R94.reuse, R91 ;  /* 0x0000005b5e627221 */ /* 0x040fe20000010100 */
[C---:B------:R-:W-:Y:S01]  /*0ca0*/  FADD.FTZ R102, -R94.reuse, R79 ;  /* 0x0000004f5e667221 */ /* 0x040fe20000010100 */
[----:B------:R-:W-:Y:S01]  /*0cb0*/  FADD.FTZ R106, -R94, R93 ;  /* 0x0000005d5e6a7221 */ /* 0x000fe20000010100 */
[----:B---3--:R-:W-:Y:S01]  /*0cc0*/  PRMT R79, R80, 0x7632, R79 ;  /* 0x00007632504f7816 */ /* 0x008fe2000000004f */
[----:B------:R-:W-:Y:S01]  /*0cd0*/  FADD.FTZ R112, -R94, R99 ;  /* 0x000000635e707221 */ /* 0x000fe20000010100 */
[----:B------:R-:W-:Y:S01]  /*0ce0*/  SHF.L.U32 R91, R80, 0x10, RZ ;  /* 0x00000010505b7819 */ /* 0x000fe200000006ff */
[----:B------:R-:W-:Y:S01]  /*0cf0*/  FADD.FTZ R104, -R94, R77 ;  /* 0x0000004d5e687221 */ /* 0x000fe20000010100 */
[----:B------:R-:W-:Y:S01]  /*0d00*/  PRMT R93, R81, 0x7632, R93 ;  /* 0x00007632515d7816 */ /* 0x000fe2000000005d */
[----:B-----5:R-:W-:Y:S01]  /*0d10*/  FMUL.FTZ R98, R89, R98 ;  /* 0x0000006259627220 */ /* 0x020fe20000410000 */
[----:B------:R-:W-:Y:S01]  /*0d20*/  SHF.L.U32 R97, R81, 0x10, RZ ;  /* 0x0000001051617819 */ /* 0x000fe200000006ff */
[----:B------:R-:W-:Y:S01]  /*0d30*/  FMUL.FTZ R81, R89, R78 ;  /* 0x0000004e59517220 */ /* 0x000fe20000410000 */
[----:B------:R-:W-:Y:S01]  /*0d40*/  PRMT R94, R82, 0x7632, R94 ;  /* 0x00007632525e7816 */ /* 0x000fe2000000005e */
[-C--:B------:R-:W-:Y:S01]  /*0d50*/  FMUL.FTZ R80, R56, R91.reuse ;  /* 0x0000005b38507220 */ /* 0x080fe20000410000 */
[----:B------:R-:W-:Y:S01]  /*0d60*/  SHF.L.U32 R100, R79, 0x10, RZ ;  /* 0x000000104f647819 */ /* 0x000fe200000006ff */
[----:B------:R-:W-:Y:S01]  /*0d70*/  FADD.FTZ R24, R24, R91 ;  /* 0x0000005b18187221 */ /* 0x000fe20000010000 */
[----:B------:R-:W-:Y:S01]  /*0d80*/  FFMA.FTZ R40, R81, R91, R40 ;  /* 0x0000005b51287223 */ /* 0x000fe20000010028 */
[----:B------:R-:W-:Y:S01]  /*0d90*/  FMUL.FTZ R91, R89, R112 ;  /* 0x00000070595b7220 */ /* 0x000fe20000410000 */
[----:B------:R-:W-:Y:S01]  /*0da0*/  SHF.L.U32 R110, R93, 0x10, RZ ;  /* 0x000000105d6e7819 */ /* 0x000fe200000006ff */
[----:B------:R-:W-:Y:S01]  /*0db0*/  FMUL.FTZ R93, R57, R100 ;  /* 0x00000064395d7220 */ /* 0x000fe20000410000 */
[----:B------:R-:W-:Y:S01]  /*0dc0*/  SHF.L.U32 R112, R94, 0x10, RZ ;  /* 0x000000105e707819 */ /* 0x000fe200000006ff */
[----:B------:R-:W-:Y:S01]  /*0dd0*/  FADD.FTZ R94, R95, R80 ;  /* 0x000000505f5e7221 */ /* 0x000fe20000010000 */
[----:B------:R-:W-:Y:S01]  /*0de0*/  FFMA.FTZ R79, R81, R80, R108 ;  /* 0x00000050514f7223 */ /* 0x000fe2000001006c */
[----:B------:R-:W-:Y:S01]  /*0df0*/  SHF.L.U32 R99, R82, 0x10, RZ ;  /* 0x0000001052637819 */ /* 0x000fe200000006ff */
[----:B------:R-:W-:Y:S01]  /*0e00*/  FMUL.FTZ R82, R58, R97 ;  /* 0x000000613a527220 */ /* 0x000fe20000410000 */
[C---:B------:R-:W-:Y:S01]  /*0e10*/  PRMT R101, R83.reuse, 0x7632, R101 ;  /* 0x0000763253657816 */ /* 0x040fe20000000065 */
[----:B------:R-:W-:Y:S01]  /*0e20*/  FADD.FTZ R95, R94, R93 ;  /* 0x0000005d5e5f7221 */ /* 0x000fe20000010000 */
[----:B------:R-:W-:Y:S01]  /*0e30*/  SHF.L.U32 R77, R83, 0x10, RZ ;  /* 0x00000010534d7819 */ /* 0x000fe200000006ff */
[----:B------:R-:W-:Y:S01]  /*0e40*/  FMUL.FTZ R83, R89, R92 ;  /* 0x0000005c59537220 */ /* 0x000fe20000410000 */
[C---:B------:R-:W-:Y:S01]  /*0e50*/  FFMA.FTZ R94, R98.reuse, R93, R79 ;  /* 0x0000005d625e7223 */ /* 0x040fe2000001004f */
        /* <DEDUP_REMOVED lines=9> */
[----:B------:R-:W-:-:S02]  /*0ef0*/  IMAD.U32 R78, R101, 0x10000, RZ ;  /* 0x00010000654e7824 */ /* 0x000fc400078e00ff */
[C---:B------:R-:W-:Y:S01]  /*0f00*/  FMUL.FTZ R101, R89.reuse, R76 ;  /* 0x0000004c59657220 */ /* 0x040fe20000410000 */
        /* <DEDUP_REMOVED lines=25> */
.L_x_1935:
[----:B------:R-:W-:Y:S05]  /*10a0*/  BSYNC B1 ;  /* 0x0000000000017941 */ /* 0x000fea0003800000 */
.L_x_1934:
        /* <DEDUP_REMOVED lines=21> */
.L_x_1953:
        /* <DEDUP_REMOVED lines=13> */
[-C--:B------:R-:W-:Y:S01]  /*12d0*/  FFMA.FTZ R77, R3, R108.reuse, R109 ;  /* 0x0000006c034d7223 */ /* 0x080fe2000001006d */
[----:B0-----:R-:W-:Y:S01]  /*12e0*/  FADD.FTZ R96, R12, -R97 ;  /* 0x800000610c607221 */ /* 0x001fe20000010000 */
[----:B------:R-:W-:Y:S01]  /*12f0*/  FFMA.FTZ R94, R86, R108, R109 ;  /* 0x0000006c565e7223 */ /* 0x000fe2000001006d */
[----:B------:R-:W-:Y:S01]  /*1300*/  FMUL.FTZ R95, R89, R76 ;  /* 0x0000004c595f7220 */ /* 0x000fe20000410000 */
[----:B------:R-:W-:Y:S01]  /*1310*/  FADD.FTZ R76, R6, -R77 ;  /* 0x8000004d064c7221 */ /* 0x000fe20000010000 */
[----:B------:R-:W-:Y:S01]  /*1320*/  ISETP.NE.U32.AND P1, PT, RZ, UR14, PT ;  /* 0x0000000eff007c0c */ /* 0x000fe2000bf25070 */
[----:B------:R-:W-:Y:S01]  /*1330*/  FADD.FTZ R94, R85, -R94 ;  /* 0x8000005e555e7221 */ /* 0x000fe20000010000 */
[----:B------:R-:W-:Y:S01]  /*1340*/  ISETP.NE.U32.AND P3, PT, RZ, UR14, PT ;  /* 0x0000000eff007c0c */ /* 0x000fe2000bf65070 */
[C---:B------:R-:W-:Y:S01]  /*1350*/  FMUL.FTZ R111, R89.reuse, R76 ;  /* 0x0000004c596f7220 */ /* 0x040fe20000410000 */
[----:B------:R-:W-:Y:S01]  /*1360*/  ISETP.NE.AND.EX P1, PT, RZ, UR15, PT, P1 ;  /* 0x0000000fff007c0c */ /* 0x000fe2000bf25310 */
[----:B------:R-:W-:Y:S01]  /*1370*/  FMUL.FTZ R115, R89, R94 ;  /* 0x0000005e59737220 */ /* 0x000fe20000410000 */
[----:B------:R-:W-:-:S02]  /*1380*/  @P2 SHF.L.U32 R78, R18, 0x10, RZ ;  /* 0x00000010124e2819 */ /* 0x000fc400000006ff */
[----:B------:R-:W-:Y:S02]  /*1390*/  @P2 SHF.L.U32 R76, R16, 0x10, RZ ;  /* 0x00000010104c2819 */ /* 0x000fe400000006ff */
[----:B------:R-:W-:Y:S01]  /*13a0*/  @P2 SHF.L.U32 R110, R19, 0x10, RZ ;  /* 0x00000010136e2819 */ /* 0x000fe200000006ff */
[----:B------:R-:W-:Y:S01]  /*13b0*/  @P2 FADD.FTZ R95, R95, R78 ;  /* 0x0000004e5f5f2221 */ /* 0x000fe20000010000 */
[----:B------:R-:W-:Y:S01]  /*13c0*/  FADD.FTZ R78, R8, -R79 ;  /* 0x8000004f084e7221 */ /* 0x000fe20000010000 */
[----:B------:R-:W-:Y:S01]  /*13d0*/  FMUL.FTZ R79, R89, R96 ;  /* 0x00000060594f7220 */ /* 0x000fe20000410000 */
[----:B------:R-:W-:Y:S01]  /*13e0*/  @P2 PRMT R96, R18, 0x7632, R96 ;  /* 0x0000763212602816 */ /* 0x000fe20000000060 */
[----:B------:R-:W-:Y:S01]  /*13f0*/  @P2 FADD.FTZ R111, R111, R76 ;  /* 0x0000004c6f6f2221 */ /* 0x000fe20000010000 */
[----:B------:R-:W-:Y:S01]  /*1400*/  FMUL.FTZ R77, R89, R78 ;  /* 0x0000004e594d7220 */ /* 0x000fe20000410000 */
[----:B------:R-:W-:Y:S01]  /*1410*/  @P2 SHF.L.U32 R78, R17, 0x10, RZ ;  /* 0x00000010114e2819 */ /* 0x000fe200000006ff */
[-CC-:B------:R-:W-:Y:S01]  /*1420*/  FFMA.FTZ R76, R14, R108.reuse, R109.reuse ;  /* 0x0000006c0e4c7223 */ /* 0x180fe2000001006d */
[----:B------:R-:W-:Y:S01]  /*1430*/  @P2 SHF.L.U32 R96, R96, 0x10, RZ ;  /* 0x0000001060602819 */ /* 0x000fe200000006ff */
[----:B------:R-:W-:Y:S01]  /*1440*/  @P2 FADD.FTZ R79, R79, R110 ;  /* 0x0000006e4f4f2221 */ /* 0x000fe20000010000 */
[----:B------:R-:W-:Y:S01]  /*1450*/  ISETP.NE.AND.EX P3, PT, RZ, UR15, PT, P3 ;  /* 0x0000000fff007c0c */ /* 0x000fe2000bf65330 */
[----:B------:R-:W-:Y:S01]  /*1460*/  @P2 FADD.FTZ R77, R77, R78 ;  /* 0x0000004e4d4d2221 */ /* 0x000fe20000010000 */
[-CC-:B------:R-:W-:Y:S01]  /*1470*/  FFMA.FTZ R78, R84, R108.reuse, R109.reuse ;  /* 0x0000006c544e7223 */ /* 0x180fe2000001006d */
[----:B------:R-:W-:Y:S01]  /*1480*/  @P2 FADD.FTZ R115, R115, R96 ;  /* 0x0000006073732221 */ /* 0x000fe20000010000 */
[----:B------:R-:W-:Y:S01]  /*1490*/  FFMA.FTZ R96, R88, R108, R109 ;  /* 0x0000006c58607223 */ /* 0x000fe2000001006d */
[----:B------:R-:W-:Y:S01]  /*14a0*/  FADD.FTZ R76, R13, -R76 ;  /* 0x8000004c0d4c7221 */ /* 0x000fe20000010000 */
[----:B------:R-:W-:Y:S01]  /*14b0*/  FADD.FTZ R94, R15, -R78 ;  /* 0x8000004e0f5e7221 */ /* 0x000fe20000010000 */
[----:B------:R-:W-:Y:S01]  /*14c0*/  FMUL.FTZ R114, R95, R90 ;  /* 0x0000005a5f727220 */ /* 0x000fe20000410000 */
[--C-:B------:R-:W-:Y:S01]  /*14d0*/  FADD.FTZ R110, R87, -R96.reuse ;  /* 0x80000060576e7221 */ /* 0x100fe20000010000 */
[----:B------:R-:W-:Y:S01]  /*14e0*/  @P2 PRMT R96, R17, 0x7632, R96 ;  /* 0x0000763211602816 */ /* 0x000fe20000000060 */
[----:B------:R-:W-:Y:S01]  /*14f0*/  FMUL.FTZ R113, R89, R94 ;  /* 0x0000005e59717220 */ /* 0x000fe20000410000 */
[----:B------:R-:W-:Y:S01]  /*1500*/  @P2 PRMT R94, R19, 0x7632, R94 ;  /* 0x00007632135e2816 */ /* 0x000fe2000000005e */
[C---:B------:R-:W-:Y:S01]  /*1510*/  FMUL.FTZ R117, R89.reuse, R76 ;  /* 0x0000004c59757220 */ /* 0x040fe20000410000 */
[----:B------:R-:W-:Y:S01]  /*1520*/  @P2 SHF.L.U32 R96, R96, 0x10, RZ ;  /* 0x0000001060602819 */ /* 0x000fe200000006ff */
[----:B------:R-:W-:Y:S01]  /*1530*/  FMUL.FTZ R119, R89, R110 ;  /* 0x0000006e59777220 */ /* 0x000fe20000410000 */
[----:B------:R-:W-:-:S02]  /*1540*/  @P2 SHF.L.U32 R76, R94, 0x10, RZ ;  /* 0x000000105e4c2819 */ /* 0x000fc400000006ff */
[----:B------:R-:W-:Y:S01]  /*1550*/  @P1 F2FP.BF16.F32.PACK_AB R94, RZ, R95 ;  /* 0x0000005fff5e123e */ /* 0x000fe200000010ff */
[----:B------:R-:W-:Y:S01]  /*1560*/  @P2 FADD.FTZ R113, R113, R96 ;  /* 0x0000006071712221 */ /* 0x000fe20000010000 */
[----:B------:R-:W-:Y:S01]  /*1570*/  @P2 PRMT R78, R16, 0x7632, R78 ;  /* 0x00007632104e2816 */ /* 0x000fe2000000004e */
[----:B------:R-:W0:Y:S01]  /*1580*/  @P3 LDC.64 R96, c[0x0][0x308] ;  /* 0x0000c200ff603b82 */ /* 0x000e220000000a00 */
[----:B------:R-:W-:Y:S01]  /*1590*/  @P1 PRMT R74, R94, 0x7610, R74 ;  /* 0x000076105e4a1816 */ /* 0x000fe2000000004a */
[----:B------:R-:W-:Y:S01]  /*15a0*/  @P2 FADD.FTZ R119, R119, R76 ;  /* 0x0000004c77772221 */ /* 0x000fe20000010000 */
[----:B------:R-:W-:Y:S01]  /*15b0*/  @P2 SHF.L.U32 R78, R78, 0x10, RZ ;  /* 0x000000104e4e2819 */ /* 0x000fe200000006ff */
[-C--:B------:R-:W-:Y:S01]  /*15c0*/  FMUL.FTZ R116, R113, R90.reuse ;  /* 0x0000005a71747220 */ /* 0x080fe20000410000 */
[----:B------:R-:W-:Y:S01]  /*15d0*/  @P1 F2FP.BF16.F32.PACK_AB R110, RZ, R115 ;  /* 0x00000073ff6e123e */ /* 0x000fe200000010ff */
[-C--:B------:R-:W-:Y:S01]  /*15e0*/  FMUL.FTZ R115, R115, R90.reuse ;  /* 0x0000005a73737220 */ /* 0x080fe20000410000 */
[----:B------:R-:W-:Y:S01]  /*15f0*/  @P1 F2FP.BF16.F32.PACK_AB R76, RZ, R111 ;  /* 0x0000006fff4c123e */ /* 0x000fe200000010ff */
[----:B------:R-:W1:Y:S01]  /*1600*/  LDC.64 R94, c[0x0][0x2f8] ;  /* 0x0000be00ff5e7b82 */ /* 0x000e620000000a00 */
[----:B------:R-:W-:Y:S01]  /*1610*/  @P2 FADD.FTZ R117, R117, R78 ;  /* 0x0000004e75752221 */ /* 0x000fe20000010000 */
[----:B------:R-:W-:Y:S01]  /*1620*/  @P1 F2FP.BF16.F32.PACK_AB R78, RZ, R77 ;  /* 0x0000004dff4e123e */ /* 0x000fe200000010ff */
[-C--:B------:R-:W-:Y:S01]  /*1630*/  FMUL.FTZ R77, R77, R90.reuse ;  /* 0x0000005a4d4d7220 */ /* 0x080fe20000410000 */
[----:B------:R-:W-:Y:S01]  /*1640*/  @P1 F2FP.BF16.F32.PACK_AB R112, RZ, R79 ;  /* 0x0000004fff70123e */ /* 0x000fe200000010ff */
[-C--:B------:R-:W-:Y:S01]  /*1650*/  FMUL.FTZ R79, R79, R90.reuse ;  /* 0x0000005a4f4f7220 */ /* 0x080fe20000410000 */
[----:B------:R-:W-:Y:S01]  /*1660*/  @P1 PRMT R73, R78, 0x7610, R73 ;  /* 0x000076104e491816 */ /* 0x000fe20000000049 */
[----:B------:R-:W-:Y:S01]  /*1670*/  FMUL.FTZ R118, R119, R90 ;  /* 0x0000005a77767220 */ /* 0x000fe20000410000 */
[----:B------:R-:W-:-:S02]  /*1680*/  F2FP.BF16.F32.PACK_AB R78, R115, R114 ;  /* 0x00000072734e723e */ /* 0x000fc400000010ff */
[----:B------:R-:W-:Y:S01]  /*1690*/  @P1 PRMT R72, R76, 0x7610, R72 ;  /* 0x000076104c481816 */ /* 0x000fe20000000048 */
[-C--:B------:R-:W-:Y:S01]  /*16a0*/  FMUL.FTZ R76, R111, R90.reuse ;  /* 0x0000005a6f4c7220 */ /* 0x080fe20000410000 */
[----:B------:R-:W-:Y:S02]  /*16b0*/  @P1 PRMT R75, R112, 0x7610, R75 ;  /* 0x00007610704b1816 */ /* 0x000fe4000000004b */
[----:B------:R-:W-:Y:S01]  /*16c0*/  @P1 F2FP.BF16.F32.PACK_AB R115, RZ, R117 ;  /* 0x00000075ff73123e */ /* 0x000fe200000010ff */
[----:B------:R-:W-:Y:S01]  /*16d0*/  FMUL.FTZ R117, R117, R90 ;  /* 0x0000005a75757220 */ /* 0x000fe20000410000 */
[----:B------:R-:W-:Y:S01]  /*16e0*/  @P1 F2FP.BF16.F32.PACK_AB R112, RZ, R113 ;  /* 0x00000071ff70123e */ /* 0x000fe200000010ff */
[----:B0-----:R-:W-:Y:S01]  /*16f0*/  @P3 IMAD.WIDE.U32 R96, R107, 0x10, R96 ;  /* 0x000000106b603825 */ /* 0x001fe200078e0060 */
[----:B------:R-:W-:Y:S02]  /*1700*/  @P1 F2FP.BF16.F32.PACK_AB R114, RZ, R119 ;  /* 0x00000077ff72123e */ /* 0x000fe400000010ff */
[----:B------:R-:W-:-:S02]  /*1710*/  @P1 PRMT R74, R74, 0x5410, R110 ;  /* 0x000054104a4a1816 */ /* 0x000fc4000000006e */
[----:B------:R-:W-:Y:S02]  /*1720*/  @P1 PRMT R73, R73, 0x5410, R112 ;  /* 0x0000541049491816 */ /* 0x000fe40000000070 */
[----:B------:R-:W-:Y:S01]  /*1730*/  @P1 PRMT R72, R72, 0x5410, R115 ;  /* 0x0000541048481816 */ /* 0x000fe20000000073 */
[----:B-1----:R-:W-:Y:S01]  /*1740*/  IMAD.WIDE.U32 R94, R107, 0x10, R94 ;  /* 0x000000106b5e7825 */ /* 0x002fe200078e005e */
[----:B------:R-:W-:Y:S02]  /*1750*/  @P1 PRMT R75, R75, 0x5410, R114 ;  /* 0x000054104b4b1816 */ /* 0x000fe40000000072 */
[----:B------:R-:W-:Y:S02]  /*1760*/  F2FP.BF16.F32.PACK_AB R77, R116, R77 ;  /* 0x0000004d744d723e */ /* 0x000fe400000010ff */
[----:B------:R-:W-:Y:S01]  /*1770*/  F2FP.BF16.F32.PACK_AB R76, R117, R76 ;  /* 0x0000004c754c723e */ /* 0x000fe200000010ff */
[----:B------:R1:W-:Y:S01]  /*1780*/  @P3 STG.E.128 desc[UR4][R96.64], R72 ;  /* 0x0000004860003986 */ /* 0x0003e2000c101d04 */
[----:B------:R-:W-:-:S02]  /*1790*/  F2FP.BF16.F32.PACK_AB R79, R118, R79 ;  /* 0x0000004f764f723e */ /* 0x000fc400000010ff */
[----:B------:R-:W-:-:S03]  /*17a0*/  IADD3 R107, R107, 0x20, RZ ;  /* 0x000000206b6b7810 */ /* 0x000fc60007ffe0ff */
[----:B------:R1:W-:Y:S04]  /*17b0*/  STG.E.128 desc[UR4][R94.64], R76 ;  /* 0x0000004c5e007986 */ /* 0x0003e8000c101d04 */
.L_x_1938:
[----:B------:R-:W-:Y:S05]  /*17c0*/  BSYNC B1 ;  /* 0x0000000000017941 */ /* 0x000fea0003800000 */
.L_x_1937:
[----:B------:R-:W-:Y:S04]  /*17d0*/  BSSY B1, `(.L_x_1939) ;  /* 0x0000056000017945 */ /* 0x000fe80003800000 */
[----:B------:R-:W-:Y:S05]  /*17e0*/  @!P5 BRA `(.L_x_1940) ;  /* 0x000000040050d947 */ /* 0x000fea0003800000 */
[----:B------:R-:W-:Y:S01]  /*17f0*/  ISETP.NE.U32.AND P1, PT, RZ, UR14, PT ;  /* 0x0000000eff007c0c */ /* 0x000fe2000bf25070 */
[-CC-:B-1----:R-:W-:Y:S01]  /*1800*/  FFMA.FTZ R79, R83, R108.reuse, R109.reuse ;  /* 0x0000006c534f7223 */ /* 0x182fe2000001006d */
[----:B------:R-:W-:Y:S01]  /*1810*/  ISETP.NE.U32.AND P2, PT, RZ, UR8, PT ;  /* 0x00000008ff007c0c */ /* 0x000fe2000bf45070 */
[-CC-:B0-----:R-:W-:Y:S01]  /*1820*/  FFMA.FTZ R96, R100, R108.reuse, R109.reuse ;  /* 0x0000006c64607223 */ /* 0x181fe2000001006d */
[----:B------:R-:W-:Y:S01]  /*1830*/  ISETP.NE.AND.EX P1, PT, RZ, UR15, PT, P1 ;  /* 0x0000000fff007c0c */ /* 0x000fe2000bf25310 */
[-CC-:B------:R-:W-:Y:S01]  /*1840*/  FFMA.FTZ R78, R98, R108.reuse, R109.reuse ;  /* 0x0000006c624e7223 */ /* 0x180fe2000001006d */
[----:B------:R-:W-:Y:S01]  /*1850*/  ISETP.NE.AND.EX P2, PT, RZ, UR9, PT, P2 ;  /* 0x00000009ff007c0c */ /* 0x000fe2000bf45320 */
[-CC-:B------:R-:W-:Y:S01]  /*1860*/  FFMA.FTZ R77, R81, R108.reuse, R109.reuse ;  /* 0x0000006c514d7223 */ /* 0x180fe2000001006d */
[-CC-:B------:R-:W-:Y:S01]  /*1870*/  FFMA.FTZ R95, R91, R108.reuse, R109.reuse ;  /* 0x0000006c5b5f7223 */ /* 0x180fe2000001006d */
[-C--:B------:R-:W-:Y:S01]  /*1880*/  FFMA.FTZ R97, R101, R108.reuse, R109 ;  /* 0x0000006c65617223 */ /* 0x080fe2000001006d */
[----:B------:R-:W-:Y:S01]  /*1890*/  FADD.FTZ R94, R82, -R79 ;  /* 0x8000004f525e7221 */ /* 0x000fe20000010000 */
[----:B------:R-:W-:Y:S01]  /*18a0*/  FADD.FTZ R96, R99, -R96 ;  /* 0x8000006063607221 */ /* 0x000fe20000010000 */
[----:B------:R-:W-:Y:S01]  /*18b0*/  FADD.FTZ R78, R93, -R78 ;  /* 0x8000004e5d4e7221 */ /* 0x000fe20000010000 */
[----:B------:R-:W-:Y:S01]  /*18c0*/  FADD.FTZ R76, R80, -R77 ;  /* 0x8000004d504c7221 */ /* 0x000fe20000010000 */
[-CC-:B------:R-:W-:Y:S01]  /*18d0*/  FFMA.FTZ R110, R102, R108.reuse, R109.reuse ;  /* 0x0000006c666e7223 */ /* 0x180fe2000001006d */
[----:B------:R-:W-:Y:S01]  /*18e0*/  FFMA.FTZ R114, R106, R108, R109 ;  /* 0x0000006c6a727223 */ /* 0x000fe2000001006d */
[----:B------:R-:W-:Y:S01]  /*18f0*/  FADD.FTZ R108, R92, -R95 ;  /* 0x8000005f5c6c7221 */ /* 0x000fe20000010000 */
[----:B------:R-:W-:Y:S01]  /*1900*/  FADD.FTZ R112, R104, -R97 ;  /* 0x8000006168707221 */ /* 0x000fe20000010000 */
[C---:B------:R-:W-:Y:S01]  /*1910*/  FMUL.FTZ R109, R89.reuse, R94 ;  /* 0x0000005e596d7220 */ /* 0x040fe20000410000 */
[C---:B------:R-:W-:Y:S01]  /*1920*/  FMUL.FTZ R111, R89.reuse, R96 ;  /* 0x00000060596f7220 */ /* 0x040fe20000410000 */
[C---:B------:R-:W-:Y:S01]  /*1930*/  FMUL.FTZ R79, R89.reuse, R78 ;  /* 0x0000004e594f7220 */ /* 0x040fe20000410000 */
[----:B------:R-:W0:Y:S01]  /*1940*/  LDC.64 R96, c[0x0][0x2f8] ;  /* 0x0000be00ff607b82 */ /* 0x000e220000000a00 */
[----:B------:R-:W-:Y:S01]  /*1950*/  FMUL.FTZ R77, R89, R76 ;  /* 0x0000004c594d7220 */ /* 0x000fe20000410000 */
[C---:B------:R-:W-:Y:S01]  /*1960*/  @P2 PRMT R78, R70.reuse, 0x7632, R78 ;  /* 0x00007632464e2816 */ /* 0x040fe2000000004e */
[----:B------:R-:W-:Y:S01]  /*1970*/  FADD.FTZ R110, R103, -R110 ;  /* 0x8000006e676e7221 */ /* 0x000fe20000010000 */
[----:B------:R-:W-:Y:S01]  /*1980*/  @P2 SHF.L.U32 R76, R70, 0x10, RZ ;  /* 0x00000010464c2819 */ /* 0x000fe200000006ff */
[C---:B------:R-:W-:Y:S01]  /*1990*/  FMUL.FTZ R113, R89.reuse, R108 ;  /* 0x0000006c59717220 */ /* 0x040fe20000410000 */
[----:B------:R-:W-:Y:S01]  /*19a0*/  ISETP.NE.U32.AND P3, PT, RZ, UR14, PT ;  /* 0x0000000eff007c0c */ /* 0x000fe2000bf65070 */
[----:B------:R-:W-:Y:S01]  /*19b0*/  FMUL.FTZ R115, R89, R110 ;  /* 0x0000006e59737220 */ /* 0x000fe20000410000 */
[----:B------:R-:W1:Y:S01]  /*19c0*/  @P1 LDC.64 R94, c[0x0][0x308] ;  /* 0x0000c200ff5e1b82 */ /* 0x000e620000000a00 */
[----:B------:R-:W-:Y:S01]  /*19d0*/  @P2 SHF.L.U32 R108, R69, 0x10, RZ ;  /* 0x00000010456c2819 */ /* 0x000fe200000006ff */
[----:B------:R-:W-:Y:S01]  /*19e0*/  @P2 FADD.FTZ R113, R113, R76 ;  /* 0x0000004c71712221 */ /* 0x000fe20000010000 */
[----:B------:R-:W-:Y:S01]  /*19f0*/  @P2 SHF.L.U32 R78, R78, 0x10, RZ ;  /* 0x000000104e4e2819 */ /* 0x000fe200000006ff */
[----:B------:R-:W-:Y:S01]  /*1a00*/  FMUL.FTZ R117, R89, R112 ;  /* 0x0000007059757220 */ /* 0x000fe20000410000 */
[----:B------:R-:W-:Y:S01]  /*1a10*/  ISETP.NE.AND.EX P3, PT, RZ, UR15, PT, P3 ;  /* 0x0000000fff007c0c */ /* 0x000fe2000bf65330 */
[----:B------:R-:W-:Y:S01]  /*1a20*/  @P2 FADD.FTZ R109, R109, R108 ;  /* 0x0000006c6d6d2221 */ /* 0x000fe20000010000 */
[C---:B------:R-:W-:Y:S01]  /*1a30*/  @P2 SHF.L.U32 R76, R68.reuse, 0x10, RZ ;  /* 0x00000010444c2819 */ /* 0x040fe200000006ff */
[----:B------:R-:W-:Y:S01]  /*1a40*/  @P2 FADD.FTZ R115, R115, R78 ;  /* 0x0000004e73732221 */ /* 0x000fe20000010000 */
[----:B------:R-:W-:Y:S01]  /*1a50*/  @P2 PRMT R110, R69, 0x7632, R110 ;  /* 0x00007632456e2816 */ /* 0x000fe2000000006e */
[----:B------:R-:W-:Y:S01]  /*1a60*/  FADD.FTZ R114, R105, -R114 ;  /* 0x8000007269727221 */ /* 0x000fe20000010000 */
[----:B------:R-:W-:Y:S01]  /*1a70*/  @P2 SHF.L.U32 R108, R71, 0x10, RZ ;  /* 0x00000010476c2819 */ /* 0x000fe200000006ff */
[----:B------:R-:W-:Y:S01]  /*1a80*/  @P2 FADD.FTZ R77, R77, R76 ;  /* 0x0000004c4d4d2221 */ /* 0x000fe20000010000 */
[----:B------:R-:W-:Y:S01]  /*1a90*/  @P2 PRMT R78, R68, 0x7632, R78 ;  /* 0x00007632444e2816 */ /* 0x000fe2000000004e */
[----:B------:R-:W-:Y:S01]  /*1aa0*/  FMUL.FTZ R89, R89, R114 ;  /* 0x0000007259597220 */ /* 0x000fe20000410000 */
[----:B------:R-:W-:Y:S01]  /*1ab0*/  @P2 SHF.L.U32 R110, R110, 0x10, RZ ;  /* 0x000000106e6e2819 */ /* 0x000fe200000006ff */
[----:B------:R-:W-:Y:S01]  /*1ac0*/  @P2 FADD.FTZ R117, R117, R108 ;  /* 0x0000006c75752221 */ /* 0x000fe20000010000 */
[----:B------:R-:W-:Y:S01]  /*1ad0*/  @P2 PRMT R76, R71, 0x7632, R76 ;  /* 0x00007632474c2816 */ /* 0x000fe2000000004c */
[----:B0-----:R-:W-:Y:S01]  /*1ae0*/  IMAD.WIDE.U32 R96, R107, 0x10, R96 ;  /* 0x000000106b607825 */ /* 0x001fe200078e0060 */
[----:B------:R-:W-:-:S03]  /*1af0*/  @P2 SHF.L.U32 R78, R78, 0x10, RZ ;  /* 0x000000104e4e2819 */ /* 0x000fc600000006ff */
[----:B------:R-:W-:Y:S01]  /*1b00*/  @P2 FADD.FTZ R111, R111, R110 ;  /* 0x0000006e6f6f2221 */ /* 0x000fe20000010000 */
[----:B------:R-:W-:Y:S02]  /*1b10*/  @P2 SHF.L.U32 R112, R76, 0x10, RZ ;  /* 0x000000104c702819 */ /* 0x000fe400000006ff */
[----:B------:R-:W-:Y:S01]  /*1b20*/  @P3 F2FP.BF16.F32.PACK_AB R110, RZ, R117 ;  /* 0x00000075ff6e323e */ /* 0x000fe200000010ff */
[----:B------:R-:W-:Y:S01]  /*1b30*/  @P2 FADD.FTZ R79, R79, R78 ;  /* 0x0000004e4f4f2221 */ /* 0x000fe20000010000 */
[----:B------:R-:W-:Y:S01]  /*1b40*/  @P3 F2FP.BF16.F32.PACK_AB R78, RZ, R109 ;  /* 0x0000006dff4e323e */ /* 0x000fe200000010ff */
[----:B------:R-:W-:Y:S01]  /*1b50*/  @P2 FADD.FTZ R89, R89, R112 ;  /* 0x0000007059592221 */ /* 0x000fe20000010000 */
[----:B------:R-:W-:Y:S01]  /*1b60*/  @P3 F2FP.BF16.F32.PACK_AB R76, RZ, R77 ;  /* 0x0000004dff4c323e */ /* 0x000fe200000010ff */
[----:B-1----:R-:W-:Y:S01]  /*1b70*/  @P1 IMAD.WIDE.U32 R94, R107, 0x10, R94 ;  /* 0x000000106b5e1825 */ /* 0x002fe200078e005e */
[----:B------:R-:W-:-:S03]  /*1b80*/  @P3 F2FP.BF16.F32.PACK_AB R108, RZ, R113 ;  /* 0x00000071ff6c323e */ /* 0x000fc600000010ff */
        /* <DEDUP_REMOVED lines=12> */
[----:B------:R-:W-:Y:S01]  /*1c50*/  @P3 PRMT R74, R108, 0x7610, R74 ;  /* 0x000076106c4a3816 */ /* 0x000fe2000000004a */
[----:B------:R-:W-:Y:S01]  /*1c60*/  FMUL.FTZ R90, R89, R90 ;  /* 0x0000005a595a7220 */ /* 0x000fe20000410000 */
[----:B------:R-:W-:-:S02]  /*1c70*/  @P3 F2FP.BF16.F32.PACK_AB R108, RZ, R111 ;  /* 0x0000006fff6c323e */ /* 0x000fc400000010ff */
[----:B------:R-:W-:Y:S02]  /*1c80*/  @P3 F2FP.BF16.F32.PACK_AB R89, RZ, R89 ;  /* 0x00000059ff59323e */ /* 0x000fe400000010ff */
[----:B------:R-:W-:Y:S02]  /*1c90*/  F2FP.BF16.F32.PACK_AB R76, R79, R76 ;  /* 0x0000004c4f4c723e */ /* 0x000fe400000010ff */
[----:B------:R-:W-:Y:S02]  /*1ca0*/  @P3 PRMT R74, R74, 0x5410, R110 ;  /* 0x000054104a4a3816 */ /* 0x000fe4000000006e */
[----:B------:R-:W-:Y:S02]  /*1cb0*/  @P3 PRMT R73, R73, 0x5410, R108 ;  /* 0x0000541049493816 */ /* 0x000fe4000000006c */
[----:B------:R-:W-:Y:S02]  /*1cc0*/  @P3 PRMT R72, R72, 0x5410, R107 ;  /* 0x0000541048483816 */ /* 0x000fe4000000006b */
[----:B------:R-:W-:-:S02]  /*1cd0*/  @P3 PRMT R75, R75, 0x5410, R89 ;  /* 0x000054104b4b3816 */ /* 0x000fc40000000059 */
[----:B------:R-:W-:Y:S02]  /*1ce0*/  F2FP.BF16.F32.PACK_AB R78, R115, R78 ;  /* 0x0000004e734e723e */ /* 0x000fe400000010ff */
[----:B------:R-:W-:Y:S01]  /*1cf0*/  F2FP.BF16.F32.PACK_AB R77, R112, R109 ;  /* 0x0000006d704d723e */ /* 0x000fe200000010ff */
[----:B------:R2:W-:Y:S01]  /*1d00*/  @P1 STG.E.128 desc[UR4][R94.64], R72 ;  /* 0x000000485e001986 */ /* 0x0005e2000c101d04 */
[----:B------:R-:W-:-:S05]  /*1d10*/  F2FP.BF16.F32.PACK_AB R79, R90, R117 ;  /* 0x000000755a4f723e */ /* 0x000fca00000010ff */
[----:B------:R2:W-:Y:S02]  /*1d20*/  STG.E.128 desc[UR4][R96.64], R76 ;  /* 0x0000004c60007986 */ /* 0x0005e4000c101d04 */
.L_x_1940:
[----:B------:R-:W-:Y:S05]  /*1d30*/  BSYNC B1 ;  /* 0x0000000000017941 */ /* 0x000fea0003800000 */
.L_x_1939:
[----:B-12---:R-:W1:Y:S02]  /*1d40*/  LDC.64 R76, c[0x0][0x210] ;  /* 0x00008400ff4c7b82 */ /* 0x006e640000000a00 */
[----:B-1----:R-:W-:-:S05]  /*1d50*/  IMAD R0, R76, 0x4, R0 ;  /* 0x000000044c007824 */ /* 0x002fca00078e0200 */
[----:B------:R-:W-:-:S13]  /*1d60*/  ISETP.GE.AND P1, PT, R0, R77, PT ;  /* 0x0000004d0000720c */ /* 0x000fda0003f26270 */
[----:B------:R-:W-:Y:S05]  /*1d70*/  @!P1 BRA `(.L_x_1941) ;  /* 0xffffffe400809947 */ /* 0x000fea000383ffff */
.L_x_1931:
[----:B------:R-:W-:Y:S05]  /*1d80*/  BSYNC B0 ;  /* 0x0000000000007941 */ /* 0x000fea0003800000 */
.L_x_1930:
[----:B------:R-:W1:Y:S01]  /*1d90*/  S2R R3, SR_CgaCtaId ;  /* 0x0000000000037919 */ /* 0x000e620000008800 */
[--C-:B------:R-:W-:Y:S01]  /*1da0*/  SHF.R.U32.HI R6, RZ, 0x5, R4.reuse ;  /* 0x00000005ff067819 */ /* 0x100fe20000011604 */
[----:B------:R-:W-:Y:S05]  /*1db0*/  WARPSYNC.ALL ;  /* 0x0000000000007948 */ /* 0x000fea0003800000 */
[----:B------:R-:W-:Y:S01]  /*1dc0*/  MOV R0, 0x400 ;  /* 0x0000040000007802 */ /* 0x000fe20000000f00 */
[----:B-----5:R-:W2:Y:S01]  /*1dd0*/  S2R R52, SR_CTAID.X ;  /* 0x0000000000347919 */ /* 0x020ea20000002500 */
[----:B------:R-:W-:Y:S01]  /*1de0*/  SHF.L.U32 R7, R6, 0x6, RZ ;  /* 0x0000000606077819 */ /* 0x000fe200000006ff */
[----:B------:R-:W-:Y:S01]  /*1df0*/  ULDC.64 UR6, c[0x0][0x2d8] ;  /* 0x0000b60000067ab9 */ /* 0x000fe20000000a00 */
[----:B------:R-:W-:-:S02]  /*1e00*/  IADD3 R18, R5, 0x7f, -R4 ;  /* 0x0000007f05127810 */ /* 0x000fc40007ffe804 */
[----:B------:R-:W-:Y:S02]  /*1e10*/  LOP3.LUT R2, R7, 0xffffffc0, R2, 0xe2, !PT ;  /* 0xffffffc007027812 */ /* 0x000fe400078ee202 */
[C---:B------:R-:W-:Y:S02]  /*1e20*/  LOP3.LUT P3, RZ, R18.reuse, 0xffffff80, RZ, 0xc0, !PT ;  /* 0xffffff8012ff7812 */ /* 0x040fe4000786c0ff */
[C---:B------:R-:W-:Y:S02]  /*1e30*/  ISETP.GE.U32.AND P2, PT, R18.reuse, 0x100, PT ;  /* 0x000001001200780c */ /* 0x040fe40003f46070 */
[C---:B------:R-:W-:Y:S02]  /*1e40*/  ISETP.GE.U32.AND P1, PT, R18.reuse, 0x180, PT ;  /* 0x000001801200780c */ /* 0x040fe40003f26070 */
[----:B------:R-:W-:Y:S02]  /*1e50*/  ISETP.GE.U32.AND P0, PT, R18, 0x200, PT ;  /* 0x000002001200780c */ /* 0x000fe40003f06070 */
[----:B-1----:R-:W-:-:S04]  /*1e60*/  LEA R3, R3, R0, 0x18 ;  /* 0x0000000003037211 */ /* 0x002fc800078ec0ff */
[-C--:B------:R-:W-:Y:S02]  /*1e70*/  LEA R2, R2, R3.reuse, 0x5 ;  /* 0x0000000302027211 */ /* 0x080fe400078e28ff */
[----:B------:R-:W-:-:S03]  /*1e80*/  LEA R3, R4, R3, 0x2 ;  /* 0x0000000304037211 */ /* 0x000fc600078e10ff */
[----:B------:R2:W-:Y:S04]  /*1e90*/  STS.128 [R2], R32 ;  /* 0x0000002002007388 */ /* 0x0005e80000000c00 */
[----:B------:R-:W-:Y:S04]  /*1ea0*/  STS.128 [R2+0x10], R28 ;  /* 0x0000101c02007388 */ /* 0x000fe80000000c00 */
[----:B------:R-:W-:Y:S04]  /*1eb0*/  STS.128 [R2+0x400], R24 ;  /* 0x0004001802007388 */ /* 0x000fe80000000c00 */
[----:B------:R1:W-:Y:S01]  /*1ec0*/  STS.128 [R2+0x410], R20 ;  /* 0x0004101402007388 */ /* 0x0003e20000000c00 */
[----:B------:R-:W-:Y:S01]  /*1ed0*/  BAR.SYNC.DEFER_BLOCKING 0x0 ;  /* 0x0000000000007b1d */ /* 0x000fe20000010000 */
[----:B--2---:R-:W-:-:S05]  /*1ee0*/  IMAD R33, R52, R5, RZ ;  /* 0x0000000534217224 */ /* 0x004fca00078e02ff */
[----:B-1----:R-:W-:Y:S01]  /*1ef0*/  IADD3 R22, P4, R33, R4, RZ ;  /* 0x0000000421167210 */ /* 0x002fe20007f9e0ff */
        /* <DEDUP_REMOVED lines=13> */
[----:B--2---:R-:W-:Y:S01]  /*1fd0*/  FADD.FTZ R0, R0, R9 ;  /* 0x0000000900007221 */ /* 0x004fe20000010000 */
[----:B------:R-:W-:Y:S02]  /*1fe0*/  IADD3.X R9, RZ, RZ, RZ, P4, !PT ;  /* 0x000000ffff097210 */ /* 0x000fe400027fe4ff */
[----:B------:R-:W2:Y:S01]  /*1ff0*/  LDS R21, [R3+0x1800] ;  /* 0x0018000003157984 */ /* 0x000ea20000000800 */
[----:B---3--:R-:W-:Y:S01]  /*2000*/  FADD.FTZ R6, RZ, R6 ;  /* 0x00000006ff067221 */ /* 0x008fe20000010000 */
[----:B------:R-:W-:Y:S02]  /*2010*/  SHF.L.U64.HI R24, R22, 0x2, R9 ;  /* 0x0000000216187819 */ /* 0x000fe40000010209 */
[----:B------:R-:W3:Y:S01]  /*2020*/  LDS R23, [R3+0x1a00] ;  /* 0x001a000003177984 */ /* 0x000ee20000000800 */
[----:B----4-:R-:W-:-:S03]  /*2030*/  FADD.FTZ R7, RZ, R7 ;  /* 0x00000007ff077221 */ /* 0x010fc60000010000 */
[----:B------:R-:W4:Y:S01]  /*2040*/  LDS R14, [R3+0x1c00] ;  /* 0x001c0000030e7984 */ /* 0x000f220000000800 */
        /* <DEDUP_REMOVED lines=9> */
[----:B------:R-:W-:Y:S01]  /*20e0*/  SHF.L.U32 R12, R22, 0x2, RZ ;  /* 0x00000002160c7819 */ /* 0x000fe200000006ff */
[----:B-1----:R-:W-:-:S03]  /*20f0*/  FADD.FTZ R8, R8, R19 ;  /* 0x0000001308087221 */ /* 0x002fc60000010000 */
[----:B------:R-:W-:Y:S01]  /*2100*/  IADD3 R22, P4, R12, UR6, RZ ;  /* 0x000000060c167c10 */ /* 0x000fe2000ff9e0ff */
        /* <DEDUP_REMOVED lines=24> */
[----:B--2---:R-:W-:Y:S01]  /*2290*/  FADD.FTZ R16, R16, R29 ;  /* 0x0000001d10107221 */ /* 0x004fe20000010000 */
[----:B------:R-:W-:Y:S01]  /*22a0*/  IADD3.X R29, R24, UR7, RZ, P4, !PT ;  /* 0x00000007181d7c10 */ /* 0x000fe2000a7fe4ff */
[----:B------:R-:W-:Y:S01]  /*22b0*/  ULDC.64 UR6, c[0x0][0x2d0] ;  /* 0x0000b40000067ab9 */ /* 0x000fe20000000a00 */
[----:B------:R-:W2:Y:S01]  /*22c0*/  LDS R13, [R3+0xe00] ;  /* 0x000e0000030d7984 */ /* 0x000ea20000000800 */
[----:B---3--:R-:W-:Y:S01]  /*22d0*/  FADD.FTZ R5, RZ, R5 ;  /* 0x00000005ff057221 */ /* 0x008fe20000010000 */
[----:B------:R-:W-:Y:S02]  /*22e0*/  IADD3 R12, P4, R12, UR6, RZ ;  /* 0x000000060c0c7c10 */ /* 0x000fe4000ff9e0ff */
[----:B------:R-:W3:Y:S01]  /*22f0*/  LDS R15, [R3+0x1600] ;  /* 0x00160000030f7984 */ /* 0x000ee20000000800 */
[----:B----4-:R-:W-:Y:S01]  /*2300*/  FADD.FTZ R5, R5, R2 ;  /* 0x0000000205057221 */ /* 0x010fe20000010000 */
[----:B------:R-:W-:-:S02]  /*2310*/  @P3 MOV R2, R22 ;  /* 0x0000001600023202 */ /* 0x000fc40000000f00 */
[----:B------:R4:W3:Y:S01]  /*2320*/  LDS R19, [R3+0x1e00] ;  /* 0x001e000003137984 */ /* 0x0008e20000000800 */
[----:B------:R-:W-:Y:S01]  /*2330*/  FADD.FTZ R31, R16, R31 ;  /* 0x0000001f101f7221 */ /* 0x000fe20000010000 */
[----:B------:R-:W-:Y:S02]  /*2340*/  IADD3.X R27, R24, UR7, RZ, P4, !PT ;  /* 0x00000007181b7c10 */ /* 0x000fe4000a7fe4ff */
[----:B------:R-:W-:Y:S01]  /*2350*/  @P3 IADD3 R22, P4, R22, 0x200, RZ ;  /* 0x0000020016163810 */ /* 0x000fe20007f9e0ff */
[----:B------:R-:W-:Y:S01]  /*2360*/  FADD.FTZ R4, RZ, R4 ;  /* 0x00000004ff047221 */ /* 0x000fe20000010000 */
[-C--:B----4-:R-:W-:Y:S01]  /*2370*/  @P3 MOV R3, R29.reuse ;  /* 0x0000001d00033202 */ /* 0x090fe20000000f00 */
[----:B------:R-:W-:Y:S01]  /*2380*/  FADD.FTZ R5, R5, R18 ;  /* 0x0000001205057221 */ /* 0x000fe20000010000 */
[----:B------:R-:W-:Y:S01]  /*2390*/  @P3 IADD3.X R29, RZ, R29, RZ, P4, !PT ;  /* 0x0000001dff1d3210 */ /* 0x000fe200027fe4ff */
[----:B------:R-:W-:Y:S02]  /*23a0*/  FADD.FTZ R11, R4, R11 ;  /* 0x0000000b040b7221 */ /* 0x000fe40000010000 */
[----:B------:R4:W-:Y:S01]  /*23b0*/  @P3 STG.E desc[UR4][R2.64], R31 ;  /* 0x0000001f02003986 */ /* 0x0009e2000c101904 */
[----:B------:R-:W-:Y:S01]  /*23c0*/  FADD.FTZ R7, R5, R20 ;  /* 0x0000001405077221 */ /* 0x000fe20000010000 */
[----:B------:R-:W-:Y:S01]  /*23d0*/  FADD.FTZ R10, R11, R10 ;  /* 0x0000000a0b0a7221 */ /* 0x000fe20000010000 */
[----:B0-----:R-:W-:Y:S01]  /*23e0*/  FADD.FTZ R0, RZ, R0 ;  /* 0x00000000ff007221 */ /* 0x001fe20000010000 */
[----:B----4-:R-:W-:-:S02]  /*23f0*/  @P3 MOV R2, R12 ;  /* 0x0000000c00023202 */ /* 0x010fc40000000f00 */
        /* <DEDUP_REMOVED lines=17> */
[----:B------:R-:W-:Y:S01]  /*2510*/  @P1 IADD3 R12, P4, R12, 0x200, RZ ;  /* 0x000002000c0c1810 */ /* 0x000fe20007f9e0ff */
[----:B------:R0:W-:Y:S04]  /*2520*/  @P2 STG.E desc[UR4][R2.64], R7 ;  /* 0x0000000702002986 */ /* 0x0001e8000c101904 */
[----:B------:R1:W-:Y:S01]  /*2530*/  @P2 STG.E desc[UR4][R4.64], R23 ;  /* 0x0000001704002986 */ /* 0x0003e2000c101904 */
[----:B0-----:R-:W-:Y:S01]  /*2540*/  @P1 MOV R2, R22 ;  /* 0x0000001600021202 */ /* 0x001fe20000000f00 */
[----:B------:R-:W-:Y:S01]  /*2550*/  @P1 IMAD.MOV.U32 R3, RZ, RZ, R29 ;  /* 0x000000ffff031224 */ /* 0x000fe200078e001d */
[----:B------:R-:W-:-:S02]  /*2560*/  @P1 MOV R7, R27 ;  /* 0x0000001b00071202 */ /* 0x000fc40000000f00 */
[----:B------:R-:W-:Y:S02]  /*2570*/  @P1 IADD3 R22, P3, R22, 0x200, RZ ;  /* 0x0000020016161810 */ /* 0x000fe40007f7e0ff */
[----:B------:R-:W-:Y:S01]  /*2580*/  @P1 IADD3.X R27, RZ, R27, RZ, P4, !PT ;  /* 0x0000001bff1b1210 */ /* 0x000fe200027fe4ff */
[----:B------:R0:W-:Y:S01]  /*2590*/  @P1 STG.E desc[UR4][R2.64], R17 ;  /* 0x0000001102001986 */ /* 0x0001e2000c101904 */
[----:B------:R-:W-:Y:S02]  /*25a0*/  @P1 IADD3.X R29, RZ, R29, RZ, P3, !PT ;  /* 0x0000001dff1d1210 */ /* 0x000fe40001ffe4ff */
[----:B-1----:R-:W-:Y:S01]  /*25b0*/  MOV R4, R12 ;  /* 0x0000000c00047202 */ /* 0x002fe20000000f00 */
[----:B------:R1:W-:Y:S01]  /*25c0*/  @P1 STG.E desc[UR4][R6.64], R9 ;  /* 0x0000000906001986 */ /* 0x0003e2000c101904 */
[----:B------:R-:W-:Y:S02]  /*25d0*/  MOV R5, R27 ;  /* 0x0000001b00057202 */ /* 0x000fe40000000f00 */
[----:B0-----:R-:W-:-:S02]  /*25e0*/  MOV R2, R22 ;  /* 0x0000001600027202 */ /* 0x001fc40000000f00 */
[----:B------:R-:W-:Y:S01]  /*25f0*/  MOV R3, R29 ;  /* 0x0000001d00037202 */ /* 0x000fe20000000f00 */
[----:B------:R-:W-:Y:S06]  /*2600*/  @!P0 EXIT ;  /* 0x000000000000894d */ /* 0x000fec0003800000 */
[----:B------:R-:W-:Y:S04]  /*2610*/  STG.E desc[UR4][R2.64], R19 ;  /* 0x0000001302007986 */ /* 0x000fe8000c101904 */
[----:B------:R-:W-:Y:S01]  /*2620*/  STG.E desc[UR4][R4.64], R25 ;  /* 0x0000001904007986 */ /* 0x000fe2000c101904 */
[----:B------:R-:W-:Y:S05]  /*2630*/  EXIT ;  /* 0x000000000000794d */ /* 0x000fea0003800000 */
.L_x_1936:
        /* <DEDUP_REMOVED lines=8> */
.L_x_1943:
[----:B------:R-:W-:Y:S05]  /*26c0*/  BSYNC B1 ;  /* 0x0000000000017941 */ /* 0x000fea0003800000 */
.L_x_1942:
        /* <DEDUP_REMOVED lines=8> */
.L_x_1944:
[----:B------:R-:W-:Y:S01]  /*2750*/  FADD.FTZ R76, R76, R95 ;  /* 0x0000005f4c4c7221 */ /* 0x000fe20000010000 */
[----:B------:R-:W-:-:S03]  /*2760*/  HFMA2.MMA R111, -RZ, RZ, 0, 1.1920928955078125e-07 ;  /* 0x00000002ff6f7435 */ /* 0x000fc600000001ff */
[----:B------:R-:W-:Y:S01]  /*2770*/  IMAD.MOV.U32 R112, RZ, RZ, R76 ;  /* 0x000000ffff707224 */ /* 0x000fe200078e004c */
[----:B------:R-:W-:-:S07]  /*2780*/  MOV R77, R110 ;  /* 0x0000006e004d7202 */ /* 0x000fce0000000f00 */
[----:B------:R-:W-:Y:S05]  /*2790*/  WARPSYNC.COLLECTIVE R109, `(.L_x_1945) ;  /* 0x000000006d087348 */ /* 0x000fea0003c00000 */
[----:B------:R0:W1:Y:S02]  /*27a0*/  SHFL.BFLY P1, R110, R112, R111, R114 ;  /* 0x0c00006f706e7389 */ /* 0x0000640000020072 */
[----:B01----:R-:W-:Y:S01]  /*27b0*/  ENDCOLLECTIVE ;  /* 0x000000000000791b */ /* 0x003fe20003800000 */
.L_x_1945:
[----:B------:R-:W-:-:S05]  /*27c0*/  FADD.FTZ R77, R77, R108 ;  /* 0x0000006c4d4d7221 */ /* 0x000fca0000010000 */
[----:B------:R-:W-:Y:S02]  /*27d0*/  MOV R112, R77 ;  /* 0x0000004d00707202 */ /* 0x000fe40000000f00 */
[----:B------:R-:W-:-:S07]  /*27e0*/  MOV R79, R110 ;  /* 0x0000006e004f7202 */ /* 0x000fce0000000f00 */
[----:B------:R-:W-:Y:S05]  /*27f0*/  WARPSYNC.COLLECTIVE R109, `(.L_x_1946) ;  /* 0x000000006d087348 */ /* 0x000fea0003c00000 */
[----:B------:R0:W1:Y:S02]  /*2800*/  SHFL.BFLY P1, R110, R112, R111, R114 ;  /* 0x0c00006f706e7389 */ /* 0x0000640000020072 */
[----:B01----:R-:W-:Y:S01]  /*2810*/  ENDCOLLECTIVE ;  /* 0x000000000000791b */ /* 0x003fe20003800000 */
.L_x_1946:
[----:B------:R-:W-:Y:S01]  /*2820*/  FADD.FTZ R79, R76, R79 ;  /* 0x0000004f4c4f7221 */ /* 0x000fe20000010000 */
[----:B------:R-:W-:-:S04]  /*2830*/  HFMA2.MMA R111, -RZ, RZ, 0, 2.384185791015625e-07 ;  /* 0x00000004ff6f7435 */ /* 0x000fc800000001ff */
[----:B------:R-:W-:Y:S02]  /*2840*/  MOV R112, R79 ;  /* 0x0000004f00707202 */ /* 0x000fe40000000f00 */
[----:B------:R-:W-:-:S07]  /*2850*/  MOV R78, R110 ;  /* 0x0000006e004e7202 */ /* 0x000fce0000000f00 */
[----:B------:R-:W-:Y:S05]  /*2860*/  WARPSYNC.COLLECTIVE R109, `(.L_x_1947) ;  /* 0x000000006d087348 */ /* 0x000fea0003c00000 */
[----:B------:R0:W1:Y:S02]  /*2870*/  SHFL.BFLY P1, R110, R112, R111, R114 ;  /* 0x0c00006f706e7389 */ /* 0x0000640000020072 */
[----:B01----:R-:W-:Y:S01]  /*2880*/  ENDCOLLECTIVE ;  /* 0x000000000000791b */ /* 0x003fe20003800000 */
.L_x_1947:
[----:B------:R-:W-:-:S05]  /*2890*/  FADD.FTZ R78, R77, R78 ;  /* 0x0000004e4d4e7221 */ /* 0x000fca0000010000 */
[----:B------:R-:W-:Y:S02]  /*28a0*/  MOV R112, R78 ;  /* 0x0000004e00707202 */ /* 0x000fe40000000f00 */
[----:B------:R-:W-:-:S07]  /*28b0*/  MOV R94, R110 ;  /* 0x0000006e005e7202 */ /* 0x000fce0000000f00 */
[----:B------:R-:W-:Y:S05]  /*28c0*/  WARPSYNC.COLLECTIVE R109, `(.L_x_1948) ;  /* 0x000000006d087348 */ /* 0x000fea0003c00000 */
[----:B------:R0:W1:Y:S02]  /*28d0*/  SHFL.BFLY P1, R110, R112, R111, R114 ;  /* 0x0c00006f706e7389 */ /* 0x0000640000020072 */
[----:B01----:R-:W-:Y:S01]  /*28e0*/  ENDCOLLECTIVE ;  /* 0x000000000000791b */ /* 0x003fe20003800000 */
.L_x_1948:
[----:B------:R-:W-:Y:S01]  /*28f0*/  FADD.FTZ R94, R79, R94 ;  /* 0x0000005e4f5e7221 */ /* 0x000fe20000010000 */
[----:B------:R-:W-:-:S04]  /*2900*/  HFMA2.MMA R111, -RZ, RZ, 0, 4.76837158203125e-07 ;  /* 0x00000008ff6f7435 */ /* 0x000fc800000001ff */
[----:B------:R-:W-:Y:S02]  /*2910*/  MOV R112, R94 ;  /* 0x0000005e00707202 */ /* 0x000fe40000000f00 */
[----:B------:R-:W-:-:S07]  /*2920*/  MOV R97, R110 ;  /* 0x0000006e00617202 */ /* 0x000fce0000000f00 */
[----:B------:R-:W-:Y:S05]  /*2930*/  WARPSYNC.COLLECTIVE R109, `(.L_x_1949) ;  /* 0x000000006d087348 */ /* 0x000fea0003c00000 */
[----:B------:R0:W1:Y:S02]  /*2940*/  SHFL.BFLY P1, R110, R112, R111, R114 ;  /* 0x0c00006f706e7389 */ /* 0x0000640000020072 */
[----:B01----:R-:W-:Y:S01]  /*2950*/  ENDCOLLECTIVE ;  /* 0x000000000000791b */ /* 0x003fe20003800000 */
.L_x_1949:
[----:B------:R-:W-:-:S05]  /*2960*/  FADD.FTZ R97, R78, R97 ;  /* 0x000000614e617221 */ /* 0x000fca0000010000 */
[----:B------:R-:W-:Y:S02]  /*2970*/  MOV R112, R97 ;  /* 0x0000006100707202 */ /* 0x000fe40000000f00 */
[----:B------:R-:W-:-:S07]  /*2980*/  MOV R95, R110 ;  /* 0x0000006e005f7202 */ /* 0x000fce0000000f00 */
[----:B------:R-:W-:Y:S05]  /*2990*/  WARPSYNC.COLLECTIVE R109, `(.L_x_1950) ;  /* 0x000000006d087348 */ /* 0x000fea0003c00000 */
[----:B------:R0:W1:Y:S02]  /*29a0*/  SHFL.BFLY P1, R110, R112, R111, R114 ;  /* 0x0c00006f706e7389 */ /* 0x0000640000020072 */
[----:B01----:R-:W-:Y:S01]  /*29b0*/  ENDCOLLECTIVE ;  /* 0x000000000000791b */ /* 0x003fe20003800000 */
.L_x_1950:
[----:B------:R-:W-:Y:S01]  /*29c0*/  FADD.FTZ R95, R94, R95 ;  /* 0x0000005f5e5f7221 */ /* 0x000fe20000010000 */
[----:B------:R-:W-:-:S04]  /*29d0*/  HFMA2.MMA R111, -RZ, RZ, 0, 9.5367431640625e-07 ;  /* 0x00000010ff6f7435 */ /* 0x000fc800000001ff */
[----:B------:R-:W-:Y:S02]  /*29e0*/  MOV R112, R95 ;  /* 0x0000005f00707202 */ /* 0x000fe40000000f00 */
[----:B------:R-:W-:-:S07]  /*29f0*/  MOV R96, R110 ;  /* 0x0000006e00607202 */ /* 0x000fce0000000f00 */
[----:B------:R-:W-:Y:S05]  /*2a00*/  WARPSYNC.COLLECTIVE R109, `(.L_x_1951) ;  /* 0x000000006d087348 */ /* 0x000fea0003c00000 */
[----:B------:R0:W1:Y:S02]  /*2a10*/  SHFL.BFLY P1, R110, R112, R111, R114 ;  /* 0x0c00006f706e7389 */ /* 0x0000640000020072 */
[----:B01----:R-:W-:Y:S01]  /*2a20*/  ENDCOLLECTIVE ;  /* 0x000000000000791b */ /* 0x003fe20003800000 */
.L_x_1951:
[----:B------:R-:W-:-:S05]  /*2a30*/  FADD.FTZ R96, R97, R96 ;  /* 0x0000006061607221 */ /* 0x000fca0000010000 */
[----:B------:R-:W-:Y:S02]  /*2a40*/  MOV R112, R96 ;  /* 0x0000006000707202 */ /* 0x000fe40000000f00 */
[----:B------:R-:W-:-:S07]  /*2a50*/  MOV R76, R110 ;  /* 0x0000006e004c7202 */ /* 0x000fce0000000f00 */
[----:B------:R-:W-:Y:S05]  /*2a60*/  WARPSYNC.COLLECTIVE R109, `(.L_x_1952) ;  /* 0x000000006d087348 */ /* 0x000fea0003c00000 */
[----:B------:R0:W1:Y:S02]  /*2a70*/  SHFL.BFLY P1, R110, R112, R111, R114 ;  /* 0x0c00006f706e7389 */ /* 0x0000640000020072 */
[----:B01----:R-:W-:Y:S01]  /*2a80*/  ENDCOLLECTIVE ;  /* 0x000000000000791b */ /* 0x003fe20003800000 */
.L_x_1952:
[----:B------:R-:W-:Y:S01]  /*2a90*/  MOV R77, R110 ;  /* 0x0000006e004d7202 */ /* 0x000fe20000000f00 */
[----:B------:R-:W-:Y:S06]  /*2aa0*/  BRA `(.L_x_1953) ;  /* 0xffffffe400d47947 */ /* 0x000fec000383ffff */
.L_x_1954:
        /* <DEDUP_REMOVED lines=13> */
.L_x_9112:


//--------------------- .text._ZN10layer_norm13ln_bwd_kernelINS_13Kernel_traitsIf13__nv_bfloat16S2_S2_fjLj512ELj1ELj4ELj1ELj16ENS_18Kernel_traits_baseILj512EfS2_S2_S2_fjLj128EEEEELb0ELb0ELb0ELb1EEEvNS_9BwdParamsE --------------------------
	.section	.text._ZN10layer_norm13ln_bwd_kernelINS_13Kernel_traitsIf13__nv_bfloat16S2_S2_fjLj512ELj1ELj4ELj1ELj16ENS_18Kernel_traits_baseILj512EfS2_S2_S2_fjLj128EEEEELb0ELb0ELb0ELb1EEEvNS_9BwdParamsE,"ax",@progbits
	.align	128
        .global         _ZN10layer_norm13ln_bwd_kernelINS_13Kernel_traitsIf13__nv_bfloat16S2_S2_fjLj512ELj1ELj4ELj1ELj16ENS_18Kernel_traits_baseILj512EfS2_S2_S2_fjLj128EEEEELb0ELb0ELb0ELb1EEEvNS_9BwdParamsE
        .type           _ZN10layer_norm13ln_bwd_kernelINS_13Kernel_traitsIf13__nv_bfloat16S2_S2_fjLj512ELj1ELj4ELj1ELj16ENS_18Kernel_traits_baseILj512EfS2_S2_S2_fjLj128EEEEELb0ELb0ELb0ELb1EEEvNS_9BwdParamsE,@function
        .size           _ZN10layer_norm13ln_bwd_kernelINS_13Kernel_traitsIf13__nv_bfloat16S2_S2_fjLj512ELj1ELj4ELj1ELj16ENS_18Kernel_traits_baseILj512EfS2_S2_S2_fjLj128EEEEELb0ELb0ELb0ELb1EEEvNS_9BwdParamsE,(.L_x_9113 - _ZN10layer_norm13ln_bwd_kernelINS_13Kernel_traitsIf13__nv_bfloat16S2_S2_fjLj512ELj1ELj4ELj1ELj16ENS_18Kernel_traits_baseILj512EfS2_S2_S2_fjLj128EEEEELb0ELb0ELb0ELb1EEEvNS_9BwdParamsE)
        .other          _ZN10layer_norm13ln_bwd_kernelINS_13Kernel_traitsIf13__nv_bfloat16S2_S2_fjLj512ELj1ELj4ELj1ELj16ENS_18Kernel_traits_baseILj512EfS2_S2_S2_fjLj128EEEEELb0ELb0ELb0ELb1EEEvNS_9BwdParamsE,@"STO_CUDA_ENTRY STV_DEFAULT"
_ZN10layer_norm13ln_bwd_kernelINS_13Kernel_traitsIf13__nv_bfloat16S2_S2_fjLj512ELj1ELj4ELj1ELj16ENS_18Kernel_traits_baseILj512EfS2_S2_S2_fjLj128EEEEELb0ELb0ELb0ELb1EEEvNS_9BwdParamsE:
.text._ZN10layer_norm13ln_bwd_kernelINS_13Kernel_traitsIf13__nv_bfloat16S2_S2_fjLj512ELj1ELj4ELj1ELj16ENS_18Kernel_traits_baseILj512EfS2_S2_S2_fjLj128EEEEELb0ELb0ELb0ELb1EEEvNS_9BwdParamsE:
        /* <DEDUP_REMOVED lines=31> */
.L_x_1956:
[----:B------:R-:W0:Y:S01]  /*01f0*/  LDC.U8 R78, c[0x0][0x2a0] ;  /* 0x0000a800ff4e7b82 */ /* 0x000e220000000000 */
[----:B------:R-:W-:Y:S01]  /*0200*/  SHF.L.U32 R0, R70, 0x5, RZ ;  /* 0x0000000546007819 */ /* 0x000fe200000006ff */
[----:B------:R-:W-:-:S03]  /*0210*/  ULDC.64 UR6, c[0x0][0x260] ;  /* 0x0000980000067ab9 */ /* 0x000fc60000000a00 */
[----:B------:R-:W-:-:S04]  /*0220*/  LOP3.LUT R0, R0, 0x3e0, RZ, 0xc0, !PT ;  /* 0x000003e000007812 */ /* 0x000fc800078ec0ff */
[----:B------:R-:W-:-:S04]  /*0230*/  IADD3 R2, P0, R0, UR6, RZ ;  /* 0x0000000600027c10 */ /* 0x000fc8000ff1e0ff */
[----:B------:R-:W-:Y:S01]  /*0240*/  IADD3.X R3, RZ, UR7, RZ, P0, !PT ;  /* 0x00000007ff037c10 */ /* 0x000fe200087fe4ff */
[----:B------:R-:W-:Y:S02]  /*0250*/  ULDC.64 UR6, c[0x0][0x270] ;  /* 0x00009c0000067ab9 */ /* 0x000fe40000000a00 */
[----:B------:R-:W-:Y:S01]  /*0260*/  ISETP.NE.U32.AND P0, PT, RZ, UR6, PT ;  /* 0x00000006ff007c0c */ /* 0x000fe2000bf05070 */
[----:B------:R-:W-:Y:S01]  /*0270*/  HFMA2.MMA R71, -RZ, RZ, 0, 0 ;  /* 0x00000000ff477435 */ /* 0x000fe200000001ff */
[----:B------:R-:W-:Y:S01]  /*0280*/  BSSY B1, `(.L_x_1958) ;  /* 0x0000198000017945 */ /* 0x000fe20003800000 */
[----:B------:R-:W5:Y:S01]  /*0290*/  LDG.E.128 R16, desc[UR4][R2.64] ;  /* 0x0000000402107981 */ /* 0x000f62000c1e1d00 */
[----:B------:R-:W-:Y:S02]  /*02a0*/  ISETP.NE.AND.EX P0, PT, RZ, UR7, PT, P0 ;  /* 0x00000007ff007c0c */ /* 0x000fe4000bf05300 */
[----:B------:R-:W-:Y:S02]  /*02b0*/  CS2R R68, SRZ ;  /* 0x0000000000447805 */ /* 0x000fe4000001ff00 */
[----:B------:R-:W-:Y:S01]  /*02c0*/  CS2R R66, SRZ ;  /* 0x0000000000427805 */ /* 0x000fe2000001ff00 */
[----:B------:R-:W5:Y:S01]  /*02d0*/  LDG.E.128 R12, desc[UR4][R2.64+0x10] ;  /* 0x00001004020c7981 */ /* 0x000f62000c1e1d00 */
[----:B------:R-:W-:-:S02]  /*02e0*/  CS2R R64, SRZ ;  /* 0x0000000000407805 */ /* 0x000fc4000001ff00 */
[----:B------:R-:W-:Y:S02]  /*02f0*/  CS2R R62, SRZ ;  /* 0x00000000003e7805 */ /* 0x000fe4000001ff00 */
[----:B------:R-:W-:Y:S01]  /*0300*/  CS2R R60, SRZ ;  /* 0x00000000003c7805 */ /* 0x000fe2000001ff00 */
[----:B------:R-:W5:Y:S01]  /*0310*/  LDG.E.128 R8, desc[UR4][R2.64+0x400] ;  /* 0x0004000402087981 */ /* 0x000f62000c1e1d00 */
[----:B------:R-:W-:Y:S02]  /*0320*/  CS2R R58, SRZ ;  /* 0x00000000003a7805 */ /* 0x000fe4000001ff00 */
[----:B------:R-:W-:Y:S02]  /*0330*/  CS2R R72, SRZ ;  /* 0x0000000000487805 */ /* 0x000fe4000001ff00 */
[----:B------:R-:W-:Y:S01]  /*0340*/  CS2R R76, SRZ ;  /* 0x00000000004c7805 */ /* 0x000fe2000001ff00 */
[----:B------:R1:W5:Y:S01]  /*0350*/  LDG.E.128 R4, desc[UR4][R2.64+0x410] ;  /* 0x0004100402047981 */ /* 0x000362000c1e1d00 */
[----:B------:R-:W-:-:S02]  /*0360*/  CS2R R74, SRZ ;  /* 0x00000000004a7805 */ /* 0x000fc4000001ff00 */
[----:B------:R-:W-:Y:S02]  /*0370*/  CS2R R56, SRZ ;  /* 0x0000000000387805 */ /* 0x000fe4000001ff00 */
[----:B------:R-:W-:Y:S02]  /*0380*/  CS2R R54, SRZ ;  /* 0x0000000000367805 */ /* 0x000fe4000001ff00 */
[----:B------:R-:W-:Y:S02]  /*0390*/  CS2R R52, SRZ ;  /* 0x0000000000347805 */ /* 0x000fe4000001ff00 */
[----:B------:R-:W-:Y:S02]  /*03a0*/  CS2R R50, SRZ ;  /* 0x0000000000327805 */ /* 0x000fe4000001ff00 */
[----:B------:R-:W-:Y:S02]  /*03b0*/  CS2R R48, SRZ ;  /* 0x0000000000307805 */ /* 0x000fe4000001ff00 */
[----:B------:R-:W-:-:S02]  /*03c0*/  MOV R79, RZ ;  /* 0x000000ff004f7202 */ /* 0x000fc40000000f00 */
[----:B01----:R-:W-:-:S07]  /*03d0*/  CS2R R2, SRZ ;  /* 0x0000000000027805 */ /* 0x003fce000001ff00 */
.L_x_1960:
        /* <DEDUP_REMOVED lines=15> */
[----:B------:R1:W4:Y:S01]  /*04d0*/  @P0 LDG.E.U16 R0, desc[UR4][R86.64] ;  /* 0x0000000456000981 */ /* 0x000322000c1e1500 */
[----:B--2---:R-:W-:-:S03]  /*04e0*/  IMAD.WIDE.U32 R40, R81, 0x10, R32 ;  /* 0x0000001051287825 */ /* 0x004fc600078e0020 */
[----:B------:R-:W2:Y:S04]  /*04f0*/  LDG.E.128 R36, desc[UR4][R36.64] ;  /* 0x0000000424247981 */ /* 0x000ea8000c1e1d00 */
[----:B------:R-:W2:Y:S01]  /*0500*/  LDG.E.128 R40, desc[UR4][R40.64] ;  /* 0x0000000428287981 */ /* 0x000ea2000c1e1d00 */
[----:B---3--:R-:W-:-:S04]  /*0510*/  IMAD.WIDE R90, R80, 0x4, R44 ;  /* 0x00000004505a7825 */ /* 0x008fc800078e022c */
[C---:B------:R-:W-:Y:S01]  /*0520*/  IMAD.WIDE.U32 R44, R83.reuse, 0x10, R34 ;  /* 0x00000010532c7825 */ /* 0x040fe200078e0022 */
[----:B------:R-:W3:Y:S03]  /*0530*/  LDG.E R93, desc[UR4][R90.64] ;  /* 0x000000045a5d7981 */ /* 0x000ee6000c1e1900 */
[----:B------:R-:W-:Y:S02]  /*0540*/  IMAD.WIDE.U32 R32, R83, 0x10, R32 ;  /* 0x0000001053207825 */ /* 0x000fe400078e0020 */
[----:B------:R-:W3:Y:S02]  /*0550*/  LDG.E.128 R44, desc[UR4][R44.64] ;  /* 0x000000042c2c7981 */ /* 0x000ee4000c1e1d00 */
[----:B0-----:R-:W-:Y:S02]  /*0560*/  IMAD.WIDE R84, R80, 0x4, R84 ;  /* 0x0000000450547825 */ /* 0x001fe400078e0254 */
[----:B------:R-:W3:Y:S04]  /*0570*/  LDG.E.128 R32, desc[UR4][R32.64] ;  /* 0x0000000420207981 */ /* 0x000ee8000c1e1d00 */
[----:B------:R-:W3:Y:S01]  /*0580*/  LDG.E R84, desc[UR4][R84.64] ;  /* 0x0000000454547981 */ /* 0x000ee2000c1e1900 */
[----:B------:R-:W-:-:S04]  /*0590*/  ISETP.NE.U32.AND P1, PT, RZ, UR10, PT ;  /* 0x0000000aff007c0c */ /* 0x000fc8000bf25070 */
[----:B------:R-:W-:-:S13]  /*05a0*/  ISETP.NE.AND.EX P1, PT, RZ, UR11, PT, P1 ;  /* 0x0000000bff007c0c */ /* 0x000fda000bf25310 */
[----:B------:R-:W0:Y:S08]  /*05b0*/  @P1 LDC.64 R88, c[0x0][0x2c8] ;  /* 0x0000b200ff581b82 */ /* 0x000e300000000a00 */
[----:B-1----:R-:W1:Y:S01]  /*05c0*/  @P1 LDC.64 R86, c[0x0][0x2c8] ;  /* 0x0000b200ff561b82 */ /* 0x002e620000000a00 */
[----:B------:R-:W-:Y:S02]  /*05d0*/  MOV R82, 0x3f800000 ;  /* 0x3f80000000527802 */ /* 0x000fe40000000f00 */
[----:B------:R-:W-:Y:S01]  /*05e0*/  ISETP.NE.AND P2, PT, R78, RZ, PT ;  /* 0x000000ff4e00720c */ /* 0x000fe20003f45270 */
[----:B0-----:R-:W-:-:S05]  /*05f0*/  @P1 IMAD.WIDE.U32 R88, R81, 0x10, R88 ;  /* 0x0000001051581825 */ /* 0x001fca00078e0058 */
[----:B-----5:R0:W5:Y:S01]  /*0600*/  @P1 LDG.E.128 R20, desc[UR4][R88.64] ;  /* 0x0000000458141981 */ /* 0x020162000c1e1d00 */
[----:B-1----:R-:W-:-:S05]  /*0610*/  @P1 IMAD.WIDE.U32 R86, R83, 0x10, R86 ;  /* 0x0000001053561825 */ /* 0x002fca00078e0056 */
[----:B------:R1:W5:Y:S01]  /*0620*/  @P1 LDG.E.128 R24, desc[UR4][R86.64] ;  /* 0x0000000456181981 */ /* 0x000362000c1e1d00 */
[----:B------:R-:W-:Y:S01]  /*0630*/  UMOV UR6, 0xffffffff ;  /* 0xffffffff00067882 */ /* 0x000fe20000000000 */
[----:B----4-:R-:W-:Y:S02]  /*0640*/  @P0 SHF.L.U32 R82, R0, 0x10, RZ ;  /* 0x0000001000520819 */ /* 0x010fe400000006ff */
[----:B--2---:R-:W-:Y:S02]  /*0650*/  PRMT R0, R36, 0x7632, R0 ;  /* 0x0000763224007816 */ /* 0x004fe40000000000 */
[C---:B------:R-:W-:Y:S02]  /*0660*/  PRMT R92, R39.reuse, 0x7632, R92 ;  /* 0x00007632275c7816 */ /* 0x040fe4000000005c */
[----:B------:R-:W-:Y:S02]  /*0670*/  SHF.L.U32 R109, R39, 0x10, RZ ;  /* 0x00000010276d7819 */ /* 0x000fe400000006ff */
[----:B0-----:R-:W-:-:S02]  /*0680*/  PRMT R88, R40, 0x7632, R88 ;  /* 0x0000763228587816 */ /* 0x001fc40000000058 */
[----:B-1----:R-:W-:Y:S02]  /*0690*/  SHF.L.U32 R86, R40, 0x10, RZ ;  /* 0x0000001028567819 */ /* 0x002fe400000006ff */
[----:B------:R-:W-:Y:S02]  /*06a0*/  SHF.L.U32 R0, R0, 0x10, RZ ;  /* 0x0000001000007819 */ /* 0x000fe400000006ff */
[----:B---3--:R-:W-:Y:S02]  /*06b0*/  FSEL R94, R93, RZ, !P2 ;  /* 0x000000ff5d5e7208 */ /* 0x008fe40005000000 */
[----:B------:R-:W-:Y:S02]  /*06c0*/  PRMT R90, R37, 0x7632, R90 ;  /* 0x00007632255a7816 */ /* 0x000fe4000000005a */
[C---:B------:R-:W-:Y:S02]  /*06d0*/  PRMT R40, R43.reuse, 0x7632, R40 ;  /* 0x000076322b287816 */ /* 0x040fe40000000028 */
[----:B------:R-:W-:-:S02]  /*06e0*/  SHF.L.U32 R87, R43, 0x10, RZ ;  /* 0x000000102b577819 */ /* 0x000fc400000006ff */
[----:B------:R-:W-:Y:S02]  /*06f0*/  PRMT R39, R44, 0x7632, R39 ;  /* 0x000076322c277816 */ /* 0x000fe40000000027 */
[----:B------:R-:W-:Y:S02]  /*0700*/  SHF.L.U32 R113, R36, 0x10, RZ ;  /* 0x0000001024717819 */ /* 0x000fe400000006ff */
[----:B------:R-:W-:Y:S02]  /*0710*/  SHF.L.U32 R37, R37, 0x10, RZ ;  /* 0x0000001025257819 */ /* 0x000fe400000006ff */
[----:B------:R-:W-:Y:S02]  /*0720*/  PRMT R43, R46, 0x7632, R43 ;  /* 0x000076322e2b7816 */ /* 0x000fe4000000002b */
[C---:B------:R-:W-:Y:S02]  /*0730*/  PRMT R85, R41.reuse, 0x7632, R85 ;  /* 0x0000763229557816 */ /* 0x040fe40000000055 */
[----:B------:R-:W-:Y:S01]  /*0740*/  SHF.L.U32 R36, R41, 0x10, RZ ;  /* 0x0000001029247819 */ /* 0x000fe200000006ff */
[----:B------:R-:W-:Y:S01]  /*0750*/  FADD.FTZ R107, -R94, R0 ;  /* 0x000000005e6b7221 */ /* 0x000fe20000010100 */
[----:B------:R-:W-:-:S02]  /*0760*/  SHF.L.U32 R103, R44, 0x10, RZ ;  /* 0x000000102c677819 */ /* 0x000fc400000006ff */
[C---:B------:R-:W-:Y:S02]  /*0770*/  PRMT R41, R45.reuse, 0x7632, R41 ;  /* 0x000076322d297816 */ /* 0x040fe40000000029 */
[----:B------:R-:W-:Y:S02]  /*0780*/  SHF.L.U32 R101, R45, 0x10, RZ ;  /* 0x000000102d657819 */ /* 0x000fe400000006ff */
[----:B------:R-:W-:Y:S02]  /*0790*/  PRMT R44, R47, 0x7632, R44 ;  /* 0x000076322f2c7816 */ /* 0x000fe4000000002c */
[----:B------:R-:W-:Y:S02]  /*07a0*/  SHF.L.U32 R39, R39, 0x10, RZ ;  /* 0x0000001027277819 */ /* 0x000fe400000006ff */
[----:B------:R-:W-:Y:S01]  /*07b0*/  SHF.L.U32 R45, R47, 0x10, RZ ;  /* 0x000000102f2d7819 */ /* 0x000fe200000006ff */
[----:B------:R-:W-:Y:S01]  /*07c0*/  FADD.FTZ R47, -R94, R37 ;  /* 0x000000255e2f7221 */ /* 0x000fe20000010100 */
[----:B------:R-:W-:-:S02]  /*07d0*/  SHF.L.U32 R92, R92, 0x10, RZ ;  /* 0x000000105c5c7819 */ /* 0x000fc400000006ff */
[----:B------:R-:W-:Y:S01]  /*07e0*/  SHF.L.U32 R0, R43, 0x10, RZ ;  /* 0x000000102b007819 */ /* 0x000fe200000006ff */
[----:B------:R-:W-:Y:S01]  /*07f0*/  FADD.FTZ R113, -R94, R113 ;  /* 0x000000715e717221 */ /* 0x000fe20000010100 */
[----:B------:R-:W-:Y:S02]  /*0800*/  PRMT R91, R38, 0x7632, R91 ;  /* 0x00007632265b7816 */ /* 0x000fe4000000005b */
[----:B------:R-:W-:Y:S02]  /*0810*/  SHF.L.U32 R95, R46, 0x10, RZ ;  /* 0x000000102e5f7819 */ /* 0x000fe400000006ff */
[----:B------:R-:W-:Y:S02]  /*0820*/  SHF.L.U32 R37, R41, 0x10, RZ ;  /* 0x0000001029257819 */ /* 0x000fe400000006ff */
[----:B------:R-:W-:Y:S02]  /*0830*/  SHF.L.U32 R88, R88, 0x10, RZ ;  /* 0x0000001058587819 */ /* 0x000fe400000006ff */
[----:B------:R-:W-:Y:S01]  /*0840*/  SHF.L.U32 R46, R85, 0x10, RZ ;  /* 0x00000010552e7819 */ /* 0x000fe200000006ff */
[----:B------:R-:W-:Y:S01]  /*0850*/  FMUL.FTZ R85, R84, R107 ;  /* 0x0000006b54557220 */ /* 0x000fe20000410000 */
[----:B------:R-:W-:Y:S01]  /*0860*/  SHF.L.U32 R111, R38, 0x10, RZ ;  /* 0x00000010266f7819 */ /* 0x000fe200000006ff */
[----:B------:R-:W-:Y:S01]  /*0870*/  FADD.FTZ R103, -R94, R103 ;  /* 0x000000675e677221 */ /* 0x000fe20000010100 */
[----:B------:R-:W-:Y:S01]  /*0880*/  SHF.L.U32 R41, R44, 0x10, RZ ;  /* 0x000000102c297819 */ /* 0x000fe200000006ff */
[----:B------:R-:W-:Y:S01]  /*0890*/  FADD.FTZ R43, -R94, R39 ;  /* 0x000000275e2b7221 */ /* 0x000fe20000010100 */
[----:B------:R-:W-:-:S02]  /*08a0*/  PRMT R96, R32, 0x7632, R96 ;  /* 0x0000763220607816 */ /* 0x000fc40000000060 */
[----:B------:R-:W-:Y:S01]  /*08b0*/  SHF.L.U32 R97, R32, 0x10, RZ ;  /* 0x0000001020617819 */ /* 0x000fe200000006ff */
[----:B------:R-:W-:Y:S01]  /*08c0*/  FADD.FTZ R93, -R94, R92 ;  /* 0x0000005c5e5d7221 */ /* 0x000fe20000010100 */
[----:B------:R-:W-:Y:S01]  /*08d0*/  SHF.L.U32 R89, R90, 0x10, RZ ;  /* 0x000000105a597819 */ /* 0x000fe200000006ff */
[----:B------:R-:W-:Y:S01]  /*08e0*/  FADD.FTZ R39, -R94, R0 ;  /* 0x000000005e277221 */ /* 0x000fe20000010100 */
[C---:B------:R-:W-:Y:S02]  /*08f0*/  PRMT R44, R35.reuse, 0x7632, R44 ;  /* 0x00007632232c7816 */ /* 0x040fe4000000002c */
[----:B------:R-:W-:Y:S01]  /*0900*/  SHF.L.U32 R32, R35, 0x10, RZ ;  /* 0x0000001023207819 */ /* 0x000fe200000006ff */
[----:B------:R-:W-:Y:S01]  /*0910*/  FMUL.FTZ R35, R16, R86 ;  /* 0x0000005610237220 */ /* 0x000fe20000410000 */
[----:B------:R-:W-:Y:S01]  /*0920*/  SHF.L.U32 R91, R91, 0x10, RZ ;  /* 0x000000105b5b7819 */ /* 0x000fe200000006ff */
[----:B------:R-:W-:Y:S01]  /*0930*/  FMUL.FTZ R0, R84, R113 ;  /* 0x0000007154007220 */ /* 0x000fe20000410000 */
[----:B------:R-:W-:Y:S01]  /*0940*/  SHF.L.U32 R92, R40, 0x10, RZ ;  /* 0x00000010285c7819 */ /* 0x000fe200000006ff */
[----:B------:R-:W-:Y:S01]  /*0950*/  FADD.FTZ R75, R88, R75 ;  /* 0x0000004b584b7221 */ /* 0x000fe20000010000 */
[----:B------:R-:W-:Y:S01]  /*0960*/  PRMT R105, R33, 0x7632, R105 ;  /* 0x0000763221697816 */ /* 0x000fe20000000069 */
[-C--:B------:R-:W-:Y:S01]  /*0970*/  FFMA.FTZ R76, R85, R88.reuse, R76 ;  /* 0x00000058554c7223 */ /* 0x080fe2000001004c */
[----:B------:R-:W-:Y:S01]  /*0980*/  SHF.L.U32 R99, R33, 0x10, RZ ;  /* 0x0000001021637819 */ /* 0x000fe200000006ff */
[----:B------:R-:W-:Y:S01]  /*0990*/  FMUL.FTZ R40, R17, R88 ;  /* 0x0000005811287220 */ /* 0x000fe20000410000 */
[----:B------:R-:W-:Y:S01]  /*09a0*/  FADD.FTZ R111, -R94, R111 ;  /* 0x0000006f5e6f7221 */ /* 0x000fe20000010100 */
[C---:B------:R-:W-:Y:S01]  /*09b0*/  FMUL.FTZ R33, R84.reuse, R47 ;  /* 0x0000002f54217220 */ /* 0x040fe20000410000 */
[----:B------:R-:W-:Y:S01]  /*09c0*/  FMUL.FTZ R88, R84, R103 ;  /* 0x0000006754587220 */ /* 0x000fe20000410000 */
[----:B------:R-:W-:Y:S01]  /*09d0*/  FADD.FTZ R89, -R94, R89 ;  /* 0x000000595e597221 */ /* 0x000fe20000010100 */
[----:B------:R-:W-:Y:S01]  /*09e0*/  FADD.FTZ R107, RZ, R35 ;  /* 0x00000023ff6b7221 */ /* 0x000fe20000010000 */
[----:B------:R-:W-:Y:S01]  /*09f0*/  SHF.L.U32 R103, R96, 0x10, RZ ;  /* 0x0000001060677819 */ /* 0x000fe200000006ff */
[----:B------:R-:W-:Y:S01]  /*0a00*/  FADD.FTZ R109, -R94, R109 ;  /* 0x0000006d5e6d7221 */ /* 0x000fe20000010100 */
[----:B------:R-:W-:Y:S01]  /*0a10*/  PRMT R38, R42, 0x7632, R38 ;  /* 0x000076322a267816 */ /* 0x000fe20000000026 */
[C---:B------:R-:W-:Y:S01]  /*0a20*/  FADD.FTZ R91, -R94.reuse, R91 ;  /* 0x0000005b5e5b7221 */ /* 0x040fe20000010100 */
[C---:B------:R-:W-:Y:S01]  /*0a30*/  FADD.FTZ R101, -R94.reuse, R101 ;  /* 0x000000655e657221 */ /* 0x040fe20000010100 */
[C---:B------:R-:W-:Y:S01]  /*0a40*/  FADD.FTZ R95, -R94.reuse, R95 ;  /* 0x0000005f5e5f7221 */ /* 0x040fe20000010100 */
[C---:B------:R-:W-:Y:S01]  /*0a50*/  FADD.FTZ R45, -R94.reuse, R45 ;  /* 0x0000002d5e2d7221 */ /* 0x040fe20000010100 */
[C---:B------:R-:W-:Y:S01]  /*0a60*/  FADD.FTZ R37, -R94.reuse, R37 ;  /* 0x000000255e257221 */ /* 0x040fe20000010100 */
[----:B------:R-:W-:Y:S01]  /*0a70*/  FADD.FTZ R41, -R94, R41 ;  /* 0x000000295e297221 */ /* 0x000fe20000010100 */
[----:B------:R-:W-:Y:S01]  /*0a80*/  FFMA.FTZ R96, R0, R35, RZ ;  /* 0x0000002300607223 */ /* 0x000fe200000100ff */
[----:B------:R-:W-:Y:S01]  /*0a90*/  SHF.L.U32 R42, R42, 0x10, RZ ;  /* 0x000000102a2a7819 */ /* 0x000fe200000006ff */
[----:B------:R-:W-:Y:S01]  /*0aa0*/  FADD.FTZ R73, R36, R73 ;  /* 0x0000004924497221 */ /* 0x000fe20000010000 */
[C---:B------:R-:W-:Y:S01]  /*0ab0*/  PRMT R94, R34.reuse, 0x7632, R94 ;  /* 0x00007632225e7816 */ /* 0x040fe2000000005e */
[-C--:B------:R-:W-:Y:S01]  /*0ac0*/  FFMA.FTZ R74, R33, R36.reuse, R74 ;  /* 0x00000024214a7223 */ /* 0x080fe2000001004a */
[----:B------:R-:W-:Y:S01]  /*0ad0*/  SHF.L.U32 R90, R34, 0x10, RZ ;  /* 0x00000010225a7819 */ /* 0x000fe200000006ff */
[----:B------:R-:W-:Y:S01]  /*0ae0*/  FMUL.FTZ R34, R84, R111 ;  /* 0x0000006f54227220 */ /* 0x000fe20000410000 */
[----:B------:R-:W-:Y:S01]  /*0af0*/  FMUL.FTZ R36, R18, R36 ;  /* 0x0000002412247220 */ /* 0x000fe20000410000 */
[C---:B------:R-:W-:Y:S01]  /*0b00*/  FMUL.FTZ R89, R84.reuse, R89 ;  /* 0x0000005954597220 */ /* 0x040fe20000410000 */
        /* <DEDUP_REMOVED lines=10> */
[----:B------:R-:W-:Y:S01]  /*0bb0*/  FADD.FTZ R77, R86, R77 ;  /* 0x0000004d564d7221 */ /* 0x000fe20000010000 */
[----:B------:R-:W-:Y:S01]  /*0bc0*/  FFMA.FTZ R79, R0, R86, R79 ;  /* 0x00000056004f7223 */ /* 0x000fe2000001004f */
[----:B------:R-:W-:Y:S01]  /*0bd0*/  FADD.FTZ R60, R92, R60 ;  /* 0x0000003c5c3c7221 */ /* 0x000fe20000010000 */
[-C--:B------:R-:W-:Y:S01]  /*0be0*/  FFMA.FTZ R48, R93, R92.reuse, R48 ;  /* 0x0000005c5d307223 */ /* 0x080fe20000010030 */
[----:B------:R-:W-:Y:S01]  /*0bf0*/  FMUL.FTZ R46, R15, R92 ;  /* 0x0000005c0f2e7220 */ /* 0x000fe20000410000 */
[----:B------:R-:W-:Y:S01]  /*0c00*/  FFMA.FTZ R96, R33, R36, R96 ;  /* 0x0000002421607223 */ /* 0x000fe20000010060 */
[----:B------:R-:W-:Y:S01]  /*0c10*/  SHF.L.U32 R86, R38, 0x10, RZ ;  /* 0x0000001026567819 */ /* 0x000fe200000006ff */
[C---:B------:R-:W-:Y:S01]  /*0c20*/  FMUL.FTZ R92, R84.reuse, R101 ;  /* 0x00000065545c7220 */ /* 0x040fe20000410000 */
[----:B------:R-:W-:Y:S01]  /*0c30*/  FMUL.FTZ R91, R84, R91 ;  /* 0x0000005b545b7220 */ /* 0x000fe20000410000 */
[----:B------:R-:W-:Y:S01]  /*0c40*/  SHF.L.U32 R101, R94, 0x10, RZ ;  /* 0x000000105e657819 */ /* 0x000fe200000006ff */
[C---:B------:R-:W-:Y:S01]  /*0c50*/  FMUL.FTZ R94, R84.reuse, R95 ;  /* 0x0000005f545e7220 */ /* 0x040fe20000410000 */
        /* <DEDUP_REMOVED lines=83> */
.L_x_1972:
        /* <DEDUP_REMOVED lines=9> */
[-C--:B------:R-:W-:Y:S01]  /*1220*/  FFMA.FTZ R0, R0, R102.reuse, R103 ;  /* 0x0000006600007223 */ /* 0x080fe20000010067 */
[----:B------:R-:W-:Y:S01]  /*1230*/  FADD.FTZ R107, R32, -R107 ;  /* 0x8000006b206b7221 */ /* 0x000fe20000010000 */
[-CC-:B------:R-:W-:Y:S01]  /*1240*/  FFMA.FTZ R33, R33, R102.reuse, R103.reuse ;  /* 0x0000006621217223 */ /* 0x180fe20000010067 */
[-C--:B------:R-:W-:Y:S01]  /*1250*/  FFMA.FTZ R44, R44, R102.reuse, R103 ;  /* 0x000000662c2c7223 */ /* 0x080fe20000010067 */
[----:B------:R-:W-:Y:S01]  /*1260*/  FADD.FTZ R87, R87, -R38 ;  /* 0x8000002657577221 */ /* 0x000fe20000010000 */
[----:B-----5:R-:W-:Y:S01]  /*1270*/  @P1 PRMT R32, R21, 0x7632, R32 ;  /* 0x0000763215201816 */ /* 0x020fe20000000020 */
[----:B------:R-:W-:Y:S01]  /*1280*/  FADD.FTZ R89, R42, -R89 ;  /* 0x800000592a597221 */ /* 0x000fe20000010000 */
[----:B------:R-:W-:Y:S01]  /*1290*/  FADD.FTZ R35, R35, -R0 ;  /* 0x8000000023237221 */ /* 0x000fe20000010000 */
[-C--:B------:R-:W-:Y:S01]  /*12a0*/  FFMA.FTZ R43, R43, R102.reuse, R103 ;  /* 0x000000662b2b7223 */ /* 0x080fe20000010067 */
[----:B------:R-:W-:Y:S01]  /*12b0*/  @P1 SHF.L.U32 R0, R23, 0x10, RZ ;  /* 0x0000001017001819 */ /* 0x000fe200000006ff */
[----:B------:R-:W-:Y:S01]  /*12c0*/  FADD.FTZ R33, R36, -R33 ;  /* 0x8000002124217221 */ /* 0x000fe20000010000 */
[----:B------:R-:W-:Y:S01]  /*12d0*/  FADD.FTZ R105, R45, -R44 ;  /* 0x8000002c2d697221 */ /* 0x000fe20000010000 */
[----:B------:R-:W-:Y:S01]  /*12e0*/  FMUL.FTZ R87, R84, R87 ;  /* 0x0000005754577220 */ /* 0x000fe20000410000 */
[----:B------:R-:W-:Y:S01]  /*12f0*/  @P1 SHF.L.U32 R32, R32, 0x10, RZ ;  /* 0x0000001020201819 */ /* 0x000fe200000006ff */
[-CC-:B------:R-:W-:Y:S01]  /*1300*/  FFMA.FTZ R85, R85, R102.reuse, R103.reuse ;  /* 0x0000006655557223 */ /* 0x180fe20000010067 */
[----:B------:R-:W-:Y:S01]  /*1310*/  FMUL.FTZ R45, R84, R89 ;  /* 0x00000059542d7220 */ /* 0x000fe20000410000 */
[-CC-:B------:R-:W-:Y:S01]  /*1320*/  FFMA.FTZ R91, R91, R102.reuse, R103.reuse ;  /* 0x000000665b5b7223 */ /* 0x180fe20000010067 */
[-C--:B0-----:R-:W-:Y:S01]  /*1330*/  FFMA.FTZ R101, R37, R102.reuse, R103 ;  /* 0x0000006625657223 */ /* 0x081fe20000010067 */
[----:B------:R-:W-:Y:S01]  /*1340*/  FADD.FTZ R37, R90, -R43 ;  /* 0x8000002b5a257221 */ /* 0x000fe20000010000 */
[----:B------:R-:W-:Y:S01]  /*1350*/  ISETP.NE.AND.EX P2, PT, RZ, UR13, PT, P2 ;  /* 0x0000000dff007c0c */ /* 0x000fe2000bf45320 */
[-C--:B------:R-:W-:Y:S01]  /*1360*/  FFMA.FTZ R39, R39, R102.reuse, R103 ;  /* 0x0000006627277223 */ /* 0x080fe20000010067 */
[----:B------:R-:W-:Y:S01]  /*1370*/  FMUL.FTZ R43, R84, R33 ;  /* 0x00000021542b7220 */ /* 0x000fe20000410000 */
[----:B------:R-:W-:Y:S01]  /*1380*/  @P1 FADD.FTZ R87, R87, R0 ;  /* 0x0000000057571221 */ /* 0x000fe20000010000 */
[----:B------:R-:W-:Y:S01]  /*1390*/  FADD.FTZ R85, R40, -R85 ;  /* 0x8000005528557221 */ /* 0x000fe20000010000 */
[----:B------:R-:W-:Y:S01]  /*13a0*/  @P1 PRMT R33, R23, 0x7632, R33 ;  /* 0x0000763217211816 */ /* 0x000fe20000000021 */
[----:B------:R-:W-:Y:S01]  /*13b0*/  @P1 FADD.FTZ R45, R45, R32 ;  /* 0x000000202d2d1221 */ /* 0x000fe20000010000 */
[----:B------:R-:W-:Y:S01]  /*13c0*/  @P1 PRMT R0, R22, 0x7632, R0 ;  /* 0x0000763216001816 */ /* 0x000fe20000000000 */
[----:B------:R-:W-:Y:S01]  /*13d0*/  FADD.FTZ R91, R86, -R91 ;  /* 0x8000005b565b7221 */ /* 0x000fe20000010000 */
[----:B------:R-:W-:Y:S01]  /*13e0*/  @P1 PRMT R32, R20, 0x7632, R32 ;  /* 0x0000763214201816 */ /* 0x000fe20000000020 */
[-CC-:B------:R-:W-:Y:S01]  /*13f0*/  FFMA.FTZ R34, R34, R102.reuse, R103.reuse ;  /* 0x0000006622227223 */ /* 0x180fe20000010067 */
[-CC-:B------:R-:W-:Y:S01]  /*1400*/  FFMA.FTZ R93, R93, R102.reuse, R103.reuse ;  /* 0x000000665d5d7223 */ /* 0x180fe20000010067 */
[-CC-:B------:R-:W-:Y:S01]  /*1410*/  FFMA.FTZ R88, R88, R102.reuse, R103.reuse ;  /* 0x0000006658587223 */ /* 0x180fe20000010067 */
[-CC-:B------:R-:W-:Y:S01]  /*1420*/  FFMA.FTZ R92, R92, R102.reuse, R103.reuse ;  /* 0x000000665c5c7223 */ /* 0x180fe20000010067 */
[----:B------:R-:W-:Y:S01]  /*1430*/  FFMA.FTZ R94, R94, R102, R103 ;  /* 0x000000665e5e7223 */ /* 0x000fe20000010067 */
[----:B------:R-:W-:Y:S01]  /*1440*/  FADD.FTZ R103, R98, -R39 ;  /* 0x8000002762677221 */ /* 0x000fe20000010000 */
[C---:B------:R-:W-:Y:S01]  /*1450*/  FMUL.FTZ R39, R84.reuse, R85 ;  /* 0x0000005554277220 */ /* 0x040fe20000410000 */
[----:B------:R-:W-:Y:S01]  /*1460*/  @P1 SHF.L.U32 R38, R33, 0x10, RZ ;  /* 0x0000001021261819 */ /* 0x000fe200000006ff */
[----:B------:R-:W-:Y:S01]  /*1470*/  FMUL.FTZ R85, R84, R91 ;  /* 0x0000005b54557220 */ /* 0x000fe20000410000 */
[----:B------:R-:W-:Y:S01]  /*1480*/  @P1 SHF.L.U32 R36, R0, 0x10, RZ ;  /* 0x0000001000241819 */ /* 0x000fe200000006ff */
[----:B------:R-:W-:Y:S01]  /*1490*/  FADD.FTZ R93, R46, -R93 ;  /* 0x8000005d2e5d7221 */ /* 0x000fe20000010000 */
[----:B------:R-:W-:Y:S01]  /*14a0*/  @P1 SHF.L.U32 R0, R21, 0x10, RZ ;  /* 0x0000001015001819 */ /* 0x000fe200000006ff */
[----:B------:R-:W-:Y:S01]  /*14b0*/  FADD.FTZ R47, R47, -R34 ;  /* 0x800000222f2f7221 */ /* 0x000fe20000010000 */
[----:B------:R-:W-:Y:S01]  /*14c0*/  @P1 PRMT R33, R24, 0x7632, R33 ;  /* 0x0000763218211816 */ /* 0x000fe20000000021 */
[----:B------:R-:W-:Y:S01]  /*14d0*/  @P1 FADD.FTZ R85, R85, R36 ;  /* 0x0000002455551221 */ /* 0x000fe20000010000 */
[----:B------:R-:W-:Y:S01]  /*14e0*/  @P1 SHF.L.U32 R32, R32, 0x10, RZ ;  /* 0x0000001020201819 */ /* 0x000fe200000006ff */
[----:B------:R-:W-:Y:S01]  /*14f0*/  FMUL.FTZ R89, R84, R93 ;  /* 0x0000005d54597220 */ /* 0x000fe20000410000 */
[----:B------:R-:W-:Y:S01]  /*1500*/  @P1 FADD.FTZ R43, R43, R0 ;  /* 0x000000002b2b1221 */ /* 0x000fe20000010000 */
[----:B------:R-:W-:Y:S01]  /*1510*/  @P1 SHF.L.U32 R36, R33, 0x10, RZ ;  /* 0x0000001021241819 */ /* 0x000fe200000006ff */
[----:B------:R-:W-:Y:S01]  /*1520*/  FADD.FTZ R99, R99, -R92 ;  /* 0x8000005c63637221 */ /* 0x000fe20000010000 */
[----:B------:R-:W-:Y:S01]  /*1530*/  @P1 FADD.FTZ R39, R39, R32 ;  /* 0x0000002027271221 */ /* 0x000fe20000010000 */
[----:B------:R-:W-:Y:S01]  /*1540*/  @P1 SHF.L.U32 R0, R20, 0x10, RZ ;  /* 0x0000001014001819 */ /* 0x000fe200000006ff */
[----:B------:R-:W0:Y:S01]  /*1550*/  @P2 LDC.64 R32, c[0x0][0x308] ;  /* 0x0000c200ff202b82 */ /* 0x000e220000000a00 */
[C---:B------:R-:W-:Y:S01]  /*1560*/  FMUL.FTZ R35, R84.reuse, R35 ;  /* 0x0000002354237220 */ /* 0x040fe20000410000 */
[----:B------:R-:W-:Y:S01]  /*1570*/  FMUL.FTZ R93, R84, R37 ;  /* 0x00000025545d7220 */ /* 0x000fe20000410000 */
[----:B------:R-:W-:Y:S01]  /*1580*/  @P1 SHF.L.U32 R34, R22, 0x10, RZ ;  /* 0x0000001016221819 */ /* 0x000fe200000006ff */
[----:B------:R-:W-:Y:S01]  /*1590*/  FMUL.FTZ R47, R84, R47 ;  /* 0x0000002f542f7220 */ /* 0x000fe20000410000 */
[----:B------:R-:W-:Y:S01]  /*15a0*/  @P1 FADD.FTZ R89, R89, R38 ;  /* 0x0000002659591221 */ /* 0x000fe20000010000 */
[----:B------:R-:W-:Y:S01]  /*15b0*/  FADD.FTZ R97, R97, -R88 ;  /* 0x8000005861617221 */ /* 0x000fe20000010000 */
[----:B------:R-:W-:Y:S01]  /*15c0*/  FADD.FTZ R41, R95, -R94 ;  /* 0x8000005e5f297221 */ /* 0x000fe20000010000 */
[----:B------:R-:W-:Y:S01]  /*15d0*/  @P1 SHF.L.U32 R38, R25, 0x10, RZ ;  /* 0x0000001019261819 */ /* 0x000fe200000006ff */
[----:B------:R-:W-:Y:S01]  /*15e0*/  FADD.FTZ R101, R96, -R101 ;  /* 0x8000006560657221 */ /* 0x000fe20000010000 */
[----:B------:R-:W-:Y:S01]  /*15f0*/  FMUL.FTZ R95, R84, R99 ;  /* 0x00000063545f7220 */ /* 0x000fe20000410000 */
[----:B------:R-:W-:Y:S01]  /*1600*/  @P1 FADD.FTZ R35, R35, R0 ;  /* 0x0000000023231221 */ /* 0x000fe20000010000 */
[----:B------:R-:W-:Y:S01]  /*1610*/  @P1 FADD.FTZ R93, R93, R36 ;  /* 0x000000245d5d1221 */ /* 0x000fe20000010000 */
[----:B------:R-:W-:Y:S01]  /*1620*/  @P1 PRMT R0, R25, 0x7632, R0 ;  /* 0x0000763219001816 */ /* 0x000fe20000000000 */
[----:B------:R-:W-:Y:S01]  /*1630*/  @P1 FADD.FTZ R47, R47, R34 ;  /* 0x000000222f2f1221 */ /* 0x000fe20000010000 */
[----:B------:R-:W-:Y:S01]  /*1640*/  @P1 PRMT R36, R26, 0x7632, R36 ;  /* 0x000076321a241816 */ /* 0x000fe20000000024 */
[----:B------:R-:W-:Y:S01]  /*1650*/  FMUL.FTZ R91, R84, R97 ;  /* 0x00000061545b7220 */ /* 0x000fe20000410000 */
[----:B------:R-:W-:Y:S01]  /*1660*/  @P1 SHF.L.U32 R34, R24, 0x10, RZ ;  /* 0x0000001018221819 */ /* 0x000fe200000006ff */
[C---:B------:R-:W-:Y:S01]  /*1670*/  FMUL.FTZ R97, R84.reuse, R101 ;  /* 0x0000006554617220 */ /* 0x040fe20000410000 */
[----:B------:R-:W-:Y:S01]  /*1680*/  @P1 FADD.FTZ R95, R95, R38 ;  /* 0x000000265f5f1221 */ /* 0x000fe20000010000 */
[C---:B------:R-:W-:Y:S01]  /*1690*/  FMUL.FTZ R101, R84.reuse, R103 ;  /* 0x0000006754657220 */ /* 0x040fe20000410000 */
[----:B------:R-:W-:Y:S01]  /*16a0*/  @P1 PRMT R37, R27, 0x7632, R37 ;  /* 0x000076321b251816 */ /* 0x000fe20000000025 */
[----:B------:R-:W-:Y:S01]  /*16b0*/  FMUL.FTZ R103, R84, R105 ;  /* 0x0000006954677220 */ /* 0x000fe20000410000 */
[----:B------:R-:W-:Y:S01]  /*16c0*/  @P1 SHF.L.U32 R0, R0, 0x10, RZ ;  /* 0x0000001000001819 */ /* 0x000fe200000006ff */
[----:B------:R-:W-:Y:S01]  /*16d0*/  @P1 FADD.FTZ R91, R91, R34 ;  /* 0x000000225b5b1221 */ /* 0x000fe20000010000 */
[----:B------:R-:W-:Y:S01]  /*16e0*/  @P1 SHF.L.U32 R38, R27, 0x10, RZ ;  /* 0x000000101b261819 */ /* 0x000fe200000006ff */
[----:B------:R-:W-:Y:S01]  /*16f0*/  FMUL.FTZ R99, R84, R41 ;  /* 0x0000002954637220 */ /* 0x000fe20000410000 */
[----:B------:R-:W-:Y:S01]  /*1700*/  @P1 SHF.L.U32 R36, R36, 0x10, RZ ;  /* 0x0000001024241819 */ /* 0x000fe200000006ff */
[----:B------:R-:W-:Y:S01]  /*1710*/  FMUL.FTZ R105, R84, R107 ;  /* 0x0000006b54697220 */ /* 0x000fe20000410000 */
[----:B------:R-:W-:Y:S01]  /*1720*/  @P1 SHF.L.U32 R34, R26, 0x10, RZ ;  /* 0x000000101a221819 */ /* 0x000fe200000006ff */
[----:B------:R-:W-:Y:S01]  /*1730*/  @P1 FADD.FTZ R97, R97, R0 ;  /* 0x0000000061611221 */ /* 0x000fe20000010000 */
[----:B------:R-:W-:Y:S01]  /*1740*/  @P1 SHF.L.U32 R42, R37, 0x10, RZ ;  /* 0x00000010252a1819 */ /* 0x000fe200000006ff */
        /* <DEDUP_REMOVED lines=33> */
[----:B------:R-:W0:Y:S01]  /*1960*/  LDC.64 R36, c[0x0][0x2f8] ;  /* 0x0000be00ff247b82 */ /* 0x000e220000000a00 */
[----:B------:R-:W-:Y:S01]  /*1970*/  @P2 F2FP.BF16.F32.PACK_AB R0, RZ, R91 ;  /* 0x0000005bff00223e */ /* 0x000fe200000010ff */
[----:B------:R-:W-:Y:S01]  /*1980*/  FMUL.FTZ R34, R99, R82 ;  /* 0x0000005263227220 */ /* 0x000fe20000410000 */
[----:B------:R-:W-:Y:S01]  /*1990*/  @P2 F2FP.BF16.F32.PACK_AB R38, RZ, R95 ;  /* 0x0000005fff26223e */ /* 0x000fe200000010ff */
[----:B------:R2:W-:Y:S01]  /*19a0*/  @P2 STG.E.128 desc[UR4][R32.64], R28 ;  /* 0x0000001c20002986 */ /* 0x0005e2000c101d04 */
[----:B------:R-:W-:Y:S01]  /*19b0*/  @P2 F2FP.BF16.F32.PACK_AB R44, RZ, R99 ;  /* 0x00000063ff2c223e */ /* 0x000fe200000010ff */
[----:B-1----:R-:W-:Y:S01]  /*19c0*/  @P2 IMAD.WIDE.U32 R40, R83, 0x10, R40 ;  /* 0x0000001053282825 */ /* 0x002fe200078e0028 */
[----:B------:R-:W-:-:S03]  /*19d0*/  @P2 F2FP.BF16.F32.PACK_AB R103, RZ, R103 ;  /* 0x00000067ff67223e */ /* 0x000fc600000010ff */
[-C--:B------:R-:W-:Y:S01]  /*19e0*/  FMUL.FTZ R89, R47, R82.reuse ;  /* 0x000000522f597220 */ /* 0x080fe20000410000 */
[----:B------:R-:W-:Y:S02]  /*19f0*/  IADD3 R45, R81, 0x20, RZ ;  /* 0x00000020512d7810 */ /* 0x000fe40007ffe0ff */
[----:B------:R-:W-:Y:S01]  /*1a00*/  @P2 F2FP.BF16.F32.PACK_AB R83, RZ, R93 ;  /* 0x0000005dff53223e */ /* 0x000fe200000010ff */
[----:B------:R-:W-:Y:S01]  /*1a10*/  FMUL.FTZ R93, R93, R82 ;  /* 0x000000525d5d7220 */ /* 0x000fe20000410000 */
[----:B------:R-:W-:Y:S02]  /*1a20*/  @P2 F2FP.BF16.F32.PACK_AB R84, RZ, R97 ;  /* 0x00000061ff54223e */ /* 0x000fe400000010ff */
[----:B------:R-:W-:Y:S02]  /*1a30*/  @P2 F2FP.BF16.F32.PACK_AB R101, RZ, R101 ;  /* 0x00000065ff65223e */ /* 0x000fe400000010ff */
[----:B------:R-:W-:Y:S02]  /*1a40*/  @P2 F2FP.BF16.F32.PACK_AB R105, RZ, R105 ;  /* 0x00000069ff69223e */ /* 0x000fe400000010ff */
[----:B------:R-:W-:-:S02]  /*1a50*/  F2FP.BF16.F32.PACK_AB R35, R46, R35 ;  /* 0x000000232e23723e */ /* 0x000fc400000010ff */
[----:B------:R-:W-:Y:S01]  /*1a60*/  F2FP.BF16.F32.PACK_AB R34, R39, R34 ;  /* 0x000000222722723e */ /* 0x000fe200000010ff */
[-C--:B--2---:R-:W-:Y:S01]  /*1a70*/  FMUL.FTZ R33, R95, R82.reuse ;  /* 0x000000525f217220 */ /* 0x084fe20000410000 */
[----:B------:R-:W-:Y:S01]  /*1a80*/  FMUL.FTZ R32, R91, R82 ;  /* 0x000000525b207220 */ /* 0x000fe20000410000 */
[----:B------:R-:W-:Y:S01]  /*1a90*/  @P2 PRMT R28, R0, 0x7610, R28 ;  /* 0x00007610001c2816 */ /* 0x000fe2000000001c */
[----:B0-----:R-:W-:Y:S01]  /*1aa0*/  IMAD.WIDE.U32 R46, R81, 0x10, R36 ;  /* 0x00000010512e7825 */ /* 0x001fe200078e0024 */
[----:B------:R-:W-:Y:S02]  /*1ab0*/  @P2 PRMT R29, R38, 0x7610, R29 ;  /* 0x00007610261d2816 */ /* 0x000fe4000000001d */
[----:B------:R-:W-:Y:S02]  /*1ac0*/  F2FP.BF16.F32.PACK_AB R33, R42, R33 ;  /* 0x000000212a21723e */ /* 0x000fe400000010ff */
[----:B------:R-:W0:Y:S01]  /*1ad0*/  LDC.64 R42, c[0x0][0x210] ;  /* 0x00008400ff2a7b82 */ /* 0x000e220000000a00 */
[----:B------:R-:W-:Y:S01]  /*1ae0*/  @P2 PRMT R30, R44, 0x7610, R30 ;  /* 0x000076102c1e2816 */ /* 0x000fe2000000001e */
[----:B------:R-:W-:Y:S01]  /*1af0*/  IMAD.WIDE.U32 R44, R45, 0x10, R36 ;  /* 0x000000102d2c7825 */ /* 0x000fe200078e0024 */
        /* <DEDUP_REMOVED lines=17> */
.L_x_1958:
        /* <DEDUP_REMOVED lines=17> */
[----:B-1----:R-:W-:-:S02]  /*1d20*/  MOV R28, R63 ;  /* 0x0000003f001c7202 */ /* 0x002fc40000000f00 */
        /* <DEDUP_REMOVED lines=14> */
.L_x_1957:
[----:B------:R-:W-:Y:S05]  /*1e10*/  BSYNC B0 ;  /* 0x0000000000007941 */ /* 0x000fea0003800000 */
.L_x_1955:
        /* <DEDUP_REMOVED lines=107> */
.L_x_1959:
        /* <DEDUP_REMOVED lines=8> */
.L_x_1962:
[----:B------:R-:W-:Y:S05]  /*2550*/  BSYNC B2 ;  /* 0x0000000000027941 */ /* 0x000fea0003800000 */
.L_x_1961:
        /* <DEDUP_REMOVED lines=8> */
.L_x_1963:
[----:B------:R-:W-:Y:S01]  /*25e0*/  FADD.FTZ R104, R103, R100 ;  /* 0x0000006467687221 */ /* 0x000fe20000010000 */
[----:B------:R-:W-:-:S04]  /*25f0*/  HFMA2.MMA R111, -RZ, RZ, 0, 1.1920928955078125e-07 ;  /* 0x00000002ff6f7435 */ /* 0x000fc800000001ff */
[----:B------:R-:W-:Y:S02]  /*2600*/  MOV R112, R104 ;  /* 0x0000006800707202 */ /* 0x000fe40000000f00 */
[----:B------:R-:W-:-:S07]  /*2610*/  MOV R102, R110 ;  /* 0x0000006e00667202 */ /* 0x000fce0000000f00 */
[----:B------:R-:W-:Y:S05]  /*2620*/  WARPSYNC.COLLECTIVE R109, `(.L_x_1964) ;  /* 0x000000006d087348 */ /* 0x000fea0003c00000 */
[----:B------:R0:W1:Y:S02]  /*2630*/  SHFL.BFLY P3, R110, R112, R111, R114 ;  /* 0x0c00006f706e7389 */ /* 0x0000640000060072 */
[----:B01----:R-:W-:Y:S01]  /*2640*/  ENDCOLLECTIVE ;  /* 0x000000000000791b */ /* 0x003fe20003800000 */
.L_x_1964:
[----:B------:R-:W-:-:S05]  /*2650*/  FADD.FTZ R102, R101, R102 ;  /* 0x0000006665667221 */ /* 0x000fca0000010000 */
[----:B------:R-:W-:Y:S02]  /*2660*/  MOV R112, R102 ;  /* 0x0000006600707202 */ /* 0x000fe40000000f00 */
[----:B------:R-:W-:-:S07]  /*2670*/  MOV R105, R110 ;  /* 0x0000006e00697202 */ /* 0x000fce0000000f00 */
[----:B------:R-:W-:Y:S05]  /*2680*/  WARPSYNC.COLLECTIVE R109, `(.L_x_1965) ;  /* 0x000000006d087348 */ /* 0x000fea0003c00000 */
[----:B------:R0:W1:Y:S02]  /*2690*/  SHFL.BFLY P3, R110, R112, R111, R114 ;  /* 0x0c00006f706e7389 */ /* 0x0000640000060072 */
[----:B01----:R-:W-:Y:S01]  /*26a0*/  ENDCOLLECTIVE ;  /* 0x000000000000791b */ /* 0x003fe20003800000 */
.L_x_1965:
[----:B------:R-:W-:Y:S01]  /*26b0*/  FADD.FTZ R105, R104, R105 ;  /* 0x0000006968697221 */ /* 0x000fe20000010000 */
[----:B------:R-:W-:-:S04]  /*26c0*/  HFMA2.MMA R111, -RZ, RZ, 0, 2.384185791015625e-07 ;  /* 0x00000004ff6f7435 */ /* 0x000fc800000001ff */
[----:B------:R-:W-:Y:S02]  /*26d0*/  MOV R112, R105 ;  /* 0x0000006900707202 */ /* 0x000fe40000000f00 */
[----:B------:R-:W-:-:S07]  /*26e0*/  MOV R107, R110 ;  /* 0x0000006e006b7202 */ /* 0x000fce0000000f00 */
[----:B------:R-:W-:Y:S05]  /*26f0*/  WARPSYNC.COLLECTIVE R109, `(.L_x_1966) ;  /* 0x000000006d087348 */ /* 0x000fea0003c00000 */
[----:B------:R0:W1:Y:S02]  /*2700*/  SHFL.BFLY P3, R110, R112, R111, R114 ;  /* 0x0c00006f706e7389 */ /* 0x0000640000060072 */
[----:B01----:R-:W-:Y:S01]  /*2710*/  ENDCOLLECTIVE ;  /* 0x000000000000791b */ /* 0x003fe20003800000 */
.L_x_1966:
[----:B------:R-:W-:-:S05]  /*2720*/  FADD.FTZ R107, R102, R107 ;  /* 0x0000006b666b7221 */ /* 0x000fca0000010000 */
[----:B------:R-:W-:Y:S02]  /*2730*/  MOV R112, R107 ;  /* 0x0000006b00707202 */ /* 0x000fe40000000f00 */
[----:B------:R-:W-:-:S07]  /*2740*/  MOV R100, R110 ;  /* 0x0000006e00647202 */ /* 0x000fce0000000f00 */
[----:B------:R-:W-:Y:S05]  /*2750*/  WARPSYNC.COLLECTIVE R109, `(.L_x_1967) ;  /* 0x000000006d087348 */ /* 0x000fea0003c00000 */
[----:B------:R0:W1:Y:S02]  /*2760*/  SHFL.BFLY P3, R110, R112, R111, R114 ;  /* 0x0c00006f706e7389 */ /* 0x0000640000060072 */
[----:B01----:R-:W-:Y:S01]  /*2770*/  ENDCOLLECTIVE ;  /* 0x000000000000791b */ /* 0x003fe20003800000 */
.L_x_1967:
[----:B------:R-:W-:Y:S01]  /*2780*/  FADD.FTZ R108, R105, R100 ;  /* 0x00000064696c7221 */ /* 0x000fe20000010000 */
[----:B------:R-:W-:-:S04]  /*2790*/  HFMA2.MMA R111, -RZ, RZ, 0, 4.76837158203125e-07 ;  /* 0x00000008ff6f7435 */ /* 0x000fc800000001ff */
[----:B------:R-:W-:Y:S02]  /*27a0*/  MOV R112, R108 ;  /* 0x0000006c00707202 */ /* 0x000fe40000000f00 */
[----:B------:R-:W-:-:S07]  /*27b0*/  MOV R106, R110 ;  /* 0x0000006e006a7202 */ /* 0x000fce0000000f00 */
[----:B------:R-:W-:Y:S05]  /*27c0*/  WARPSYNC.COLLECTIVE R109, `(.L_x_1968) ;  /* 0x000000006d087348 */ /* 0x000fea0003c00000 */
[----:B------:R0:W1:Y:S02]  /*27d0*/  SHFL.BFLY P3, R110, R112, R111, R114 ;  /* 0x0c00006f706e7389 */ /* 0x0000640000060072 */
[----:B01----:R-:W-:Y:S01]  /*27e0*/  ENDCOLLECTIVE ;  /* 0x000000000000791b */ /* 0x003fe20003800000 */
.L_x_1968:
[----:B------:R-:W-:-:S05]  /*27f0*/  FADD.FTZ R106, R107, R106 ;  /* 0x0000006a6b6a7221 */ /* 0x000fca0000010000 */
[----:B------:R-:W-:Y:S02]  /*2800*/  MOV R112, R106 ;  /* 0x0000006a00707202 */ /* 0x000fe40000000f00 */
[----:B------:R-:W-:-:S07]  /*2810*/  MOV R101, R110 ;  /* 0x0000006e00657202 */ /* 0x000fce0000000f00 */
[----:B------:R-:W-:Y:S05]  /*2820*/  WARPSYNC.COLLECTIVE R109, `(.L_x_1969) ;  /* 0x000000006d087348 */ /* 0x000fea0003c00000 */
[----:B------:R0:W1:Y:S02]  /*2830*/  SHFL.BFLY P3, R110, R112, R111, R114 ;  /* 0x0c00006f706e7389 */ /* 0x0000640000060072 */
[----:B01----:R-:W-:Y:S01]  /*2840*/  ENDCOLLECTIVE ;  /* 0x000000000000791b */ /* 0x003fe20003800000 */
.L_x_1969:
[----:B------:R-:W-:Y:S01]  /*2850*/  FADD.FTZ R100, R108, R101 ;  /* 0x000000656c647221 */ /* 0x000fe20000010000 */
[----:B------:R-:W-:-:S04]  /*2860*/  HFMA2.MMA R111, -RZ, RZ, 0, 9.5367431640625e-07 ;  /* 0x00000010ff6f7435 */ /* 0x000fc800000001ff */
[----:B------:R-:W-:Y:S02]  /*2870*/  MOV R112, R100 ;  /* 0x0000006400707202 */ /* 0x000fe40000000f00 */
[----:B------:R-:W-:-:S07]  /*2880*/  MOV R103, R110 ;  /* 0x0000006e00677202 */ /* 0x000fce0000000f00 */
[----:B------:R-:W-:Y:S05]  /*2890*/  WARPSYNC.COLLECTIVE R109, `(.L_x_1970) ;  /* 0x000000006d087348 */ /* 0x000fea0003c00000 */
[----:B------:R0:W1:Y:S02]  /*28a0*/  SHFL.BFLY P3, R110, R112, R111, R114 ;  /* 0x0c00006f706e7389 */ /* 0x0000640000060072 */
[----:B01----:R-:W-:Y:S01]  /*28b0*/  ENDCOLLECTIVE ;  /* 0x000000000000791b */ /* 0x003fe20003800000 */
.L_x_1970:
[----:B------:R-:W-:-:S05]  /*28c0*/  FADD.FTZ R101, R106, R103 ;  /* 0x000000676a657221 */ /* 0x000fca0000010000 */
[----:B------:R-:W-:Y:S02]  /*28d0*/  MOV R112, R101 ;  /* 0x0000006500707202 */ /* 0x000fe40000000f00 */
[----:B------:R-:W-:-:S07]  /*28e0*/  MOV R103, R110 ;  /* 0x0000006e00677202 */ /* 0x000fce0000000f00 */
[----:B------:R-:W-:Y:S05]  /*28f0*/  WARPSYNC.COLLECTIVE R109, `(.L_x_1971) ;  /* 0x000000006d087348 */ /* 0x000fea0003c00000 */
[----:B------:R0:W1:Y:S02]  /*2900*/  SHFL.BFLY P3, R110, R112, R111, R114 ;  /* 0x0c00006f706e7389 */ /* 0x0000640000060072 */
[----:B01----:R-:W-:Y:S01]  /*2910*/  ENDCOLLECTIVE ;  /* 0x000000000000791b */ /* 0x003fe20003800000 */
.L_x_1971:
[----:B------:R-:W-:Y:S01]  /*2920*/  MOV R102, R110 ;  /* 0x0000006e00667202 */ /* 0x000fe20000000f00 */
[----:B------:R-:W-:Y:S06]  /*2930*/  BRA `(.L_x_1972) ;  /* 0xffffffe800147947 */ /* 0x000fec000383ffff */
.L_x_1973:
        /* <DEDUP_REMOVED lines=12> */
.L_x_9113:


//--------------------- .text._ZN10layer_norm13ln_bwd_kernelINS_13Kernel_traitsIf13__nv_bfloat16S2_S2_fjLj512ELj1ELj4ELj1ELj16ENS_18Kernel_traits_baseILj512EfS2_S2_S2_fjLj128EEEEELb0ELb0ELb1ELb0EEEvNS_9BwdParamsE --------------------------
	.section	.text._ZN10layer_norm13ln_bwd_kernelINS_13Kernel_traitsIf13__nv_bfloat16S2_S2_fjLj512ELj1ELj4ELj1ELj16ENS_18Kernel_traits_baseILj512EfS2_S2_S2_fjLj128EEEEELb0ELb0ELb1ELb0EEEvNS_9BwdParamsE,"ax",@progbits
	.align	128
        .global         _ZN10layer_norm13ln_bwd_kernelINS_13Kernel_traitsIf13__nv_bfloat16S2_S2_fjLj512ELj1ELj4ELj1ELj16ENS_18Kernel_traits_baseILj512EfS2_S2_S2_fjLj128EEEEELb0ELb0ELb1ELb0EEEvNS_9BwdParamsE
        .type           _ZN10layer_norm13ln_bwd_kernelINS_13Kernel_traitsIf13__nv_bfloat16S2_S2_fjLj512ELj1ELj4ELj1ELj16ENS_18Kernel_traits_baseILj512EfS2_S2_S2_fjLj128EEEEELb0ELb0ELb1ELb0EEEvNS_9BwdParamsE,@function
        .size           _ZN10layer_norm13ln_bwd_kernelINS_13Kernel_traitsIf13__nv_bfloat16S2_S2_fjLj512ELj1ELj4ELj1ELj16ENS_18Kernel_traits_baseILj512EfS2_S2_S2_fjLj128EEEEELb0ELb0ELb1ELb0EEEvNS_9BwdParamsE,(.L_x_9114 - _ZN10layer_norm13ln_bwd_kernelINS_13Kernel_traitsIf13__nv_bfloat16S2_S2_fjLj512ELj1ELj4ELj1ELj16ENS_18Kernel_traits_baseILj512EfS2_S2_S2_fjLj128EEEEELb0ELb0ELb1ELb0EEEvNS_9BwdParamsE)
        .other          _ZN10layer_norm13ln_bwd_kernelINS_13Kernel_traitsIf13__nv_bfloat16S2_S2_fjLj512ELj1ELj4ELj1ELj16ENS_18Kernel_traits_baseILj512EfS2_S2_S2_fjLj128EEEEELb0ELb0ELb1ELb0EEEvNS_9BwdParamsE,@"STO_CUDA_ENTRY STV_DEFAULT"
_ZN10layer_norm13ln_bwd_kernelINS_13Kernel_traitsIf13__nv_bfloat16S2_S2_fjLj512ELj1ELj4ELj1ELj16ENS_18Kernel_traits_baseILj512EfS2_S2_S2_fjLj128EEEEELb0ELb0ELb1ELb0EEEvNS_9BwdParamsE:
.text._ZN10layer_norm13ln_bwd_kernelINS_13Kernel_traitsIf13__nv_bfloat16S2_S2_fjLj512ELj1ELj4ELj1ELj16ENS_18Kernel_traits_baseILj512EfS2_S2_S2_fjLj128EEEEELb0ELb0ELb1ELb0EEEvNS_9BwdParamsE:
        /* <DEDUP_REMOVED lines=49> */
[----:B------:R-:W0:Y:S01]  /*0310*/  LDC.U8 R0, c[0x0][0x2a0] ;  /* 0x0000a800ff007b82 */ /* 0x000e220000000000 */
[----:B------:R-:W-:Y:S01]  /*0320*/  ULDC.64 UR6, c[0x0][0x2c8] ;  /* 0x0000b20000067ab9 */ /* 0x000fe20000000a00 */
[----:B------:R-:W-:Y:S01]  /*0330*/  IMAD.MOV.U32 R53, RZ, RZ, RZ ;  /* 0x000000ffff357224 */ /* 0x000fe200078e00ff */
[----:B------:R-:W-:-:S04]  /*0340*/  ISETP.NE.U32.AND P0, PT, RZ, UR6, PT ;  /* 0x00000006ff007c0c */ /* 0x000fc8000bf05070 */
[----:B------:R-:W-:-:S04]  /*0350*/  ISETP.NE.AND.EX P0, PT, RZ, UR7, PT, P0 ;  /* 0x00000007ff007c0c */ /* 0x000fc8000bf05300 */
[----:B------:R-:W-:-:S13]  /*0360*/  ISETP.LT.U32.OR P0, PT, R3, 0x40, !P0 ;  /* 0x000000400300780c */ /* 0x000fda0004701470 */
.L_x_2037:
[----:B0-----:R-:W1:Y:S08]  /*0370*/  LDC.64 R82, c[0x0][0x288] ;  /* 0x0000a200ff527b82 */ /* 0x001e700000000a00 */
[----:B------:R-:W2:Y:S08]  /*0380*/  LDC.64 R84, c[0x0][0x258] ;  /* 0x00009600ff547b82 */ /* 0x000eb00000000a00 */
[----:B------:R-:W3:Y:S01]  /*0390*/  LDC.64 R6, c[0x0][0x280] ;  /* 0x0000a000ff067b82 */ /* 0x000ee20000000a00 */
[----:B-1----:R-:W-:-:S07]  /*03a0*/  IMAD.WIDE R82, R2, 0x4, R82 ;  /* 0x0000000402527825 */ /* 0x002fce00078e0252 */
[----:B------:R-:W1:Y:S01]  /*03b0*/  LDC.64 R98, c[0x0][0x2c8] ;  /* 0x0000b200ff627b82 */ /* 0x000e620000000a00 */
[----:B------:R1:W4:Y:S01]  /*03c0*/  LDG.E R10, desc[UR4][R82.64] ;  /* 0x00000004520a7981 */ /* 0x000322000c1e1900 */
[----:B--2---:R-:W-:-:S04]  /*03d0*/  IMAD.WIDE R86, R2, 0x4, R84 ;  /* 0x0000000402567825 */ /* 0x004fc800078e0254 */
[C---:B---3--:R-:W-:Y:S02]  /*03e0*/  IMAD.WIDE R84, R2.reuse, 0x4, R6 ;  /* 0x0000000402547825 */ /* 0x048fe400078e0206 */
[----:B-----5:R2:W5:Y:S04]  /*03f0*/  LDG.E R7, desc[UR4][R86.64] ;  /* 0x0000000456077981 */ /* 0x020568000c1e1900 */
[----:B------:R2:W5:Y:S01]  /*0400*/  LDG.E R6, desc[UR4][R84.64] ;  /* 0x0000000454067981 */ /* 0x000562000c1e1900 */
[----:B------:R-:W-:Y:S01]  /*0410*/  MOV R5, UR9 ;  /* 0x0000000900057c02 */ /* 0x000fe20008000f00 */
[----:B------:R-:W-:Y:S04]  /*0420*/  BSSY B1, `(.L_x_1976) ;  /* 0x00000de000017945 */ /* 0x000fe80003800000 */
[----:B------:R-:W-:-:S05]  /*0430*/  IMAD R8, R2, R5, RZ ;  /* 0x0000000502087224 */ /* 0x000fca00078e02ff */
[----:B------:R-:W-:-:S04]  /*0440*/  SHF.R.S32.HI R113, RZ, 0x1f, R8 ;  /* 0x0000001fff717819 */ /* 0x000fc80000011408 */
[----:B------:R-:W-:-:S04]  /*0450*/  LEA.HI R8, R113, R8, RZ, 0x3 ;  /* 0x0000000871087211 */ /* 0x000fc800078f18ff */
        /* <DEDUP_REMOVED lines=11> */
.L_x_1980:
[----:B------:R-:W-:-:S07]  /*0510*/  IADD3 R85, R8, 0x20, RZ ;  /* 0x0000002008557810 */ /* 0x000fce0007ffe0ff */
.L_x_1979:
[----:B------:R-:W-:Y:S05]  /*0520*/  BSYNC B2 ;  /* 0x0000000000027941 */ /* 0x000fea0003800000 */
.L_x_1978:
[----:B------:R-:W-:Y:S01]  /*0530*/  HFMA2.MMA R116, -RZ, RZ, 0, 0 ;  /* 0x00000000ff747435 */ /* 0x000fe200000001ff */
[----:B------:R-:W-:Y:S01]  /*0540*/  IMAD.MOV.U32 R115, RZ, RZ, RZ ;  /* 0x000000ffff737224 */ /* 0x000fe200078e00ff */
[----:B------:R-:W-:Y:S09]  /*0550*/  @P0 BRA `(.L_x_1981) ;  /* 0x0000000c00280947 */ /* 0x000ff20003800000 */
[----:B------:R-:W-:-:S06]  /*0560*/  IMAD.WIDE.U32 R16, R85, 0x10, R98 ;  /* 0x0000001055107825 */ /* 0x000fcc00078e0062 */
[----:B------:R-:W5:Y:S01]  /*0570*/  LDG.E.128 R16, desc[UR4][R16.64] ;  /* 0x0000000410107981 */ /* 0x000f62000c1e1d00 */
[----:B------:R-:W-:Y:S05]  /*0580*/  BRA `(.L_x_1981) ;  /* 0x0000000c001c7947 */ /* 0x000fea0003800000 */
.L_x_1977:
[----:B------:R-:W1:Y:S02]  /*0590*/  LDC.64 R84, c[0x0][0x250] ;  /* 0x00009400ff547b82 */ /* 0x000e640000000a00 */
[----:B-1----:R-:W-:-:S06]  /*05a0*/  IMAD.WIDE R84, R2, 0x4, R84 ;  /* 0x0000000402547825 */ /* 0x002fcc00078e0254 */
[----:B------:R-:W2:Y:S01]  /*05b0*/  LDG.E R84, desc[UR4][R84.64] ;  /* 0x0000000454547981 */ /* 0x000ea2000c1e1900 */
[----:B------:R-:W-:Y:S01]  /*05c0*/  IADD3 R10, R10, -0x1, RZ ;  /* 0xffffffff0a0a7810 */ /* 0x000fe20007ffe0ff */
[----:B------:R-:W-:Y:S01]  /*05d0*/  BSSY B2, `(.L_x_1982) ;  /* 0x0000067000027945 */ /* 0x000fe20003800000 */
[----:B0-----:R-:W-:Y:S01]  /*05e0*/  ISETP.NE.AND P1, PT, R0, RZ, PT ;  /* 0x000000ff0000720c */ /* 0x001fe20003f25270 */
[----:B------:R-:W-:Y:S01]  /*05f0*/  IMAD.MOV.U32 R116, RZ, RZ, RZ ;  /* 0x000000ffff747224 */ /* 0x000fe200078e00ff */
[----:B------:R-:W-:Y:S01]  /*0600*/  MOV R115, RZ ;  /* 0x000000ff00737202 */ /* 0x000fe20000000f00 */
[----:B------:R-:W-:Y:S01]  /*0610*/  IMAD R10, R10, R5, RZ ;  /* 0x000000050a0a7224 */ /* 0x000fe200078e02ff */
[----:B------:R-:W-:-:S04]  /*0620*/  MOV R117, R8 ;  /* 0x0000000800757202 */ /* 0x000fc80000000f00 */
[----:B------:R-:W-:-:S04]  /*0630*/  SHF.R.S32.HI R9, RZ, 0x1f, R10 ;  /* 0x0000001fff097819 */ /* 0x000fc8000001140a */
[----:B------:R-:W-:Y:S02]  /*0640*/  LEA.HI R86, R9, R10, RZ, 0x3 ;  /* 0x0000000a09567211 */ /* 0x000fe400078f18ff */
[----:B------:R-:W-:-:S04]  /*0650*/  LOP3.LUT R9, R4, 0x1f, RZ, 0xc0, !PT ;  /* 0x0000001f04097812 */ /* 0x000fc800078ec0ff */
        /* <DEDUP_REMOVED lines=15> */
[C---:B------:R-:W-:Y:S01]  /*0750*/  IMAD.U32 R95, R14.reuse, 0x10000, RZ ;  /* 0x000100000e5f7824 */ /* 0x040fe200078e00ff */
[----:B------:R-:W-:Y:S02]  /*0760*/  SHF.L.U32 R89, R13, 0x10, RZ ;  /* 0x000000100d597819 */ /* 0x000fe400000006ff */
[----:B------:R-:W-:Y:S02]  /*0770*/  PRMT R94, R15, 0x7632, R94 ;  /* 0x000076320f5e7816 */ /* 0x000fe4000000005e */
[----:B------:R-:W-:Y:S01]  /*0780*/  PRMT R92, R14, 0x7632, R92 ;  /* 0x000076320e5c7816 */ /* 0x000fe2000000005c */
[----:B------:R-:W-:Y:S01]  /*0790*/  FADD.FTZ R14, -R10, R89 ;  /* 0x000000590a0e7221 */ /* 0x000fe20000010100 */
[----:B---3--:R-:W-:-:S02]  /*07a0*/  PRMT R90, R85, 0x7632, R90 ;  /* 0x00007632555a7816 */ /* 0x008fc4000000005a */
[----:B------:R-:W-:Y:S01]  /*07b0*/  SHF.L.U32 R93, R85, 0x10, RZ ;  /* 0x00000010555d7819 */ /* 0x000fe200000006ff */
[----:B------:R-:W-:Y:S01]  /*07c0*/  IMAD.U32 R89, R92, 0x10000, RZ ;  /* 0x000100005c597824 */ /* 0x000fe200078e00ff */
[----:B------:R-:W-:Y:S02]  /*07d0*/  PRMT R13, R84, 0x7632, R13 ;  /* 0x00007632540d7816 */ /* 0x000fe4000000000d */
[----:B------:R-:W-:Y:S01]  /*07e0*/  SHF.L.U32 R85, R88, 0x10, RZ ;  /* 0x0000001058557819 */ /* 0x000fe200000006ff */
[----:B------:R-:W-:Y:S01]  /*07f0*/  FADD.FTZ R88, -R10, R95 ;  /* 0x0000005f0a587221 */ /* 0x000fe20000010100 */
[----:B------:R-:W-:Y:S01]  /*0800*/  SHF.L.U32 R115, R15, 0x10, RZ ;  /* 0x000000100f737819 */ /* 0x000fe200000006ff */
[----:B------:R-:W-:Y:S01]  /*0810*/  IMAD.U32 R15, R86, 0x10000, RZ ;  /* 0x00010000560f7824 */ /* 0x000fe200078e00ff */
[----:B------:R-:W-:Y:S01]  /*0820*/  PRMT R3, R12, 0x7632, R3 ;  /* 0x000076320c037816 */ /* 0x000fe20000000003 */
[----:B------:R-:W-:Y:S01]  /*0830*/  FADD.FTZ R100, -R10, R85 ;  /* 0x000000550a647221 */ /* 0x000fe20000010100 */
[----:B------:R-:W-:Y:S01]  /*0840*/  SHF.L.U32 R11, R12, 0x10, RZ ;  /* 0x000000100c0b7819 */ /* 0x000fe200000006ff */
[----:B------:R-:W-:Y:S01]  /*0850*/  FADD.FTZ R92, -R10, R115 ;  /* 0x000000730a5c7221 */ /* 0x000fe20000010100 */
[----:B------:R-:W-:Y:S01]  /*0860*/  SHF.L.U32 R95, R94, 0x10, RZ ;  /* 0x000000105e5f7819 */ /* 0x000fe200000006ff */
[----:B------:R-:W-:Y:S01]  /*0870*/  FADD.FTZ R32, R32, R15 ;  /* 0x0000000f20207221 */ /* 0x000fe20000010000 */
[----:B------:R-:W-:Y:S01]  /*0880*/  SHF.L.U32 R94, R13, 0x10, RZ ;  /* 0x000000100d5e7819 */ /* 0x000fe200000006ff */
[----:B-----5:R-:W-:Y:S01]  /*0890*/  FMUL.FTZ R13, R7, R88 ;  /* 0x00000058070d7220 */ /* 0x020fe20000410000 */
[----:B0-----:R-:W-:Y:S01]  /*08a0*/  SHF.L.U32 R83, R3, 0x10, RZ ;  /* 0x0000001003537819 */ /* 0x001fe200000006ff */
[----:B------:R-:W-:Y:S01]  /*08b0*/  FADD.FTZ R12, -R10, R11 ;  /* 0x0000000b0a0c7221 */ /* 0x000fe20000010100 */
[----:B------:R-:W-:Y:S01]  /*08c0*/  SHF.L.U32 R91, R84, 0x10, RZ ;  /* 0x00000010545b7819 */ /* 0x000fe200000006ff */
[-C--:B------:R-:W-:Y:S01]  /*08d0*/  FFMA.FTZ R48, R13, R15.reuse, R48 ;  /* 0x0000000f0d307223 */ /* 0x080fe20000010030 */
[----:B------:R-:W-:Y:S01]  /*08e0*/  FMUL.FTZ R88, R64, R15 ;  /* 0x0000000f40587220 */ /* 0x000fe20000410000 */
[C---:B------:R-:W-:Y:S01]  /*08f0*/  FMUL.FTZ R15, R7.reuse, R92 ;  /* 0x0000005c070f7220 */ /* 0x040fe20000410000 */
[----:B------:R-:W-:Y:S01]  /*0900*/  FADD.FTZ R92, -R10, R83 ;  /* 0x000000530a5c7221 */ /* 0x000fe20000010100 */
[C---:B------:R-:W-:Y:S01]  /*0910*/  FMUL.FTZ R3, R7.reuse, R12 ;  /* 0x0000000c07037220 */ /* 0x040fe20000410000 */
[----:B------:R-:W-:Y:S01]  /*0920*/  FMUL.FTZ R12, R68, R91 ;  /* 0x0000005b440c7220 */ /* 0x000fe20000410000 */
[----:B------:R-:W-:Y:S01]  /*0930*/  FADD.FTZ R116, -R10, R89 ;  /* 0x000000590a747221 */ /* 0x000fe20000010100 */
[----:B------:R-:W-:Y:S01]  /*0940*/  FMUL.FTZ R92, R7, R92 ;  /* 0x0000005c075c7220 */ /* 0x000fe20000410000 */
[----:B------:R-:W-:Y:S01]  /*0950*/  FMUL.FTZ R89, R69, R94 ;  /* 0x0000005e45597220 */ /* 0x000fe20000410000 */
[----:B------:R-:W-:Y:S01]  /*0960*/  FADD.FTZ R96, RZ, R12 ;  /* 0x0000000cff607221 */ /* 0x000fe20000010000 */
[----:B------:R-:W-:Y:S01]  /*0970*/  PRMT R82, R86, 0x7632, R82 ;  /* 0x0000763256527816 */ /* 0x000fe20000000052 */
[----:B------:R-:W-:Y:S01]  /*0980*/  FFMA.FTZ R83, R3, R12, RZ ;  /* 0x0000000c03537223 */ /* 0x000fe200000100ff */
        /* <DEDUP_REMOVED lines=13> */
[----:B------:R-:W-:Y:S01]  /*0a60*/  FADD.FTZ R86, R85, R14 ;  /* 0x0000000e55567221 */ /* 0x000fe20000010000 */
[----:B------:R-:W-:Y:S01]  /*0a70*/  FFMA.FTZ R83, R11, R14, R96 ;  /* 0x0000000e0b537223 */ /* 0x000fe20000010060 */
[----:B------:R-:W-:-:S02]  /*0a80*/  IMAD.U32 R82, R82, 0x10000, RZ ;  /* 0x0001000052527824 */ /* 0x000fc400078e00ff */
[----:B------:R-:W-:Y:S01]  /*0a90*/  FMUL.FTZ R96, R7, R116 ;  /* 0x0000007407607220 */ /* 0x000fe20000410000 */
[----:B------:R-:W-:Y:S01]  /*0aa0*/  FADD.FTZ R85, R86, R91 ;  /* 0x0000005b56557221 */ /* 0x000fe20000010000 */
[----:B------:R-:W-:Y:S01]  /*0ab0*/  FFMA.FTZ R86, R94, R91, R83 ;  /* 0x0000005b5e567223 */ /* 0x000fe20000010053 */
[----:B------:R-:W-:Y:S01]  /*0ac0*/  FADD.FTZ R38, R38, R93 ;  /* 0x0000005d26267221 */ /* 0x000fe20000010000 */
[----:B------:R-:W-:Y:S01]  /*0ad0*/  FFMA.FTZ R54, R11, R93, R54 ;  /* 0x0000005d0b367223 */ /* 0x000fe20000010036 */
        /* <DEDUP_REMOVED lines=22> */
.L_x_1983:
[----:B------:R-:W-:Y:S05]  /*0c40*/  BSYNC B2 ;  /* 0x0000000000027941 */ /* 0x000fea0003800000 */
.L_x_1982:
        /* <DEDUP_REMOVED lines=13> */
[----:B------:R-:W-:Y:S02]  /*0d20*/  SHF.L.U32 R105, R82, 0x10, RZ ;  /* 0x0000001052697819 */ /* 0x000fe400000006ff */
[----:B------:R-:W-:Y:S01]  /*0d30*/  PRMT R97, R80, 0x7632, R97 ;  /* 0x0000763250617816 */ /* 0x000fe20000000061 */
[----:B------:R-:W-:Y:S01]  /*0d40*/  FADD.FTZ R80, -R10, R101 ;  /* 0x000000650a507221 */ /* 0x000fe20000010100 */
[----:B------:R-:W-:Y:S02]  /*0d50*/  PRMT R102, R81, 0x7632, R102 ;  /* 0x0000763251667816 */ /* 0x000fe40000000066 */
[----:B------:R-:W-:Y:S01]  /*0d60*/  PRMT R82, R83, 0x7632, R82 ;  /* 0x0000763253527816 */ /* 0x000fe20000000052 */
[----:B------:R-:W-:Y:S01]  /*0d70*/  IMAD.U32 R97, R97, 0x10000, RZ ;  /* 0x0001000061617824 */ /* 0x000fe200078e00ff */
[----:B------:R-:W-:-:S02]  /*0d80*/  SHF.L.U32 R103, R81, 0x10, RZ ;  /* 0x0000001051677819 */ /* 0x000fc400000006ff */
[----:B------:R-:W-:Y:S01]  /*0d90*/  SHF.L.U32 R107, R83, 0x10, RZ ;  /* 0x00000010536b7819 */ /* 0x000fe200000006ff */
[----:B------:R-:W-:Y:S01]  /*0da0*/  FADD.FTZ R106, -R10, R97 ;  /* 0x000000610a6a7221 */ /* 0x000fe20000010100 */
[----:B------:R-:W-:Y:S01]  /*0db0*/  SHF.L.U32 R81, R102, 0x10, RZ ;  /* 0x0000001066517819 */ /* 0x000fe200000006ff */
[----:B0-----:R-:W-:Y:S01]  /*0dc0*/  FADD.FTZ R98, -R10, R103 ;  /* 0x000000670a627221 */ /* 0x001fe20000010100 */
[----:B------:R-:W-:Y:S01]  /*0dd0*/  SHF.L.U32 R83, R104, 0x10, RZ ;  /* 0x0000001068537819 */ /* 0x000fe200000006ff */
[----:B------:R-:W-:Y:S01]  /*0de0*/  FADD.FTZ R102, -R10, R105 ;  /* 0x000000690a667221 */ /* 0x000fe20000010100 */
[----:B------:R-:W-:Y:S01]  /*0df0*/  SHF.L.U32 R99, R82, 0x10, RZ ;  /* 0x0000001052637819 */ /* 0x000fe200000006ff */
[C---:B------:R-:W-:Y:S01]  /*0e00*/  FADD.FTZ R82, -R10.reuse, R107 ;  /* 0x0000006b0a527221 */ /* 0x040fe20000010100 */
[C---:B------:R-:W-:Y:S01]  /*0e10*/  FADD.FTZ R108, -R10.reuse, R81 ;  /* 0x000000510a6c7221 */ /* 0x040fe20000010100 */
[----:B------:R-:W-:Y:S01]  /*0e20*/  FADD.FTZ R110, -R10, R83 ;  /* 0x000000530a6e7221 */ /* 0x000fe20000010100 */
[----:B---3--:R-:W-:-:S02]  /*0e30*/  IMAD.U32 R83, R84, 0x10000, RZ ;  /* 0x0001000054537824 */ /* 0x008fc400078e00ff */
[----:B------:R-:W-:Y:S01]  /*0e40*/  FADD.FTZ R114, -R10, R99 ;  /* 0x000000630a727221 */ /* 0x000fe20000010100 */
[----:B------:R-:W-:Y:S01]  /*0e50*/  PRMT R10, R84, 0x7632, R10 ;  /* 0x00007632540a7816 */ /* 0x000fe2000000000a */
[C---:B-----5:R-:W-:Y:S01]  /*0e60*/  FMUL.FTZ R81, R7.reuse, R80 ;  /* 0x0000005007517220 */ /* 0x060fe20000410000 */
[C---:B------:R-:W-:Y:S01]  /*0e70*/  PRMT R103, R86.reuse, 0x7632, R103 ;  /* 0x0000763256677816 */ /* 0x040fe20000000067 */
[----:B------:R-:W-:Y:S01]  /*0e80*/  FMUL.FTZ R101, R7, R102 ;  /* 0x0000006607657220 */ /* 0x000fe20000410000 */
[----:B------:R-:W-:Y:S01]  /*0e90*/  SHF.L.U32 R105, R86, 0x10, RZ ;  /* 0x0000001056697819 */ /* 0x000fe200000006ff */
[----:B------:R-:W-:Y:S02]  /*0ea0*/  IMAD.U32 R84, R10, 0x10000, RZ ;  /* 0x000100000a547824 */ /* 0x000fe400078e00ff */
[----:B------:R-:W-:Y:S01]  /*0eb0*/  FMUL.FTZ R80, R60, R83 ;  /* 0x000000533c507220 */ /* 0x000fe20000410000 */
[----:B------:R-:W-:Y:S01]  /*0ec0*/  PRMT R99, R85, 0x7632, R99 ;  /* 0x0000763255637816 */ /* 0x000fe20000000063 */
[----:B------:R-:W-:Y:S01]  /*0ed0*/  FMUL.FTZ R97, R7, R98 ;  /* 0x0000006207617220 */ /* 0x000fe20000410000 */
[----:B------:R-:W-:Y:S01]  /*0ee0*/  SHF.L.U32 R85, R85, 0x10, RZ ;  /* 0x0000001055557819 */ /* 0x000fe200000006ff */
[----:B------:R-:W-:Y:S01]  /*0ef0*/  FADD.FTZ R24, R24, R105 ;  /* 0x0000006918187221 */ /* 0x000fe20000010000 */
[----:B------:R-:W-:Y:S01]  /*0f00*/  SHF.L.U32 R98, R103, 0x10, RZ ;  /* 0x0000001067627819 */ /* 0x000fe200000006ff */
[-C--:B------:R-:W-:Y:S01]  /*0f10*/  FFMA.FTZ R40, R101, R105.reuse, R40 ;  /* 0x0000006965287223 */ /* 0x080fe20000010028 */
[----:B------:R-:W-:Y:S01]  /*0f20*/  FMUL.FTZ R104, R56, R105 ;  /* 0x0000006938687220 */ /* 0x000fe20000410000 */
[----:B------:R-:W-:Y:S01]  /*0f30*/  FMUL.FTZ R103, R7, R82 ;  /* 0x0000005207677220 */ /* 0x000fe20000410000 */
[----:B------:R-:W-:Y:S01]  /*0f40*/  FADD.FTZ R28, R28, R83 ;  /* 0x000000531c1c7221 */ /* 0x000fe20000010000 */
[----:B------:R-:W-:Y:S01]  /*0f50*/  FFMA.FTZ R44, R81, R83, R44 ;  /* 0x00000053512c7223 */ /* 0x000fe2000001002c */
[----:B------:R-:W-:Y:S01]  /*0f60*/  FADD.FTZ R82, R115, R80 ;  /* 0x0000005073527221 */ /* 0x000fe20000010000 */
[----:B------:R-:W-:Y:S01]  /*0f70*/  FMUL.FTZ R105, R61, R84 ;  /* 0x000000543d697220 */ /* 0x000fe20000410000 */
[----:B------:R-:W-:Y:S01]  /*0f80*/  FMUL.FTZ R106, R7, R106 ;  /* 0x0000006a076a7220 */ /* 0x000fe20000410000 */
[----:B------:R-:W-:Y:S01]  /*0f90*/  FFMA.FTZ R83, R81, R80, R116 ;  /* 0x0000005051537223 */ /* 0x000fe20000010074 */
[----:B------:R-:W-:Y:S01]  /*0fa0*/  FADD.FTZ R30, R30, R85 ;  /* 0x000000551e1e7221 */ /* 0x000fe20000010000 */
[-C--:B------:R-:W-:Y:S01]  /*0fb0*/  FFMA.FTZ R46, R97, R85.reuse, R46 ;  /* 0x00000055612e7223 */ /* 0x080fe2000001002e */
[----:B------:R-:W-:Y:S01]  /*0fc0*/  FMUL.FTZ R102, R62, R85 ;  /* 0x000000553e667220 */ /* 0x000fe20000410000 */
[----:B------:R-:W-:Y:S01]  /*0fd0*/  PRMT R107, R87, 0x7632, R107 ;  /* 0x00007632576b7816 */ /* 0x000fe2000000006b */
[----:B------:R-:W-:Y:S01]  /*0fe0*/  FADD.FTZ R85, R82, R105 ;  /* 0x0000006952557221 */ /* 0x000fe20000010000 */
[----:B------:R-:W-:Y:S01]  /*0ff0*/  SHF.L.U32 R86, R99, 0x10, RZ ;  /* 0x0000001063567819 */ /* 0x000fe200000006ff */
[C---:B------:R-:W-:Y:S01]  /*1000*/  FFMA.FTZ R82, R106.reuse, R105, R83 ;  /* 0x000000696a527223 */ /* 0x040fe20000010053 */
[----:B------:R-:W-:Y:S01]  /*1010*/  SHF.L.U32 R10, R107, 0x10, RZ ;  /* 0x000000106b0a7819 */ /* 0x000fe200000006ff */
[----:B------:R-:W-:Y:S01]  /*1020*/  FADD.FTZ R29, R29, R84 ;  /* 0x000000541d1d7221 */ /* 0x000fe20000010000 */
[----:B------:R-:W-:Y:S01]  /*1030*/  FFMA.FTZ R45, R106, R84, R45 ;  /* 0x000000546a2d7223 */ /* 0x000fe2000001002d */
        /* <DEDUP_REMOVED lines=18> */
[----:B------:R-:W-:Y:S01]  /*1160*/  FADD.FTZ R84, R85, R112 ;  /* 0x0000007055547221 */ /* 0x000fe20000010000 */
[----:B------:R-:W-:Y:S01]  /*1170*/  FFMA.FTZ R82, R103, R112, R82 ;  /* 0x0000007067527223 */ /* 0x000fe20000010052 */
        /* <DEDUP_REMOVED lines=8> */
.L_x_1981:
[----:B------:R-:W-:Y:S05]  /*1200*/  BSYNC B1 ;  /* 0x0000000000017941 */ /* 0x000fea0003800000 */
.L_x_1976:
[----:B------:R-:W-:-:S03]  /*1210*/  UMOV UR6, 0xffffffff ;  /* 0xffffffff00067882 */ /* 0x000fc60000000000 */
[----:B------:R-:W-:Y:S05]  /*1220*/  BRA.DIV UR6, `(.L_x_1984) ;  /* 0x0000002206147947 */ /* 0x000fea000b800000 */
[----:B------:R-:W2:Y:S04]  /*1230*/  SHFL.BFLY PT, R10, R115, 0x1, 0x1f ;  /* 0x0c201f00730a7f89 */ /* 0x000ea800000e0000 */
[----:B-1----:R-:W1:Y:S01]  /*1240*/  SHFL.BFLY PT, R83, R116, 0x1, 0x1f ;  /* 0x0c201f0074537f89 */ /* 0x002e6200000e0000 */
[----:B--2---:R-:W-:Y:S01]  /*1250*/  FADD.FTZ R10, R10, R115 ;  /* 0x000000730a0a7221 */ /* 0x004fe20000010000 */
[----:B-1----:R-:W-:-:S04]  /*1260*/  FADD.FTZ R83, R83, R116 ;  /* 0x0000007453537221 */ /* 0x002fc80000010000 */
        /* <DEDUP_REMOVED lines=14> */
.L_x_2049:
[----:B-----5:R-:W-:Y:S01]  /*1350*/  ISETP.GE.AND P5, PT, R6, 0x1, PT ;  /* 0x000000010600780c */ /* 0x020fe20003fa6270 */
[----:B--2---:R-:W-:Y:S01]  /*1360*/  FADD.FTZ R10, R99, R10 ;  /* 0x0000000a630a7221 */ /* 0x004fe20000010000 */
[----:B------:R-:W-:Y:S01]  /*1370*/  HFMA2.MMA R87, -RZ, RZ, 0, 0 ;  /* 0x00000000ff577435 */ /* 0x000fe200000001ff */
[----:B0-----:R-:W-:Y:S01]  /*1380*/  ISETP.NE.AND P1, PT, R0, RZ, PT ;  /* 0x000000ff0000720c */ /* 0x001fe20003f25270 */
[----:B------:R-:W-:Y:S01]  /*1390*/  BSSY B1, `(.L_x_1985) ;  /* 0x00000b4000017945 */ /* 0x000fe20003800000 */
[----:B------:R-:W-:-:S05]  /*13a0*/  FMUL.FTZ R10, R10, UR8 ;  /* 0x000000080a0a7c20 */ /* 0x000fca0008410000 */
[----:B-1----:R-:W-:-:S03]  /*13b0*/  FSEL R99, R10, RZ, !P1 ;  /* 0x000000ff0a637208 */ /* 0x002fc60004800000 */
[----:B------:R-:W-:Y:S01]  /*13c0*/  @P5 VIADD R6, R6, 0xffffffff ;  /* 0xffffffff06065836 */ /* 0x000fe20000000000 */
[----:B------:R-:W-:-:S03]  /*13d0*/  @P5 LOP3.LUT R9, R4, 0x1f, RZ, 0xc0, !PT ;  /* 0x0000001f04095812 */ /* 0x000fc600078ec0ff */
[----:B------:R-:W-:Y:S02]  /*13e0*/  @P5 IMAD R82, R6, R5, RZ ;  /* 0x0000000506525224 */ /* 0x000fe400078e02ff */
[----:B---3--:R-:W-:-:S03]  /*13f0*/  FADD.FTZ R6, R86, R83 ;  /* 0x0000005356067221 */ /* 0x008fc60000010000 */
[----:B------:R-:W-:Y:S01]  /*1400*/  @P5 SHF.R.S32.HI R85, RZ, 0x1f, R82 ;  /* 0x0000001fff555819 */ /* 0x000fe20000011452 */
[----:B------:R-:W-:-:S03]  /*1410*/  FMUL.FTZ R6, R6, UR8 ;  /* 0x0000000806067c20 */ /* 0x000fc60008410000 */
        /* <DEDUP_REMOVED lines=10> */
[----:B------:R-:W-:Y:S01]  /*14c0*/  SHF.L.U32 R10, R20, 0x10, RZ ;  /* 0x00000010140a7819 */ /* 0x000fe200000006ff */
[----:B------:R-:W-:Y:S06]  /*14d0*/  BRA `(.L_x_1989) ;  /* 0x0000000000207947 */ /* 0x000fec0003800000 */
.L_x_1988:
[----:B------:R-:W-:Y:S01]  /*14e0*/  UISETP.NE.U32.AND UP0, UPT, UR12, URZ, UPT ;  /* 0x0000003f0c00728c */ /* 0x000fe2000bf05070 */
[----:B------:R-:W-:-:S03]  /*14f0*/  FFMA.FTZ R83, R3, R6, R99 ;  /* 0x0000000603537223 */ /* 0x000fc60000010063 */
[----:B------:R-:W-:Y:S01]  /*1500*/  UISETP.NE.AND.EX UP0, UPT, UR13, URZ, UPT, UP0 ;  /* 0x0000003f0d00728c */ /* 0x000fe2000bf05300 */
[----:B------:R-:W-:-:S04]  /*1510*/  FADD.FTZ R10, R12, -R83 ;  /* 0x800000530c0a7221 */ /* 0x000fc80000010000 */
[----:B------:R-:W-:Y:S01]  /*1520*/  FMUL.FTZ R10, R7, R10 ;  /* 0x0000000a070a7220 */ /* 0x000fe20000410000 */
[----:B------:R-:W-:-:S13]  /*1530*/  PLOP3.LUT P6, PT, PT, PT, UP0, 0x80, 0x0 ;  /* 0x000000000000781c */ /* 0x000fda0003fcf008 */
[----:B------:R-:W-:-:S04]  /*1540*/  @P6 IMAD.U32 R83, R20, 0x10000, RZ ;  /* 0x0001000014536824 */ /* 0x000fc800078e00ff */
[----:B------:R-:W-:-:S07]  /*1550*/  @P6 FADD.FTZ R10, R10, R83 ;  /* 0x000000530a0a6221 */ /* 0x000fce0000010000 */
.L_x_1989:
[----:B------:R-:W-:Y:S05]  /*1560*/  BSYNC B2 ;  /* 0x0000000000027941 */ /* 0x000fea0003800000 */
.L_x_1987:
        /* <DEDUP_REMOVED lines=15> */
.L_x_1991:
[----:B------:R-:W-:Y:S01]  /*1660*/  FFMA.FTZ R10, R92, R6, R99 ;  /* 0x000000065c0a7223 */ /* 0x000fe20000010063 */
[----:B------:R-:W-:-:S03]  /*1670*/  @P6 PRMT R82, R20, 0x7632, R82 ;  /* 0x0000763214526816 */ /* 0x000fc60000000052 */
[----:B------:R-:W-:Y:S01]  /*1680*/  FADD.FTZ R10, R89, -R10 ;  /* 0x8000000a590a7221 */ /* 0x000fe20000010000 */
[----:B------:R-:W-:-:S03]  /*1690*/  @P6 SHF.L.U32 R83, R82, 0x10, RZ ;  /* 0x0000001052536819 */ /* 0x000fc600000006ff */
[----:B------:R-:W-:-:S04]  /*16a0*/  FMUL.FTZ R10, R7, R10 ;  /* 0x0000000a070a7220 */ /* 0x000fc80000410000 */
[----:B------:R-:W-:-:S07]  /*16b0*/  @P6 FADD.FTZ R10, R10, R83 ;  /* 0x000000530a0a6221 */ /* 0x000fce0000010000 */
.L_x_1992:
[----:B------:R-:W-:Y:S05]  /*16c0*/  BSYNC B2 ;  /* 0x0000000000027941 */ /* 0x000fea0003800000 */
.L_x_1990:
        /* <DEDUP_REMOVED lines=12> */
.L_x_1994:
[----:B------:R-:W-:-:S04]  /*1790*/  FFMA.FTZ R83, R11, R6, R99 ;  /* 0x000000060b537223 */ /* 0x000fc80000010063 */
[----:B------:R-:W-:Y:S01]  /*17a0*/  FADD.FTZ R10, R14, -R83 ;  /* 0x800000530e0a7221 */ /* 0x000fe20000010000 */
[----:B------:R-:W-:-:S03]  /*17b0*/  @P6 SHF.L.U32 R83, R21, 0x10, RZ ;  /* 0x0000001015536819 */ /* 0x000fc600000006ff */
[----:B------:R-:W-:-:S04]  /*17c0*/  FMUL.FTZ R10, R7, R10 ;  /* 0x0000000a070a7220 */ /* 0x000fc80000410000 */
[----:B------:R-:W-:-:S07]  /*17d0*/  @P6 FADD.FTZ R10, R10, R83 ;  /* 0x000000530a0a6221 */ /* 0x000fce0000010000 */
.L_x_1995:
[----:B------:R-:W-:Y:S05]  /*17e0*/  BSYNC B2 ;  /* 0x0000000000027941 */ /* 0x000fea0003800000 */
.L_x_1993:
        /* <DEDUP_REMOVED lines=10> */
[----:B------:R-:W-:-:S05]  /*1890*/  PRMT R10, R21, 0x7632, R10 ;  /* 0x00007632150a7816 */ /* 0x000fca000000000a */
[----:B------:R-:W-:Y:S01]  /*18a0*/  IMAD.U32 R10, R10, 0x10000, RZ ;  /* 0x000100000a0a7824 */ /* 0x000fe200078e00ff */
[----:B------:R-:W-:Y:S06]  /*18b0*/  BRA `(.L_x_1998) ;  /* 0x0000000000187947 */ /* 0x000fec0003800000 */
.L_x_1997:
[----:B------:R-:W-:Y:S01]  /*18c0*/  FFMA.FTZ R10, R94, R6, R99 ;  /* 0x000000065e0a7223 */ /* 0x000fe20000010063 */
[----:B------:R-:W-:-:S03]  /*18d0*/  @P6 PRMT R82, R21, 0x7632, R82 ;  /* 0x0000763215526816 */ /* 0x000fc60000000052 */
[----:B------:R-:W-:Y:S01]  /*18e0*/  FADD.FTZ R10, R91, -R10 ;  /* 0x8000000a5b0a7221 */ /* 0x000fe20000010000 */
[----:B------:R-:W-:-:S03]  /*18f0*/  @P6 SHF.L.U32 R83, R82, 0x10, RZ ;  /* 0x0000001052536819 */ /* 0x000fc600000006ff */
[----:B------:R-:W-:-:S04]  /*1900*/  FMUL.FTZ R10, R7, R10 ;  /* 0x0000000a070a7220 */ /* 0x000fc80000410000 */
[----:B------:R-:W-:-:S07]  /*1910*/  @P6 FADD.FTZ R10, R10, R83 ;  /* 0x000000530a0a6221 */ /* 0x000fce0000010000 */
.L_x_1998:
[----:B------:R-:W-:Y:S05]  /*1920*/  BSYNC B2 ;  /* 0x0000000000027941 */ /* 0x000fea0003800000 */
.L_x_1996:
        /* <DEDUP_REMOVED lines=12> */
.L_x_2000:
[----:B------:R-:W-:-:S04]  /*19f0*/  FFMA.FTZ R83, R13, R6, R99 ;  /* 0x000000060d537223 */ /* 0x000fc80000010063 */
[----:B------:R-:W-:Y:S01]  /*1a00*/  FADD.FTZ R10, R88, -R83 ;  /* 0x80000053580a7221 */ /* 0x000fe20000010000 */
[----:B------:R-:W-:-:S03]  /*1a10*/  @P6 IMAD.U32 R83, R22, 0x10000, RZ ;  /* 0x0001000016536824 */ /* 0x000fc600078e00ff */
[----:B------:R-:W-:-:S04]  /*1a20*/  FMUL.FTZ R10, R7, R10 ;  /* 0x0000000a070a7220 */ /* 0x000fc80000410000 */
[----:B------:R-:W-:-:S07]  /*1a30*/  @P6 FADD.FTZ R10, R10, R83 ;  /* 0x000000530a0a6221 */ /* 0x000fce0000010000 */
.L_x_2001:
[----:B------:R-:W-:Y:S05]  /*1a40*/  BSYNC B2 ;  /* 0x0000000000027941 */ /* 0x000fea0003800000 */
.L_x_1999:
        /* <DEDUP_REMOVED lines=13> */
.L_x_2003:
[----:B------:R-:W-:Y:S01]  /*1b20*/  FFMA.FTZ R10, R96, R6, R99 ;  /* 0x00000006600a7223 */ /* 0x000fe20000010063 */
[----:B------:R-:W-:-:S03]  /*1b30*/  @P6 PRMT R82, R22, 0x7632, R82 ;  /* 0x0000763216526816 */ /* 0x000fc60000000052 */
[----:B------:R-:W-:Y:S01]  /*1b40*/  FADD.FTZ R10, R93, -R10 ;  /* 0x8000000a5d0a7221 */ /* 0x000fe20000010000 */
[----:B------:R-:W-:-:S03]  /*1b50*/  @P6 SHF.L.U32 R83, R82, 0x10, RZ ;  /* 0x0000001052536819 */ /* 0x000fc600000006ff */
[----:B------:R-:W-:-:S04]  /*1b60*/  FMUL.FTZ R10, R7, R10 ;  /* 0x0000000a070a7220 */ /* 0x000fc80000410000 */
[----:B------:R-:W-:-:S07]  /*1b70*/  @P6 FADD.FTZ R10, R10, R83 ;  /* 0x000000530a0a6221 */ /* 0x000fce0000010000 */
.L_x_2004:
[----:B------:R-:W-:Y:S05]  /*1b80*/  BSYNC B2 ;  /* 0x0000000000027941 */ /* 0x000fea0003800000 */
.L_x_2002:
        /* <DEDUP_REMOVED lines=12> */
.L_x_2006:
[----:B------:R-:W-:-:S04]  /*1c50*/  FFMA.FTZ R83, R15, R6, R99 ;  /* 0x000000060f537223 */ /* 0x000fc80000010063 */
[----:B------:R-:W-:Y:S01]  /*1c60*/  FADD.FTZ R10, R90, -R83 ;  /* 0x800000535a0a7221 */ /* 0x000fe20000010000 */
[----:B------:R-:W-:-:S03]  /*1c70*/  @P6 SHF.L.U32 R83, R23, 0x10, RZ ;  /* 0x0000001017536819 */ /* 0x000fc600000006ff */
[----:B------:R-:W-:-:S04]  /*1c80*/  FMUL.FTZ R10, R7, R10 ;  /* 0x0000000a070a7220 */ /* 0x000fc80000410000 */
[----:B------:R-:W-:-:S07]  /*1c90*/  @P6 FADD.FTZ R10, R10, R83 ;  /* 0x000000530a0a6221 */ /* 0x000fce0000010000 */
.L_x_2007:
[----:B------:R-:W-:Y:S05]  /*1ca0*/  BSYNC B2 ;  /* 0x0000000000027941 */ /* 0x000fea0003800000 */
.L_x_2005:
        /* <DEDUP_REMOVED lines=13> */
.L_x_2009:
[----:B------:R-:W-:Y:S01]  /*1d80*/  FFMA.FTZ R10, R100, R6, R99 ;  /* 0x00000006640a7223 */ /* 0x000fe20000010063 */
[----:B------:R-:W-:-:S03]  /*1d90*/  @P6 PRMT R82, R23, 0x7632, R82 ;  /* 0x0000763217526816 */ /* 0x000fc60000000052 */
[----:B------:R-:W-:Y:S01]  /*1da0*/  FADD.FTZ R10, R95, -R10 ;  /* 0x8000000a5f0a7221 */ /* 0x000fe20000010000 */
[----:B------:R-:W-:-:S03]  /*1db0*/  @P6 SHF.L.U32 R83, R82, 0x10, RZ ;  /* 0x0000001052536819 */ /* 0x000fc600000006ff */
[----:B------:R-:W-:-:S04]  /*1dc0*/  FMUL.FTZ R10, R7, R10 ;  /* 0x0000000a070a7220 */ /* 0x000fc80000410000 */
[----:B------:R-:W-:-:S07]  /*1dd0*/  @P6 FADD.FTZ R10, R10, R83 ;  /* 0x000000530a0a6221 */ /* 0x000fce0000010000 */
.L_x_2010:
[----:B------:R-:W-:Y:S05]  /*1de0*/  BSYNC B2 ;  /* 0x0000000000027941 */ /* 0x000fea0003800000 */
.L_x_2008:
[----:B------:R-:W0:Y:S08]  /*1df0*/  @P5 LDC R113, c[0x0][0x29c] ;  /* 0x0000a700ff715b82 */ /* 0x000e300000000800 */
[----:B------:R-:W1:Y:S08]  /*1e00*/  @P1 LDC.64 R84, c[0x0][0x308] ;  /* 0x0000c200ff541b82 */ /* 0x000e700000000a00 */
[----:B------:R-:W2:Y:S01]  /*1e10*/  @P5 LDC.64 R82, c[0x0][0x2f8] ;  /* 0x0000be00ff525b82 */ /* 0x000ea20000000a00 */
[----:B0-----:R-:W-:Y:S01]  /*1e20*/  @P5 FMUL.FTZ R86, R10, R113 ;  /* 0x000000710a565220 */ /* 0x001fe20000410000 */
[----:B------:R-:W-:-:S04]  /*1e30*/  @P1 F2FP.BF16.F32.PACK_AB R10, RZ, R10 ;  /* 0x0000000aff0a123e */ /* 0x000fc800000010ff */
[----:B------:R-:W-:Y:S02]  /*1e40*/  @P5 F2FP.BF16.F32.PACK_AB R86, RZ, R86 ;  /* 0x00000056ff56523e */ /* 0x000fe400000010ff */
[----:B------:R-:W-:Y:S01]  /*1e50*/  @P1 PRMT R75, R75, 0x5410, R10 ;  /* 0x000054104b4b1816 */ /* 0x000fe2000000000a */
[C---:B-1----:R-:W-:Y:S01]  /*1e60*/  @P1 IMAD.WIDE.U32 R84, R8.reuse, 0x10, R84 ;  /* 0x0000001008541825 */ /* 0x042fe200078e0054 */
[----:B------:R-:W-:Y:S02]  /*1e70*/  @P5 PRMT R79, R79, 0x5410, R86 ;  /* 0x000054104f4f5816 */ /* 0x000fe40000000056 */
[----:B------:R-:W-:Y:S02]  /*1e80*/  IADD3 R8, R8, 0x20, RZ ;  /* 0x0000002008087810 */ /* 0x000fe40007ffe0ff */
[----:B------:R0:W-:Y:S01]  /*1e90*/  @P1 STG.E.128 desc[UR4][R84.64], R72 ;  /* 0x0000004854001986 */ /* 0x0001e2000c101d04 */
[C---:B--2---:R-:W-:Y:S01]  /*1ea0*/  @P5 IMAD.WIDE.U32 R82, R87.reuse, 0x10, R82 ;  /* 0x0000001057525825 */ /* 0x044fe200078e0052 */
[----:B------:R-:W-:-:S04]  /*1eb0*/  IADD3 R87, R87, 0x20, RZ ;  /* 0x0000002057577810 */ /* 0x000fc80007ffe0ff */
[----:B------:R0:W-:Y:S03]  /*1ec0*/  @P5 STG.E.128 desc[UR4][R82.64], R76 ;  /* 0x0000004c52005986 */ /* 0x0001e6000c101d04 */
.L_x_1986:
[----:B------:R-:W-:Y:S05]  /*1ed0*/  BSYNC B1 ;  /* 0x0000000000017941 */ /* 0x000fea0003800000 */
.L_x_1985:
[----:B------:R-:W-:Y:S04]  /*1ee0*/  BSSY B1, `(.L_x_2011) ;  /* 0x00000a8000017945 */ /* 0x000fe80003800000 */
[----:B------:R-:W-:Y:S05]  /*1ef0*/  @!P3 BRA `(.L_x_2012) ;  /* 0x000000080098b947 */ /* 0x000fea0003800000 */
        /* <DEDUP_REMOVED lines=9> */
.L_x_2014:
        /* <DEDUP_REMOVED lines=8> */
.L_x_2015:
[----:B------:R-:W-:Y:S05]  /*2010*/  BSYNC B2 ;  /* 0x0000000000027941 */ /* 0x000fea0003800000 */
.L_x_2013:
[----:B0-----:R-:W0:Y:S01]  /*2020*/  @P5 LDC R83, c[0x0][0x29c] ;  /* 0x0000a700ff535b82 */ /* 0x001e220000000800 */
        /* <DEDUP_REMOVED lines=14> */
.L_x_2017:
[----:B------:R-:W-:Y:S01]  /*2110*/  FFMA.FTZ R10, R106, R6, R99 ;  /* 0x000000066a0a7223 */ /* 0x000fe20000010063 */
[----:B------:R-:W-:-:S03]  /*2120*/  @P6 PRMT R82, R16, 0x7632, R82 ;  /* 0x0000763210526816 */ /* 0x000fc60000000052 */
[----:B------:R-:W-:Y:S01]  /*2130*/  FADD.FTZ R10, R105, -R10 ;  /* 0x8000000a690a7221 */ /* 0x000fe20000010000 */
[----:B------:R-:W-:-:S03]  /*2140*/  @P6 SHF.L.U32 R83, R82, 0x10, RZ ;  /* 0x0000001052536819 */ /* 0x000fc600000006ff */
[----:B------:R-:W-:-:S04]  /*2150*/  FMUL.FTZ R10, R7, R10 ;  /* 0x0000000a070a7220 */ /* 0x000fc80000410000 */
[----:B------:R-:W-:-:S07]  /*2160*/  @P6 FADD.FTZ R10, R10, R83 ;  /* 0x000000530a0a6221 */ /* 0x000fce0000010000 */
.L_x_2018:
[----:B------:R-:W-:Y:S05]  /*2170*/  BSYNC B2 ;  /* 0x0000000000027941 */ /* 0x000fea0003800000 */
.L_x_2016:
        /* <DEDUP_REMOVED lines=12> */
.L_x_2020:
[----:B------:R-:W-:-:S04]  /*2240*/  FFMA.FTZ R83, R97, R6, R99 ;  /* 0x0000000661537223 */ /* 0x000fc80000010063 */
[----:B------:R-:W-:Y:S01]  /*2250*/  FADD.FTZ R10, R102, -R83 ;  /* 0x80000053660a7221 */ /* 0x000fe20000010000 */
[----:B------:R-:W-:-:S03]  /*2260*/  @P6 IMAD.U32 R83, R17, 0x10000, RZ ;  /* 0x0001000011536824 */ /* 0x000fc600078e00ff */
[----:B------:R-:W-:-:S04]  /*2270*/  FMUL.FTZ R10, R7, R10 ;  /* 0x0000000a070a7220 */ /* 0x000fc80000410000 */
[----:B------:R-:W-:-:S07]  /*2280*/  @P6 FADD.FTZ R10, R10, R83 ;  /* 0x000000530a0a6221 */ /* 0x000fce0000010000 */
.L_x_2021:
[----:B------:R-:W-:Y:S05]  /*2290*/  BSYNC B2 ;  /* 0x0000000000027941 */ /* 0x000fea0003800000 */
.L_x_2019:
        /* <DEDUP_REMOVED lines=13> */
.L_x_2023:
[----:B------:R-:W-:Y:S01]  /*2370*/  FFMA.FTZ R10, R108, R6, R99 ;  /* 0x000000066c0a7223 */ /* 0x000fe20000010063 */
[----:B------:R-:W-:-:S03]  /*2380*/  @P6 PRMT R82, R17, 0x7632, R82 ;  /* 0x0000763211526816 */ /* 0x000fc60000000052 */
[----:B------:R-:W-:Y:S01]  /*2390*/  FADD.FTZ R10, R107, -R10 ;  /* 0x8000000a6b0a7221 */ /* 0x000fe20000010000 */
[----:B------:R-:W-:-:S03]  /*23a0*/  @P6 SHF.L.U32 R83, R82, 0x10, RZ ;  /* 0x0000001052536819 */ /* 0x000fc600000006ff */
[----:B------:R-:W-:-:S04]  /*23b0*/  FMUL.FTZ R10, R7, R10 ;  /* 0x0000000a070a7220 */ /* 0x000fc80000410000 */
[----:B------:R-:W-:-:S07]  /*23c0*/  @P6 FADD.FTZ R10, R10, R83 ;  /* 0x000000530a0a6221 */ /* 0x000fce0000010000 */
.L_x_2024:
[----:B------:R-:W-:Y:S05]  /*23d0*/  BSYNC B2 ;  /* 0x0000000000027941 */ /* 0x000fea0003800000 */
.L_x_2022:
        /* <DEDUP_REMOVED lines=12> */
.L_x_2026:
[----:B------:R-:W-:-:S04]  /*24a0*/  FFMA.FTZ R83, R101, R6, R99 ;  /* 0x0000000665537223 */ /* 0x000fc80000010063 */
[----:B------:R-:W-:Y:S01]  /*24b0*/  FADD.FTZ R10, R104, -R83 ;  /* 0x80000053680a7221 */ /* 0x000fe20000010000 */
[----:B------:R-:W-:-:S03]  /*24c0*/  @P6 SHF.L.U32 R83, R18, 0x10, RZ ;  /* 0x0000001012536819 */ /* 0x000fc600000006ff */
[----:B------:R-:W-:-:S04]  /*24d0*/  FMUL.FTZ R10, R7, R10 ;  /* 0x0000000a070a7220 */ /* 0x000fc80000410000 */
[----:B------:R-:W-:-:S07]  /*24e0*/  @P6 FADD.FTZ R10, R10, R83 ;  /* 0x000000530a0a6221 */ /* 0x000fce0000010000 */
.L_x_2027:
[----:B------:R-:W-:Y:S05]  /*24f0*/  BSYNC B2 ;  /* 0x0000000000027941 */ /* 0x000fea0003800000 */
.L_x_2025:
        /* <DEDUP_REMOVED lines=13> */
.L_x_2029:
[----:B------:R-:W-:Y:S01]  /*25d0*/  FFMA.FTZ R10, R110, R6, R99 ;  /* 0x000000066e0a7223 */ /* 0x000fe20000010063 */
[----:B------:R-:W-:-:S03]  /*25e0*/  @P6 PRMT R82, R18, 0x7632, R82 ;  /* 0x0000763212526816 */ /* 0x000fc60000000052 */
[----:B------:R-:W-:Y:S01]  /*25f0*/  FADD.FTZ R10, R109, -R10 ;  /* 0x8000000a6d0a7221 */ /* 0x000fe20000010000 */
[----:B------:R-:W-:-:S03]  /*2600*/  @P6 SHF.L.U32 R83, R82, 0x10, RZ ;  /* 0x0000001052536819 */ /* 0x000fc600000006ff */
[----:B------:R-:W-:-:S04]  /*2610*/  FMUL.FTZ R10, R7, R10 ;  /* 0x0000000a070a7220 */ /* 0x000fc80000410000 */
[----:B------:R-:W-:-:S07]  /*2620*/  @P6 FADD.FTZ R10, R10, R83 ;  /* 0x000000530a0a6221 */ /* 0x000fce0000010000 */
.L_x_2030:
[----:B------:R-:W-:Y:S05]  /*2630*/  BSYNC B2 ;  /* 0x0000000000027941 */ /* 0x000fea0003800000 */
.L_x_2028:
        /* <DEDUP_REMOVED lines=12> */
.L_x_2032:
[----:B------:R-:W-:-:S04]  /*2700*/  FFMA.FTZ R83, R103, R6, R99 ;  /* 0x0000000667537223 */ /* 0x000fc80000010063 */
[----:B------:R-:W-:Y:S01]  /*2710*/  FADD.FTZ R10, R112, -R83 ;  /* 0x80000053700a7221 */ /* 0x000fe20000010000 */
[----:B------:R-:W-:-:S03]  /*2720*/  @P6 SHF.L.U32 R83, R19, 0x10, RZ ;  /* 0x0000001013536819 */ /* 0x000fc600000006ff */
[----:B------:R-:W-:-:S04]  /*2730*/  FMUL.FTZ R10, R7, R10 ;  /* 0x0000000a070a7220 */ /* 0x000fc80000410000 */
[----:B------:R-:W-:-:S07]  /*2740*/  @P6 FADD.FTZ R10, R10, R83 ;  /* 0x000000530a0a6221 */ /* 0x000fce0000010000 */
.L_x_2033:
[----:B------:R-:W-:Y:S05]  /*2750*/  BSYNC B2 ;  /* 0x0000000000027941 */ /* 0x000fea0003800000 */
.L_x_2031:
        /* <DEDUP_REMOVED lines=13> */
.L_x_2035:
[----:B------:R-:W-:Y:S01]  /*2830*/  FFMA.FTZ R6, R114, R6, R99 ;  /* 0x0000000672067223 */ /* 0x000fe20000010063 */
[----:B------:R-:W-:-:S03]  /*2840*/  @P6 PRMT R10, R19, 0x7632, R10 ;  /* 0x00007632130a6816 */ /* 0x000fc6000000000a */
[----:B------:R-:W-:Y:S01]  /*2850*/  FADD.FTZ R6, R111, -R6 ;  /* 0x800000066f067221 */ /* 0x000fe20000010000 */
[----:B------:R-:W-:-:S03]  /*2860*/  @P6 SHF.L.U32 R83, R10, 0x10, RZ ;  /* 0x000000100a536819 */ /* 0x000fc600000006ff */
[----:B------:R-:W-:-:S04]  /*2870*/  FMUL.FTZ R10, R7, R6 ;  /* 0x00000006070a7220 */ /* 0x000fc80000410000 */
[----:B------:R-:W-:-:S07]  /*2880*/  @P6 FADD.FTZ R10, R10, R83 ;  /* 0x000000530a0a6221 */ /* 0x000fce0000010000 */
.L_x_2036:
[----:B------:R-:W-:Y:S05]  /*2890*/  BSYNC B2 ;  /* 0x0000000000027941 */ /* 0x000fea0003800000 */
.L_x_2034:
[----:B------:R-:W0:Y:S08]  /*28a0*/  @P5 LDC R85, c[0x0][0x29c] ;  /* 0x0000a700ff555b82 */ /* 0x000e300000000800 */
        /* <DEDUP_REMOVED lines=10> */
[----:B------:R1:W-:Y:S02]  /*2950*/  @P5 STG.E.128 desc[UR4][R6.64], R76 ;  /* 0x0000004c06005986 */ /* 0x0003e4000c101d04 */
.L_x_2012:
[----:B------:R-:W-:Y:S05]  /*2960*/  BSYNC B1 ;  /* 0x0000000000017941 */ /* 0x000fea0003800000 */
.L_x_2011:
[----:B-1----:R-:W1:Y:S02]  /*2970*/  LDC.64 R6, c[0x0][0x210] ;  /* 0x00008400ff067b82 */ /* 0x002e640000000a00 */
[----:B-1----:R-:W-:-:S04]  /*2980*/  LEA R2, R6, R2, 0x2 ;  /* 0x0000000206027211 */ /* 0x002fc800078e10ff */
[----:B------:R-:W-:-:S13]  /*2990*/  ISETP.GE.AND P1, PT, R2, R7, PT ;  /* 0x000000070200720c */ /* 0x000fda0003f26270 */
[----:B------:R-:W-:Y:S05]  /*29a0*/  @!P1 BRA `(.L_x_2037) ;  /* 0xffffffd800709947 */ /* 0x000fea000383ffff */
.L_x_1975:
[----:B------:R-:W-:Y:S05]  /*29b0*/  BSYNC B0 ;  /* 0x0000000000007941 */ /* 0x000fea0003800000 */
.L_x_1974:
[----:B------:R-:W1:Y:S01]  /*29c0*/  S2R R3, SR_CgaCtaId ;  /* 0x0000000000037919 */ /* 0x000e620000008800 */
[----:B------:R-:W-:Y:S01]  /*29d0*/  SHF.R.U32.HI R2, RZ, 0x5, R4 ;  /* 0x00000005ff027819 */ /* 0x000fe20000011604 */
[----:B------:R-:W-:Y:S05]  /*29e0*/  WARPSYNC.ALL ;  /* 0x0000000000007948 */ /* 0x000fea0003800000 */
[----:B------:R-:W-:Y:S01]  /*29f0*/  MOV R0, 0x400 ;  /* 0x0000040000007802 */ /* 0x000fe20000000f00 */
[----:B------:R-:W2:Y:S01]  /*2a00*/  S2R R20, SR_CTAID.X ;  /* 0x0000000000147919 */ /* 0x000ea20000002500 */
        /* <DEDUP_REMOVED lines=8> */
[----:B-1----:R-:W-:Y:S02]  /*2a90*/  LEA R3, R3, R0, 0x18 ;  /* 0x0000000003037211 */ /* 0x002fe400078ec0ff */
[----:B------:R-:W-:-:S05]  /*2aa0*/  LOP3.LUT R0, R7, 0xffffffc0, R6, 0xe2, !PT ;  /* 0xffffffc007007812 */ /* 0x000fca00078ee206 */
[----:B------:R-:W-:Y:S01]  /*2ab0*/  IMAD R0, R0, 0x20, R3 ;  /* 0x0000002000007824 */ /* 0x000fe200078e0203 */
[----:B------:R-:W-:-:S04]  /*2ac0*/  LEA R3, R4, R3, 0x2 ;  /* 0x0000000304037211 */ /* 0x000fc800078e10ff */
[----:B------:R-:W-:Y:S04]  /*2ad0*/  STS.128 [R0], R36 ;  /* 0x0000002400007388 */ /* 0x000fe80000000c00 */
[----:B------:R2:W-:Y:S04]  /*2ae0*/  STS.128 [R0+0x10], R32 ;  /* 0x0000102000007388 */ /* 0x0005e80000000c00 */
[----:B------:R-:W-:Y:S04]  /*2af0*/  STS.128 [R0+0x400], R28 ;  /* 0x0004001c00007388 */ /* 0x000fe80000000c00 */
[----:B------:R-:W-:Y:S01]  /*2b00*/  STS.128 [R0+0x410], R24 ;  /* 0x0004101800007388 */ /* 0x000fe20000000c00 */
[----:B------:R-:W-:Y:S01]  /*2b10*/  BAR.SYNC.DEFER_BLOCKING 0x0 ;  /* 0x0000000000007b1d */ /* 0x000fe20000010000 */
[----:B--2---:R-:W-:-:S05]  /*2b20*/  IMAD R33, R20, R5, RZ ;  /* 0x0000000514217224 */ /* 0x004fca00078e02ff */
[----:B------:R-:W-:Y:S01]  /*2b30*/  IADD3 R20, P4, R33, R4, RZ ;  /* 0x0000000421147210 */ /* 0x000fe20007f9e0ff */
        /* <DEDUP_REMOVED lines=16> */
[----:B---3--:R-:W-:-:S03]  /*2c40*/  FADD.FTZ R6, RZ, R6 ;  /* 0x00000006ff067221 */ /* 0x008fc60000010000 */
        /* <DEDUP_REMOVED lines=13> */
[----:B-1----:R-:W-:Y:S01]  /*2d20*/  FADD.FTZ R8, R8, R19 ;  /* 0x0000001308087221 */ /* 0x002fe20000010000 */
[----:B------:R-:W-:Y:S01]  /*2d30*/  STS.128 [R0], R52 ;  /* 0x0000003400007388 */ /* 0x000fe20000000c00 */
[----:B--2---:R-:W-:Y:S01]  /*2d40*/  FADD.FTZ R21, R2, R21 ;  /* 0x0000001502157221 */ /* 0x004fe20000010000 */
[----:B------:R-:W-:-:S02]  /*2d50*/  SHF.L.U64.HI R2, R20, 0x2, R9 ;  /* 0x0000000214027819 */ /* 0x000fc40000010209 */
[----:B------:R-:W-:Y:S01]  /*2d60*/  STS.128 [R0+0x10], R48 ;  /* 0x0000103000007388 */ /* 0x000fe20000000c00 */
[----:B------:R-:W-:Y:S01]  /*2d70*/  IADD3 R20, P4, R12, UR6, RZ ;  /* 0x000000060c147c10 */ /* 0x000fe2000ff9e0ff */
[----:B---3--:R-:W-:Y:S02]  /*2d80*/  FADD.FTZ R23, R6, R23 ;  /* 0x0000001706177221 */ /* 0x008fe40000010000 */
[----:B------:R-:W-:Y:S01]  /*2d90*/  STS.128 [R0+0x400], R44 ;  /* 0x0004002c00007388 */ /* 0x000fe20000000c00 */
[----:B------:R-:W-:Y:S01]  /*2da0*/  IADD3.X R35, R2, UR7, RZ, P4, !PT ;  /* 0x0000000702237c10 */ /* 0x000fe2000a7fe4ff */
[----:B------:R-:W-:Y:S01]  /*2db0*/  ULDC.64 UR6, c[0x0][0x2d0] ;  /* 0x0000b40000067ab9 */ /* 0x000fe20000000a00 */
[----:B----4-:R-:W-:Y:S01]  /*2dc0*/  FADD.FTZ R9, R7, R14 ;  /* 0x0000000e07097221 */ /* 0x010fe20000010000 */
[----:B------:R-:W-:Y:S01]  /*2dd0*/  STS.128 [R0+0x410], R40 ;  /* 0x0004102800007388 */ /* 0x000fe20000000c00 */
[----:B------:R-:W-:Y:S01]  /*2de0*/  BAR.SYNC.DEFER_BLOCKING 0x0 ;  /* 0x0000000000007b1d */ /* 0x000fe20000010000 */
[----:B------:R-:W-:Y:S01]  /*2df0*/  IADD3 R12, P4, R12, UR6, RZ ;  /* 0x000000060c0c7c10 */ /* 0x000fe2000ff9e0ff */
[----:B0-----:R-:W-:-:S04]  /*2e00*/  FADD.FTZ R25, R8, R25 ;  /* 0x0000001908197221 */ /* 0x001fc80000010000 */
        /* <DEDUP_REMOVED lines=16> */
[----:B------:R-:W-:Y:S02]  /*2f10*/  IADD3.X R29, R2, UR7, RZ, P4, !PT ;  /* 0x00000007021d7c10 */ /* 0x000fe4000a7fe4ff */
[----:B------:R-:W2:Y:S01]  /*2f20*/  LDS R13, [R3+0xe00] ;  /* 0x000e0000030d7984 */ /* 0x000ea20000000800 */
[----:B---3--:R-:W-:Y:S01]  /*2f30*/  FADD.FTZ R5, RZ, R5 ;  /* 0x00000005ff057221 */ /* 0x008fe20000010000 */
[----:B------:R-:W-:Y:S02]  /*2f40*/  @P3 MOV R2, R20 ;  /* 0x0000001400023202 */ /* 0x000fe40000000f00 */
[----:B------:R-:W3:Y:S01]  /*2f50*/  LDS R17, [R3+0x1600] ;  /* 0x0016000003117984 */ /* 0x000ee20000000800 */
[----:B----4-:R-:W-:Y:S01]  /*2f60*/  FADD.FTZ R31, R16, R31 ;  /* 0x0000001f101f7221 */ /* 0x010fe20000010000 */
[----:B------:R-:W-:-:S02]  /*2f70*/  @P3 IADD3 R20, P4, R20, 0x200, RZ ;  /* 0x0000020014143810 */ /* 0x000fc40007f9e0ff */
[----:B------:R4:W3:Y:S01]  /*2f80*/  LDS R27, [R3+0x1e00] ;  /* 0x001e0000031b7984 */ /* 0x0008e20000000800 */
[----:B------:R-:W-:-:S04]  /*2f90*/  FADD.FTZ R5, R5, R18 ;  /* 0x0000001205057221 */ /* 0x000fc80000010000 */
[----:B------:R-:W-:Y:S01]  /*2fa0*/  FADD.FTZ R4, R5, R4 ;  /* 0x0000000405047221 */ /* 0x000fe20000010000 */
[----:B----4-:R-:W-:Y:S01]  /*2fb0*/  @P3 IMAD.MOV.U32 R3, RZ, RZ, R35 ;  /* 0x000000ffff033224 */ /* 0x010fe200078e0023 */
[----:B------:R-:W-:Y:S01]  /*2fc0*/  @P3 IADD3.X R35, RZ, R35, RZ, P4, !PT ;  /* 0x00000023ff233210 */ /* 0x000fe200027fe4ff */
[----:B------:R-:W-:Y:S01]  /*2fd0*/  FADD.FTZ R0, RZ, R0 ;  /* 0x00000000ff007221 */ /* 0x000fe20000010000 */
[----:B------:R-:W-:Y:S02]  /*2fe0*/  FADD.FTZ R33, R4, R33 ;  /* 0x0000002104217221 */ /* 0x000fe40000010000 */
[----:B------:R4:W-:Y:S01]  /*2ff0*/  @P3 STG.E desc[UR4][R2.64], R31 ;  /* 0x0000001f02003986 */ /* 0x0009e2000c101904 */
[----:B------:R-:W-:-:S04]  /*3000*/  FADD.FTZ R0, R0, R11 ;  /* 0x0000000b00007221 */ /* 0x000fc80000010000 */
[----:B------:R-:W-:Y:S01]  /*3010*/  FADD.FTZ R0, R0, R15 ;  /* 0x0000000f00007221 */ /* 0x000fe20000010000 */
[----:B0-----:R-:W-:Y:S01]  /*3020*/  FADD.FTZ R10, RZ, R10 ;  /* 0x0000000aff0a7221 */ /* 0x001fe20000010000 */
[----:B----4-:R-:W-:Y:S02]  /*3030*/  @P3 MOV R2, R12 ;  /* 0x0000000c00023202 */ /* 0x010fe40000000f00 */
[----:B------:R-:W-:Y:S01]  /*3040*/  @P3 MOV R3, R29 ;  /* 0x0000001d00033202 */ /* 0x000fe20000000f00 */
[----:B-1----:R-:W-:Y:S01]  /*3050*/  FADD.FTZ R19, R0, R19 ;  /* 0x0000001300137221 */ /* 0x002fe20000010000 */
[----:B------:R-:W-:-:S03]  /*3060*/  @P3 IADD3 R12, P5, R12, 0x200, RZ ;  /* 0x000002000c0c3810 */ /* 0x000fc60007fbe0ff */
[----:B------:R0:W-:Y:S01]  /*3070*/  @P3 STG.E desc[UR4][R2.64], R21 ;  /* 0x0000001502003986 */ /* 0x0001e2000c101904 */
[----:B------:R-:W-:Y:S01]  /*3080*/  @P2 MOV R4, R12 ;  /* 0x0000000c00042202 */ /* 0x000fe20000000f00 */
[----:B--2---:R-:W-:Y:S01]  /*3090*/  FADD.FTZ R10, R10, R13 ;  /* 0x0000000d0a0a7221 */ /* 0x004fe20000010000 */
[----:B------:R-:W-:Y:S02]  /*30a0*/  @P3 IADD3.X R29, RZ, R29, RZ, P5, !PT ;  /* 0x0000001dff1d3210 */ /* 0x000fe40002ffe4ff */
        /* <DEDUP_REMOVED lines=8> */
[----:B------:R-:W-:Y:S01]  /*3130*/  FADD.FTZ R27, R10, R27 ;  /* 0x0000001b0a1b7221 */ /* 0x000fe20000010000 */
[----:B------:R-:W-:-:S02]  /*3140*/  @P2 IADD3 R20, P3, R20, 0x200, RZ ;  /* 0x0000020014142810 */ /* 0x000fc40007f7e0ff */
[----:B------:R-:W-:Y:S01]  /*3150*/  @P1 MOV R7, R29 ;  /* 0x0000001d00071202 */ /* 0x000fe20000000f00 */
[----:B------:R0:W-:Y:S01]  /*3160*/  @P2 STG.E desc[UR4][R2.64], R33 ;  /* 0x0000002102002986 */ /* 0x0001e2000c101904 */
[----:B------:R-:W-:Y:S02]  /*3170*/  @P2 IADD3.X R35, RZ, R35, RZ, P3, !PT ;  /* 0x00000023ff232210 */ /* 0x000fe40001ffe4ff */
[----:B------:R-:W-:Y:S01]  /*3180*/  @P1 IADD3.X R29, RZ, R29, RZ, P4, !PT ;  /* 0x0000001dff1d1210 */ /* 0x000fe200027fe4ff */
[----:B------:R1:W-:Y:S01]  /*3190*/  @P2 STG.E desc[UR4][R4.64], R23 ;  /* 0x0000001704002986 */ /* 0x0003e2000c101904 */
[----:B0-----:R-:W-:Y:S02]  /*31a0*/  @P1 MOV R2, R20 ;  /* 0x0000001400021202 */ /* 0x001fe40000000f00 */
[----:B------:R-:W-:Y:S02]  /*31b0*/  @P1 IADD3 R20, P3, R20, 0x200, RZ ;  /* 0x0000020014141810 */ /* 0x000fe40007f7e0ff */
[----:B------:R-:W-:Y:S01]  /*31c0*/  @P1 MOV R3, R35 ;  /* 0x0000002300031202 */ /* 0x000fe20000000f00 */
[----:B-1----:R-:W-:Y:S01]  /*31d0*/  IMAD.MOV.U32 R5, RZ, RZ, R29 ;  /* 0x000000ffff057224 */ /* 0x002fe200078e001d */
[----:B------:R-:W-:Y:S01]  /*31e0*/  MOV R4, R12 ;  /* 0x0000000c00047202 */ /* 0x000fe20000000f00 */
[----:B------:R-:W-:-:S02]  /*31f0*/  @P1 IMAD.X R35, RZ, RZ, R35, P3 ;  /* 0x000000ffff231224 */ /* 0x000fc400018e0623 */
[----:B------:R0:W-:Y:S04]  /*3200*/  @P1 STG.E desc[UR4][R2.64], R19 ;  /* 0x0000001302001986 */ /* 0x0001e8000c101904 */
[----:B------:R1:W-:Y:S01]  /*3210*/  @P1 STG.E desc[UR4][R6.64], R9 ;  /* 0x0000000906001986 */ /* 0x0003e2000c101904 */
[----:B0-----:R-:W-:Y:S02]  /*3220*/  MOV R2, R20 ;  /* 0x0000001400027202 */ /* 0x001fe40000000f00 */
[----:B------:R-:W-:Y:S01]  /*3230*/  MOV R3, R35 ;  /* 0x0000002300037202 */ /* 0x000fe20000000f00 */
[----:B------:R-:W-:Y:S06]  /*3240*/  @!P0 EXIT ;  /* 0x000000000000894d */ /* 0x000fec0003800000 */
[----:B------:R-:W-:Y:S04]  /*3250*/  STG.E desc[UR4][R2.64], R27 ;  /* 0x0000001b02007986 */ /* 0x000fe8000c101904 */
[----:B------:R-:W-:Y:S01]  /*3260*/  STG.E desc[UR4][R4.64], R25 ;  /* 0x0000001904007986 */ /* 0x000fe2000c101904 */
[----:B------:R-:W-:Y:S05]  /*3270*/  EXIT ;  /* 0x000000000000794d */ /* 0x000fea0003800000 */
.L_x_1984:
[----:B------:R-:W-:Y:S01]  /*3280*/  HFMA2.MMA R117, -RZ, RZ, 0, 5.9604644775390625e-08 ;  /* 0x00000001ff757435 */ /* 0x000fe200000001ff */
[----:B------:R-:W-:Y:S01]  /*3290*/  BSSY B1, `(.L_x_2038) ;  /* 0x0000006000017945 */ /* 0x000fe20003800000 */
[----:B------:R-:W-:Y:S02]  /*32a0*/  MOV R118, 0x1f ;  /* 0x0000001f00767802 */ /* 0x000fe40000000f00 */
[----:B------:R-:W-:-:S07]  /*32b0*/  MOV R98, 0xffffffff ;  /* 0xffffffff00627802 */ /* 0x000fce0000000f00 */
[----:B01---5:R-:W-:Y:S05]  /*32c0*/  WARPSYNC.COLLECTIVE R98, `(.L_x_2039) ;  /* 0x0000000062087348 */ /* 0x023fea0003c00000 */
[----:B------:R2:W3:Y:S02]  /*32d0*/  SHFL.BFLY P1, R113, R115, R117, R118 ;  /* 0x0c00007573717389 */ /* 0x0004e40000020076 */
[----:B0123-5:R-:W-:Y:S01]  /*32e0*/  ENDCOLLECTIVE ;  /* 0x000000000000791b */ /* 0x02ffe20003800000 */
.L_x_2039:
[----:B------:R-:W-:Y:S05]  /*32f0*/  BSYNC B1 ;  /* 0x0000000000017941 */ /* 0x000fea0003800000 */
.L_x_2038:
[----:B------:R-:W-:Y:S01]  /*3300*/  MOV R10, R113 ;  /* 0x00000071000a7202 */ /* 0x000fe20000000f00 */
[----:B------:R-:W-:Y:S01]  /*3310*/  HFMA2.MMA R117, -RZ, RZ, 0, 5.9604644775390625e-08 ;  /* 0x00000001ff757435 */ /* 0x000fe200000001ff */
[----:B------:R-:W-:Y:S02]  /*3320*/  MOV R118, 0x1f ;  /* 0x0000001f00767802 */ /* 0x000fe40000000f00 */
[----:B------:R-:W-:Y:S01]  /*3330*/  MOV R98, 0xffffffff ;  /* 0xffffffff00627802 */ /* 0x000fe20000000f00 */
[----:B------:R-:W-:Y:S01]  /*3340*/  FADD.FTZ R10, R10, R115 ;  /* 0x000000730a0a7221 */ /* 0x000fe20000010000 */
[----:B------:R-:W-:-:S07]  /*3350*/  IMAD.MOV.U32 R115, RZ, RZ, R116 ;  /* 0x000000ffff737224 */ /* 0x000fce00078e0074 */
[----:B------:R-:W-:Y:S05]  /*3360*/  WARPSYNC.COLLECTIVE R98, `(.L_x_2040) ;  /* 0x0000000062087348 */ /* 0x000fea0003c00000 */
[----:B------:R0:W1:Y:S02]  /*3370*/  SHFL.BFLY P1, R113, R115, R117, R118 ;  /* 0x0c00007573717389 */ /* 0x0000640000020076 */
[----:B01----:R-:W-:Y:S01]  /*3380*/  ENDCOLLECTIVE ;  /* 0x000000000000791b */ /* 0x003fe20003800000 */
.L_x_2040:
[----:B------:R-:W-:Y:S01]  /*3390*/  HFMA2.MMA R117, -RZ, RZ, 0, 1.1920928955078125e-07 ;  /* 0x00000002ff757435 */ /* 0x000fe200000001ff */
[----:B------:R-:W-:Y:S01]  /*33a0*/  IMAD.MOV.U32 R115, RZ, RZ, R10 ;  /* 0x000000ffff737224 */ /* 0x000fe200078e000a */
[----:B------:R-:W-:-:S09]  /*33b0*/  MOV R83, R113 ;  /* 0x0000007100537202 */ /* 0x000fd20000000f00 */
[----:B------:R-:W-:Y:S05]  /*33c0*/  WARPSYNC.COLLECTIVE R98, `(.L_x_2041) ;  /* 0x0000000062087348 */ /* 0x000fea0003c00000 */
[----:B------:R0:W1:Y:S02]  /*33d0*/  SHFL.BFLY P1, R113, R115, R117, R118 ;  /* 0x0c00007573717389 */ /* 0x0000640000020076 */
[----:B01----:R-:W-:Y:S01]  /*33e0*/  ENDCOLLECTIVE ;  /* 0x000000000000791b */ /* 0x003fe20003800000 */
.L_x_2041:
[----:B------:R-:W-:-:S05]  /*33f0*/  FADD.FTZ R83, R83, R116 ;  /* 0x0000007453537221 */ /* 0x000fca0000010000 */
[----:B------:R-:W-:Y:S02]  /*3400*/  MOV R115, R83 ;  /* 0x0000005300737202 */ /* 0x000fe40000000f00 */
[----:B------:R-:W-:-:S07]  /*3410*/  MOV R85, R113 ;  /* 0x0000007100557202 */ /* 0x000fce0000000f00 */
[----:B------:R-:W-:Y:S05]  /*3420*/  WARPSYNC.COLLECTIVE R98, `(.L_x_2042) ;  /* 0x0000000062087348 */ /* 0x000fea0003c00000 */
[----:B------:R0:W1:Y:S02]  /*3430*/  SHFL.BFLY P1, R113, R115, R117, R118 ;  /* 0x0c00007573717389 */ /* 0x0000640000020076 */
[----:B01----:R-:W-:Y:S01]  /*3440*/  ENDCOLLECTIVE ;  /* 0x000000000000791b */ /* 0x003fe20003800000 */
.L_x_2042:
[----:B------:R-:W-:Y:S01]  /*3450*/  FADD.FTZ R85, R10, R85 ;  /* 0x000000550a557221 */ /* 0x000fe20000010000 */
[----:B------:R-:W-:-:S03]  /*3460*/  HFMA2.MMA R117, -RZ, RZ, 0, 2.384185791015625e-07 ;  /* 0x00000004ff757435 */ /* 0x000fc600000001ff */
[----:B------:R-:W-:Y:S01]  /*3470*/  IMAD.MOV.U32 R115, RZ, RZ, R85 ;  /* 0x000000ffff737224 */ /* 0x000fe200078e0055 */
[----:B------:R-:W-:-:S07]  /*3480*/  MOV R82, R113 ;  /* 0x0000007100527202 */ /* 0x000fce0000000f00 */
[----:B------:R-:W-:Y:S05]  /*3490*/  WARPSYNC.COLLECTIVE R98, `(.L_x_2043) ;  /* 0x0000000062087348 */ /* 0x000fea0003c00000 */
[----:B------:R0:W1:Y:S02]  /*34a0*/  SHFL.BFLY P1, R113, R115, R117, R118 ;  /* 0x0c00007573717389 */ /* 0x0000640000020076 */
[----:B01----:R-:W-:Y:S01]  /*34b0*/  ENDCOLLECTIVE ;  /* 0x000000000000791b */ /* 0x003fe20003800000 */
.L_x_2043:
[----:B------:R-:W-:-:S05]  /*34c0*/  FADD.FTZ R82, R83, R82 ;  /* 0x0000005253527221 */ /* 0x000fca0000010000 */
[----:B------:R-:W-:Y:S02]  /*34d0*/  MOV R115, R82 ;  /* 0x0000005200737202 */ /* 0x000fe40000000f00 */
[----:B------:R-:W-:-:S07]  /*34e0*/  MOV R84, R113 ;  /* 0x0000007100547202 */ /* 0x000fce0000000f00 */
[----:B------:R-:W-:Y:S05]  /*34f0*/  WARPSYNC.COLLECTIVE R98, `(.L_x_2044) ;  /* 0x0000000062087348 */ /* 0x000fea0003c00000 */
[----:B------:R0:W1:Y:S02]  /*3500*/  SHFL.BFLY P1, R113, R115, R117, R118 ;  /* 0x0c00007573717389 */ /* 0x0000640000020076 */
[----:B01----:R-:W-:Y:S01]  /*3510*/  ENDCOLLECTIVE ;  /* 0x000000000000791b */ /* 0x003fe20003800000 */
.L_x_2044:
[----:B------:R-:W-:Y:S01]  /*3520*/  FADD.FTZ R84, R85, R84 ;  /* 0x0000005455547221 */ /* 0x000fe20000010000 */
[----:B------:R-:W-:-:S03]  /*3530*/  HFMA2.MMA R117, -RZ, RZ, 0, 4.76837158203125e-07 ;  /* 0x00000008ff757435 */ /* 0x000fc600000001ff */
[----:B------:R-:W-:Y:S01]  /*3540*/  IMAD.MOV.U32 R115, RZ, RZ, R84 ;  /* 0x000000ffff737224 */ /* 0x000fe200078e0054 */
[----:B------:R-:W-:-:S07]  /*3550*/  MOV R87, R113 ;  /* 0x0000007100577202 */ /* 0x000fce0000000f00 */
[----:B------:R-:W-:Y:S05]  /*3560*/  WARPSYNC.COLLECTIVE R98, `(.L_x_2045) ;  /* 0x0000000062087348 */ /* 0x000fea0003c00000 */
[----:B------:R0:W1:Y:S02]  /*3570*/  SHFL.BFLY P1, R113, R115, R117, R118 ;  /* 0x0c00007573717389 */ /* 0x0000640000020076 */
[----:B01----:R-:W-:Y:S01]  /*3580*/  ENDCOLLECTIVE ;  /* 0x000000000000791b */ /* 0x003fe20003800000 */
.L_x_2045:
[----:B------:R-:W-:-:S05]  /*3590*/  FADD.FTZ R87, R82, R87 ;  /* 0x0000005752577221 */ /* 0x000fca0000010000 */
[----:B------:R-:W-:Y:S02]  /*35a0*/  MOV R115, R87 ;  /* 0x0000005700737202 */ /* 0x000fe40000000f00 */
[----:B------:R-:W-:-:S07]  /*35b0*/  MOV R99, R113 ;  /* 0x0000007100637202 */ /* 0x000fce0000000f00 */
[----:B------:R-:W-:Y:S05]  /*35c0*/  WARPSYNC.COLLECTIVE R98, `(.L_x_2046) ;  /* 0x0000000062087348 */ /* 0x000fea0003c00000 */
[----:B------:R0:W1:Y:S02]  /*35d0*/  SHFL.BFLY P1, R113, R115, R117, R118 ;  /* 0x0c00007573717389 */ /* 0x0000640000020076 */
[----:B01----:R-:W-:Y:S01]  /*35e0*/  ENDCOLLECTIVE ;  /* 0x000000000000791b */ /* 0x003fe20003800000 */
.L_x_2046:
[----:B------:R-:W-:Y:S01]  /*35f0*/  FADD.FTZ R99, R84, R99 ;  /* 0x0000006354637221 */ /* 0x000fe20000010000 */
[----:B------:R-:W-:-:S03]  /*3600*/  HFMA2.MMA R117, -RZ, RZ, 0, 9.5367431640625e-07 ;  /* 0x00000010ff757435 */ /* 0x000fc600000001ff */
[----:B------:R-:W-:Y:S01]  /*3610*/  IMAD.MOV.U32 R115, RZ, RZ, R99 ;  /* 0x000000ffff737224 */ /* 0x000fe200078e0063 */
[----:B------:R-:W-:-:S07]  /*3620*/  MOV R86, R113 ;  /* 0x0000007100567202 */ /* 0x000fce0000000f00 */
[----:B------:R-:W-:Y:S05]  /*3630*/  WARPSYNC.COLLECTIVE R98, `(.L_x_2047) ;  /* 0x0000000062087348 */ /* 0x000fea0003c00000 */
[----:B------:R0:W1:Y:S02]  /*3640*/  SHFL.BFLY P1, R113, R115, R117, R118 ;  /* 0x0c00007573717389 */ /* 0x0000640000020076 */
[----:B01----:R-:W-:Y:S01]  /*3650*/  ENDCOLLECTIVE ;  /* 0x000000000000791b */ /* 0x003fe20003800000 */
.L_x_2047:
[----:B------:R-:W-:-:S05]  /*3660*/  FADD.FTZ R86, R87, R86 ;  /* 0x0000005657567221 */ /* 0x000fca0000010000 */
[----:B------:R-:W-:Y:S02]  /*3670*/  MOV R115, R86 ;  /* 0x0000005600737202 */ /* 0x000fe40000000f00 */
[----:B------:R-:W-:-:S07]  /*3680*/  MOV R10, R113 ;  /* 0x00000071000a7202 */ /* 0x000fce0000000f00 */
[----:B------:R-:W-:Y:S05]  /*3690*/  WARPSYNC.COLLECTIVE R98, `(.L_x_2048) ;  /* 0x0000000062087348 */ /* 0x000fea0003c00000 */
[----:B------:R0:W1:Y:S02]  /*36a0*/  SHFL.BFLY P1, R113, R115, R117, R118 ;  /* 0x0c00007573717389 */ /* 0x0000640000020076 */
[----:B01----:R-:W-:Y:S01]  /*36b0*/  ENDCOLLECTIVE ;  /* 0x000000000000791b */ /* 0x003fe20003800000 */
.L_x_2048:
[----:B------:R-:W-:Y:S01]  /*36c0*/  MOV R83, R113 ;  /* 0x0000007100537202 */ /* 0x000fe20000000f00 */
[----:B------:R-:W-:Y:S06]  /*36d0*/  BRA `(.L_x_2049) ;  /* 0xffffffdc001c7947 */ /* 0x000fec000383ffff */
.L_x_2050:
        /* <DEDUP_REMOVED lines=10> */
.L_x_9114:


//--------------------- .text._ZN10layer_norm13ln_bwd_kernelINS_13Kernel_traitsIf13__nv_bfloat16S2_S2_fjLj512ELj1ELj4ELj1ELj16ENS_18Kernel_traits_baseILj512EfS2_S2_S2_fjLj128EEEEELb0ELb0ELb1ELb1EEEvNS_9BwdParamsE --------------------------
	.section	.text._ZN10layer_norm13ln_bwd_kernelINS_13Kernel_traitsIf13__nv_bfloat16S2_S2_fjLj512ELj1ELj4ELj1ELj16ENS_18Kernel_traits_baseILj512EfS2_S2_S2_fjLj128EEEEELb0ELb0ELb1ELb1EEEvNS_9BwdParamsE,"ax",@progbits
	.align	128
        .global         _ZN10layer_norm13ln_bwd_kernelINS_13Kernel_traitsIf13__nv_bfloat16S2_S2_fjLj512ELj1ELj4ELj1ELj16ENS_18Kernel_traits_baseILj512EfS2_S2_S2_fjLj128EEEEELb0ELb0ELb1ELb1EEEvNS_9BwdParamsE
        .type           _ZN10layer_norm13ln_bwd_kernelINS_13Kernel_traitsIf13__nv_bfloat16S2_S2_fjLj512ELj1ELj4ELj1ELj16ENS_18Kernel_traits_baseILj512EfS2_S2_S2_fjLj128EEEEELb0ELb0ELb1ELb1EEEvNS_9BwdParamsE,@function
        .size           _ZN10layer_norm13ln_bwd_kernelINS_13Kernel_traitsIf13__nv_bfloat16S2_S2_fjLj512ELj1ELj4ELj1ELj16ENS_18Kernel_traits_baseILj512EfS2_S2_S2_fjLj128EEEEELb0ELb0ELb1ELb1EEEvNS_9BwdParamsE,(.L_x_9115 - _ZN10layer_norm13ln_bwd_kernelINS_13Kernel_traitsIf13__nv_bfloat16S2_S2_fjLj512ELj1ELj4ELj1ELj16ENS_18Kernel_traits_baseILj512EfS2_S2_S2_fjLj128EEEEELb0ELb0ELb1ELb1EEEvNS_9BwdParamsE)
        .other          _ZN10layer_norm13ln_bwd_kernelINS_13Kernel_traitsIf13__nv_bfloat16S2_S2_fjLj512ELj1ELj4ELj1ELj16ENS_18Kernel_traits_baseILj512EfS2_S2_S2_fjLj128EEEEELb0ELb0ELb1ELb1EEEvNS_9BwdParamsE,@"STO_CUDA_ENTRY STV_DEFAULT"
_ZN10layer_norm13ln_bwd_kernelINS_13Kernel_traitsIf13__nv_bfloat16S2_S2_fjLj512ELj1ELj4ELj1ELj16ENS_18Kernel_traits_baseILj512EfS2_S2_S2_fjLj128EEEEELb0ELb0ELb1ELb1EEEvNS_9BwdParamsE:
.text._ZN10layer_norm13ln_bwd_kernelINS_13Kernel_traitsIf13__nv_bfloat16S2_S2_fjLj512ELj1ELj4ELj1ELj16ENS_18Kernel_traits_baseILj512EfS2_S2_S2_fjLj128EEEEELb0ELb0ELb1ELb1EEEvNS_9BwdParamsE:
        /* <DEDUP_REMOVED lines=30> */
.L_x_2052:
[----:B------:R-:W-:Y:S01]  /*01e0*/  SHF.L.U32 R2, R0, 0x5, RZ ;  /* 0x0000000500027819 */ /* 0x000fe200000006ff */
[----:B------:R-:W-:Y:S01]  /*01f0*/  ULDC.64 UR6, c[0x0][0x260] ;  /* 0x0000980000067ab9 */ /* 0x000fe20000000a00 */
[----:B------:R-:W0:Y:S02]  /*0200*/  LDC.U8 R4, c[0x0][0x2a0] ;  /* 0x0000a800ff047b82 */ /* 0x000e240000000000 */
[----:B------:R-:W-:-:S04]  /*0210*/  LOP3.LUT R2, R2, 0x3e0, RZ, 0xc0, !PT ;  /* 0x000003e002027812 */ /* 0x000fc800078ec0ff */
[----:B------:R-:W-:-:S04]  /*0220*/  IADD3 R2, P0, R2, UR6, RZ ;  /* 0x0000000602027c10 */ /* 0x000fc8000ff1e0ff */
[----:B------:R-:W-:-:S05]  /*0230*/  IADD3.X R3, RZ, UR7, RZ, P0, !PT ;  /* 0x00000007ff037c10 */ /* 0x000fca00087fe4ff */
[----:B------:R1:W5:Y:S04]  /*0240*/  LDG.E.128 R56, desc[UR4][R2.64] ;  /* 0x0000000402387981 */ /* 0x000368000c1e1d00 */
[----:B------:R1:W5:Y:S04]  /*0250*/  LDG.E.128 R60, desc[UR4][R2.64+0x10] ;  /* 0x00001004023c7981 */ /* 0x000368000c1e1d00 */
[----:B------:R1:W5:Y:S04]  /*0260*/  LDG.E.128 R64, desc[UR4][R2.64+0x400] ;  /* 0x0004000402407981 */ /* 0x000368000c1e1d00 */
[----:B------:R1:W5:Y:S01]  /*0270*/  LDG.E.128 R68, desc[UR4][R2.64+0x410] ;  /* 0x0004100402447981 */ /* 0x000362000c1e1d00 */
[----:B------:R-:W-:-:S02]  /*0280*/  LOP3.LUT R5, R0, 0x1f, RZ, 0xc0, !PT ;  /* 0x0000001f00057812 */ /* 0x000fc400078ec0ff */
        /* <DEDUP_REMOVED lines=15> */
[----:B01----:R-:W-:-:S07]  /*0380*/  CS2R R32, SRZ ;  /* 0x0000000000207805 */ /* 0x003fce000001ff00 */
.L_x_2106:
[----:B------:R-:W0:Y:S08]  /*0390*/  LDC.64 R10, c[0x0][0x288] ;  /* 0x0000a200ff0a7b82 */ /* 0x000e300000000a00 */
[----:B------:R-:W1:Y:S08]  /*03a0*/  LDC.64 R8, c[0x0][0x280] ;  /* 0x0000a000ff087b82 */ /* 0x000e700000000a00 */
[----:B------:R-:W2:Y:S01]  /*03b0*/  LDC.64 R94, c[0x0][0x258] ;  /* 0x00009600ff5e7b82 */ /* 0x000ea20000000a00 */
[----:B0-----:R-:W-:-:S05]  /*03c0*/  IMAD.WIDE R96, R6, 0x4, R10 ;  /* 0x0000000406607825 */ /* 0x001fca00078e020a */
[----:B------:R0:W3:Y:S01]  /*03d0*/  LDG.E R92, desc[UR4][R96.64] ;  /* 0x00000004605c7981 */ /* 0x0000e2000c1e1900 */
[C---:B-1----:R-:W-:Y:S02]  /*03e0*/  IMAD.WIDE R10, R6.reuse, 0x4, R8 ;  /* 0x00000004060a7825 */ /* 0x042fe400078e0208 */
[----:B------:R-:W1:Y:S04]  /*03f0*/  LDC R9, c[0x0][0x218] ;  /* 0x00008600ff097b82 */ /* 0x000e680000000800 */
[----:B-----5:R4:W5:Y:S01]  /*0400*/  LDG.E R10, desc[UR4][R10.64] ;  /* 0x000000040a0a7981 */ /* 0x020962000c1e1900 */
[----:B--2---:R-:W-:-:S03]  /*0410*/  IMAD.WIDE R114, R6, 0x4, R94 ;  /* 0x0000000406727825 */ /* 0x004fc600078e025e */
[----:B------:R-:W0:Y:S02]  /*0420*/  LDC.64 R94, c[0x0][0x2c8] ;  /* 0x0000b200ff5e7b82 */ /* 0x000e240000000a00 */
[----:B------:R4:W5:Y:S01]  /*0430*/  LDG.E R7, desc[UR4][R114.64] ;  /* 0x0000000472077981 */ /* 0x000962000c1e1900 */
[----:B-1----:R-:W-:-:S05]  /*0440*/  IMAD R2, R6, R9, RZ ;  /* 0x0000000906027224 */ /* 0x002fca00078e02ff */
[----:B------:R-:W-:-:S04]  /*0450*/  SHF.R.S32.HI R111, RZ, 0x1f, R2 ;  /* 0x0000001fff6f7819 */ /* 0x000fc80000011402 */
[----:B------:R-:W-:-:S04]  /*0460*/  LEA.HI R8, R111, R2, RZ, 0x3 ;  /* 0x000000026f087211 */ /* 0x000fc800078f18ff */
[----:B------:R-:W-:Y:S01]  /*0470*/  LEA.HI.SX32 R8, R8, R5, 0x1d ;  /* 0x0000000508087211 */ /* 0x000fe200078feaff */
[----:B------:R-:W-:Y:S03]  /*0480*/  BSSY B1, `(.L_x_2054) ;  /* 0x00000ce000017945 */ /* 0x000fe60003800000 */
[C---:B------:R-:W-:Y:S01]  /*0490*/  IADD3 R2, R8.reuse, 0x20, RZ ;  /* 0x0000002008027810 */ /* 0x040fe20007ffe0ff */
[----:B0-----:R-:W-:-:S04]  /*04a0*/  IMAD.WIDE.U32 R96, R8, 0x10, R94 ;  /* 0x0000001008607825 */ /* 0x001fc800078e005e */
[----:B------:R-:W-:Y:S01]  /*04b0*/  IMAD.WIDE.U32 R94, R2, 0x10, R94 ;  /* 0x00000010025e7825 */ /* 0x000fe200078e005e */
[----:B---3--:R-:W-:-:S13]  /*04c0*/  ISETP.GT.AND P1, PT, R92, RZ, PT ;  /* 0x000000ff5c00720c */ /* 0x008fda0003f24270 */
[----:B----4-:R-:W-:Y:S05]  /*04d0*/  @P1 BRA `(.L_x_2055) ;  /* 0x0000000000301947 */ /* 0x010fea0003800000 */
[----:B------:R-:W-:Y:S01]  /*04e0*/  MOV R92, UR12 ;  /* 0x0000000c005c7c02 */ /* 0x000fe20008000f00 */
[----:B------:R-:W-:Y:S01]  /*04f0*/  IMAD.U32 R11, RZ, RZ, UR13 ;  /* 0x0000000dff0b7e24 */ /* 0x000fe2000f8e00ff */
[----:B------:R-:W-:Y:S01]  /*0500*/  HFMA2.MMA R111, -RZ, RZ, 0, 0 ;  /* 0x00000000ff6f7435 */ /* 0x000fe200000001ff */
[----:B------:R-:W-:Y:S02]  /*0510*/  MOV R114, RZ ;  /* 0x000000ff00727202 */ /* 0x000fe40000000f00 */
[----:B------:R-:W-:-:S04]  /*0520*/  ISETP.NE.U32.AND P0, PT, R92, RZ, PT ;  /* 0x000000ff5c00720c */ /* 0x000fc80003f05070 */
[----:B------:R-:W-:-:S13]  /*0530*/  ISETP.NE.AND.EX P0, PT, R11, RZ, PT, P0 ;  /* 0x000000ff0b00720c */ /* 0x000fda0003f05300 */
[----:B------:R-:W-:Y:S05]  /*0540*/  @!P0 BRA `(.L_x_2056) ;  /* 0x0000000c00048947 */ /* 0x000fea0003800000 */
[----:B------:R0:W5:Y:S04]  /*0550*/  LDG.E.128 R16, desc[UR4][R96.64] ;  /* 0x0000000460107981 */ /* 0x000168000c1e1d00 */
[----:B------:R0:W5:Y:S01]  /*0560*/  LDG.E.128 R12, desc[UR4][R94.64] ;  /* 0x000000045e0c7981 */ /* 0x000162000c1e1d00 */
[----:B------:R-:W-:Y:S02]  /*0570*/  MOV R111, RZ ;  /* 0x000000ff006f7202 */ /* 0x000fe40000000f00 */
[----:B------:R-:W-:Y:S01]  /*0580*/  MOV R114, RZ ;  /* 0x000000ff00727202 */ /* 0x000fe20000000f00 */
[----:B------:R-:W-:Y:S06]  /*0590*/  BRA `(.L_x_2056) ;  /* 0x0000000800f07947 */ /* 0x000fec0003800000 */
.L_x_2055:
        /* <DEDUP_REMOVED lines=24> */
[----:B------:R-:W5:Y:S04]  /*0720*/  @P0 LDG.E.128 R16, desc[UR4][R96.64] ;  /* 0x0000000460100981 */ /* 0x000f68000c1e1d00 */
[----:B------:R4:W5:Y:S01]  /*0730*/  @P0 LDG.E.128 R12, desc[UR4][R94.64] ;  /* 0x000000045e0c0981 */ /* 0x000962000c1e1d00 */
[----:B------:R-:W-:Y:S02]  /*0740*/  ISETP.NE.AND P0, PT, R4, RZ, PT ;  /* 0x000000ff0400720c */ /* 0x000fe40003f05270 */
[C---:B---3--:R-:W-:Y:S02]  /*0750*/  PRMT R100, R77.reuse, 0x7632, R100 ;  /* 0x000076324d647816 */ /* 0x048fe40000000064 */
[----:B------:R-:W-:Y:S02]  /*0760*/  PRMT R3, R76, 0x7632, R3 ;  /* 0x000076324c037816 */ /* 0x000fe40000000003 */
[----:B------:R-:W-:-:S02]  /*0770*/  SHF.L.U32 R77, R77, 0x10, RZ ;  /* 0x000000104d4d7819 */ /* 0x000fc400000006ff */
[----:B----4-:R-:W-:Y:S02]  /*0780*/  SHF.L.U32 R95, R84, 0x10, RZ ;  /* 0x00000010545f7819 */ /* 0x010fe400000006ff */
[----:B------:R-:W-:Y:S02]  /*0790*/  FSEL R112, R112, RZ, !P0 ;  /* 0x000000ff70707208 */ /* 0x000fe40004000000 */
[----:B------:R-:W-:Y:S02]  /*07a0*/  SHF.L.U32 R117, R87, 0x10, RZ ;  /* 0x0000001057757819 */ /* 0x000fe400000006ff */
[----:B------:R-:W-:Y:S02]  /*07b0*/  SHF.L.U32 R103, R76, 0x10, RZ ;  /* 0x000000104c677819 */ /* 0x000fe400000006ff */
[C---:B------:R-:W-:Y:S01]  /*07c0*/  PRMT R94, R85.reuse, 0x7632, R94 ;  /* 0x00007632555e7816 */ /* 0x040fe2000000005e */
[----:B------:R-:W-:Y:S01]  /*07d0*/  IMAD.U32 R85, R85, 0x10000, RZ ;  /* 0x0001000055557824 */ /* 0x000fe200078e00ff */
[----:B------:R-:W-:-:S02]  /*07e0*/  PRMT R102, R78, 0x7632, R102 ;  /* 0x000076324e667816 */ /* 0x000fc40000000066 */
[----:B------:R-:W-:Y:S01]  /*07f0*/  SHF.L.U32 R105, R78, 0x10, RZ ;  /* 0x000000104e697819 */ /* 0x000fe200000006ff */
[----:B------:R-:W-:Y:S01]  /*0800*/  FADD.FTZ R78, -R112, R77 ;  /* 0x0000004d704e7221 */ /* 0x000fe20000010100 */
[----:B------:R-:W-:Y:S02]  /*0810*/  PRMT R104, R79, 0x7632, R104 ;  /* 0x000076324f687816 */ /* 0x000fe40000000068 */
[C---:B--2---:R-:W-:Y:S02]  /*0820*/  PRMT R101, R83.reuse, 0x7632, R101 ;  /* 0x0000763253657816 */ /* 0x044fe40000000065 */
[----:B------:R-:W-:Y:S02]  /*0830*/  SHF.L.U32 R109, R83, 0x10, RZ ;  /* 0x00000010536d7819 */ /* 0x000fe400000006ff */
[----:B------:R-:W-:Y:S02]  /*0840*/  SHF.L.U32 R97, R86, 0x10, RZ ;  /* 0x0000001056617819 */ /* 0x000fe400000006ff */
[----:B------:R-:W-:-:S02]  /*0850*/  PRMT R108, R87, 0x7632, R108 ;  /* 0x00007632576c7816 */ /* 0x000fc4000000006c */
[----:B------:R-:W-:Y:S01]  /*0860*/  SHF.L.U32 R3, R3, 0x10, RZ ;  /* 0x0000001003037819 */ /* 0x000fe200000006ff */
[----:B------:R-:W-:Y:S01]  /*0870*/  IMAD.U32 R107, R79, 0x10000, RZ ;  /* 0x000100004f6b7824 */ /* 0x000fe200078e00ff */
[----:B------:R-:W-:Y:S02]  /*0880*/  PRMT R83, R84, 0x7632, R83 ;  /* 0x0000763254537816 */ /* 0x000fe40000000053 */
[----:B------:R-:W-:Y:S01]  /*0890*/  PRMT R96, R86, 0x7632, R96 ;  /* 0x0000763256607816 */ /* 0x000fe20000000060 */
[----:B------:R-:W-:Y:S01]  /*08a0*/  FADD.FTZ R84, -R112, R95 ;  /* 0x0000005f70547221 */ /* 0x000fe20000010100 */
[----:B------:R-:W-:Y:S01]  /*08b0*/  SHF.L.U32 R77, R100, 0x10, RZ ;  /* 0x00000010644d7819 */ /* 0x000fe200000006ff */
[----:B------:R-:W-:Y:S01]  /*08c0*/  FADD.FTZ R106, -R112, R117 ;  /* 0x00000075706a7221 */ /* 0x000fe20000010100 */
[----:B------:R-:W-:Y:S01]  /*08d0*/  PRMT R93, R80, 0x7632, R93 ;  /* 0x00007632505d7816 */ /* 0x000fe2000000005d */
[C---:B------:R-:W-:Y:S01]  /*08e0*/  FADD.FTZ R76, -R112.reuse, R103 ;  /* 0x00000067704c7221 */ /* 0x040fe20000010100 */
[C---:B------:R-:W-:Y:S01]  /*08f0*/  PRMT R98, R81.reuse, 0x7632, R98 ;  /* 0x0000763251627816 */ /* 0x040fe20000000062 */
[----:B------:R-:W-:Y:S01]  /*0900*/  FADD.FTZ R86, -R112, R85 ;  /* 0x0000005570567221 */ /* 0x000fe20000010100 */
[----:B------:R-:W-:Y:S01]  /*0910*/  SHF.L.U32 R113, R81, 0x10, RZ ;  /* 0x0000001051717819 */ /* 0x000fe200000006ff */
[----:B------:R-:W-:Y:S01]  /*0920*/  IMAD.U32 R81, R104, 0x10000, RZ ;  /* 0x0001000068517824 */ /* 0x000fe200078e00ff */
[----:B------:R-:W-:Y:S01]  /*0930*/  SHF.L.U32 R79, R102, 0x10, RZ ;  /* 0x00000010664f7819 */ /* 0x000fe200000006ff */
[----:B------:R-:W-:Y:S01]  /*0940*/  FADD.FTZ R102, -R112, R97 ;  /* 0x0000006170667221 */ /* 0x000fe20000010100 */
[----:B------:R-:W-:Y:S01]  /*0950*/  SHF.L.U32 R95, R108, 0x10, RZ ;  /* 0x000000106c5f7819 */ /* 0x000fe200000006ff */
[----:B------:R-:W-:Y:S01]  /*0960*/  FADD.FTZ R108, -R112, R3 ;  /* 0x00000003706c7221 */ /* 0x000fe20000010100 */
[----:B------:R-:W-:Y:S01]  /*0970*/  SHF.L.U32 R115, R80, 0x10, RZ ;  /* 0x0000001050737819 */ /* 0x000fe200000006ff */
[----:B------:R-:W-:Y:S01]  /*0980*/  IMAD.U32 R103, R89, 0x10000, RZ ;  /* 0x0001000059677824 */ /* 0x000fe200078e00ff */
[----:B------:R-:W-:-:S02]  /*0990*/  PRMT R99, R82, 0x7632, R99 ;  /* 0x0000763252637816 */ /* 0x000fc40000000063 */
[----:B------:R-:W-:Y:S01]  /*09a0*/  SHF.L.U32 R111, R82, 0x10, RZ ;  /* 0x00000010526f7819 */ /* 0x000fe200000006ff */
[----:B------:R-:W-:Y:S01]  /*09b0*/  FADD.FTZ R82, -R112, R107 ;  /* 0x0000006b70527221 */ /* 0x000fe20000010100 */
[----:B------:R-:W-:Y:S02]  /*09c0*/  SHF.L.U32 R83, R83, 0x10, RZ ;  /* 0x0000001053537819 */ /* 0x000fe400000006ff */
[----:B------:R-:W-:Y:S02]  /*09d0*/  SHF.L.U32 R85, R94, 0x10, RZ ;  /* 0x000000105e557819 */ /* 0x000fe400000006ff */
[----:B------:R-:W-:Y:S01]  /*09e0*/  SHF.L.U32 R87, R96, 0x10, RZ ;  /* 0x0000001060577819 */ /* 0x000fe200000006ff */
[C---:B------:R-:W-:Y:S01]  /*09f0*/  FADD.FTZ R110, -R112.reuse, R77 ;  /* 0x0000004d706e7221 */ /* 0x040fe20000010100 */
[----:B------:R-:W-:Y:S01]  /*0a00*/  PRMT R97, R89, 0x7632, R97 ;  /* 0x0000763259617816 */ /* 0x000fe20000000061 */
[C---:B-----5:R-:W-:Y:S01]  /*0a10*/  FMUL.FTZ R89, R7.reuse, R106 ;  /* 0x0000006a07597220 */ /* 0x060fe20000410000 */
[C---:B------:R-:W-:Y:S01]  /*0a20*/  FADD.FTZ R80, -R112.reuse, R105 ;  /* 0x0000006970507221 */ /* 0x040fe20000010100 */
[----:B------:R-:W-:Y:S01]  /*0a30*/  FMUL.FTZ R3, R7, R76 ;  /* 0x0000004c07037220 */ /* 0x000fe20000410000 */
[----:B------:R-:W-:Y:S01]  /*0a40*/  SHF.L.U32 R106, R93, 0x10, RZ ;  /* 0x000000105d6a7819 */ /* 0x000fe200000006ff */
[C---:B------:R-:W-:Y:S01]  /*0a50*/  FADD.FTZ R114, -R112.reuse, R79 ;  /* 0x0000004f70727221 */ /* 0x040fe20000010100 */
[----:B------:R-:W-:Y:S01]  /*0a60*/  FADD.FTZ R116, -R112, R81 ;  /* 0x0000005170747221 */ /* 0x000fe20000010100 */
[C---:B------:R-:W-:Y:S01]  /*0a70*/  PRMT R96, R90.reuse, 0x7632, R96 ;  /* 0x000076325a607816 */ /* 0x040fe20000000060 */
[C---:B------:R-:W-:Y:S01]  /*0a80*/  FMUL.FTZ R76, R7.reuse, R108 ;  /* 0x0000006c074c7220 */ /* 0x040fe20000410000 */
[----:B------:R-:W-:Y:S01]  /*0a90*/  SHF.L.U32 R105, R90, 0x10, RZ ;  /* 0x000000105a697819 */ /* 0x000fe200000006ff */
[C---:B------:R-:W-:Y:S01]  /*0aa0*/  FADD.FTZ R118, -R112.reuse, R83 ;  /* 0x0000005370767221 */ /* 0x040fe20000010100 */
[C---:B------:R-:W-:Y:S01]  /*0ab0*/  FADD.FTZ R120, -R112.reuse, R85 ;  /* 0x0000005570787221 */ /* 0x040fe20000010100 */
[----:B------:R-:W-:Y:S01]  /*0ac0*/  FADD.FTZ R100, -R112, R87 ;  /* 0x0000005770647221 */ /* 0x000fe20000010100 */
[C---:B------:R-:W-:Y:S01]  /*0ad0*/  FMUL.FTZ R77, R7.reuse, R78 ;  /* 0x0000004e074d7220 */ /* 0x040fe20000410000 */
[C---:B------:R-:W-:Y:S01]  /*0ae0*/  FMUL.FTZ R81, R7.reuse, R82 ;  /* 0x0000005207517220 */ /* 0x040fe20000410000 */
[----:B------:R-:W-:Y:S01]  /*0af0*/  FMUL.FTZ R90, R56, R115 ;  /* 0x00000073385a7220 */ /* 0x000fe20000410000 */
[----:B------:R-:W-:Y:S01]  /*0b00*/  FADD.FTZ R112, -R112, R95 ;  /* 0x0000005f70707221 */ /* 0x000fe20000010100 */
[----:B------:R-:W-:Y:S01]  /*0b10*/  FMUL.FTZ R78, R7, R110 ;  /* 0x0000006e074e7220 */ /* 0x000fe20000410000 */
[----:B------:R-:W-:Y:S01]  /*0b20*/  PRMT R94, R91, 0x7632, R94 ;  /* 0x000076325b5e7816 */ /* 0x000fe2000000005e */
[----:B------:R-:W-:Y:S01]  /*0b30*/  FMUL.FTZ R79, R7, R80 ;  /* 0x00000050074f7220 */ /* 0x000fe20000410000 */
[----:B------:R-:W-:Y:S01]  /*0b40*/  SHF.L.U32 R95, R91, 0x10, RZ ;  /* 0x000000105b5f7819 */ /* 0x000fe200000006ff */
[----:B------:R-:W-:Y:S01]  /*0b50*/  FMUL.FTZ R87, R7, R102 ;  /* 0x0000006607577220 */ /* 0x000fe20000410000 */
[----:B------:R-:W-:Y:S01]  /*0b60*/  SHF.L.U32 R110, R99, 0x10, RZ ;  /* 0x00000010636e7819 */ /* 0x000fe200000006ff */
[----:B------:R-:W-:Y:S01]  /*0b70*/  FMUL.FTZ R80, R7, R114 ;  /* 0x0000007207507220 */ /* 0x000fe20000410000 */
[-C--:B------:R-:W-:Y:S01]  /*0b80*/  FFMA.FTZ R33, R76, R106.reuse, R33 ;  /* 0x0000006a4c217223 */ /* 0x080fe20000010021 */
[----:B------:R-:W-:Y:S01]  /*0b90*/  FADD.FTZ R53, R53, R106 ;  /* 0x0000006a35357221 */ /* 0x000fe20000010000 */
[----:B------:R-:W-:Y:S01]  /*0ba0*/  FMUL.FTZ R91, R57, R106 ;  /* 0x0000006a395b7220 */ /* 0x000fe20000410000 */
[----:B------:R-:W-:Y:S01]  /*0bb0*/  PRMT R104, R88, 0x7632, R104 ;  /* 0x0000763258687816 */ /* 0x000fe20000000068 */
[-C--:B------:R-:W-:Y:S01]  /*0bc0*/  FFMA.FTZ R30, R81, R109.reuse, R30 ;  /* 0x0000006d511e7223 */ /* 0x080fe2000001001e */
[----:B------:R-:W-:Y:S01]  /*0bd0*/  FADD.FTZ R50, R50, R109 ;  /* 0x0000006d32327221 */ /* 0x000fe20000010000 */
[----:B------:R-:W-:Y:S01]  /*0be0*/  FMUL.FTZ R102, R62, R109 ;  /* 0x0000006d3e667220 */ /* 0x000fe20000410000 */
[----:B------:R-:W-:Y:S01]  /*0bf0*/  FADD.FTZ R106, RZ, R90 ;  /* 0x0000005aff6a7221 */ /* 0x000fe20000010000 */
[----:B------:R-:W-:Y:S01]  /*0c00*/  SHF.L.U32 R107, R88, 0x10, RZ ;  /* 0x00000010586b7819 */ /* 0x000fe200000006ff */
[----:B------:R-:W-:Y:S01]  /*0c10*/  FFMA.FTZ R109, R3, R90, RZ ;  /* 0x0000005a036d7223 */ /* 0x000fe200000100ff */
[----:B------:R-:W-:Y:S01]  /*0c20*/  FMUL.FTZ R88, R7, R100 ;  /* 0x0000006407587220 */ /* 0x000fe20000410000 */
[----:B------:R-:W-:Y:S01]  /*0c30*/  SHF.L.U32 R108, R98, 0x10, RZ ;  /* 0x00000010626c7819 */ /* 0x000fe200000006ff */
[-C--:B------:R-:W-:Y:S01]  /*0c40*/  FFMA.FTZ R28, R79, R111.reuse, R28 ;  /* 0x0000006f4f1c7223 */ /* 0x080fe2000001001c */
[----:B------:R-:W-:Y:S01]  /*0c50*/  FADD.FTZ R48, R48, R111 ;  /* 0x0000006f30307221 */ /* 0x000fe20000010000 */
[----:B------:R-:W-:Y:S01]  /*0c60*/  FMUL.FTZ R100, R60, R111 ;  /* 0x0000006f3c647220 */ /* 0x000fe20000410000 */
[-C--:B------:R-:W-:Y:S01]  /*0c70*/  FFMA.FTZ R29, R80, R110.reuse, R29 ;  /* 0x0000006e501d7223 */ /* 0x080fe2000001001d */
[----:B------:R-:W-:Y:S01]  /*0c80*/  FADD.FTZ R49, R49, R110 ;  /* 0x0000006e31317221 */ /* 0x000fe20000010000 */
[----:B------:R-:W-:Y:S01]  /*0c90*/  FMUL.FTZ R99, R61, R110 ;  /* 0x0000006e3d637220 */ /* 0x000fe20000410000 */
[----:B------:R-:W-:Y:S01]  /*0ca0*/  FMUL.FTZ R98, R58, R113 ;  /* 0x000000713a627220 */ /* 0x000fe20000410000 */
[----:B------:R-:W-:Y:S01]  /*0cb0*/  SHF.L.U32 R110, R104, 0x10, RZ ;  /* 0x00000010686e7819 */ /* 0x000fe200000006ff */
[----:B------:R-:W-:Y:S01]  /*0cc0*/  FADD.FTZ R111, R106, R91 ;  /* 0x0000005b6a6f7221 */ /* 0x000fe20000010000 */
[----:B------:R-:W-:Y:S01]  /*0cd0*/  FFMA.FTZ R104, R76, R91, R109 ;  /* 0x0000005b4c687223 */ /* 0x000fe2000001006d */
[----:B------:R-:W-:Y:S01]  /*0ce0*/  FMUL.FTZ R82, R7, R116 ;  /* 0x0000007407527220 */ /* 0x000fe20000410000 */
[----:B------:R-:W-:-:S02]  /*0cf0*/  IMAD.U32 R114, R101, 0x10000, RZ ;  /* 0x0001000065727824 */ /* 0x000fc400078e00ff */
        /* <DEDUP_REMOVED lines=8> */
[C---:B------:R-:W-:Y:S01]  /*0d80*/  FFMA.FTZ R106, R78.reuse, R93, R109 ;  /* 0x0000005d4e6a7223 */ /* 0x040fe2000001006d */
[----:B------:R-:W-:Y:S01]  /*0d90*/  FMUL.FTZ R85, R7, R86 ;  /* 0x0000005607557220 */ /* 0x000fe20000410000 */
[----:B------:R-:W-:Y:S01]  /*0da0*/  FFMA.FTZ R35, R78, R108, R35 ;  /* 0x0000006c4e237223 */ /* 0x000fe20000010023 */
[----:B------:R-:W-:Y:S01]  /*0db0*/  FADD.FTZ R55, R55, R108 ;  /* 0x0000006c37377221 */ /* 0x000fe20000010000 */
        /* <DEDUP_REMOVED lines=32> */
[----:B------:R-:W-:-:S02]  /*0fc0*/  SHF.L.U32 R96, R96, 0x10, RZ ;  /* 0x0000001060607819 */ /* 0x000fc400000006ff */
[----:B------:R-:W-:Y:S01]  /*0fd0*/  FADD.FTZ R109, R114, R105 ;  /* 0x00000069726d7221 */ /* 0x000fe20000010000 */
[----:B------:R-:W-:Y:S02]  /*0fe0*/  FFMA.FTZ R110, R86, R105, R97 ;  /* 0x00000069566e7223 */ /* 0x000fe40000010061 */
        /* <DEDUP_REMOVED lines=21> */
[----:B------:R-:W-:Y:S01]  /*1140*/  FADD.FTZ R114, R114, R109 ;  /* 0x0000006d72727221 */ /* 0x000fe20000010000 */
[----:B------:R-:W-:-:S07]  /*1150*/  FFMA.FTZ R111, R112, R109, R96 ;  /* 0x0000006d706f7223 */ /* 0x000fce0000010060 */
.L_x_2056:
[----:B------:R-:W-:Y:S05]  /*1160*/  BSYNC B1 ;  /* 0x0000000000017941 */ /* 0x000fea0003800000 */
.L_x_2054:
        /* <DEDUP_REMOVED lines=20> */
.L_x_2118:
[----:B-----5:R-:W-:Y:S01]  /*12b0*/  ISETP.GE.AND P3, PT, R10, 0x1, PT ;  /* 0x000000010a00780c */ /* 0x020fe20003f66270 */
[----:B-1----:R-:W-:Y:S01]  /*12c0*/  FADD.FTZ R95, R114, R95 ;  /* 0x0000005f725f7221 */ /* 0x002fe20000010000 */
[----:B--2---:R-:W-:Y:S01]  /*12d0*/  FADD.FTZ R94, R111, R94 ;  /* 0x0000005e6f5e7221 */ /* 0x004fe20000010000 */
[----:B------:R-:W-:Y:S01]  /*12e0*/  ISETP.NE.AND P0, PT, R4, RZ, PT ;  /* 0x000000ff0400720c */ /* 0x000fe20003f05270 */
[----:B------:R-:W-:Y:S01]  /*12f0*/  BSSY B1, `(.L_x_2058) ;  /* 0x0000019000017945 */ /* 0x000fe20003800000 */
[----:B------:R-:W-:Y:S02]  /*1300*/  IMAD.MOV.U32 R97, RZ, RZ, RZ ;  /* 0x000000ffff617224 */ /* 0x000fe400078e00ff */
[----:B------:R-:W-:-:S06]  /*1310*/  FMUL.FTZ R96, R94, UR8 ;  /* 0x000000085e607c20 */ /* 0x000fcc0008410000 */
[----:B------:R-:W-:Y:S02]  /*1320*/  @P3 IADD3 R10, R10, -0x1, RZ ;  /* 0xffffffff0a0a3810 */ /* 0x000fe40007ffe0ff */
[----:B------:R-:W-:-:S03]  /*1330*/  @P3 LOP3.LUT R5, R0, 0x1f, RZ, 0xc0, !PT ;  /* 0x0000001f00053812 */ /* 0x000fc600078ec0ff */
[----:B------:R-:W-:-:S05]  /*1340*/  @P3 IMAD R10, R10, R9, RZ ;  /* 0x000000090a0a3224 */ /* 0x000fca00078e02ff */
[----:B------:R-:W-:-:S04]  /*1350*/  @P3 SHF.R.S32.HI R9, RZ, 0x1f, R10 ;  /* 0x0000001fff093819 */ /* 0x000fc8000001140a */
[----:B------:R-:W-:Y:S01]  /*1360*/  @P3 LEA.HI R10, R9, R10, RZ, 0x3 ;  /* 0x0000000a090a3211 */ /* 0x000fe200078f18ff */
[----:B------:R-:W-:-:S03]  /*1370*/  FMUL.FTZ R9, R95, UR8 ;  /* 0x000000085f097c20 */ /* 0x000fc60008410000 */
[----:B------:R-:W-:Y:S02]  /*1380*/  @P3 LEA.HI.SX32 R97, R10, R5, 0x1d ;  /* 0x000000050a613211 */ /* 0x000fe400078feaff */
[----:B------:R-:W-:Y:S01]  /*1390*/  FSEL R9, R9, RZ, !P0 ;  /* 0x000000ff09097208 */ /* 0x000fe20004000000 */
[----:B------:R-:W-:Y:S06]  /*13a0*/  @P1 BRA `(.L_x_2059) ;  /* 0x0000000000181947 */ /* 0x000fec0003800000 */
[----:B------:R-:W-:Y:S01]  /*13b0*/  ISETP.NE.U32.AND P0, PT, R92, RZ, PT ;  /* 0x000000ff5c00720c */ /* 0x000fe20003f05070 */
[----:B------:R-:W-:-:S03]  /*13c0*/  HFMA2.MMA R10, -RZ, RZ, 0, 0 ;  /* 0x00000000ff0a7435 */ /* 0x000fc600000001ff */
[----:B------:R-:W-:-:S13]  /*13d0*/  ISETP.NE.AND.EX P0, PT, R11, RZ, PT, P0 ;  /* 0x000000ff0b00720c */ /* 0x000fda0003f05300 */
[----:B------:R-:W-:Y:S05]  /*13e0*/  @!P0 BRA `(.L_x_2060) ;  /* 0x0000000000248947 */ /* 0x000fea0003800000 */
[----:B------:R-:W-:Y:S01]  /*13f0*/  SHF.L.U32 R10, R16, 0x10, RZ ;  /* 0x00000010100a7819 */ /* 0x000fe200000006ff */
[----:B------:R-:W-:Y:S06]  /*1400*/  BRA `(.L_x_2060) ;  /* 0x00000000001c7947 */ /* 0x000fec0003800000 */
.L_x_2059:
[----:B------:R-:W-:-:S04]  /*1410*/  ISETP.NE.U32.AND P0, PT, R92, RZ, PT ;  /* 0x000000ff5c00720c */ /* 0x000fc80003f05070 */
[----:B------:R-:W-:Y:S01]  /*1420*/  ISETP.NE.AND.EX P0, PT, R11, RZ, PT, P0 ;  /* 0x000000ff0b00720c */ /* 0x000fe20003f05300 */
[----:B------:R-:W-:-:S04]  /*1430*/  FFMA.FTZ R11, R3, R96, R9 ;  /* 0x00000060030b7223 */ /* 0x000fc80000010009 */
[----:B------:R-:W-:-:S04]  /*1440*/  FADD.FTZ R10, R90, -R11 ;  /* 0x8000000b5a0a7221 */ /* 0x000fc80000010000 */
[----:B------:R-:W-:-:S04]  /*1450*/  FMUL.FTZ R10, R7, R10 ;  /* 0x0000000a070a7220 */ /* 0x000fc80000410000 */
[----:B------:R-:W-:-:S05]  /*1460*/  @P0 SHF.L.U32 R11, R16, 0x10, RZ ;  /* 0x00000010100b0819 */ /* 0x000fca00000006ff */
[----:B------:R-:W-:-:S07]  /*1470*/  @P0 FADD.FTZ R10, R10, R11 ;  /* 0x0000000b0a0a0221 */ /* 0x000fce0000010000 */
.L_x_2060:
[----:B------:R-:W-:Y:S05]  /*1480*/  BSYNC B1 ;  /* 0x0000000000017941 */ /* 0x000fea0003800000 */
.L_x_2058:
[----:B------:R-:W1:Y:S01]  /*1490*/  @P3 LDC R11, c[0x0][0x29c] ;  /* 0x0000a700ff0b3b82 */ /* 0x000e620000000800 */
[----:B------:R-:W-:Y:S01]  /*14a0*/  ISETP.NE.U32.AND P2, PT, RZ, UR10, PT ;  /* 0x0000000aff007c0c */ /* 0x000fe2000bf45070 */
[----:B------:R-:W-:Y:S03]  /*14b0*/  BSSY B1, `(.L_x_2061) ;  /* 0x0000013000017945 */ /* 0x000fe60003800000 */
[----:B------:R-:W-:Y:S01]  /*14c0*/  ISETP.NE.AND.EX P2, PT, RZ, UR11, PT, P2 ;  /* 0x0000000bff007c0c */ /* 0x000fe2000bf45320 */
[----:B-1----:R-:W-:-:S12]  /*14d0*/  @P3 FMUL.FTZ R11, R10, R11 ;  /* 0x0000000b0a0b3220 */ /* 0x002fd80000410000 */
        /* <DEDUP_REMOVED lines=10> */
.L_x_2062:
[----:B------:R-:W-:Y:S01]  /*1580*/  FFMA.FTZ R10, R76, R96, R9 ;  /* 0x000000604c0a7223 */ /* 0x000fe20000010009 */
[----:B------:R-:W-:-:S03]  /*1590*/  @P0 PRMT R11, R16, 0x7632, R11 ;  /* 0x00007632100b0816 */ /* 0x000fc6000000000b */
[----:B------:R-:W-:Y:S02]  /*15a0*/  FADD.FTZ R10, R91, -R10 ;  /* 0x8000000a5b0a7221 */ /* 0x000fe40000010000 */
[----:B------:R-:W-:Y:S02]  /*15b0*/  @P0 IMAD.U32 R11, R11, 0x10000, RZ ;  /* 0x000100000b0b0824 */ /* 0x000fe400078e00ff */
[----:B------:R-:W-:-:S04]  /*15c0*/  FMUL.FTZ R10, R7, R10 ;  /* 0x0000000a070a7220 */ /* 0x000fc80000410000 */
[----:B------:R-:W-:-:S07]  /*15d0*/  @P0 FADD.FTZ R10, R10, R11 ;  /* 0x0000000b0a0a0221 */ /* 0x000fce0000010000 */
.L_x_2063:
[----:B------:R-:W-:Y:S05]  /*15e0*/  BSYNC B1 ;  /* 0x0000000000017941 */ /* 0x000fea0003800000 */
.L_x_2061:
[----:B------:R-:W1:Y:S01]  /*15f0*/  @P3 LDC R11, c[0x0][0x29c] ;  /* 0x0000a700ff0b3b82 */ /* 0x000e620000000800 */
[----:B------:R-:W-:Y:S01]  /*1600*/  BSSY B1, `(.L_x_2064) ;  /* 0x0000010000017945 */ /* 0x000fe20003800000 */
[----:B-1----:R-:W-:Y:S01]  /*1610*/  @P3 FMUL.FTZ R11, R10, R11 ;  /* 0x0000000b0a0b3220 */ /* 0x002fe20000410000 */
        /* <DEDUP_REMOVED lines=9> */
.L_x_2065:
[----:B------:R-:W-:-:S04]  /*16b0*/  FFMA.FTZ R11, R77, R96, R9 ;  /* 0x000000604d0b7223 */ /* 0x000fc80000010009 */
[----:B------:R-:W-:Y:S01]  /*16c0*/  FADD.FTZ R10, R98, -R11 ;  /* 0x8000000b620a7221 */ /* 0x000fe20000010000 */
[----:B------:R-:W-:-:S03]  /*16d0*/  @P0 SHF.L.U32 R11, R17, 0x10, RZ ;  /* 0x00000010110b0819 */ /* 0x000fc600000006ff */
[----:B------:R-:W-:-:S04]  /*16e0*/  FMUL.FTZ R10, R7, R10 ;  /* 0x0000000a070a7220 */ /* 0x000fc80000410000 */
[----:B------:R-:W-:-:S07]  /*16f0*/  @P0 FADD.FTZ R10, R10, R11 ;  /* 0x0000000b0a0a0221 */ /* 0x000fce0000010000 */
.L_x_2066:
[----:B------:R-:W-:Y:S05]  /*1700*/  BSYNC B1 ;  /* 0x0000000000017941 */ /* 0x000fea0003800000 */
.L_x_2064:
        /* <DEDUP_REMOVED lines=13> */
.L_x_2068:
[----:B------:R-:W-:Y:S01]  /*17e0*/  FFMA.FTZ R10, R78, R96, R9 ;  /* 0x000000604e0a7223 */ /* 0x000fe20000010009 */
[----:B------:R-:W-:-:S03]  /*17f0*/  @P0 PRMT R11, R17, 0x7632, R11 ;  /* 0x00007632110b0816 */ /* 0x000fc6000000000b */
[----:B------:R-:W-:Y:S02]  /*1800*/  FADD.FTZ R10, R93, -R10 ;  /* 0x8000000a5d0a7221 */ /* 0x000fe40000010000 */
[----:B------:R-:W-:Y:S02]  /*1810*/  @P0 IMAD.U32 R11, R11, 0x10000, RZ ;  /* 0x000100000b0b0824 */ /* 0x000fe400078e00ff */
[----:B------:R-:W-:-:S04]  /*1820*/  FMUL.FTZ R10, R7, R10 ;  /* 0x0000000a070a7220 */ /* 0x000fc80000410000 */
[----:B------:R-:W-:-:S07]  /*1830*/  @P0 FADD.FTZ R10, R10, R11 ;  /* 0x0000000b0a0a0221 */ /* 0x000fce0000010000 */
.L_x_2069:
[----:B------:R-:W-:Y:S05]  /*1840*/  BSYNC B1 ;  /* 0x0000000000017941 */ /* 0x000fea0003800000 */
.L_x_2067:
        /* <DEDUP_REMOVED lines=12> */
.L_x_2071:
[----:B------:R-:W-:-:S04]  /*1910*/  FFMA.FTZ R11, R79, R96, R9 ;  /* 0x000000604f0b7223 */ /* 0x000fc80000010009 */
[----:B------:R-:W-:Y:S01]  /*1920*/  FADD.FTZ R10, R100, -R11 ;  /* 0x8000000b640a7221 */ /* 0x000fe20000010000 */
[----:B------:R-:W-:-:S03]  /*1930*/  @P0 SHF.L.U32 R11, R18, 0x10, RZ ;  /* 0x00000010120b0819 */ /* 0x000fc600000006ff */
[----:B------:R-:W-:-:S04]  /*1940*/  FMUL.FTZ R10, R7, R10 ;  /* 0x0000000a070a7220 */ /* 0x000fc80000410000 */
[----:B------:R-:W-:-:S07]  /*1950*/  @P0 FADD.FTZ R10, R10, R11 ;  /* 0x0000000b0a0a0221 */ /* 0x000fce0000010000 */
.L_x_2072:
[----:B------:R-:W-:Y:S05]  /*1960*/  BSYNC B1 ;  /* 0x0000000000017941 */ /* 0x000fea0003800000 */
.L_x_2070:
        /* <DEDUP_REMOVED lines=13> */
.L_x_2074:
[----:B------:R-:W-:Y:S01]  /*1a40*/  FFMA.FTZ R10, R80, R96, R9 ;  /* 0x00000060500a7223 */ /* 0x000fe20000010009 */
[----:B------:R-:W-:-:S03]  /*1a50*/  @P0 PRMT R11, R18, 0x7632, R11 ;  /* 0x00007632120b0816 */ /* 0x000fc6000000000b */
[----:B------:R-:W-:Y:S02]  /*1a60*/  FADD.FTZ R10, R99, -R10 ;  /* 0x8000000a630a7221 */ /* 0x000fe40000010000 */
[----:B------:R-:W-:Y:S02]  /*1a70*/  @P0 IMAD.U32 R11, R11, 0x10000, RZ ;  /* 0x000100000b0b0824 */ /* 0x000fe400078e00ff */
[----:B------:R-:W-:-:S04]  /*1a80*/  FMUL.FTZ R10, R7, R10 ;  /* 0x0000000a070a7220 */ /* 0x000fc80000410000 */
[----:B------:R-:W-:-:S07]  /*1a90*/  @P0 FADD.FTZ R10, R10, R11 ;  /* 0x0000000b0a0a0221 */ /* 0x000fce0000010000 */
.L_x_2075:
[----:B------:R-:W-:Y:S05]  /*1aa0*/  BSYNC B1 ;  /* 0x0000000000017941 */ /* 0x000fea0003800000 */
.L_x_2073:
        /* <DEDUP_REMOVED lines=12> */
.L_x_2077:
[----:B------:R-:W-:-:S04]  /*1b70*/  FFMA.FTZ R11, R81, R96, R9 ;  /* 0x00000060510b7223 */ /* 0x000fc80000010009 */
[----:B------:R-:W-:Y:S01]  /*1b80*/  FADD.FTZ R10, R102, -R11 ;  /* 0x8000000b660a7221 */ /* 0x000fe20000010000 */
[----:B------:R-:W-:-:S03]  /*1b90*/  @P0 SHF.L.U32 R11, R19, 0x10, RZ ;  /* 0x00000010130b0819 */ /* 0x000fc600000006ff */
[----:B------:R-:W-:-:S04]  /*1ba0*/  FMUL.FTZ R10, R7, R10 ;  /* 0x0000000a070a7220 */ /* 0x000fc80000410000 */
[----:B------:R-:W-:-:S07]  /*1bb0*/  @P0 FADD.FTZ R10, R10, R11 ;  /* 0x0000000b0a0a0221 */ /* 0x000fce0000010000 */
.L_x_2078:
[----:B------:R-:W-:Y:S05]  /*1bc0*/  BSYNC B1 ;  /* 0x0000000000017941 */ /* 0x000fea0003800000 */
.L_x_2076:
        /* <DEDUP_REMOVED lines=13> */
.L_x_2080:
[----:B------:R-:W-:Y:S01]  /*1ca0*/  FFMA.FTZ R10, R82, R96, R9 ;  /* 0x00000060520a7223 */ /* 0x000fe20000010009 */
[----:B------:R-:W-:-:S03]  /*1cb0*/  @P0 PRMT R11, R19, 0x7632, R11 ;  /* 0x00007632130b0816 */ /* 0x000fc6000000000b */
[----:B------:R-:W-:Y:S02]  /*1cc0*/  FADD.FTZ R10, R101, -R10 ;  /* 0x8000000a650a7221 */ /* 0x000fe40000010000 */
[----:B------:R-:W-:Y:S02]  /*1cd0*/  @P0 IMAD.U32 R11, R11, 0x10000, RZ ;  /* 0x000100000b0b0824 */ /* 0x000fe400078e00ff */
[----:B------:R-:W-:-:S04]  /*1ce0*/  FMUL.FTZ R92, R7, R10 ;  /* 0x0000000a075c7220 */ /* 0x000fc80000410000 */
[----:B------:R-:W-:-:S07]  /*1cf0*/  @P0 FADD.FTZ R92, R92, R11 ;  /* 0x0000000b5c5c0221 */ /* 0x000fce0000010000 */
.L_x_2081:
[----:B------:R-:W-:Y:S05]  /*1d00*/  BSYNC B1 ;  /* 0x0000000000017941 */ /* 0x000fea0003800000 */
.L_x_2079:
[----:B0-----:R-:W0:Y:S01]  /*1d10*/  @P3 LDC R111, c[0x0][0x29c] ;  /* 0x0000a700ff6f3b82 */ /* 0x001e220000000800 */
        /* <DEDUP_REMOVED lines=13> */
[----:B------:R-:W-:Y:S01]  /*1df0*/  HFMA2.MMA R8, -RZ, RZ, 0, 0 ;  /* 0x00000000ff087435 */ /* 0x000fe200000001ff */
[----:B------:R-:W-:Y:S10]  /*1e00*/  @!P0 BRA `(.L_x_2084) ;  /* 0x00000000001c8947 */ /* 0x000ff40003800000 */
[----:B------:R-:W-:Y:S01]  /*1e10*/  SHF.L.U32 R8, R12, 0x10, RZ ;  /* 0x000000100c087819 */ /* 0x000fe200000006ff */
[----:B------:R-:W-:Y:S06]  /*1e20*/  BRA `(.L_x_2084) ;  /* 0x0000000000147947 */ /* 0x000fec0003800000 */
.L_x_2083:
[----:B0-----:R-:W-:-:S04]  /*1e30*/  FFMA.FTZ R11, R83, R96, R9 ;  /* 0x00000060530b7223 */ /* 0x001fc80000010009 */
[----:B------:R-:W-:Y:S01]  /*1e40*/  FADD.FTZ R8, R104, -R11 ;  /* 0x8000000b68087221 */ /* 0x000fe20000010000 */
[----:B------:R-:W-:-:S03]  /*1e50*/  @P0 SHF.L.U32 R11, R12, 0x10, RZ ;  /* 0x000000100c0b0819 */ /* 0x000fc600000006ff */
[----:B------:R-:W-:-:S04]  /*1e60*/  FMUL.FTZ R8, R7, R8 ;  /* 0x0000000807087220 */ /* 0x000fc80000410000 */
[----:B------:R-:W-:-:S07]  /*1e70*/  @P0 FADD.FTZ R8, R8, R11 ;  /* 0x0000000b08080221 */ /* 0x000fce0000010000 */
.L_x_2084:
[----:B------:R-:W-:Y:S05]  /*1e80*/  BSYNC B1 ;  /* 0x0000000000017941 */ /* 0x000fea0003800000 */
.L_x_2082:
[----:B0-----:R-:W0:Y:S01]  /*1e90*/  @P3 LDC R11, c[0x0][0x29c] ;  /* 0x0000a700ff0b3b82 */ /* 0x001e220000000800 */
        /* <DEDUP_REMOVED lines=12> */
.L_x_2086:
[----:B------:R-:W-:Y:S01]  /*1f60*/  FFMA.FTZ R8, R84, R96, R9 ;  /* 0x0000006054087223 */ /* 0x000fe20000010009 */
[----:B------:R-:W-:-:S03]  /*1f70*/  @P0 PRMT R10, R12, 0x7632, R10 ;  /* 0x000076320c0a0816 */ /* 0x000fc6000000000a */
[----:B------:R-:W-:Y:S02]  /*1f80*/  FADD.FTZ R8, R103, -R8 ;  /* 0x8000000867087221 */ /* 0x000fe40000010000 */
[----:B------:R-:W-:Y:S02]  /*1f90*/  @P0 IMAD.U32 R11, R10, 0x10000, RZ ;  /* 0x000100000a0b0824 */ /* 0x000fe400078e00ff */
[----:B------:R-:W-:-:S04]  /*1fa0*/  FMUL.FTZ R8, R7, R8 ;  /* 0x0000000807087220 */ /* 0x000fc80000410000 */
[----:B------:R-:W-:-:S07]  /*1fb0*/  @P0 FADD.FTZ R8, R8, R11 ;  /* 0x0000000b08080221 */ /* 0x000fce0000010000 */
.L_x_2087:
[----:B------:R-:W-:Y:S05]  /*1fc0*/  BSYNC B1 ;  /* 0x0000000000017941 */ /* 0x000fea0003800000 */
.L_x_2085:
        /* <DEDUP_REMOVED lines=12> */
.L_x_2089:
[----:B------:R-:W-:-:S04]  /*2090*/  FFMA.FTZ R11, R85, R96, R9 ;  /* 0x00000060550b7223 */ /* 0x000fc80000010009 */
[----:B------:R-:W-:Y:S01]  /*20a0*/  FADD.FTZ R8, R106, -R11 ;  /* 0x8000000b6a087221 */ /* 0x000fe20000010000 */
[----:B------:R-:W-:-:S03]  /*20b0*/  @P0 SHF.L.U32 R11, R13, 0x10, RZ ;  /* 0x000000100d0b0819 */ /* 0x000fc600000006ff */
[----:B------:R-:W-:-:S04]  /*20c0*/  FMUL.FTZ R8, R7, R8 ;  /* 0x0000000807087220 */ /* 0x000fc80000410000 */
[----:B------:R-:W-:-:S07]  /*20d0*/  @P0 FADD.FTZ R8, R8, R11 ;  /* 0x0000000b08080221 */ /* 0x000fce0000010000 */
.L_x_2090:
[----:B------:R-:W-:Y:S05]  /*20e0*/  BSYNC B1 ;  /* 0x0000000000017941 */ /* 0x000fea0003800000 */
.L_x_2088:
        /* <DEDUP_REMOVED lines=13> */
.L_x_2092:
[----:B------:R-:W-:Y:S01]  /*21c0*/  FFMA.FTZ R8, R86, R96, R9 ;  /* 0x0000006056087223 */ /* 0x000fe20000010009 */
[----:B------:R-:W-:-:S03]  /*21d0*/  @P0 PRMT R10, R13, 0x7632, R10 ;  /* 0x000076320d0a0816 */ /* 0x000fc6000000000a */
[----:B------:R-:W-:Y:S02]  /*21e0*/  FADD.FTZ R8, R105, -R8 ;  /* 0x8000000869087221 */ /* 0x000fe40000010000 */
[----:B------:R-:W-:Y:S02]  /*21f0*/  @P0 IMAD.U32 R11, R10, 0x10000, RZ ;  /* 0x000100000a0b0824 */ /* 0x000fe400078e00ff */
[----:B------:R-:W-:-:S04]  /*2200*/  FMUL.FTZ R8, R7, R8 ;  /* 0x0000000807087220 */ /* 0x000fc80000410000 */
[----:B------:R-:W-:-:S07]  /*2210*/  @P0 FADD.FTZ R8, R8, R11 ;  /* 0x0000000b08080221 */ /* 0x000fce0000010000 */
.L_x_2093:
[----:B------:R-:W-:Y:S05]  /*2220*/  BSYNC B1 ;  /* 0x0000000000017941 */ /* 0x000fea0003800000 */
.L_x_2091:
        /* <DEDUP_REMOVED lines=12> */
.L_x_2095:
[----:B------:R-:W-:-:S04]  /*22f0*/  FFMA.FTZ R11, R87, R96, R9 ;  /* 0x00000060570b7223 */ /* 0x000fc80000010009 */
[----:B------:R-:W-:Y:S01]  /*2300*/  FADD.FTZ R8, R108, -R11 ;  /* 0x8000000b6c087221 */ /* 0x000fe20000010000 */
[----:B------:R-:W-:-:S03]  /*2310*/  @P0 SHF.L.U32 R11, R14, 0x10, RZ ;  /* 0x000000100e0b0819 */ /* 0x000fc600000006ff */
[----:B------:R-:W-:-:S04]  /*2320*/  FMUL.FTZ R8, R7, R8 ;  /* 0x0000000807087220 */ /* 0x000fc80000410000 */
[----:B------:R-:W-:-:S07]  /*2330*/  @P0 FADD.FTZ R8, R8, R11 ;  /* 0x0000000b08080221 */ /* 0x000fce0000010000 */
.L_x_2096:
[----:B------:R-:W-:Y:S05]  /*2340*/  BSYNC B1 ;  /* 0x0000000000017941 */ /* 0x000fea0003800000 */
.L_x_2094:
        /* <DEDUP_REMOVED lines=13> */
.L_x_2098:
[----:B------:R-:W-:Y:S01]  /*2420*/  FFMA.FTZ R8, R88, R96, R9 ;  /* 0x0000006058087223 */ /* 0x000fe20000010009 */
[----:B------:R-:W-:-:S03]  /*2430*/  @P0 PRMT R10, R14, 0x7632, R10 ;  /* 0x000076320e0a0816 */ /* 0x000fc6000000000a */
[----:B------:R-:W-:Y:S02]  /*2440*/  FADD.FTZ R8, R107, -R8 ;  /* 0x800000086b087221 */ /* 0x000fe40000010000 */
[----:B------:R-:W-:Y:S02]  /*2450*/  @P0 IMAD.U32 R11, R10, 0x10000, RZ ;  /* 0x000100000a0b0824 */ /* 0x000fe400078e00ff */
[----:B------:R-:W-:-:S04]  /*2460*/  FMUL.FTZ R8, R7, R8 ;  /* 0x0000000807087220 */ /* 0x000fc80000410000 */
[----:B------:R-:W-:-:S07]  /*2470*/  @P0 FADD.FTZ R8, R8, R11 ;  /* 0x0000000b08080221 */ /* 0x000fce0000010000 */
.L_x_2099:
[----:B------:R-:W-:Y:S05]  /*2480*/  BSYNC B1 ;  /* 0x0000000000017941 */ /* 0x000fea0003800000 */
.L_x_2097:
        /* <DEDUP_REMOVED lines=12> */
.L_x_2101:
[----:B------:R-:W-:-:S04]  /*2550*/  FFMA.FTZ R11, R89, R96, R9 ;  /* 0x00000060590b7223 */ /* 0x000fc80000010009 */
[----:B------:R-:W-:Y:S01]  /*2560*/  FADD.FTZ R8, R110, -R11 ;  /* 0x8000000b6e087221 */ /* 0x000fe20000010000 */
[----:B------:R-:W-:-:S03]  /*2570*/  @P0 SHF.L.U32 R11, R15, 0x10, RZ ;  /* 0x000000100f0b0819 */ /* 0x000fc600000006ff */
[----:B------:R-:W-:-:S04]  /*2580*/  FMUL.FTZ R8, R7, R8 ;  /* 0x0000000807087220 */ /* 0x000fc80000410000 */
[----:B------:R-:W-:-:S07]  /*2590*/  @P0 FADD.FTZ R8, R8, R11 ;  /* 0x0000000b08080221 */ /* 0x000fce0000010000 */
.L_x_2102:
[----:B------:R-:W-:Y:S05]  /*25a0*/  BSYNC B1 ;  /* 0x0000000000017941 */ /* 0x000fea0003800000 */
.L_x_2100:
        /* <DEDUP_REMOVED lines=13> */
.L_x_2104:
[----:B------:R-:W-:Y:S01]  /*2680*/  FFMA.FTZ R96, R112, R96, R9 ;  /* 0x0000006070607223 */ /* 0x000fe20000010009 */
[----:B------:R-:W-:-:S03]  /*2690*/  @P0 PRMT R8, R15, 0x7632, R8 ;  /* 0x000076320f080816 */ /* 0x000fc60000000008 */
[----:B------:R-:W-:Y:S02]  /*26a0*/  FADD.FTZ R96, R109, -R96 ;  /* 0x800000606d607221 */ /* 0x000fe40000010000 */
[----:B------:R-:W-:Y:S02]  /*26b0*/  @P0 IMAD.U32 R8, R8, 0x10000, RZ ;  /* 0x0001000008080824 */ /* 0x000fe400078e00ff */
[----:B------:R-:W-:-:S04]  /*26c0*/  FMUL.FTZ R7, R7, R96 ;  /* 0x0000006007077220 */ /* 0x000fc80000410000 */
[----:B------:R-:W-:-:S07]  /*26d0*/  @P0 FADD.FTZ R7, R7, R8 ;  /* 0x0000000807070221 */ /* 0x000fce0000010000 */
.L_x_2105:
[----:B------:R-:W-:Y:S05]  /*26e0*/  BSYNC B1 ;  /* 0x0000000000017941 */ /* 0x000fea0003800000 */
.L_x_2103:
        /* <DEDUP_REMOVED lines=17> */
.L_x_2053:
[----:B------:R-:W-:Y:S05]  /*2800*/  BSYNC B0 ;  /* 0x0000000000007941 */ /* 0x000fea0003800000 */
.L_x_2051:
        /* <DEDUP_REMOVED lines=58> */
[----:B------:R-:W-:Y:S01]  /*2bb0*/  SHF.L.U32 R4, R2, 0x2, RZ ;  /* 0x0000000202047819 */ /* 0x000fe200000006ff */
[----:B------:R-:W-:-:S05]  /*2bc0*/  IMAD.X R5, RZ, RZ, RZ, P0 ;  /* 0x000000ffff057224 */ /* 0x000fca00000e06ff */
[----:B------:R-:W-:Y:S01]  /*2bd0*/  SHF.L.U64.HI R5, R2, 0x2, R5 ;  /* 0x0000000202057819 */ /* 0x000fe20000010205 */
[----:B------:R-:W0:Y:S01]  /*2be0*/  LDS R24, [R3] ;  /* 0x0000000003187984 */ /* 0x000e220000000800 */
[----:B------:R-:W-:-:S03]  /*2bf0*/  IADD3 R2, P0, R4, UR6, RZ ;  /* 0x0000000604027c10 */ /* 0x000fc6000ff1e0ff */
        /* <DEDUP_REMOVED lines=44> */
.L_x_2057:
        /* <DEDUP_REMOVED lines=8> */
.L_x_2108:
[----:B------:R-:W-:Y:S05]  /*2f40*/  BSYNC B1 ;  /* 0x0000000000017941 */ /* 0x000fea0003800000 */
.L_x_2107:
[----:B------:R-:W-:Y:S01]  /*2f50*/  HFMA2.MMA R119, -RZ, RZ, 0, 5.9604644775390625e-08 ;  /* 0x00000001ff777435 */ /* 0x000fe200000001ff */
[----:B------:R-:W-:Y:S01]  /*2f60*/  MOV R118, R111 ;  /* 0x0000006f00767202 */ /* 0x000fe20000000f00 */
[----:B------:R-:W-:Y:S01]  /*2f70*/  IMAD.MOV.U32 R95, RZ, RZ, R117 ;  /* 0x000000ffff5f7224 */ /* 0x000fe200078e0075 */
[----:B------:R-:W-:Y:S02]  /*2f80*/  MOV R120, 0x1f ;  /* 0x0000001f00787802 */ /* 0x000fe40000000f00 */
[----:B------:R-:W-:Y:S01]  /*2f90*/  MOV R115, 0xffffffff ;  /* 0xffffffff00737802 */ /* 0x000fe20000000f00 */
[----:B------:R-:W-:-:S07]  /*2fa0*/  FADD.FTZ R95, R95, R114 ;  /* 0x000000725f5f7221 */ /* 0x000fce0000010000 */
[----:B------:R-:W-:Y:S05]  /*2fb0*/  WARPSYNC.COLLECTIVE R115, `(.L_x_2109) ;  /* 0x0000000073087348 */ /* 0x000fea0003c00000 */
[----:B------:R0:W1:Y:S02]  /*2fc0*/  SHFL.BFLY P0, R117, R118, R119, R120 ;  /* 0x0c00007776757389 */ /* 0x0000640000000078 */
[----:B01----:R-:W-:Y:S01]  /*2fd0*/  ENDCOLLECTIVE ;  /* 0x000000000000791b */ /* 0x003fe20003800000 */
.L_x_2109:
[----:B------:R-:W-:Y:S01]  /*2fe0*/  HFMA2.MMA R119, -RZ, RZ, 0, 1.1920928955078125e-07 ;  /* 0x00000002ff777435 */ /* 0x000fe200000001ff */
[----:B------:R-:W-:Y:S01]  /*2ff0*/  IMAD.MOV.U32 R118, RZ, RZ, R95 ;  /* 0x000000ffff767224 */ /* 0x000fe200078e005f */
[----:B------:R-:W-:-:S09]  /*3000*/  MOV R94, R117 ;  /* 0x00000075005e7202 */ /* 0x000fd20000000f00 */
[----:B------:R-:W-:Y:S05]  /*3010*/  WARPSYNC.COLLECTIVE R115, `(.L_x_2110) ;  /* 0x0000000073087348 */ /* 0x000fea0003c00000 */
[----:B------:R0:W1:Y:S02]  /*3020*/  SHFL.BFLY P0, R117, R118, R119, R120 ;  /* 0x0c00007776757389 */ /* 0x0000640000000078 */
[----:B01----:R-:W-:Y:S01]  /*3030*/  ENDCOLLECTIVE ;  /* 0x000000000000791b */ /* 0x003fe20003800000 */
.L_x_2110:
[----:B------:R-:W-:-:S05]  /*3040*/  FADD.FTZ R94, R94, R111 ;  /* 0x0000006f5e5e7221 */ /* 0x000fca0000010000 */
[----:B------:R-:W-:Y:S02]  /*3050*/  MOV R118, R94 ;  /* 0x0000005e00767202 */ /* 0x000fe40000000f00 */
[----:B------:R-:W-:-:S07]  /*3060*/  MOV R96, R117 ;  /* 0x0000007500607202 */ /* 0x000fce0000000f00 */
[----:B------:R-:W-:Y:S05]  /*3070*/  WARPSYNC.COLLECTIVE R115, `(.L_x_2111) ;  /* 0x0000000073087348 */ /* 0x000fea0003c00000 */
[----:B------:R0:W1:Y:S02]  /*3080*/  SHFL.BFLY P0, R117, R118, R119, R120 ;  /* 0x0c00007776757389 */ /* 0x0000640000000078 */
[----:B01----:R-:W-:Y:S01]  /*3090*/  ENDCOLLECTIVE ;  /* 0x000000000000791b */ /* 0x003fe20003800000 */
.L_x_2111:
[----:B------:R-:W-:-:S05]  /*30a0*/  FADD.FTZ R96, R95, R96 ;  /* 0x000000605f607221 */ /* 0x000fca0000010000 */
[----:B------:R-:W-:Y:S01]  /*30b0*/  MOV R118, R96 ;  /* 0x0000006000767202 */ /* 0x000fe20000000f00 */
[----:B------:R-:W-:Y:S01]  /*30c0*/  IMAD.MOV.U32 R119, RZ, RZ, 0x4 ;  /* 0x00000004ff777424 */ /* 0x000fe200078e00ff */
[----:B------:R-:W-:-:S07]  /*30d0*/  MOV R97, R117 ;  /* 0x0000007500617202 */ /* 0x000fce0000000f00 */
[----:B------:R-:W-:Y:S05]  /*30e0*/  WARPSYNC.COLLECTIVE R115, `(.L_x_2112) ;  /* 0x0000000073087348 */ /* 0x000fea0003c00000 */
[----:B------:R0:W1:Y:S02]  /*30f0*/  SHFL.BFLY P0, R117, R118, R119, R120 ;  /* 0x0c00007776757389 */ /* 0x0000640000000078 */
[----:B01----:R-:W-:Y:S01]  /*3100*/  ENDCOLLECTIVE ;  /* 0x000000000000791b */ /* 0x003fe20003800000 */
.L_x_2112:
[----:B------:R-:W-:-:S05]  /*3110*/  FADD.FTZ R97, R94, R97 ;  /* 0x000000615e617221 */ /* 0x000fca0000010000 */
[----:B------:R-:W-:Y:S02]  /*3120*/  MOV R118, R97 ;  /* 0x0000006100767202 */ /* 0x000fe40000000f00 */
[----:B------:R-:W-:-:S07]  /*3130*/  MOV R113, R117 ;  /* 0x0000007500717202 */ /* 0x000fce0000000f00 */
[----:B------:R-:W-:Y:S05]  /*3140*/  WARPSYNC.COLLECTIVE R115, `(.L_x_2113) ;  /* 0x0000000073087348 */ /* 0x000fea0003c00000 */
[----:B------:R0:W1:Y:S02]  /*3150*/  SHFL.BFLY P0, R117, R118, R119, R120 ;  /* 0x0c00007776757389 */ /* 0x0000640000000078 */
[----:B01----:R-:W-:Y:S01]  /*3160*/  ENDCOLLECTIVE ;  /* 0x000000000000791b */ /* 0x003fe20003800000 */
.L_x_2113:
[----:B------:R-:W-:Y:S01]  /*3170*/  FADD.FTZ R113, R96, R113 ;  /* 0x0000007160717221 */ /* 0x000fe20000010000 */
[----:B------:R-:W-:-:S04]  /*3180*/  HFMA2.MMA R119, -RZ, RZ, 0, 4.76837158203125e-07 ;  /* 0x00000008ff777435 */ /* 0x000fc800000001ff */
[----:B------:R-:W-:Y:S02]  /*3190*/  MOV R118, R113 ;  /* 0x0000007100767202 */ /* 0x000fe40000000f00 */
[----:B------:R-:W-:-:S07]  /*31a0*/  MOV R116, R117 ;  /* 0x0000007500747202 */ /* 0x000fce0000000f00 */
[----:B------:R-:W-:Y:S05]  /*31b0*/  WARPSYNC.COLLECTIVE R115, `(.L_x_2114) ;  /* 0x0000000073087348 */ /* 0x000fea0003c00000 */
[----:B------:R0:W1:Y:S02]  /*31c0*/  SHFL.BFLY P0, R117, R118, R119, R120 ;  /* 0x0c00007776757389 */ /* 0x0000640000000078 */
[----:B01----:R-:W-:Y:S01]  /*31d0*/  ENDCOLLECTIVE ;  /* 0x000000000000791b */ /* 0x003fe20003800000 */
.L_x_2114:
[----:B------:R-:W-:-:S04]  /*31e0*/  FADD.FTZ R116, R97, R116 ;  /* 0x0000007461747221 */ /* 0x000fc80000010000 */
[----:B------:R-:W-:Y:S01]  /*31f0*/  IMAD.MOV.U32 R118, RZ, RZ, R116 ;  /* 0x000000ffff767224 */ /* 0x000fe200078e0074 */
[----:B------:R-:W-:-:S07]  /*3200*/  MOV R114, R117 ;  /* 0x0000007500727202 */ /* 0x000fce0000000f00 */
[----:B------:R-:W-:Y:S05]  /*3210*/  WARPSYNC.COLLECTIVE R115, `(.L_x_2115) ;  /* 0x0000000073087348 */ /* 0x000fea0003c00000 */
[----:B------:R0:W1:Y:S02]  /*3220*/  SHFL.BFLY P0, R117, R118, R119, R120 ;  /* 0x0c00007776757389 */ /* 0x0000640000000078 */
[----:B01----:R-:W-:Y:S01]  /*3230*/  ENDCOLLECTIVE ;  /* 0x000000000000791b */ /* 0x003fe20003800000 */
.L_x_2115:
[----:B------:R-:W-:Y:S01]  /*3240*/  FADD.FTZ R114, R113, R114 ;  /* 0x0000007271727221 */ /* 0x000fe20000010000 */
[----:B------:R-:W-:-:S04]  /*3250*/  HFMA2.MMA R119, -RZ, RZ, 0, 9.5367431640625e-07 ;  /* 0x00000010ff777435 */ /* 0x000fc800000001ff */
[----:B------:R-:W-:Y:S02]  /*3260*/  MOV R118, R114 ;  /* 0x0000007200767202 */ /* 0x000fe40000000f00 */
[----:B------:R-:W-:-:S07]  /*3270*/  MOV R111, R117 ;  /* 0x00000075006f7202 */ /* 0x000fce0000000f00 */
[----:B------:R-:W-:Y:S05]  /*3280*/  WARPSYNC.COLLECTIVE R115, `(.L_x_2116) ;  /* 0x0000000073087348 */ /* 0x000fea0003c00000 */
[----:B------:R0:W1:Y:S02]  /*3290*/  SHFL.BFLY P0, R117, R118, R119, R120 ;  /* 0x0c00007776757389 */ /* 0x0000640000000078 */
[----:B01----:R-:W-:Y:S01]  /*32a0*/  ENDCOLLECTIVE ;  /* 0x000000000000791b */ /* 0x003fe20003800000 */
.L_x_2116:
[----:B------:R-:W-:-:S05]  /*32b0*/  FADD.FTZ R111, R116, R111 ;  /* 0x0000006f746f7221 */ /* 0x000fca0000010000 */
[----:B------:R-:W-:Y:S02]  /*32c0*/  MOV R118, R111 ;  /* 0x0000006f00767202 */ /* 0x000fe40000000f00 */
[----:B------:R-:W-:-:S07]  /*32d0*/  MOV R95, R117 ;  /* 0x00000075005f7202 */ /* 0x000fce0000000f00 */
[----:B------:R-:W-:Y:S05]  /*32e0*/  WARPSYNC.COLLECTIVE R115, `(.L_x_2117) ;  /* 0x0000000073087348 */ /* 0x000fea0003c00000 */
[----:B------:R0:W1:Y:S02]  /*32f0*/  SHFL.BFLY P0, R117, R118, R119, R120 ;  /* 0x0c00007776757389 */ /* 0x0000640000000078 */
[----:B01----:R-:W-:Y:S01]  /*3300*/  ENDCOLLECTIVE ;  /* 0x000000000000791b */ /* 0x003fe20003800000 */
.L_x_2117:
[----:B------:R-:W-:Y:S01]  /*3310*/  MOV R94, R117 ;  /* 0x00000075005e7202 */ /* 0x000fe20000000f00 */
[----:B------:R-:W-:Y:S06]  /*3320*/  BRA `(.L_x_2118) ;  /* 0xffffffdc00e07947 */ /* 0x000fec000383ffff */
.L_x_2119:
        /* <DEDUP_REMOVED lines=13> */
.L_x_9115:


//--------------------- .text._ZN10layer_norm13ln_bwd_kernelINS_13Kernel_traitsIf13__nv_bfloat16S2_S2_fjLj512ELj1ELj4ELj1ELj16ENS_18Kernel_traits_baseILj512EfS2_S2_S2_fjLj128EEEEELb0ELb1ELb0ELb0EEEvNS_9BwdParamsE --------------------------
	.section	.text._ZN10layer_norm13ln_bwd_kernelINS_13Kernel_traitsIf13__nv_bfloat16S2_S2_fjLj512ELj1ELj4ELj1ELj16ENS_18Kernel_traits_baseILj512EfS2_S2_S2_fjLj128EEEEELb0ELb1ELb0ELb0EEEvNS_9BwdParamsE,"ax",@progbits
	.align	128
        .global         _ZN10layer_norm13ln_bwd_kernelINS_13Kernel_traitsIf13__nv_bfloat16S2_S2_fjLj512ELj1ELj4ELj1ELj16ENS_18Kernel_traits_baseILj512EfS2_S2_S2_fjLj128EEEEELb0ELb1ELb0ELb0EEEvNS_9BwdParamsE
        .type           _ZN10layer_norm13ln_bwd_kernelINS_13Kernel_traitsIf13__nv_bfloat16S2_S2_fjLj512ELj1ELj4ELj1ELj16ENS_18Kernel_traits_baseILj512EfS2_S2_S2_fjLj128EEEEELb0ELb1ELb0ELb0EEEvNS_9BwdParamsE,@function
        .size           _ZN10layer_norm13ln_bwd_kernelINS_13Kernel_traitsIf13__nv_bfloat16S2_S2_fjLj512ELj1ELj4ELj1ELj16ENS_18Kernel_traits_baseILj512EfS2_S2_S2_fjLj128EEEEELb0ELb1ELb0ELb0EEEvNS_9BwdParamsE,(.L_x_9116 - _ZN10layer_norm13ln_bwd_kernelINS_13Kernel_traitsIf13__nv_bfloat16S2_S2_fjLj512ELj1ELj4ELj1ELj16ENS_18Kernel_traits_baseILj512EfS2_S2_S2_fjLj128EEEEELb0ELb1ELb0ELb0EEEvNS_9BwdParamsE)
        .other          _ZN10layer_norm13ln_bwd_kernelINS_13Kernel_traitsIf13__nv_bfloat16S2_S2_fjLj512ELj1ELj4ELj1ELj16ENS_18Kernel_traits_baseILj512EfS2_S2_S2_fjLj128EEEEELb0ELb1ELb0ELb0EEEvNS_9BwdParamsE,@"STO_CUDA_ENTRY STV_DEFAULT"
_ZN10layer_norm13ln_bwd_kernelINS_13Kernel_traitsIf13__nv_bfloat16S2_S2_fjLj512ELj1ELj4ELj1ELj16ENS_18Kernel_traits_baseILj512EfS2_S2_S2_fjLj128EEEEELb0ELb1ELb0ELb0EEEvNS_9BwdParamsE:
.text._ZN10layer_norm13ln_bwd_kernelINS_13Kernel_traitsIf13__nv_bfloat16S2_S2_fjLj512ELj1ELj4ELj1ELj16ENS_18Kernel_traits_baseILj512EfS2_S2_S2_fjLj128EEEEELb0ELb1ELb0ELb0EEEvNS_9BwdParamsE:
        /* <DEDUP_REMOVED lines=16> */
[----:B------:R-:W-:-:S04]  /*0100*/  LEA.HI.SX32 R3, R4, R3, 0x1d ;  /* 0x0000000304037211 */ /* 0x000fc800078feaff */
[C---:B------:R-:W-:Y:S02]  /*0110*/  LOP3.LUT P3, RZ, R3.reuse, 0xffffffe0, RZ, 0xc0, !PT ;  /* 0xffffffe003ff7812 */ /* 0x040fe4000786c0ff */
[----:B------:R-:W-:Y:S02]  /*0120*/  ISETP.GE.U32.AND P4, PT, R3, 0x40, PT ;  /* 0x000000400300780c */ /* 0x000fe40003f86070 */
[----:B------:R-:W-:-:S09]  /*0130*/  MOV R3, R2 ;  /* 0x0000000200037202 */ /* 0x000fd20000000f00 */
[----:B------:R-:W0:Y:S08]  /*0140*/  @P3 LDC.64 R6, c[0x0][0x260] ;  /* 0x00009800ff063b82 */ /* 0x000e300000000a00 */
[----:B------:R-:W1:Y:S08]  /*0150*/  @P3 LDC.64 R8, c[0x0][0x278] ;  /* 0x00009e00ff083b82 */ /* 0x000e700000000a00 */
[----:B------:R-:W2:Y:S08]  /*0160*/  @P4 LDC.64 R10, c[0x0][0x260] ;  /* 0x00009800ff0a4b82 */ /* 0x000eb00000000a00 */
[----:B------:R-:W3:Y:S01]  /*0170*/  @P4 LDC.64 R12, c[0x0][0x278] ;  /* 0x00009e00ff0c4b82 */ /* 0x000ee20000000a00 */
[----:B0-----:R-:W-:-:S05]  /*0180*/  @P3 IMAD.WIDE.U32 R6, R3, 0x20, R6 ;  /* 0x0000002003063825 */ /* 0x001fca00078e0006 */
[----:B------:R0:W5:Y:S01]  /*0190*/  @P3 LDG.E.128 R24, desc[UR4][R6.64] ;  /* 0x0000000406183981 */ /* 0x000162000c1e1d00 */
[C---:B-1----:R-:W-:Y:S01]  /*01a0*/  @P3 IMAD.WIDE.U32 R8, R3.reuse, 0x20, R8 ;  /* 0x0000002003083825 */ /* 0x042fe200078e0008 */
[----:B------:R-:W-:Y:S02]  /*01b0*/  @P3 LOP3.LUT R3, R3, 0x20, RZ, 0xfc, !PT ;  /* 0x0000002003033812 */ /* 0x000fe400078efcff */
[----:B------:R0:W5:Y:S04]  /*01c0*/  @P3 LDG.E.128 R28, desc[UR4][R6.64+0x10] ;  /* 0x00001004061c3981 */ /* 0x000168000c1e1d00 */
[----:B------:R0:W5:Y:S01]  /*01d0*/  @P3 LDG.E.128 R32, desc[UR4][R8.64] ;  /* 0x0000000408203981 */ /* 0x000162000c1e1d00 */
[----:B--2---:R-:W-:-:S03]  /*01e0*/  @P4 IMAD.WIDE.U32 R10, R3, 0x20, R10 ;  /* 0x00000020030a4825 */ /* 0x004fc600078e000a */
[----:B------:R0:W5:Y:S04]  /*01f0*/  @P3 LDG.E.128 R36, desc[UR4][R8.64+0x10] ;  /* 0x0000100408243981 */ /* 0x000168000c1e1d00 */
[----:B------:R0:W5:Y:S01]  /*0200*/  @P4 LDG.E.128 R40, desc[UR4][R10.64] ;  /* 0x000000040a284981 */ /* 0x000162000c1e1d00 */
[----:B---3--:R-:W-:-:S03]  /*0210*/  @P4 IMAD.WIDE.U32 R12, R3, 0x20, R12 ;  /* 0x00000020030c4825 */ /* 0x008fc600078e000c */
        /* <DEDUP_REMOVED lines=36> */
[----:B------:R-:W-:Y:S02]  /*0460*/  ULDC.U8 UR6, c[0x0][0x2a0] ;  /* 0x0000a80000067ab9 */ /* 0x000fe40000000000 */
[----:B------:R-:W-:Y:S02]  /*0470*/  ISETP.NE.AND P2, PT, RZ, UR6, PT ;  /* 0x00000006ff007c0c */ /* 0x000fe4000bf45270 */
[----:B------:R-:W-:-:S13]  /*0480*/  ISETP.NE.AND.EX P0, PT, RZ, UR7, PT, P0 ;  /* 0x00000007ff007c0c */ /* 0x000fda000bf05300 */
.L_x_2131:
        /* <DEDUP_REMOVED lines=18> */
[----:B------:R-:W-:Y:S02]  /*05b0*/  CS2R R134, SRZ ;  /* 0x0000000000867805 */ /* 0x000fe4000001ff00 */
[----:B------:R-:W-:-:S02]  /*05c0*/  MOV R143, 0x3f800000 ;  /* 0x3f800000008f7802 */ /* 0x000fc40000000f00 */
        /* <DEDUP_REMOVED lines=18> */
[----:B------:R-:W-:Y:S01]  /*06f0*/  SHF.L.U32 R16, R16, 0x10, RZ ;  /* 0x0000001010107819 */ /* 0x000fe200000006ff */
[----:B------:R-:W-:Y:S01]  /*0700*/  FADD.FTZ R18, -R133, R18 ;  /* 0x0000001285127221 */ /* 0x000fe20000010100 */
[----:B------:R-:W-:Y:S01]  /*0710*/  SHF.L.U32 R118, R11, 0x10, RZ ;  /* 0x000000100b767819 */ /* 0x000fe200000006ff */
[----:B------:R-:W-:Y:S01]  /*0720*/  FADD.FTZ R112, -R133, R112 ;  /* 0x0000007085707221 */ /* 0x000fe20000010100 */
[----:B------:R-:W-:Y:S01]  /*0730*/  PRMT R115, R11, 0x7632, R115 ;  /* 0x000076320b737816 */ /* 0x000fe20000000073 */
[----:B-----5:R-:W-:Y:S01]  /*0740*/  FMUL.FTZ R3, R141, R18 ;  /* 0x000000128d037220 */ /* 0x020fe20000410000 */
[----:B------:R-:W-:Y:S01]  /*0750*/  PRMT R17, R9, 0x7632, R17 ;  /* 0x0000763209117816 */ /* 0x000fe20000000011 */
[----:B------:R-:W-:Y:S01]  /*0760*/  FADD.FTZ R118, -R133, R118 ;  /* 0x0000007685767221 */ /* 0x000fe20000010100 */
[C---:B------:R-:W-:Y:S01]  /*0770*/  PRMT R19, R10.reuse, 0x7632, R19 ;  /* 0x000076320a137816 */ /* 0x040fe20000000013 */
[----:B0-----:R-:W-:Y:S01]  /*0780*/  FMUL.FTZ R7, R141, R112 ;  /* 0x000000708d077220 */ /* 0x001fe20000410000 */
[----:B------:R-:W-:-:S02]  /*0790*/  SHF.L.U32 R114, R10, 0x10, RZ ;  /* 0x000000100a727819 */ /* 0x000fc400000006ff */
[----:B---3--:R-:W-:Y:S02]  /*07a0*/  PRMT R8, R12, 0x7632, R8 ;  /* 0x000076320c087816 */ /* 0x008fe40000000008 */
[C---:B------:R-:W-:Y:S01]  /*07b0*/  PRMT R11, R14.reuse, 0x7632, R11 ;  /* 0x000076320e0b7816 */ /* 0x040fe2000000000b */
[C---:B------:R-:W-:Y:S01]  /*07c0*/  FADD.FTZ R114, -R133.reuse, R114 ;  /* 0x0000007285727221 */ /* 0x040fe20000010100 */
[----:B------:R-:W-:Y:S01]  /*07d0*/  SHF.L.U32 R113, R14, 0x10, RZ ;  /* 0x000000100e717819 */ /* 0x000fe200000006ff */
[----:B------:R-:W-:Y:S01]  /*07e0*/  FADD.FTZ R14, -R133, R16 ;  /* 0x00000010850e7221 */ /* 0x000fe20000010100 */
[----:B------:R-:W-:Y:S02]  /*07f0*/  SHF.L.U32 R9, R12, 0x10, RZ ;  /* 0x000000100c097819 */ /* 0x000fe400000006ff */
[----:B------:R-:W-:Y:S01]  /*0800*/  PRMT R10, R13, 0x7632, R10 ;  /* 0x000076320d0a7816 */ /* 0x000fe2000000000a */
[----:B------:R-:W-:Y:S01]  /*0810*/  FMUL.FTZ R14, R141, R14 ;  /* 0x0000000e8d0e7220 */ /* 0x000fe20000410000 */
[----:B------:R-:W-:Y:S01]  /*0820*/  SHF.L.U32 R13, R13, 0x10, RZ ;  /* 0x000000100d0d7819 */ /* 0x000fe200000006ff */
[----:B------:R-:W-:Y:S01]  /*0830*/  FMUL.FTZ R6, R24, R9 ;  /* 0x0000000918067220 */ /* 0x000fe20000410000 */
[----:B------:R-:W-:Y:S01]  /*0840*/  PRMT R12, R15, 0x7632, R12 ;  /* 0x000076320f0c7816 */ /* 0x000fe2000000000c */
[----:B------:R-:W-:Y:S01]  /*0850*/  FADD.FTZ R72, R72, R9 ;  /* 0x0000000948487221 */ /* 0x000fe20000010000 */
[----:B------:R-:W-:Y:S01]  /*0860*/  SHF.L.U32 R18, R8, 0x10, RZ ;  /* 0x0000001008127819 */ /* 0x000fe200000006ff */
[----:B------:R-:W-:Y:S01]  /*0870*/  FADD.FTZ R74, R74, R13 ;  /* 0x0000000d4a4a7221 */ /* 0x000fe20000010000 */
[----:B------:R-:W-:Y:S01]  /*0880*/  SHF.L.U32 R16, R17, 0x10, RZ ;  /* 0x0000001011107819 */ /* 0x000fe200000006ff */
[-C--:B------:R-:W-:Y:S01]  /*0890*/  FFMA.FTZ R58, R7, R13.reuse, R58 ;  /* 0x0000000d073a7223 */ /* 0x080fe2000001003a */
[----:B------:R-:W-:Y:S01]  /*08a0*/  SHF.L.U32 R15, R15, 0x10, RZ ;  /* 0x000000100f0f7819 */ /* 0x000fe200000006ff */
[----:B------:R-:W-:Y:S01]  /*08b0*/  FMUL.FTZ R8, R26, R13 ;  /* 0x0000000d1a087220 */ /* 0x000fe20000410000 */
[----:B------:R-:W-:Y:S01]  /*08c0*/  SHF.L.U32 R116, R11, 0x10, RZ ;  /* 0x000000100b747819 */ /* 0x000fe200000006ff */
[----:B------:R-:W-:Y:S01]  /*08d0*/  FMUL.FTZ R11, R141, R118 ;  /* 0x000000768d0b7220 */ /* 0x000fe20000410000 */
[----:B------:R-:W-:Y:S01]  /*08e0*/  SHF.L.U32 R134, R12, 0x10, RZ ;  /* 0x000000100c867819 */ /* 0x000fe200000006ff */
[----:B------:R-:W-:Y:S01]  /*08f0*/  FADD.FTZ R73, R73, R18 ;  /* 0x0000001249497221 */ /* 0x000fe20000010000 */
[-C--:B------:R-:W-:Y:S01]  /*0900*/  FFMA.FTZ R57, R14, R18.reuse, R57 ;  /* 0x000000120e397223 */ /* 0x080fe20000010039 */
[----:B------:R-:W-:Y:S01]  /*0910*/  FMUL.FTZ R13, R25, R18 ;  /* 0x00000012190d7220 */ /* 0x000fe20000410000 */
[----:B------:R-:W-:Y:S01]  /*0920*/  FADD.FTZ R16, -R133, R16 ;  /* 0x0000001085107221 */ /* 0x000fe20000010100 */
[----:B------:R-:W-:Y:S01]  /*0930*/  FADD.FTZ R78, R78, R15 ;  /* 0x0000000f4e4e7221 */ /* 0x000fe20000010000 */
[-C--:B------:R-:W-:Y:S01]  /*0940*/  FFMA.FTZ R62, R11, R15.reuse, R62 ;  /* 0x0000000f0b3e7223 */ /* 0x080fe2000001003e */
[----:B------:R-:W-:Y:S01]  /*0950*/  FMUL.FTZ R12, R30, R15 ;  /* 0x0000000f1e0c7220 */ /* 0x000fe20000410000 */
[----:B------:R-:W-:Y:S01]  /*0960*/  FADD.FTZ R18, RZ, R6 ;  /* 0x00000006ff127221 */ /* 0x000fe20000010000 */
[----:B------:R-:W-:Y:S01]  /*0970*/  FFMA.FTZ R15, R3, R6, RZ ;  /* 0x00000006030f7223 */ /* 0x000fe200000100ff */
[----:B------:R-:W-:Y:S01]  /*0980*/  SHF.L.U32 R112, R10, 0x10, RZ ;  /* 0x000000100a707819 */ /* 0x000fe200000006ff */
[----:B------:R-:W-:Y:S01]  /*0990*/  FMUL.FTZ R16, R141, R16 ;  /* 0x000000108d107220 */ /* 0x000fe20000410000 */
[----:B------:R-:W-:Y:S01]  /*09a0*/  FADD.FTZ R17, R18, R13 ;  /* 0x0000000d12117221 */ /* 0x000fe20000010000 */
[----:B------:R-:W-:Y:S01]  /*09b0*/  FFMA.FTZ R56, R3, R9, R56 ;  /* 0x0000000903387223 */ /* 0x000fe20000010038 */
[----:B------:R-:W-:Y:S01]  /*09c0*/  FFMA.FTZ R18, R14, R13, R15 ;  /* 0x0000000d0e127223 */ /* 0x000fe2000001000f */
[----:B------:R-:W-:Y:S01]  /*09d0*/  FMUL.FTZ R9, R141, R114 ;  /* 0x000000728d097220 */ /* 0x000fe20000410000 */
[----:B------:R-:W-:Y:S01]  /*09e0*/  SHF.L.U32 R114, R19, 0x10, RZ ;  /* 0x0000001013727819 */ /* 0x000fe200000006ff */
        /* <DEDUP_REMOVED lines=29> */
.L_x_2123:
[----:B------:R-:W-:Y:S05]  /*0bc0*/  BSYNC B1 ;  /* 0x0000000000017941 */ /* 0x000fea0003800000 */
.L_x_2122:
        /* <DEDUP_REMOVED lines=15> */
[C---:B------:R-:W-:Y:S02]  /*0cc0*/  SHF.L.U32 R112, R113.reuse, 0x10, RZ ;  /* 0x0000001071707819 */ /* 0x040fe400000006ff */
[----:B------:R-:W-:Y:S01]  /*0cd0*/  PRMT R125, R113, 0x7632, R125 ;  /* 0x00007632717d7816 */ /* 0x000fe2000000007d */
[C---:B------:R-:W-:Y:S01]  /*0ce0*/  FADD.FTZ R126, -R133.reuse, R126 ;  /* 0x0000007e857e7221 */ /* 0x040fe20000010100 */
[C---:B------:R-:W-:Y:S01]  /*0cf0*/  PRMT R113, R114.reuse, 0x7632, R113 ;  /* 0x0000763272717816 */ /* 0x040fe20000000071 */
[----:B------:R-:W-:Y:S01]  /*0d00*/  FADD.FTZ R130, -R133, R112 ;  /* 0x0000007085827221 */ /* 0x000fe20000010100 */
[----:B------:R-:W-:Y:S01]  /*0d10*/  SHF.L.U32 R114, R114, 0x10, RZ ;  /* 0x0000001072727819 */ /* 0x000fe200000006ff */
[----:B0----5:R-:W-:Y:S01]  /*0d20*/  FMUL.FTZ R123, R141, R126 ;  /* 0x0000007e8d7b7220 */ /* 0x021fe20000410000 */
[----:B------:R-:W-:Y:S01]  /*0d30*/  SHF.L.U32 R112, R125, 0x10, RZ ;  /* 0x000000107d707819 */ /* 0x000fe200000006ff */
[----:B------:R-:W-:Y:S01]  /*0d40*/  FMUL.FTZ R125, R141, R130 ;  /* 0x000000828d7d7220 */ /* 0x000fe20000410000 */
[----:B------:R-:W-:Y:S01]  /*0d50*/  SHF.L.U32 R128, R115, 0x10, RZ ;  /* 0x0000001073807819 */ /* 0x000fe200000006ff */
[----:B------:R-:W-:Y:S01]  /*0d60*/  FADD.FTZ R138, -R133, R114 ;  /* 0x00000072858a7221 */ /* 0x000fe20000010100 */
[----:B------:R-:W-:Y:S01]  /*0d70*/  SHF.L.U32 R114, R113, 0x10, RZ ;  /* 0x0000001071727819 */ /* 0x000fe200000006ff */
[C---:B------:R-:W-:Y:S01]  /*0d80*/  FADD.FTZ R136, -R133.reuse, R112 ;  /* 0x0000007085887221 */ /* 0x040fe20000010100 */
[----:B------:R-:W-:Y:S01]  /*0d90*/  SHF.L.U32 R124, R124, 0x10, RZ ;  /* 0x000000107c7c7819 */ /* 0x000fe200000006ff */
[C---:B------:R-:W-:Y:S01]  /*0da0*/  FADD.FTZ R144, -R133.reuse, R128 ;  /* 0x0000008085907221 */ /* 0x040fe20000010100 */
[C---:B---3--:R-:W-:Y:S01]  /*0db0*/  PRMT R112, R116.reuse, 0x7632, R112 ;  /* 0x0000763274707816 */ /* 0x048fe20000000070 */
[C---:B------:R-:W-:Y:S01]  /*0dc0*/  FADD.FTZ R140, -R133.reuse, R114 ;  /* 0x00000072858c7221 */ /* 0x040fe20000010100 */
[----:B------:R-:W-:Y:S01]  /*0dd0*/  SHF.L.U32 R113, R116, 0x10, RZ ;  /* 0x0000001074717819 */ /* 0x000fe200000006ff */
[----:B------:R-:W-:Y:S01]  /*0de0*/  FADD.FTZ R128, -R133, R124 ;  /* 0x0000007c85807221 */ /* 0x000fe20000010100 */
[----:B------:R-:W-:Y:S01]  /*0df0*/  PRMT R129, R118, 0x7632, R129 ;  /* 0x0000763276817816 */ /* 0x000fe20000000081 */
[----:B------:R-:W-:Y:S01]  /*0e00*/  FMUL.FTZ R130, R141, R136 ;  /* 0x000000888d827220 */ /* 0x000fe20000410000 */
[----:B------:R-:W-:Y:S01]  /*0e10*/  SHF.L.U32 R114, R112, 0x10, RZ ;  /* 0x0000001070727819 */ /* 0x000fe200000006ff */
[-C--:B------:R-:W-:Y:S01]  /*0e20*/  FMUL.FTZ R122, R40, R113.reuse ;  /* 0x00000071287a7220 */ /* 0x080fe20000410000 */
[----:B------:R-:W-:Y:S01]  /*0e30*/  PRMT R127, R115, 0x7632, R127 ;  /* 0x00007632737f7816 */ /* 0x000fe2000000007f */
[----:B------:R-:W-:Y:S01]  /*0e40*/  FADD.FTZ R80, R80, R113 ;  /* 0x0000007150507221 */ /* 0x000fe20000010000 */
[----:B------:R-:W-:Y:S01]  /*0e50*/  SHF.L.U32 R131, R118, 0x10, RZ ;  /* 0x0000001076837819 */ /* 0x000fe200000006ff */
[----:B------:R-:W-:Y:S01]  /*0e60*/  FFMA.FTZ R64, R123, R113, R64 ;  /* 0x000000717b407223 */ /* 0x000fe20000010040 */
[----:B------:R-:W-:Y:S01]  /*0e70*/  PRMT R115, R117, 0x7632, R115 ;  /* 0x0000763275737816 */ /* 0x000fe20000000073 */
[----:B------:R-:W-:Y:S01]  /*0e80*/  FADD.FTZ R112, R135, R122 ;  /* 0x0000007a87707221 */ /* 0x000fe20000010000 */
[----:B------:R-:W-:Y:S01]  /*0e90*/  SHF.L.U32 R118, R129, 0x10, RZ ;  /* 0x0000001081767819 */ /* 0x000fe200000006ff */
[----:B------:R-:W-:Y:S01]  /*0ea0*/  FMUL.FTZ R129, R41, R114 ;  /* 0x0000007229817220 */ /* 0x000fe20000410000 */
[----:B------:R-:W-:Y:S01]  /*0eb0*/  SHF.L.U32 R117, R117, 0x10, RZ ;  /* 0x0000001075757819 */ /* 0x000fe200000006ff */
[----:B------:R-:W-:Y:S01]  /*0ec0*/  FMUL.FTZ R128, R141, R128 ;  /* 0x000000808d807220 */ /* 0x000fe20000410000 */
[----:B------:R-:W-:Y:S01]  /*0ed0*/  FFMA.FTZ R113, R123, R122, R134 ;  /* 0x0000007a7b717223 */ /* 0x000fe20000010086 */
[----:B------:R-:W-:Y:S01]  /*0ee0*/  SHF.L.U32 R142, R127, 0x10, RZ ;  /* 0x000000107f8e7819 */ /* 0x000fe200000006ff */
[----:B------:R-:W-:Y:S01]  /*0ef0*/  FMUL.FTZ R127, R141, R138 ;  /* 0x0000008a8d7f7220 */ /* 0x000fe20000410000 */
[----:B------:R-:W-:Y:S01]  /*0f00*/  SHF.L.U32 R116, R115, 0x10, RZ ;  /* 0x0000001073747819 */ /* 0x000fe200000006ff */
        /* <DEDUP_REMOVED lines=9> */
[----:B------:R-:W-:Y:S01]  /*0fa0*/  FADD.FTZ R114, R115, R124 ;  /* 0x0000007c73727221 */ /* 0x000fe20000010000 */
[----:B------:R-:W-:Y:S01]  /*0fb0*/  FFMA.FTZ R113, R125, R124, R112 ;  /* 0x0000007c7d717223 */ /* 0x000fe20000010070 */
[----:B------:R-:W-:Y:S01]  /*0fc0*/  FADD.FTZ R142, -R133, R142 ;  /* 0x0000008e858e7221 */ /* 0x000fe20000010100 */
[C---:B------:R-:W-:Y:S01]  /*0fd0*/  PRMT R133, R119.reuse, 0x7632, R133 ;  /* 0x0000763277857816 */ /* 0x040fe20000000085 */
[----:B------:R-:W-:Y:S01]  /*0fe0*/  FADD.FTZ R115, R114, R131 ;  /* 0x0000008372737221 */ /* 0x000fe20000010000 */
[----:B------:R-:W-:Y:S01]  /*0ff0*/  FFMA.FTZ R112, R130, R131, R113 ;  /* 0x0000008382707223 */ /* 0x000fe20000010071 */
[----:B------:R-:W-:Y:S01]  /*1000*/  SHF.L.U32 R119, R119, 0x10, RZ ;  /* 0x0000001077777819 */ /* 0x000fe200000006ff */
[----:B------:R-:W-:Y:S01]  /*1010*/  FMUL.FTZ R136, R141, R140 ;  /* 0x0000008c8d887220 */ /* 0x000fe20000410000 */
        /* <DEDUP_REMOVED lines=21> */
[C---:B------:R-:W-:Y:S01]  /*1170*/  FFMA.FTZ R71, R142.reuse, R146, R71 ;  /* 0x000000928e477223 */ /* 0x040fe20000010047 */
[----:B------:R-:W-:Y:S01]  /*1180*/  FADD.FTZ R135, R115, R140 ;  /* 0x0000008c73877221 */ /* 0x000fe20000010000 */
[----:B------:R-:W-:-:S07]  /*1190*/  FFMA.FTZ R134, R142, R140, R113 ;  /* 0x0000008c8e867223 */ /* 0x000fce0000010071 */
.L_x_2125:
[----:B------:R-:W-:Y:S05]  /*11a0*/  BSYNC B1 ;  /* 0x0000000000017941 */ /* 0x000fea0003800000 */
.L_x_2124:
        /* <DEDUP_REMOVED lines=21> */
.L_x_2149:
        /* <DEDUP_REMOVED lines=37> */
[----:B------:R-:W-:Y:S01]  /*1550*/  @P5 FADD.FTZ R118, R118, R133 ;  /* 0x0000008576765221 */ /* 0x000fe20000010000 */
[----:B------:R-:W-:Y:S01]  /*1560*/  @P5 SHF.L.U32 R119, R117, 0x10, RZ ;  /* 0x0000001075775819 */ /* 0x000fe200000006ff */
[----:B------:R-:W-:Y:S01]  /*1570*/  FFMA.FTZ R132, R16, R144, R145 ;  /* 0x0000009010847223 */ /* 0x000fe20000010091 */
[----:B------:R-:W-:Y:S01]  /*1580*/  @P5 PRMT R133, R103, 0x7632, R133 ;  /* 0x0000763267855816 */ /* 0x000fe20000000085 */
[----:B------:R-:W-:Y:S01]  /*1590*/  FMUL.FTZ R150, R141, R150 ;  /* 0x000000968d967220 */ /* 0x000fe20000410000 */
[----:B------:R-:W-:Y:S01]  /*15a0*/  @P5 PRMT R117, R100, 0x7632, R117 ;  /* 0x0000763264755816 */ /* 0x000fe20000000075 */
[----:B------:R-:W-:Y:S01]  /*15b0*/  @P5 FADD.FTZ R154, R154, R119 ;  /* 0x000000779a9a5221 */ /* 0x000fe20000010000 */
[----:B------:R-:W-:Y:S01]  /*15c0*/  FFMA.FTZ R119, R11, R144, R145 ;  /* 0x000000900b777223 */ /* 0x000fe20000010091 */
[----:B------:R-:W-:Y:S01]  /*15d0*/  @P5 SHF.L.U32 R133, R133, 0x10, RZ ;  /* 0x0000001085855819 */ /* 0x000fe200000006ff */
[----:B------:R-:W-:Y:S01]  /*15e0*/  FADD.FTZ R132, R15, -R132 ;  /* 0x800000840f847221 */ /* 0x000fe20000010000 */
[----:B------:R-:W-:Y:S01]  /*15f0*/  @P5 SHF.L.U32 R117, R117, 0x10, RZ ;  /* 0x0000001075755819 */ /* 0x000fe200000006ff */
        /* <DEDUP_REMOVED lines=12> */
[----:B------:R-:W-:Y:S01]  /*16c0*/  FMUL.FTZ R149, R148, R143 ;  /* 0x0000008f94957220 */ /* 0x000fe20000410000 */
[----:B------:R-:W-:Y:S01]  /*16d0*/  @P1 F2FP.BF16.F32.PACK_AB R133, RZ, R152 ;  /* 0x00000098ff85123e */ /* 0x000fe200000010ff */
[----:B------:R-:W-:Y:S01]  /*16e0*/  FMUL.FTZ R118, R36, R147 ;  /* 0x0000009324767220 */ /* 0x000fe20000410000 */
[----:B------:R-:W-:Y:S01]  /*16f0*/  @P5 SHF.L.U32 R117, R117, 0x10, RZ ;  /* 0x0000001075755819 */ /* 0x000fe200000006ff */
[----:B------:R-:W-:Y:S01]  /*1700*/  FMUL.FTZ R151, R116, R143 ;  /* 0x0000008f74977220 */ /* 0x000fe20000410000 */
[----:B------:R-:W-:-:S02]  /*1710*/  @P1 PRMT R23, R133, 0x7610, R23 ;  /* 0x0000761085171816 */ /* 0x000fc40000000017 */
        /* <DEDUP_REMOVED lines=23> */
[----:B------:R-:W-:-:S03]  /*1890*/  FMUL.FTZ R119, R37, R154 ;  /* 0x0000009a25777220 */ /* 0x000fc60000410000 */
        /* <DEDUP_REMOVED lines=11> */
[C---:B--2---:R-:W-:Y:S02]  /*1950*/  SHF.L.U32 R157, R114.reuse, 0x10, RZ ;  /* 0x00000010729d7819 */ /* 0x044fe400000006ff */
[----:B------:R-:W-:Y:S02]  /*1960*/  PRMT R114, R114, 0x7632, R114 ;  /* 0x0000763272727816 */ /* 0x000fe40000000072 */
[C---:B------:R-:W-:Y:S01]  /*1970*/  SHF.L.U32 R153, R112.reuse, 0x10, RZ ;  /* 0x0000001070997819 */ /* 0x040fe200000006ff */
[----:B------:R-:W-:Y:S01]  /*1980*/  FFMA.FTZ R108, R157, R147, R108 ;  /* 0x000000939d6c7223 */ /* 0x000fe2000001006c */
[----:B------:R-:W-:Y:S02]  /*1990*/  SHF.L.U32 R155, R113, 0x10, RZ ;  /* 0x00000010719b7819 */ /* 0x000fe400000006ff */
        /* <DEDUP_REMOVED lines=15> */
.L_x_2128:
[----:B------:R-:W-:Y:S05]  /*1a90*/  BSYNC B1 ;  /* 0x0000000000017941 */ /* 0x000fea0003800000 */
.L_x_2127:
        /* <DEDUP_REMOVED lines=18> */
[C---:B------:R-:W-:Y:S01]  /*1bc0*/  FMUL.FTZ R146, R141.reuse, R146 ;  /* 0x000000928d927220 */ /* 0x040fe20000410000 */
[----:B------:R-:W-:Y:S01]  /*1bd0*/  FADD.FTZ R148, R126, -R133 ;  /* 0x800000857e947221 */ /* 0x000fe20000010000 */
[----:B------:R-:W-:Y:S01]  /*1be0*/  ISETP.NE.AND.EX P1, PT, RZ, UR15, PT, P1 ;  /* 0x0000000fff007c0c */ /* 0x000fe2000bf25310 */
[C---:B------:R-:W-:Y:S01]  /*1bf0*/  FMUL.FTZ R144, R141.reuse, R144 ;  /* 0x000000908d907220 */ /* 0x040fe20000410000 */
[----:B------:R-:W-:Y:S01]  /*1c00*/  @P5 SHF.L.U32 R117, R104, 0x10, RZ ;  /* 0x0000001068755819 */ /* 0x000fe200000006ff */
[----:B------:R-:W-:Y:S01]  /*1c10*/  FMUL.FTZ R148, R141, R148 ;  /* 0x000000948d947220 */ /* 0x000fe20000410000 */
[----:B------:R-:W-:Y:S01]  /*1c20*/  @P5 SHF.L.U32 R119, R105, 0x10, RZ ;  /* 0x0000001069775819 */ /* 0x000fe200000006ff */
[----:B------:R-:W-:Y:S01]  /*1c30*/  FADD.FTZ R116, R129, -R116 ;  /* 0x8000007481747221 */ /* 0x000fe20000010000 */
[----:B------:R-:W-:Y:S01]  /*1c40*/  @P5 SHF.L.U32 R133, R106, 0x10, RZ ;  /* 0x000000106a855819 */ /* 0x000fe200000006ff */
[--C-:B------:R-:W-:Y:S01]  /*1c50*/  @P5 FADD.FTZ R146, R146, R117.reuse ;  /* 0x0000007592925221 */ /* 0x100fe20000010000 */
[----:B------:R-:W-:Y:S01]  /*1c60*/  @P5 PRMT R117, R104, 0x7632, R117 ;  /* 0x0000763268755816 */ /* 0x000fe20000000075 */
[--C-:B------:R-:W-:Y:S01]  /*1c70*/  @P5 FADD.FTZ R144, R144, R119.reuse ;  /* 0x0000007790905221 */ /* 0x100fe20000010000 */
[----:B------:R-:W-:Y:S01]  /*1c80*/  FADD.FTZ R132, R131, -R118 ;  /* 0x8000007683847221 */ /* 0x000fe20000010000 */
[----:B------:R-:W-:Y:S01]  /*1c90*/  @P5 PRMT R119, R105, 0x7632, R119 ;  /* 0x0000763269775816 */ /* 0x000fe20000000077 */
[----:B------:R-:W-:Y:S01]  /*1ca0*/  FADD.FTZ R134, R139, -R134 ;  /* 0x800000868b867221 */ /* 0x000fe20000010000 */
[----:B------:R-:W-:Y:S01]  /*1cb0*/  FADD.FTZ R150, R138, -R135 ;  /* 0x800000878a967221 */ /* 0x000fe20000010000 */
[----:B------:R-:W-:Y:S01]  /*1cc0*/  FADD.FTZ R152, R140, -R145 ;  /* 0x800000918c987221 */ /* 0x000fe20000010000 */
[--C-:B------:R-:W-:Y:S01]  /*1cd0*/  @P5 FADD.FTZ R148, R148, R133.reuse ;  /* 0x0000008594945221 */ /* 0x100fe20000010000 */
[----:B------:R-:W-:Y:S01]  /*1ce0*/  @P5 SHF.L.U32 R117, R117, 0x10, RZ ;  /* 0x0000001075755819 */ /* 0x000fe200000006ff */
[C---:B------:R-:W-:Y:S01]  /*1cf0*/  FMUL.FTZ R118, R141.reuse, R116 ;  /* 0x000000748d767220 */ /* 0x040fe20000410000 */
[----:B------:R-:W-:Y:S01]  /*1d00*/  @P5 PRMT R133, R106, 0x7632, R133 ;  /* 0x000076326a855816 */ /* 0x000fe20000000085 */
[----:B------:R-:W-:Y:S01]  /*1d10*/  FMUL.FTZ R116, R141, R132 ;  /* 0x000000848d747220 */ /* 0x000fe20000410000 */
[----:B------:R-:W-:Y:S01]  /*1d20*/  @P5 SHF.L.U32 R119, R119, 0x10, RZ ;  /* 0x0000001077775819 */ /* 0x000fe200000006ff */
[C---:B------:R-:W-:Y:S01]  /*1d30*/  FMUL.FTZ R134, R141.reuse, R134 ;  /* 0x000000868d867220 */ /* 0x040fe20000410000 */
[C---:B------:R-:W-:Y:S01]  /*1d40*/  FMUL.FTZ R150, R141.reuse, R150 ;  /* 0x000000968d967220 */ /* 0x040fe20000410000 */
[----:B------:R-:W-:Y:S01]  /*1d50*/  FMUL.FTZ R132, R141, R152 ;  /* 0x000000988d847220 */ /* 0x000fe20000410000 */
[C---:B------:R-:W-:Y:S01]  /*1d60*/  @P5 SHF.L.U32 R135, R107.reuse, 0x10, RZ ;  /* 0x000000106b875819 */ /* 0x040fe200000006ff */
[----:B------:R-:W-:Y:S01]  /*1d70*/  @P5 FADD.FTZ R118, R118, R117 ;  /* 0x0000007576765221 */ /* 0x000fe20000010000 */
[----:B------:R-:W-:Y:S01]  /*1d80*/  @P5 PRMT R141, R107, 0x7632, R141 ;  /* 0x000076326b8d5816 */ /* 0x000fe2000000008d */
[----:B------:R-:W-:Y:S01]  /*1d90*/  @P5 FADD.FTZ R116, R116, R119 ;  /* 0x0000007774745221 */ /* 0x000fe20000010000 */
[----:B------:R-:W-:Y:S01]  /*1da0*/  @P5 SHF.L.U32 R133, R133, 0x10, RZ ;  /* 0x0000001085855819 */ /* 0x000fe200000006ff */
[----:B------:R-:W-:Y:S01]  /*1db0*/  @P5 FADD.FTZ R150, R150, R135 ;  /* 0x0000008796965221 */ /* 0x000fe20000010000 */
[----:B------:R-:W-:Y:S01]  /*1dc0*/  @P1 F2FP.BF16.F32.PACK_AB R117, RZ, R146 ;  /* 0x00000092ff75123e */ /* 0x000fe200000010ff */
[-C--:B------:R-:W-:Y:S01]  /*1dd0*/  FMUL.FTZ R147, R148, R143.reuse ;  /* 0x0000008f94937220 */ /* 0x080fe20000410000 */
[----:B------:R-:W-:Y:S01]  /*1de0*/  @P5 SHF.L.U32 R141, R141, 0x10, RZ ;  /* 0x000000108d8d5819 */ /* 0x000fe200000006ff */
[----:B------:R-:W-:Y:S01]  /*1df0*/  @P5 FADD.FTZ R134, R134, R133 ;  /* 0x0000008586865221 */ /* 0x000fe20000010000 */
[----:B------:R-:W-:Y:S01]  /*1e00*/  @P1 F2FP.BF16.F32.PACK_AB R119, RZ, R144 ;  /* 0x00000090ff77123e */ /* 0x000fe200000010ff */
[-C--:B------:R-:W-:Y:S01]  /*1e10*/  FMUL.FTZ R149, R144, R143.reuse ;  /* 0x0000008f90957220 */ /* 0x080fe20000410000 */
[----:B------:R-:W-:Y:S01]  /*1e20*/  @P1 PRMT R20, R117, 0x7610, R20 ;  /* 0x0000761075141816 */ /* 0x000fe20000000014 */
[----:B------:R-:W-:Y:S01]  /*1e30*/  @P5 FADD.FTZ R132, R132, R141 ;  /* 0x0000008d84845221 */ /* 0x000fe20000010000 */
        /* <DEDUP_REMOVED lines=39> */
[----:B------:R-:W-:Y:S01]  /*20b0*/  PRMT R114, R114, 0x7632, R114 ;  /* 0x0000763272727816 */ /* 0x000fe20000000072 */
[----:B------:R-:W-:Y:S01]  /*20c0*/  FFMA.FTZ R96, R151, R147, R96 ;  /* 0x0000009397607223 */ /* 0x000fe20000010060 */
[----:B------:R-:W-:Y:S01]  /*20d0*/  SHF.L.U32 R143, R113, 0x10, RZ ;  /* 0x00000010718f7819 */ /* 0x000fe200000006ff */
[----:B------:R-:W-:Y:S01]  /*20e0*/  FFMA.FTZ R92, R121, R141, R92 ;  /* 0x0000008d795c7223 */ /* 0x000fe2000001005c */
[----:B------:R-:W-:Y:S02]  /*20f0*/  SHF.L.U32 R153, R115, 0x10, RZ ;  /* 0x0000001073997819 */ /* 0x000fe400000006ff */
        /* <DEDUP_REMOVED lines=13> */
.L_x_2130:
[----:B------:R-:W-:Y:S05]  /*21d0*/  BSYNC B1 ;  /* 0x0000000000017941 */ /* 0x000fea0003800000 */
.L_x_2129:
[----:B------:R-:W1:Y:S02]  /*21e0*/  LDC.64 R112, c[0x0][0x210] ;  /* 0x00008400ff707b82 */ /* 0x000e640000000a00 */
[----:B-1----:R-:W-:-:S04]  /*21f0*/  LEA R4, R112, R4, 0x2 ;  /* 0x0000000470047211 */ /* 0x002fc800078e10ff */
[----:B------:R-:W-:-:S13]  /*2200*/  ISETP.GE.AND P1, PT, R4, R113, PT ;  /* 0x000000710400720c */ /* 0x000fda0003f26270 */
[----:B------:R-:W-:Y:S05]  /*2210*/  @!P1 BRA `(.L_x_2131) ;  /* 0xffffffe0009c9947 */ /* 0x000fea000383ffff */
.L_x_2121:
[----:B------:R-:W-:Y:S05]  /*2220*/  BSYNC B0 ;  /* 0x0000000000007941 */ /* 0x000fea0003800000 */
.L_x_2120:
[----:B------:R-:W1:Y:S01]  /*2230*/  S2R R4, SR_CgaCtaId ;  /* 0x0000000000047919 */ /* 0x000e620000008800 */
[--C-:B------:R-:W-:Y:S01]  /*2240*/  SHF.R.U32.HI R6, RZ, 0x5, R0.reuse ;  /* 0x00000005ff067819 */ /* 0x100fe20000011600 */
[----:B------:R-:W-:Y:S05]  /*2250*/  WARPSYNC.ALL ;  /* 0x0000000000007948 */ /* 0x000fea0003800000 */
[----:B------:R-:W-:Y:S01]  /*2260*/  MOV R3, 0x400 ;  /* 0x0000040000037802 */ /* 0x000fe20000000f00 */
[----:B------:R-:W2:Y:S01]  /*2270*/  S2R R14, SR_CTAID.X ;  /* 0x00000000000e7919 */ /* 0x000ea20000002500 */
        /* <DEDUP_REMOVED lines=17> */
[----:B-----5:R-:W-:-:S03]  /*2390*/  IADD3 R26, P4, R5, R0, RZ ;  /* 0x00000000051a7210 */ /* 0x020fc60007f9e0ff */
        /* <DEDUP_REMOVED lines=16> */
[----:B------:R-:W1:Y:S01]  /*24a0*/  LDS R17, [R3+0x1c00] ;  /* 0x001c000003117984 */ /* 0x000e620000000800 */
[----:B---3--:R-:W-:-:S03]  /*24b0*/  FADD.FTZ R8, RZ, R8 ;  /* 0x00000008ff087221 */ /* 0x008fc60000010000 */
[----:B------:R-:W-:Y:S01]  /*24c0*/  LDS R19, [R3+0x1e00] ;  /* 0x001e000003137984 */ /* 0x000fe20000000800 */
[----:B----4-:R-:W-:-:S03]  /*24d0*/  FADD.FTZ R4, R4, R9 ;  /* 0x0000000904047221 */ /* 0x010fc60000010000 */
[----:B------:R-:W2:Y:S01]  /*24e0*/  LDS R9, [R3+0x1200] ;  /* 0x0012000003097984 */ /* 0x000ea20000000800 */
[----:B0-----:R-:W-:-:S03]  /*24f0*/  FADD.FTZ R6, R6, R11 ;  /* 0x0000000b06067221 */ /* 0x001fc60000010000 */
[----:B------:R-:W0:Y:S01]  /*2500*/  LDS R11, [R3+0x1600] ;  /* 0x00160000030b7984 */ /* 0x000e220000000800 */
[----:B------:R-:W-:-:S03]  /*2510*/  FADD.FTZ R8, R8, R13 ;  /* 0x0000000d08087221 */ /* 0x000fc60000010000 */
[----:B------:R-:W3:Y:S01]  /*2520*/  LDS R13, [R3+0x1800] ;  /* 0x00180000030d7984 */ /* 0x000ee20000000800 */
[----:B------:R-:W-:Y:S01]  /*2530*/  FADD.FTZ R7, RZ, R7 ;  /* 0x00000007ff077221 */ /* 0x000fe20000010000 */
[----:B------:R-:W-:Y:S03]  /*2540*/  BAR.SYNC.DEFER_BLOCKING 0x0 ;  /* 0x0000000000007b1d */ /* 0x000fe60000010000 */
[----:B------:R-:W-:Y:S01]  /*2550*/  FADD.FTZ R7, R7, R10 ;  /* 0x0000000a07077221 */ /* 0x000fe20000010000 */
[----:B------:R-:W-:-:S03]  /*2560*/  FADD.FTZ R4, R4, R5 ;  /* 0x0000000504047221 */ /* 0x000fc60000010000 */
[----:B------:R-:W-:-:S04]  /*2570*/  FADD.FTZ R0, R7, R0 ;  /* 0x0000000007007221 */ /* 0x000fc80000010000 */
[----:B-1----:R-:W-:Y:S01]  /*2580*/  FADD.FTZ R17, R0, R17 ;  /* 0x0000001100117221 */ /* 0x002fe20000010000 */
[----:B------:R-:W-:Y:S01]  /*2590*/  SHF.L.U32 R0, R26, 0x2, RZ ;  /* 0x000000021a007819 */ /* 0x000fe200000006ff */
[----:B------:R-:W-:Y:S04]  /*25a0*/  STS.128 [R2], R56 ;  /* 0x0000003802007388 */ /* 0x000fe80000000c00 */
[----:B------:R-:W-:Y:S01]  /*25b0*/  STS.128 [R2+0x10], R60 ;  /* 0x0000103c02007388 */ /* 0x000fe20000000c00 */
[----:B--2---:R-:W-:-:S03]  /*25c0*/  FADD.FTZ R6, R6, R9 ;  /* 0x0000000906067221 */ /* 0x004fc60000010000 */
[----:B------:R-:W-:Y:S01]  /*25d0*/  STS.128 [R2+0x400], R64 ;  /* 0x0004004002007388 */ /* 0x000fe20000000c00 */
[----:B0-----:R-:W-:Y:S01]  /*25e0*/  FADD.FTZ R8, R8, R11 ;  /* 0x0000000b08087221 */ /* 0x001fe20000010000 */
[----:B------:R-:W-:Y:S02]  /*25f0*/  FADD.FTZ R15, R6, R15 ;  /* 0x0000000f060f7221 */ /* 0x000fe40000010000 */
[----:B------:R-:W-:Y:S01]  /*2600*/  STS.128 [R2+0x410], R68 ;  /* 0x0004104402007388 */ /* 0x000fe20000000c00 */
[----:B------:R-:W-:Y:S01]  /*2610*/  FADD.FTZ R19, R8, R19 ;  /* 0x0000001308137221 */ /* 0x000fe20000010000 */
[----:B------:R-:W-:Y:S01]  /*2620*/  BAR.SYNC.DEFER_BLOCKING 0x0 ;  /* 0x0000000000007b1d */ /* 0x000fe20000010000 */
[----:B------:R-:W-:Y:S01]  /*2630*/  IADD3 R8, P5, R0, UR18, RZ ;  /* 0x0000001200087c10 */ /* 0x000fe2000ffbe0ff */
[----:B---3--:R-:W-:-:S04]  /*2640*/  FADD.FTZ R13, R4, R13 ;  /* 0x0000000d040d7221 */ /* 0x008fc80000010000 */
        /* <DEDUP_REMOVED lines=22> */
[----:B------:R-:W-:Y:S01]  /*27b0*/  IADD3.X R25, RZ, RZ, RZ, P4, !PT ;  /* 0x000000ffff197210 */ /* 0x000fe200027fe4ff */
[----:B------:R-:W-:Y:S01]  /*27c0*/  BAR.SYNC.DEFER_BLOCKING 0x0 ;  /* 0x0000000000007b1d */ /* 0x000fe20000010000 */
[----:B------:R-:W-:Y:S02]  /*27d0*/  FADD.FTZ R16, RZ, R16 ;  /* 0x00000010ff107221 */ /* 0x000fe40000010000 */
[----:B------:R-:W-:Y:S02]  /*27e0*/  SHF.L.U64.HI R25, R26, 0x2, R25 ;  /* 0x000000021a197819 */ /* 0x000fe40000010219 */
[----:B------:R-:W-:Y:S02]  /*27f0*/  FADD.FTZ R16, R16, R27 ;  /* 0x0000001b10107221 */ /* 0x000fe40000010000 */
[----:B------:R-:W-:Y:S01]  /*2800*/  IADD3.X R27, R25, UR19, RZ, P5, !PT ;  /* 0x00000013191b7c10 */ /* 0x000fe2000affe4ff */
        /* <DEDUP_REMOVED lines=13> */
[C---:B0-----:R-:W-:Y:S02]  /*28e0*/  IADD3 R2, P4, R0.reuse, UR6, RZ ;  /* 0x0000000600027c10 */ /* 0x041fe4000ff9e0ff */
        /* <DEDUP_REMOVED lines=46> */
.L_x_2133:
[----:B------:R-:W-:Y:S05]  /*2bd0*/  BSYNC B0 ;  /* 0x0000000000007941 */ /* 0x000fea0003800000 */
.L_x_2132:
        /* <DEDUP_REMOVED lines=16> */
.L_x_2135:
[----:B------:R-:W-:Y:S05]  /*2ce0*/  BSYNC B0 ;  /* 0x0000000000007941 */ /* 0x000fea0003800000 */
.L_x_2134:
        /* <DEDUP_REMOVED lines=16> */
.L_x_2137:
[----:B------:R-:W-:Y:S05]  /*2df0*/  BSYNC B0 ;  /* 0x0000000000007941 */ /* 0x000fea0003800000 */
.L_x_2136:
        /* <DEDUP_REMOVED lines=10> */
.L_x_2126:
        /* <DEDUP_REMOVED lines=8> */
.L_x_2139:
[----:B------:R-:W-:Y:S05]  /*2f20*/  BSYNC B1 ;  /* 0x0000000000017941 */ /* 0x000fea0003800000 */
.L_x_2138:
        /* <DEDUP_REMOVED lines=8> */
.L_x_2140:
[----:B------:R-:W-:Y:S01]  /*2fb0*/  FADD.FTZ R112, R112, R135 ;  /* 0x0000008770707221 */ /* 0x000fe20000010000 */
[----:B------:R-:W-:-:S04]  /*2fc0*/  HFMA2.MMA R144, -RZ, RZ, 0, 1.1920928955078125e-07 ;  /* 0x00000002ff907435 */ /* 0x000fc800000001ff */
[----:B------:R-:W-:Y:S02]  /*2fd0*/  MOV R145, R112 ;  /* 0x0000007000917202 */ /* 0x000fe40000000f00 */
[----:B------:R-:W-:-:S07]  /*2fe0*/  MOV R113, R133 ;  /* 0x0000008500717202 */ /* 0x000fce0000000f00 */
[----:B------:R-:W-:Y:S05]  /*2ff0*/  WARPSYNC.COLLECTIVE R132, `(.L_x_2141) ;  /* 0x0000000084087348 */ /* 0x000fea0003c00000 */
[----:B------:R0:W1:Y:S02]  /*3000*/  SHFL.BFLY P1, R133, R145, R144, R147 ;  /* 0x0c00009091857389 */ /* 0x0000640000020093 */
[----:B01----:R-:W-:Y:S01]  /*3010*/  ENDCOLLECTIVE ;  /* 0x000000000000791b */ /* 0x003fe20003800000 */
.L_x_2141:
[----:B------:R-:W-:-:S05]  /*3020*/  FADD.FTZ R113, R113, R134 ;  /* 0x0000008671717221 */ /* 0x000fca0000010000 */
[----:B------:R-:W-:Y:S02]  /*3030*/  MOV R145, R113 ;  /* 0x0000007100917202 */ /* 0x000fe40000000f00 */
[----:B------:R-:W-:-:S07]  /*3040*/  MOV R115, R133 ;  /* 0x0000008500737202 */ /* 0x000fce0000000f00 */
[----:B------:R-:W-:Y:S05]  /*3050*/  WARPSYNC.COLLECTIVE R132, `(.L_x_2142) ;  /* 0x0000000084087348 */ /* 0x000fea0003c00000 */
[----:B------:R0:W1:Y:S02]  /*3060*/  SHFL.BFLY P1, R133, R145, R144, R147 ;  /* 0x0c00009091857389 */ /* 0x0000640000020093 */
[----:B01----:R-:W-:Y:S01]  /*3070*/  ENDCOLLECTIVE ;  /* 0x000000000000791b */ /* 0x003fe20003800000 */
.L_x_2142:
[----:B------:R-:W-:Y:S01]  /*3080*/  FADD.FTZ R115, R112, R115 ;  /* 0x0000007370737221 */ /* 0x000fe20000010000 */
[----:B------:R-:W-:-:S04]  /*3090*/  HFMA2.MMA R144, -RZ, RZ, 0, 2.384185791015625e-07 ;  /* 0x00000004ff907435 */ /* 0x000fc800000001ff */
[----:B------:R-:W-:Y:S02]  /*30a0*/  MOV R145, R115 ;  /* 0x0000007300917202 */ /* 0x000fe40000000f00 */
[----:B------:R-:W-:-:S07]  /*30b0*/  MOV R114, R133 ;  /* 0x0000008500727202 */ /* 0x000fce0000000f00 */
[----:B------:R-:W-:Y:S05]  /*30c0*/  WARPSYNC.COLLECTIVE R132, `(.L_x_2143) ;  /* 0x0000000084087348 */ /* 0x000fea0003c00000 */
[----:B------:R0:W1:Y:S02]  /*30d0*/  SHFL.BFLY P1, R133, R145, R144, R147 ;  /* 0x0c00009091857389 */ /* 0x0000640000020093 */
[----:B01----:R-:W-:Y:S01]  /*30e0*/  ENDCOLLECTIVE ;  /* 0x000000000000791b */ /* 0x003fe20003800000 */
.L_x_2143:
[----:B------:R-:W-:-:S05]  /*30f0*/  FADD.FTZ R114, R113, R114 ;  /* 0x0000007271727221 */ /* 0x000fca0000010000 */
[----:B------:R-:W-:Y:S02]  /*3100*/  MOV R145, R114 ;  /* 0x0000007200917202 */ /* 0x000fe40000000f00 */
[----:B------:R-:W-:-:S07]  /*3110*/  MOV R116, R133 ;  /* 0x0000008500747202 */ /* 0x000fce0000000f00 */
[----:B------:R-:W-:Y:S05]  /*3120*/  WARPSYNC.COLLECTIVE R132, `(.L_x_2144) ;  /* 0x0000000084087348 */ /* 0x000fea0003c00000 */
[----:B------:R0:W1:Y:S02]  /*3130*/  SHFL.BFLY P1, R133, R145, R144, R147 ;  /* 0x0c00009091857389 */ /* 0x0000640000020093 */
[----:B01----:R-:W-:Y:S01]  /*3140*/  ENDCOLLECTIVE ;  /* 0x000000000000791b */ /* 0x003fe20003800000 */
.L_x_2144:
[----:B------:R-:W-:Y:S01]  /*3150*/  FADD.FTZ R116, R115, R116 ;  /* 0x0000007473747221 */ /* 0x000fe20000010000 */
[----:B------:R-:W-:-:S04]  /*3160*/  HFMA2.MMA R144, -RZ, RZ, 0, 4.76837158203125e-07 ;  /* 0x00000008ff907435 */ /* 0x000fc800000001ff */
[----:B------:R-:W-:Y:S02]  /*3170*/  MOV R145, R116 ;  /* 0x0000007400917202 */ /* 0x000fe40000000f00 */
[----:B------:R-:W-:-:S07]  /*3180*/  MOV R117, R133 ;  /* 0x0000008500757202 */ /* 0x000fce0000000f00 */
[----:B------:R-:W-:Y:S05]  /*3190*/  WARPSYNC.COLLECTIVE R132, `(.L_x_2145) ;  /* 0x0000000084087348 */ /* 0x000fea0003c00000 */
[----:B------:R0:W1:Y:S02]  /*31a0*/  SHFL.BFLY P1, R133, R145, R144, R147 ;  /* 0x0c00009091857389 */ /* 0x0000640000020093 */
[----:B01----:R-:W-:Y:S01]  /*31b0*/  ENDCOLLECTIVE ;  /* 0x000000000000791b */ /* 0x003fe20003800000 */
.L_x_2145:
[----:B------:R-:W-:-:S05]  /*31c0*/  FADD.FTZ R117, R114, R117 ;  /* 0x0000007572757221 */ /* 0x000fca0000010000 */
[----:B------:R-:W-:Y:S02]  /*31d0*/  MOV R145, R117 ;  /* 0x0000007500917202 */ /* 0x000fe40000000f00 */
[----:B------:R-:W-:-:S07]  /*31e0*/  MOV R119, R133 ;  /* 0x0000008500777202 */ /* 0x000fce0000000f00 */
[----:B------:R-:W-:Y:S05]  /*31f0*/  WARPSYNC.COLLECTIVE R132, `(.L_x_2146) ;  /* 0x0000000084087348 */ /* 0x000fea0003c00000 */
[----:B------:R0:W1:Y:S02]  /*3200*/  SHFL.BFLY P1, R133, R145, R144, R147 ;  /* 0x0c00009091857389 */ /* 0x0000640000020093 */
[----:B01----:R-:W-:Y:S01]  /*3210*/  ENDCOLLECTIVE ;  /* 0x000000000000791b */ /* 0x003fe20003800000 */
.L_x_2146:
[----:B------:R-:W-:Y:S01]  /*3220*/  FADD.FTZ R119, R116, R119 ;  /* 0x0000007774777221 */ /* 0x000fe20000010000 */
[----:B------:R-:W-:-:S04]  /*3230*/  HFMA2.MMA R144, -RZ, RZ, 0, 9.5367431640625e-07 ;  /* 0x00000010ff907435 */ /* 0x000fc800000001ff */
[----:B------:R-:W-:Y:S02]  /*3240*/  MOV R145, R119 ;  /* 0x0000007700917202 */ /* 0x000fe40000000f00 */
[----:B------:R-:W-:-:S07]  /*3250*/  MOV R118, R133 ;  /* 0x0000008500767202 */ /* 0x000fce0000000f00 */
[----:B------:R-:W-:Y:S05]  /*3260*/  WARPSYNC.COLLECTIVE R132, `(.L_x_2147) ;  /* 0x0000000084087348 */ /* 0x000fea0003c00000 */
[----:B------:R0:W1:Y:S02]  /*3270*/  SHFL.BFLY P1, R133, R145, R144, R147 ;  /* 0x0c00009091857389 */ /* 0x0000640000020093 */
[----:B01----:R-:W-:Y:S01]  /*3280*/  ENDCOLLECTIVE ;  /* 0x000000000000791b */ /* 0x003fe20003800000 */
.L_x_2147:
[----:B------:R-:W-:-:S05]  /*3290*/  FADD.FTZ R118, R117, R118 ;  /* 0x0000007675767221 */ /* 0x000fca0000010000 */
[----:B------:R-:W-:Y:S02]  /*32a0*/  MOV R145, R118 ;  /* 0x0000007600917202 */ /* 0x000fe40000000f00 */
[----:B------:R-:W-:-:S07]  /*32b0*/  MOV R112, R133 ;  /* 0x0000008500707202 */ /* 0x000fce0000000f00 */
[----:B------:R-:W-:Y:S05]  /*32c0*/  WARPSYNC.COLLECTIVE R132, `(.L_x_2148) ;  /* 0x0000000084087348 */ /* 0x000fea0003c00000 */
[----:B------:R0:W1:Y:S02]  /*32d0*/  SHFL.BFLY P1, R133, R145, R144, R147 ;  /* 0x0c00009091857389 */ /* 0x0000640000020093 */
[----:B01----:R-:W-:Y:S01]  /*32e0*/  ENDCOLLECTIVE ;  /* 0x000000000000791b */ /* 0x003fe20003800000 */
.L_x_2148:
[----:B------:R-:W-:Y:S01]  /*32f0*/  MOV R113, R133 ;  /* 0x0000008500717202 */ /* 0x000fe20000000f00 */
[----:B------:R-:W-:Y:S06]  /*3300*/  BRA `(.L_x_2149) ;  /* 0xffffffdc00fc7947 */ /* 0x000fec000383ffff */
.L_x_2150:
        /* <DEDUP_REMOVED lines=15> */
.L_x_9116:


//--------------------- .text._ZN10layer_norm13ln_bwd_kernelINS_13Kernel_traitsIf13__nv_bfloat16S2_S2_fjLj512ELj1ELj4ELj1ELj16ENS_18Kernel_traits_baseILj512EfS2_S2_S2_fjLj128EEEEELb0ELb1ELb0ELb1EEEvNS_9BwdParamsE --------------------------
	.section	.text._ZN10layer_norm13ln_bwd_kernelINS_13Kernel_traitsIf13__nv_bfloat16S2_S2_fjLj512ELj1ELj4ELj1ELj16ENS_18Kernel_traits_baseILj512EfS2_S2_S2_fjLj128EEEEELb0ELb1ELb0ELb1EEEvNS_9BwdParamsE,"ax",@progbits
	.align	128
        .global         _ZN10layer_norm13ln_bwd_kernelINS_13Kernel_traitsIf13__nv_bfloat16S2_S2_fjLj512ELj1ELj4ELj1ELj16ENS_18Kernel_traits_baseILj512EfS2_S2_S2_fjLj128EEEEELb0ELb1ELb0ELb1EEEvNS_9BwdParamsE
        .type           _ZN10layer_norm13ln_bwd_kernelINS_13Kernel_traitsIf13__nv_bfloat16S2_S2_fjLj512ELj1ELj4ELj1ELj16ENS_18Kernel_traits_baseILj512EfS2_S2_S2_fjLj128EEEEELb0ELb1ELb0ELb1EEEvNS_9BwdParamsE,@function
        .size           _ZN10layer_norm13ln_bwd_kernelINS_13Kernel_traitsIf13__nv_bfloat16S2_S2_fjLj512ELj1ELj4ELj1ELj16ENS_18Kernel_traits_baseILj512EfS2_S2_S2_fjLj128EEEEELb0ELb1ELb0ELb1EEEvNS_9BwdParamsE,(.L_x_9117 - _ZN10layer_norm13ln_bwd_kernelINS_13Kernel_traitsIf13__nv_bfloat16S2_S2_fjLj512ELj1ELj4ELj1ELj16ENS_18Kernel_traits_baseILj512EfS2_S2_S2_fjLj128EEEEELb0ELb1ELb0ELb1EEEvNS_9BwdParamsE)
        .other          _ZN10layer_norm13ln_bwd_kernelINS_13Kernel_traitsIf13__nv_bfloat16S2_S2_fjLj512ELj1ELj4ELj1ELj16ENS_18Kernel_traits_baseILj512EfS2_S2_S2_fjLj128EEEEELb0ELb1ELb0ELb1EEEvNS_9BwdParamsE,@"STO_CUDA_ENTRY STV_DEFAULT"
_ZN10layer_norm13ln_bwd_kernelINS_13Kernel_traitsIf13__nv_bfloat16S2_S2_fjLj512ELj1ELj4ELj1ELj16ENS_18Kernel_traits_baseILj512EfS2_S2_S2_fjLj128EEEEELb0ELb1ELb0ELb1EEEvNS_9BwdParamsE:
.text._ZN10layer_norm13ln_bwd_kernelINS_13Kernel_traitsIf13__nv_bfloat16S2_S2_fjLj512ELj1ELj4ELj1ELj16ENS_18Kernel_traits_baseILj512EfS2_S2_S2_fjLj128EEEEELb0ELb1ELb0ELb1EEEvNS_9BwdParamsE:
        /* <DEDUP_REMOVED lines=40> */
.L_x_2152:
[----:B------:R-:W-:Y:S01]  /*0280*/  SHF.L.U32 R0, R2, 0x5, RZ ;  /* 0x0000000502007819 */ /* 0x000fe200000006ff */
[----:B------:R-:W-:Y:S01]  /*0290*/  ULDC.64 UR6, c[0x0][0x260] ;  /* 0x0000980000067ab9 */ /* 0x000fe20000000a00 */
[----:B------:R-:W-:Y:S01]  /*02a0*/  ULDC.64 UR8, c[0x0][0x278] ;  /* 0x00009e0000087ab9 */ /* 0x000fe20000000a00 */
[----:B------:R-:W0:Y:S01]  /*02b0*/  LDC.U8 R116, c[0x0][0x2a0] ;  /* 0x0000a800ff747b82 */ /* 0x000e220000000000 */
[----:B------:R-:W-:-:S04]  /*02c0*/  LOP3.LUT R0, R0, 0x3e0, RZ, 0xc0, !PT ;  /* 0x000003e000007812 */ /* 0x000fc800078ec0ff */
[C---:B------:R-:W-:Y:S02]  /*02d0*/  IADD3 R36, P0, R0.reuse, UR6, RZ ;  /* 0x0000000600247c10 */ /* 0x040fe4000ff1e0ff */
[----:B------:R-:W-:Y:S02]  /*02e0*/  IADD3 R38, P1, R0, UR8, RZ ;  /* 0x0000000800267c10 */ /* 0x000fe4000ff3e0ff */
[----:B------:R-:W-:Y:S01]  /*02f0*/  IADD3.X R37, RZ, UR7, RZ, P0, !PT ;  /* 0x00000007ff257c10 */ /* 0x000fe200087fe4ff */
[----:B------:R-:W-:Y:S01]  /*0300*/  ULDC.64 UR6, c[0x0][0x270] ;  /* 0x00009c0000067ab9 */ /* 0x000fe20000000a00 */
[----:B------:R-:W-:-:S03]  /*0310*/  IADD3.X R39, RZ, UR9, RZ, P1, !PT ;  /* 0x00000009ff277c10 */ /* 0x000fc60008ffe4ff */
[----:B------:R1:W5:Y:S04]  /*0320*/  LDG.E.128 R32, desc[UR4][R36.64] ;  /* 0x0000000424207981 */ /* 0x000368000c1e1d00 */
[----:B------:R1:W5:Y:S04]  /*0330*/  LDG.E.128 R28, desc[UR4][R36.64+0x10] ;  /* 0x00001004241c7981 */ /* 0x000368000c1e1d00 */
[----:B------:R1:W5:Y:S04]  /*0340*/  LDG.E.128 R24, desc[UR4][R36.64+0x400] ;  /* 0x0004000424187981 */ /* 0x000368000c1e1d00 */
[----:B------:R1:W5:Y:S04]  /*0350*/  LDG.E.128 R20, desc[UR4][R36.64+0x410] ;  /* 0x0004100424147981 */ /* 0x000368000c1e1d00 */
[----:B------:R1:W5:Y:S04]  /*0360*/  LDG.E.128 R16, desc[UR4][R38.64] ;  /* 0x0000000426107981 */ /* 0x000368000c1e1d00 */
[----:B------:R1:W5:Y:S04]  /*0370*/  LDG.E.128 R12, desc[UR4][R38.64+0x10] ;  /* 0x00001004260c7981 */ /* 0x000368000c1e1d00 */
[----:B------:R1:W5:Y:S04]  /*0380*/  LDG.E.128 R8, desc[UR4][R38.64+0x400] ;  /* 0x0004000426087981 */ /* 0x000368000c1e1d00 */
[----:B------:R1:W5:Y:S01]  /*0390*/  LDG.E.128 R4, desc[UR4][R38.64+0x410] ;  /* 0x0004100426047981 */ /* 0x000362000c1e1d00 */
[----:B------:R-:W-:Y:S01]  /*03a0*/  ISETP.NE.U32.AND P0, PT, RZ, UR6, PT ;  /* 0x00000006ff007c0c */ /* 0x000fe2000bf05070 */
[----:B------:R-:W-:Y:S01]  /*03b0*/  HFMA2.MMA R3, -RZ, RZ, 0, 0 ;  /* 0x00000000ff037435 */ /* 0x000fe200000001ff */
[----:B------:R-:W-:Y:S01]  /*03c0*/  BSSY B1, `(.L_x_2154) ;  /* 0x00001da000017945 */ /* 0x000fe20003800000 */
[----:B------:R-:W-:Y:S01]  /*03d0*/  HFMA2.MMA R117, -RZ, RZ, 0, 0 ;  /* 0x00000000ff757435 */ /* 0x000fe200000001ff */
        /* <DEDUP_REMOVED lines=20> */
[----:B------:R-:W-:Y:S02]  /*0520*/  CS2R R112, SRZ ;  /* 0x0000000000707805 */ /* 0x000fe4000001ff00 */
[----:B------:R-:W-:Y:S02]  /*0530*/  CS2R R84, SRZ ;  /* 0x0000000000547805 */ /* 0x000fe4000001ff00 */
[----:B------:R-:W-:Y:S02]  /*0540*/  CS2R R86, SRZ ;  /* 0x0000000000567805 */ /* 0x000fe4000001ff00 */
[----:B------:R-:W-:Y:S02]  /*0550*/  CS2R R88, SRZ ;  /* 0x0000000000587805 */ /* 0x000fe4000001ff00 */
[----:B01----:R-:W-:-:S07]  /*0560*/  MOV R114, RZ ;  /* 0x000000ff00727202 */ /* 0x003fce0000000f00 */
.L_x_2156:
        /* <DEDUP_REMOVED lines=16> */
[----:B--2---:R-:W-:-:S03]  /*0670*/  IMAD.WIDE R122, R115, 0x4, R122 ;  /* 0x00000004737a7825 */ /* 0x004fc600078e027a */
[----:B------:R-:W2:Y:S01]  /*0680*/  LDG.E.128 R52, desc[UR4][R52.64] ;  /* 0x0000000434347981 */ /* 0x000ea2000c1e1d00 */
[----:B------:R-:W-:-:S03]  /*0690*/  IMAD.WIDE.U32 R60, R119, 0x10, R50 ;  /* 0x00000010773c7825 */ /* 0x000fc600078e0032 */
[----:B------:R-:W2:Y:S01]  /*06a0*/  LDG.E R125, desc[UR4][R122.64] ;  /* 0x000000047a7d7981 */ /* 0x000ea2000c1e1900 */
[----:B---3--:R-:W-:-:S03]  /*06b0*/  IMAD.WIDE.U32 R56, R121, 0x10, R48 ;  /* 0x0000001079387825 */ /* 0x008fc600078e0030 */
[----:B------:R-:W3:Y:S04]  /*06c0*/  LDG.E.128 R60, desc[UR4][R60.64] ;  /* 0x000000043c3c7981 */ /* 0x000ee8000c1e1d00 */
[----:B------:R-:W3:Y:S01]  /*06d0*/  LDG.E.128 R56, desc[UR4][R56.64] ;  /* 0x0000000438387981 */ /* 0x000ee2000c1e1d00 */
[----:B0-----:R-:W-:-:S04]  /*06e0*/  IMAD.WIDE R106, R115, 0x4, R100 ;  /* 0x00000004736a7825 */ /* 0x001fc800078e0264 */
[----:B------:R-:W-:Y:S02]  /*06f0*/  IMAD.WIDE.U32 R48, R119, 0x10, R48 ;  /* 0x0000001077307825 */ /* 0x000fe400078e0030 */
[----:B------:R-:W3:Y:S04]  /*0700*/  LDG.E R106, desc[UR4][R106.64] ;  /* 0x000000046a6a7981 */ /* 0x000ee8000c1e1900 */
[----:B------:R-:W3:Y:S01]  /*0710*/  LDG.E.128 R48, desc[UR4][R48.64] ;  /* 0x0000000430307981 */ /* 0x000ee2000c1e1d00 */
[----:B------:R-:W-:-:S04]  /*0720*/  ISETP.NE.U32.AND P1, PT, RZ, UR12, PT ;  /* 0x0000000cff007c0c */ /* 0x000fc8000bf25070 */
[----:B------:R-:W-:-:S13]  /*0730*/  ISETP.NE.AND.EX P1, PT, RZ, UR13, PT, P1 ;  /* 0x0000000dff007c0c */ /* 0x000fda000bf25310 */
[----:B-1----:R-:W0:Y:S08]  /*0740*/  @P1 LDC.64 R102, c[0x0][0x2c8] ;  /* 0x0000b200ff661b82 */ /* 0x002e300000000a00 */
[----:B------:R-:W1:Y:S01]  /*0750*/  @P1 LDC.64 R100, c[0x0][0x2c8] ;  /* 0x0000b200ff641b82 */ /* 0x000e620000000a00 */
        /* <DEDUP_REMOVED lines=8> */
[C---:B--2---:R-:W-:Y:S02]  /*07e0*/  PRMT R0, R52.reuse, 0x7632, R0 ;  /* 0x0000763234007816 */ /* 0x044fe40000000000 */
[----:B------:R-:W-:Y:S02]  /*07f0*/  SHF.L.U32 R52, R52, 0x10, RZ ;  /* 0x0000001034347819 */ /* 0x000fe400000006ff */
[----:B------:R-:W-:Y:S02]  /*0800*/  FSEL R133, R125, RZ, !P2 ;  /* 0x000000ff7d857208 */ /* 0x000fe40005000000 */
[----:B------:R-:W-:-:S02]  /*0810*/  SHF.L.U32 R0, R0, 0x10, RZ ;  /* 0x0000001000007819 */ /* 0x000fc400000006ff */
[C---:B------:R-:W-:Y:S02]  /*0820*/  PRMT R122, R54.reuse, 0x7632, R122 ;  /* 0x00007632367a7816 */ /* 0x040fe4000000007a */
[----:B------:R-:W-:Y:S02]  /*0830*/  SHF.L.U32 R123, R54, 0x10, RZ ;  /* 0x00000010367b7819 */ /* 0x000fe400000006ff */
[C---:B---3--:R-:W-:Y:S02]  /*0840*/  PRMT R103, R60.reuse, 0x7632, R103 ;  /* 0x000076323c677816 */ /* 0x048fe40000000067 */
[----:B------:R-:W-:Y:S02]  /*0850*/  SHF.L.U32 R137, R60, 0x10, RZ ;  /* 0x000000103c897819 */ /* 0x000fe400000006ff */
[----:B------:R-:W-:Y:S02]  /*0860*/  PRMT R124, R55, 0x7632, R124 ;  /* 0x00007632377c7816 */ /* 0x000fe4000000007c */
[----:B------:R-:W-:-:S02]  /*0870*/  PRMT R54, R59, 0x7632, R54 ;  /* 0x000076323b367816 */ /* 0x000fc40000000036 */
[----:B------:R-:W-:Y:S01]  /*0880*/  SHF.L.U32 R132, R59, 0x10, RZ ;  /* 0x000000103b847819 */ /* 0x000fe200000006ff */
[----:B------:R-:W-:Y:S01]  /*0890*/  FADD.FTZ R59, -R133, R52 ;  /* 0x00000034853b7221 */ /* 0x000fe20000010100 */
[C---:B------:R-:W-:Y:S02]  /*08a0*/  PRMT R60, R61.reuse, 0x7632, R60 ;  /* 0x000076323d3c7816 */ /* 0x040fe4000000003c */
[----:B0-----:R-:W-:Y:S02]  /*08b0*/  PRMT R100, R56, 0x7632, R100 ;  /* 0x0000763238647816 */ /* 0x001fe40000000064 */
[----:B------:R-:W-:Y:S01]  /*08c0*/  SHF.L.U32 R135, R61, 0x10, RZ ;  /* 0x000000103d877819 */ /* 0x000fe200000006ff */
[----:B------:R-:W-:Y:S01]  /*08d0*/  FADD.FTZ R61, -R133, R0 ;  /* 0x00000000853d7221 */ /* 0x000fe20000010100 */
[----:B------:R-:W-:Y:S01]  /*08e0*/  PRMT R125, R62, 0x7632, R125 ;  /* 0x000076323e7d7816 */ /* 0x000fe2000000007d */
[----:B------:R-:W-:Y:S01]  /*08f0*/  FMUL.FTZ R0, R106, R59 ;  /* 0x0000003b6a007220 */ /* 0x000fe20000410000 */
[----:B------:R-:W-:-:S02]  /*0900*/  SHF.L.U32 R124, R124, 0x10, RZ ;  /* 0x000000107c7c7819 */ /* 0x000fc400000006ff */
[----:B------:R-:W-:Y:S01]  /*0910*/  SHF.L.U32 R60, R60, 0x10, RZ ;  /* 0x000000103c3c7819 */ /* 0x000fe200000006ff */
[----:B------:R-:W-:Y:S01]  /*0920*/  FMUL.FTZ R59, R106, R61 ;  /* 0x0000003d6a3b7220 */ /* 0x000fe20000410000 */
[----:B------:R-:W-:Y:S02]  /*0930*/  PRMT R107, R53, 0x7632, R107 ;  /* 0x00007632356b7816 */ /* 0x000fe4000000006b */
[----:B------:R-:W-:Y:S01]  /*0940*/  SHF.L.U32 R100, R100, 0x10, RZ ;  /* 0x0000001064647819 */ /* 0x000fe200000006ff */
[C---:B------:R-:W-:Y:S01]  /*0950*/  FADD.FTZ R137, -R133.reuse, R137 ;  /* 0x0000008985897221 */ /* 0x040fe20000010100 */
[----:B------:R-:W-:Y:S02]  /*0960*/  SHF.L.U32 R101, R56, 0x10, RZ ;  /* 0x0000001038657819 */ /* 0x000fe400000006ff */
[----:B------:R-:W-:Y:S01]  /*0970*/  SHF.L.U32 R131, R62, 0x10, RZ ;  /* 0x000000103e837819 */ /* 0x000fe200000006ff */
[----:B------:R-:W-:Y:S01]  /*0980*/  FADD.FTZ R147, -R133, R124 ;  /* 0x0000007c85937221 */ /* 0x000fe20000010100 */
[----:B------:R-:W-:-:S02]  /*0990*/  PRMT R62, R63, 0x7632, R62 ;  /* 0x000076323f3e7816 */ /* 0x000fc4000000003e */
[----:B------:R-:W-:Y:S01]  /*09a0*/  SHF.L.U32 R127, R125, 0x10, RZ ;  /* 0x000000107d7f7819 */ /* 0x000fe200000006ff */
[----:B------:R-:W-:Y:S01]  /*09b0*/  FADD.FTZ R125, -R133, R60 ;  /* 0x0000003c857d7221 */ /* 0x000fe20000010100 */
        /* <DEDUP_REMOVED lines=8> */
[----:B------:R-:W-:-:S02]  /*0a40*/  PRMT R52, R51, 0x7632, R52 ;  /* 0x0000763233347816 */ /* 0x000fc40000000034 */
[----:B------:R-:W-:Y:S01]  /*0a50*/  SHF.L.U32 R129, R51, 0x10, RZ ;  /* 0x0000001033817819 */ /* 0x000fe200000006ff */
[-C--:B------:R-:W-:Y:S01]  /*0a60*/  FMUL.FTZ R51, R32, R101.reuse ;  /* 0x0000006520337220 */ /* 0x080fe20000410000 */
[----:B------:R-:W-:Y:S02]  /*0a70*/  SHF.L.U32 R126, R63, 0x10, RZ ;  /* 0x000000103f7e7819 */ /* 0x000fe400000006ff */
[----:B------:R-:W-:Y:S02]  /*0a80*/  SHF.L.U32 R122, R122, 0x10, RZ ;  /* 0x000000107a7a7819 */ /* 0x000fe400000006ff */
[----:B------:R-:W-:Y:S01]  /*0a90*/  SHF.L.U32 R103, R103, 0x10, RZ ;  /* 0x0000001067677819 */ /* 0x000fe200000006ff */
[----:B------:R-:W-:Y:S01]  /*0aa0*/  FADD.FTZ R141, -R133, R123 ;  /* 0x0000007b858d7221 */ /* 0x000fe20000010100 */
[----:B------:R-:W-:Y:S02]  /*0ab0*/  PRMT R55, R57, 0x7632, R55 ;  /* 0x0000763239377816 */ /* 0x000fe40000000037 */
[----:B------:R-:W-:Y:S01]  /*0ac0*/  SHF.L.U32 R62, R62, 0x10, RZ ;  /* 0x000000103e3e7819 */ /* 0x000fe200000006ff */
[----:B------:R-:W-:Y:S01]  /*0ad0*/  FADD.FTZ R139, -R133, R107 ;  /* 0x0000006b858b7221 */ /* 0x000fe20000010100 */
[----:B------:R-:W-:Y:S01]  /*0ae0*/  SHF.L.U32 R57, R57, 0x10, RZ ;  /* 0x0000001039397819 */ /* 0x000fe200000006ff */
[----:B------:R-:W-:Y:S01]  /*0af0*/  FADD.FTZ R118, R101, R118 ;  /* 0x0000007665767221 */ /* 0x000fe20000010000 */
[----:B------:R-:W-:Y:S01]  /*0b00*/  FFMA.FTZ R117, R0, R101, R117 ;  /* 0x0000006500757223 */ /* 0x000fe20000010075 */
[----:B------:R-:W-:Y:S01]  /*0b10*/  PRMT R56, R58, 0x7632, R56 ;  /* 0x000076323a387816 */ /* 0x000fe20000000038 */
[C---:B------:R-:W-:Y:S01]  /*0b20*/  FADD.FTZ R63, -R133.reuse, R53 ;  /* 0x00000035853f7221 */ /* 0x040fe20000010100 */
[C---:B------:R-:W-:Y:S01]  /*0b30*/  FADD.FTZ R145, -R133.reuse, R102 ;  /* 0x0000006685917221 */ /* 0x040fe20000010100 */
[----:B------:R-:W-:Y:S01]  /*0b40*/  FADD.FTZ R137, RZ, R51 ;  /* 0x00000033ff897221 */ /* 0x000fe20000010000 */
[----:B------:R-:W-:Y:S01]  /*0b50*/  FADD.FTZ R81, R124, R81 ;  /* 0x000000517c517221 */ /* 0x000fe20000010000 */
[-C--:B------:R-:W-:Y:S01]  /*0b60*/  FFMA.FTZ R89, R100, R124.reuse, R89 ;  /* 0x0000007c64597223 */ /* 0x080fe20000010059 */
        /* <DEDUP_REMOVED lines=8> */
[----:B------:R-:W-:Y:S01]  /*0bf0*/  SHF.L.U32 R102, R55, 0x10, RZ ;  /* 0x0000001037667819 */ /* 0x000fe200000006ff */
[----:B------:R-:W-:Y:S01]  /*0c00*/  FFMA.FTZ R124, R0, R51, RZ ;  /* 0x00000033007c7223 */ /* 0x000fe200000100ff */
[----:B------:R-:W-:Y:S01]  /*0c10*/  FADD.FTZ R133, -R133, R62 ;  /* 0x0000003e85857221 */ /* 0x000fe20000010100 */
[----:B------:R-:W-:Y:S01]  /*0c20*/  FMUL.FTZ R55, R106, R141 ;  /* 0x0000008d6a377220 */ /* 0x000fe20000410000 */
[----:B------:R-:W-:Y:S01]  /*0c30*/  PRMT R126, R48, 0x7632, R126 ;  /* 0x00007632307e7816 */ /* 0x000fe2000000007e */
[----:B------:R-:W-:Y:S01]  /*0c40*/  FMUL.FTZ R62, R106, R139 ;  /* 0x0000008b6a3e7220 */ /* 0x000fe20000410000 */
[C---:B------:R-:W-:Y:S01]  /*0c50*/  PRMT R128, R49.reuse, 0x7632, R128 ;  /* 0x0000763231807816 */ /* 0x040fe20000000080 */
[----:B------:R-:W-:Y:S01]  /*0c60*/  FMUL.FTZ R48, R34, R57 ;  /* 0x0000003922307220 */ /* 0x000fe20000410000 */
[----:B------:R-:W-:Y:S01]  /*0c70*/  SHF.L.U32 R103, R49, 0x10, RZ ;  /* 0x0000001031677819 */ /* 0x000fe200000006ff */
[----:B------:R-:W-:Y:S01]  /*0c80*/  FADD.FTZ R137, R137, R60 ;  /* 0x0000003c89897221 */ /* 0x000fe20000010000 */
[----:B------:R-:W-:Y:S01]  /*0c90*/  PRMT R122, R50, 0x7632, R122 ;  /* 0x00007632327a7816 */ /* 0x000fe2000000007a */
[----:B------:R-:W-:Y:S01]  /*0ca0*/  FMUL.FTZ R49, R106, R63 ;  /* 0x0000003f6a317220 */ /* 0x000fe20000410000 */
[----:B------:R-:W-:Y:S01]  /*0cb0*/  SHF.L.U32 R107, R50, 0x10, RZ ;  /* 0x00000010326b7819 */ /* 0x000fe200000006ff */
        /* <DEDUP_REMOVED lines=75> */
[-C--:B------:R-:W-:Y:S01]  /*1170*/  FMUL.FTZ R131, R23, R52.reuse ;  /* 0x0000003417837220 */ /* 0x080fe20000410000 */
[----:B------:R-:W-:Y:S01]  /*1180*/  FMUL.FTZ R133, R106, R133 ;  /* 0x000000856a857220 */ /* 0x000fe20000410000 */
        /* <DEDUP_REMOVED lines=25> */
.L_x_2168:
        /* <DEDUP_REMOVED lines=9> */
[-CC-:B------:R-:W-:Y:S01]  /*13b0*/  FFMA.FTZ R55, R55, R135.reuse, R134.reuse ;  /* 0x0000008737377223 */ /* 0x180fe20000010086 */
[-CC-:B------:R-:W-:Y:S01]  /*13c0*/  FFMA.FTZ R49, R57, R135.reuse, R134.reuse ;  /* 0x0000008739317223 */ /* 0x180fe20000010086 */
[-C--:B------:R-:W-:Y:S01]  /*13d0*/  FFMA.FTZ R137, R59, R135.reuse, R134 ;  /* 0x000000873b897223 */ /* 0x080fe20000010086 */
[----:B------:R-:W-:Y:S01]  /*13e0*/  FADD.FTZ R59, R51, -R0 ;  /* 0x80000000333b7221 */ /* 0x000fe20000010000 */
[----:B------:R-:W-:Y:S01]  /*13f0*/  FADD.FTZ R139, R48, -R139 ;  /* 0x8000008b308b7221 */ /* 0x000fe20000010000 */
[----:B------:R-:W-:Y:S01]  /*1400*/  FADD.FTZ R57, R50, -R55 ;  /* 0x8000003732397221 */ /* 0x000fe20000010000 */
[----:B------:R-:W-:Y:S01]  /*1410*/  FADD.FTZ R147, R132, -R49 ;  /* 0x8000003184937221 */ /* 0x000fe20000010000 */
[-C--:B------:R-:W-:Y:S01]  /*1420*/  FFMA.FTZ R63, R63, R135.reuse, R134 ;  /* 0x000000873f3f7223 */ /* 0x080fe20000010086 */
[----:B-----5:R-:W-:Y:S01]  /*1430*/  @P1 PRMT R50, R38, 0x7632, R50 ;  /* 0x0000763226321816 */ /* 0x020fe20000000032 */
[-CC-:B------:R-:W-:Y:S01]  /*1440*/  FFMA.FTZ R141, R62, R135.reuse, R134.reuse ;  /* 0x000000873e8d7223 */ /* 0x180fe20000010086 */
[----:B------:R-:W-:Y:S01]  /*1450*/  @P1 PRMT R51, R39, 0x7632, R51 ;  /* 0x0000763227331816 */ /* 0x000fe20000000033 */
[----:B------:R-:W-:Y:S01]  /*1460*/  FADD.FTZ R63, R56, -R63 ;  /* 0x8000003f383f7221 */ /* 0x000fe20000010000 */
[----:B------:R-:W-:Y:S01]  /*1470*/  @P1 SHF.L.U32 R56, R50, 0x10, RZ ;  /* 0x0000001032381819 */ /* 0x000fe200000006ff */
[----:B------:R-:W-:Y:S01]  /*1480*/  FFMA.FTZ R61, R61, R135, R134 ;  /* 0x000000873d3d7223 */ /* 0x000fe20000010086 */
[----:B------:R-:W-:Y:S01]  /*1490*/  @P1 SHF.L.U32 R62, R51, 0x10, RZ ;  /* 0x00000010333e1819 */ /* 0x000fe200000006ff */
[----:B------:R-:W-:Y:S01]  /*14a0*/  FADD.FTZ R137, R60, -R137 ;  /* 0x800000893c897221 */ /* 0x000fe20000010000 */
[----:B------:R-:W-:Y:S01]  /*14b0*/  ISETP.NE.AND.EX P2, PT, RZ, UR15, PT, P2 ;  /* 0x0000000fff007c0c */ /* 0x000fe2000bf45320 */
[----:B------:R-:W-:Y:S01]  /*14c0*/  FADD.FTZ R149, R54, -R61 ;  /* 0x8000003d36957221 */ /* 0x000fe20000010000 */
[----:B------:R-:W-:Y:S01]  /*14d0*/  @P1 SHF.L.U32 R0, R38, 0x10, RZ ;  /* 0x0000001026001819 */ /* 0x000fe200000006ff */
[----:B0-----:R-:W-:Y:S01]  /*14e0*/  IMAD.WIDE.U32 R48, R121, 0x10, R52 ;  /* 0x0000001079307825 */ /* 0x001fe200078e0034 */
[----:B------:R-:W0:Y:S03]  /*14f0*/  LDC.64 R54, c[0x0][0x2f8] ;  /* 0x0000be00ff367b82 */ /* 0x000e260000000a00 */
[----:B------:R-:W-:Y:S01]  /*1500*/  FMUL.FTZ R143, R106, R57 ;  /* 0x000000396a8f7220 */ /* 0x000fe20000410000 */
[----:B------:R-:W-:Y:S01]  /*1510*/  FADD.FTZ R141, R58, -R141 ;  /* 0x8000008d3a8d7221 */ /* 0x000fe20000010000 */
[C---:B------:R-:W-:Y:S01]  /*1520*/  FMUL.FTZ R145, R106.reuse, R63 ;  /* 0x0000003f6a917220 */ /* 0x040fe20000410000 */
[----:B------:R-:W-:Y:S01]  /*1530*/  @P1 SHF.L.U32 R58, R39, 0x10, RZ ;  /* 0x00000010273a1819 */ /* 0x000fe200000006ff */
[----:B------:R-:W2:Y:S02]  /*1540*/  LDG.E.128 R48, desc[UR4][R48.64] ;  /* 0x0000000430307981 */ /* 0x000ea4000c1e1d00 */
[----:B------:R-:W1:Y:S01]  /*1550*/  @P2 LDC.64 R60, c[0x0][0x308] ;  /* 0x0000c200ff3c2b82 */ /* 0x000e620000000a00 */
[----:B------:R-:W-:Y:S01]  /*1560*/  @P1 FADD.FTZ R143, R143, R0 ;  /* 0x000000008f8f1221 */ /* 0x000fe20000010000 */
[----:B------:R-:W-:Y:S01]  /*1570*/  FMUL.FTZ R147, R106, R147 ;  /* 0x000000936a937220 */ /* 0x000fe20000410000 */
[----:B------:R-:W-:Y:S01]  /*1580*/  @P1 SHF.L.U32 R0, R36, 0x10, RZ ;  /* 0x0000001024001819 */ /* 0x000fe200000006ff */
[C---:B------:R-:W-:Y:S01]  /*1590*/  FMUL.FTZ R59, R106.reuse, R59 ;  /* 0x0000003b6a3b7220 */ /* 0x040fe20000410000 */
[----:B------:R-:W-:Y:S01]  /*15a0*/  FMUL.FTZ R149, R106, R149 ;  /* 0x000000956a957220 */ /* 0x000fe20000410000 */
[--C-:B------:R-:W-:Y:S01]  /*15b0*/  @P1 FADD.FTZ R145, R145, R56.reuse ;  /* 0x0000003891911221 */ /* 0x100fe20000010000 */
[----:B------:R-:W-:Y:S01]  /*15c0*/  @P1 PRMT R56, R36, 0x7632, R56 ;  /* 0x0000763224381816 */ /* 0x000fe20000000038 */
[----:B------:R-:W-:Y:S01]  /*15d0*/  @P1 FADD.FTZ R147, R147, R58 ;  /* 0x0000003a93931221 */ /* 0x000fe20000010000 */
[----:B------:R-:W-:Y:S01]  /*15e0*/  @P1 PRMT R57, R37, 0x7632, R57 ;  /* 0x0000763225391816 */ /* 0x000fe20000000039 */
[----:B------:R-:W-:Y:S01]  /*15f0*/  @P1 FADD.FTZ R59, R59, R0 ;  /* 0x000000003b3b1221 */ /* 0x000fe20000010000 */
[----:B------:R-:W-:Y:S01]  /*1600*/  @P1 SHF.L.U32 R58, R37, 0x10, RZ ;  /* 0x00000010253a1819 */ /* 0x000fe200000006ff */
[----:B------:R-:W-:Y:S01]  /*1610*/  @P1 FADD.FTZ R149, R149, R62 ;  /* 0x0000003e95951221 */ /* 0x000fe20000010000 */
[----:B------:R-:W-:Y:S01]  /*1620*/  FMUL.FTZ R139, R106, R139 ;  /* 0x0000008b6a8b7220 */ /* 0x000fe20000410000 */
[----:B------:R-:W-:Y:S01]  /*1630*/  @P1 SHF.L.U32 R56, R56, 0x10, RZ ;  /* 0x0000001038381819 */ /* 0x000fe200000006ff */
[C---:B------:R-:W-:Y:S01]  /*1640*/  FMUL.FTZ R141, R106.reuse, R141 ;  /* 0x0000008d6a8d7220 */ /* 0x040fe20000410000 */
[----:B------:R-:W-:Y:S01]  /*1650*/  @P1 SHF.L.U32 R62, R57, 0x10, RZ ;  /* 0x00000010393e1819 */ /* 0x000fe200000006ff */
[----:B------:R-:W-:Y:S01]  /*1660*/  FMUL.FTZ R57, R106, R137 ;  /* 0x000000896a397220 */ /* 0x000fe20000410000 */
[----:B------:R-:W-:Y:S01]  /*1670*/  @P1 FADD.FTZ R139, R139, R58 ;  /* 0x0000003a8b8b1221 */ /* 0x000fe20000010000 */
[----:B------:R-:W-:-:S02]  /*1680*/  @P2 F2FP.BF16.F32.PACK_AB R0, RZ, R59 ;  /* 0x0000003bff00223e */ /* 0x000fc400000010ff */
[----:B------:R-:W-:Y:S01]  /*1690*/  @P1 FADD.FTZ R57, R57, R56 ;  /* 0x0000003839391221 */ /* 0x000fe20000010000 */
[----:B------:R-:W-:Y:S01]  /*16a0*/  @P1 FADD.FTZ R141, R141, R62 ;  /* 0x0000003e8d8d1221 */ /* 0x000fe20000010000 */
[----:B0-----:R-:W-:Y:S01]  /*16b0*/  IMAD.WIDE.U32 R62, R121, 0x10, R54 ;  /* 0x00000010793e7825 */ /* 0x001fe200078e0036 */
[----:B------:R-:W-:-:S03]  /*16c0*/  @P2 F2FP.BF16.F32.PACK_AB R58, RZ, R147 ;  /* 0x00000093ff3a223e */ /* 0x000fc600000010ff */
[----:B------:R-:W-:Y:S01]  /*16d0*/  FMUL.FTZ R137, R143, R120 ;  /* 0x000000788f897220 */ /* 0x000fe20000410000 */
[----:B------:R-:W-:Y:S01]  /*16e0*/  @P2 PRMT R44, R0, 0x7610, R44 ;  /* 0x00007610002c2816 */ /* 0x000fe2000000002c */
[----:B-1----:R-:W-:Y:S01]  /*16f0*/  @P2 IMAD.WIDE.U32 R60, R121, 0x10, R60 ;  /* 0x00000010793c2825 */ /* 0x002fe200078e003c */
[----:B------:R-:W-:-:S03]  /*1700*/  @P2 F2FP.BF16.F32.PACK_AB R56, RZ, R143 ;  /* 0x0000008fff38223e */ /* 0x000fc600000010ff */
[-C--:B------:R-:W-:Y:S01]  /*1710*/  FMUL.FTZ R0, R145, R120.reuse ;  /* 0x0000007891007220 */ /* 0x080fe20000410000 */
[----:B------:R-:W-:Y:S01]  /*1720*/  @P2 F2FP.BF16.F32.PACK_AB R55, RZ, R139 ;  /* 0x0000008bff37223e */ /* 0x000fe200000010ff */
[-C--:B------:R-:W-:Y:S01]  /*1730*/  FMUL.FTZ R132, R147, R120.reuse ;  /* 0x0000007893847220 */ /* 0x080fe20000410000 */
        /* <DEDUP_REMOVED lines=29> */
[----:B------:R0:W-:Y:S04]  /*1910*/  @P2 STG.E.128 desc[UR4][R60.64], R44 ;  /* 0x0000002c3c002986 */ /* 0x0001e8000c101d04 */
[----:B------:R1:W-:Y:S04]  /*1920*/  STG.E.128 desc[UR4][R62.64], R56 ;  /* 0x000000383e007986 */ /* 0x0003e8000c101d04 */
[----:B------:R-:W3:Y:S01]  /*1930*/  LDG.E.128 R52, desc[UR4][R52.64] ;  /* 0x0000000434347981 */ /* 0x000ee2000c1e1d00 */
[-CC-:B------:R-:W-:Y:S01]  /*1940*/  FFMA.FTZ R100, R100, R135.reuse, R134.reuse ;  /* 0x0000008764647223 */ /* 0x180fe20000010086 */
[-CC-:B------:R-:W-:Y:S01]  /*1950*/  FFMA.FTZ R102, R102, R135.reuse, R134.reuse ;  /* 0x0000008766667223 */ /* 0x180fe20000010086 */
[----:B------:R-:W-:-:S02]  /*1960*/  FFMA.FTZ R123, R123, R135, R134 ;  /* 0x000000877b7b7223 */ /* 0x000fc40000010086 */
[----:B------:R-:W-:Y:S01]  /*1970*/  FADD.FTZ R101, R101, -R100 ;  /* 0x8000006465657221 */ /* 0x000fe20000010000 */
[----:B------:R-:W-:Y:S01]  /*1980*/  FADD.FTZ R103, R103, -R102 ;  /* 0x8000006667677221 */ /* 0x000fe20000010000 */
[-CC-:B------:R-:W-:Y:S01]  /*1990*/  FFMA.FTZ R127, R127, R135.reuse, R134.reuse ;  /* 0x000000877f7f7223 */ /* 0x180fe20000010086 */
[----:B------:R-:W-:Y:S01]  /*19a0*/  FADD.FTZ R123, R126, -R123 ;  /* 0x8000007b7e7b7221 */ /* 0x000fe20000010000 */
[--C-:B------:R-:W-:Y:S01]  /*19b0*/  FFMA.FTZ R122, R122, R135, R134.reuse ;  /* 0x000000877a7a7223 */ /* 0x100fe20000010086 */
[----:B0-----:R-:W-:Y:S01]  /*19c0*/  @P1 IMAD.U32 R60, R41, 0x10000, RZ ;  /* 0x00010000293c1824 */ /* 0x001fe200078e00ff */
[----:B-1----:R-:W-:Y:S01]  /*19d0*/  @P1 PRMT R57, R40, 0x7632, R57 ;  /* 0x0000763228391816 */ /* 0x002fe20000000039 */
[----:B------:R-:W-:Y:S01]  /*19e0*/  FMUL.FTZ R101, R106, R101 ;  /* 0x000000656a657220 */ /* 0x000fe20000410000 */
[----:B------:R-:W-:Y:S01]  /*19f0*/  @P1 SHF.L.U32 R56, R40, 0x10, RZ ;  /* 0x0000001028381819 */ /* 0x000fe200000006ff */
[----:B------:R-:W-:Y:S01]  /*1a00*/  FMUL.FTZ R103, R106, R103 ;  /* 0x000000676a677220 */ /* 0x000fe20000410000 */
[----:B------:R-:W-:Y:S01]  /*1a10*/  @P1 SHF.L.U32 R58, R57, 0x10, RZ ;  /* 0x00000010393a1819 */ /* 0x000fe200000006ff */
[----:B------:R-:W-:Y:S01]  /*1a20*/  FFMA.FTZ R125, R125, R135, R134 ;  /* 0x000000877d7d7223 */ /* 0x000fe20000010086 */
[----:B------:R-:W-:Y:S01]  /*1a30*/  @P1 PRMT R57, R42, 0x7632, R57 ;  /* 0x000076322a391816 */ /* 0x000fe20000000039 */
[----:B------:R-:W-:Y:S01]  /*1a40*/  FADD.FTZ R127, R130, -R127 ;  /* 0x8000007f827f7221 */ /* 0x000fe20000010000 */
[----:B------:R-:W-:Y:S01]  /*1a50*/  FMUL.FTZ R123, R106, R123 ;  /* 0x0000007b6a7b7220 */ /* 0x000fe20000410000 */
[----:B------:R-:W-:Y:S01]  /*1a60*/  FADD.FTZ R107, R107, -R122 ;  /* 0x8000007a6b6b7221 */ /* 0x000fe20000010000 */
[----:B------:R-:W-:Y:S01]  /*1a70*/  @P1 FADD.FTZ R101, R101, R56 ;  /* 0x0000003865651221 */ /* 0x000fe20000010000 */
[----:B------:R-:W-:Y:S01]  /*1a80*/  @P1 FADD.FTZ R103, R103, R60 ;  /* 0x0000003c67671221 */ /* 0x000fe20000010000 */
[----:B------:R-:W-:Y:S01]  /*1a90*/  @P1 PRMT R56, R41, 0x7632, R56 ;  /* 0x0000763229381816 */ /* 0x000fe20000000038 */
[----:B------:R-:W-:Y:S01]  /*1aa0*/  FADD.FTZ R125, R128, -R125 ;  /* 0x8000007d807d7221 */ /* 0x000fe20000010000 */
[----:B------:R-:W-:Y:S01]  /*1ab0*/  @P1 SHF.L.U32 R60, R57, 0x10, RZ ;  /* 0x00000010393c1819 */ /* 0x000fe200000006ff */
[----:B------:R-:W-:Y:S01]  /*1ac0*/  FMUL.FTZ R127, R106, R127 ;  /* 0x0000007f6a7f7220 */ /* 0x000fe20000410000 */
[----:B------:R-:W-:Y:S01]  /*1ad0*/  @P1 FADD.FTZ R123, R123, R58 ;  /* 0x0000003a7b7b1221 */ /* 0x000fe20000010000 */
[-CC-:B------:R-:W-:Y:S01]  /*1ae0*/  FFMA.FTZ R124, R124, R135.reuse, R134.reuse ;  /* 0x000000877c7c7223 */ /* 0x180fe20000010086 */
[----:B------:R-:W-:Y:S01]  /*1af0*/  @P1 SHF.L.U32 R58, R42, 0x10, RZ ;  /* 0x000000102a3a1819 */ /* 0x000fe200000006ff */
[----:B------:R-:W-:Y:S01]  /*1b00*/  FFMA.FTZ R134, R133, R135, R134 ;  /* 0x0000008785867223 */ /* 0x000fe20000010086 */
[----:B------:R-:W-:Y:S01]  /*1b10*/  FMUL.FTZ R107, R106, R107 ;  /* 0x0000006b6a6b7220 */ /* 0x000fe20000410000 */
[----:B------:R-:W-:Y:S01]  /*1b20*/  @P1 SHF.L.U32 R56, R56, 0x10, RZ ;  /* 0x0000001038381819 */ /* 0x000fe200000006ff */
[C---:B------:R-:W-:Y:S01]  /*1b30*/  FMUL.FTZ R125, R106.reuse, R125 ;  /* 0x0000007d6a7d7220 */ /* 0x040fe20000410000 */
[----:B------:R-:W-:Y:S01]  /*1b40*/  @P1 FADD.FTZ R127, R127, R60 ;  /* 0x0000003c7f7f1221 */ /* 0x000fe20000010000 */
[----:B------:R-:W-:Y:S01]  /*1b50*/  @P1 PRMT R59, R43, 0x7632, R59 ;  /* 0x000076322b3b1816 */ /* 0x000fe2000000003b */
[----:B------:R-:W-:Y:S01]  /*1b60*/  FADD.FTZ R131, R131, -R134 ;  /* 0x8000008683837221 */ /* 0x000fe20000010000 */
[----:B------:R-:W-:Y:S01]  /*1b70*/  @P1 FADD.FTZ R107, R107, R58 ;  /* 0x0000003a6b6b1221 */ /* 0x000fe20000010000 */
[----:B------:R-:W-:Y:S01]  /*1b80*/  @P1 FADD.FTZ R125, R125, R56 ;  /* 0x000000387d7d1221 */ /* 0x000fe20000010000 */
[----:B------:R-:W-:Y:S01]  /*1b90*/  @P1 SHF.L.U32 R100, R59, 0x10, RZ ;  /* 0x000000103b641819 */ /* 0x000fe200000006ff */
[----:B------:R-:W-:Y:S01]  /*1ba0*/  FMUL.FTZ R131, R106, R131 ;  /* 0x000000836a837220 */ /* 0x000fe20000410000 */
[----:B------:R-:W-:-:S03]  /*1bb0*/  FMUL.FTZ R122, R127, R120 ;  /* 0x000000787f7a7220 */ /* 0x000fc60000410000 */
[----:B------:R-:W-:Y:S01]  /*1bc0*/  @P1 FADD.FTZ R131, R131, R100 ;  /* 0x0000006483831221 */ /* 0x000fe20000010000 */
[----:B------:R-:W-:Y:S01]  /*1bd0*/  FMUL.FTZ R100, R125, R120 ;  /* 0x000000787d647220 */ /* 0x000fe20000410000 */
[----:B------:R-:W-:Y:S01]  /*1be0*/  FADD.FTZ R129, R129, -R124 ;  /* 0x8000007c81817221 */ /* 0x000fe20000010000 */
[----:B------:R-:W-:-:S03]  /*1bf0*/  @P1 SHF.L.U32 R62, R43, 0x10, RZ ;  /* 0x000000102b3e1819 */ /* 0x000fc600000006ff */
[----:B------:R-:W-:-:S04]  /*1c00*/  FMUL.FTZ R129, R106, R129 ;  /* 0x000000816a817220 */ /* 0x000fc80000410000 */
[----:B------:R-:W-:Y:S01]  /*1c10*/  @P1 FADD.FTZ R129, R129, R62 ;  /* 0x0000003e81811221 */ /* 0x000fe20000010000 */
[----:B------:R-:W-:Y:S01]  /*1c20*/  @P2 F2FP.BF16.F32.PACK_AB R61, RZ, R123 ;  /* 0x0000007bff3d223e */ /* 0x000fe200000010ff */
[-C--:B------:R-:W-:Y:S01]  /*1c30*/  FMUL.FTZ R62, R123, R120.reuse ;  /* 0x000000787b3e7220 */ /* 0x080fe20000410000 */
[----:B------:R-:W-:Y:S02]  /*1c40*/  @P2 F2FP.BF16.F32.PACK_AB R102, RZ, R107 ;  /* 0x0000006bff66223e */ /* 0x000fe400000010ff */
[----:B------:R-:W-:Y:S01]  /*1c50*/  @P2 F2FP.BF16.F32.PACK_AB R124, RZ, R129 ;  /* 0x00000081ff7c223e */ /* 0x000fe200000010ff */
[----:B------:R-:W-:Y:S01]  /*1c60*/  FMUL.FTZ R129, R129, R120 ;  /* 0x0000007881817220 */ /* 0x000fe20000410000 */
[----:B------:R-:W-:Y:S02]  /*1c70*/  @P2 F2FP.BF16.F32.PACK_AB R63, RZ, R125 ;  /* 0x0000007dff3f223e */ /* 0x000fe400000010ff */
[----:B------:R-:W-:Y:S02]  /*1c80*/  @P2 F2FP.BF16.F32.PACK_AB R106, RZ, R127 ;  /* 0x0000007fff6a223e */ /* 0x000fe400000010ff */
[----:B------:R-:W-:-:S02]  /*1c90*/  @P2 PRMT R46, R102, 0x7610, R46 ;  /* 0x00007610662e2816 */ /* 0x000fc4000000002e */
[----:B------:R-:W-:Y:S02]  /*1ca0*/  @P2 PRMT R47, R124, 0x7610, R47 ;  /* 0x000076107c2f2816 */ /* 0x000fe4000000002f */
[----:B------:R-:W-:Y:S02]  /*1cb0*/  @P2 PRMT R46, R46, 0x5410, R106 ;  /* 0x000054102e2e2816 */ /* 0x000fe4000000006a */
[----:B--2---:R-:W-:Y:S02]  /*1cc0*/  SHF.L.U32 R57, R50, 0x10, RZ ;  /* 0x0000001032397819 */ /* 0x004fe400000006ff */
[C---:B------:R-:W-:Y:S02]  /*1cd0*/  PRMT R60, R51.reuse, 0x7632, R60 ;  /* 0x00007632333c7816 */ /* 0x040fe4000000003c */
[----:B------:R-:W-:Y:S01]  /*1ce0*/  SHF.L.U32 R58, R51, 0x10, RZ ;  /* 0x00000010333a7819 */ /* 0x000fe200000006ff */
[----:B------:R-:W-:Y:S01]  /*1cf0*/  FFMA.FTZ R70, R57, R137, R70 ;  /* 0x0000008939467223 */ /* 0x000fe20000010046 */
[----:B------:R-:W-:-:S02]  /*1d00*/  SHF.L.U32 R51, R49, 0x10, RZ ;  /* 0x0000001031337819 */ /* 0x000fc400000006ff */
[----:B------:R-:W-:Y:S02]  /*1d10*/  PRMT R56, R50, 0x7632, R56 ;  /* 0x0000763232387816 */ /* 0x000fe40000000038 */
[----:B------:R-:W-:Y:S02]  /*1d20*/  PRMT R49, R49, 0x7632, R49 ;  /* 0x0000763231317816 */ /* 0x000fe40000000031 */
[----:B------:R-:W-:Y:S02]  /*1d30*/  SHF.L.U32 R57, R60, 0x10, RZ ;  /* 0x000000103c397819 */ /* 0x000fe400000006ff */
[----:B------:R-:W-:Y:S02]  /*1d40*/  SHF.L.U32 R50, R48, 0x10, RZ ;  /* 0x0000001030327819 */ /* 0x000fe400000006ff */
[----:B------:R-:W-:Y:S01]  /*1d50*/  SHF.L.U32 R59, R56, 0x10, RZ ;  /* 0x00000010383b7819 */ /* 0x000fe200000006ff */
[----:B------:R-:W-:Y:S01]  /*1d60*/  FFMA.FTZ R92, R57, R121, R92 ;  /* 0x00000079395c7223 */ /* 0x000fe2000001005c */
[----:B------:R-:W-:Y:S01]  /*1d70*/  SHF.L.U32 R49, R49, 0x10, RZ ;  /* 0x0000001031317819 */ /* 0x000fe200000006ff */
[-C--:B------:R-:W-:Y:S01]  /*1d80*/  FMUL.FTZ R121, R107, R120.reuse ;  /* 0x000000786b797220 */ /* 0x080fe20000410000 */
[----:B------:R-:W-:Y:S01]  /*1d90*/  @P2 F2FP.BF16.F32.PACK_AB R60, RZ, R103 ;  /* 0x00000067ff3c223e */ /* 0x000fe200000010ff */
[----:B------:R-:W-:Y:S01]  /*1da0*/  FMUL.FTZ R103, R103, R120 ;  /* 0x0000007867677220 */ /* 0x000fe20000410000 */
[----:B------:R-:W-:Y:S01]  /*1db0*/  FFMA.FTZ R94, R59, R0, R94 ;  /* 0x000000003b5e7223 */ /* 0x000fe2000001005e */
[----:B------:R-:W-:Y:S01]  /*1dc0*/  FFMA.FTZ R93, R58, R132, R93 ;  /* 0x000000843a5d7223 */ /* 0x000fe2000001005d */
[----:B------:R-:W-:Y:S01]  /*1dd0*/  FFMA.FTZ R71, R50, R136, R71 ;  /* 0x0000008832477223 */ /* 0x000fe20000010047 */
[----:B------:R-:W-:Y:S01]  /*1de0*/  FFMA.FTZ R72, R49, R140, R72 ;  /* 0x0000008c31487223 */ /* 0x000fe20000010048 */
[----:B------:R-:W-:Y:S01]  /*1df0*/  FMUL.FTZ R49, R10, R103 ;  /* 0x000000670a317220 */ /* 0x000fe20000410000 */
[----:B------:R-:W-:Y:S01]  /*1e00*/  FMUL.FTZ R50, R4, R121 ;  /* 0x0000007904327220 */ /* 0x000fe20000410000 */
[----:B------:R-:W-:Y:S01]  /*1e10*/  FMUL.FTZ R59, R5, R122 ;  /* 0x0000007a053b7220 */ /* 0x000fe20000410000 */
[----:B------:R-:W-:Y:S01]  /*1e20*/  FMUL.FTZ R58, R11, R100 ;  /* 0x000000640b3a7220 */ /* 0x000fe20000410000 */
[----:B------:R-:W0:Y:S03]  /*1e30*/  @P2 LDC.64 R56, c[0x0][0x308] ;  /* 0x0000c200ff382b82 */ /* 0x000e260000000a00 */
[----:B------:R-:W-:-:S02]  /*1e40*/  F2FP.BF16.F32.PACK_AB R50, R59, R50 ;  /* 0x000000323b32723e */ /* 0x000fc400000010ff */
[----:B------:R-:W-:-:S03]  /*1e50*/  F2FP.BF16.F32.PACK_AB R49, R58, R49 ;  /* 0x000000313a31723e */ /* 0x000fc600000010ff */
[----:B------:R-:W1:Y:S01]  /*1e60*/  LDC.64 R58, c[0x0][0x210] ;  /* 0x00008400ff3a7b82 */ /* 0x000e620000000a00 */
[----:B------:R-:W-:Y:S02]  /*1e70*/  PRMT R48, R48, 0x7632, R48 ;  /* 0x0000763230307816 */ /* 0x000fe40000000030 */
[----:B------:R-:W-:Y:S01]  /*1e80*/  @P2 F2FP.BF16.F32.PACK_AB R0, RZ, R101 ;  /* 0x00000065ff00223e */ /* 0x000fe200000010ff */
[-C--:B------:R-:W-:Y:S01]  /*1e90*/  FMUL.FTZ R101, R101, R120.reuse ;  /* 0x0000007865657220 */ /* 0x080fe20000410000 */
[----:B------:R-:W-:Y:S01]  /*1ea0*/  SHF.L.U32 R48, R48, 0x10, RZ ;  /* 0x0000001030307819 */ /* 0x000fe200000006ff */
[----:B------:R-:W-:Y:S01]  /*1eb0*/  FMUL.FTZ R120, R131, R120 ;  /* 0x0000007883787220 */ /* 0x000fe20000410000 */
[----:B------:R-:W-:Y:S02]  /*1ec0*/  @P2 PRMT R44, R0, 0x7610, R44 ;  /* 0x00007610002c2816 */ /* 0x000fe4000000002c */
[----:B------:R-:W-:Y:S02]  /*1ed0*/  @P2 PRMT R45, R60, 0x7610, R45 ;  /* 0x000076103c2d2816 */ /* 0x000fe4000000002d */
[----:B------:R-:W-:Y:S01]  /*1ee0*/  LEA R60, P1, R119, UR16, 0x4 ;  /* 0x00000010773c7c11 */ /* 0x000fe2000f8220ff */
        /* <DEDUP_REMOVED lines=9> */
[----:B-1----:R-:W-:Y:S01]  /*1f80*/  LEA R115, R58, R115, 0x2 ;  /* 0x000000733a737211 */ /* 0x002fe200078e10ff */
[----:B0-----:R-:W-:-:S03]  /*1f90*/  @P2 IMAD.WIDE.U32 R56, R119, 0x10, R56 ;  /* 0x0000001077382825 */ /* 0x001fc600078e0038 */
[----:B------:R-:W-:Y:S02]  /*1fa0*/  ISETP.GE.AND P1, PT, R115, R59, PT ;  /* 0x0000003b7300720c */ /* 0x000fe40003f26270 */
[----:B------:R-:W-:Y:S02]  /*1fb0*/  @P2 PRMT R45, R45, 0x5410, R63 ;  /* 0x000054102d2d2816 */ /* 0x000fe4000000003f */
[----:B------:R-:W-:Y:S02]  /*1fc0*/  @P2 PRMT R47, R47, 0x5410, R131 ;  /* 0x000054102f2f2816 */ /* 0x000fe40000000083 */
[----:B------:R-:W-:Y:S02]  /*1fd0*/  F2FP.BF16.F32.PACK_AB R51, R126, R51 ;  /* 0x000000337e33723e */ /* 0x000fe400000010ff */
[----:B------:R-:W-:Y:S01]  /*1fe0*/  F2FP.BF16.F32.PACK_AB R48, R107, R48 ;  /* 0x000000306b30723e */ /* 0x000fe200000010ff */
[----:B------:R-:W-:Y:S01]  /*1ff0*/  @P2 STG.E.128 desc[UR4][R56.64], R44 ;  /* 0x0000002c38002986 */ /* 0x000fe2000c101d04 */
        /* <DEDUP_REMOVED lines=8> */
[----:B------:R0:W-:Y:S01]  /*2080*/  STG.E.128 desc[UR4][R60.64], R48 ;  /* 0x000000303c007986 */ /* 0x0001e2000c101d04 */
[----:B------:R-:W-:Y:S01]  /*2090*/  FFMA.FTZ R3, R0, R101, R3 ;  /* 0x0000006500037223 */ /* 0x000fe20000010003 */
[----:B------:R-:W-:Y:S02]  /*20a0*/  SHF.L.U32 R0, R53, 0x10, RZ ;  /* 0x0000001035007819 */ /* 0x000fe400000006ff */
[----:B------:R-:W-:Y:S01]  /*20b0*/  SHF.L.U32 R54, R54, 0x10, RZ ;  /* 0x0000001036367819 */ /* 0x000fe200000006ff */
[----:B------:R-:W-:Y:S01]  /*20c0*/  FFMA.FTZ R68, R63, R103, R68 ;  /* 0x000000673f447223 */ /* 0x000fe20000010044 */
[----:B------:R-:W-:Y:S01]  /*20d0*/  FFMA.FTZ R66, R107, R121, R66 ;  /* 0x000000796b427223 */ /* 0x000fe20000010042 */
[----:B------:R-:W-:Y:S01]  /*20e0*/  FFMA.FTZ R91, R102, R129, R91 ;  /* 0x00000081665b7223 */ /* 0x000fe2000001005b */
[----:B------:R-:W-:Y:S01]  /*20f0*/  FFMA.FTZ R69, R0, R100, R69 ;  /* 0x0000006400457223 */ /* 0x000fe20000010045 */
[----:B------:R-:W-:Y:S01]  /*2100*/  FFMA.FTZ R67, R54, R122, R67 ;  /* 0x0000007a36437223 */ /* 0x000fe20000010043 */
[----:B0-----:R-:W-:-:S02]  /*2110*/  SHF.L.U32 R49, R52, 0x10, RZ ;  /* 0x0000001034317819 */ /* 0x001fc400000006ff */
[----:B------:R-:W-:-:S03]  /*2120*/  SHF.L.U32 R48, R55, 0x10, RZ ;  /* 0x0000001037307819 */ /* 0x000fc600000006ff */
[----:B------:R-:W-:Y:S02]  /*2130*/  FFMA.FTZ R64, R49, R62, R64 ;  /* 0x0000003e31407223 */ /* 0x000fe40000010040 */
[----:B------:R-:W-:Y:S01]  /*2140*/  FFMA.FTZ R65, R48, R120, R65 ;  /* 0x0000007830417223 */ /* 0x000fe20000010041 */
[----:B------:R-:W-:Y:S06]  /*2150*/  @!P1 BRA `(.L_x_2156) ;  /* 0xffffffe400049947 */ /* 0x000fec000383ffff */
[----:B------:R-:W-:Y:S05]  /*2160*/  BSYNC B1 ;  /* 0x0000000000017941 */ /* 0x000fea0003800000 */
.L_x_2154:
[----:B------:R-:W-:Y:S01]  /*2170*/  MOV R4, R117 ;  /* 0x0000007500047202 */ /* 0x000fe20000000f00 */
        /* <DEDUP_REMOVED lines=47> */
.L_x_2153:
[----:B------:R-:W-:Y:S05]  /*2470*/  BSYNC B0 ;  /* 0x0000000000007941 */ /* 0x000fea0003800000 */
.L_x_2151:
        /* <DEDUP_REMOVED lines=12> */
[----:B------:R-:W-:Y:S01]  /*2540*/  LEA R0, R0, R3, 0x5 ;  /* 0x0000000300007211 */ /* 0x000fe200078e28ff */
[----:B-1----:R-:W-:Y:S01]  /*2550*/  IMAD R55, R55, UR6, RZ ;  /* 0x0000000637377c24 */ /* 0x002fe2000f8e02ff */
[----:B------:R-:W-:-:S03]  /*2560*/  ULDC.64 UR6, c[0x0][0x2d8] ;  /* 0x0000b60000067ab9 */ /* 0x000fc60000000a00 */
[----:B------:R-:W-:Y:S01]  /*2570*/  STS.128 [R0], R12 ;  /* 0x0000000c00007388 */ /* 0x000fe20000000c00 */
[----:B------:R-:W-:-:S03]  /*2580*/  IADD3 R55, P0, R55, R2, RZ ;  /* 0x0000000237377210 */ /* 0x000fc60007f1e0ff */
        /* <DEDUP_REMOVED lines=20> */
[----:B------:R-:W1:Y:S01]  /*26d0*/  LDS R25, [R52+0x1a00] ;  /* 0x001a000034197984 */ /* 0x000e620000000800 */
        /* <DEDUP_REMOVED lines=12> */
[----:B------:R-:W-:Y:S04]  /*27a0*/  STS.128 [R0], R4 ;  /* 0x0000000400007388 */ /* 0x000fe80000000c00 */
[----:B------:R0:W-:Y:S01]  /*27b0*/  STS.128 [R0+0x10], R8 ;  /* 0x0000100800007388 */ /* 0x0001e20000000c00 */
[----:B-1----:R-:W-:-:S03]  /*27c0*/  FADD.FTZ R25, R16, R25 ;  /* 0x0000001910197221 */ /* 0x002fc60000010000 */
[----:B------:R1:W-:Y:S01]  /*27d0*/  STS.128 [R0+0x400], R20 ;  /* 0x0004001400007388 */ /* 0x0003e20000000c00 */
[----:B--2---:R-:W-:-:S03]  /*27e0*/  FADD.FTZ R13, R13, R48 ;  /* 0x000000300d0d7221 */ /* 0x004fc60000010000 */
[----:B------:R-:W-:Y:S01]  /*27f0*/  STS.128 [R0+0x410], R28 ;  /* 0x0004101c00007388 */ /* 0x000fe20000000c00 */
[----:B---3--:R-:W-:Y:S01]  /*2800*/  FADD.FTZ R27, R12, R27 ;  /* 0x0000001b0c1b7221 */ /* 0x008fe20000010000 */
[----:B------:R-:W-:Y:S01]  /*2810*/  BAR.SYNC.DEFER_BLOCKING 0x0 ;  /* 0x0000000000007b1d */ /* 0x000fe20000010000 */
[----:B0-----:R-:W-:Y:S01]  /*2820*/  FADD.FTZ R9, R3, R26 ;  /* 0x0000001a03097221 */ /* 0x001fe20000010000 */
[----:B-1----:R-:W-:-:S04]  /*2830*/  IADD3.X R20, RZ, RZ, RZ, P0, !PT ;  /* 0x000000ffff147210 */ /* 0x002fc800007fe4ff */
[----:B------:R-:W-:Y:S01]  /*2840*/  SHF.L.U64.HI R20, R55, 0x2, R20 ;  /* 0x0000000237147819 */ /* 0x000fe20000010214 */
        /* <DEDUP_REMOVED lines=12> */
[----:B------:R-:W-:Y:S01]  /*2910*/  LDS R3, [R52+0x1600] ;  /* 0x0016000034037984 */ /* 0x000fe20000000800 */
[----:B-1----:R-:W-:-:S03]  /*2920*/  FADD.FTZ R50, RZ, R50 ;  /* 0x00000032ff327221 */ /* 0x002fc60000010000 */
[----:B------:R-:W0:Y:S01]  /*2930*/  LDS R17, [R52+0x1800] ;  /* 0x0018000034117984 */ /* 0x000e220000000800 */
[----:B--2---:R-:W-:-:S03]  /*2940*/  FADD.FTZ R51, RZ, R51 ;  /* 0x00000033ff337221 */ /* 0x004fc60000010000 */
[----:B------:R-:W1:Y:S01]  /*2950*/  LDS R10, [R52+0x1a00] ;  /* 0x001a0000340a7984 */ /* 0x000e620000000800 */
[----:B---3--:R-:W-:-:S03]  /*2960*/  FADD.FTZ R4, R49, R4 ;  /* 0x0000000431047221 */ /* 0x008fc60000010000 */
[----:B------:R-:W2:Y:S01]  /*2970*/  LDS R19, [R52+0x1c00] ;  /* 0x001c000034137984 */ /* 0x000ea20000000800 */
[----:B----4-:R-:W-:-:S03]  /*2980*/  FADD.FTZ R5, R50, R5 ;  /* 0x0000000532057221 */ /* 0x010fc60000010000 */
[----:B------:R-:W3:Y:S01]  /*2990*/  LDS R21, [R52+0x1e00] ;  /* 0x001e000034157984 */ /* 0x000ee20000000800 */
[----:B-----5:R-:W-:Y:S01]  /*29a0*/  FADD.FTZ R6, R51, R6 ;  /* 0x0000000633067221 */ /* 0x020fe20000010000 */
[----:B------:R-:W-:Y:S01]  /*29b0*/  BAR.SYNC.DEFER_BLOCKING 0x0 ;  /* 0x0000000000007b1d */ /* 0x000fe20000010000 */
[----:B------:R-:W-:-:S04]  /*29c0*/  FADD.FTZ R2, RZ, R2 ;  /* 0x00000002ff027221 */ /* 0x000fc80000010000 */
[----:B------:R-:W-:Y:S01]  /*29d0*/  FADD.FTZ R2, R2, R7 ;  /* 0x0000000702027221 */ /* 0x000fe20000010000 */
[----:B------:R-:W-:Y:S01]  /*29e0*/  SHF.L.U32 R7, R55, 0x2, RZ ;  /* 0x0000000237077819 */ /* 0x000fe200000006ff */
[----:B------:R-:W-:Y:S01]  /*29f0*/  FADD.FTZ R4, R4, R11 ;  /* 0x0000000b04047221 */ /* 0x000fe20000010000 */
[----:B------:R-:W-:Y:S01]  /*2a00*/  FADD.FTZ R5, R5, R8 ;  /* 0x0000000805057221 */ /* 0x000fe20000010000 */
[----:B------:R-:W-:Y:S01]  /*2a10*/  FADD.FTZ R6, R6, R15 ;  /* 0x0000000f06067221 */ /* 0x000fe20000010000 */
[----:B------:R-:W-:Y:S01]  /*2a20*/  STS.128 [R0], R32 ;  /* 0x0000002000007388 */ /* 0x000fe20000000c00 */
[----:B0-----:R-:W-:-:S03]  /*2a30*/  FADD.FTZ R17, R4, R17 ;  /* 0x0000001104117221 */ /* 0x001fc60000010000 */
[----:B------:R-:W-:Y:S01]  /*2a40*/  STS.128 [R0+0x10], R36 ;  /* 0x0000102400007388 */ /* 0x000fe20000000c00 */
[----:B-1----:R-:W-:-:S03]  /*2a50*/  FADD.FTZ R11, R5, R10 ;  /* 0x0000000a050b7221 */ /* 0x002fc60000010000 */
[----:B------:R-:W-:Y:S01]  /*2a60*/  STS.128 [R0+0x400], R40 ;  /* 0x0004002800007388 */ /* 0x000fe20000000c00 */
[----:B--2---:R-:W-:-:S03]  /*2a70*/  FADD.FTZ R19, R6, R19 ;  /* 0x0000001306137221 */ /* 0x004fc60000010000 */
[----:B------:R0:W-:Y:S01]  /*2a80*/  STS.128 [R0+0x410], R44 ;  /* 0x0004102c00007388 */ /* 0x0001e20000000c00 */
[----:B------:R-:W-:Y:S01]  /*2a90*/  BAR.SYNC.DEFER_BLOCKING 0x0 ;  /* 0x0000000000007b1d */ /* 0x000fe20000010000 */
[----:B0-----:R-:W-:Y:S01]  /*2aa0*/  FADD.FTZ R0, R2, R3 ;  /* 0x0000000302007221 */ /* 0x001fe20000010000 */
[----:B------:R-:W-:-:S03]  /*2ab0*/  IADD3 R2, P0, R7, UR6, RZ ;  /* 0x0000000607027c10 */ /* 0x000fc6000ff1e0ff */
[----:B---3--:R-:W-:Y:S01]  /*2ac0*/  FADD.FTZ R21, R0, R21 ;  /* 0x0000001500157221 */ /* 0x008fe20000010000 */
[----:B------:R-:W-:Y:S01]  /*2ad0*/  IADD3.X R3, R20, UR7, RZ, P0, !PT ;  /* 0x0000000714037c10 */ /* 0x000fe200087fe4ff */
[----:B------:R-:W-:Y:S01]  /*2ae0*/  ULDC.64 UR6, c[0x0][0x2f0] ;  /* 0x0000bc0000067ab9 */ /* 0x000fe20000000a00 */
[----:B------:R-:W-:-:S04]  /*2af0*/  IADD3 R4, P0, R7, UR8, RZ ;  /* 0x0000000807047c10 */ /* 0x000fc8000ff1e0ff */
[----:B------:R-:W-:Y:S01]  /*2b00*/  IADD3.X R5, R20, UR9, RZ, P0, !PT ;  /* 0x0000000914057c10 */ /* 0x000fe200087fe4ff */
[----:B------:R-:W0:Y:S01]  /*2b10*/  LDS R12, [R52] ;  /* 0x00000000340c7984 */ /* 0x000e220000000800 */
[----:B------:R-:W-:-:S03]  /*2b20*/  IADD3 R6, P0, R7, UR6, RZ ;  /* 0x0000000607067c10 */ /* 0x000fc6000ff1e0ff */
[----:B------:R-:W1:Y:S01]  /*2b30*/  LDS R14, [R52+0x200] ;  /* 0x00020000340e7984 */ /* 0x000e620000000800 */
[----:B------:R-:W-:-:S03]  /*2b40*/  IADD3.X R7, R20, UR7, RZ, P0, !PT ;  /* 0x0000000714077c10 */ /* 0x000fc600087fe4ff */
        /* <DEDUP_REMOVED lines=43> */
.L_x_2155:
        /* <DEDUP_REMOVED lines=8> */
.L_x_2158:
[----:B------:R-:W-:Y:S05]  /*2e80*/  BSYNC B2 ;  /* 0x0000000000027941 */ /* 0x000fea0003800000 */
.L_x_2157:
        /* <DEDUP_REMOVED lines=8> */
.L_x_2159:
[----:B------:R-:W-:Y:S01]  /*2f10*/  FADD.FTZ R53, R136, R53 ;  /* 0x0000003588357221 */ /* 0x000fe20000010000 */
[----:B------:R-:W-:-:S04]  /*2f20*/  HFMA2.MMA R142, -RZ, RZ, 0, 1.1920928955078125e-07 ;  /* 0x00000002ff8e7435 */ /* 0x000fc800000001ff */
[----:B------:R-:W-:Y:S02]  /*2f30*/  MOV R143, R53 ;  /* 0x00000035008f7202 */ /* 0x000fe40000000f00 */
[----:B------:R-:W-:-:S07]  /*2f40*/  MOV R135, R141 ;  /* 0x0000008d00877202 */ /* 0x000fce0000000f00 */
[----:B------:R-:W-:Y:S05]  /*2f50*/  WARPSYNC.COLLECTIVE R140, `(.L_x_2160) ;  /* 0x000000008c087348 */ /* 0x000fea0003c00000 */
[----:B------:R0:W1:Y:S02]  /*2f60*/  SHFL.BFLY P3, R141, R143, R142, R145 ;  /* 0x0c00008e8f8d7389 */ /* 0x0000640000060091 */
[----:B01----:R-:W-:Y:S01]  /*2f70*/  ENDCOLLECTIVE ;  /* 0x000000000000791b */ /* 0x003fe20003800000 */
.L_x_2160:
[----:B------:R-:W-:-:S05]  /*2f80*/  FADD.FTZ R135, R134, R135 ;  /* 0x0000008786877221 */ /* 0x000fca0000010000 */
[----:B------:R-:W-:Y:S02]  /*2f90*/  MOV R143, R135 ;  /* 0x00000087008f7202 */ /* 0x000fe40000000f00 */
[----:B------:R-:W-:-:S07]  /*2fa0*/  MOV R52, R141 ;  /* 0x0000008d00347202 */ /* 0x000fce0000000f00 */
[----:B------:R-:W-:Y:S05]  /*2fb0*/  WARPSYNC.COLLECTIVE R140, `(.L_x_2161) ;  /* 0x000000008c087348 */ /* 0x000fea0003c00000 */
[----:B------:R0:W1:Y:S02]  /*2fc0*/  SHFL.BFLY P3, R141, R143, R142, R145 ;  /* 0x0c00008e8f8d7389 */ /* 0x0000640000060091 */
[----:B01----:R-:W-:Y:S01]  /*2fd0*/  ENDCOLLECTIVE ;  /* 0x000000000000791b */ /* 0x003fe20003800000 */
.L_x_2161:
[----:B------:R-:W-:Y:S01]  /*2fe0*/  FADD.FTZ R52, R53, R52 ;  /* 0x0000003435347221 */ /* 0x000fe20000010000 */
[----:B------:R-:W-:-:S04]  /*2ff0*/  HFMA2.MMA R142, -RZ, RZ, 0, 2.384185791015625e-07 ;  /* 0x00000004ff8e7435 */ /* 0x000fc800000001ff */
[----:B------:R-:W-:Y:S02]  /*3000*/  MOV R143, R52 ;  /* 0x00000034008f7202 */ /* 0x000fe40000000f00 */
[----:B------:R-:W-:-:S07]  /*3010*/  MOV R138, R141 ;  /* 0x0000008d008a7202 */ /* 0x000fce0000000f00 */
[----:B------:R-:W-:Y:S05]  /*3020*/  WARPSYNC.COLLECTIVE R140, `(.L_x_2162) ;  /* 0x000000008c087348 */ /* 0x000fea0003c00000 */
[----:B------:R0:W1:Y:S02]  /*3030*/  SHFL.BFLY P3, R141, R143, R142, R145 ;  /* 0x0c00008e8f8d7389 */ /* 0x0000640000060091 */
[----:B01----:R-:W-:Y:S01]  /*3040*/  ENDCOLLECTIVE ;  /* 0x000000000000791b */ /* 0x003fe20003800000 */
.L_x_2162:
[----:B------:R-:W-:-:S05]  /*3050*/  FADD.FTZ R138, R135, R138 ;  /* 0x0000008a878a7221 */ /* 0x000fca0000010000 */
[----:B------:R-:W-:Y:S02]  /*3060*/  MOV R143, R138 ;  /* 0x0000008a008f7202 */ /* 0x000fe40000000f00 */
[----:B------:R-:W-:-:S07]  /*3070*/  MOV R137, R141 ;  /* 0x0000008d00897202 */ /* 0x000fce0000000f00 */
[----:B------:R-:W-:Y:S05]  /*3080*/  WARPSYNC.COLLECTIVE R140, `(.L_x_2163) ;  /* 0x000000008c087348 */ /* 0x000fea0003c00000 */
[----:B------:R0:W1:Y:S02]  /*3090*/  SHFL.BFLY P3, R141, R143, R142, R145 ;  /* 0x0c00008e8f8d7389 */ /* 0x0000640000060091 */
[----:B01----:R-:W-:Y:S01]  /*30a0*/  ENDCOLLECTIVE ;  /* 0x000000000000791b */ /* 0x003fe20003800000 */
.L_x_2163:
[----:B------:R-:W-:Y:S01]  /*30b0*/  FADD.FTZ R137, R52, R137 ;  /* 0x0000008934897221 */ /* 0x000fe20000010000 */
[----:B------:R-:W-:-:S04]  /*30c0*/  HFMA2.MMA R142, -RZ, RZ, 0, 4.76837158203125e-07 ;  /* 0x00000008ff8e7435 */ /* 0x000fc800000001ff */
[----:B------:R-:W-:Y:S02]  /*30d0*/  MOV R143, R137 ;  /* 0x00000089008f7202 */ /* 0x000fe40000000f00 */
[----:B------:R-:W-:-:S07]  /*30e0*/  MOV R139, R141 ;  /* 0x0000008d008b7202 */ /* 0x000fce0000000f00 */
[----:B------:R-:W-:Y:S05]  /*30f0*/  WARPSYNC.COLLECTIVE R140, `(.L_x_2164) ;  /* 0x000000008c087348 */ /* 0x000fea0003c00000 */
[----:B------:R0:W1:Y:S02]  /*3100*/  SHFL.BFLY P3, R141, R143, R142, R145 ;  /* 0x0c00008e8f8d7389 */ /* 0x0000640000060091 */
[----:B01----:R-:W-:Y:S01]  /*3110*/  ENDCOLLECTIVE ;  /* 0x000000000000791b */ /* 0x003fe20003800000 */
.L_x_2164:
[----:B------:R-:W-:-:S05]  /*3120*/  FADD.FTZ R139, R138, R139 ;  /* 0x0000008b8a8b7221 */ /* 0x000fca0000010000 */
[----:B------:R-:W-:Y:S02]  /*3130*/  MOV R143, R139 ;  /* 0x0000008b008f7202 */ /* 0x000fe40000000f00 */
[----:B------:R-:W-:-:S07]  /*3140*/  MOV R134, R141 ;  /* 0x0000008d00867202 */ /* 0x000fce0000000f00 */
[----:B------:R-:W-:Y:S05]  /*3150*/  WARPSYNC.COLLECTIVE R140, `(.L_x_2165) ;  /* 0x000000008c087348 */ /* 0x000fea0003c00000 */
[----:B------:R0:W1:Y:S02]  /*3160*/  SHFL.BFLY P3, R141, R143, R142, R145 ;  /* 0x0c00008e8f8d7389 */ /* 0x0000640000060091 */
[----:B01----:R-:W-:Y:S01]  /*3170*/  ENDCOLLECTIVE ;  /* 0x000000000000791b */ /* 0x003fe20003800000 */
.L_x_2165:
[----:B------:R-:W-:Y:S01]  /*3180*/  FADD.FTZ R134, R137, R134 ;  /* 0x0000008689867221 */ /* 0x000fe20000010000 */
[----:B------:R-:W-:-:S04]  /*3190*/  HFMA2.MMA R142, -RZ, RZ, 0, 9.5367431640625e-07 ;  /* 0x00000010ff8e7435 */ /* 0x000fc800000001ff */
[----:B------:R-:W-:Y:S02]  /*31a0*/  MOV R143, R134 ;  /* 0x00000086008f7202 */ /* 0x000fe40000000f00 */
[----:B------:R-:W-:-:S07]  /*31b0*/  MOV R136, R141 ;  /* 0x0000008d00887202 */ /* 0x000fce0000000f00 */
[----:B------:R-:W-:Y:S05]  /*31c0*/  WARPSYNC.COLLECTIVE R140, `(.L_x_2166) ;  /* 0x000000008c087348 */ /* 0x000fea0003c00000 */
[----:B------:R0:W1:Y:S02]  /*31d0*/  SHFL.BFLY P3, R141, R143, R142, R145 ;  /* 0x0c00008e8f8d7389 */ /* 0x0000640000060091 */
[----:B01----:R-:W-:Y:S01]  /*31e0*/  ENDCOLLECTIVE ;  /* 0x000000000000791b */ /* 0x003fe20003800000 */
.L_x_2166:
[----:B------:R-:W-:-:S05]  /*31f0*/  FADD.FTZ R136, R139, R136 ;  /* 0x000000888b887221 */ /* 0x000fca0000010000 */
[----:B------:R-:W-:Y:S02]  /*3200*/  MOV R143, R136 ;  /* 0x00000088008f7202 */ /* 0x000fe40000000f00 */
[----:B------:R-:W-:-:S07]  /*3210*/  MOV R53, R141 ;  /* 0x0000008d00357202 */ /* 0x000fce0000000f00 */
[----:B------:R-:W-:Y:S05]  /*3220*/  WARPSYNC.COLLECTIVE R140, `(.L_x_2167) ;  /* 0x000000008c087348 */ /* 0x000fea0003c00000 */
[----:B------:R0:W1:Y:S02]  /*3230*/  SHFL.BFLY P3, R141, R143, R142, R145 ;  /* 0x0c00008e8f8d7389 */ /* 0x0000640000060091 */
[----:B01----:R-:W-:Y:S01]  /*3240*/  ENDCOLLECTIVE ;  /* 0x000000000000791b */ /* 0x003fe20003800000 */
.L_x_2167:
[----:B------:R-:W-:Y:S01]  /*3250*/  MOV R135, R141 ;  /* 0x0000008d00877202 */ /* 0x000fe20000000f00 */
[----:B------:R-:W-:Y:S06]  /*3260*/  BRA `(.L_x_2168) ;  /* 0xffffffe0002c7947 */ /* 0x000fec000383ffff */
.L_x_2169:
        /* <DEDUP_REMOVED lines=9> */
.L_x_9117:


//--------------------- .text._ZN10layer_norm13ln_bwd_kernelINS_13Kernel_traitsIf13__nv_bfloat16S2_S2_fjLj512ELj1ELj4ELj1ELj16ENS_18Kernel_traits_baseILj512EfS2_S2_S2_fjLj128EEEEELb0ELb1ELb1ELb0EEEvNS_9BwdParamsE --------------------------
	.section	.text._ZN10layer_norm13ln_bwd_kernelINS_13Kernel_traitsIf13__nv_bfloat16S2_S2_fjLj512ELj1ELj4ELj1ELj16ENS_18Kernel_traits_baseILj512EfS2_S2_S2_fjLj128EEEEELb0ELb1ELb1ELb0EEEvNS_9BwdParamsE,"ax",@progbits
	.align	128
        .global         _ZN10layer_norm13ln_bwd_kernelINS_13Kernel_traitsIf13__nv_bfloat16S2_S2_fjLj512ELj1ELj4ELj1ELj16ENS_18Kernel_traits_baseILj512EfS2_S2_S2_fjLj128EEEEELb0ELb1ELb1ELb0EEEvNS_9BwdParamsE
        .type           _ZN10layer_norm13ln_bwd_kernelINS_13Kernel_traitsIf13__nv_bfloat16S2_S2_fjLj512ELj1ELj4ELj1ELj16ENS_18Kernel_traits_baseILj512EfS2_S2_S2_fjLj128EEEEELb0ELb1ELb1ELb0EEEvNS_9BwdParamsE,@function
        .size           _ZN10layer_norm13ln_bwd_kernelINS_13Kernel_traitsIf13__nv_bfloat16S2_S2_fjLj512ELj1ELj4ELj1ELj16ENS_18Kernel_traits_baseILj512EfS2_S2_S2_fjLj128EEEEELb0ELb1ELb1ELb0EEEvNS_9BwdParamsE,(.L_x_9118 - _ZN10layer_norm13ln_bwd_kernelINS_13Kernel_traitsIf13__nv_bfloat16S2_S2_fjLj512ELj1ELj4ELj1ELj16ENS_18Kernel_traits_baseILj512EfS2_S2_S2_fjLj128EEEEELb0ELb1ELb1ELb0EEEvNS_9BwdParamsE)
        .other          _ZN10layer_norm13ln_bwd_kernelINS_13Kernel_traitsIf13__nv_bfloat16S2_S2_fjLj512ELj1ELj4ELj1ELj16ENS_18Kernel_traits_baseILj512EfS2_S2_S2_fjLj128EEEEELb0ELb1ELb1ELb0EEEvNS_9BwdParamsE,@"STO_CUDA_ENTRY STV_DEFAULT"
_ZN10layer_norm13ln_bwd_kernelINS_13Kernel_traitsIf13__nv_bfloat16S2_S2_fjLj512ELj1ELj4ELj1ELj16ENS_18Kernel_traits_baseILj512EfS2_S2_S2_fjLj128EEEEELb0ELb1ELb1ELb0EEEvNS_9BwdParamsE:
.text._ZN10layer_norm13ln_bwd_kernelINS_13Kernel_traitsIf13__nv_bfloat16S2_S2_fjLj512ELj1ELj4ELj1ELj16ENS_18Kernel_traits_baseILj512EfS2_S2_S2_fjLj128EEEEELb0ELb1ELb1ELb0EEEvNS_9BwdParamsE:
        /* <DEDUP_REMOVED lines=48> */
[----:B-1----:R-:W-:-:S05]  /*0300*/  IMAD R4, R7, 0x4, R4 ;  /* 0x0000000407047824 */ /* 0x002fca00078e0204 */
        /* <DEDUP_REMOVED lines=16> */
[----:B------:R-:W0:Y:S01]  /*0410*/  LDC.U8 R2, c[0x0][0x2a0] ;  /* 0x0000a800ff027b82 */ /* 0x000e220000000000 */
[----:B------:R-:W-:Y:S01]  /*0420*/  ULDC.64 UR6, c[0x0][0x2c8] ;  /* 0x0000b20000067ab9 */ /* 0x000fe20000000a00 */
[----:B------:R-:W-:Y:S01]  /*0430*/  HFMA2.MMA R69, -RZ, RZ, 0, 0 ;  /* 0x00000000ff457435 */ /* 0x000fe200000001ff */
[----:B------:R-:W-:-:S04]  /*0440*/  ISETP.NE.U32.AND P2, PT, RZ, UR6, PT ;  /* 0x00000006ff007c0c */ /* 0x000fc8000bf45070 */
[----:B------:R-:W-:-:S04]  /*0450*/  ISETP.NE.AND.EX P2, PT, RZ, UR7, PT, P2 ;  /* 0x00000007ff007c0c */ /* 0x000fc8000bf45320 */
[----:B------:R-:W-:-:S04]  /*0460*/  ISETP.LT.U32.OR P2, PT, R0, 0x40, !P2 ;  /* 0x000000400000780c */ /* 0x000fc80005741470 */
[----:B------:R-:W-:-:S09]  /*0470*/  P2R R0, PR, RZ, 0x4 ;  /* 0x00000004ff007803 */ /* 0x000fd20000000000 */
.L_x_2237:
[----:B-1----:R-:W1:Y:S08]  /*0480*/  LDC.64 R120, c[0x0][0x288] ;  /* 0x0000a200ff787b82 */ /* 0x002e700000000a00 */
[----:B------:R-:W2:Y:S08]  /*0490*/  LDC.64 R122, c[0x0][0x258] ;  /* 0x00009600ff7a7b82 */ /* 0x000eb00000000a00 */
[----:B------:R-:W3:Y:S01]  /*04a0*/  LDC.64 R118, c[0x0][0x280] ;  /* 0x0000a000ff767b82 */ /* 0x000ee20000000a00 */
[----:B-1----:R-:W-:-:S07]  /*04b0*/  IMAD.WIDE R120, R4, 0x4, R120 ;  /* 0x0000000404787825 */ /* 0x002fce00078e0278 */
[----:B------:R-:W1:Y:S01]  /*04c0*/  LDC.64 R136, c[0x0][0x2c8] ;  /* 0x0000b200ff887b82 */ /* 0x000e620000000a00 */
[----:B------:R-:W4:Y:S01]  /*04d0*/  LDG.E R149, desc[UR4][R120.64] ;  /* 0x0000000478957981 */ /* 0x000f22000c1e1900 */
[----:B--2---:R-:W-:-:S05]  /*04e0*/  IMAD.WIDE R152, R4, 0x4, R122 ;  /* 0x0000000404987825 */ /* 0x004fca00078e027a */
[----:B-----5:R2:W5:Y:S01]  /*04f0*/  LDG.E R7, desc[UR4][R152.64] ;  /* 0x0000000498077981 */ /* 0x020562000c1e1900 */
        /* <DEDUP_REMOVED lines=12> */
[----:B------:R-:W-:-:S03]  /*05c0*/  IMAD.MOV.U32 R121, RZ, RZ, R8 ;  /* 0x000000ffff797224 */ /* 0x000fc600078e0008 */
[----:B------:R-:W-:Y:S05]  /*05d0*/  @!P0 BRA `(.L_x_2175) ;  /* 0x0000000000148947 */ /* 0x000fea0003800000 */
[----:B------:R-:W-:-:S04]  /*05e0*/  ISETP.NE.U32.AND P3, PT, RZ, UR16, PT ;  /* 0x00000010ff007c0c */ /* 0x000fc8000bf65070 */
[----:B------:R-:W-:-:S13]  /*05f0*/  ISETP.NE.AND.EX P3, PT, RZ, UR17, PT, P3 ;  /* 0x00000011ff007c0c */ /* 0x000fda000bf65330 */
[----:B------:R-:W-:Y:S05]  /*0600*/  @!P3 BRA `(.L_x_2176) ;  /* 0x000000000004b947 */ /* 0x000fea0003800000 */
[----:B------:R1:W5:Y:S02]  /*0610*/  LDG.E.128 R20, desc[UR4][R118.64] ;  /* 0x0000000476147981 */ /* 0x000364000c1e1d00 */
.L_x_2176:
[----:B------:R-:W-:-:S07]  /*0620*/  IADD3 R121, R8, 0x20, RZ ;  /* 0x0000002008797810 */ /* 0x000fce0007ffe0ff */
.L_x_2175:
[----:B------:R-:W-:Y:S05]  /*0630*/  BSYNC B2 ;  /* 0x0000000000027941 */ /* 0x000fea0003800000 */
.L_x_2174:
[----:B------:R-:W-:Y:S02]  /*0640*/  ISETP.NE.AND P3, PT, R0, RZ, PT ;  /* 0x000000ff0000720c */ /* 0x000fe40003f65270 */
[----:B------:R-:W-:-:S11]  /*0650*/  CS2R R152, SRZ ;  /* 0x0000000000987805 */ /* 0x000fd6000001ff00 */
[----:B------:R-:W-:Y:S05]  /*0660*/  @P3 BRA `(.L_x_2177) ;  /* 0x0000000c00243947 */ /* 0x000fea0003800000 */
[----:B------:R-:W-:-:S06]  /*0670*/  IMAD.WIDE.U32 R16, R121, 0x10, R136 ;  /* 0x0000001079107825 */ /* 0x000fcc00078e0088 */
[----:B------:R-:W5:Y:S01]  /*0680*/  LDG.E.128 R16, desc[UR4][R16.64] ;  /* 0x0000000410107981 */ /* 0x000f62000c1e1d00 */
[----:B------:R-:W-:Y:S05]  /*0690*/  BRA `(.L_x_2177) ;  /* 0x0000000c00187947 */ /* 0x000fea0003800000 */
.L_x_2173:
[----:B------:R-:W1:Y:S02]  /*06a0*/  LDC.64 R120, c[0x0][0x250] ;  /* 0x00009400ff787b82 */ /* 0x000e640000000a00 */
[----:B-1----:R-:W-:-:S06]  /*06b0*/  IMAD.WIDE R120, R4, 0x4, R120 ;  /* 0x0000000404787825 */ /* 0x002fcc00078e0278 */
[----:B------:R-:W2:Y:S01]  /*06c0*/  LDG.E R120, desc[UR4][R120.64] ;  /* 0x0000000478787981 */ /* 0x000ea2000c1e1900 */
[----:B------:R-:W-:Y:S01]  /*06d0*/  IADD3 R122, R149, -0x1, RZ ;  /* 0xffffffff957a7810 */ /* 0x000fe20007ffe0ff */
[----:B------:R-:W-:Y:S01]  /*06e0*/  BSSY B2, `(.L_x_2178) ;  /* 0x0000066000027945 */ /* 0x000fe20003800000 */
[----:B0-----:R-:W-:Y:S02]  /*06f0*/  ISETP.NE.AND P3, PT, R2, RZ, PT ;  /* 0x000000ff0200720c */ /* 0x001fe40003f65270 */
[----:B------:R-:W-:Y:S01]  /*0700*/  CS2R R152, SRZ ;  /* 0x0000000000987805 */ /* 0x000fe2000001ff00 */
[----:B------:R-:W-:Y:S02]  /*0710*/  IMAD.MOV.U32 R155, RZ, RZ, R8 ;  /* 0x000000ffff9b7224 */ /* 0x000fe400078e0008 */
[----:B------:R-:W-:-:S05]  /*0720*/  IMAD R122, R122, R5, RZ ;  /* 0x000000057a7a7224 */ /* 0x000fca00078e02ff */
        /* <DEDUP_REMOVED lines=17> */
[C---:B--2---:R-:W-:Y:S02]  /*0840*/  SHF.L.U32 R124, R12.reuse, 0x10, RZ ;  /* 0x000000100c7c7819 */ /* 0x044fe400000006ff */
[----:B------:R-:W-:Y:S01]  /*0850*/  PRMT R3, R12, 0x7632, R3 ;  /* 0x000076320c037816 */ /* 0x000fe20000000003 */
[----:B------:R-:W-:Y:S01]  /*0860*/  IMAD.U32 R12, R14, 0x10000, RZ ;  /* 0x000100000e0c7824 */ /* 0x000fe200078e00ff */
[----:B------:R-:W-:Y:S01]  /*0870*/  PRMT R125, R13, 0x7632, R125 ;  /* 0x000076320d7d7816 */ /* 0x000fe2000000007d */
[----:B------:R-:W-:Y:S01]  /*0880*/  FADD.FTZ R124, -R149, R124 ;  /* 0x0000007c957c7221 */ /* 0x000fe20000010100 */
[----:B------:R-:W-:Y:S01]  /*0890*/  SHF.L.U32 R126, R13, 0x10, RZ ;  /* 0x000000100d7e7819 */ /* 0x000fe200000006ff */
[----:B0-----:R-:W-:Y:S01]  /*08a0*/  FADD.FTZ R118, -R149, R12 ;  /* 0x0000000c95767221 */ /* 0x001fe20000010100 */
[----:B------:R-:W-:-:S02]  /*08b0*/  PRMT R129, R15, 0x7632, R129 ;  /* 0x000076320f817816 */ /* 0x000fc40000000081 */
[----:B------:R-:W-:Y:S01]  /*08c0*/  SHF.L.U32 R130, R15, 0x10, RZ ;  /* 0x000000100f827819 */ /* 0x000fe200000006ff */
[----:B------:R-:W-:Y:S01]  /*08d0*/  FADD.FTZ R126, -R149, R126 ;  /* 0x0000007e957e7221 */ /* 0x000fe20000010100 */
[C---:B---3--:R-:W-:Y:S01]  /*08e0*/  PRMT R11, R120.reuse, 0x7632, R11 ;  /* 0x00007632780b7816 */ /* 0x048fe2000000000b */
[----:B------:R-:W-:Y:S01]  /*08f0*/  IMAD.U32 R154, R129, 0x10000, RZ ;  /* 0x00010000819a7824 */ /* 0x000fe200078e00ff */
[----:B------:R-:W-:Y:S01]  /*0900*/  SHF.L.U32 R13, R120, 0x10, RZ ;  /* 0x00000010780d7819 */ /* 0x000fe200000006ff */
[C---:B------:R-:W-:Y:S01]  /*0910*/  FADD.FTZ R132, -R149.reuse, R130 ;  /* 0x0000008295847221 */ /* 0x040fe20000010100 */
[C---:B------:R-:W-:Y:S01]  /*0920*/  PRMT R120, R122.reuse, 0x7632, R120 ;  /* 0x000076327a787816 */ /* 0x040fe20000000078 */
[----:B------:R-:W-:Y:S01]  /*0930*/  FADD.FTZ R154, -R149, R154 ;  /* 0x0000009a959a7221 */ /* 0x000fe20000010100 */
[----:B------:R-:W-:Y:S01]  /*0940*/  SHF.L.U32 R15, R122, 0x10, RZ ;  /* 0x000000107a0f7819 */ /* 0x000fe200000006ff */
[----:B------:R-:W-:Y:S02]  /*0950*/  IMAD.U32 R122, R3, 0x10000, RZ ;  /* 0x00010000037a7824 */ /* 0x000fe400078e00ff */
[----:B-----5:R-:W-:Y:S01]  /*0960*/  FMUL.FTZ R3, R7, R124 ;  /* 0x0000007c07037220 */ /* 0x020fe20000410000 */
[----:B------:R-:W-:Y:S01]  /*0970*/  FADD.FTZ R52, R52, R13 ;  /* 0x0000000d34347221 */ /* 0x000fe20000010000 */
[-C--:B------:R-:W-:Y:S01]  /*0980*/  FMUL.FTZ R12, R100, R13.reuse ;  /* 0x0000000d640c7220 */ /* 0x080fe20000410000 */
[----:B------:R-:W-:Y:S01]  /*0990*/  SHF.L.U32 R128, R125, 0x10, RZ ;  /* 0x000000107d807819 */ /* 0x000fe200000006ff */
[----:B------:R-:W-:Y:S01]  /*09a0*/  FFMA.FTZ R68, R3, R13, R68 ;  /* 0x0000000d03447223 */ /* 0x000fe20000010044 */
[----:B------:R-:W-:Y:S01]  /*09b0*/  FMUL.FTZ R13, R7, R118 ;  /* 0x00000076070d7220 */ /* 0x000fe20000410000 */
[----:B------:R-:W-:Y:S01]  /*09c0*/  FADD.FTZ R122, -R149, R122 ;  /* 0x0000007a957a7221 */ /* 0x000fe20000010100 */
[----:B------:R-:W-:Y:S01]  /*09d0*/  PRMT R119, R123, 0x7632, R119 ;  /* 0x000076327b777816 */ /* 0x000fe20000000077 */
[----:B------:R-:W-:Y:S01]  /*09e0*/  FADD.FTZ R48, R48, R15 ;  /* 0x0000000f30307221 */ /* 0x000fe20000010000 */
[----:B------:R-:W-:Y:S01]  /*09f0*/  SHF.L.U32 R130, R11, 0x10, RZ ;  /* 0x000000100b827819 */ /* 0x000fe200000006ff */
[-C--:B------:R-:W-:Y:S01]  /*0a00*/  FFMA.FTZ R64, R13, R15.reuse, R64 ;  /* 0x0000000f0d407223 */ /* 0x080fe20000010040 */
[----:B------:R-:W-:Y:S01]  /*0a10*/  FMUL.FTZ R124, R96, R15 ;  /* 0x0000000f607c7220 */ /* 0x000fe20000410000 */
[----:B------:R-:W-:Y:S01]  /*0a20*/  FMUL.FTZ R15, R7, R132 ;  /* 0x00000084070f7220 */ /* 0x000fe20000410000 */
[----:B------:R-:W-:Y:S01]  /*0a30*/  PRMT R127, R14, 0x7632, R127 ;  /* 0x000076320e7f7816 */ /* 0x000fe2000000007f */
[----:B------:R-:W-:Y:S01]  /*0a40*/  FADD.FTZ R132, -R149, R128 ;  /* 0x0000008095847221 */ /* 0x000fe20000010100 */
[----:B------:R-:W-:Y:S01]  /*0a50*/  PRMT R14, R121, 0x7632, R14 ;  /* 0x00007632790e7816 */ /* 0x000fe2000000000e */
[----:B------:R-:W-:Y:S01]  /*0a60*/  FMUL.FTZ R128, R7, R122 ;  /* 0x0000007a07807220 */ /* 0x000fe20000410000 */
[----:B------:R-:W-:-:S02]  /*0a70*/  IMAD.U32 R121, R121, 0x10000, RZ ;  /* 0x0001000079797824 */ /* 0x000fc400078e00ff */
[----:B------:R-:W-:Y:S01]  /*0a80*/  FMUL.FTZ R11, R7, R126 ;  /* 0x0000007e070b7220 */ /* 0x000fe20000410000 */
[----:B------:R-:W-:Y:S02]  /*0a90*/  IMAD.U32 R118, R119, 0x10000, RZ ;  /* 0x0001000077767824 */ /* 0x000fe400078e00ff */
[----:B------:R-:W-:Y:S01]  /*0aa0*/  FMUL.FTZ R125, R101, R130 ;  /* 0x00000082657d7220 */ /* 0x000fe20000410000 */
[----:B------:R-:W-:Y:S01]  /*0ab0*/  FADD.FTZ R122, RZ, R12 ;  /* 0x0000000cff7a7221 */ /* 0x000fe20000010000 */
[----:B------:R-:W-:Y:S01]  /*0ac0*/  FFMA.FTZ R119, R3, R12, RZ ;  /* 0x0000000c03777223 */ /* 0x000fe200000100ff */
[----:B------:R-:W-:Y:S01]  /*0ad0*/  SHF.L.U32 R152, R127, 0x10, RZ ;  /* 0x000000107f987819 */ /* 0x000fe200000006ff */
[----:B------:R-:W-:Y:S01]  /*0ae0*/  FADD.FTZ R53, R53, R130 ;  /* 0x0000008235357221 */ /* 0x000fe20000010000 */
[----:B------:R-:W-:Y:S01]  /*0af0*/  SHF.L.U32 R134, R14, 0x10, RZ ;  /* 0x000000100e867819 */ /* 0x000fe200000006ff */
[----:B------:R-:W-:Y:S01]  /*0b00*/  FFMA.FTZ R69, R128, R130, R69 ;  /* 0x0000008280457223 */ /* 0x000fe20000010045 */
[----:B------:R-:W-:Y:S01]  /*0b10*/  FADD.FTZ R54, R54, R121 ;  /* 0x0000007936367221 */ /* 0x000fe20000010000 */
[-C--:B------:R-:W-:Y:S01]  /*0b20*/  FFMA.FTZ R70, R11, R121.reuse, R70 ;  /* 0x000000790b467223 */ /* 0x080fe20000010046 */
        /* <DEDUP_REMOVED lines=33> */
.L_x_2179:
[----:B------:R-:W-:Y:S05]  /*0d40*/  BSYNC B2 ;  /* 0x0000000000027941 */ /* 0x000fea0003800000 */
.L_x_2178:
        /* <DEDUP_REMOVED lines=13> */
[----:B------:R-:W-:Y:S02]  /*0e20*/  SHF.L.U32 R138, R116, 0x10, RZ ;  /* 0x00000010748a7819 */ /* 0x000fe400000006ff */
[----:B------:R-:W-:Y:S01]  /*0e30*/  SHF.L.U32 R142, R119, 0x10, RZ ;  /* 0x00000010778e7819 */ /* 0x000fe200000006ff */
[----:B------:R-:W-:Y:S01]  /*0e40*/  FADD.FTZ R140, -R149, R140 ;  /* 0x0000008c958c7221 */ /* 0x000fe20000010100 */
[----:B------:R-:W-:Y:S01]  /*0e50*/  SHF.L.U32 R116, R133, 0x10, RZ ;  /* 0x0000001085747819 */ /* 0x000fe200000006ff */
[----:B------:R-:W-:Y:S01]  /*0e60*/  FADD.FTZ R138, -R149, R138 ;  /* 0x0000008a958a7221 */ /* 0x000fe20000010100 */
[----:B------:R-:W-:Y:S01]  /*0e70*/  PRMT R135, R117, 0x7632, R135 ;  /* 0x0000763275877816 */ /* 0x000fe20000000087 */
[C---:B------:R-:W-:Y:S01]  /*0e80*/  FADD.FTZ R154, -R149.reuse, R142 ;  /* 0x0000008e959a7221 */ /* 0x040fe20000010100 */
[C---:B------:R-:W-:Y:S01]  /*0e90*/  PRMT R117, R118.reuse, 0x7632, R117 ;  /* 0x0000763276757816 */ /* 0x040fe20000000075 */
[--C-:B------:R-:W-:Y:S01]  /*0ea0*/  FADD.FTZ R142, -R149, R116.reuse ;  /* 0x00000074958e7221 */ /* 0x100fe20000010100 */
[----:B------:R-:W-:Y:S01]  /*0eb0*/  SHF.L.U32 R118, R118, 0x10, RZ ;  /* 0x0000001076767819 */ /* 0x000fe200000006ff */
[----:B------:R-:W-:Y:S01]  /*0ec0*/  IMAD.U32 R144, R135, 0x10000, RZ ;  /* 0x0001000087907824 */ /* 0x000fe200078e00ff */
[----:B------:R-:W-:Y:S01]  /*0ed0*/  PRMT R139, R119, 0x7632, R139 ;  /* 0x00007632778b7816 */ /* 0x000fe2000000008b */
[----:B-----5:R-:W-:Y:S01]  /*0ee0*/  FMUL.FTZ R133, R7, R140 ;  /* 0x0000008c07857220 */ /* 0x020fe20000410000 */
[C---:B---3--:R-:W-:Y:S01]  /*0ef0*/  PRMT R116, R120.reuse, 0x7632, R116 ;  /* 0x0000763278747816 */ /* 0x048fe20000000074 */
[----:B------:R-:W-:Y:S01]  /*0f00*/  FADD.FTZ R148, -R149, R118 ;  /* 0x0000007695947221 */ /* 0x000fe20000010100 */
[----:B------:R-:W-:Y:S01]  /*0f10*/  SHF.L.U32 R119, R120, 0x10, RZ ;  /* 0x0000001078777819 */ /* 0x000fe200000006ff */
[C---:B------:R-:W-:Y:S01]  /*0f20*/  FMUL.FTZ R142, R7.reuse, R142 ;  /* 0x0000008e078e7220 */ /* 0x040fe20000410000 */
[C---:B------:R-:W-:Y:S01]  /*0f30*/  PRMT R120, R122.reuse, 0x7632, R120 ;  /* 0x000076327a787816 */ /* 0x040fe20000000078 */
[----:B------:R-:W-:Y:S01]  /*0f40*/  FMUL.FTZ R135, R7, R148 ;  /* 0x0000009407877220 */ /* 0x000fe20000410000 */
[----:B0-----:R-:W-:Y:S01]  /*0f50*/  SHF.L.U32 R137, R122, 0x10, RZ ;  /* 0x000000107a897819 */ /* 0x001fe200000006ff */
[----:B------:R-:W-:Y:S01]  /*0f60*/  FADD.FTZ R44, R44, R119 ;  /* 0x000000772c2c7221 */ /* 0x000fe20000010000 */
[----:B------:R-:W-:Y:S01]  /*0f70*/  SHF.L.U32 R146, R117, 0x10, RZ ;  /* 0x0000001075927819 */ /* 0x000fe200000006ff */
[----:B------:R-:W-:Y:S01]  /*0f80*/  FMUL.FTZ R117, R7, R138 ;  /* 0x0000008a07757220 */ /* 0x000fe20000410000 */
[----:B------:R-:W-:Y:S01]  /*0f90*/  SHF.L.U32 R122, R116, 0x10, RZ ;  /* 0x00000010747a7819 */ /* 0x000fe200000006ff */
[-C--:B------:R-:W-:Y:S01]  /*0fa0*/  FMUL.FTZ R116, R84, R119.reuse ;  /* 0x0000007754747220 */ /* 0x080fe20000410000 */
[C---:B------:R-:W-:Y:S01]  /*0fb0*/  PRMT R118, R121.reuse, 0x7632, R118 ;  /* 0x0000763279767816 */ /* 0x040fe20000000076 */
[----:B------:R-:W-:Y:S01]  /*0fc0*/  IMAD.U32 R121, R121, 0x10000, RZ ;  /* 0x0001000079797824 */ /* 0x000fe200078e00ff */
[----:B------:R-:W-:Y:S01]  /*0fd0*/  SHF.L.U32 R148, R120, 0x10, RZ ;  /* 0x0000001078947819 */ /* 0x000fe200000006ff */
[----:B------:R-:W-:Y:S01]  /*0fe0*/  FFMA.FTZ R60, R117, R119, R60 ;  /* 0x00000077753c7223 */ /* 0x000fe2000001003c */
[----:B------:R-:W-:Y:S01]  /*0ff0*/  FADD.FTZ R120, R153, R116 ;  /* 0x0000007499787221 */ /* 0x000fe20000010000 */
[----:B------:R-:W-:Y:S01]  /*1000*/  FMUL.FTZ R141, R85, R122 ;  /* 0x0000007a558d7220 */ /* 0x000fe20000410000 */
[----:B------:R-:W-:Y:S01]  /*1010*/  FFMA.FTZ R119, R117, R116, R152 ;  /* 0x0000007475777223 */ /* 0x000fe20000010098 */
[----:B------:R-:W-:Y:S01]  /*1020*/  FADD.FTZ R46, R46, R121 ;  /* 0x000000792e2e7221 */ /* 0x000fe20000010000 */
[-C--:B------:R-:W-:Y:S01]  /*1030*/  FFMA.FTZ R62, R133, R121.reuse, R62 ;  /* 0x00000079853e7223 */ /* 0x080fe2000001003e */
[----:B------:R-:W-:Y:S01]  /*1040*/  FMUL.FTZ R138, R86, R121 ;  /* 0x00000079568a7220 */ /* 0x000fe20000410000 */
[----:B------:R-:W-:Y:S01]  /*1050*/  FADD.FTZ R121, R120, R141 ;  /* 0x0000008d78797221 */ /* 0x000fe20000010000 */
[----:B------:R-:W-:Y:S01]  /*1060*/  FADD.FTZ R144, -R149, R144 ;  /* 0x0000009095907221 */ /* 0x000fe20000010100 */
[----:B------:R-:W-:-:S02]  /*1070*/  IMAD.U32 R136, R118, 0x10000, RZ ;  /* 0x0001000076887824 */ /* 0x000fc400078e00ff */
[C---:B------:R-:W-:Y:S01]  /*1080*/  FFMA.FTZ R120, R142.reuse, R141, R119 ;  /* 0x0000008d8e787223 */ /* 0x040fe20000010077 */
        /* <DEDUP_REMOVED lines=11> */
[----:B------:R-:W-:Y:S01]  /*1140*/  FMUL.FTZ R146, R7, R146 ;  /* 0x0000009207927220 */ /* 0x000fe20000410000 */
[----:B------:R-:W-:Y:S01]  /*1150*/  PRMT R139, R123, 0x7632, R139 ;  /* 0x000076327b8b7816 */ /* 0x000fe2000000008b */
[----:B------:R-:W-:Y:S01]  /*1160*/  FMUL.FTZ R145, R81, R148 ;  /* 0x0000009451917220 */ /* 0x000fe20000410000 */
[----:B------:R-:W-:Y:S01]  /*1170*/  SHF.L.U32 R123, R123, 0x10, RZ ;  /* 0x000000107b7b7819 */ /* 0x000fe200000006ff */
[----:B------:R-:W-:Y:S01]  /*1180*/  FADD.FTZ R122, R121, R140 ;  /* 0x0000008c797a7221 */ /* 0x000fe20000010000 */
[----:B------:R-:W-:Y:S01]  /*1190*/  FFMA.FTZ R119, R135, R140, R120 ;  /* 0x0000008c87777223 */ /* 0x000fe20000010078 */
[----:B------:R-:W-:Y:S01]  /*11a0*/  SHF.L.U32 R118, R139, 0x10, RZ ;  /* 0x000000108b767819 */ /* 0x000fe200000006ff */
        /* <DEDUP_REMOVED lines=21> */
.L_x_2177:
[----:B------:R-:W-:Y:S05]  /*1300*/  BSYNC B1 ;  /* 0x0000000000017941 */ /* 0x000fea0003800000 */
.L_x_2172:
[----:B------:R-:W-:-:S03]  /*1310*/  UMOV UR6, 0xffffffff ;  /* 0xffffffff00067882 */ /* 0x000fc60000000000 */
[----:B------:R-:W-:Y:S05]  /*1320*/  BRA.DIV UR6, `(.L_x_2180) ;  /* 0x0000002a068c7947 */ /* 0x000fea000b800000 */
[----:B-1----:R-:W1:Y:S04]  /*1330*/  SHFL.BFLY PT, R118, R153, 0x1, 0x1f ;  /* 0x0c201f0099767f89 */ /* 0x002e6800000e0000 */
        /* <DEDUP_REMOVED lines=17> */
.L_x_2255:
[----:B-----5:R-:W-:Y:S01]  /*1450*/  ISETP.GE.AND P3, PT, R10, 0x1, PT ;  /* 0x000000010a00780c */ /* 0x020fe20003f66270 */
[----:B---3--:R-:W-:Y:S01]  /*1460*/  FADD.FTZ R119, R136, R119 ;  /* 0x0000007788777221 */ /* 0x008fe20000010000 */
[----:B------:R-:W-:Y:S01]  /*1470*/  BSSY B1, `(.L_x_2181) ;  /* 0x00000e6000017945 */ /* 0x000fe20003800000 */
[----:B------:R-:W-:Y:S02]  /*1480*/  IMAD.MOV.U32 R123, RZ, RZ, RZ ;  /* 0x000000ffff7b7224 */ /* 0x000fe400078e00ff */
[----:B------:R-:W-:-:S08]  /*1490*/  FMUL.FTZ R122, R119, UR8 ;  /* 0x00000008777a7c20 */ /* 0x000fd00008410000 */
[----:B------:R-:W-:Y:S02]  /*14a0*/  @P3 IADD3 R10, R10, -0x1, RZ ;  /* 0xffffffff0a0a3810 */ /* 0x000fe40007ffe0ff */
[----:B------:R-:W-:-:S03]  /*14b0*/  @P3 LOP3.LUT R9, R6, 0x1f, RZ, 0xc0, !PT ;  /* 0x0000001f06093812 */ /* 0x000fc600078ec0ff */
[----:B------:R-:W-:Y:S02]  /*14c0*/  @P3 IMAD R120, R10, R5, RZ ;  /* 0x000000050a783224 */ /* 0x000fe400078e02ff */
[----:B--2---:R-:W-:-:S03]  /*14d0*/  FADD.FTZ R10, R137, R118 ;  /* 0x00000076890a7221 */ /* 0x004fc60000010000 */
[----:B------:R-:W-:Y:S01]  /*14e0*/  @P3 SHF.R.S32.HI R121, RZ, 0x1f, R120 ;  /* 0x0000001fff793819 */ /* 0x000fe20000011478 */
[----:B------:R-:W-:-:S03]  /*14f0*/  FMUL.FTZ R10, R10, UR8 ;  /* 0x000000080a0a7c20 */ /* 0x000fc60008410000 */
[----:B------:R-:W-:-:S04]  /*1500*/  @P3 LEA.HI R120, R121, R120, RZ, 0x3 ;  /* 0x0000007879783211 */ /* 0x000fc800078f18ff */
[----:B------:R-:W-:Y:S01]  /*1510*/  @P3 LEA.HI.SX32 R123, R120, R9, 0x1d ;  /* 0x00000009787b3211 */ /* 0x000fe200078feaff */
[----:B------:R-:W-:Y:S06]  /*1520*/  @!P0 BRA `(.L_x_2182) ;  /* 0x0000000c00688947 */ /* 0x000fec0003800000 */
[----:B------:R-:W-:Y:S04]  /*1530*/  BSSY B2, `(.L_x_2183) ;  /* 0x0000005000027945 */ /* 0x000fe80003800000 */
[----:B------:R-:W-:Y:S05]  /*1540*/  @!P3 BRA `(.L_x_2184) ;  /* 0x00000000000cb947 */ /* 0x000fea0003800000 */
[----:B------:R-:W2:Y:S02]  /*1550*/  LDC.64 R104, c[0x0][0x220] ;  /* 0x00008800ff687b82 */ /* 0x000ea40000000a00 */
[----:B--2---:R-:W-:-:S06]  /*1560*/  IMAD.WIDE.U32 R104, R123, 0x10, R104 ;  /* 0x000000107b687825 */ /* 0x004fcc00078e0068 */
[----:B------:R-:W5:Y:S02]  /*1570*/  LDG.E.128 R104, desc[UR4][R104.64] ;  /* 0x0000000468687981 */ /* 0x000f64000c1e1d00 */
.L_x_2184:
[----:B------:R-:W-:Y:S05]  /*1580*/  BSYNC B2 ;  /* 0x0000000000027941 */ /* 0x000fea0003800000 */
.L_x_2183:
        /* <DEDUP_REMOVED lines=9> */
.L_x_2186:
        /* <DEDUP_REMOVED lines=10> */
.L_x_2187:
[----:B------:R-:W-:Y:S05]  /*16c0*/  BSYNC B2 ;  /* 0x0000000000027941 */ /* 0x000fea0003800000 */
.L_x_2185:
[----:B------:R-:W2:Y:S01]  /*16d0*/  @P3 LDC R119, c[0x0][0x29c] ;  /* 0x0000a700ff773b82 */ /* 0x000ea20000000800 */
[----:B------:R-:W-:Y:S01]  /*16e0*/  ISETP.NE.U32.AND P5, PT, RZ, UR10, PT ;  /* 0x0000000aff007c0c */ /* 0x000fe2000bfa5070 */
[----:B-----5:R-:W-:Y:S01]  /*16f0*/  @P3 IMAD.U32 R120, R104, 0x10000, RZ ;  /* 0x0001000068783824 */ /* 0x020fe200078e00ff */
[----:B------:R-:W-:Y:S02]  /*1700*/  BSSY B2, `(.L_x_2188) ;  /* 0x0000017000027945 */ /* 0x000fe40003800000 */
[----:B------:R-:W-:Y:S01]  /*1710*/  ISETP.NE.AND.EX P5, PT, RZ, UR11, PT, P5 ;  /* 0x0000000bff007c0c */ /* 0x000fe2000bfa5350 */
[----:B--2---:R-:W-:-:S12]  /*1720*/  @P3 FMUL.FTZ R119, R118, R119 ;  /* 0x0000007776773220 */ /* 0x004fd80000410000 */
        /* <DEDUP_REMOVED lines=12> */
.L_x_2189:
        /* <DEDUP_REMOVED lines=8> */
.L_x_2190:
[----:B------:R-:W-:Y:S05]  /*1870*/  BSYNC B2 ;  /* 0x0000000000027941 */ /* 0x000fea0003800000 */
.L_x_2188:
[----:B------:R-:W2:Y:S01]  /*1880*/  @P3 LDC R119, c[0x0][0x29c] ;  /* 0x0000a700ff773b82 */ /* 0x000ea20000000800 */
[----:B------:R-:W-:Y:S01]  /*1890*/  BSSY B2, `(.L_x_2191) ;  /* 0x0000016000027945 */ /* 0x000fe20003800000 */
[----:B--2---:R-:W-:Y:S01]  /*18a0*/  @P3 FMUL.FTZ R120, R118, R119 ;  /* 0x0000007776783220 */ /* 0x004fe20000410000 */
        /* <DEDUP_REMOVED lines=13> */
.L_x_2192:
[----:B0-----:R-:W-:-:S04]  /*1980*/  ISETP.NE.AND P6, PT, R2, RZ, PT ;  /* 0x000000ff0200720c */ /* 0x001fc80003fc5270 */
[----:B------:R-:W-:-:S05]  /*1990*/  FSEL R118, R10, RZ, !P6 ;  /* 0x000000ff0a767208 */ /* 0x000fca0007000000 */
[----:B------:R-:W-:-:S04]  /*19a0*/  FFMA.FTZ R119, R11, R122, R118 ;  /* 0x0000007a0b777223 */ /* 0x000fc80000010076 */
[----:B------:R-:W-:Y:S01]  /*19b0*/  FADD.FTZ R118, R14, -R119 ;  /* 0x800000770e767221 */ /* 0x000fe20000010000 */
[----:B------:R-:W-:-:S03]  /*19c0*/  @P4 SHF.L.U32 R119, R21, 0x10, RZ ;  /* 0x0000001015774819 */ /* 0x000fc600000006ff */
[----:B------:R-:W-:-:S04]  /*19d0*/  FMUL.FTZ R118, R7, R118 ;  /* 0x0000007607767220 */ /* 0x000fc80000410000 */
[----:B------:R-:W-:-:S07]  /*19e0*/  @P4 FADD.FTZ R118, R118, R119 ;  /* 0x0000007776764221 */ /* 0x000fce0000010000 */
.L_x_2193:
[----:B------:R-:W-:Y:S05]  /*19f0*/  BSYNC B2 ;  /* 0x0000000000027941 */ /* 0x000fea0003800000 */
.L_x_2191:
[----:B------:R-:W2:Y:S01]  /*1a00*/  @P3 LDC R119, c[0x0][0x29c] ;  /* 0x0000a700ff773b82 */ /* 0x000ea20000000800 */
[----:B------:R-:W-:Y:S01]  /*1a10*/  @P3 IMAD.U32 R120, R105, 0x10000, RZ ;  /* 0x0001000069783824 */ /* 0x000fe200078e00ff */
[----:B------:R-:W-:Y:S01]  /*1a20*/  BSSY B2, `(.L_x_2194) ;  /* 0x0000016000027945 */ /* 0x000fe20003800000 */
[----:B--2---:R-:W-:Y:S01]  /*1a30*/  @P3 FMUL.FTZ R119, R118, R119 ;  /* 0x0000007776773220 */ /* 0x004fe20000410000 */
        /* <DEDUP_REMOVED lines=12> */
.L_x_2195:
        /* <DEDUP_REMOVED lines=8> */
.L_x_2196:
[----:B------:R-:W-:Y:S05]  /*1b80*/  BSYNC B2 ;  /* 0x0000000000027941 */ /* 0x000fea0003800000 */
.L_x_2194:
        /* <DEDUP_REMOVED lines=16> */
.L_x_2198:
[----:B0-----:R-:W-:-:S04]  /*1c90*/  ISETP.NE.AND P6, PT, R2, RZ, PT ;  /* 0x000000ff0200720c */ /* 0x001fc80003fc5270 */
[----:B------:R-:W-:-:S05]  /*1ca0*/  FSEL R118, R10, RZ, !P6 ;  /* 0x000000ff0a767208 */ /* 0x000fca0007000000 */
[----:B------:R-:W-:-:S04]  /*1cb0*/  FFMA.FTZ R119, R13, R122, R118 ;  /* 0x0000007a0d777223 */ /* 0x000fc80000010076 */
[----:B------:R-:W-:Y:S01]  /*1cc0*/  FADD.FTZ R118, R124, -R119 ;  /* 0x800000777c767221 */ /* 0x000fe20000010000 */
[----:B------:R-:W-:-:S03]  /*1cd0*/  @P4 SHF.L.U32 R119, R22, 0x10, RZ ;  /* 0x0000001016774819 */ /* 0x000fc600000006ff */
[----:B------:R-:W-:-:S04]  /*1ce0*/  FMUL.FTZ R118, R7, R118 ;  /* 0x0000007607767220 */ /* 0x000fc80000410000 */
[----:B------:R-:W-:-:S07]  /*1cf0*/  @P4 FADD.FTZ R118, R118, R119 ;  /* 0x0000007776764221 */ /* 0x000fce0000010000 */
.L_x_2199:
[----:B------:R-:W-:Y:S05]  /*1d00*/  BSYNC B2 ;  /* 0x0000000000027941 */ /* 0x000fea0003800000 */
.L_x_2197:
        /* <DEDUP_REMOVED lines=16> */
.L_x_2201:
        /* <DEDUP_REMOVED lines=8> */
.L_x_2202:
[----:B------:R-:W-:Y:S05]  /*1e90*/  BSYNC B2 ;  /* 0x0000000000027941 */ /* 0x000fea0003800000 */
.L_x_2200:
        /* <DEDUP_REMOVED lines=16> */
.L_x_2204:
[----:B0-----:R-:W-:-:S04]  /*1fa0*/  ISETP.NE.AND P6, PT, R2, RZ, PT ;  /* 0x000000ff0200720c */ /* 0x001fc80003fc5270 */
[----:B------:R-:W-:-:S05]  /*1fb0*/  FSEL R118, R10, RZ, !P6 ;  /* 0x000000ff0a767208 */ /* 0x000fca0007000000 */
[----:B------:R-:W-:-:S04]  /*1fc0*/  FFMA.FTZ R119, R15, R122, R118 ;  /* 0x0000007a0f777223 */ /* 0x000fc80000010076 */
[----:B------:R-:W-:Y:S01]  /*1fd0*/  FADD.FTZ R118, R126, -R119 ;  /* 0x800000777e767221 */ /* 0x000fe20000010000 */
[----:B------:R-:W-:-:S03]  /*1fe0*/  @P4 SHF.L.U32 R119, R23, 0x10, RZ ;  /* 0x0000001017774819 */ /* 0x000fc600000006ff */
[----:B------:R-:W-:-:S04]  /*1ff0*/  FMUL.FTZ R118, R7, R118 ;  /* 0x0000007607767220 */ /* 0x000fc80000410000 */
[----:B------:R-:W-:-:S07]  /*2000*/  @P4 FADD.FTZ R118, R118, R119 ;  /* 0x0000007776764221 */ /* 0x000fce0000010000 */
.L_x_2205:
[----:B------:R-:W-:Y:S05]  /*2010*/  BSYNC B2 ;  /* 0x0000000000027941 */ /* 0x000fea0003800000 */
.L_x_2203:
        /* <DEDUP_REMOVED lines=11> */
[----:B-1----:R-:W-:Y:S01]  /*20d0*/  MOV R136, RZ ;  /* 0x000000ff00887202 */ /* 0x002fe20000000f00 */
[----:B------:R-:W-:Y:S06]  /*20e0*/  @!P4 BRA `(.L_x_2208) ;  /* 0x00000000002cc947 */ /* 0x000fec0003800000 */
[----:B------:R-:W-:-:S04]  /*20f0*/  PRMT R136, R23, 0x7632, R136 ;  /* 0x0000763217887816 */ /* 0x000fc80000000088 */
[----:B------:R-:W-:Y:S01]  /*2100*/  SHF.L.U32 R136, R136, 0x10, RZ ;  /* 0x0000001088887819 */ /* 0x000fe200000006ff */
[----:B------:R-:W-:Y:S06]  /*2110*/  BRA `(.L_x_2208) ;  /* 0x0000000000207947 */ /* 0x000fec0003800000 */
.L_x_2207:
[----:B0-----:R-:W-:-:S04]  /*2120*/  ISETP.NE.AND P6, PT, R2, RZ, PT ;  /* 0x000000ff0200720c */ /* 0x001fc80003fc5270 */
[----:B------:R-:W-:-:S05]  /*2130*/  FSEL R119, R10, RZ, !P6 ;  /* 0x000000ff0a777208 */ /* 0x000fca0007000000 */
[--C-:B------:R-:W-:Y:S01]  /*2140*/  FFMA.FTZ R118, R134, R122, R119.reuse ;  /* 0x0000007a86767223 */ /* 0x100fe20000010077 */
[----:B------:R-:W-:-:S03]  /*2150*/  @P4 PRMT R119, R23, 0x7632, R119 ;  /* 0x0000763217774816 */ /* 0x000fc60000000077 */
[----:B------:R-:W-:Y:S01]  /*2160*/  FADD.FTZ R118, R131, -R118 ;  /* 0x8000007683767221 */ /* 0x000fe20000010000 */
[----:B------:R-:W-:-:S03]  /*2170*/  @P4 SHF.L.U32 R119, R119, 0x10, RZ ;  /* 0x0000001077774819 */ /* 0x000fc600000006ff */
[----:B-1----:R-:W-:-:S04]  /*2180*/  FMUL.FTZ R136, R7, R118 ;  /* 0x0000007607887220 */ /* 0x002fc80000410000 */
[----:B------:R-:W-:-:S07]  /*2190*/  @P4 FADD.FTZ R136, R136, R119 ;  /* 0x0000007788884221 */ /* 0x000fce0000010000 */
.L_x_2208:
[----:B------:R-:W-:Y:S05]  /*21a0*/  BSYNC B2 ;  /* 0x0000000000027941 */ /* 0x000fea0003800000 */
.L_x_2206:
        /* <DEDUP_REMOVED lines=10> */
[----:B------:R-:W-:Y:S01]  /*2250*/  IADD3 R8, R8, 0x20, RZ ;  /* 0x0000002008087810 */ /* 0x000fe20007ffe0ff */
[----:B------:R-:W-:Y:S01]  /*2260*/  @P3 IMAD.U32 R136, R136, 0x10000, RZ ;  /* 0x0001000088883824 */ /* 0x000fe200078e00ff */
[----:B------:R-:W-:Y:S01]  /*2270*/  @P3 PRMT R115, R115, 0x5410, R137 ;  /* 0x0000541073733816 */ /* 0x000fe20000000089 */
[----:B------:R2:W-:Y:S01]  /*2280*/  @P5 STG.E.128 desc[UR4][R118.64], R108 ;  /* 0x0000006c76005986 */ /* 0x0005e2000c101d04 */
[----:B---3--:R-:W-:-:S04]  /*2290*/  @P3 IMAD.WIDE.U32 R120, R123, 0x10, R120 ;  /* 0x000000107b783825 */ /* 0x008fc800078e0078 */
[----:B------:R-:W-:Y:S01]  /*22a0*/  @P3 FFMA.FTZ R35, R152, R136, R35 ;  /* 0x0000008898233223 */ /* 0x000fe20000010023 */
[----:B------:R-:W-:Y:S01]  /*22b0*/  IADD3 R123, R123, 0x20, RZ ;  /* 0x000000207b7b7810 */ /* 0x000fe20007ffe0ff */
[----:B------:R2:W-:Y:S06]  /*22c0*/  @P3 STG.E.128 desc[UR4][R120.64], R112 ;  /* 0x0000007078003986 */ /* 0x0005ec000c101d04 */
.L_x_2182:
[----:B------:R-:W-:Y:S05]  /*22d0*/  BSYNC B1 ;  /* 0x0000000000017941 */ /* 0x000fea0003800000 */
.L_x_2181:
[----:B------:R-:W-:Y:S04]  /*22e0*/  BSSY B1, `(.L_x_2209) ;  /* 0x00000da000017945 */ /* 0x000fe80003800000 */
[----:B------:R-:W-:Y:S05]  /*22f0*/  @!P1 BRA `(.L_x_2210) ;  /* 0x0000000c00609947 */ /* 0x000fea0003800000 */
[----:B------:R-:W-:Y:S04]  /*2300*/  BSSY B2, `(.L_x_2211) ;  /* 0x0000005000027945 */ /* 0x000fe80003800000 */
[----:B------:R-:W-:Y:S05]  /*2310*/  @!P3 BRA `(.L_x_2212) ;  /* 0x00000000000cb947 */ /* 0x000fea0003800000 */
[----:B------:R-:W3:Y:S02]  /*2320*/  LDC.64 R104, c[0x0][0x220] ;  /* 0x00008800ff687b82 */ /* 0x000ee40000000a00 */
[----:B---3--:R-:W-:-:S06]  /*2330*/  IMAD.WIDE.U32 R104, R123, 0x10, R104 ;  /* 0x000000107b687825 */ /* 0x008fcc00078e0068 */
[----:B------:R-:W5:Y:S02]  /*2340*/  LDG.E.128 R104, desc[UR4][R104.64] ;  /* 0x0000000468687981 */ /* 0x000f64000c1e1d00 */
.L_x_2212:
[----:B------:R-:W-:Y:S05]  /*2350*/  BSYNC B2 ;  /* 0x0000000000027941 */ /* 0x000fea0003800000 */
.L_x_2211:
[----:B------:R-:W-:Y:S04]  /*2360*/  BSSY B2, `(.L_x_2213) ;  /* 0x0000013000027945 */ /* 0x000fe80003800000 */
[----:B------:R-:W-:Y:S05]  /*2370*/  @P2 BRA `(.L_x_2214) ;  /* 0x00000000001c2947 */ /* 0x000fea0003800000 */
[----:B------:R-:W-:Y:S01]  /*2380*/  UISETP.NE.U32.AND UP0, UPT, UR16, URZ, UPT ;  /* 0x0000003f1000728c */ /* 0x000fe2000bf05070 */
[----:B--2---:R-:W-:-:S03]  /*2390*/  HFMA2.MMA R118, -RZ, RZ, 0, 0 ;  /* 0x00000000ff767435 */ /* 0x004fc600000001ff */
[----:B------:R-:W-:-:S06]  /*23a0*/  UISETP.NE.AND.EX UP0, UPT, UR17, URZ, UPT, UP0 ;  /* 0x0000003f1100728c */ /* 0x000fcc000bf05300 */
[----:B------:R-:W-:-:S13]  /*23b0*/  PLOP3.LUT P4, PT, PT, PT, UP0, 0x80, 0x0 ;  /* 0x000000000000781c */ /* 0x000fda0003f8f008 */
[----:B------:R-:W-:Y:S05]  /*23c0*/  @!P4 BRA `(.L_x_2215) ;  /* 0x000000000030c947 */ /* 0x000fea0003800000 */
[----:B------:R-:W-:Y:S01]  /*23d0*/  IMAD.U32 R118, R16, 0x10000, RZ ;  /* 0x0001000010767824 */ /* 0x000fe200078e00ff */
[----:B------:R-:W-:Y:S06]  /*23e0*/  BRA `(.L_x_2215) ;  /* 0x0000000000287947 */ /* 0x000fec0003800000 */
.L_x_2214:
[----:B------:R-:W-:Y:S01]  /*23f0*/  UISETP.NE.U32.AND UP0, UPT, UR16, URZ, UPT ;  /* 0x0000003f1000728c */ /* 0x000fe2000bf05070 */
[----:B0-----:R-:W-:-:S03]  /*2400*/  ISETP.NE.AND P5, PT, R2, RZ, PT ;  /* 0x000000ff0200720c */ /* 0x001fc60003fa5270 */
[----:B------:R-:W-:Y:S01]  /*2410*/  UISETP.NE.AND.EX UP0, UPT, UR17, URZ, UPT, UP0 ;  /* 0x0000003f1100728c */ /* 0x000fe2000bf05300 */
[----:B--2---:R-:W-:-:S05]  /*2420*/  FSEL R118, R10, RZ, !P5 ;  /* 0x000000ff0a767208 */ /* 0x004fca0006800000 */
[----:B------:R-:W-:Y:S01]  /*2430*/  PLOP3.LUT P4, PT, PT, PT, UP0, 0x80, 0x0 ;  /* 0x000000000000781c */ /* 0x000fe20003f8f008 */
[----:B------:R-:W-:-:S04]  /*2440*/  FFMA.FTZ R119, R117, R122, R118 ;  /* 0x0000007a75777223 */ /* 0x000fc80000010076 */
[----:B------:R-:W-:-:S04]  /*2450*/  FADD.FTZ R118, R116, -R119 ;  /* 0x8000007774767221 */ /* 0x000fc80000010000 */
[----:B------:R-:W-:-:S04]  /*2460*/  FMUL.FTZ R118, R7, R118 ;  /* 0x0000007607767220 */ /* 0x000fc80000410000 */
[----:B------:R-:W-:-:S05]  /*2470*/  @P4 SHF.L.U32 R119, R16, 0x10, RZ ;  /* 0x0000001010774819 */ /* 0x000fca00000006ff */
[----:B------:R-:W-:-:S07]  /*2480*/  @P4 FADD.FTZ R118, R118, R119 ;  /* 0x0000007776764221 */ /* 0x000fce0000010000 */
.L_x_2215:
[----:B------:R-:W-:Y:S05]  /*2490*/  BSYNC B2 ;  /* 0x0000000000027941 */ /* 0x000fea0003800000 */
.L_x_2213:
[----:B------:R-:W2:Y:S01]  /*24a0*/  @P3 LDC R119, c[0x0][0x29c] ;  /* 0x0000a700ff773b82 */ /* 0x000ea20000000800 */
[----:B------:R-:W-:Y:S01]  /*24b0*/  ISETP.NE.U32.AND P5, PT, RZ, UR10, PT ;  /* 0x0000000aff007c0c */ /* 0x000fe2000bfa5070 */
[----:B------:R-:W-:Y:S01]  /*24c0*/  BSSY B2, `(.L_x_2216) ;  /* 0x0000018000027945 */ /* 0x000fe20003800000 */
[----:B-----5:R-:W-:Y:S02]  /*24d0*/  @P3 SHF.L.U32 R121, R104, 0x10, RZ ;  /* 0x0000001068793819 */ /* 0x020fe400000006ff */
[----:B------:R-:W-:Y:S01]  /*24e0*/  ISETP.NE.AND.EX P5, PT, RZ, UR11, PT, P5 ;  /* 0x0000000bff007c0c */ /* 0x000fe2000bfa5350 */
[----:B--2---:R-:W-:-:S12]  /*24f0*/  @P3 FMUL.FTZ R119, R118, R119 ;  /* 0x0000007776773220 */ /* 0x004fd80000410000 */
        /* <DEDUP_REMOVED lines=12> */
.L_x_2217:
        /* <DEDUP_REMOVED lines=8> */
.L_x_2218:
[----:B------:R-:W-:Y:S05]  /*2640*/  BSYNC B2 ;  /* 0x0000000000027941 */ /* 0x000fea0003800000 */
.L_x_2216:
[----:B------:R-:W2:Y:S01]  /*2650*/  @P3 LDC R119, c[0x0][0x29c] ;  /* 0x0000a700ff773b82 */ /* 0x000ea20000000800 */
[----:B------:R-:W-:Y:S01]  /*2660*/  BSSY B2, `(.L_x_2219) ;  /* 0x0000016000027945 */ /* 0x000fe20003800000 */
[----:B--2---:R-:W-:Y:S01]  /*2670*/  @P3 FMUL.FTZ R120, R118, R119 ;  /* 0x0000007776783220 */ /* 0x004fe20000410000 */
        /* <DEDUP_REMOVED lines=13> */
.L_x_2220:
[----:B0-----:R-:W-:-:S04]  /*2750*/  ISETP.NE.AND P6, PT, R2, RZ, PT ;  /* 0x000000ff0200720c */ /* 0x001fc80003fc5270 */
[----:B------:R-:W-:-:S05]  /*2760*/  FSEL R118, R10, RZ, !P6 ;  /* 0x000000ff0a767208 */ /* 0x000fca0007000000 */
[----:B------:R-:W-:-:S04]  /*2770*/  FFMA.FTZ R119, R133, R122, R118 ;  /* 0x0000007a85777223 */ /* 0x000fc80000010076 */
[----:B------:R-:W-:Y:S01]  /*2780*/  FADD.FTZ R118, R138, -R119 ;  /* 0x800000778a767221 */ /* 0x000fe20000010000 */
[----:B------:R-:W-:-:S03]  /*2790*/  @P4 SHF.L.U32 R119, R17, 0x10, RZ ;  /* 0x0000001011774819 */ /* 0x000fc600000006ff */
[----:B------:R-:W-:-:S04]  /*27a0*/  FMUL.FTZ R118, R7, R118 ;  /* 0x0000007607767220 */ /* 0x000fc80000410000 */
[----:B------:R-:W-:-:S07]  /*27b0*/  @P4 FADD.FTZ R118, R118, R119 ;  /* 0x0000007776764221 */ /* 0x000fce0000010000 */
.L_x_2221:
[----:B------:R-:W-:Y:S05]  /*27c0*/  BSYNC B2 ;  /* 0x0000000000027941 */ /* 0x000fea0003800000 */
.L_x_2219:
[----:B------:R-:W2:Y:S01]  /*27d0*/  @P3 LDC R119, c[0x0][0x29c] ;  /* 0x0000a700ff773b82 */ /* 0x000ea20000000800 */
[----:B------:R-:W-:Y:S01]  /*27e0*/  @P3 SHF.L.U32 R121, R105, 0x10, RZ ;  /* 0x0000001069793819 */ /* 0x000fe200000006ff */
[----:B------:R-:W-:Y:S01]  /*27f0*/  BSSY B2, `(.L_x_2222) ;  /* 0x0000016000027945 */ /* 0x000fe20003800000 */
[----:B--2---:R-:W-:Y:S01]  /*2800*/  @P3 FMUL.FTZ R119, R118, R119 ;  /* 0x0000007776773220 */ /* 0x004fe20000410000 */
        /* <DEDUP_REMOVED lines=12> */
.L_x_2223:
        /* <DEDUP_REMOVED lines=8> */
.L_x_2224:
[----:B------:R-:W-:Y:S05]  /*2950*/  BSYNC B2 ;  /* 0x0000000000027941 */ /* 0x000fea0003800000 */
.L_x_2222:
        /* <DEDUP_REMOVED lines=16> */
.L_x_2226:
[----:B0-----:R-:W-:-:S04]  /*2a60*/  ISETP.NE.AND P6, PT, R2, RZ, PT ;  /* 0x000000ff0200720c */ /* 0x001fc80003fc5270 */
[----:B------:R-:W-:-:S05]  /*2a70*/  FSEL R118, R10, RZ, !P6 ;  /* 0x000000ff0a767208 */ /* 0x000fca0007000000 */
[----:B------:R-:W-:-:S04]  /*2a80*/  FFMA.FTZ R119, R135, R122, R118 ;  /* 0x0000007a87777223 */ /* 0x000fc80000010076 */
[----:B------:R-:W-:Y:S01]  /*2a90*/  FADD.FTZ R118, R140, -R119 ;  /* 0x800000778c767221 */ /* 0x000fe20000010000 */
[----:B------:R-:W-:-:S03]  /*2aa0*/  @P4 SHF.L.U32 R119, R18, 0x10, RZ ;  /* 0x0000001012774819 */ /* 0x000fc600000006ff */
[----:B------:R-:W-:-:S04]  /*2ab0*/  FMUL.FTZ R118, R7, R118 ;  /* 0x0000007607767220 */ /* 0x000fc80000410000 */
[----:B------:R-:W-:-:S07]  /*2ac0*/  @P4 FADD.FTZ R118, R118, R119 ;  /* 0x0000007776764221 */ /* 0x000fce0000010000 */
.L_x_2227:
[----:B------:R-:W-:Y:S05]  /*2ad0*/  BSYNC B2 ;  /* 0x0000000000027941 */ /* 0x000fea0003800000 */
.L_x_2225:
        /* <DEDUP_REMOVED lines=16> */
.L_x_2229:
        /* <DEDUP_REMOVED lines=8> */
.L_x_2230:
[----:B------:R-:W-:Y:S05]  /*2c60*/  BSYNC B2 ;  /* 0x0000000000027941 */ /* 0x000fea0003800000 */
.L_x_2228:
        /* <DEDUP_REMOVED lines=16> */
.L_x_2232:
[----:B0-----:R-:W-:-:S04]  /*2d70*/  ISETP.NE.AND P6, PT, R2, RZ, PT ;  /* 0x000000ff0200720c */ /* 0x001fc80003fc5270 */
[----:B------:R-:W-:-:S05]  /*2d80*/  FSEL R118, R10, RZ, !P6 ;  /* 0x000000ff0a767208 */ /* 0x000fca0007000000 */
[----:B------:R-:W-:-:S04]  /*2d90*/  FFMA.FTZ R119, R139, R122, R118 ;  /* 0x0000007a8b777223 */ /* 0x000fc80000010076 */
[----:B------:R-:W-:Y:S01]  /*2da0*/  FADD.FTZ R118, R148, -R119 ;  /* 0x8000007794767221 */ /* 0x000fe20000010000 */
[----:B------:R-:W-:-:S03]  /*2db0*/  @P4 SHF.L.U32 R119, R19, 0x10, RZ ;  /* 0x0000001013774819 */ /* 0x000fc600000006ff */
[----:B------:R-:W-:-:S04]  /*2dc0*/  FMUL.FTZ R118, R7, R118 ;  /* 0x0000007607767220 */ /* 0x000fc80000410000 */
[----:B------:R-:W-:-:S07]  /*2dd0*/  @P4 FADD.FTZ R118, R118, R119 ;  /* 0x0000007776764221 */ /* 0x000fce0000010000 */
.L_x_2233:
[----:B------:R-:W-:Y:S05]  /*2de0*/  BSYNC B2 ;  /* 0x0000000000027941 */ /* 0x000fea0003800000 */
.L_x_2231:
        /* <DEDUP_REMOVED lines=16> */
.L_x_2235:
[----:B0-----:R-:W-:-:S04]  /*2ef0*/  ISETP.NE.AND P2, PT, R2, RZ, PT ;  /* 0x000000ff0200720c */ /* 0x001fc80003f45270 */
[----:B------:R-:W-:Y:S02]  /*2f00*/  FSEL R119, R10, RZ, !P2 ;  /* 0x000000ff0a777208 */ /* 0x000fe40005000000 */
[----:B------:R-:W-:-:S03]  /*2f10*/  @P4 PRMT R10, R19, 0x7632, R10 ;  /* 0x00007632130a4816 */ /* 0x000fc6000000000a */
[----:B------:R-:W-:Y:S01]  /*2f20*/  FFMA.FTZ R122, R150, R122, R119 ;  /* 0x0000007a967a7223 */ /* 0x000fe20000010077 */
[----:B------:R-:W-:-:S03]  /*2f30*/  @P4 SHF.L.U32 R10, R10, 0x10, RZ ;  /* 0x000000100a0a4819 */ /* 0x000fc600000006ff */
[----:B------:R-:W-:-:S04]  /*2f40*/  FADD.FTZ R122, R147, -R122 ;  /* 0x8000007a937a7221 */ /* 0x000fc80000010000 */
[----:B------:R-:W-:-:S04]  /*2f50*/  FMUL.FTZ R7, R7, R122 ;  /* 0x0000007a07077220 */ /* 0x000fc80000410000 */
[----:B------:R-:W-:-:S07]  /*2f60*/  @P4 FADD.FTZ R7, R7, R10 ;  /* 0x0000000a07074221 */ /* 0x000fce0000010000 */
.L_x_2236:
[----:B------:R-:W-:Y:S05]  /*2f70*/  BSYNC B2 ;  /* 0x0000000000027941 */ /* 0x000fea0003800000 */
.L_x_2234:
[----:B------:R-:W2:Y:S08]  /*2f80*/  @P3 LDC R10, c[0x0][0x29c] ;  /* 0x0000a700ff0a3b82 */ /* 0x000eb00000000800 */
[----:B------:R-:W3:Y:S08]  /*2f90*/  @P5 LDC.64 R120, c[0x0][0x308] ;  /* 0x0000c200ff785b82 */ /* 0x000ef00000000a00 */
[----:B------:R-:W4:Y:S01]  /*2fa0*/  @P3 LDC.64 R118, c[0x0][0x2f8] ;  /* 0x0000be00ff763b82 */ /* 0x000f220000000a00 */
[----:B--2---:R-:W-:Y:S01]  /*2fb0*/  @P3 FMUL.FTZ R10, R7, R10 ;  /* 0x0000000a070a3220 */ /* 0x004fe20000410000 */
[----:B------:R-:W-:-:S03]  /*2fc0*/  @P5 F2FP.BF16.F32.PACK_AB R7, RZ, R7 ;  /* 0x00000007ff07523e */ /* 0x000fc600000010ff */
[----:B------:R-:W-:Y:S01]  /*2fd0*/  @P3 FMUL.FTZ R122, R79, R10 ;  /* 0x0000000a4f7a3220 */ /* 0x000fe20000410000 */
[--C-:B------:R-:W-:Y:S02]  /*2fe0*/  @P5 PRMT R111, R111, 0x5410, R7.reuse ;  /* 0x000054106f6f5816 */ /* 0x100fe40000000007 */
[----:B------:R-:W-:Y:S01]  /*2ff0*/  @P3 PRMT R7, R107, 0x7632, R7 ;  /* 0x000076326b073816 */ /* 0x000fe20000000007 */
[----:B---3--:R-:W-:Y:S01]  /*3000*/  @P5 IMAD.WIDE.U32 R120, R8, 0x10, R120 ;  /* 0x0000001008785825 */ /* 0x008fe200078e0078 */
[----:B------:R-:W-:Y:S02]  /*3010*/  @P3 F2FP.BF16.F32.PACK_AB R122, RZ, R122 ;  /* 0x0000007aff7a323e */ /* 0x000fe400000010ff */
[----:B------:R-:W-:Y:S02]  /*3020*/  @P3 SHF.L.U32 R7, R7, 0x10, RZ ;  /* 0x0000001007073819 */ /* 0x000fe400000006ff */
[----:B------:R-:W-:Y:S01]  /*3030*/  @P3 PRMT R115, R115, 0x5410, R122 ;  /* 0x0000541073733816 */ /* 0x000fe2000000007a */
[----:B------:R3:W-:Y:S01]  /*3040*/  @P5 STG.E.128 desc[UR4][R120.64], R108 ;  /* 0x0000006c78005986 */ /* 0x0007e2000c101d04 */
[----:B----4-:R-:W-:-:S04]  /*3050*/  @P3 IMAD.WIDE.U32 R118, R123, 0x10, R118 ;  /* 0x000000107b763825 */ /* 0x010fc800078e0076 */
[----:B------:R-:W-:Y:S01]  /*3060*/  @P3 FFMA.FTZ R27, R10, R7, R27 ;  /* 0x000000070a1b3223 */ /* 0x000fe2000001001b */
[----:B------:R3:W-:Y:S06]  /*3070*/  @P3 STG.E.128 desc[UR4][R118.64], R112 ;  /* 0x0000007076003986 */ /* 0x0007ec000c101d04 */
.L_x_2210:
[----:B------:R-:W-:Y:S05]  /*3080*/  BSYNC B1 ;  /* 0x0000000000017941 */ /* 0x000fea0003800000 */
.L_x_2209:
[----:B--23--:R-:W2:Y:S02]  /*3090*/  LDC.64 R118, c[0x0][0x210] ;  /* 0x00008400ff767b82 */ /* 0x00cea40000000a00 */
[----:B--2---:R-:W-:-:S04]  /*30a0*/  LEA R4, R118, R4, 0x2 ;  /* 0x0000000476047211 */ /* 0x004fc800078e10ff */
[----:B------:R-:W-:-:S13]  /*30b0*/  ISETP.GE.AND P2, PT, R4, R119, PT ;  /* 0x000000770400720c */ /* 0x000fda0003f46270 */
[----:B------:R-:W-:Y:S05]  /*30c0*/  @!P2 BRA `(.L_x_2237) ;  /* 0xffffffd000eca947 */ /* 0x000fea000383ffff */
.L_x_2171:
[----:B------:R-:W-:Y:S05]  /*30d0*/  BSYNC B0 ;  /* 0x0000000000007941 */ /* 0x000fea0003800000 */
.L_x_2170:
[----:B------:R-:W2:Y:S01]  /*30e0*/  S2R R3, SR_CgaCtaId ;  /* 0x0000000000037919 */ /* 0x000ea20000008800 */
[--C-:B0-----:R-:W-:Y:S01]  /*30f0*/  SHF.R.U32.HI R2, RZ, 0x5, R6.reuse ;  /* 0x00000005ff027819 */ /* 0x101fe20000011606 */
[----:B------:R-:W-:Y:S05]  /*3100*/  WARPSYNC.ALL ;  /* 0x0000000000007948 */ /* 0x000fea0003800000 */
[----:B------:R-:W-:Y:S01]  /*3110*/  MOV R0, 0x400 ;  /* 0x0000040000007802 */ /* 0x000fe20000000f00 */
[----:B------:R-:W-:Y:S01]  /*3120*/  IMAD.SHL.U32 R7, R2, 0x40, RZ ;  /* 0x0000004002077824 */ /* 0x000fe200078e00ff */
[----:B------:R-:W-:Y:S01]  /*3130*/  LOP3.LUT R4, R6, 0x1f, RZ, 0xc0, !PT ;  /* 0x0000001f06047812 */ /* 0x000fe200078ec0ff */
[----:B------:R-:W0:Y:S01]  /*3140*/  S2R R14, SR_CTAID.X ;  /* 0x00000000000e7919 */ /* 0x000e220000002500 */
[----:B------:R-:W-:Y:S01]  /*3150*/  IADD3 R12, R5, 0x7f, -R6 ;  /* 0x0000007f050c7810 */ /* 0x000fe20007ffe806 */
[----:B------:R-:W-:Y:S01]  /*3160*/  ULDC.64 UR6, c[0x0][0x2d8] ;  /* 0x0000b60000067ab9 */ /* 0x000fe20000000a00 */
[----:B------:R-:W-:Y:S01]  /*3170*/  ULDC.64 UR12, c[0x0][0x2d0] ;  /* 0x0000b400000c7ab9 */ /* 0x000fe20000000a00 */
[----:B------:R-:W-:Y:S01]  /*3180*/  ULDC.64 UR14, c[0x0][0x2f0] ;  /* 0x0000bc00000e7ab9 */ /* 0x000fe20000000a00 */
[C---:B------:R-:W-:Y:S01]  /*3190*/  LOP3.LUT P3, RZ, R12.reuse, 0xffffff80, RZ, 0xc0, !PT ;  /* 0xffffff800cff7812 */ /* 0x040fe2000786c0ff */
[----:B------:R-:W-:Y:S01]  /*31a0*/  BSSY B0, `(.L_x_2238) ;  /* 0x000008f000007945 */ /* 0x000fe20003800000 */
[----:B------:R-:W-:-:S02]  /*31b0*/  ISETP.GE.U32.AND P0, PT, R12, 0x100, PT ;  /* 0x000001000c00780c */ /* 0x000fc40003f06070 */
[C---:B------:R-:W-:Y:S02]  /*31c0*/  ISETP.GE.U32.AND P1, PT, R12.reuse, 0x180, PT ;  /* 0x000001800c00780c */ /* 0x040fe40003f26070 */
[----:B------:R-:W-:Y:S02]  /*31d0*/  ISETP.GE.U32.AND P2, PT, R12, 0x200, PT ;  /* 0x000002000c00780c */ /* 0x000fe40003f46070 */
[----:B--2---:R-:W-:Y:S02]  /*31e0*/  LEA R3, R3, R0, 0x18 ;  /* 0x0000000003037211 */ /* 0x004fe400078ec0ff */
[----:B------:R-:W-:-:S04]  /*31f0*/  LOP3.LUT R0, R7, 0xffffffc0, R4, 0xe2, !PT ;  /* 0xffffffc007007812 */ /* 0x000fc800078ee204 */
[-C--:B------:R-:W-:Y:S02]  /*3200*/  LEA R0, R0, R3.reuse, 0x5 ;  /* 0x0000000300007211 */ /* 0x080fe400078e28ff */
[----:B------:R-:W-:Y:S01]  /*3210*/  LEA R3, R6, R3, 0x2 ;  /* 0x0000000306037211 */ /* 0x000fe200078e10ff */
[----:B0-----:R-:W-:Y:S02]  /*3220*/  IMAD R5, R14, R5, RZ ;  /* 0x000000050e057224 */ /* 0x001fe400078e02ff */
[----:B------:R-:W-:Y:S04]  /*3230*/  STS.128 [R0], R52 ;  /* 0x0000003400007388 */ /* 0x000fe80000000c00 */
[----:B------:R-:W-:Y:S04]  /*3240*/  STS.128 [R0+0x10], R48 ;  /* 0x0000103000007388 */ /* 0x000fe80000000c00 */
[----:B------:R-:W-:Y:S04]  /*3250*/  STS.128 [R0+0x400], R44 ;  /* 0x0004002c00007388 */ /* 0x000fe80000000c00 */
[----:B------:R0:W-:Y:S01]  /*3260*/  STS.128 [R0+0x410], R40 ;  /* 0x0004102800007388 */ /* 0x0001e20000000c00 */
[----:B------:R-:W-:Y:S01]  /*3270*/  BAR.SYNC.DEFER_BLOCKING 0x0 ;  /* 0x0000000000007b1d */ /* 0x000fe20000010000 */
[----:B0-----:R-:W-:-:S05]  /*3280*/  IADD3 R42, P4, R5, R6, RZ ;  /* 0x00000006052a7210 */ /* 0x001fca0007f9e0ff */
[----:B------:R-:W0:Y:S04]  /*3290*/  LDS R2, [R3] ;  /* 0x0000000003027984 */ /* 0x000e280000000800 */
        /* <DEDUP_REMOVED lines=8> */
[----:B------:R-:W1:Y:S01]  /*3320*/  LDS R6, [R3+0x1400] ;  /* 0x0014000003067984 */ /* 0x000e620000000800 */
[----:B0-----:R-:W-:-:S03]  /*3330*/  FADD.FTZ R2, RZ, R2 ;  /* 0x00000002ff027221 */ /* 0x001fc60000010000 */
[----:B------:R-:W-:Y:S01]  /*3340*/  LDS R15, [R3+0x1a00] ;  /* 0x001a0000030f7984 */ /* 0x000fe20000000800 */
[----:B--2---:R-:W-:-:S03]  /*3350*/  FADD.FTZ R4, RZ, R4 ;  /* 0x00000004ff047221 */ /* 0x004fc60000010000 */
[----:B------:R-:W0:Y:S01]  /*3360*/  LDS R17, [R3+0x1c00] ;  /* 0x001c000003117984 */ /* 0x000e220000000800 */
[----:B---3--:R-:W-:-:S03]  /*3370*/  FADD.FTZ R8, RZ, R8 ;  /* 0x00000008ff087221 */ /* 0x008fc60000010000 */
[----:B------:R-:W-:Y:S01]  /*3380*/  LDS R19, [R3+0x1e00] ;  /* 0x001e000003137984 */ /* 0x000fe20000000800 */
[----:B----4-:R-:W-:-:S03]  /*3390*/  FADD.FTZ R2, R2, R9 ;  /* 0x0000000902027221 */ /* 0x010fc60000010000 */
[----:B------:R-:W2:Y:S01]  /*33a0*/  LDS R9, [R3+0x1200] ;  /* 0x0012000003097984 */ /* 0x000ea20000000800 */
[----:B-1----:R-:W-:-:S03]  /*33b0*/  FADD.FTZ R4, R4, R11 ;  /* 0x0000000b04047221 */ /* 0x002fc60000010000 */
[----:B------:R-:W1:Y:S01]  /*33c0*/  LDS R11, [R3+0x1600] ;  /* 0x00160000030b7984 */ /* 0x000e620000000800 */
[----:B------:R-:W-:-:S03]  /*33d0*/  FADD.FTZ R8, R8, R13 ;  /* 0x0000000d08087221 */ /* 0x000fc60000010000 */
[----:B------:R-:W3:Y:S01]  /*33e0*/  LDS R13, [R3+0x1800] ;  /* 0x00180000030d7984 */ /* 0x000ee20000000800 */
[----:B------:R-:W-:Y:S01]  /*33f0*/  FADD.FTZ R7, RZ, R7 ;  /* 0x00000007ff077221 */ /* 0x000fe20000010000 */
[----:B------:R-:W-:Y:S03]  /*3400*/  BAR.SYNC.DEFER_BLOCKING 0x0 ;  /* 0x0000000000007b1d */ /* 0x000fe60000010000 */
[----:B------:R-:W-:Y:S01]  /*3410*/  FADD.FTZ R7, R7, R10 ;  /* 0x0000000a07077221 */ /* 0x000fe20000010000 */
[----:B------:R-:W-:-:S03]  /*3420*/  FADD.FTZ R2, R2, R5 ;  /* 0x0000000502027221 */ /* 0x000fc60000010000 */
[----:B------:R-:W-:-:S04]  /*3430*/  FADD.FTZ R6, R7, R6 ;  /* 0x0000000607067221 */ /* 0x000fc80000010000 */
[----:B0-----:R-:W-:Y:S01]  /*3440*/  FADD.FTZ R17, R6, R17 ;  /* 0x0000001106117221 */ /* 0x001fe20000010000 */
[----:B------:R-:W-:Y:S04]  /*3450*/  STS.128 [R0], R68 ;  /* 0x0000004400007388 */ /* 0x000fe80000000c00 */
[----:B------:R-:W-:Y:S01]  /*3460*/  STS.128 [R0+0x10], R64 ;  /* 0x0000104000007388 */ /* 0x000fe20000000c00 */
[----:B--2---:R-:W-:-:S03]  /*3470*/  FADD.FTZ R4, R4, R9 ;  /* 0x0000000904047221 */ /* 0x004fc60000010000 */
[----:B------:R-:W-:Y:S01]  /*3480*/  STS.128 [R0+0x400], R60 ;  /* 0x0004003c00007388 */ /* 0x000fe20000000c00 */
[----:B-1----:R-:W-:Y:S01]  /*3490*/  FADD.FTZ R8, R8, R11 ;  /* 0x0000000b08087221 */ /* 0x002fe20000010000 */
[----:B------:R-:W-:Y:S02]  /*34a0*/  FADD.FTZ R15, R4, R15 ;  /* 0x0000000f040f7221 */ /* 0x000fe40000010000 */
[----:B------:R-:W-:Y:S01]  /*34b0*/  STS.128 [R0+0x410], R56 ;  /* 0x0004103800007388 */ /* 0x000fe20000000c00 */
[----:B------:R-:W-:Y:S01]  /*34c0*/  FADD.FTZ R19, R8, R19 ;  /* 0x0000001308137221 */ /* 0x000fe20000010000 */
[----:B------:R-:W-:Y:S02]  /*34d0*/  IMAD.SHL.U32 R8, R42, 0x4, RZ ;  /* 0x000000042a087824 */ /* 0x000fe400078e00ff */
[----:B---3--:R-:W-:Y:S01]  /*34e0*/  FADD.FTZ R13, R2, R13 ;  /* 0x0000000d020d7221 */ /* 0x008fe20000010000 */
        /* <DEDUP_REMOVED lines=31> */
[----:B-1----:R-:W-:Y:S01]  /*36e0*/  FADD.FTZ R53, R10, R53 ;  /* 0x000000350a357221 */ /* 0x002fe20000010000 */
[----:B------:R-:W-:Y:S02]  /*36f0*/  IADD3 R10, P5, R8, UR12, RZ ;  /* 0x0000000c080a7c10 */ /* 0x000fe4000ffbe0ff */
        /* <DEDUP_REMOVED lines=8> */
[----:B------:R-:W1:Y:S04]  /*3780*/  LDS R37, [R3+0xc00] ;  /* 0x000c000003257984 */ /* 0x000e680000000800 */
[----:B------:R-:W2:Y:S04]  /*3790*/  LDS R18, [R3] ;  /* 0x0000000003127984 */ /* 0x000ea80000000800 */
        /* <DEDUP_REMOVED lines=17> */
[----:B------:R4:W2:Y:S01]  /*38b0*/  LDS R23, [R3+0x1e00] ;  /* 0x001e000003177984 */ /* 0x0008a20000000800 */
[----:B------:R-:W-:Y:S01]  /*38c0*/  FADD.FTZ R40, RZ, R40 ;  /* 0x00000028ff287221 */ /* 0x000fe20000010000 */
[----:B------:R-:W-:Y:S01]  /*38d0*/  FADD.FTZ R18, R18, R61 ;  /* 0x0000003d12127221 */ /* 0x000fe20000010000 */
[----:B----4-:R-:W-:Y:S01]  /*38e0*/  IADD3.X R3, RZ, RZ, RZ, P4, !PT ;  /* 0x000000ffff037210 */ /* 0x010fe200027fe4ff */
[----:B------:R-:W-:Y:S01]  /*38f0*/  FADD.FTZ R20, R20, R63 ;  /* 0x0000003f14147221 */ /* 0x000fe20000010000 */
[----:B------:R-:W-:Y:S02]  /*3900*/  IADD3 R2, P4, R8, UR6, RZ ;  /* 0x0000000608027c10 */ /* 0x000fe4000ff9e0ff */
[----:B------:R-:W-:Y:S01]  /*3910*/  SHF.L.U64.HI R25, R42, 0x2, R3 ;  /* 0x000000022a197819 */ /* 0x000fe20000010203 */
[----:B------:R-:W-:Y:S01]  /*3920*/  FADD.FTZ R33, R40, R33 ;  /* 0x0000002128217221 */ /* 0x000fe20000010000 */
[----:B------:R-:W-:Y:S01]  /*3930*/  IADD3 R8, P6, R8, UR14, RZ ;  /* 0x0000000e08087c10 */ /* 0x000fe2000ffde0ff */
[----:B------:R-:W-:Y:S01]  /*3940*/  FADD.FTZ R18, R18, R29 ;  /* 0x0000001d12127221 */ /* 0x000fe20000010000 */
[----:B------:R-:W-:-:S02]  /*3950*/  IADD3.X R3, R25, UR7, RZ, P4, !PT ;  /* 0x0000000719037c10 */ /* 0x000fc4000a7fe4ff */
        /* <DEDUP_REMOVED lines=8> */
[-C--:B------:R-:W-:Y:S01]  /*39e0*/  MOV R5, R27.reuse ;  /* 0x0000001b00057202 */ /* 0x080fe20000000f00 */
        /* <DEDUP_REMOVED lines=10> */
.L_x_2239:
[----:B------:R-:W-:Y:S05]  /*3a90*/  BSYNC B0 ;  /* 0x0000000000007941 */ /* 0x000fea0003800000 */
.L_x_2238:
        /* <DEDUP_REMOVED lines=11> */
[----:B------:R2:W-:Y:S01]  /*3b50*/  STG.E desc[UR4][R6.64], R11 ;  /* 0x0000000b06007986 */ /* 0x0005e2000c101904 */
[----:B------:R-:W-:-:S02]  /*3b60*/  IADD3.X R27, RZ, R27, RZ, P3, !PT ;  /* 0x0000001bff1b7210 */ /* 0x000fc40001ffe4ff */
[----:B------:R-:W-:Y:S02]  /*3b70*/  IADD3.X R25, RZ, R25, RZ, P4, !PT ;  /* 0x00000019ff197210 */ /* 0x000fe400027fe4ff */
[----:B0-----:R-:W-:-:S05]  /*3b80*/  IADD3 R2, P0, R2, 0x200, RZ ;  /* 0x0000020002027810 */ /* 0x001fca0007f1e0ff */
[----:B------:R-:W-:-:S08]  /*3b90*/  IMAD.X R3, RZ, RZ, R3, P0 ;  /* 0x000000ffff037224 */ /* 0x000fd000000e0603 */
.L_x_2241:
[----:B------:R-:W-:Y:S05]  /*3ba0*/  BSYNC B0 ;  /* 0x0000000000007941 */ /* 0x000fea0003800000 */
.L_x_2240:
        /* <DEDUP_REMOVED lines=16> */
.L_x_2243:
[----:B------:R-:W-:Y:S05]  /*3cb0*/  BSYNC B0 ;  /* 0x0000000000007941 */ /* 0x000fea0003800000 */
.L_x_2242:
        /* <DEDUP_REMOVED lines=10> */
.L_x_2180:
[----:B------:R-:W-:Y:S01]  /*3d60*/  HFMA2.MMA R155, -RZ, RZ, 0, 5.9604644775390625e-08 ;  /* 0x00000001ff9b7435 */ /* 0x000fe200000001ff */
[----:B------:R-:W-:Y:S01]  /*3d70*/  BSSY B1, `(.L_x_2244) ;  /* 0x0000007000017945 */ /* 0x000fe20003800000 */
[----:B------:R-:W-:Y:S01]  /*3d80*/  MOV R154, R153 ;  /* 0x00000099009a7202 */ /* 0x000fe20000000f00 */
[----:B------:R-:W-:Y:S01]  /*3d90*/  IMAD.MOV.U32 R156, RZ, RZ, 0x1f ;  /* 0x0000001fff9c7424 */ /* 0x000fe200078e00ff */
[----:B------:R-:W-:-:S07]  /*3da0*/  MOV R149, 0xffffffff ;  /* 0xffffffff00957802 */ /* 0x000fce0000000f00 */
[----:B01---5:R-:W-:Y:S05]  /*3db0*/  WARPSYNC.COLLECTIVE R149, `(.L_x_2245) ;  /* 0x0000000095087348 */ /* 0x023fea0003c00000 */
[----:B------:R2:W3:Y:S02]  /*3dc0*/  SHFL.BFLY P3, R151, R154, R155, R156 ;  /* 0x0c00009b9a977389 */ /* 0x0004e4000006009c */
[----:B0123-5:R-:W-:Y:S01]  /*3dd0*/  ENDCOLLECTIVE ;  /* 0x000000000000791b */ /* 0x02ffe20003800000 */
.L_x_2245:
[----:B------:R-:W-:Y:S05]  /*3de0*/  BSYNC B1 ;  /* 0x0000000000017941 */ /* 0x000fea0003800000 */
.L_x_2244:
        /* <DEDUP_REMOVED lines=8> */
.L_x_2246:
[----:B------:R-:W-:Y:S01]  /*3e70*/  FADD.FTZ R118, R118, R153 ;  /* 0x0000009976767221 */ /* 0x000fe20000010000 */
[----:B------:R-:W-:-:S03]  /*3e80*/  HFMA2.MMA R155, -RZ, RZ, 0, 1.1920928955078125e-07 ;  /* 0x00000002ff9b7435 */ /* 0x000fc600000001ff */
[----:B------:R-:W-:Y:S01]  /*3e90*/  IMAD.MOV.U32 R154, RZ, RZ, R118 ;  /* 0x000000ffff9a7224 */ /* 0x000fe200078e0076 */
[----:B------:R-:W-:-:S07]  /*3ea0*/  MOV R119, R151 ;  /* 0x0000009700777202 */ /* 0x000fce0000000f00 */
[----:B------:R-:W-:Y:S05]  /*3eb0*/  WARPSYNC.COLLECTIVE R149, `(.L_x_2247) ;  /* 0x0000000095087348 */ /* 0x000fea0003c00000 */
[----:B------:R0:W1:Y:S02]  /*3ec0*/  SHFL.BFLY P3, R151, R154, R155, R156 ;  /* 0x0c00009b9a977389 */ /* 0x000064000006009c */
[----:B01----:R-:W-:Y:S01]  /*3ed0*/  ENDCOLLECTIVE ;  /* 0x000000000000791b */ /* 0x003fe20003800000 */
.L_x_2247:
[----:B------:R-:W-:-:S05]  /*3ee0*/  FADD.FTZ R119, R119, R152 ;  /* 0x0000009877777221 */ /* 0x000fca0000010000 */
[----:B------:R-:W-:Y:S02]  /*3ef0*/  MOV R154, R119 ;  /* 0x00000077009a7202 */ /* 0x000fe40000000f00 */
[----:B------:R-:W-:-:S07]  /*3f00*/  MOV R121, R151 ;  /* 0x0000009700797202 */ /* 0x000fce0000000f00 */
[----:B------:R-:W-:Y:S05]  /*3f10*/  WARPSYNC.COLLECTIVE R149, `(.L_x_2248) ;  /* 0x0000000095087348 */ /* 0x000fea0003c00000 */
[----:B------:R0:W1:Y:S02]  /*3f20*/  SHFL.BFLY P3, R151, R154, R155, R156 ;  /* 0x0c00009b9a977389 */ /* 0x000064000006009c */
[----:B01----:R-:W-:Y:S01]  /*3f30*/  ENDCOLLECTIVE ;  /* 0x000000000000791b */ /* 0x003fe20003800000 */
.L_x_2248:
[----:B------:R-:W-:Y:S01]  /*3f40*/  FADD.FTZ R121, R118, R121 ;  /* 0x0000007976797221 */ /* 0x000fe20000010000 */
[----:B------:R-:W-:-:S04]  /*3f50*/  HFMA2.MMA R155, -RZ, RZ, 0, 2.384185791015625e-07 ;  /* 0x00000004ff9b7435 */ /* 0x000fc800000001ff */
[----:B------:R-:W-:Y:S01]  /*3f60*/  MOV R154, R121 ;  /* 0x00000079009a7202 */ /* 0x000fe20000000f00 */
[----:B------:R-:W-:-:S07]  /*3f70*/  IMAD.MOV.U32 R120, RZ, RZ, R151 ;  /* 0x000000ffff787224 */ /* 0x000fce00078e0097 */
[----:B------:R-:W-:Y:S05]  /*3f80*/  WARPSYNC.COLLECTIVE R149, `(.L_x_2249) ;  /* 0x0000000095087348 */ /* 0x000fea0003c00000 */
[----:B------:R0:W1:Y:S02]  /*3f90*/  SHFL.BFLY P3, R151, R154, R155, R156 ;  /* 0x0c00009b9a977389 */ /* 0x000064000006009c */
[----:B01----:R-:W-:Y:S01]  /*3fa0*/  ENDCOLLECTIVE ;  /* 0x000000000000791b */ /* 0x003fe20003800000 */
.L_x_2249:
[----:B------:R-:W-:-:S04]  /*3fb0*/  FADD.FTZ R120, R119, R120 ;  /* 0x0000007877787221 */ /* 0x000fc80000010000 */
[----:B------:R-:W-:Y:S01]  /*3fc0*/  IMAD.MOV.U32 R154, RZ, RZ, R120 ;  /* 0x000000ffff9a7224 */ /* 0x000fe200078e0078 */
[----:B------:R-:W-:-:S07]  /*3fd0*/  MOV R122, R151 ;  /* 0x00000097007a7202 */ /* 0x000fce0000000f00 */
[----:B------:R-:W-:Y:S05]  /*3fe0*/  WARPSYNC.COLLECTIVE R149, `(.L_x_2250) ;  /* 0x0000000095087348 */ /* 0x000fea0003c00000 */
[----:B------:R0:W1:Y:S02]  /*3ff0*/  SHFL.BFLY P3, R151, R154, R155, R156 ;  /* 0x0c00009b9a977389 */ /* 0x000064000006009c */
[----:B01----:R-:W-:Y:S01]  /*4000*/  ENDCOLLECTIVE ;  /* 0x000000000000791b */ /* 0x003fe20003800000 */
.L_x_2250:
[----:B------:R-:W-:Y:S01]  /*4010*/  FADD.FTZ R122, R121, R122 ;  /* 0x0000007a797a7221 */ /* 0x000fe20000010000 */
[----:B------:R-:W-:-:S04]  /*4020*/  HFMA2.MMA R155, -RZ, RZ, 0, 4.76837158203125e-07 ;  /* 0x00000008ff9b7435 */ /* 0x000fc800000001ff */
[----:B------:R-:W-:Y:S02]  /*4030*/  MOV R154, R122 ;  /* 0x0000007a009a7202 */ /* 0x000fe40000000f00 */
[----:B------:R-:W-:-:S07]  /*4040*/  MOV R123, R151 ;  /* 0x00000097007b7202 */ /* 0x000fce0000000f00 */
[----:B------:R-:W-:Y:S05]  /*4050*/  WARPSYNC.COLLECTIVE R149, `(.L_x_2251) ;  /* 0x0000000095087348 */ /* 0x000fea0003c00000 */
[----:B------:R0:W1:Y:S02]  /*4060*/  SHFL.BFLY P3, R151, R154, R155, R156 ;  /* 0x0c00009b9a977389 */ /* 0x000064000006009c */
[----:B01----:R-:W-:Y:S01]  /*4070*/  ENDCOLLECTIVE ;  /* 0x000000000000791b */ /* 0x003fe20003800000 */
.L_x_2251:
[----:B------:R-:W-:-:S05]  /*4080*/  FADD.FTZ R123, R120, R123 ;  /* 0x0000007b787b7221 */ /* 0x000fca0000010000 */
[----:B------:R-:W-:Y:S01]  /*4090*/  MOV R154, R123 ;  /* 0x0000007b009a7202 */ /* 0x000fe20000000f00 */
[----:B------:R-:W-:-:S07]  /*40a0*/  IMAD.MOV.U32 R137, RZ, RZ, R151 ;  /* 0x000000ffff897224 */ /* 0x000fce00078e0097 */
[----:B------:R-:W-:Y:S05]  /*40b0*/  WARPSYNC.COLLECTIVE R149, `(.L_x_2252) ;  /* 0x0000000095087348 */ /* 0x000fea0003c00000 */
[----:B------:R0:W1:Y:S02]  /*40c0*/  SHFL.BFLY P3, R151, R154, R155, R156 ;  /* 0x0c00009b9a977389 */ /* 0x000064000006009c */
[----:B01----:R-:W-:Y:S01]  /*40d0*/  ENDCOLLECTIVE ;  /* 0x000000000000791b */ /* 0x003fe20003800000 */
.L_x_2252:
[----:B------:R-:W-:-:S05]  /*40e0*/  FADD.FTZ R137, R122, R137 ;  /* 0x000000897a897221 */ /* 0x000fca0000010000 */
[----:B------:R-:W-:Y:S01]  /*40f0*/  MOV R154, R137 ;  /* 0x00000089009a7202 */ /* 0x000fe20000000f00 */
[----:B------:R-:W-:Y:S01]  /*4100*/  IMAD.MOV.U32 R155, RZ, RZ, 0x10 ;  /* 0x00000010ff9b7424 */ /* 0x000fe200078e00ff */
[----:B------:R-:W-:-:S07]  /*4110*/  MOV R136, R151 ;  /* 0x0000009700887202 */ /* 0x000fce0000000f00 */
[----:B------:R-:W-:Y:S05]  /*4120*/  WARPSYNC.COLLECTIVE R149, `(.L_x_2253) ;  /* 0x0000000095087348 */ /* 0x000fea0003c00000 */
[----:B------:R0:W1:Y:S02]  /*4130*/  SHFL.BFLY P3, R151, R154, R155, R156 ;  /* 0x0c00009b9a977389 */ /* 0x000064000006009c */
[----:B01----:R-:W-:Y:S01]  /*4140*/  ENDCOLLECTIVE ;  /* 0x000000000000791b */ /* 0x003fe20003800000 */
.L_x_2253:
[----:B------:R-:W-:-:S05]  /*4150*/  FADD.FTZ R136, R123, R136 ;  /* 0x000000887b887221 */ /* 0x000fca0000010000 */
[----:B------:R-:W-:Y:S02]  /*4160*/  MOV R154, R136 ;  /* 0x00000088009a7202 */ /* 0x000fe40000000f00 */
[----:B------:R-:W-:-:S07]  /*4170*/  MOV R118, R151 ;  /* 0x0000009700767202 */ /* 0x000fce0000000f00 */
[----:B------:R-:W-:Y:S05]  /*4180*/  WARPSYNC.COLLECTIVE R149, `(.L_x_2254) ;  /* 0x0000000095087348 */ /* 0x000fea0003c00000 */
[----:B------:R0:W1:Y:S02]  /*4190*/  SHFL.BFLY P3, R151, R154, R155, R156 ;  /* 0x0c00009b9a977389 */ /* 0x000064000006009c */
[----:B01----:R-:W-:Y:S01]  /*41a0*/  ENDCOLLECTIVE ;  /* 0x000000000000791b */ /* 0x003fe20003800000 */
.L_x_2254:
[----:B------:R-:W-:Y:S01]  /*41b0*/  MOV R119, R151 ;  /* 0x0000009700777202 */ /* 0x000fe20000000f00 */
[----:B------:R-:W-:Y:S06]  /*41c0*/  BRA `(.L_x_2255) ;  /* 0xffffffd000a07947 */ /* 0x000fec000383ffff */
.L_x_2256:
        /* <DEDUP_REMOVED lines=11> */
.L_x_9118:


//--------------------- .text._ZN10layer_norm13ln_bwd_kernelINS_13Kernel_traitsIf13__nv_bfloat16S2_S2_fjLj512ELj1ELj4ELj1ELj16ENS_18Kernel_traits_baseILj512EfS2_S2_S2_fjLj128EEEEELb0ELb1ELb1ELb1EEEvNS_9BwdParamsE --------------------------
	.section	.text._ZN10layer_norm13ln_bwd_kernelINS_13Kernel_traitsIf13__nv_bfloat16S2_S2_fjLj512ELj1ELj4ELj1ELj16ENS_18Kernel_traits_baseILj512EfS2_S2_S2_fjLj128EEEEELb0ELb1ELb1ELb1EEEvNS_9BwdParamsE,"ax",@progbits
	.align	128
        .global         _ZN10layer_norm13ln_bwd_kernelINS_13Kernel_traitsIf13__nv_bfloat16S2_S2_fjLj512ELj1ELj4ELj1ELj16ENS_18Kernel_traits_baseILj512EfS2_S2_S2_fjLj128EEEEELb0ELb1ELb1ELb1EEEvNS_9BwdParamsE
        .type           _ZN10layer_norm13ln_bwd_kernelINS_13Kernel_traitsIf13__nv_bfloat16S2_S2_fjLj512ELj1ELj4ELj1ELj16ENS_18Kernel_traits_baseILj512EfS2_S2_S2_fjLj128EEEEELb0ELb1ELb1ELb1EEEvNS_9BwdParamsE,@function
        .size           _ZN10layer_norm13ln_bwd_kernelINS_13Kernel_traitsIf13__nv_bfloat16S2_S2_fjLj512ELj1ELj4ELj1ELj16ENS_18Kernel_traits_baseILj512EfS2_S2_S2_fjLj128EEEEELb0ELb1ELb1ELb1EEEvNS_9BwdParamsE,(.L_x_9119 - _ZN10layer_norm13ln_bwd_kernelINS_13Kernel_traitsIf13__nv_bfloat16S2_S2_fjLj512ELj1ELj4ELj1ELj16ENS_18Kernel_traits_baseILj512EfS2_S2_S2_fjLj128EEEEELb0ELb1ELb1ELb1EEEvNS_9BwdParamsE)
        .other          _ZN10layer_norm13ln_bwd_kernelINS_13Kernel_traitsIf13__nv_bfloat16S2_S2_fjLj512ELj1ELj4ELj1ELj16ENS_18Kernel_traits_baseILj512EfS2_S2_S2_fjLj128EEEEELb0ELb1ELb1ELb1EEEvNS_9BwdParamsE,@"STO_CUDA_ENTRY STV_DEFAULT"
_ZN10layer_norm13ln_bwd_kernelINS_13Kernel_traitsIf13__nv_bfloat16S2_S2_fjLj512ELj1ELj4ELj1ELj16ENS_18Kernel_traits_baseILj512EfS2_S2_S2_fjLj128EEEEELb0ELb1ELb1ELb1EEEvNS_9BwdParamsE:
.text._ZN10layer_norm13ln_bwd_kernelINS_13Kernel_traitsIf13__nv_bfloat16S2_S2_fjLj512ELj1ELj4ELj1ELj16ENS_18Kernel_traits_baseILj512EfS2_S2_S2_fjLj128EEEEELb0ELb1ELb1ELb1EEEvNS_9BwdParamsE:
        /* <DEDUP_REMOVED lines=38> */
.L_x_2258:
[----:B------:R-:W-:Y:S01]  /*0260*/  SHF.L.U32 R3, R0, 0x5, RZ ;  /* 0x0000000500037819 */ /* 0x000fe200000006ff */
[----:B------:R-:W-:Y:S01]  /*0270*/  ULDC.64 UR8, c[0x0][0x278] ;  /* 0x00009e0000087ab9 */ /* 0x000fe20000000a00 */
[----:B------:R-:W-:Y:S01]  /*0280*/  ULDC.64 UR6, c[0x0][0x260] ;  /* 0x0000980000067ab9 */ /* 0x000fe20000000a00 */
[----:B------:R-:W0:Y:S01]  /*0290*/  LDC.U8 R4, c[0x0][0x2a0] ;  /* 0x0000a800ff047b82 */ /* 0x000e220000000000 */
[----:B------:R-:W-:-:S04]  /*02a0*/  LOP3.LUT R3, R3, 0x3e0, RZ, 0xc0, !PT ;  /* 0x000003e003037812 */ /* 0x000fc800078ec0ff */
[C---:B------:R-:W-:Y:S02]  /*02b0*/  IADD3 R8, P1, R3.reuse, UR8, RZ ;  /* 0x0000000803087c10 */ /* 0x040fe4000ff3e0ff */
[----:B------:R-:W-:-:S03]  /*02c0*/  IADD3 R6, P0, R3, UR6, RZ ;  /* 0x0000000603067c10 */ /* 0x000fc6000ff1e0ff */
[----:B------:R-:W-:Y:S01]  /*02d0*/  IMAD.X R9, RZ, RZ, UR9, P1 ;  /* 0x00000009ff097e24 */ /* 0x000fe200088e06ff */
[----:B------:R-:W-:-:S04]  /*02e0*/  IADD3.X R7, RZ, UR7, RZ, P0, !PT ;  /* 0x00000007ff077c10 */ /* 0x000fc800087fe4ff */
        /* <DEDUP_REMOVED lines=32> */
[----:B01----:R-:W-:-:S07]  /*04f0*/  CS2R R60, SRZ ;  /* 0x00000000003c7805 */ /* 0x003fce000001ff00 */
.L_x_2312:
[----:B------:R-:W0:Y:S08]  /*0500*/  LDC.64 R8, c[0x0][0x288] ;  /* 0x0000a200ff087b82 */ /* 0x000e300000000a00 */
[----:B------:R-:W1:Y:S08]  /*0510*/  LDC.64 R6, c[0x0][0x280] ;  /* 0x0000a000ff067b82 */ /* 0x000e700000000a00 */
[----:B------:R-:W2:Y:S01]  /*0520*/  LDC.64 R10, c[0x0][0x258] ;  /* 0x00009600ff0a7b82 */ /* 0x000ea20000000a00 */
[----:B0-----:R-:W-:-:S07]  /*0530*/  IMAD.WIDE R132, R2, 0x4, R8 ;  /* 0x0000000402847825 */ /* 0x001fce00078e0208 */
[----:B------:R-:W0:Y:S01]  /*0540*/  LDC.64 R126, c[0x0][0x2c8] ;  /* 0x0000b200ff7e7b82 */ /* 0x000e220000000a00 */
[----:B------:R0:W3:Y:S01]  /*0550*/  LDG.E R9, desc[UR4][R132.64] ;  /* 0x0000000484097981 */ /* 0x0000e2000c1e1900 */
[----:B-1----:R-:W-:-:S06]  /*0560*/  IMAD.WIDE R148, R2, 0x4, R6 ;  /* 0x0000000402947825 */ /* 0x002fcc00078e0206 */
[----:B-----5:R1:W5:Y:S01]  /*0570*/  LDG.E R148, desc[UR4][R148.64] ;  /* 0x0000000494947981 */ /* 0x020362000c1e1900 */
[C---:B--2---:R-:W-:Y:S02]  /*0580*/  IMAD.WIDE R150, R2.reuse, 0x4, R10 ;  /* 0x0000000402967825 */ /* 0x044fe400078e020a */
[----:B------:R-:W2:Y:S03]  /*0590*/  LDC R11, c[0x0][0x218] ;  /* 0x00008600ff0b7b82 */ /* 0x000ea60000000800 */
[----:B------:R1:W5:Y:S01]  /*05a0*/  LDG.E R6, desc[UR4][R150.64] ;  /* 0x0000000496067981 */ /* 0x000362000c1e1900 */
[----:B------:R-:W-:Y:S01]  /*05b0*/  BSSY B1, `(.L_x_2260) ;  /* 0x00000d2000017945 */ /* 0x000fe20003800000 */
[----:B--2---:R-:W-:-:S05]  /*05c0*/  IMAD R7, R2, R11, RZ ;  /* 0x0000000b02077224 */ /* 0x004fca00078e02ff */
[----:B------:R-:W-:-:S04]  /*05d0*/  SHF.R.S32.HI R8, RZ, 0x1f, R7 ;  /* 0x0000001fff087819 */ /* 0x000fc80000011407 */
[----:B------:R-:W-:-:S04]  /*05e0*/  LEA.HI R8, R8, R7, RZ, 0x3 ;  /* 0x0000000708087211 */ /* 0x000fc800078f18ff */
[----:B------:R-:W-:-:S04]  /*05f0*/  LEA.HI.SX32 R8, R8, R5, 0x1d ;  /* 0x0000000508087211 */ /* 0x000fc800078feaff */
[C---:B------:R-:W-:Y:S01]  /*0600*/  IADD3 R7, R8.reuse, 0x20, RZ ;  /* 0x0000002008077810 */ /* 0x040fe20007ffe0ff */
[----:B0-----:R-:W-:-:S04]  /*0610*/  IMAD.WIDE.U32 R132, R8, 0x10, R126 ;  /* 0x0000001008847825 */ /* 0x001fc800078e007e */
[----:B------:R-:W-:Y:S01]  /*0620*/  IMAD.WIDE.U32 R126, R7, 0x10, R126 ;  /* 0x00000010077e7825 */ /* 0x000fe200078e007e */
[----:B---3--:R-:W-:-:S13]  /*0630*/  ISETP.GT.AND P2, PT, R9, RZ, PT ;  /* 0x000000ff0900720c */ /* 0x008fda0003f44270 */
[----:B-1----:R-:W-:Y:S05]  /*0640*/  @P2 BRA `(.L_x_2261) ;  /* 0x0000000000302947 */ /* 0x002fea0003800000 */
        /* <DEDUP_REMOVED lines=12> */
.L_x_2261:
[----:B------:R-:W0:Y:S01]  /*0710*/  LDC.64 R120, c[0x0][0x238] ;  /* 0x00008e00ff787b82 */ /* 0x000e220000000a00 */
[----:B------:R-:W-:Y:S01]  /*0720*/  VIADD R10, R9, 0xffffffff ;  /* 0xffffffff090a7836 */ /* 0x000fe20000000000 */
[----:B------:R-:W-:-:S03]  /*0730*/  LOP3.LUT R5, R0, 0x1f, RZ, 0xc0, !PT ;  /* 0x0000001f00057812 */ /* 0x000fc600078ec0ff */
[----:B------:R-:W-:-:S03]  /*0740*/  IMAD R10, R10, R11, RZ ;  /* 0x0000000b0a0a7224 */ /* 0x000fc600078e02ff */
[----:B------:R-:W1:Y:S02]  /*0750*/  LDC.64 R124, c[0x0][0x250] ;  /* 0x00009400ff7c7b82 */ /* 0x000e640000000a00 */
[----:B------:R-:W-:-:S04]  /*0760*/  SHF.R.S32.HI R3, RZ, 0x1f, R10 ;  /* 0x0000001fff037819 */ /* 0x000fc8000001140a */
[----:B------:R-:W-:Y:S02]  /*0770*/  LEA.HI R10, R3, R10, RZ, 0x3 ;  /* 0x0000000a030a7211 */ /* 0x000fe400078f18ff */
[----:B------:R-:W2:Y:S02]  /*0780*/  LDC.64 R128, c[0x0][0x2b8] ;  /* 0x0000ae00ff807b82 */ /* 0x000ea40000000a00 */
[----:B------:R-:W-:Y:S01]  /*0790*/  LEA.HI.SX32 R3, R10, R5, 0x1d ;  /* 0x000000050a037211 */ /* 0x000fe200078feaff */
[----:B0-----:R-:W-:-:S04]  /*07a0*/  IMAD.WIDE.U32 R12, R8, 0x10, R120 ;  /* 0x00000010080c7825 */ /* 0x001fc800078e0078 */
[----:B------:R-:W-:Y:S02]  /*07b0*/  IMAD.WIDE.U32 R120, R7, 0x10, R120 ;  /* 0x0000001007787825 */ /* 0x000fe400078e0078 */
[----:B------:R-:W3:Y:S02]  /*07c0*/  LDG.E.128 R12, desc[UR4][R12.64] ;  /* 0x000000040c0c7981 */ /* 0x000ee4000c1e1d00 */
[----:B-1----:R-:W-:Y:S02]  /*07d0*/  IMAD.WIDE R124, R2, 0x4, R124 ;  /* 0x00000004027c7825 */ /* 0x002fe400078e027c */
[----:B------:R-:W4:Y:S04]  /*07e0*/  LDG.E.128 R120, desc[UR4][R120.64] ;  /* 0x0000000478787981 */ /* 0x000f28000c1e1d00 */
[----:B------:R0:W4:Y:S01]  /*07f0*/  LDG.E R124, desc[UR4][R124.64] ;  /* 0x000000047c7c7981 */ /* 0x000122000c1e1900 */
[C---:B--2---:R-:W-:Y:S01]  /*0800*/  IMAD.WIDE.U32 R16, R3.reuse, 0x10, R128 ;  /* 0x0000001003107825 */ /* 0x044fe200078e0080 */
[----:B------:R-:W-:-:S05]  /*0810*/  IADD3 R3, R3, 0x20, RZ ;  /* 0x0000002003037810 */ /* 0x000fca0007ffe0ff */
[----:B------:R-:W2:Y:S01]  /*0820*/  LDG.E.128 R16, desc[UR4][R16.64] ;  /* 0x0000000410107981 */ /* 0x000ea2000c1e1d00 */
        /* <DEDUP_REMOVED lines=9> */
[C---:B---3--:R-:W-:Y:S01]  /*08c0*/  PRMT R136, R12.reuse, 0x7632, R136 ;  /* 0x000076320c887816 */ /* 0x048fe20000000088 */
[----:B------:R-:W-:Y:S01]  /*08d0*/  IMAD.U32 R3, R12, 0x10000, RZ ;  /* 0x000100000c037824 */ /* 0x000fe200078e00ff */
[----:B------:R-:W-:Y:S02]  /*08e0*/  PRMT R12, R13, 0x7632, R12 ;  /* 0x000076320d0c7816 */ /* 0x000fe4000000000c */
[----:B0-----:R-:W-:-:S02]  /*08f0*/  PRMT R125, R14, 0x7632, R125 ;  /* 0x000076320e7d7816 */ /* 0x001fc4000000007d */
[----:B------:R-:W-:Y:S02]  /*0900*/  SHF.L.U32 R14, R14, 0x10, RZ ;  /* 0x000000100e0e7819 */ /* 0x000fe400000006ff */
[----:B----4-:R-:W-:Y:S02]  /*0910*/  FSEL R143, R124, RZ, !P0 ;  /* 0x000000ff7c8f7208 */ /* 0x010fe40004000000 */
[----:B------:R-:W-:Y:S02]  /*0920*/  PRMT R138, R15, 0x7632, R138 ;  /* 0x000076320f8a7816 */ /* 0x000fe4000000008a */
[----:B-1----:R-:W-:Y:S02]  /*0930*/  SHF.L.U32 R127, R123, 0x10, RZ ;  /* 0x000000107b7f7819 */ /* 0x002fe400000006ff */
[----:B------:R-:W-:Y:S02]  /*0940*/  SHF.L.U32 R12, R12, 0x10, RZ ;  /* 0x000000100c0c7819 */ /* 0x000fe400000006ff */
[C---:B--2---:R-:W-:Y:S01]  /*0950*/  PRMT R134, R16.reuse, 0x7632, R134 ;  /* 0x0000763210867816 */ /* 0x044fe20000000086 */
[----:B------:R-:W-:Y:S01]  /*0960*/  IMAD.U32 R141, R16, 0x10000, RZ ;  /* 0x00010000108d7824 */ /* 0x000fe200078e00ff */
[----:B------:R-:W-:-:S02]  /*0970*/  PRMT R133, R19, 0x7632, R133 ;  /* 0x0000763213857816 */ /* 0x000fc40000000085 */
[----:B------:R-:W-:Y:S01]  /*0980*/  SHF.L.U32 R135, R19, 0x10, RZ ;  /* 0x0000001013877819 */ /* 0x000fe200000006ff */
[----:B------:R-:W-:Y:S01]  /*0990*/  IMAD.U32 R19, R120, 0x10000, RZ ;  /* 0x0001000078137824 */ /* 0x000fe200078e00ff */
[C---:B------:R-:W-:Y:S02]  /*09a0*/  PRMT R132, R18.reuse, 0x7632, R132 ;  /* 0x0000763212847816 */ /* 0x040fe40000000084 */
[----:B------:R-:W-:Y:S02]  /*09b0*/  SHF.L.U32 R137, R18, 0x10, RZ ;  /* 0x0000001012897819 */ /* 0x000fe400000006ff */
[----:B------:R-:W-:Y:S02]  /*09c0*/  PRMT R16, R120, 0x7632, R16 ;  /* 0x0000763278107816 */ /* 0x000fe40000000010 */
[----:B------:R-:W-:Y:S01]  /*09d0*/  SHF.L.U32 R140, R15, 0x10, RZ ;  /* 0x000000100f8c7819 */ /* 0x000fe200000006ff */
[----:B------:R-:W-:Y:S01]  /*09e0*/  FADD.FTZ R15, -R143, R14 ;  /* 0x0000000e8f0f7221 */ /* 0x000fe20000010100 */
[----:B------:R-:W-:-:S02]  /*09f0*/  PRMT R18, R121, 0x7632, R18 ;  /* 0x0000763279127816 */ /* 0x000fc40000000012 */
[----:B------:R-:W-:Y:S02]  /*0a00*/  PRMT R120, R122, 0x7632, R120 ;  /* 0x000076327a787816 */ /* 0x000fe40000000078 */
[----:B------:R-:W-:Y:S02]  /*0a10*/  PRMT R124, R123, 0x7632, R124 ;  /* 0x000076327b7c7816 */ /* 0x000fe4000000007c */
[----:B------:R-:W-:Y:S01]  /*0a20*/  SHF.L.U32 R125, R125, 0x10, RZ ;  /* 0x000000107d7d7819 */ /* 0x000fe200000006ff */
[C---:B------:R-:W-:Y:S01]  /*0a30*/  FADD.FTZ R14, -R143.reuse, R127 ;  /* 0x0000007f8f0e7221 */ /* 0x040fe20000010100 */
[----:B------:R-:W-:Y:S01]  /*0a40*/  SHF.L.U32 R138, R138, 0x10, RZ ;  /* 0x000000108a8a7819 */ /* 0x000fe200000006ff */
[----:B------:R-:W-:Y:S01]  /*0a50*/  FADD.FTZ R155, -R143, R12 ;  /* 0x0000000c8f9b7221 */ /* 0x000fe20000010100 */
[----:B------:R-:W-:Y:S02]  /*0a60*/  SHF.L.U32 R13, R13, 0x10, RZ ;  /* 0x000000100d0d7819 */ /* 0x000fe400000006ff */
[----:B------:R-:W-:Y:S01]  /*0a70*/  PRMT R126, R17, 0x7632, R126 ;  /* 0x00007632117e7816 */ /* 0x000fe2000000007e */
[----:B------:R-:W-:Y:S01]  /*0a80*/  FADD.FTZ R3, -R143, R3 ;  /* 0x000000038f037221 */ /* 0x000fe20000010100 */
[----:B------:R-:W-:Y:S01]  /*0a90*/  SHF.L.U32 R121, R121, 0x10, RZ ;  /* 0x0000001079797819 */ /* 0x000fe200000006ff */
[----:B------:R-:W-:Y:S01]  /*0aa0*/  IMAD.U32 R136, R136, 0x10000, RZ ;  /* 0x0001000088887824 */ /* 0x000fe200078e00ff */
[----:B------:R-:W-:Y:S01]  /*0ab0*/  SHF.L.U32 R122, R122, 0x10, RZ ;  /* 0x000000107a7a7819 */ /* 0x000fe200000006ff */
[----:B------:R-:W-:Y:S01]  /*0ac0*/  IMAD.U32 R16, R16, 0x10000, RZ ;  /* 0x0001000010107824 */ /* 0x000fe200078e00ff */
[----:B------:R-:W-:Y:S01]  /*0ad0*/  SHF.L.U32 R18, R18, 0x10, RZ ;  /* 0x0000001012127819 */ /* 0x000fe200000006ff */
[----:B------:R-:W-:Y:S01]  /*0ae0*/  FADD.FTZ R157, -R143, R125 ;  /* 0x0000007d8f9d7221 */ /* 0x000fe20000010100 */
[----:B------:R-:W-:-:S02]  /*0af0*/  SHF.L.U32 R120, R120, 0x10, RZ ;  /* 0x0000001078787819 */ /* 0x000fc400000006ff */
[----:B------:R-:W-:Y:S01]  /*0b00*/  SHF.L.U32 R124, R124, 0x10, RZ ;  /* 0x000000107c7c7819 */ /* 0x000fe200000006ff */
[C-C-:B------:R-:W-:Y:S01]  /*0b10*/  FADD.FTZ R159, -R143.reuse, R138.reuse ;  /* 0x0000008a8f9f7221 */ /* 0x140fe20000010100 */
[----:B-----5:R-:W-:Y:S01]  /*0b20*/  FMUL.FTZ R125, R6, R14 ;  /* 0x0000000e067d7220 */ /* 0x020fe20000410000 */
[----:B------:R-:W-:Y:S01]  /*0b30*/  SHF.L.U32 R126, R126, 0x10, RZ ;  /* 0x000000107e7e7819 */ /* 0x000fe200000006ff */
[----:B------:R-:W-:Y:S01]  /*0b40*/  FADD.FTZ R13, -R143, R13 ;  /* 0x0000000d8f0d7221 */ /* 0x000fe20000010100 */
[C---:B------:R-:W-:Y:S01]  /*0b50*/  PRMT R138, R128.reuse, 0x7632, R138 ;  /* 0x00007632808a7816 */ /* 0x040fe2000000008a */
[----:B------:R-:W-:Y:S02]  /*0b60*/  IMAD.U32 R149, R128, 0x10000, RZ ;  /* 0x0001000080957824 */ /* 0x000fe400078e00ff */
[----:B------:R-:W-:Y:S01]  /*0b70*/  FMUL.FTZ R14, R6, R155 ;  /* 0x0000009b060e7220 */ /* 0x000fe20000410000 */
[----:B------:R-:W-:Y:S01]  /*0b80*/  SHF.L.U32 R139, R17, 0x10, RZ ;  /* 0x00000010118b7819 */ /* 0x000fe200000006ff */
[----:B------:R-:W-:-:S02]  /*0b90*/  IMAD.U32 R144, R134, 0x10000, RZ ;  /* 0x0001000086907824 */ /* 0x000fc400078e00ff */
        /* <DEDUP_REMOVED lines=14> */
[-C--:B------:R-:W-:Y:S01]  /*0c80*/  FFMA.FTZ R63, R14, R126.reuse, R63 ;  /* 0x0000007e0e3f7223 */ /* 0x080fe2000001003f */
[----:B------:R-:W-:Y:S01]  /*0c90*/  PRMT R140, R129, 0x7632, R140 ;  /* 0x00007632818c7816 */ /* 0x000fe2000000008c */
[----:B------:R-:W-:Y:S01]  /*0ca0*/  FADD.FTZ R79, R79, R126 ;  /* 0x0000007e4f4f7221 */ /* 0x000fe20000010000 */
[----:B------:R-:W-:Y:S01]  /*0cb0*/  SHF.L.U32 R147, R129, 0x10, RZ ;  /* 0x0000001081937819 */ /* 0x000fe200000006ff */
[----:B------:R-:W-:Y:S01]  /*0cc0*/  FMUL.FTZ R131, R59, R126 ;  /* 0x0000007e3b837220 */ /* 0x000fe20000410000 */
[----:B------:R-:W-:Y:S01]  /*0cd0*/  SHF.L.U32 R146, R133, 0x10, RZ ;  /* 0x0000001085927819 */ /* 0x000fe200000006ff */
[----:B------:R-:W-:Y:S01]  /*0ce0*/  FMUL.FTZ R129, R57, R144 ;  /* 0x0000009039817220 */ /* 0x000fe20000410000 */
[----:B------:R-:W-:Y:S01]  /*0cf0*/  FADD.FTZ R126, RZ, R128 ;  /* 0x00000080ff7e7221 */ /* 0x000fe20000010000 */
[----:B------:R-:W-:Y:S01]  /*0d00*/  FMUL.FTZ R12, R6, R153 ;  /* 0x00000099060c7220 */ /* 0x000fe20000410000 */
[----:B------:R-:W-:Y:S01]  /*0d10*/  FFMA.FTZ R133, R3, R128, RZ ;  /* 0x0000008003857223 */ /* 0x000fe200000100ff */
[----:B------:R-:W-:Y:S01]  /*0d20*/  PRMT R142, R130, 0x7632, R142 ;  /* 0x00007632828e7816 */ /* 0x000fe2000000008e */
[----:B------:R-:W-:Y:S01]  /*0d30*/  FMUL.FTZ R17, R6, R17 ;  /* 0x0000001106117220 */ /* 0x000fe20000410000 */
[----:B------:R-:W-:Y:S01]  /*0d40*/  SHF.L.U32 R151, R130, 0x10, RZ ;  /* 0x0000001082977819 */ /* 0x000fe200000006ff */
[----:B------:R-:W-:Y:S01]  /*0d50*/  FMUL.FTZ R16, R6, R157 ;  /* 0x0000009d06107220 */ /* 0x000fe20000410000 */
        /* <DEDUP_REMOVED lines=19> */
[----:B------:R-:W-:-:S03]  /*0e90*/  FFMA.FTZ R133, R15, R134, R126 ;  /* 0x000000860f857223 */ /* 0x000fc6000001007e */
[----:B------:R-:W-:Y:S01]  /*0ea0*/  FADD.FTZ R139, R132, R135 ;  /* 0x00000087848b7221 */ /* 0x000fe20000010000 */
[----:B------:R-:W-:Y:S01]  /*0eb0*/  FFMA.FTZ R126, R16, R135, R133 ;  /* 0x00000087107e7223 */ /* 0x000fe20000010085 */
[----:B------:R-:W-:Y:S01]  /*0ec0*/  FFMA.FTZ R64, R15, R137, R64 ;  /* 0x000000890f407223 */ /* 0x000fe20000010040 */
[----:B------:R-:W-:Y:S01]  /*0ed0*/  FADD.FTZ R80, R80, R137 ;  /* 0x0000008950507221 */ /* 0x000fe20000010000 */
        /* <DEDUP_REMOVED lines=8> */
[----:B------:R-:W-:-:S02]  /*0f60*/  IMAD.U32 R144, R138, 0x10000, RZ ;  /* 0x000100008a907824 */ /* 0x000fc400078e00ff */
[----:B------:R-:W-:Y:S01]  /*0f70*/  FMUL.FTZ R138, R48, R149 ;  /* 0x00000095308a7220 */ /* 0x000fe20000410000 */
[----:B------:R-:W-:Y:S01]  /*0f80*/  FADD.FTZ R141, R132, R137 ;  /* 0x00000089848d7221 */ /* 0x000fe20000010000 */
[----:B------:R-:W-:Y:S01]  /*0f90*/  FMUL.FTZ R19, R6, R19 ;  /* 0x0000001306137220 */ /* 0x000fe20000410000 */
[----:B------:R-:W-:Y:S01]  /*0fa0*/  FFMA.FTZ R132, R18, R137, R133 ;  /* 0x0000008912847223 */ /* 0x000fe20000010085 */
[----:B------:R-:W-:Y:S01]  /*0fb0*/  FMUL.FTZ R139, R49, R144 ;  /* 0x00000090318b7220 */ /* 0x000fe20000410000 */
[----:B------:R-:W-:Y:S01]  /*0fc0*/  FADD.FTZ R126, R141, R138 ;  /* 0x0000008a8d7e7221 */ /* 0x000fe20000010000 */
[----:B------:R-:W-:Y:S01]  /*0fd0*/  FMUL.FTZ R120, R6, R161 ;  /* 0x000000a106787220 */ /* 0x000fe20000410000 */
[----:B------:R-:W-:Y:S01]  /*0fe0*/  FFMA.FTZ R133, R19, R138, R132 ;  /* 0x0000008a13857223 */ /* 0x000fe20000010084 */
[----:B------:R-:W-:Y:S01]  /*0ff0*/  FFMA.FTZ R67, R18, R146, R67 ;  /* 0x0000009212437223 */ /* 0x000fe20000010043 */
[----:B------:R-:W-:Y:S01]  /*1000*/  FADD.FTZ R83, R83, R146 ;  /* 0x0000009253537221 */ /* 0x000fe20000010000 */
[----:B------:R-:W-:Y:S01]  /*1010*/  SHF.L.U32 R152, R143, 0x10, RZ ;  /* 0x000000108f987819 */ /* 0x000fe200000006ff */
[----:B------:R-:W-:Y:S01]  /*1020*/  FADD.FTZ R143, R126, R139 ;  /* 0x0000008b7e8f7221 */ /* 0x000fe20000010000 */
[----:B------:R-:W-:Y:S01]  /*1030*/  SHF.L.U32 R146, R140, 0x10, RZ ;  /* 0x000000108c927819 */ /* 0x000fe200000006ff */
[----:B------:R-:W-:Y:S01]  /*1040*/  FMUL.FTZ R121, R6, R121 ;  /* 0x0000007906797220 */ /* 0x000fe20000410000 */
[----:B------:R-:W-:Y:S01]  /*1050*/  FMUL.FTZ R140, R50, R147 ;  /* 0x00000093328c7220 */ /* 0x000fe20000410000 */
[----:B------:R-:W-:Y:S01]  /*1060*/  FFMA.FTZ R126, R120, R139, R133 ;  /* 0x0000008b787e7223 */ /* 0x000fe20000010085 */
[----:B------:R-:W-:Y:S01]  /*1070*/  FMUL.FTZ R122, R6, R163 ;  /* 0x000000a3067a7220 */ /* 0x000fe20000410000 */
[----:B------:R-:W-:Y:S01]  /*1080*/  FMUL.FTZ R141, R51, R146 ;  /* 0x00000092338d7220 */ /* 0x000fe20000410000 */
[----:B------:R-:W-:Y:S01]  /*1090*/  FADD.FTZ R132, R143, R140 ;  /* 0x0000008c8f847221 */ /* 0x000fe20000010000 */
[C---:B------:R-:W-:Y:S01]  /*10a0*/  FFMA.FTZ R133, R121.reuse, R140, R126 ;  /* 0x0000008c79857223 */ /* 0x040fe2000001007e */
[----:B------:R-:W-:Y:S01]  /*10b0*/  FFMA.FTZ R70, R121, R147, R70 ;  /* 0x0000009379467223 */ /* 0x000fe20000010046 */
[----:B------:R-:W-:Y:S01]  /*10c0*/  FADD.FTZ R86, R86, R147 ;  /* 0x0000009356567221 */ /* 0x000fe20000010000 */
        /* <DEDUP_REMOVED lines=11> */
[----:B------:R-:W-:Y:S01]  /*1180*/  FMUL.FTZ R144, R46, R145 ;  /* 0x000000912e907220 */ /* 0x000fe20000410000 */
[----:B------:R-:W-:Y:S01]  /*1190*/  FADD.FTZ R147, R132, R143 ;  /* 0x0000008f84937221 */ /* 0x000fe20000010000 */
[----:B------:R-:W-:Y:S01]  /*11a0*/  FFMA.FTZ R126, R124, R143, R133 ;  /* 0x0000008f7c7e7223 */ /* 0x000fe20000010085 */
[----:B------:R-:W-:Y:S01]  /*11b0*/  FFMA.FTZ R71, R122, R146, R71 ;  /* 0x000000927a477223 */ /* 0x000fe20000010047 */
[----:B------:R-:W-:Y:S01]  /*11c0*/  FADD.FTZ R87, R87, R146 ;  /* 0x0000009257577221 */ /* 0x000fe20000010000 */
[----:B------:R-:W-:Y:S01]  /*11d0*/  FFMA.FTZ R74, R125, R145, R74 ;  /* 0x000000917d4a7223 */ /* 0x000fe2000001004a */
[----:B------:R-:W-:Y:S01]  /*11e0*/  FADD.FTZ R90, R90, R145 ;  /* 0x000000915a5a7221 */ /* 0x000fe20000010000 */
        /* <DEDUP_REMOVED lines=14> */
.L_x_2262:
[----:B------:R-:W-:Y:S05]  /*12d0*/  BSYNC B1 ;  /* 0x0000000000017941 */ /* 0x000fea0003800000 */
.L_x_2260:
        /* <DEDUP_REMOVED lines=20> */
.L_x_2324:
[----:B-----5:R-:W-:Y:S01]  /*1420*/  ISETP.GE.AND P3, PT, R148, 0x1, PT ;  /* 0x000000019400780c */ /* 0x020fe20003f66270 */
[----:B------:R-:W-:-:S12]  /*1430*/  HFMA2.MMA R147, -RZ, RZ, 0, 0 ;  /* 0x00000000ff937435 */ /* 0x000fd800000001ff */
[----:B------:R-:W3:Y:S01]  /*1440*/  @P3 LDC.64 R126, c[0x0][0x220] ;  /* 0x00008800ff7e3b82 */ /* 0x000ee20000000a00 */
[----:B------:R-:W-:Y:S01]  /*1450*/  @P3 VIADD R148, R148, 0xffffffff ;  /* 0xffffffff94943836 */ /* 0x000fe20000000000 */
[----:B------:R-:W-:-:S03]  /*1460*/  @P3 LOP3.LUT R5, R0, 0x1f, RZ, 0xc0, !PT ;  /* 0x0000001f00053812 */ /* 0x000fc600078ec0ff */
[----:B------:R-:W-:-:S05]  /*1470*/  @P3 IMAD R148, R148, R11, RZ ;  /* 0x0000000b94943224 */ /* 0x000fca00078e02ff */
[----:B------:R-:W-:-:S04]  /*1480*/  @P3 SHF.R.S32.HI R11, RZ, 0x1f, R148 ;  /* 0x0000001fff0b3819 */ /* 0x000fc80000011494 */
[----:B------:R-:W-:-:S04]  /*1490*/  @P3 LEA.HI R148, R11, R148, RZ, 0x3 ;  /* 0x000000940b943211 */ /* 0x000fc800078f18ff */
[----:B------:R-:W-:-:S05]  /*14a0*/  @P3 LEA.HI.SX32 R147, R148, R5, 0x1d ;  /* 0x0000000594933211 */ /* 0x000fca00078feaff */
[----:B---3--:R-:W-:-:S05]  /*14b0*/  @P3 IMAD.WIDE.U32 R126, R147, 0x10, R126 ;  /* 0x00000010937e3825 */ /* 0x008fca00078e007e */
[----:B------:R3:W5:Y:S01]  /*14c0*/  @P3 LDG.E.128 R108, desc[UR4][R126.64] ;  /* 0x000000047e6c3981 */ /* 0x000762000c1e1d00 */
[----:B-1----:R-:W-:Y:S01]  /*14d0*/  FADD.FTZ R132, R151, R132 ;  /* 0x0000008497847221 */ /* 0x002fe20000010000 */
[----:B0-2---:R-:W-:Y:S01]  /*14e0*/  FADD.FTZ R149, R149, R154 ;  /* 0x0000009a95957221 */ /* 0x005fe20000010000 */
[----:B------:R-:W-:Y:S02]  /*14f0*/  BSSY B1, `(.L_x_2264) ;  /* 0x0000013000017945 */ /* 0x000fe40003800000 */
[----:B------:R-:W-:Y:S01]  /*1500*/  FMUL.FTZ R148, R132, UR10 ;  /* 0x0000000a84947c20 */ /* 0x000fe20008410000 */
[----:B------:R-:W-:Y:S01]  /*1510*/  FMUL.FTZ R149, R149, UR10 ;  /* 0x0000000a95957c20 */ /* 0x000fe20008410000 */
[----:B------:R-:W-:Y:S06]  /*1520*/  @P2 BRA `(.L_x_2265) ;  /* 0x0000000000182947 */ /* 0x000fec0003800000 */
[----:B------:R-:W-:-:S04]  /*1530*/  ISETP.NE.U32.AND P0, PT, R10, RZ, PT ;  /* 0x000000ff0a00720c */ /* 0x000fc80003f05070 */
[----:B------:R-:W-:Y:S02]  /*1540*/  ISETP.NE.AND.EX P0, PT, R9, RZ, PT, P0 ;  /* 0x000000ff0900720c */ /* 0x000fe40003f05300 */
[----:B------:R-:W-:-:S11]  /*1550*/  MOV R9, RZ ;  /* 0x000000ff00097202 */ /* 0x000fd60000000f00 */
[----:B------:R-:W-:Y:S05]  /*1560*/  @!P0 BRA `(.L_x_2266) ;  /* 0x00000000002c8947 */ /* 0x000fea0003800000 */
[----:B------:R-:W-:Y:S01]  /*1570*/  SHF.L.U32 R9, R24, 0x10, RZ ;  /* 0x0000001018097819 */ /* 0x000fe200000006ff */
[----:B------:R-:W-:Y:S06]  /*1580*/  BRA `(.L_x_2266) ;  /* 0x0000000000247947 */ /* 0x000fec0003800000 */
.L_x_2265:
[----:B------:R-:W-:Y:S02]  /*1590*/  ISETP.NE.U32.AND P0, PT, R10, RZ, PT ;  /* 0x000000ff0a00720c */ /* 0x000fe40003f05070 */
[----:B------:R-:W-:Y:S02]  /*15a0*/  ISETP.NE.AND P1, PT, R4, RZ, PT ;  /* 0x000000ff0400720c */ /* 0x000fe40003f25270 */
[----:B------:R-:W-:Y:S02]  /*15b0*/  ISETP.NE.AND.EX P0, PT, R9, RZ, PT, P0 ;  /* 0x000000ff0900720c */ /* 0x000fe40003f05300 */
[----:B------:R-:W-:-:S05]  /*15c0*/  FSEL R10, R148, RZ, !P1 ;  /* 0x000000ff940a7208 */ /* 0x000fca0004800000 */
[----:B------:R-:W-:-:S04]  /*15d0*/  FFMA.FTZ R9, R3, R149, R10 ;  /* 0x0000009503097223 */ /* 0x000fc8000001000a */
[----:B------:R-:W-:Y:S02]  /*15e0*/  FADD.FTZ R9, R128, -R9 ;  /* 0x8000000980097221 */ /* 0x000fe40000010000 */
[----:B------:R-:W-:Y:S02]  /*15f0*/  @P0 IMAD.U32 R10, R24, 0x10000, RZ ;  /* 0x00010000180a0824 */ /* 0x000fe400078e00ff */
[----:B------:R-:W-:-:S04]  /*1600*/  FMUL.FTZ R9, R6, R9 ;  /* 0x0000000906097220 */ /* 0x000fc80000410000 */
[----:B------:R-:W-:-:S07]  /*1610*/  @P0 FADD.FTZ R9, R9, R10 ;  /* 0x0000000a09090221 */ /* 0x000fce0000010000 */
.L_x_2266:
[----:B------:R-:W-:Y:S05]  /*1620*/  BSYNC B1 ;  /* 0x0000000000017941 */ /* 0x000fea0003800000 */
.L_x_2264:
[----:B------:R-:W0:Y:S01]  /*1630*/  @P3 LDC R10, c[0x0][0x29c] ;  /* 0x0000a700ff0a3b82 */ /* 0x000e220000000800 */
[----:B------:R-:W-:Y:S01]  /*1640*/  ISETP.NE.U32.AND P1, PT, RZ, UR12, PT ;  /* 0x0000000cff007c0c */ /* 0x000fe2000bf25070 */
[----:B------:R-:W-:Y:S03]  /*1650*/  BSSY B1, `(.L_x_2267) ;  /* 0x0000018000017945 */ /* 0x000fe60003800000 */
[----:B------:R-:W-:Y:S01]  /*1660*/  ISETP.NE.AND.EX P1, PT, RZ, UR13, PT, P1 ;  /* 0x0000000dff007c0c */ /* 0x000fe2000bf25310 */
[----:B0-----:R-:W-:Y:S01]  /*1670*/  @P3 FMUL.FTZ R11, R9, R10 ;  /* 0x0000000a090b3220 */ /* 0x001fe20000410000 */
[----:B-----5:R-:W-:-:S11]  /*1680*/  @P3 SHF.L.U32 R10, R108, 0x10, RZ ;  /* 0x000000106c0a3819 */ /* 0x020fd600000006ff */
[----:B------:R-:W-:Y:S01]  /*1690*/  @P1 F2FP.BF16.F32.PACK_AB R9, RZ, R9 ;  /* 0x00000009ff09123e */ /* 0x000fe200000010ff */
[----:B---3--:R-:W-:Y:S01]  /*16a0*/  @P3 FMUL.FTZ R126, R40, R11 ;  /* 0x0000000b287e3220 */ /* 0x008fe20000410000 */
        /* <DEDUP_REMOVED lines=10> */
.L_x_2268:
[----:B------:R-:W-:Y:S02]  /*1750*/  ISETP.NE.AND P4, PT, R4, RZ, PT ;  /* 0x000000ff0400720c */ /* 0x000fe40003f85270 */
[----:B------:R-:W-:Y:S02]  /*1760*/  @P0 PRMT R11, R24, 0x7632, R11 ;  /* 0x00007632180b0816 */ /* 0x000fe4000000000b */
[----:B------:R-:W-:-:S05]  /*1770*/  FSEL R9, R148, RZ, !P4 ;  /* 0x000000ff94097208 */ /* 0x000fca0006000000 */
[----:B------:R-:W-:-:S04]  /*1780*/  FFMA.FTZ R10, R12, R149, R9 ;  /* 0x000000950c0a7223 */ /* 0x000fc80000010009 */
[----:B------:R-:W-:Y:S01]  /*1790*/  FADD.FTZ R9, R129, -R10 ;  /* 0x8000000a81097221 */ /* 0x000fe20000010000 */
[----:B------:R-:W-:-:S03]  /*17a0*/  @P0 IMAD.U32 R10, R11, 0x10000, RZ ;  /* 0x000100000b0a0824 */ /* 0x000fc600078e00ff */
[----:B------:R-:W-:-:S04]  /*17b0*/  FMUL.FTZ R9, R6, R9 ;  /* 0x0000000906097220 */ /* 0x000fc80000410000 */
[----:B------:R-:W-:-:S07]  /*17c0*/  @P0 FADD.FTZ R9, R9, R10 ;  /* 0x0000000a09090221 */ /* 0x000fce0000010000 */
.L_x_2269:
[----:B------:R-:W-:Y:S05]  /*17d0*/  BSYNC B1 ;  /* 0x0000000000017941 */ /* 0x000fea0003800000 */
.L_x_2267:
[----:B------:R-:W0:Y:S01]  /*17e0*/  @P3 LDC R10, c[0x0][0x29c] ;  /* 0x0000a700ff0a3b82 */ /* 0x000e220000000800 */
[----:B------:R-:W-:Y:S01]  /*17f0*/  @P3 PRMT R11, R108, 0x7632, R11 ;  /* 0x000076326c0b3816 */ /* 0x000fe2000000000b */
[----:B------:R-:W-:Y:S03]  /*1800*/  BSSY B1, `(.L_x_2270) ;  /* 0x0000015000017945 */ /* 0x000fe60003800000 */
        /* <DEDUP_REMOVED lines=11> */
[----:B------:R-:W-:Y:S01]  /*18c0*/  SHF.L.U32 R9, R25, 0x10, RZ ;  /* 0x0000001019097819 */ /* 0x000fe200000006ff */
[----:B------:R-:W-:Y:S06]  /*18d0*/  BRA `(.L_x_2272) ;  /* 0x00000000001c7947 */ /* 0x000fec0003800000 */
.L_x_2271:
[----:B------:R-:W-:-:S04]  /*18e0*/  ISETP.NE.AND P4, PT, R4, RZ, PT ;  /* 0x000000ff0400720c */ /* 0x000fc80003f85270 */
[----:B------:R-:W-:-:S05]  /*18f0*/  FSEL R10, R148, RZ, !P4 ;  /* 0x000000ff940a7208 */ /* 0x000fca0006000000 */
[----:B------:R-:W-:Y:S01]  /*1900*/  FFMA.FTZ R9, R13, R149, R10 ;  /* 0x000000950d097223 */ /* 0x000fe2000001000a */
[----:B------:R-:W-:-:S03]  /*1910*/  @P0 IMAD.U32 R10, R25, 0x10000, RZ ;  /* 0x00010000190a0824 */ /* 0x000fc600078e00ff */
[----:B------:R-:W-:-:S04]  /*1920*/  FADD.FTZ R9, R130, -R9 ;  /* 0x8000000982097221 */ /* 0x000fc80000010000 */
[----:B------:R-:W-:-:S04]  /*1930*/  FMUL.FTZ R9, R6, R9 ;  /* 0x0000000906097220 */ /* 0x000fc80000410000 */
[----:B------:R-:W-:-:S07]  /*1940*/  @P0 FADD.FTZ R9, R9, R10 ;  /* 0x0000000a09090221 */ /* 0x000fce0000010000 */
.L_x_2272:
[----:B------:R-:W-:Y:S05]  /*1950*/  BSYNC B1 ;  /* 0x0000000000017941 */ /* 0x000fea0003800000 */
.L_x_2270:
[----:B------:R-:W0:Y:S01]  /*1960*/  @P3 LDC R10, c[0x0][0x29c] ;  /* 0x0000a700ff0a3b82 */ /* 0x000e220000000800 */
[----:B------:R-:W-:Y:S01]  /*1970*/  BSSY B1, `(.L_x_2273) ;  /* 0x0000017000017945 */ /* 0x000fe20003800000 */
[----:B0-----:R-:W-:Y:S01]  /*1980*/  @P3 FMUL.FTZ R11, R9, R10 ;  /* 0x0000000a090b3220 */ /* 0x001fe20000410000 */
[----:B------:R-:W-:Y:S02]  /*1990*/  @P3 SHF.L.U32 R10, R109, 0x10, RZ ;  /* 0x000000106d0a3819 */ /* 0x000fe400000006ff */
[----:B------:R-:W-:Y:S01]  /*19a0*/  @P1 F2FP.BF16.F32.PACK_AB R9, RZ, R9 ;  /* 0x00000009ff09123e */ /* 0x000fe200000010ff */
[----:B------:R-:W-:Y:S02]  /*19b0*/  @P3 FMUL.FTZ R126, R42, R11 ;  /* 0x0000000b2a7e3220 */ /* 0x000fe40000410000 */
[----:B------:R-:W-:Y:S01]  /*19c0*/  @P3 FFMA.FTZ R94, R11, R10, R94 ;  /* 0x0000000a0b5e3223 */ /* 0x000fe2000001005e */
        /* <DEDUP_REMOVED lines=9> */
.L_x_2274:
        /* <DEDUP_REMOVED lines=8> */
.L_x_2275:
[----:B------:R-:W-:Y:S05]  /*1ae0*/  BSYNC B1 ;  /* 0x0000000000017941 */ /* 0x000fea0003800000 */
.L_x_2273:
        /* <DEDUP_REMOVED lines=16> */
.L_x_2277:
[----:B------:R-:W-:-:S04]  /*1bf0*/  ISETP.NE.AND P4, PT, R4, RZ, PT ;  /* 0x000000ff0400720c */ /* 0x000fc80003f85270 */
[----:B------:R-:W-:-:S05]  /*1c00*/  FSEL R10, R148, RZ, !P4 ;  /* 0x000000ff940a7208 */ /* 0x000fca0006000000 */
[----:B------:R-:W-:Y:S01]  /*1c10*/  FFMA.FTZ R9, R15, R149, R10 ;  /* 0x000000950f097223 */ /* 0x000fe2000001000a */
[----:B------:R-:W-:-:S03]  /*1c20*/  @P0 IMAD.U32 R10, R26, 0x10000, RZ ;  /* 0x000100001a0a0824 */ /* 0x000fc600078e00ff */
[----:B------:R-:W-:-:S04]  /*1c30*/  FADD.FTZ R9, R134, -R9 ;  /* 0x8000000986097221 */ /* 0x000fc80000010000 */
[----:B------:R-:W-:-:S04]  /*1c40*/  FMUL.FTZ R9, R6, R9 ;  /* 0x0000000906097220 */ /* 0x000fc80000410000 */
[----:B------:R-:W-:-:S07]  /*1c50*/  @P0 FADD.FTZ R9, R9, R10 ;  /* 0x0000000a09090221 */ /* 0x000fce0000010000 */
.L_x_2278:
[----:B------:R-:W-:Y:S05]  /*1c60*/  BSYNC B1 ;  /* 0x0000000000017941 */ /* 0x000fea0003800000 */
.L_x_2276:
        /* <DEDUP_REMOVED lines=16> */
.L_x_2280:
        /* <DEDUP_REMOVED lines=8> */
.L_x_2281:
[----:B------:R-:W-:Y:S05]  /*1df0*/  BSYNC B1 ;  /* 0x0000000000017941 */ /* 0x000fea0003800000 */
.L_x_2279:
        /* <DEDUP_REMOVED lines=16> */
.L_x_2283:
[----:B------:R-:W-:-:S04]  /*1f00*/  ISETP.NE.AND P4, PT, R4, RZ, PT ;  /* 0x000000ff0400720c */ /* 0x000fc80003f85270 */
[----:B------:R-:W-:-:S05]  /*1f10*/  FSEL R10, R148, RZ, !P4 ;  /* 0x000000ff940a7208 */ /* 0x000fca0006000000 */
[----:B------:R-:W-:Y:S01]  /*1f20*/  FFMA.FTZ R9, R17, R149, R10 ;  /* 0x0000009511097223 */ /* 0x000fe2000001000a */
[----:B------:R-:W-:-:S03]  /*1f30*/  @P0 IMAD.U32 R10, R27, 0x10000, RZ ;  /* 0x000100001b0a0824 */ /* 0x000fc600078e00ff */
[----:B------:R-:W-:-:S04]  /*1f40*/  FADD.FTZ R9, R136, -R9 ;  /* 0x8000000988097221 */ /* 0x000fc80000010000 */
[----:B------:R-:W-:-:S04]  /*1f50*/  FMUL.FTZ R9, R6, R9 ;  /* 0x0000000906097220 */ /* 0x000fc80000410000 */
[----:B------:R-:W-:-:S07]  /*1f60*/  @P0 FADD.FTZ R9, R9, R10 ;  /* 0x0000000a09090221 */ /* 0x000fce0000010000 */
.L_x_2284:
[----:B------:R-:W-:Y:S05]  /*1f70*/  BSYNC B1 ;  /* 0x0000000000017941 */ /* 0x000fea0003800000 */
.L_x_2282:
        /* <DEDUP_REMOVED lines=16> */
.L_x_2286:
        /* <DEDUP_REMOVED lines=8> */
.L_x_2287:
[----:B------:R-:W-:Y:S05]  /*2100*/  BSYNC B1 ;  /* 0x0000000000017941 */ /* 0x000fea0003800000 */
.L_x_2285:
[----:B------:R-:W0:Y:S08]  /*2110*/  @P3 LDC R150, c[0x0][0x29c] ;  /* 0x0000a700ff963b82 */ /* 0x000e300000000800 */
[----:B------:R-:W1:Y:S08]  /*2120*/  @P1 LDC.64 R10, c[0x0][0x308] ;  /* 0x0000c200ff0a1b82 */ /* 0x000e700000000a00 */
[----:B------:R-:W2:Y:S08]  /*2130*/  @P3 LDC.64 R126, c[0x0][0x2f8] ;  /* 0x0000be00ff7e3b82 */ /* 0x000eb00000000a00 */
[----:B------:R-:W3:Y:S01]  /*2140*/  @P3 LDC.64 R132, c[0x0][0x220] ;  /* 0x00008800ff843b82 */ /* 0x000ee20000000a00 */
[----:B0-----:R-:W-:Y:S01]  /*2150*/  @P3 FMUL.FTZ R150, R9, R150 ;  /* 0x0000009609963220 */ /* 0x001fe20000410000 */
[----:B------:R-:W-:-:S03]  /*2160*/  @P1 F2FP.BF16.F32.PACK_AB R9, RZ, R9 ;  /* 0x00000009ff09123e */ /* 0x000fc600000010ff */
[----:B------:R-:W-:Y:S01]  /*2170*/  @P3 FMUL.FTZ R151, R39, R150 ;  /* 0x0000009627973220 */ /* 0x000fe20000410000 */
[----:B------:R-:W-:Y:S01]  /*2180*/  @P1 PRMT R115, R115, 0x5410, R9 ;  /* 0x0000541073731816 */ /* 0x000fe20000000009 */
[----:B-1----:R-:W-:-:S03]  /*2190*/  @P1 IMAD.WIDE.U32 R10, R8, 0x10, R10 ;  /* 0x00000010080a1825 */ /* 0x002fc600078e000a */
[----:B------:R-:W-:Y:S02]  /*21a0*/  @P3 F2FP.BF16.F32.PACK_AB R8, RZ, R151 ;  /* 0x00000097ff08323e */ /* 0x000fe400000010ff */
[----:B------:R-:W-:Y:S01]  /*21b0*/  IADD3 R151, R147, 0x20, RZ ;  /* 0x0000002093977810 */ /* 0x000fe20007ffe0ff */
[----:B------:R0:W-:Y:S01]  /*21c0*/  @P1 STG.E.128 desc[UR4][R10.64], R112 ;  /* 0x000000700a001986 */ /* 0x0001e2000c101d04 */
[----:B------:R-:W-:Y:S01]  /*21d0*/  @P3 PRMT R119, R119, 0x5410, R8 ;  /* 0x0000541077773816 */ /* 0x000fe20000000008 */
[----:B--2---:R-:W-:Y:S01]  /*21e0*/  @P3 IMAD.WIDE.U32 R126, R147, 0x10, R126 ;  /* 0x00000010937e3825 */ /* 0x004fe200078e007e */
[----:B------:R-:W-:-:S04]  /*21f0*/  @P3 PRMT R8, R111, 0x7632, R8 ;  /* 0x000076326f083816 */ /* 0x000fc80000000008 */
[----:B------:R0:W-:Y:S01]  /*2200*/  @P3 STG.E.128 desc[UR4][R126.64], R116 ;  /* 0x000000747e003986 */ /* 0x0001e2000c101d04 */
[----:B---3--:R-:W-:-:S05]  /*2210*/  @P3 IMAD.WIDE.U32 R132, R151, 0x10, R132 ;  /* 0x0000001097843825 */ /* 0x008fca00078e0084 */
[----:B------:R0:W5:Y:S01]  /*2220*/  @P3 LDG.E.128 R108, desc[UR4][R132.64] ;  /* 0x00000004846c3981 */ /* 0x000162000c1e1d00 */
[----:B------:R-:W-:Y:S01]  /*2230*/  @P3 SHF.L.U32 R8, R8, 0x10, RZ ;  /* 0x0000001008083819 */ /* 0x000fe200000006ff */
[----:B------:R-:W-:Y:S04]  /*2240*/  BSSY B1, `(.L_x_2288) ;  /* 0x000000e000017945 */ /* 0x000fe80003800000 */
[----:B------:R-:W-:Y:S01]  /*2250*/  @P3 FFMA.FTZ R99, R150, R8, R99 ;  /* 0x0000000896633223 */ /* 0x000fe20000010063 */
[----:B------:R-:W-:Y:S06]  /*2260*/  @P2 BRA `(.L_x_2289) ;  /* 0x0000000000102947 */ /* 0x000fec0003800000 */
[----:B------:R-:W-:Y:S01]  /*2270*/  HFMA2.MMA R9, -RZ, RZ, 0, 0 ;  /* 0x00000000ff097435 */ /* 0x000fe200000001ff */
[----:B------:R-:W-:Y:S10]  /*2280*/  @!P0 BRA `(.L_x_2290) ;  /* 0x0000000000248947 */ /* 0x000ff40003800000 */
[----:B------:R-:W-:Y:S01]  /*2290*/  SHF.L.U32 R9, R20, 0x10, RZ ;  /* 0x0000001014097819 */ /* 0x000fe200000006ff */
[----:B------:R-:W-:Y:S06]  /*22a0*/  BRA `(.L_x_2290) ;  /* 0x00000000001c7947 */ /* 0x000fec0003800000 */
.L_x_2289:
[----:B------:R-:W-:-:S04]  /*22b0*/  ISETP.NE.AND P4, PT, R4, RZ, PT ;  /* 0x000000ff0400720c */ /* 0x000fc80003f85270 */
[----:B------:R-:W-:-:S05]  /*22c0*/  FSEL R8, R148, RZ, !P4 ;  /* 0x000000ff94087208 */ /* 0x000fca0006000000 */
[----:B------:R-:W-:Y:S01]  /*22d0*/  FFMA.FTZ R9, R19, R149, R8 ;  /* 0x0000009513097223 */ /* 0x000fe20000010008 */
[----:B------:R-:W-:-:S03]  /*22e0*/  @P0 IMAD.U32 R8, R20, 0x10000, RZ ;  /* 0x0001000014080824 */ /* 0x000fc600078e00ff */
[----:B------:R-:W-:-:S04]  /*22f0*/  FADD.FTZ R9, R138, -R9 ;  /* 0x800000098a097221 */ /* 0x000fc80000010000 */
[----:B------:R-:W-:-:S04]  /*2300*/  FMUL.FTZ R9, R6, R9 ;  /* 0x0000000906097220 */ /* 0x000fc80000410000 */
[----:B------:R-:W-:-:S07]  /*2310*/  @P0 FADD.FTZ R9, R9, R8 ;  /* 0x0000000809090221 */ /* 0x000fce0000010000 */
.L_x_2290:
[----:B------:R-:W-:Y:S05]  /*2320*/  BSYNC B1 ;  /* 0x0000000000017941 */ /* 0x000fea0003800000 */
.L_x_2288:
[----:B------:R-:W1:Y:S01]  /*2330*/  @P3 LDC R8, c[0x0][0x29c] ;  /* 0x0000a700ff083b82 */ /* 0x000e620000000800 */
[----:B0----5:R-:W-:Y:S01]  /*2340*/  @P3 SHF.L.U32 R127, R108, 0x10, RZ ;  /* 0x000000106c7f3819 */ /* 0x021fe200000006ff */
        /* <DEDUP_REMOVED lines=14> */
.L_x_2292:
        /* <DEDUP_REMOVED lines=8> */
.L_x_2293:
[----:B------:R-:W-:Y:S05]  /*24b0*/  BSYNC B1 ;  /* 0x0000000000017941 */ /* 0x000fea0003800000 */
.L_x_2291:
[----:B------:R-:W0:Y:S01]  /*24c0*/  @P3 LDC R8, c[0x0][0x29c] ;  /* 0x0000a700ff083b82 */ /* 0x000e220000000800 */
[----:B------:R-:W-:Y:S01]  /*24d0*/  @P3 PRMT R10, R108, 0x7632, R10 ;  /* 0x000076326c0a3816 */ /* 0x000fe2000000000a */
[----:B------:R-:W-:Y:S04]  /*24e0*/  BSSY B1, `(.L_x_2294) ;  /* 0x0000015000017945 */ /* 0x000fe80003800000 */
[----:B------:R-:W-:Y:S02]  /*24f0*/  @P3 IMAD.U32 R10, R10, 0x10000, RZ ;  /* 0x000100000a0a3824 */ /* 0x000fe400078e00ff */
        /* <DEDUP_REMOVED lines=12> */
.L_x_2295:
[----:B------:R-:W-:-:S04]  /*25c0*/  ISETP.NE.AND P4, PT, R4, RZ, PT ;  /* 0x000000ff0400720c */ /* 0x000fc80003f85270 */
[----:B------:R-:W-:-:S05]  /*25d0*/  FSEL R8, R148, RZ, !P4 ;  /* 0x000000ff94087208 */ /* 0x000fca0006000000 */
[----:B------:R-:W-:Y:S01]  /*25e0*/  FFMA.FTZ R9, R121, R149, R8 ;  /* 0x0000009579097223 */ /* 0x000fe20000010008 */
[----:B------:R-:W-:-:S03]  /*25f0*/  @P0 SHF.L.U32 R8, R21, 0x10, RZ ;  /* 0x0000001015080819 */ /* 0x000fc600000006ff */
[----:B------:R-:W-:-:S04]  /*2600*/  FADD.FTZ R9, R140, -R9 ;  /* 0x800000098c097221 */ /* 0x000fc80000010000 */
[----:B------:R-:W-:-:S04]  /*2610*/  FMUL.FTZ R9, R6, R9 ;  /* 0x0000000906097220 */ /* 0x000fc80000410000 */
[----:B------:R-:W-:-:S07]  /*2620*/  @P0 FADD.FTZ R9, R9, R8 ;  /* 0x0000000809090221 */ /* 0x000fce0000010000 */
.L_x_2296:
[----:B------:R-:W-:Y:S05]  /*2630*/  BSYNC B1 ;  /* 0x0000000000017941 */ /* 0x000fea0003800000 */
.L_x_2294:
[----:B------:R-:W0:Y:S01]  /*2640*/  @P3 LDC R8, c[0x0][0x29c] ;  /* 0x0000a700ff083b82 */ /* 0x000e220000000800 */
[----:B------:R-:W-:Y:S01]  /*2650*/  @P3 SHF.L.U32 R127, R109, 0x10, RZ ;  /* 0x000000106d7f3819 */ /* 0x000fe200000006ff */
[----:B------:R-:W-:Y:S01]  /*2660*/  BSSY B1, `(.L_x_2297) ;  /* 0x0000016000017945 */ /* 0x000fe20003800000 */
[----:B0-----:R-:W-:Y:S01]  /*2670*/  @P3 FMUL.FTZ R11, R9, R8 ;  /* 0x00000008090b3220 */ /* 0x001fe20000410000 */
        /* <DEDUP_REMOVED lines=12> */
.L_x_2298:
        /* <DEDUP_REMOVED lines=8> */
.L_x_2299:
[----:B------:R-:W-:Y:S05]  /*27c0*/  BSYNC B1 ;  /* 0x0000000000017941 */ /* 0x000fea0003800000 */
.L_x_2297:
        /* <DEDUP_REMOVED lines=14> */
[----:B------:R-:W-:Y:S01]  /*28b0*/  IMAD.U32 R9, R22, 0x10000, RZ ;  /* 0x0001000016097824 */ /* 0x000fe200078e00ff */
[----:B------:R-:W-:Y:S06]  /*28c0*/  BRA `(.L_x_2302) ;  /* 0x00000000001c7947 */ /* 0x000fec0003800000 */
.L_x_2301:
[----:B------:R-:W-:-:S04]  /*28d0*/  ISETP.NE.AND P4, PT, R4, RZ, PT ;  /* 0x000000ff0400720c */ /* 0x000fc80003f85270 */
[----:B------:R-:W-:-:S05]  /*28e0*/  FSEL R8, R148, RZ, !P4 ;  /* 0x000000ff94087208 */ /* 0x000fca0006000000 */
[----:B------:R-:W-:Y:S01]  /*28f0*/  FFMA.FTZ R9, R123, R149, R8 ;  /* 0x000000957b097223 */ /* 0x000fe20000010008 */
[----:B------:R-:W-:-:S03]  /*2900*/  @P0 SHF.L.U32 R8, R22, 0x10, RZ ;  /* 0x0000001016080819 */ /* 0x000fc600000006ff */
[----:B------:R-:W-:-:S04]  /*2910*/  FADD.FTZ R9, R142, -R9 ;  /* 0x800000098e097221 */ /* 0x000fc80000010000 */
[----:B------:R-:W-:-:S04]  /*2920*/  FMUL.FTZ R9, R6, R9 ;  /* 0x0000000906097220 */ /* 0x000fc80000410000 */
[----:B------:R-:W-:-:S07]  /*2930*/  @P0 FADD.FTZ R9, R9, R8 ;  /* 0x0000000809090221 */ /* 0x000fce0000010000 */
.L_x_2302:
[----:B------:R-:W-:Y:S05]  /*2940*/  BSYNC B1 ;  /* 0x0000000000017941 */ /* 0x000fea0003800000 */
.L_x_2300:
        /* <DEDUP_REMOVED lines=16> */
.L_x_2304:
        /* <DEDUP_REMOVED lines=8> */
.L_x_2305:
[----:B------:R-:W-:Y:S05]  /*2ad0*/  BSYNC B1 ;  /* 0x0000000000017941 */ /* 0x000fea0003800000 */
.L_x_2303:
        /* <DEDUP_REMOVED lines=14> */
[----:B------:R-:W-:Y:S01]  /*2bc0*/  SHF.L.U32 R9, R23, 0x10, RZ ;  /* 0x0000001017097819 */ /* 0x000fe200000006ff */
[----:B------:R-:W-:Y:S06]  /*2bd0*/  BRA `(.L_x_2308) ;  /* 0x00000000001c7947 */ /* 0x000fec0003800000 */
.L_x_2307:
[----:B------:R-:W-:-:S04]  /*2be0*/  ISETP.NE.AND P4, PT, R4, RZ, PT ;  /* 0x000000ff0400720c */ /* 0x000fc80003f85270 */
[----:B------:R-:W-:-:S05]  /*2bf0*/  FSEL R8, R148, RZ, !P4 ;  /* 0x000000ff94087208 */ /* 0x000fca0006000000 */
[----:B------:R-:W-:Y:S01]  /*2c00*/  FFMA.FTZ R9, R125, R149, R8 ;  /* 0x000000957d097223 */ /* 0x000fe20000010008 */
[----:B------:R-:W-:-:S03]  /*2c10*/  @P0 SHF.L.U32 R8, R23, 0x10, RZ ;  /* 0x0000001017080819 */ /* 0x000fc600000006ff */
[----:B------:R-:W-:-:S04]  /*2c20*/  FADD.FTZ R9, R144, -R9 ;  /* 0x8000000990097221 */ /* 0x000fc80000010000 */
[----:B------:R-:W-:-:S04]  /*2c30*/  FMUL.FTZ R9, R6, R9 ;  /* 0x0000000906097220 */ /* 0x000fc80000410000 */
[----:B------:R-:W-:-:S07]  /*2c40*/  @P0 FADD.FTZ R9, R9, R8 ;  /* 0x0000000809090221 */ /* 0x000fce0000010000 */
.L_x_2308:
[----:B------:R-:W-:Y:S05]  /*2c50*/  BSYNC B1 ;  /* 0x0000000000017941 */ /* 0x000fea0003800000 */
.L_x_2306:
[----:B------:R-:W0:Y:S01]  /*2c60*/  @P3 LDC R8, c[0x0][0x29c] ;  /* 0x0000a700ff083b82 */ /* 0x000e220000000800 */
[----:B------:R-:W-:Y:S01]  /*2c70*/  @P3 IMAD.U32 R127, R111, 0x10000, RZ ;  /* 0x000100006f7f3824 */ /* 0x000fe200078e00ff */
        /* <DEDUP_REMOVED lines=14> */
.L_x_2310:
        /* <DEDUP_REMOVED lines=8> */
.L_x_2311:
[----:B------:R-:W-:Y:S05]  /*2de0*/  BSYNC B1 ;  /* 0x0000000000017941 */ /* 0x000fea0003800000 */
.L_x_2309:
[----:B------:R-:W0:Y:S08]  /*2df0*/  @P3 LDC R133, c[0x0][0x29c] ;  /* 0x0000a700ff853b82 */ /* 0x000e300000000800 */
        /* <DEDUP_REMOVED lines=11> */
[----:B------:R-:W-:Y:S01]  /*2eb0*/  @P3 IMAD.U32 R6, R6, 0x10000, RZ ;  /* 0x0001000006063824 */ /* 0x000fe200078e00ff */
[----:B------:R-:W-:Y:S01]  /*2ec0*/  @P3 PRMT R119, R119, 0x5410, R133 ;  /* 0x0000541077773816 */ /* 0x000fe20000000085 */
[----:B--2---:R-:W-:-:S04]  /*2ed0*/  @P3 IMAD.WIDE.U32 R10, R151, 0x10, R10 ;  /* 0x00000010970a3825 */ /* 0x004fc800078e000a */
[----:B------:R-:W-:Y:S01]  /*2ee0*/  @P3 FFMA.FTZ R107, R132, R6, R107 ;  /* 0x00000006846b3223 */ /* 0x000fe2000001006b */
[----:B------:R0:W-:Y:S01]  /*2ef0*/  @P3 STG.E.128 desc[UR4][R10.64], R116 ;  /* 0x000000740a003986 */ /* 0x0001e2000c101d04 */
[----:B---3--:R-:W-:-:S04]  /*2f00*/  LEA R2, R8, R2, 0x2 ;  /* 0x0000000208027211 */ /* 0x008fc800078e10ff */
[----:B------:R-:W-:-:S13]  /*2f10*/  ISETP.GE.AND P0, PT, R2, R9, PT ;  /* 0x000000090200720c */ /* 0x000fda0003f06270 */
[----:B0-----:R-:W-:Y:S05]  /*2f20*/  @!P0 BRA `(.L_x_2312) ;  /* 0xffffffd400748947 */ /* 0x001fea000383ffff */
.L_x_2259:
[----:B------:R-:W-:Y:S05]  /*2f30*/  BSYNC B0 ;  /* 0x0000000000007941 */ /* 0x000fea0003800000 */
.L_x_2257:
        /* <DEDUP_REMOVED lines=55> */
[----:B---3--:R-:W-:Y:S01]  /*32b0*/  FADD.FTZ R11, R5, R22 ;  /* 0x00000016050b7221 */ /* 0x008fe20000010000 */
[----:B------:R-:W-:Y:S02]  /*32c0*/  IMAD.SHL.U32 R22, R32, 0x4, RZ ;  /* 0x0000000420167824 */ /* 0x000fe400078e00ff */
        /* <DEDUP_REMOVED lines=29> */
[----:B------:R-:W-:Y:S01]  /*34a0*/  IADD3.X R17, RZ, RZ, RZ, P0, !PT ;  /* 0x000000ffff117210 */ /* 0x000fe200007fe4ff */
[----:B------:R-:W-:-:S03]  /*34b0*/  FADD.FTZ R10, R19, R10 ;  /* 0x0000000a130a7221 */ /* 0x000fc60000010000 */
        /* <DEDUP_REMOVED lines=64> */
.L_x_2263:
        /* <DEDUP_REMOVED lines=8> */
.L_x_2314:
[----:B------:R-:W-:Y:S05]  /*3940*/  BSYNC B1 ;  /* 0x0000000000017941 */ /* 0x000fea0003800000 */
.L_x_2313:
        /* <DEDUP_REMOVED lines=9> */
.L_x_2315:
[----:B------:R-:W-:Y:S01]  /*39e0*/  HFMA2.MMA R155, -RZ, RZ, 0, 1.1920928955078125e-07 ;  /* 0x00000002ff9b7435 */ /* 0x000fe200000001ff */
[----:B------:R-:W-:Y:S01]  /*39f0*/  MOV R156, R126 ;  /* 0x0000007e009c7202 */ /* 0x000fe20000000f00 */
[----:B------:R-:W-:-:S09]  /*3a00*/  IMAD.MOV.U32 R132, RZ, RZ, R154 ;  /* 0x000000ffff847224 */ /* 0x000fd200078e009a */
[----:B------:R-:W-:Y:S05]  /*3a10*/  WARPSYNC.COLLECTIVE R153, `(.L_x_2316) ;  /* 0x0000000099087348 */ /* 0x000fea0003c00000 */
[----:B------:R0:W1:Y:S02]  /*3a20*/  SHFL.BFLY P0, R154, R156, R155, R158 ;  /* 0x0c00009b9c9a7389 */ /* 0x000064000000009e */
[----:B01----:R-:W-:Y:S01]  /*3a30*/  ENDCOLLECTIVE ;  /* 0x000000000000791b */ /* 0x003fe20003800000 */
.L_x_2316:
[----:B------:R-:W-:-:S05]  /*3a40*/  FADD.FTZ R132, R132, R149 ;  /* 0x0000009584847221 */ /* 0x000fca0000010000 */
[----:B------:R-:W-:Y:S02]  /*3a50*/  MOV R156, R132 ;  /* 0x00000084009c7202 */ /* 0x000fe40000000f00 */
[----:B------:R-:W-:-:S07]  /*3a60*/  MOV R127, R154 ;  /* 0x0000009a007f7202 */ /* 0x000fce0000000f00 */
[----:B------:R-:W-:Y:S05]  /*3a70*/  WARPSYNC.COLLECTIVE R153, `(.L_x_2317) ;  /* 0x0000000099087348 */ /* 0x000fea0003c00000 */
[----:B------:R0:W1:Y:S02]  /*3a80*/  SHFL.BFLY P0, R154, R156, R155, R158 ;  /* 0x0c00009b9c9a7389 */ /* 0x000064000000009e */
[----:B01----:R-:W-:Y:S01]  /*3a90*/  ENDCOLLECTIVE ;  /* 0x000000000000791b */ /* 0x003fe20003800000 */
.L_x_2317:
[----:B------:R-:W-:Y:S01]  /*3aa0*/  FADD.FTZ R127, R126, R127 ;  /* 0x0000007f7e7f7221 */ /* 0x000fe20000010000 */
[----:B------:R-:W-:-:S04]  /*3ab0*/  HFMA2.MMA R155, -RZ, RZ, 0, 2.384185791015625e-07 ;  /* 0x00000004ff9b7435 */ /* 0x000fc800000001ff */
[----:B------:R-:W-:Y:S01]  /*3ac0*/  MOV R156, R127 ;  /* 0x0000007f009c7202 */ /* 0x000fe20000000f00 */
[----:B------:R-:W-:-:S07]  /*3ad0*/  IMAD.MOV.U32 R133, RZ, RZ, R154 ;  /* 0x000000ffff857224 */ /* 0x000fce00078e009a */
[----:B------:R-:W-:Y:S05]  /*3ae0*/  WARPSYNC.COLLECTIVE R153, `(.L_x_2318) ;  /* 0x0000000099087348 */ /* 0x000fea0003c00000 */
[----:B------:R0:W1:Y:S02]  /*3af0*/  SHFL.BFLY P0, R154, R156, R155, R158 ;  /* 0x0c00009b9c9a7389 */ /* 0x000064000000009e */
[----:B01----:R-:W-:Y:S01]  /*3b00*/  ENDCOLLECTIVE ;  /* 0x000000000000791b */ /* 0x003fe20003800000 */
.L_x_2318:
[----:B------:R-:W-:-:S05]  /*3b10*/  FADD.FTZ R133, R132, R133 ;  /* 0x0000008584857221 */ /* 0x000fca0000010000 */
[----:B------:R-:W-:Y:S02]  /*3b20*/  MOV R156, R133 ;  /* 0x00000085009c7202 */ /* 0x000fe40000000f00 */
[----:B------:R-:W-:-:S07]  /*3b30*/  MOV R150, R154 ;  /* 0x0000009a00967202 */ /* 0x000fce0000000f00 */
[----:B------:R-:W-:Y:S05]  /*3b40*/  WARPSYNC.COLLECTIVE R153, `(.L_x_2319) ;  /* 0x0000000099087348 */ /* 0x000fea0003c00000 */
[----:B------:R0:W1:Y:S02]  /*3b50*/  SHFL.BFLY P0, R154, R156, R155, R158 ;  /* 0x0c00009b9c9a7389 */ /* 0x000064000000009e */
[----:B01----:R-:W-:Y:S01]  /*3b60*/  ENDCOLLECTIVE ;  /* 0x000000000000791b */ /* 0x003fe20003800000 */
.L_x_2319:
[----:B------:R-:W-:Y:S01]  /*3b70*/  FADD.FTZ R150, R127, R150 ;  /* 0x000000967f967221 */ /* 0x000fe20000010000 */
[----:B------:R-:W-:-:S04]  /*3b80*/  HFMA2.MMA R155, -RZ, RZ, 0, 4.76837158203125e-07 ;  /* 0x00000008ff9b7435 */ /* 0x000fc800000001ff */
[----:B------:R-:W-:Y:S01]  /*3b90*/  MOV R156, R150 ;  /* 0x00000096009c7202 */ /* 0x000fe20000000f00 */
[----:B------:R-:W-:-:S07]  /*3ba0*/  IMAD.MOV.U32 R152, RZ, RZ, R154 ;  /* 0x000000ffff987224 */ /* 0x000fce00078e009a */
[----:B------:R-:W-:Y:S05]  /*3bb0*/  WARPSYNC.COLLECTIVE R153, `(.L_x_2320) ;  /* 0x0000000099087348 */ /* 0x000fea0003c00000 */
[----:B------:R0:W1:Y:S02]  /*3bc0*/  SHFL.BFLY P0, R154, R156, R155, R158 ;  /* 0x0c00009b9c9a7389 */ /* 0x000064000000009e */
[----:B01----:R-:W-:Y:S01]  /*3bd0*/  ENDCOLLECTIVE ;  /* 0x000000000000791b */ /* 0x003fe20003800000 */
.L_x_2320:
[----:B------:R-:W-:-:S05]  /*3be0*/  FADD.FTZ R152, R133, R152 ;  /* 0x0000009885987221 */ /* 0x000fca0000010000 */
[----:B------:R-:W-:Y:S02]  /*3bf0*/  MOV R156, R152 ;  /* 0x00000098009c7202 */ /* 0x000fe40000000f00 */
[----:B------:R-:W-:-:S07]  /*3c00*/  MOV R147, R154 ;  /* 0x0000009a00937202 */ /* 0x000fce0000000f00 */
[----:B------:R-:W-:Y:S05]  /*3c10*/  WARPSYNC.COLLECTIVE R153, `(.L_x_2321) ;  /* 0x0000000099087348 */ /* 0x000fea0003c00000 */
[----:B------:R0:W1:Y:S02]  /*3c20*/  SHFL.BFLY P0, R154, R156, R155, R158 ;  /* 0x0c00009b9c9a7389 */ /* 0x000064000000009e */
[----:B01----:R-:W-:Y:S01]  /*3c30*/  ENDCOLLECTIVE ;  /* 0x000000000000791b */ /* 0x003fe20003800000 */
.L_x_2321:
[----:B------:R-:W-:Y:S01]  /*3c40*/  FADD.FTZ R151, R150, R147 ;  /* 0x0000009396977221 */ /* 0x000fe20000010000 */
[----:B------:R-:W-:-:S04]  /*3c50*/  HFMA2.MMA R155, -RZ, RZ, 0, 9.5367431640625e-07 ;  /* 0x00000010ff9b7435 */ /* 0x000fc800000001ff */
[----:B------:R-:W-:Y:S01]  /*3c60*/  MOV R156, R151 ;  /* 0x00000097009c7202 */ /* 0x000fe20000000f00 */
[----:B------:R-:W-:-:S07]  /*3c70*/  IMAD.MOV.U32 R149, RZ, RZ, R154 ;  /* 0x000000ffff957224 */ /* 0x000fce00078e009a */
[----:B------:R-:W-:Y:S05]  /*3c80*/  WARPSYNC.COLLECTIVE R153, `(.L_x_2322) ;  /* 0x0000000099087348 */ /* 0x000fea0003c00000 */
[----:B------:R0:W1:Y:S02]  /*3c90*/  SHFL.BFLY P0, R154, R156, R155, R158 ;  /* 0x0c00009b9c9a7389 */ /* 0x000064000000009e */
[----:B01----:R-:W-:Y:S01]  /*3ca0*/  ENDCOLLECTIVE ;  /* 0x000000000000791b */ /* 0x003fe20003800000 */
.L_x_2322:
[----:B------:R-:W-:-:S05]  /*3cb0*/  FADD.FTZ R149, R152, R149 ;  /* 0x0000009598957221 */ /* 0x000fca0000010000 */
[----:B------:R-:W-:Y:S02]  /*3cc0*/  MOV R156, R149 ;  /* 0x00000095009c7202 */ /* 0x000fe40000000f00 */
[----:B------:R-:W-:-:S07]  /*3cd0*/  MOV R132, R154 ;  /* 0x0000009a00847202 */ /* 0x000fce0000000f00 */
[----:B------:R-:W-:Y:S05]  /*3ce0*/  WARPSYNC.COLLECTIVE R153, `(.L_x_2323) ;  /* 0x0000000099087348 */ /* 0x000fea0003c00000 */
[----:B------:R0:W1:Y:S02]  /*3cf0*/  SHFL.BFLY P0, R154, R156, R155, R158 ;  /* 0x0c00009b9c9a7389 */ /* 0x000064000000009e */
[----:B01----:R-:W-:Y:S01]  /*3d00*/  ENDCOLLECTIVE ;  /* 0x000000000000791b */ /* 0x003fe20003800000 */
.L_x_2323:
[----:B------:R-:W-:Y:S05]  /*3d10*/  BRA `(.L_x_2324) ;  /* 0xffffffd400c07947 */ /* 0x000fea000383ffff */
.L_x_2325:
        /* <DEDUP_REMOVED lines=14> */
.L_x_9119:


//--------------------- .text._ZN10layer_norm13ln_bwd_kernelINS_13Kernel_traitsIf13__nv_bfloat16S2_S2_fjLj512ELj1ELj4ELj1ELj16ENS_18Kernel_traits_baseILj512EfS2_S2_S2_fjLj128EEEEELb1ELb0ELb0ELb0EEEvNS_9BwdParamsE --------------------------
	.section	.text._ZN10layer_norm13ln_bwd_kernelINS_13Kernel_traitsIf13__nv_bfloat16S2_S2_fjLj512ELj1ELj4ELj1ELj16ENS_18Kernel_traits_baseILj512EfS2_S2_S2_fjLj128EEEEELb1ELb0ELb0ELb0EEEvNS_9BwdParamsE,"ax",@progbits
	.align	128
        .global         _ZN10layer_norm13ln_bwd_kernelINS_13Kernel_traitsIf13__nv_bfloat16S2_S2_fjLj512ELj1ELj4ELj1ELj16ENS_18Kernel_traits_baseILj512EfS2_S2_S2_fjLj128EEEEELb1ELb0ELb0ELb0EEEvNS_9BwdParamsE
        .type           _ZN10layer_norm13ln_bwd_kernelINS_13Kernel_traitsIf13__nv_bfloat16S2_S2_fjLj512ELj1ELj4ELj1ELj16ENS_18Kernel_traits_baseILj512EfS2_S2_S2_fjLj128EEEEELb1ELb0ELb0ELb0EEEvNS_9BwdParamsE,@function
        .size           _ZN10layer_norm13ln_bwd_kernelINS_13Kernel_traitsIf13__nv_bfloat16S2_S2_fjLj512ELj1ELj4ELj1ELj16ENS_18Kernel_traits_baseILj512EfS2_S2_S2_fjLj128EEEEELb1ELb0ELb0ELb0EEEvNS_9BwdParamsE,(.L_x_9120 - _ZN10layer_norm13ln_bwd_kernelINS_13Kernel_traitsIf13__nv_bfloat16S2_S2_fjLj512ELj1ELj4ELj1ELj16ENS_18Kernel_traits_baseILj512EfS2_S2_S2_fjLj128EEEEELb1ELb0ELb0ELb0EEEvNS_9BwdParamsE)
        .other          _ZN10layer_norm13ln_bwd_kernelINS_13Kernel_traitsIf13__nv_bfloat16S2_S2_fjLj512ELj1ELj4ELj1ELj16ENS_18Kernel_traits_baseILj512EfS2_S2_S2_fjLj128EEEEELb1ELb0ELb0ELb0EEEvNS_9BwdParamsE,@"STO_CUDA_ENTRY STV_DEFAULT"
_ZN10layer_norm13ln_bwd_kernelINS_13Kernel_traitsIf13__nv_bfloat16S2_S2_fjLj512ELj1ELj4ELj1ELj16ENS_18Kernel_traits_baseILj512EfS2_S2_S2_fjLj128EEEEELb1ELb0ELb0ELb0EEEvNS_9BwdParamsE:
.text._ZN10layer_norm13ln_bwd_kernelINS_13Kernel_traitsIf13__nv_bfloat16S2_S2_fjLj512ELj1ELj4ELj1ELj16ENS_18Kernel_traits_baseILj512EfS2_S2_S2_fjLj128EEEEELb1ELb0ELb0ELb0EEEvNS_9BwdParamsE:
        /* <DEDUP_REMOVED lines=58> */
.L_x_2337:
        /* <DEDUP_REMOVED lines=17> */
[----:B------:R-:W-:Y:S01]  /*04b0*/  LEA.HI.SX32 R89, R89, R2, 0x1d ;  /* 0x0000000259597211 */ /* 0x000fe200078feaff */
[----:B0-----:R-:W-:Y:S01]  /*04c0*/  IMAD.MOV.U32 R99, RZ, RZ, RZ ;  /* 0x000000ffff637224 */ /* 0x001fe200078e00ff */
[----:B------:R-:W-:Y:S02]  /*04d0*/  MOV R91, 0x3f800000 ;  /* 0x3f800000005b7802 */ /* 0x000fe40000000f00 */
[----:B------:R-:W-:-:S02]  /*04e0*/  MOV R112, RZ ;  /* 0x000000ff00707202 */ /* 0x000fc40000000f00 */
        /* <DEDUP_REMOVED lines=18> */
[----:B--2---:R-:W-:Y:S02]  /*0610*/  SHF.L.U32 R3, R8, 0x10, RZ ;  /* 0x0000001008037819 */ /* 0x004fe400000006ff */
[C---:B------:R-:W-:Y:S02]  /*0620*/  PRMT R77, R9.reuse, 0x7632, R77 ;  /* 0x00007632094d7816 */ /* 0x040fe4000000004d */
[----:B------:R-:W-:Y:S01]  /*0630*/  SHF.L.U32 R9, R9, 0x10, RZ ;  /* 0x0000001009097819 */ /* 0x000fe200000006ff */
[----:B------:R-:W-:Y:S01]  /*0640*/  FADD.FTZ R3, -R98, R3 ;  /* 0x0000000362037221 */ /* 0x000fe20000010100 */
[----:B------:R-:W-:-:S03]  /*0650*/  SHF.L.U32 R85, R10, 0x10, RZ ;  /* 0x000000100a557819 */ /* 0x000fc600000006ff */
[----:B-----5:R-:W-:Y:S01]  /*0660*/  FMUL.FTZ R3, R90, R3 ;  /* 0x000000035a037220 */ /* 0x020fe20000410000 */
[----:B------:R-:W-:Y:S01]  /*0670*/  FADD.FTZ R9, -R98, R9 ;  /* 0x0000000962097221 */ /* 0x000fe20000010100 */
[----:B------:R-:W-:Y:S02]  /*0680*/  PRMT R79, R8, 0x7632, R79 ;  /* 0x00007632084f7816 */ /* 0x000fe4000000004f */
[----:B------:R-:W-:Y:S01]  /*0690*/  SHF.L.U32 R87, R11, 0x10, RZ ;  /* 0x000000100b577819 */ /* 0x000fe200000006ff */
[----:B---3--:R-:W-:-:S04]  /*06a0*/  IMAD.U32 R7, R12, 0x10000, RZ ;  /* 0x000100000c077824 */ /* 0x008fc800078e00ff */
[----:B------:R-:W-:Y:S01]  /*06b0*/  FADD.FTZ R32, R32, R7 ;  /* 0x0000000720207221 */ /* 0x000fe20000010000 */
[-C--:B------:R-:W-:Y:S01]  /*06c0*/  FFMA.FTZ R48, R3, R7.reuse, R48 ;  /* 0x0000000703307223 */ /* 0x080fe20000010030 */
[----:B------:R-:W-:Y:S01]  /*06d0*/  FMUL.FTZ R6, R64, R7 ;  /* 0x0000000740067220 */ /* 0x000fe20000410000 */
[----:B------:R-:W-:Y:S01]  /*06e0*/  FMUL.FTZ R7, R90, R9 ;  /* 0x000000095a077220 */ /* 0x000fe20000410000 */
[----:B------:R-:W-:Y:S01]  /*06f0*/  FADD.FTZ R9, -R98, R85 ;  /* 0x0000005562097221 */ /* 0x000fe20000010100 */
[----:B------:R-:W-:Y:S01]  /*0700*/  PRMT R78, R11, 0x7632, R78 ;  /* 0x000076320b4e7816 */ /* 0x000fe2000000004e */
[----:B------:R-:W-:Y:S01]  /*0710*/  IMAD.U32 R79, R79, 0x10000, RZ ;  /* 0x000100004f4f7824 */ /* 0x000fe200078e00ff */
[----:B------:R-:W-:Y:S01]  /*0720*/  SHF.L.U32 R11, R14, 0x10, RZ ;  /* 0x000000100e0b7819 */ /* 0x000fe200000006ff */
[----:B------:R-:W-:Y:S01]  /*0730*/  FMUL.FTZ R9, R90, R9 ;  /* 0x000000095a097220 */ /* 0x000fe20000410000 */
[----:B------:R-:W-:Y:S01]  /*0740*/  PRMT R8, R12, 0x7632, R8 ;  /* 0x000076320c087816 */ /* 0x000fe20000000008 */
[C---:B------:R-:W-:Y:S01]  /*0750*/  FADD.FTZ R87, -R98.reuse, R87 ;  /* 0x0000005762577221 */ /* 0x040fe20000010100 */
[C---:B------:R-:W-:Y:S01]  /*0760*/  PRMT R86, R13.reuse, 0x7632, R86 ;  /* 0x000076320d567816 */ /* 0x040fe20000000056 */
[----:B------:R-:W-:Y:S01]  /*0770*/  FADD.FTZ R79, -R98, R79 ;  /* 0x0000004f624f7221 */ /* 0x000fe20000010100 */
[----:B------:R-:W-:Y:S01]  /*0780*/  PRMT R76, R10, 0x7632, R76 ;  /* 0x000076320a4c7816 */ /* 0x000fe2000000004c */
[----:B------:R-:W-:Y:S01]  /*0790*/  FADD.FTZ R28, R28, R11 ;  /* 0x0000000b1c1c7221 */ /* 0x000fe20000010000 */
[----:B------:R-:W-:Y:S01]  /*07a0*/  SHF.L.U32 R13, R13, 0x10, RZ ;  /* 0x000000100d0d7819 */ /* 0x000fe200000006ff */
[-C--:B------:R-:W-:Y:S01]  /*07b0*/  FFMA.FTZ R44, R9, R11.reuse, R44 ;  /* 0x0000000b092c7223 */ /* 0x080fe2000001002c */
[----:B------:R-:W-:Y:S01]  /*07c0*/  PRMT R112, R15, 0x7632, R112 ;  /* 0x000076320f707816 */ /* 0x000fe20000000070 */
[----:B------:R-:W-:Y:S01]  /*07d0*/  FMUL.FTZ R10, R60, R11 ;  /* 0x0000000b3c0a7220 */ /* 0x000fe20000410000 */
[----:B------:R-:W-:Y:S01]  /*07e0*/  SHF.L.U32 R77, R77, 0x10, RZ ;  /* 0x000000104d4d7819 */ /* 0x000fe200000006ff */
[----:B------:R-:W-:Y:S01]  /*07f0*/  FMUL.FTZ R11, R90, R87 ;  /* 0x000000575a0b7220 */ /* 0x000fe20000410000 */
[----:B------:R-:W-:-:S02]  /*0800*/  SHF.L.U32 R15, R15, 0x10, RZ ;  /* 0x000000100f0f7819 */ /* 0x000fc400000006ff */
[----:B------:R-:W-:Y:S02]  /*0810*/  SHF.L.U32 R84, R8, 0x10, RZ ;  /* 0x0000001008547819 */ /* 0x000fe400000006ff */
[----:B------:R-:W-:Y:S01]  /*0820*/  PRMT R88, R14, 0x7632, R88 ;  /* 0x000076320e587816 */ /* 0x000fe20000000058 */
[----:B------:R-:W-:Y:S01]  /*0830*/  FMUL.FTZ R14, R90, R79 ;  /* 0x0000004f5a0e7220 */ /* 0x000fe20000410000 */
[----:B------:R-:W-:Y:S01]  /*0840*/  FADD.FTZ R34, R34, R13 ;  /* 0x0000000d22227221 */ /* 0x000fe20000010000 */
[-C--:B------:R-:W-:Y:S01]  /*0850*/  FFMA.FTZ R50, R7, R13.reuse, R50 ;  /* 0x0000000d07327223 */ /* 0x080fe20000010032 */
[----:B------:R-:W-:Y:S01]  /*0860*/  FMUL.FTZ R8, R66, R13 ;  /* 0x0000000d42087220 */ /* 0x000fe20000410000 */
[----:B------:R-:W-:Y:S01]  /*0870*/  SHF.L.U32 R79, R76, 0x10, RZ ;  /* 0x000000104c4f7819 */ /* 0x000fe200000006ff */
[----:B------:R-:W-:Y:S01]  /*0880*/  FADD.FTZ R77, -R98, R77 ;  /* 0x0000004d624d7221 */ /* 0x000fe20000010100 */
[----:B------:R-:W-:Y:S01]  /*0890*/  FADD.FTZ R30, R30, R15 ;  /* 0x0000000f1e1e7221 */ /* 0x000fe20000010000 */
[-C--:B------:R-:W-:Y:S01]  /*08a0*/  FFMA.FTZ R46, R11, R15.reuse, R46 ;  /* 0x0000000f0b2e7223 */ /* 0x080fe2000001002e */
[----:B------:R-:W-:Y:S01]  /*08b0*/  FMUL.FTZ R12, R62, R15 ;  /* 0x0000000f3e0c7220 */ /* 0x000fe20000410000 */
[----:B------:R-:W-:Y:S01]  /*08c0*/  FMUL.FTZ R13, R65, R84 ;  /* 0x00000054410d7220 */ /* 0x000fe20000410000 */
[----:B------:R-:W-:Y:S01]  /*08d0*/  FADD.FTZ R76, RZ, R6 ;  /* 0x00000006ff4c7221 */ /* 0x000fe20000010000 */
[----:B------:R-:W-:Y:S01]  /*08e0*/  FFMA.FTZ R15, R3, R6, RZ ;  /* 0x00000006030f7223 */ /* 0x000fe200000100ff */
[----:B------:R-:W-:Y:S01]  /*08f0*/  FADD.FTZ R33, R33, R84 ;  /* 0x0000005421217221 */ /* 0x000fe20000010000 */
[----:B------:R-:W-:Y:S01]  /*0900*/  FFMA.FTZ R49, R14, R84, R49 ;  /* 0x000000540e317223 */ /* 0x000fe20000010031 */
[----:B------:R-:W-:Y:S01]  /*0910*/  FMUL.FTZ R84, R90, R77 ;  /* 0x0000004d5a547220 */ /* 0x000fe20000410000 */
[----:B------:R-:W-:Y:S01]  /*0920*/  SHF.L.U32 R86, R86, 0x10, RZ ;  /* 0x0000001056567819 */ /* 0x000fe200000006ff */
[----:B------:R-:W-:Y:S01]  /*0930*/  FADD.FTZ R77, R76, R13 ;  /* 0x0000000d4c4d7221 */ /* 0x000fe20000010000 */
[----:B------:R-:W-:Y:S01]  /*0940*/  FFMA.FTZ R76, R14, R13, R15 ;  /* 0x0000000d0e4c7223 */ /* 0x000fe2000001000f */
[----:B------:R-:W-:Y:S01]  /*0950*/  SHF.L.U32 R87, R78, 0x10, RZ ;  /* 0x000000104e577819 */ /* 0x000fe200000006ff */
[----:B------:R-:W-:Y:S01]  /*0960*/  FADD.FTZ R79, -R98, R79 ;  /* 0x0000004f624f7221 */ /* 0x000fe20000010100 */
[----:B------:R-:W-:Y:S01]  /*0970*/  FADD.FTZ R78, R77, R8 ;  /* 0x000000084d4e7221 */ /* 0x000fe20000010000 */
[----:B------:R-:W-:Y:S01]  /*0980*/  FMUL.FTZ R15, R67, R86 ;  /* 0x00000056430f7220 */ /* 0x000fe20000410000 */
[----:B------:R-:W-:Y:S01]  /*0990*/  FFMA.FTZ R77, R7, R8, R76 ;  /* 0x00000008074d7223 */ /* 0x000fe2000001004c */
[----:B------:R-:W-:Y:S01]  /*09a0*/  FADD.FTZ R35, R35, R86 ;  /* 0x0000005623237221 */ /* 0x000fe20000010000 */
[----:B------:R-:W-:Y:S01]  /*09b0*/  FFMA.FTZ R51, R84, R86, R51 ;  /* 0x0000005654337223 */ /* 0x000fe20000010033 */
[----:B------:R-:W-:Y:S01]  /*09c0*/  SHF.L.U32 R88, R88, 0x10, RZ ;  /* 0x0000001058587819 */ /* 0x000fe200000006ff */
[----:B------:R-:W-:Y:S01]  /*09d0*/  FMUL.FTZ R86, R90, R79 ;  /* 0x0000004f5a567220 */ /* 0x000fe20000410000 */
[----:B------:R-:W-:Y:S01]  /*09e0*/  FADD.FTZ R79, R78, R15 ;  /* 0x0000000f4e4f7221 */ /* 0x000fe20000010000 */
[----:B------:R-:W-:-:S02]  /*09f0*/  FFMA.FTZ R76, R84, R15, R77 ;  /* 0x0000000f544c7223 */ /* 0x000fc4000001004d */
[----:B------:R-:W-:Y:S01]  /*0a00*/  FMUL.FTZ R85, R61, R88 ;  /* 0x000000583d557220 */ /* 0x000fe20000410000 */
[----:B------:R-:W-:Y:S01]  /*0a10*/  FADD.FTZ R78, R79, R10 ;  /* 0x0000000a4f4e7221 */ /* 0x000fe20000010000 */
[----:B------:R-:W-:Y:S01]  /*0a20*/  FFMA.FTZ R77, R9, R10, R76 ;  /* 0x0000000a094d7223 */ /* 0x000fe2000001004c */
[----:B------:R-:W-:Y:S01]  /*0a30*/  SHF.L.U32 R112, R112, 0x10, RZ ;  /* 0x0000001070707819 */ /* 0x000fe200000006ff */
[----:B------:R-:W-:Y:S01]  /*0a40*/  FADD.FTZ R99, -R98, R87 ;  /* 0x0000005762637221 */ /* 0x000fe20000010100 */
[----:B------:R-:W-:Y:S01]  /*0a50*/  FADD.FTZ R79, R78, R85 ;  /* 0x000000554e4f7221 */ /* 0x000fe20000010000 */
        /* <DEDUP_REMOVED lines=10> */
[----:B------:R-:W-:-:S07]  /*0b00*/  FFMA.FTZ R112, R88, R87, R76 ;  /* 0x0000005758707223 */ /* 0x000fce000001004c */
.L_x_2329:
[----:B------:R-:W-:Y:S05]  /*0b10*/  BSYNC B1 ;  /* 0x0000000000017941 */ /* 0x000fea0003800000 */
.L_x_2328:
        /* <DEDUP_REMOVED lines=16> */
[----:B--2---:R-:W-:Y:S02]  /*0c20*/  PRMT R100, R76, 0x7632, R100 ;  /* 0x000076324c647816 */ /* 0x004fe40000000064 */
[C---:B------:R-:W-:Y:S02]  /*0c30*/  PRMT R102, R78.reuse, 0x7632, R102 ;  /* 0x000076324e667816 */ /* 0x040fe40000000066 */
[----:B------:R-:W-:Y:S02]  /*0c40*/  SHF.L.U32 R105, R78, 0x10, RZ ;  /* 0x000000104e697819 */ /* 0x000fe400000006ff */
[----:B------:R-:W-:Y:S01]  /*0c50*/  PRMT R78, R79, 0x7632, R78 ;  /* 0x000076324f4e7816 */ /* 0x000fe2000000004e */
[C---:B------:R-:W-:Y:S01]  /*0c60*/  IMAD.U32 R103, R77.reuse, 0x10000, RZ ;  /* 0x000100004d677824 */ /* 0x040fe200078e00ff */
[----:B------:R-:W-:Y:S02]  /*0c70*/  SHF.L.U32 R101, R76, 0x10, RZ ;  /* 0x000000104c657819 */ /* 0x000fe400000006ff */
[----:B------:R-:W-:-:S02]  /*0c80*/  PRMT R76, R77, 0x7632, R76 ;  /* 0x000076324d4c7816 */ /* 0x000fc4000000004c */
[----:B------:R-:W-:Y:S02]  /*0c90*/  SHF.L.U32 R107, R79, 0x10, RZ ;  /* 0x000000104f6b7819 */ /* 0x000fe400000006ff */
[----:B------:R-:W-:Y:S02]  /*0ca0*/  SHF.L.U32 R77, R100, 0x10, RZ ;  /* 0x00000010644d7819 */ /* 0x000fe400000006ff */
[----:B0-----:R-:W-:Y:S01]  /*0cb0*/  SHF.L.U32 R97, R78, 0x10, RZ ;  /* 0x000000104e617819 */ /* 0x001fe200000006ff */
[C---:B------:R-:W-:Y:S01]  /*0cc0*/  FADD.FTZ R113, -R98.reuse, R103 ;  /* 0x0000006762717221 */ /* 0x040fe20000010100 */
[----:B------:R-:W-:Y:S01]  /*0cd0*/  FADD.FTZ R117, -R98, R105 ;  /* 0x0000006962757221 */ /* 0x000fe20000010100 */
[----:B------:R-:W-:Y:S01]  /*0ce0*/  SHF.L.U32 R103, R76, 0x10, RZ ;  /* 0x000000104c677819 */ /* 0x000fe200000006ff */
[----:B------:R-:W-:Y:S01]  /*0cf0*/  FADD.FTZ R105, -R98, R107 ;  /* 0x0000006b62697221 */ /* 0x000fe20000010100 */
[----:B------:R-:W-:Y:S01]  /*0d00*/  SHF.L.U32 R79, R102, 0x10, RZ ;  /* 0x00000010664f7819 */ /* 0x000fe200000006ff */
[C---:B------:R-:W-:Y:S01]  /*0d10*/  FADD.FTZ R107, -R98.reuse, R77 ;  /* 0x0000004d626b7221 */ /* 0x040fe20000010100 */
[----:B------:R-:W-:Y:S01]  /*0d20*/  FADD.FTZ R77, -R98, R97 ;  /* 0x00000061624d7221 */ /* 0x000fe20000010100 */
[C---:B---3--:R-:W-:Y:S01]  /*0d30*/  PRMT R76, R80.reuse, 0x7632, R76 ;  /* 0x00007632504c7816 */ /* 0x048fe2000000004c */
[----:B------:R-:W-:-:S02]  /*0d40*/  IMAD.U32 R97, R80, 0x10000, RZ ;  /* 0x0001000050617824 */ /* 0x000fc400078e00ff */
[C---:B------:R-:W-:Y:S01]  /*0d50*/  FADD.FTZ R101, -R98.reuse, R101 ;  /* 0x0000006562657221 */ /* 0x040fe20000010100 */
[C---:B------:R-:W-:Y:S01]  /*0d60*/  FADD.FTZ R103, -R98.reuse, R103 ;  /* 0x0000006762677221 */ /* 0x040fe20000010100 */
[----:B------:R-:W-:Y:S01]  /*0d70*/  FADD.FTZ R79, -R98, R79 ;  /* 0x0000004f624f7221 */ /* 0x000fe20000010100 */
[----:B------:R-:W-:Y:S01]  /*0d80*/  PRMT R78, R81, 0x7632, R78 ;  /* 0x00007632514e7816 */ /* 0x000fe2000000004e */
[----:B------:R-:W-:Y:S01]  /*0d90*/  FMUL.FTZ R80, R56, R97 ;  /* 0x0000006138507220 */ /* 0x000fe20000410000 */
[----:B------:R-:W-:Y:S02]  /*0da0*/  PRMT R100, R83, 0x7632, R100 ;  /* 0x0000763253647816 */ /* 0x000fe40000000064 */
[----:B------:R-:W-:Y:S02]  /*0db0*/  SHF.L.U32 R98, R76, 0x10, RZ ;  /* 0x000000104c627819 */ /* 0x000fe400000006ff */
[----:B------:R-:W-:Y:S01]  /*0dc0*/  SHF.L.U32 R115, R81, 0x10, RZ ;  /* 0x0000001051737819 */ /* 0x000fe200000006ff */
[----:B-----5:R-:W-:Y:S01]  /*0dd0*/  FMUL.FTZ R81, R90, R101 ;  /* 0x000000655a517220 */ /* 0x020fe20000410000 */
[----:B------:R-:W-:Y:S01]  /*0de0*/  SHF.L.U32 R104, R78, 0x10, RZ ;  /* 0x000000104e687819 */ /* 0x000fe200000006ff */
[----:B------:R-:W-:-:S02]  /*0df0*/  IMAD.U32 R76, R100, 0x10000, RZ ;  /* 0x00010000644c7824 */ /* 0x000fc400078e00ff */
[----:B------:R-:W-:Y:S01]  /*0e00*/  FADD.FTZ R78, R99, R80 ;  /* 0x00000050634e7221 */ /* 0x000fe20000010000 */
[----:B------:R-:W-:Y:S01]  /*0e10*/  FMUL.FTZ R101, R57, R98 ;  /* 0x0000006239657220 */ /* 0x000fe20000410000 */
[----:B------:R-:W-:Y:S01]  /*0e20*/  FMUL.FTZ R100, R90, R107 ;  /* 0x0000006b5a647220 */ /* 0x000fe20000410000 */
        /* <DEDUP_REMOVED lines=10> */
[----:B------:R-:W-:Y:S01]  /*0ed0*/  FFMA.FTZ R41, R100, R98, R41 ;  /* 0x0000006264297223 */ /* 0x000fe20000010029 */
[----:B------:R-:W-:Y:S01]  /*0ee0*/  FMUL.FTZ R103, R59, R104 ;  /* 0x000000683b677220 */ /* 0x000fe20000410000 */
[----:B------:R-:W-:Y:S01]  /*0ef0*/  FADD.FTZ R98, R107, R82 ;  /* 0x000000526b627221 */ /* 0x000fe20000010000 */
[----:B------:R-:W-:Y:S01]  /*0f00*/  FFMA.FTZ R99, R83, R82, R78 ;  /* 0x0000005253637223 */ /* 0x000fe2000001004e */
[----:B------:R-:W-:Y:S01]  /*0f10*/  FADD.FTZ R27, R27, R104 ;  /* 0x000000681b1b7221 */ /* 0x000fe20000010000 */
[----:B------:R-:W-:Y:S01]  /*0f20*/  FFMA.FTZ R43, R102, R104, R43 ;  /* 0x00000068662b7223 */ /* 0x000fe2000001002b */
[----:B------:R-:W-:Y:S01]  /*0f30*/  SHF.L.U32 R106, R96, 0x10, RZ ;  /* 0x00000010606a7819 */ /* 0x000fe200000006ff */
[----:B------:R-:W-:Y:S01]  /*0f40*/  FMUL.FTZ R104, R90, R79 ;  /* 0x0000004f5a687220 */ /* 0x000fe20000410000 */
        /* <DEDUP_REMOVED lines=29> */
.L_x_2331:
[----:B------:R-:W-:Y:S05]  /*1120*/  BSYNC B1 ;  /* 0x0000000000017941 */ /* 0x000fea0003800000 */
.L_x_2330:
        /* <DEDUP_REMOVED lines=21> */
.L_x_2349:
        /* <DEDUP_REMOVED lines=13> */
[----:B------:R-:W-:Y:S01]  /*1350*/  ISETP.NE.U32.AND P1, PT, RZ, UR16, PT ;  /* 0x00000010ff007c0c */ /* 0x000fe2000bf25070 */
[----:B0-----:R-:W-:Y:S01]  /*1360*/  FFMA.FTZ R112, R88, R109, R114 ;  /* 0x0000006d58707223 */ /* 0x001fe20000010072 */
[----:B------:R-:W-:Y:S01]  /*1370*/  LOP3.LUT P6, RZ, R92, 0xff0000, RZ, 0xc0, !PT ;  /* 0x00ff00005cff7812 */ /* 0x000fe200078cc0ff */
[----:B------:R-:W-:Y:S01]  /*1380*/  FMUL.FTZ R78, R90, R77 ;  /* 0x0000004d5a4e7220 */ /* 0x000fe20000410000 */
[----:B------:R-:W-:Y:S01]  /*1390*/  FADD.FTZ R77, R13, -R76 ;  /* 0x8000004c0d4d7221 */ /* 0x000fe20000010000 */
[----:B------:R-:W-:Y:S01]  /*13a0*/  ISETP.NE.AND.EX P1, PT, RZ, UR17, PT, P1 ;  /* 0x00000011ff007c0c */ /* 0x000fe2000bf25310 */
[----:B------:R-:W-:-:S05]  /*13b0*/  FADD.FTZ R111, R87, -R112 ;  /* 0x80000070576f7221 */ /* 0x000fca0000010000 */
[----:B------:R-:W-:Y:S02]  /*13c0*/  @P2 SHF.L.U32 R79, R18, 0x10, RZ ;  /* 0x00000010124f2819 */ /* 0x000fe400000006ff */
[----:B------:R-:W-:Y:S02]  /*13d0*/  @P2 PRMT R76, R16, 0x7632, R76 ;  /* 0x00007632104c2816 */ /* 0x000fe4000000004c */
[----:B------:R-:W-:Y:S01]  /*13e0*/  @P2 PRMT R99, R18, 0x7632, R99 ;  /* 0x0000763212632816 */ /* 0x000fe20000000063 */
[----:B------:R-:W-:Y:S01]  /*13f0*/  @P2 FADD.FTZ R78, R78, R79 ;  /* 0x0000004f4e4e2221 */ /* 0x000fe20000010000 */
[----:B------:R-:W-:Y:S01]  /*1400*/  FADD.FTZ R79, R85, -R98 ;  /* 0x80000062554f7221 */ /* 0x000fe20000010000 */
[C---:B------:R-:W-:Y:S01]  /*1410*/  FMUL.FTZ R98, R90.reuse, R77 ;  /* 0x0000004d5a627220 */ /* 0x040fe20000410000 */
[----:B------:R-:W-:Y:S02]  /*1420*/  @P2 SHF.L.U32 R99, R99, 0x10, RZ ;  /* 0x0000001063632819 */ /* 0x000fe400000006ff */
[----:B------:R-:W-:Y:S01]  /*1430*/  FMUL.FTZ R116, R90, R79 ;  /* 0x0000004f5a747220 */ /* 0x000fe20000410000 */
[----:B------:R-:W-:Y:S01]  /*1440*/  @P2 SHF.L.U32 R79, R76, 0x10, RZ ;  /* 0x000000104c4f2819 */ /* 0x000fe200000006ff */
[----:B------:R-:W-:-:S02]  /*1450*/  FFMA.FTZ R76, R84, R109, R114 ;  /* 0x0000006d544c7223 */ /* 0x000fc40000010072 */
[----:B------:R-:W-:Y:S01]  /*1460*/  @P2 FADD.FTZ R116, R116, R99 ;  /* 0x0000006374742221 */ /* 0x000fe20000010000 */
[----:B------:R-:W-:Y:S01]  /*1470*/  @P1 F2FP.BF16.F32.PACK_AB R99, RZ, R78 ;  /* 0x0000004eff63123e */ /* 0x000fe200000010ff */
[--C-:B------:R-:W-:Y:S01]  /*1480*/  FADD.FTZ R77, R15, -R76.reuse ;  /* 0x8000004c0f4d7221 */ /* 0x100fe20000010000 */
[--C-:B------:R-:W-:Y:S01]  /*1490*/  @P2 FADD.FTZ R98, R98, R79.reuse ;  /* 0x0000004f62622221 */ /* 0x100fe20000010000 */
[----:B------:R-:W-:Y:S01]  /*14a0*/  @P2 PRMT R79, R17, 0x7632, R79 ;  /* 0x00007632114f2816 */ /* 0x000fe2000000004f */
[----:B------:R-:W-:Y:S01]  /*14b0*/  FMUL.FTZ R78, R78, R91 ;  /* 0x0000005b4e4e7220 */ /* 0x000fe20000410000 */
[----:B------:R-:W-:Y:S01]  /*14c0*/  FMUL.FTZ R118, R90, R77 ;  /* 0x0000004d5a767220 */ /* 0x000fe20000410000 */
[----:B------:R-:W-:Y:S01]  /*14d0*/  @P2 PRMT R76, R19, 0x7632, R76 ;  /* 0x00007632134c2816 */ /* 0x000fe2000000004c */
[----:B------:R-:W-:Y:S01]  /*14e0*/  FFMA.FTZ R77, R3, R109, R114 ;  /* 0x0000006d034d7223 */ /* 0x000fe20000010072 */
[----:B------:R-:W-:Y:S02]  /*14f0*/  @P2 SHF.L.U32 R79, R79, 0x10, RZ ;  /* 0x000000104f4f2819 */ /* 0x000fe400000006ff */
[----:B------:R-:W-:Y:S01]  /*1500*/  @P2 SHF.L.U32 R113, R76, 0x10, RZ ;  /* 0x000000104c712819 */ /* 0x000fe200000006ff */
[----:B------:R-:W-:Y:S01]  /*1510*/  FADD.FTZ R77, R6, -R77 ;  /* 0x8000004d064d7221 */ /* 0x000fe20000010000 */
[----:B------:R-:W-:Y:S01]  /*1520*/  @P1 PRMT R74, R99, 0x7610, R74 ;  /* 0x00007610634a1816 */ /* 0x000fe2000000004a */
[----:B------:R-:W-:Y:S01]  /*1530*/  FMUL.FTZ R76, R90, R111 ;  /* 0x0000006f5a4c7220 */ /* 0x000fe20000410000 */
[-CC-:B------:R-:W-:Y:S01]  /*1540*/  FFMA.FTZ R99, R7, R109.reuse, R114.reuse ;  /* 0x0000006d07637223 */ /* 0x180fe20000010072 */
[----:B------:R-:W-:Y:S01]  /*1550*/  FFMA.FTZ R111, R11, R109, R114 ;  /* 0x0000006d0b6f7223 */ /* 0x000fe20000010072 */
[----:B------:R-:W-:Y:S01]  /*1560*/  @P2 FADD.FTZ R118, R118, R79 ;  /* 0x0000004f76762221 */ /* 0x000fe20000010000 */
[----:B------:R-:W-:-:S02]  /*1570*/  @P2 IMAD.U32 R79, R16, 0x10000, RZ ;  /* 0x00010000104f2824 */ /* 0x000fc400078e00ff */
[----:B------:R-:W-:Y:S01]  /*1580*/  FMUL.FTZ R120, R90, R77 ;  /* 0x0000004d5a787220 */ /* 0x000fe20000410000 */
[----:B------:R-:W-:Y:S01]  /*1590*/  FADD.FTZ R99, R8, -R99 ;  /* 0x8000006308637221 */ /* 0x000fe20000010000 */
[----:B------:R-:W-:Y:S01]  /*15a0*/  FADD.FTZ R111, R12, -R111 ;  /* 0x8000006f0c6f7221 */ /* 0x000fe20000010000 */
[----:B------:R-:W-:Y:S01]  /*15b0*/  @P2 SHF.L.U32 R77, R17, 0x10, RZ ;  /* 0x00000010114d2819 */ /* 0x000fe200000006ff */
[----:B------:R-:W-:Y:S01]  /*15c0*/  @P2 FADD.FTZ R120, R120, R79 ;  /* 0x0000004f78782221 */ /* 0x000fe20000010000 */
[C---:B------:R-:W-:Y:S01]  /*15d0*/  FMUL.FTZ R122, R90.reuse, R99 ;  /* 0x000000635a7a7220 */ /* 0x040fe20000410000 */
[----:B------:R-:W-:Y:S01]  /*15e0*/  @P2 SHF.L.U32 R79, R19, 0x10, RZ ;  /* 0x00000010134f2819 */ /* 0x000fe200000006ff */
[----:B------:R-:W-:Y:S01]  /*15f0*/  FMUL.FTZ R112, R90, R111 ;  /* 0x0000006f5a707220 */ /* 0x000fe20000410000 */
[----:B------:R-:W-:Y:S01]  /*1600*/  @P2 FADD.FTZ R76, R76, R113 ;  /* 0x000000714c4c2221 */ /* 0x000fe20000010000 */
[----:B------:R-:W-:Y:S01]  /*1610*/  @P2 FADD.FTZ R122, R122, R77 ;  /* 0x0000004d7a7a2221 */ /* 0x000fe20000010000 */
[----:B------:R-:W-:Y:S01]  /*1620*/  FMUL.FTZ R77, R78, UR15 ;  /* 0x0000000f4e4d7c20 */ /* 0x000fe20008410000 */
[----:B------:R-:W-:Y:S01]  /*1630*/  @P2 FADD.FTZ R112, R112, R79 ;  /* 0x0000004f70702221 */ /* 0x000fe20000010000 */
[----:B------:R-:W-:Y:S01]  /*1640*/  LOP3.LUT P2, RZ, R93, 0xff, RZ, 0xc0, !PT ;  /* 0x000000ff5dff7812 */ /* 0x000fe2000784c0ff */
[-C--:B------:R-:W-:Y:S01]  /*1650*/  FMUL.FTZ R79, R116, R91.reuse ;  /* 0x0000005b744f7220 */ /* 0x080fe20000410000 */
[----:B------:R-:W-:Y:S01]  /*1660*/  @P1 F2FP.BF16.F32.PACK_AB R78, RZ, R122 ;  /* 0x0000007aff4e123e */ /* 0x000fe200000010ff */
[-C--:B------:R-:W-:Y:S01]  /*1670*/  FMUL.FTZ R122, R122, R91.reuse ;  /* 0x0000005b7a7a7220 */ /* 0x080fe20000410000 */
[----:B------:R-:W-:Y:S01]  /*1680*/  FSEL R99, R77, RZ, P2 ;  /* 0x000000ff4d637208 */ /* 0x000fe20001000000 */
[----:B------:R-:W-:Y:S01]  /*1690*/  FMUL.FTZ R79, R79, UR15 ;  /* 0x0000000f4f4f7c20 */ /* 0x000fe20008410000 */
[----:B------:R-:W-:Y:S01]  /*16a0*/  LOP3.LUT P2, RZ, R93, 0xff00, RZ, 0xc0, !PT ;  /* 0x0000ff005dff7812 */ /* 0x000fe2000784c0ff */
[----:B------:R-:W-:Y:S01]  /*16b0*/  FMUL.FTZ R117, R112, R91 ;  /* 0x0000005b70757220 */ /* 0x000fe20000410000 */
[----:B------:R-:W-:-:S02]  /*16c0*/  @P1 PRMT R73, R78, 0x7610, R73 ;  /* 0x000076104e491816 */ /* 0x000fc40000000049 */
[----:B------:R-:W-:Y:S01]  /*16d0*/  FSEL R78, R79, RZ, P2 ;  /* 0x000000ff4f4e7208 */ /* 0x000fe20001000000 */
[----:B------:R-:W-:Y:S01]  /*16e0*/  FMUL.FTZ R117, R117, UR15 ;  /* 0x0000000f75757c20 */ /* 0x000fe20008410000 */
[----:B------:R-:W-:Y:S02]  /*16f0*/  ISETP.NE.U32.AND P2, PT, RZ, UR16, PT ;  /* 0x00000010ff007c0c */ /* 0x000fe4000bf45070 */
[----:B------:R-:W-:Y:S01]  /*1700*/  @P1 F2FP.BF16.F32.PACK_AB R77, RZ, R120 ;  /* 0x00000078ff4d123e */ /* 0x000fe200000010ff */
[----:B------:R-:W-:Y:S01]  /*1710*/  FMUL.FTZ R120, R120, R91 ;  /* 0x0000005b78787220 */ /* 0x000fe20000410000 */
[----:B------:R-:W-:Y:S02]  /*1720*/  ISETP.NE.AND.EX P2, PT, RZ, UR17, PT, P2 ;  /* 0x00000011ff007c0c */ /* 0x000fe4000bf45320 */
[----:B------:R-:W-:Y:S01]  /*1730*/  @P1 PRMT R72, R77, 0x7610, R72 ;  /* 0x000076104d481816 */ /* 0x000fe20000000048 */
[----:B------:R-:W-:Y:S01]  /*1740*/  FMUL.FTZ R77, R122, UR15 ;  /* 0x0000000f7a4d7c20 */ /* 0x000fe20008410000 */
[----:B------:R-:W-:-:S02]  /*1750*/  F2FP.BF16.F32.PACK_AB R78, R78, R99 ;  /* 0x000000634e4e723e */ /* 0x000fc400000010ff */
[----:B------:R-:W-:Y:S01]  /*1760*/  @P1 F2FP.BF16.F32.PACK_AB R99, RZ, R118 ;  /* 0x00000076ff63123e */ /* 0x000fe200000010ff */
[-C--:B------:R-:W-:Y:S01]  /*1770*/  FMUL.FTZ R118, R118, R91.reuse ;  /* 0x0000005b76767220 */ /* 0x080fe20000410000 */
[----:B------:R-:W-:Y:S02]  /*1780*/  @P1 F2FP.BF16.F32.PACK_AB R79, RZ, R112 ;  /* 0x00000070ff4f123e */ /* 0x000fe400000010ff */
[----:B------:R-:W-:Y:S01]  /*1790*/  FSEL R77, R77, RZ, P6 ;  /* 0x000000ff4d4d7208 */ /* 0x000fe20003000000 */
[----:B------:R-:W-:Y:S01]  /*17a0*/  FMUL.FTZ R118, R118, UR15 ;  /* 0x0000000f76767c20 */ /* 0x000fe20008410000 */
[----:B------:R-:W-:Y:S01]  /*17b0*/  @P1 F2FP.BF16.F32.PACK_AB R111, RZ, R98 ;  /* 0x00000062ff6f123e */ /* 0x000fe200000010ff */
[----:B------:R-:W-:Y:S01]  /*17c0*/  FMUL.FTZ R98, R98, R91 ;  /* 0x0000005b62627220 */ /* 0x000fe20000410000 */
[----:B------:R-:W-:Y:S01]  /*17d0*/  @P1 F2FP.BF16.F32.PACK_AB R116, RZ, R116 ;  /* 0x00000074ff74123e */ /* 0x000fe200000010ff */
[----:B------:R-:W0:Y:S01]  /*17e0*/  @P2 LDC.64 R112, c[0x0][0x308] ;  /* 0x0000c200ff702b82 */ /* 0x000e220000000a00 */
[----:B------:R-:W-:-:S02]  /*17f0*/  @P1 PRMT R75, R79, 0x7610, R75 ;  /* 0x000076104f4b1816 */ /* 0x000fc4000000004b */
[----:B------:R-:W-:Y:S02]  /*1800*/  LOP3.LUT P6, RZ, R92, 0xff000000, RZ, 0xc0, !PT ;  /* 0xff0000005cff7812 */ /* 0x000fe400078cc0ff */
[----:B------:R-:W-:Y:S02]  /*1810*/  MOV R79, R92 ;  /* 0x0000005c004f7202 */ /* 0x000fe40000000f00 */
[----:B------:R-:W-:Y:S02]  /*1820*/  FSEL R118, R118, RZ, P6 ;  /* 0x000000ff76767208 */ /* 0x000fe40003000000 */
[----:B------:R-:W-:Y:S01]  /*1830*/  @P1 PRMT R74, R74, 0x5410, R116 ;  /* 0x000054104a4a1816 */ /* 0x000fe20000000074 */
[----:B------:R-:W-:Y:S01]  /*1840*/  FMUL.FTZ R116, R98, UR15 ;  /* 0x0000000f62747c20 */ /* 0x000fe20008410000 */
[----:B------:R-:W-:Y:S01]  /*1850*/  LOP3.LUT P6, RZ, R79, 0xff, RZ, 0xc0, !PT ;  /* 0x000000ff4fff7812 */ /* 0x000fe200078cc0ff */
[----:B------:R-:W-:Y:S01]  /*1860*/  FMUL.FTZ R79, R120, UR15 ;  /* 0x0000000f784f7c20 */ /* 0x000fe20008410000 */
[----:B------:R-:W-:-:S02]  /*1870*/  @P1 PRMT R73, R73, 0x5410, R99 ;  /* 0x0000541049491816 */ /* 0x000fc40000000063 */
[----:B------:R-:W1:Y:S01]  /*1880*/  LDC.64 R98, c[0x0][0x2f8] ;  /* 0x0000be00ff627b82 */ /* 0x000e620000000a00 */
[----:B------:R-:W-:Y:S01]  /*1890*/  @P1 F2FP.BF16.F32.PACK_AB R115, RZ, R76 ;  /* 0x0000004cff73123e */ /* 0x000fe200000010ff */
[----:B------:R-:W-:Y:S01]  /*18a0*/  FMUL.FTZ R76, R76, R91 ;  /* 0x0000005b4c4c7220 */ /* 0x000fe20000410000 */
[----:B------:R-:W-:Y:S02]  /*18b0*/  FSEL R79, R79, RZ, P6 ;  /* 0x000000ff4f4f7208 */ /* 0x000fe40003000000 */
[----:B------:R-:W-:Y:S01]  /*18c0*/  LOP3.LUT P6, RZ, R92, 0xff00, RZ, 0xc0, !PT ;  /* 0x0000ff005cff7812 */ /* 0x000fe200078cc0ff */
[----:B------:R-:W-:Y:S01]  /*18d0*/  FMUL.FTZ R76, R76, UR15 ;  /* 0x0000000f4c4c7c20 */ /* 0x000fe20008410000 */
[----:B------:R-:W-:Y:S02]  /*18e0*/  F2FP.BF16.F32.PACK_AB R77, R118, R77 ;  /* 0x0000004d764d723e */ /* 0x000fe400000010ff */
[----:B------:R-:W-:Y:S01]  /*18f0*/  FSEL R116, R116, RZ, P6 ;  /* 0x000000ff74747208 */ /* 0x000fe20003000000 */
[----:B0-----:R-:W-:Y:S01]  /*1900*/  @P2 IMAD.WIDE.U32 R112, R89, 0x10, R112 ;  /* 0x0000001059702825 */ /* 0x001fe200078e0070 */
[----:B------:R-:W-:-:S02]  /*1910*/  LOP3.LUT P6, RZ, R93, 0xff0000, RZ, 0xc0, !PT ;  /* 0x00ff00005dff7812 */ /* 0x000fc400078cc0ff */
[----:B------:R-:W-:Y:S02]  /*1920*/  @P1 PRMT R72, R72, 0x5410, R111 ;  /* 0x0000541048481816 */ /* 0x000fe4000000006f */
[----:B------:R-:W-:Y:S02]  /*1930*/  FSEL R117, R117, RZ, P6 ;  /* 0x000000ff75757208 */ /* 0x000fe40003000000 */
[----:B------:R-:W-:Y:S02]  /*1940*/  LOP3.LUT P6, RZ, R93, 0xff000000, RZ, 0xc0, !PT ;  /* 0xff0000005dff7812 */ /* 0x000fe400078cc0ff */
[----:B------:R-:W-:Y:S02]  /*1950*/  @P1 PRMT R75, R75, 0x5410, R115 ;  /* 0x000054104b4b1816 */ /* 0x000fe40000000073 */
[----:B------:R-:W-:Y:S02]  /*1960*/  FSEL R118, R76, RZ, P6 ;  /* 0x000000ff4c767208 */ /* 0x000fe40003000000 */
[----:B------:R-:W-:Y:S01]  /*1970*/  F2FP.BF16.F32.PACK_AB R76, R116, R79 ;  /* 0x0000004f744c723e */ /* 0x000fe200000010ff */
[C---:B-1----:R-:W-:Y:S01]  /*1980*/  IMAD.WIDE.U32 R98, R89.reuse, 0x10, R98 ;  /* 0x0000001059627825 */ /* 0x042fe200078e0062 */
[----:B------:R-:W-:Y:S01]  /*1990*/  F2FP.BF16.F32.PACK_AB R79, R118, R117 ;  /* 0x00000075764f723e */ /* 0x000fe200000010ff */
[----:B------:R1:W-:Y:S01]  /*19a0*/  @P2 STG.E.128 desc[UR4][R112.64], R72 ;  /* 0x0000004870002986 */ /* 0x0003e2000c101d04 */
[----:B------:R-:W-:-:S03]  /*19b0*/  IADD3 R89, R89, 0x20, RZ ;  /* 0x0000002059597810 */ /* 0x000fc60007ffe0ff */
[----:B------:R1:W-:Y:S04]  /*19c0*/  STG.E.128 desc[UR4][R98.64], R76 ;  /* 0x0000004c62007986 */ /* 0x0003e8000c101d04 */
.L_x_2334:
[----:B------:R-:W-:Y:S05]  /*19d0*/  BSYNC B1 ;  /* 0x0000000000017941 */ /* 0x000fea0003800000 */
.L_x_2333:
[----:B------:R-:W-:Y:S04]  /*19e0*/  BSSY B1, `(.L_x_2335) ;  /* 0x000006f000017945 */ /* 0x000fe80003800000 */
[----:B------:R-:W-:Y:S05]  /*19f0*/  @!P4 BRA `(.L_x_2336) ;  /* 0x0000000400b4c947 */ /* 0x000fea0003800000 */
[----:B------:R-:W-:Y:S01]  /*1a00*/  ISETP.NE.U32.AND P2, PT, RZ, UR8, PT ;  /* 0x00000008ff007c0c */ /* 0x000fe2000bf45070 */
[-CC-:B-1----:R-:W-:Y:S01]  /*1a10*/  FFMA.FTZ R77, R81, R109.reuse, R114.reuse ;  /* 0x0000006d514d7223 */ /* 0x182fe20000010072 */
[-CC-:B------:R-:W-:Y:S01]  /*1a20*/  FFMA.FTZ R111, R97, R109.reuse, R114.reuse ;  /* 0x0000006d616f7223 */ /* 0x180fe20000010072 */
[-CC-:B------:R-:W-:Y:S01]  /*1a30*/  FFMA.FTZ R76, R100, R109.reuse, R114.reuse ;  /* 0x0000006d644c7223 */ /* 0x180fe20000010072 */
[----:B------:R-:W-:Y:S01]  /*1a40*/  ISETP.NE.AND.EX P2, PT, RZ, UR9, PT, P2 ;  /* 0x00000009ff007c0c */ /* 0x000fe2000bf45320 */
[-CC-:B------:R-:W-:Y:S01]  /*1a50*/  FFMA.FTZ R78, R102, R109.reuse, R114.reuse ;  /* 0x0000006d664e7223 */ /* 0x180fe20000010072 */
[----:B------:R-:W-:Y:S01]  /*1a60*/  FADD.FTZ R77, R80, -R77 ;  /* 0x8000004d504d7221 */ /* 0x000fe20000010000 */
[-CC-:B0-----:R-:W-:Y:S01]  /*1a70*/  FFMA.FTZ R99, R83, R109.reuse, R114.reuse ;  /* 0x0000006d53637223 */ /* 0x181fe20000010072 */
[-CC-:B------:R-:W-:Y:S01]  /*1a80*/  FFMA.FTZ R98, R104, R109.reuse, R114.reuse ;  /* 0x0000006d68627223 */ /* 0x180fe20000010072 */
[-CC-:B------:R-:W-:Y:S01]  /*1a90*/  FFMA.FTZ R115, R105, R109.reuse, R114.reuse ;  /* 0x0000006d69737223 */ /* 0x180fe20000010072 */
[----:B------:R-:W-:Y:S01]  /*1aa0*/  FFMA.FTZ R117, R110, R109, R114 ;  /* 0x0000006d6e757223 */ /* 0x000fe20000010072 */
[----:B------:R-:W-:Y:S01]  /*1ab0*/  FADD.FTZ R111, R96, -R111 ;  /* 0x8000006f606f7221 */ /* 0x000fe20000010000 */
[----:B------:R-:W-:Y:S01]  /*1ac0*/  FADD.FTZ R79, R101, -R76 ;  /* 0x8000004c654f7221 */ /* 0x000fe20000010000 */
[----:B------:R-:W-:Y:S01]  /*1ad0*/  FADD.FTZ R109, R103, -R78 ;  /* 0x8000004e676d7221 */ /* 0x000fe20000010000 */
[C---:B------:R-:W-:Y:S01]  /*1ae0*/  FMUL.FTZ R76, R90.reuse, R77 ;  /* 0x0000004d5a4c7220 */ /* 0x040fe20000410000 */
[----:B------:R-:W-:Y:S01]  /*1af0*/  FMUL.FTZ R120, R90, R111 ;  /* 0x0000006f5a787220 */ /* 0x000fe20000410000 */
[----:B------:R-:W-:Y:S01]  /*1b00*/  FADD.FTZ R99, R82, -R99 ;  /* 0x8000006352637221 */ /* 0x000fe20000010000 */
[----:B------:R-:W-:Y:S01]  /*1b10*/  @P2 SHF.L.U32 R77, R70, 0x10, RZ ;  /* 0x00000010464d2819 */ /* 0x000fe200000006ff */
[----:B------:R-:W-:Y:S01]  /*1b20*/  FMUL.FTZ R116, R90, R109 ;  /* 0x0000006d5a747220 */ /* 0x000fe20000410000 */
[----:B------:R-:W-:Y:S01]  /*1b30*/  @P2 PRMT R109, R70, 0x7632, R109 ;  /* 0x00007632466d2816 */ /* 0x000fe2000000006d */
[----:B------:R-:W-:Y:S01]  /*1b40*/  FADD.FTZ R113, R107, -R98 ;  /* 0x800000626b717221 */ /* 0x000fe20000010000 */
[----:B------:R-:W-:Y:S01]  /*1b50*/  FMUL.FTZ R78, R90, R79 ;  /* 0x0000004f5a4e7220 */ /* 0x000fe20000410000 */
[----:B------:R-:W-:Y:S01]  /*1b60*/  @P2 FADD.FTZ R120, R120, R77 ;  /* 0x0000004d78782221 */ /* 0x000fe20000010000 */
[----:B------:R-:W-:Y:S01]  /*1b70*/  FMUL.FTZ R112, R90, R99 ;  /* 0x000000635a707220 */ /* 0x000fe20000410000 */
[C---:B------:R-:W-:Y:S01]  /*1b80*/  @P2 SHF.L.U32 R77, R68.reuse, 0x10, RZ ;  /* 0x00000010444d2819 */ /* 0x040fe200000006ff */
[----:B------:R-:W-:Y:S01]  /*1b90*/  @P2 IMAD.U32 R99, R69, 0x10000, RZ ;  /* 0x0001000045632824 */ /* 0x000fe200078e00ff */
[----:B------:R-:W-:Y:S01]  /*1ba0*/  @P2 PRMT R79, R68, 0x7632, R79 ;  /* 0x00007632444f2816 */ /* 0x000fe2000000004f */
[----:B------:R-:W-:Y:S01]  /*1bb0*/  FMUL.FTZ R118, R90, R113 ;  /* 0x000000715a767220 */ /* 0x000fe20000410000 */
[----:B------:R-:W-:Y:S01]  /*1bc0*/  @P2 SHF.L.U32 R109, R109, 0x10, RZ ;  /* 0x000000106d6d2819 */ /* 0x000fe200000006ff */
[----:B------:R-:W-:Y:S01]  /*1bd0*/  FADD.FTZ R115, R106, -R115 ;  /* 0x800000736a737221 */ /* 0x000fe20000010000 */
[----:B------:R-:W-:Y:S01]  /*1be0*/  @P2 SHF.L.U32 R79, R79, 0x10, RZ ;  /* 0x000000104f4f2819 */ /* 0x000fe200000006ff */
[----:B------:R-:W-:Y:S01]  /*1bf0*/  @P2 FADD.FTZ R76, R76, R77 ;  /* 0x0000004d4c4c2221 */ /* 0x000fe20000010000 */
[----:B------:R-:W-:Y:S01]  /*1c00*/  @P2 FADD.FTZ R112, R112, R99 ;  /* 0x0000006370702221 */ /* 0x000fe20000010000 */
[----:B------:R-:W-:Y:S01]  /*1c10*/  @P2 FADD.FTZ R118, R118, R109 ;  /* 0x0000006d76762221 */ /* 0x000fe20000010000 */
[----:B------:R-:W-:Y:S01]  /*1c20*/  @P2 PRMT R77, R69, 0x7632, R77 ;  /* 0x00007632454d2816 */ /* 0x000fe2000000004d */
[----:B------:R-:W-:Y:S01]  /*1c30*/  FMUL.FTZ R98, R90, R115 ;  /* 0x000000735a627220 */ /* 0x000fe20000410000 */
[C---:B------:R-:W-:Y:S01]  /*1c40*/  @P2 SHF.L.U32 R99, R71.reuse, 0x10, RZ ;  /* 0x0000001047632819 */ /* 0x040fe200000006ff */
[----:B------:R-:W-:Y:S01]  /*1c50*/  FADD.FTZ R117, R108, -R117 ;  /* 0x800000756c757221 */ /* 0x000fe20000010000 */
[----:B------:R-:W-:Y:S01]  /*1c60*/  @P2 PRMT R109, R71, 0x7632, R109 ;  /* 0x00007632476d2816 */ /* 0x000fe2000000006d */
[----:B------:R-:W-:Y:S01]  /*1c70*/  @P2 FADD.FTZ R78, R78, R79 ;  /* 0x0000004f4e4e2221 */ /* 0x000fe20000010000 */
[----:B------:R-:W-:Y:S01]  /*1c80*/  @P2 SHF.L.U32 R77, R77, 0x10, RZ ;  /* 0x000000104d4d2819 */ /* 0x000fe200000006ff */
[----:B------:R-:W-:Y:S01]  /*1c90*/  FMUL.FTZ R79, R120, R91 ;  /* 0x0000005b784f7220 */ /* 0x000fe20000410000 */
[----:B------:R-:W-:Y:S01]  /*1ca0*/  @P2 FADD.FTZ R98, R98, R99 ;  /* 0x0000006362622221 */ /* 0x000fe20000010000 */
[----:B------:R-:W-:Y:S01]  /*1cb0*/  @P2 SHF.L.U32 R109, R109, 0x10, RZ ;  /* 0x000000106d6d2819 */ /* 0x000fe200000006ff */
[----:B------:R-:W-:Y:S01]  /*1cc0*/  FMUL.FTZ R90, R90, R117 ;  /* 0x000000755a5a7220 */ /* 0x000fe20000410000 */
[----:B------:R-:W-:Y:S01]  /*1cd0*/  ISETP.NE.U32.AND P1, PT, RZ, UR16, PT ;  /* 0x00000010ff007c0c */ /* 0x000fe2000bf25070 */
[-C--:B------:R-:W-:Y:S01]  /*1ce0*/  FMUL.FTZ R99, R118, R91.reuse ;  /* 0x0000005b76637220 */ /* 0x080fe20000410000 */
[----:B------:R-:W-:Y:S01]  /*1cf0*/  @P2 FADD.FTZ R116, R116, R77 ;  /* 0x0000004d74742221 */ /* 0x000fe20000010000 */
[----:B------:R-:W-:Y:S01]  /*1d00*/  FMUL.FTZ R79, R79, UR15 ;  /* 0x0000000f4f4f7c20 */ /* 0x000fe20008410000 */
[----:B------:R-:W-:Y:S01]  /*1d10*/  ISETP.NE.AND.EX P1, PT, RZ, UR17, PT, P1 ;  /* 0x00000011ff007c0c */ /* 0x000fe2000bf25310 */
[----:B------:R-:W-:Y:S01]  /*1d20*/  @P2 FADD.FTZ R90, R90, R109 ;  /* 0x0000006d5a5a2221 */ /* 0x000fe20000010000 */
[----:B------:R-:W-:Y:S01]  /*1d30*/  LOP3.LUT P6, RZ, R95, 0xff, RZ, 0xc0, !PT ;  /* 0x000000ff5fff7812 */ /* 0x000fe200078cc0ff */
[-C--:B------:R-:W-:Y:S01]  /*1d40*/  FMUL.FTZ R77, R112, R91.reuse ;  /* 0x0000005b704d7220 */ /* 0x080fe20000410000 */
[----:B------:R-:W-:Y:S01]  /*1d50*/  FMUL.FTZ R115, R99, UR15 ;  /* 0x0000000f63737c20 */ /* 0x000fe20008410000 */
[----:B------:R-:W-:Y:S01]  /*1d60*/  LOP3.LUT P2, RZ, R95, 0xff00, RZ, 0xc0, !PT ;  /* 0x0000ff005fff7812 */ /* 0x000fe2000784c0ff */
[-C--:B------:R-:W-:Y:S01]  /*1d70*/  FMUL.FTZ R109, R116, R91.reuse ;  /* 0x0000005b746d7220 */ /* 0x080fe20000410000 */
[----:B------:R-:W-:Y:S01]  /*1d80*/  FSEL R114, R79, RZ, P6 ;  /* 0x000000ff4f727208 */ /* 0x000fe20003000000 */
[----:B------:R-:W-:Y:S01]  /*1d90*/  FMUL.FTZ R77, R77, UR15 ;  /* 0x0000000f4d4d7c20 */ /* 0x000fe20008410000 */
[----:B------:R-:W-:Y:S01]  /*1da0*/  FSEL R115, R115, RZ, P2 ;  /* 0x000000ff73737208 */ /* 0x000fe20001000000 */
[----:B------:R-:W-:Y:S01]  /*1db0*/  FMUL.FTZ R109, R109, UR15 ;  /* 0x0000000f6d6d7c20 */ /* 0x000fe20008410000 */
[----:B------:R-:W-:Y:S01]  /*1dc0*/  LOP3.LUT P6, RZ, R94, 0xff0000, RZ, 0xc0, !PT ;  /* 0x00ff00005eff7812 */ /* 0x000fe200078cc0ff */
[----:B------:R-:W-:Y:S01]  /*1dd0*/  FMUL.FTZ R119, R98, R91 ;  /* 0x0000005b62777220 */ /* 0x000fe20000410000 */
[----:B------:R-:W-:-:S02]  /*1de0*/  ISETP.NE.U32.AND P2, PT, RZ, UR16, PT ;  /* 0x00000010ff007c0c */ /* 0x000fc4000bf45070 */
[----:B------:R-:W-:Y:S01]  /*1df0*/  FSEL R79, R77, RZ, P6 ;  /* 0x000000ff4d4f7208 */ /* 0x000fe20003000000 */
[----:B------:R-:W-:Y:S01]  /*1e00*/  FMUL.FTZ R119, R119, UR15 ;  /* 0x0000000f77777c20 */ /* 0x000fe20008410000 */
[----:B------:R-:W-:Y:S02]  /*1e10*/  LOP3.LUT P6, RZ, R94, 0xff000000, RZ, 0xc0, !PT ;  /* 0xff0000005eff7812 */ /* 0x000fe400078cc0ff */
[----:B------:R-:W-:Y:S02]  /*1e20*/  ISETP.NE.AND.EX P2, PT, RZ, UR17, PT, P2 ;  /* 0x00000011ff007c0c */ /* 0x000fe4000bf45320 */
[----:B------:R-:W-:Y:S02]  /*1e30*/  MOV R77, R94 ;  /* 0x0000005e004d7202 */ /* 0x000fe40000000f00 */
[----:B------:R-:W-:Y:S02]  /*1e40*/  @P1 F2FP.BF16.F32.PACK_AB R99, RZ, R112 ;  /* 0x00000070ff63123e */ /* 0x000fe400000010ff */
[----:B------:R-:W-:-:S02]  /*1e50*/  FSEL R112, R109, RZ, P6 ;  /* 0x000000ff6d707208 */ /* 0x000fc40003000000 */
[----:B------:R-:W-:Y:S02]  /*1e60*/  LOP3.LUT P6, RZ, R77, 0xff, RZ, 0xc0, !PT ;  /* 0x000000ff4dff7812 */ /* 0x000fe400078cc0ff */
[----:B------:R-:W-:Y:S02]  /*1e70*/  @P1 F2FP.BF16.F32.PACK_AB R77, RZ, R76 ;  /* 0x0000004cff4d123e */ /* 0x000fe400000010ff */
[----:B------:R-:W-:Y:S02]  /*1e80*/  @P1 F2FP.BF16.F32.PACK_AB R117, RZ, R98 ;  /* 0x00000062ff75123e */ /* 0x000fe400000010ff */
[----:B------:R-:W-:Y:S01]  /*1e90*/  @P1 F2FP.BF16.F32.PACK_AB R109, RZ, R116 ;  /* 0x00000074ff6d123e */ /* 0x000fe200000010ff */
[-C--:B------:R-:W-:Y:S01]  /*1ea0*/  FMUL.FTZ R116, R76, R91.reuse ;  /* 0x0000005b4c747220 */ /* 0x080fe20000410000 */
[----:B------:R-:W-:Y:S02]  /*1eb0*/  @P1 PRMT R72, R77, 0x7610, R72 ;  /* 0x000076104d481816 */ /* 0x000fe40000000048 */
[----:B------:R-:W-:Y:S01]  /*1ec0*/  @P1 PRMT R73, R99, 0x7610, R73 ;  /* 0x0000761063491816 */ /* 0x000fe20000000049 */
[----:B------:R-:W0:Y:S01]  /*1ed0*/  LDC.64 R76, c[0x0][0x2f8] ;  /* 0x0000be00ff4c7b82 */ /* 0x000e220000000a00 */
[----:B------:R-:W-:Y:S01]  /*1ee0*/  @P1 PRMT R75, R117, 0x7610, R75 ;  /* 0x00007610754b1816 */ /* 0x000fe2000000004b */
[----:B------:R-:W-:Y:S01]  /*1ef0*/  FMUL.FTZ R117, R116, UR15 ;  /* 0x0000000f74757c20 */ /* 0x000fe20008410000 */
[----:B------:R-:W-:Y:S01]  /*1f00*/  @P1 F2FP.BF16.F32.PACK_AB R113, RZ, R118 ;  /* 0x00000076ff71123e */ /* 0x000fe200000010ff */
[-C--:B------:R-:W-:Y:S01]  /*1f10*/  FMUL.FTZ R118, R78, R91.reuse ;  /* 0x0000005b4e767220 */ /* 0x080fe20000410000 */
[----:B------:R-:W-:Y:S01]  /*1f20*/  @P1 F2FP.BF16.F32.PACK_AB R111, RZ, R78 ;  /* 0x0000004eff6f123e */ /* 0x000fe200000010ff */
[----:B------:R-:W-:Y:S01]  /*1f30*/  FMUL.FTZ R91, R90, R91 ;  /* 0x0000005b5a5b7220 */ /* 0x000fe20000410000 */
[----:B------:R-:W-:Y:S01]  /*1f40*/  F2FP.BF16.F32.PACK_AB R78, R115, R114 ;  /* 0x00000072734e723e */ /* 0x000fe200000010ff */
[----:B------:R-:W1:Y:S01]  /*1f50*/  @P2 LDC.64 R98, c[0x0][0x308] ;  /* 0x0000c200ff622b82 */ /* 0x000e620000000a00 */
[----:B------:R-:W-:Y:S01]  /*1f60*/  FSEL R114, R117, RZ, P6 ;  /* 0x000000ff75727208 */ /* 0x000fe20003000000 */
[----:B------:R-:W-:Y:S01]  /*1f70*/  FMUL.FTZ R118, R118, UR15 ;  /* 0x0000000f76767c20 */ /* 0x000fe20008410000 */
[----:B------:R-:W-:Y:S01]  /*1f80*/  LOP3.LUT P6, RZ, R94, 0xff00, RZ, 0xc0, !PT ;  /* 0x0000ff005eff7812 */ /* 0x000fe200078cc0ff */
[----:B------:R-:W-:Y:S01]  /*1f90*/  FMUL.FTZ R115, R91, UR15 ;  /* 0x0000000f5b737c20 */ /* 0x000fe20008410000 */
[----:B------:R-:W-:-:S02]  /*1fa0*/  @P1 F2FP.BF16.F32.PACK_AB R120, RZ, R120 ;  /* 0x00000078ff78123e */ /* 0x000fc400000010ff */
[----:B------:R-:W-:Y:S02]  /*1fb0*/  FSEL R117, R118, RZ, P6 ;  /* 0x000000ff76757208 */ /* 0x000fe40003000000 */
[----:B------:R-:W-:Y:S02]  /*1fc0*/  LOP3.LUT P6, RZ, R95, 0xff0000, RZ, 0xc0, !PT ;  /* 0x00ff00005fff7812 */ /* 0x000fe400078cc0ff */
[----:B------:R-:W-:Y:S02]  /*1fd0*/  @P1 PRMT R74, R120, 0x7610, R74 ;  /* 0x00007610784a1816 */ /* 0x000fe4000000004a */
[----:B------:R-:W-:Y:S02]  /*1fe0*/  FSEL R119, R119, RZ, P6 ;  /* 0x000000ff77777208 */ /* 0x000fe40003000000 */
[----:B------:R-:W-:Y:S02]  /*1ff0*/  LOP3.LUT P6, RZ, R95, 0xff000000, RZ, 0xc0, !PT ;  /* 0xff0000005fff7812 */ /* 0x000fe400078cc0ff */
[----:B------:R-:W-:Y:S01]  /*2000*/  @P1 F2FP.BF16.F32.PACK_AB R116, RZ, R90 ;  /* 0x0000005aff74123e */ /* 0x000fe200000010ff */
[----:B0-----:R-:W-:Y:S01]  /*2010*/  IMAD.WIDE.U32 R90, R89, 0x10, R76 ;  /* 0x00000010595a7825 */ /* 0x001fe200078e004c */
[----:B------:R-:W-:-:S02]  /*2020*/  FSEL R118, R115, RZ, P6 ;  /* 0x000000ff73767208 */ /* 0x000fc40003000000 */
[----:B------:R-:W-:Y:S02]  /*2030*/  @P1 PRMT R74, R74, 0x5410, R113 ;  /* 0x000054104a4a1816 */ /* 0x000fe40000000071 */
[----:B------:R-:W-:Y:S01]  /*2040*/  F2FP.BF16.F32.PACK_AB R77, R112, R79 ;  /* 0x0000004f704d723e */ /* 0x000fe200000010ff */
[----:B-1----:R-:W-:Y:S01]  /*2050*/  @P2 IMAD.WIDE.U32 R98, R89, 0x10, R98 ;  /* 0x0000001059622825 */ /* 0x002fe200078e0062 */
[----:B------:R-:W-:Y:S02]  /*2060*/  @P1 PRMT R73, R73, 0x5410, R109 ;  /* 0x0000541049491816 */ /* 0x000fe4000000006d */
[----:B------:R-:W-:Y:S02]  /*2070*/  @P1 PRMT R72, R72, 0x5410, R111 ;  /* 0x0000541048481816 */ /* 0x000fe4000000006f */
[----:B------:R-:W-:Y:S02]  /*2080*/  @P1 PRMT R75, R75, 0x5410, R116 ;  /* 0x000054104b4b1816 */ /* 0x000fe40000000074 */
[----:B------:R-:W-:-:S02]  /*2090*/  F2FP.BF16.F32.PACK_AB R76, R117, R114 ;  /* 0x00000072754c723e */ /* 0x000fc400000010ff */
[----:B------:R-:W-:Y:S01]  /*20a0*/  F2FP.BF16.F32.PACK_AB R79, R118, R119 ;  /* 0x00000077764f723e */ /* 0x000fe200000010ff */
[----:B------:R2:W-:Y:S04]  /*20b0*/  @P2 STG.E.128 desc[UR4][R98.64], R72 ;  /* 0x0000004862002986 */ /* 0x0005e8000c101d04 */
[----:B------:R2:W-:Y:S02]  /*20c0*/  STG.E.128 desc[UR4][R90.64], R76 ;  /* 0x0000004c5a007986 */ /* 0x0005e4000c101d04 */
.L_x_2336:
[----:B------:R-:W-:Y:S05]  /*20d0*/  BSYNC B1 ;  /* 0x0000000000017941 */ /* 0x000fea0003800000 */
.L_x_2335:
[----:B-12---:R-:W1:Y:S02]  /*20e0*/  LDC.64 R76, c[0x0][0x210] ;  /* 0x00008400ff4c7b82 */ /* 0x006e640000000a00 */
[----:B-1----:R-:W-:-:S05]  /*20f0*/  IMAD R0, R76, 0x4, R0 ;  /* 0x000000044c007824 */ /* 0x002fca00078e0200 */
[----:B------:R-:W-:-:S13]  /*2100*/  ISETP.GE.AND P1, PT, R0, R77, PT ;  /* 0x0000004d0000720c */ /* 0x000fda0003f26270 */
[----:B------:R-:W-:Y:S05]  /*2110*/  @!P1 BRA `(.L_x_2337) ;  /* 0xffffffe000a09947 */ /* 0x000fea000383ffff */
.L_x_2327:
[----:B------:R-:W-:Y:S05]  /*2120*/  BSYNC B0 ;  /* 0x0000000000007941 */ /* 0x000fea0003800000 */
.L_x_2326:
        /* <DEDUP_REMOVED lines=94> */
[----:B----4-:R-:W-:Y:S02]  /*2710*/  @P3 IMAD.MOV.U32 R3, RZ, RZ, R29 ;  /* 0x000000ffff033224 */ /* 0x010fe400078e001d */
[----:B------:R-:W-:Y:S01]  /*2720*/  FADD.FTZ R5, R5, R18 ;  /* 0x0000001205057221 */ /* 0x000fe20000010000 */
[----:B------:R-:W-:Y:S01]  /*2730*/  @P3 IADD3.X R29, RZ, R29, RZ, P4, !PT ;  /* 0x0000001dff1d3210 */ /* 0x000fe200027fe4ff */
[----:B------:R-:W-:Y:S01]  /*2740*/  FADD.FTZ R11, R4, R11 ;  /* 0x0000000b040b7221 */ /* 0x000fe20000010000 */
[----:B------:R4:W-:Y:S01]  /*2750*/  @P3 STG.E desc[UR4][R2.64], R31 ;  /* 0x0000001f02003986 */ /* 0x0009e2000c101904 */
[----:B------:R-:W-:-:S02]  /*2760*/  FADD.FTZ R7, R5, R20 ;  /* 0x0000001405077221 */ /* 0x000fc40000010000 */
        /* <DEDUP_REMOVED lines=8> */
[----:B------:R-:W-:Y:S01]  /*27f0*/  @P2 IMAD.MOV.U32 R4, RZ, RZ, R12 ;  /* 0x000000ffff042224 */ /* 0x000fe200078e000c */
[----:B------:R-:W-:Y:S01]  /*2800*/  @P2 IADD3 R12, P4, R12, 0x200, RZ ;  /* 0x000002000c0c2810 */ /* 0x000fe20007f9e0ff */
[----:B--2---:R-:W-:Y:S01]  /*2810*/  FADD.FTZ R0, R0, R13 ;  /* 0x0000000d00007221 */ /* 0x004fe20000010000 */
[-C--:B------:R-:W-:Y:S02]  /*2820*/  @P2 MOV R5, R27.reuse ;  /* 0x0000001b00052202 */ /* 0x080fe40000000f00 */
[----:B------:R-:W-:Y:S01]  /*2830*/  @P2 IADD3.X R27, RZ, R27, RZ, P4, !PT ;  /* 0x0000001bff1b2210 */ /* 0x000fe200027fe4ff */
[----:B---3--:R-:W-:Y:S01]  /*2840*/  FADD.FTZ R0, R0, R15 ;  /* 0x0000000f00007221 */ /* 0x008fe20000010000 */
[----:B------:R-:W-:Y:S02]  /*2850*/  @P1 MOV R6, R12 ;  /* 0x0000000c00061202 */ /* 0x000fe40000000f00 */
[----:B------:R-:W-:Y:S01]  /*2860*/  @P1 IADD3 R12, P4, R12, 0x200, RZ ;  /* 0x000002000c0c1810 */ /* 0x000fe20007f9e0ff */
[----:B------:R-:W-:Y:S01]  /*2870*/  FADD.FTZ R19, R0, R19 ;  /* 0x0000001300137221 */ /* 0x000fe20000010000 */
[----:B0-----:R-:W-:-:S02]  /*2880*/  @P2 MOV R2, R22 ;  /* 0x0000001600022202 */ /* 0x001fc40000000f00 */
[----:B------:R-:W-:Y:S02]  /*2890*/  @P2 IADD3 R22, P3, R22, 0x200, RZ ;  /* 0x0000020016162810 */ /* 0x000fe40007f7e0ff */
[-C--:B------:R-:W-:Y:S02]  /*28a0*/  @P2 MOV R3, R29.reuse ;  /* 0x0000001d00032202 */ /* 0x080fe40000000f00 */
[----:B------:R-:W-:-:S03]  /*28b0*/  @P2 IADD3.X R29, RZ, R29, RZ, P3, !PT ;  /* 0x0000001dff1d2210 */ /* 0x000fc60001ffe4ff */
[----:B------:R0:W-:Y:S04]  /*28c0*/  @P2 STG.E desc[UR4][R2.64], R7 ;  /* 0x0000000702002986 */ /* 0x0001e8000c101904 */
[----:B------:R1:W-:Y:S01]  /*28d0*/  @P2 STG.E desc[UR4][R4.64], R23 ;  /* 0x0000001704002986 */ /* 0x0003e2000c101904 */
[----:B0-----:R-:W-:Y:S01]  /*28e0*/  @P1 MOV R2, R22 ;  /* 0x0000001600021202 */ /* 0x001fe20000000f00 */
[----:B------:R-:W-:Y:S01]  /*28f0*/  @P1 IMAD.MOV.U32 R7, RZ, RZ, R27 ;  /* 0x000000ffff071224 */ /* 0x000fe200078e001b */
[----:B------:R-:W-:Y:S02]  /*2900*/  @P1 MOV R3, R29 ;  /* 0x0000001d00031202 */ /* 0x000fe40000000f00 */
[----:B------:R-:W-:Y:S02]  /*2910*/  @P1 IADD3 R22, P3, R22, 0x200, RZ ;  /* 0x0000020016161810 */ /* 0x000fe40007f7e0ff */
[----:B------:R-:W-:Y:S01]  /*2920*/  @P1 IADD3.X R27, RZ, R27, RZ, P4, !PT ;  /* 0x0000001bff1b1210 */ /* 0x000fe200027fe4ff */
[----:B------:R0:W-:Y:S01]  /*2930*/  @P1 STG.E desc[UR4][R2.64], R17 ;  /* 0x0000001102001986 */ /* 0x0001e2000c101904 */
[----:B------:R-:W-:-:S02]  /*2940*/  @P1 IADD3.X R29, RZ, R29, RZ, P3, !PT ;  /* 0x0000001dff1d1210 */ /* 0x000fc40001ffe4ff */
[----:B-1----:R-:W-:Y:S01]  /*2950*/  MOV R4, R12 ;  /* 0x0000000c00047202 */ /* 0x002fe20000000f00 */
[----:B------:R1:W-:Y:S01]  /*2960*/  @P1 STG.E desc[UR4][R6.64], R9 ;  /* 0x0000000906001986 */ /* 0x0003e2000c101904 */
[----:B------:R-:W-:Y:S02]  /*2970*/  MOV R5, R27 ;  /* 0x0000001b00057202 */ /* 0x000fe40000000f00 */
[----:B0-----:R-:W-:Y:S02]  /*2980*/  MOV R2, R22 ;  /* 0x0000001600027202 */ /* 0x001fe40000000f00 */
[----:B------:R-:W-:Y:S01]  /*2990*/  MOV R3, R29 ;  /* 0x0000001d00037202 */ /* 0x000fe20000000f00 */
[----:B------:R-:W-:Y:S06]  /*29a0*/  @!P0 EXIT ;  /* 0x000000000000894d */ /* 0x000fec0003800000 */
[----:B------:R-:W-:Y:S04]  /*29b0*/  STG.E desc[UR4][R2.64], R19 ;  /* 0x0000001302007986 */ /* 0x000fe8000c101904 */
[----:B------:R-:W-:Y:S01]  /*29c0*/  STG.E desc[UR4][R4.64], R25 ;  /* 0x0000001904007986 */ /* 0x000fe2000c101904 */
[----:B------:R-:W-:Y:S05]  /*29d0*/  EXIT ;  /* 0x000000000000794d */ /* 0x000fea0003800000 */
.L_x_2332:
        /* <DEDUP_REMOVED lines=8> */
.L_x_2339:
[----:B------:R-:W-:Y:S05]  /*2a60*/  BSYNC B1 ;  /* 0x0000000000017941 */ /* 0x000fea0003800000 */
.L_x_2338:
[----:B------:R-:W-:Y:S01]  /*2a70*/  HFMA2.MMA R115, -RZ, RZ, 0, 5.9604644775390625e-08 ;  /* 0x00000001ff737435 */ /* 0x000fe200000001ff */
[----:B------:R-:W-:Y:S01]  /*2a80*/  MOV R114, R112 ;  /* 0x0000007000727202 */ /* 0x000fe20000000f00 */
[----:B------:R-:W-:Y:S01]  /*2a90*/  IMAD.MOV.U32 R116, RZ, RZ, 0x1f ;  /* 0x0000001fff747424 */ /* 0x000fe200078e00ff */
[----:B------:R-:W-:Y:S02]  /*2aa0*/  MOV R111, 0xffffffff ;  /* 0xffffffff006f7802 */ /* 0x000fe40000000f00 */
[----:B------:R-:W-:-:S07]  /*2ab0*/  MOV R76, R113 ;  /* 0x00000071004c7202 */ /* 0x000fce0000000f00 */
[----:B------:R-:W-:Y:S05]  /*2ac0*/  WARPSYNC.COLLECTIVE R111, `(.L_x_2340) ;  /* 0x000000006f087348 */ /* 0x000fea0003c00000 */
[----:B------:R0:W1:Y:S02]  /*2ad0*/  SHFL.BFLY P1, R113, R114, R115, R116 ;  /* 0x0c00007372717389 */ /* 0x0000640000020074 */
[----:B01----:R-:W-:Y:S01]  /*2ae0*/  ENDCOLLECTIVE ;  /* 0x000000000000791b */ /* 0x003fe20003800000 */
.L_x_2340:
[----:B------:R-:W-:Y:S01]  /*2af0*/  FADD.FTZ R76, R76, R99 ;  /* 0x000000634c4c7221 */ /* 0x000fe20000010000 */
[----:B------:R-:W-:-:S04]  /*2b00*/  HFMA2.MMA R115, -RZ, RZ, 0, 1.1920928955078125e-07 ;  /* 0x00000002ff737435 */ /* 0x000fc800000001ff */
[----:B------:R-:W-:Y:S02]  /*2b10*/  MOV R114, R76 ;  /* 0x0000004c00727202 */ /* 0x000fe40000000f00 */
[----:B------:R-:W-:-:S07]  /*2b20*/  MOV R77, R113 ;  /* 0x00000071004d7202 */ /* 0x000fce0000000f00 */
[----:B------:R-:W-:Y:S05]  /*2b30*/  WARPSYNC.COLLECTIVE R111, `(.L_x_2341) ;  /* 0x000000006f087348 */ /* 0x000fea0003c00000 */
[----:B------:R0:W1:Y:S02]  /*2b40*/  SHFL.BFLY P1, R113, R114, R115, R116 ;  /* 0x0c00007372717389 */ /* 0x0000640000020074 */
[----:B01----:R-:W-:Y:S01]  /*2b50*/  ENDCOLLECTIVE ;  /* 0x000000000000791b */ /* 0x003fe20003800000 */
.L_x_2341:
[----:B------:R-:W-:-:S05]  /*2b60*/  FADD.FTZ R77, R77, R112 ;  /* 0x000000704d4d7221 */ /* 0x000fca0000010000 */
[----:B------:R-:W-:Y:S02]  /*2b70*/  MOV R114, R77 ;  /* 0x0000004d00727202 */ /* 0x000fe40000000f00 */
[----:B------:R-:W-:-:S07]  /*2b80*/  MOV R79, R113 ;  /* 0x00000071004f7202 */ /* 0x000fce0000000f00 */
[----:B------:R-:W-:Y:S05]  /*2b90*/  WARPSYNC.COLLECTIVE R111, `(.L_x_2342) ;  /* 0x000000006f087348 */ /* 0x000fea0003c00000 */
[----:B------:R0:W1:Y:S02]  /*2ba0*/  SHFL.BFLY P1, R113, R114, R115, R116 ;  /* 0x0c00007372717389 */ /* 0x0000640000020074 */
[----:B01----:R-:W-:Y:S01]  /*2bb0*/  ENDCOLLECTIVE ;  /* 0x000000000000791b */ /* 0x003fe20003800000 */
.L_x_2342:
[----:B------:R-:W-:Y:S01]  /*2bc0*/  FADD.FTZ R79, R76, R79 ;  /* 0x0000004f4c4f7221 */ /* 0x000fe20000010000 */
[----:B------:R-:W-:-:S04]  /*2bd0*/  HFMA2.MMA R115, -RZ, RZ, 0, 2.384185791015625e-07 ;  /* 0x00000004ff737435 */ /* 0x000fc800000001ff */
[----:B------:R-:W-:Y:S01]  /*2be0*/  MOV R114, R79 ;  /* 0x0000004f00727202 */ /* 0x000fe20000000f00 */
[----:B------:R-:W-:-:S07]  /*2bf0*/  IMAD.MOV.U32 R78, RZ, RZ, R113 ;  /* 0x000000ffff4e7224 */ /* 0x000fce00078e0071 */
[----:B------:R-:W-:Y:S05]  /*2c00*/  WARPSYNC.COLLECTIVE R111, `(.L_x_2343) ;  /* 0x000000006f087348 */ /* 0x000fea0003c00000 */
[----:B------:R0:W1:Y:S02]  /*2c10*/  SHFL.BFLY P1, R113, R114, R115, R116 ;  /* 0x0c00007372717389 */ /* 0x0000640000020074 */
[----:B01----:R-:W-:Y:S01]  /*2c20*/  ENDCOLLECTIVE ;  /* 0x000000000000791b */ /* 0x003fe20003800000 */
.L_x_2343:
[----:B------:R-:W-:-:S05]  /*2c30*/  FADD.FTZ R78, R77, R78 ;  /* 0x0000004e4d4e7221 */ /* 0x000fca0000010000 */
[----:B------:R-:W-:Y:S02]  /*2c40*/  MOV R114, R78 ;  /* 0x0000004e00727202 */ /* 0x000fe40000000f00 */
[----:B------:R-:W-:-:S07]  /*2c50*/  MOV R98, R113 ;  /* 0x0000007100627202 */ /* 0x000fce0000000f00 */
[----:B------:R-:W-:Y:S05]  /*2c60*/  WARPSYNC.COLLECTIVE R111, `(.L_x_2344) ;  /* 0x000000006f087348 */ /* 0x000fea0003c00000 */
[----:B------:R0:W1:Y:S02]  /*2c70*/  SHFL.BFLY P1, R113, R114, R115, R116 ;  /* 0x0c00007372717389 */ /* 0x0000640000020074 */
[----:B01----:R-:W-:Y:S01]  /*2c80*/  ENDCOLLECTIVE ;  /* 0x000000000000791b */ /* 0x003fe20003800000 */
.L_x_2344:
[----:B------:R-:W-:Y:S01]  /*2c90*/  FADD.FTZ R98, R79, R98 ;  /* 0x000000624f627221 */ /* 0x000fe20000010000 */
[----:B------:R-:W-:-:S04]  /*2ca0*/  HFMA2.MMA R115, -RZ, RZ, 0, 4.76837158203125e-07 ;  /* 0x00000008ff737435 */ /* 0x000fc800000001ff */
[----:B------:R-:W-:Y:S02]  /*2cb0*/  MOV R114, R98 ;  /* 0x0000006200727202 */ /* 0x000fe40000000f00 */
[----:B------:R-:W-:-:S07]  /*2cc0*/  MOV R109, R113 ;  /* 0x00000071006d7202 */ /* 0x000fce0000000f00 */
[----:B------:R-:W-:Y:S05]  /*2cd0*/  WARPSYNC.COLLECTIVE R111, `(.L_x_2345) ;  /* 0x000000006f087348 */ /* 0x000fea0003c00000 */
[----:B------:R0:W1:Y:S02]  /*2ce0*/  SHFL.BFLY P1, R113, R114, R115, R116 ;  /* 0x0c00007372717389 */ /* 0x0000640000020074 */
[----:B01----:R-:W-:Y:S01]  /*2cf0*/  ENDCOLLECTIVE ;  /* 0x000000000000791b */ /* 0x003fe20003800000 */
.L_x_2345:
[----:B------:R-:W-:-:S05]  /*2d00*/  FADD.FTZ R109, R78, R109 ;  /* 0x0000006d4e6d7221 */ /* 0x000fca0000010000 */
[----:B------:R-:W-:Y:S01]  /*2d10*/  MOV R114, R109 ;  /* 0x0000006d00727202 */ /* 0x000fe20000000f00 */
[----:B------:R-:W-:-:S07]  /*2d20*/  IMAD.MOV.U32 R99, RZ, RZ, R113 ;  /* 0x000000ffff637224 */ /* 0x000fce00078e0071 */
[----:B------:R-:W-:Y:S05]  /*2d30*/  WARPSYNC.COLLECTIVE R111, `(.L_x_2346) ;  /* 0x000000006f087348 */ /* 0x000fea0003c00000 */
[----:B------:R0:W1:Y:S02]  /*2d40*/  SHFL.BFLY P1, R113, R114, R115, R116 ;  /* 0x0c00007372717389 */ /* 0x0000640000020074 */
[----:B01----:R-:W-:Y:S01]  /*2d50*/  ENDCOLLECTIVE ;  /* 0x000000000000791b */ /* 0x003fe20003800000 */
.L_x_2346:
[----:B------:R-:W-:Y:S01]  /*2d60*/  FADD.FTZ R99, R98, R99 ;  /* 0x0000006362637221 */ /* 0x000fe20000010000 */
[----:B------:R-:W-:-:S04]  /*2d70*/  HFMA2.MMA R115, -RZ, RZ, 0, 9.5367431640625e-07 ;  /* 0x00000010ff737435 */ /* 0x000fc800000001ff */
[----:B------:R-:W-:Y:S02]  /*2d80*/  MOV R114, R99 ;  /* 0x0000006300727202 */ /* 0x000fe40000000f00 */
[----:B------:R-:W-:-:S07]  /*2d90*/  MOV R112, R113 ;  /* 0x0000007100707202 */ /* 0x000fce0000000f00 */
[----:B------:R-:W-:Y:S05]  /*2da0*/  WARPSYNC.COLLECTIVE R111, `(.L_x_2347) ;  /* 0x000000006f087348 */ /* 0x000fea0003c00000 */
[----:B------:R0:W1:Y:S02]  /*2db0*/  SHFL.BFLY P1, R113, R114, R115, R116 ;  /* 0x0c00007372717389 */ /* 0x0000640000020074 */
[----:B01----:R-:W-:Y:S01]  /*2dc0*/  ENDCOLLECTIVE ;  /* 0x000000000000791b */ /* 0x003fe20003800000 */
.L_x_2347:
[----:B------:R-:W-:-:S05]  /*2dd0*/  FADD.FTZ R112, R109, R112 ;  /* 0x000000706d707221 */ /* 0x000fca0000010000 */
[----:B------:R-:W-:Y:S02]  /*2de0*/  MOV R114, R112 ;  /* 0x0000007000727202 */ /* 0x000fe40000000f00 */
[----:B------:R-:W-:-:S07]  /*2df0*/  MOV R76, R113 ;  /* 0x00000071004c7202 */ /* 0x000fce0000000f00 */
[----:B------:R-:W-:Y:S05]  /*2e00*/  WARPSYNC.COLLECTIVE R111, `(.L_x_2348) ;  /* 0x000000006f087348 */ /* 0x000fea0003c00000 */
[----:B------:R0:W1:Y:S02]  /*2e10*/  SHFL.BFLY P1, R113, R114, R115, R116 ;  /* 0x0c00007372717389 */ /* 0x0000640000020074 */
[----:B01----:R-:W-:Y:S01]  /*2e20*/  ENDCOLLECTIVE ;  /* 0x000000000000791b */ /* 0x003fe20003800000 */
.L_x_2348:
[----:B------:R-:W-:Y:S01]  /*2e30*/  MOV R77, R113 ;  /* 0x00000071004d7202 */ /* 0x000fe20000000f00 */
[----:B------:R-:W-:Y:S06]  /*2e40*/  BRA `(.L_x_2349) ;  /* 0xffffffe4000c7947 */ /* 0x000fec000383ffff */
.L_x_2350:
        /* <DEDUP_REMOVED lines=11> */
.L_x_9120:


//--------------------- .text._ZN10layer_norm13ln_bwd_kernelINS_13Kernel_traitsIf13__nv_bfloat16S2_S2_fjLj512ELj1ELj4ELj1ELj16ENS_18Kernel_traits_baseILj512EfS2_S2_S2_fjLj128EEEEELb1ELb0ELb0ELb1EEEvNS_9BwdParamsE --------------------------
	.section	.text._ZN10layer_norm13ln_bwd_kernelINS_13Kernel_traitsIf13__nv_bfloat16S2_S2_fjLj512ELj1ELj4ELj1ELj16ENS_18Kernel_traits_baseILj512EfS2_S2_S2_fjLj128EEEEELb1ELb0ELb0ELb1EEEvNS_9BwdParamsE,"ax",@progbits
	.align	128
        .global         _ZN10layer_norm13ln_bwd_kernelINS_13Kernel_traitsIf13__nv_bfloat16S2_S2_fjLj512ELj1ELj4ELj1ELj16ENS_18Kernel_traits_baseILj512EfS2_S2_S2_fjLj128EEEEELb1ELb0ELb0ELb1EEEvNS_9BwdParamsE
        .type           _ZN10layer_norm13ln_bwd_kernelINS_13Kernel_traitsIf13__nv_bfloat16S2_S2_fjLj512ELj1ELj4ELj1ELj16ENS_18Kernel_traits_baseILj512EfS2_S2_S2_fjLj128EEEEELb1ELb0ELb0ELb1EEEvNS_9BwdParamsE,@function
        .size           _ZN10layer_norm13ln_bwd_kernelINS_13Kernel_traitsIf13__nv_bfloat16S2_S2_fjLj512ELj1ELj4ELj1ELj16ENS_18Kernel_traits_baseILj512EfS2_S2_S2_fjLj128EEEEELb1ELb0ELb0ELb1EEEvNS_9BwdParamsE,(.L_x_9121 - _ZN10layer_norm13ln_bwd_kernelINS_13Kernel_traitsIf13__nv_bfloat16S2_S2_fjLj512ELj1ELj4ELj1ELj16ENS_18Kernel_traits_baseILj512EfS2_S2_S2_fjLj128EEEEELb1ELb0ELb0ELb1EEEvNS_9BwdParamsE)
        .other          _ZN10layer_norm13ln_bwd_kernelINS_13Kernel_traitsIf13__nv_bfloat16S2_S2_fjLj512ELj1ELj4ELj1ELj16ENS_18Kernel_traits_baseILj512EfS2_S2_S2_fjLj128EEEEELb1ELb0ELb0ELb1EEEvNS_9BwdParamsE,@"STO_CUDA_ENTRY STV_DEFAULT"
_ZN10layer_norm13ln_bwd_kernelINS_13Kernel_traitsIf13__nv_bfloat16S2_S2_fjLj512ELj1ELj4ELj1ELj16ENS_18Kernel_traits_baseILj512EfS2_S2_S2_fjLj128EEEEELb1ELb0ELb0ELb1EEEvNS_9BwdParamsE:
.text._ZN10layer_norm13ln_bwd_kernelINS_13Kernel_traitsIf13__nv_bfloat16S2_S2_fjLj512ELj1ELj4ELj1ELj16ENS_18Kernel_traits_baseILj512EfS2_S2_S2_fjLj128EEEEELb1ELb0ELb0ELb1EEEvNS_9BwdParamsE:
[----:B------:R-:W-:Y:S01]  /*0000*/  LDC R1, c[0x0][0x28] ;  /* 0x00000a00ff017b82 */ /* 0x000fe20000000800 */
[----:B------:R-:W0:Y:S01]  /*0010*/  S2R R78, SR_TID.X ;  /* 0x00000000004e7919 */ /* 0x000e220000002100 */
[----:B------:R-:W-:Y:S01]  /*0020*/  ULDC UR6, c[0x0][0x214] ;  /* 0x0000850000067ab9 */ /* 0x000fe20000000800 */
[----:B------:R-:W-:Y:S01]  /*0030*/  ULDC.64 UR4, c[0x0][0x208] ;  /* 0x0000820000047ab9 */ /* 0x000fe20000000a00 */
[----:B------:R-:W-:Y:S01]  /*0040*/  ULDC UR8, c[0x0][0x218] ;  /* 0x0000860000087ab9 */ /* 0x000fe20000000800 */
[----:B------:R-:W1:Y:S01]  /*0050*/  S2R R0, SR_CTAID.X ;  /* 0x0000000000007919 */ /* 0x000e620000002500 */
[----:B------:R-:W-:Y:S01]  /*0060*/  ULDC UR9, c[0x0][0x290] ;  /* 0x0000a40000097ab9 */ /* 0x000fe20000000800 */
[----:B------:R-:W-:Y:S01]  /*0070*/  ULDC UR18, c[0x0][0x298] ;  /* 0x0000a60000127ab9 */ /* 0x000fe20000000800 */
[----:B------:R-:W-:Y:S01]  /*0080*/  ULDC.64 UR10, c[0x0][0x2c8] ;  /* 0x0000b200000a7ab9 */ /* 0x000fe20000000a00 */
[----:B------:R-:W-:Y:S01]  /*0090*/  ULDC.64 UR12, c[0x0][0x238] ;  /* 0x00008e00000c7ab9 */ /* 0x000fe20000000a00 */
[----:B------:R-:W-:Y:S01]  /*00a0*/  ULDC.64 UR14, c[0x0][0x240] ;  /* 0x00009000000e7ab9 */ /* 0x000fe20000000a00 */
[----:B------:R-:W-:Y:S01]  /*00b0*/  ULDC.64 UR16, c[0x0][0x308] ;  /* 0x0000c20000107ab9 */ /* 0x000fe20000000a00 */
[----:B------:R-:W-:Y:S01]  /*00c0*/  ULDC.64 UR20, c[0x0][0x2f8] ;  /* 0x0000be0000147ab9 */ /* 0x000fe20000000a00 */
[----:B------:R-:W-:Y:S01]  /*00d0*/  BSSY B0, `(.L_x_2351) ;  /* 0x0000212000007945 */ /* 0x000fe20003800000 */
[----:B0-----:R-:W-:-:S04]  /*00e0*/  SHF.R.U32.HI R89, RZ, 0x5, R78 ;  /* 0x00000005ff597819 */ /* 0x001fc8000001164e */
[----:B-1----:R-:W-:-:S04]  /*00f0*/  LEA R89, R0, R89, 0x2 ;  /* 0x0000005900597211 */ /* 0x002fc800078e10ff */
[----:B------:R-:W-:-:S13]  /*0100*/  ISETP.GE.AND P0, PT, R89, UR6, PT ;  /* 0x0000000659007c0c */ /* 0x000fda000bf06270 */
        /* <DEDUP_REMOVED lines=18> */
.L_x_2352:
[----:B------:R-:W-:Y:S01]  /*0230*/  SHF.L.U32 R0, R78, 0x5, RZ ;  /* 0x000000054e007819 */ /* 0x000fe200000006ff */
[----:B------:R-:W-:Y:S01]  /*0240*/  ULDC.64 UR6, c[0x0][0x260] ;  /* 0x0000980000067ab9 */ /* 0x000fe20000000a00 */
[----:B------:R-:W0:Y:S02]  /*0250*/  LDC.U8 R88, c[0x0][0x2a0] ;  /* 0x0000a800ff587b82 */ /* 0x000e240000000000 */
[----:B------:R-:W-:-:S04]  /*0260*/  LOP3.LUT R0, R0, 0x3e0, RZ, 0xc0, !PT ;  /* 0x000003e000007812 */ /* 0x000fc800078ec0ff */
[----:B------:R-:W-:-:S04]  /*0270*/  IADD3 R2, P0, R0, UR6, RZ ;  /* 0x0000000600027c10 */ /* 0x000fc8000ff1e0ff */
[----:B------:R-:W-:Y:S01]  /*0280*/  IADD3.X R3, RZ, UR7, RZ, P0, !PT ;  /* 0x00000007ff037c10 */ /* 0x000fe200087fe4ff */
[----:B------:R-:W-:-:S04]  /*0290*/  ULDC.64 UR6, c[0x0][0x270] ;  /* 0x00009c0000067ab9 */ /* 0x000fc80000000a00 */
[----:B------:R1:W5:Y:S04]  /*02a0*/  LDG.E.128 R16, desc[UR4][R2.64] ;  /* 0x0000000402107981 */ /* 0x000368000c1e1d00 */
[----:B------:R1:W5:Y:S04]  /*02b0*/  LDG.E.128 R12, desc[UR4][R2.64+0x10] ;  /* 0x00001004020c7981 */ /* 0x000368000c1e1d00 */
[----:B------:R1:W5:Y:S04]  /*02c0*/  LDG.E.128 R8, desc[UR4][R2.64+0x400] ;  /* 0x0004000402087981 */ /* 0x000368000c1e1d00 */
[----:B------:R1:W5:Y:S01]  /*02d0*/  LDG.E.128 R4, desc[UR4][R2.64+0x410] ;  /* 0x0004100402047981 */ /* 0x000362000c1e1d00 */
[----:B------:R-:W-:Y:S01]  /*02e0*/  ISETP.NE.U32.AND P0, PT, RZ, UR6, PT ;  /* 0x00000006ff007c0c */ /* 0x000fe2000bf05070 */
[----:B------:R-:W-:Y:S01]  /*02f0*/  HFMA2.MMA R79, -RZ, RZ, 0, 0 ;  /* 0x00000000ff4f7435 */ /* 0x000fe200000001ff */
[----:B------:R-:W-:Y:S01]  /*0300*/  BSSY B1, `(.L_x_2354) ;  /* 0x00001ce000017945 */ /* 0x000fe20003800000 */
[----:B------:R-:W-:-:S02]  /*0310*/  CS2R R76, SRZ ;  /* 0x00000000004c7805 */ /* 0x000fc4000001ff00 */
[----:B------:R-:W-:Y:S02]  /*0320*/  ISETP.NE.AND.EX P0, PT, RZ, UR7, PT, P0 ;  /* 0x00000007ff007c0c */ /* 0x000fe4000bf05300 */
        /* <DEDUP_REMOVED lines=14> */
[----:B01----:R-:W-:-:S07]  /*0410*/  MOV R87, RZ ;  /* 0x000000ff00577202 */ /* 0x003fce0000000f00 */
.L_x_2356:
[----:B------:R-:W-:Y:S01]  /*0420*/  IMAD R0, R89, UR8, RZ ;  /* 0x0000000859007c24 */ /* 0x000fe2000f8e02ff */
[----:B-1----:R-:W0:Y:S01]  /*0430*/  @P0 LDC.64 R30, c[0x0][0x270] ;  /* 0x00009c00ff1e0b82 */ /* 0x002e220000000a00 */
[----:B------:R-:W-:-:S03]  /*0440*/  SHF.R.S32.HI R34, RZ, 0x1f, R89 ;  /* 0x0000001fff227819 */ /* 0x000fc60000011459 */
[----:B------:R-:W-:-:S04]  /*0450*/  SHF.R.S32.HI R29, RZ, 0x1f, R0 ;  /* 0x0000001fff1d7819 */ /* 0x000fc80000011400 */
[----:B------:R-:W1:Y:S01]  /*0460*/  LDC.64 R32, c[0x0][0x238] ;  /* 0x00008e00ff207b82 */ /* 0x000e620000000a00 */
[----:B------:R-:W-:Y:S02]  /*0470*/  LEA.HI R91, R29, R0, RZ, 0x3 ;  /* 0x000000001d5b7211 */ /* 0x000fe400078f18ff */
[----:B------:R-:W-:-:S04]  /*0480*/  LOP3.LUT R0, R78, 0x1f, RZ, 0xc0, !PT ;  /* 0x0000001f4e007812 */ /* 0x000fc800078ec0ff */
[----:B------:R-:W-:Y:S01]  /*0490*/  LEA.HI.SX32 R91, R91, R0, 0x1d ;  /* 0x000000005b5b7211 */ /* 0x000fe200078feaff */
[----:B------:R-:W2:Y:S08]  /*04a0*/  LDC.64 R2, c[0x0][0x2b8] ;  /* 0x0000ae00ff027b82 */ /* 0x000eb00000000a00 */
[----:B------:R-:W3:Y:S01]  /*04b0*/  LDC.64 R28, c[0x0][0x250] ;  /* 0x00009400ff1c7b82 */ /* 0x000ee20000000a00 */
[----:B------:R-:W-:-:S02]  /*04c0*/  IADD3 R97, R91, 0x20, RZ ;  /* 0x000000205b617810 */ /* 0x000fc40007ffe0ff */
[----:B0-----:R-:W-:-:S05]  /*04d0*/  @P0 LEA R30, P1, R89, R30, 0x1 ;  /* 0x0000001e591e0211 */ /* 0x001fca00078208ff */
[----:B------:R-:W0:Y:S01]  /*04e0*/  LDC.64 R44, c[0x0][0x258] ;  /* 0x00009600ff2c7b82 */ /* 0x000e220000000a00 */
[----:B------:R-:W-:Y:S01]  /*04f0*/  SHF.L.U32 R90, R97, 0x4, RZ ;  /* 0x00000004615a7819 */ /* 0x000fe200000006ff */
[----:B-1----:R-:W-:Y:S01]  /*0500*/  IMAD.WIDE.U32 R32, R91, 0x10, R32 ;  /* 0x000000105b207825 */ /* 0x002fe200078e0020 */
[----:B------:R-:W-:Y:S02]  /*0510*/  @P0 LEA.HI.X R31, R89, R31, R34, 0x1, P1 ;  /* 0x0000001f591f0211 */ /* 0x000fe400008f0c22 */
[----:B------:R-:W-:Y:S02]  /*0520*/  SHF.R.U32.HI R86, RZ, 0x1c, R97 ;  /* 0x0000001cff567819 */ /* 0x000fe40000011661 */
[----:B------:R-:W-:Y:S01]  /*0530*/  IADD3 R40, P1, R90, UR12, RZ ;  /* 0x0000000c5a287c10 */ /* 0x000fe2000ff3e0ff */
[----:B--2---:R-:W-:Y:S01]  /*0540*/  IMAD.WIDE.U32 R36, R91, 0x10, R2 ;  /* 0x000000105b247825 */ /* 0x004fe200078e0002 */
[----:B------:R-:W2:Y:S01]  /*0550*/  LDG.E.128 R32, desc[UR4][R32.64] ;  /* 0x0000000420207981 */ /* 0x000ea2000c1e1d00 */
[----:B------:R-:W1:Y:S01]  /*0560*/  LDC.64 R46, c[0x0][0x240] ;  /* 0x00009000ff2e7b82 */ /* 0x000e620000000a00 */
[----:B------:R-:W-:-:S02]  /*0570*/  IADD3.X R41, R86, UR13, RZ, P1, !PT ;  /* 0x0000000d56297c10 */ /* 0x000fc40008ffe4ff */
[----:B------:R-:W4:Y:S01]  /*0580*/  @P0 LDG.E.U16 R96, desc[UR4][R30.64] ;  /* 0x000000041e600981 */ /* 0x000f22000c1e1500 */
[----:B---3--:R-:W-:-:S03]  /*0590*/  IMAD.WIDE R94, R89, 0x4, R28 ;  /* 0x00000004595e7825 */ /* 0x008fc600078e021c */
[----:B------:R-:W3:Y:S04]  /*05a0*/  LDG.E.128 R36, desc[UR4][R36.64] ;  /* 0x0000000424247981 */ /* 0x000ee8000c1e1d00 */
[----:B------:R-:W4:Y:S04]  /*05b0*/  LDG.E R0, desc[UR4][R94.64] ;  /* 0x000000045e007981 */ /* 0x000f28000c1e1900 */
[----:B------:R-:W4:Y:S01]  /*05c0*/  LDG.E.128 R40, desc[UR4][R40.64] ;  /* 0x0000000428287981 */ /* 0x000f22000c1e1d00 */
[----:B0-----:R-:W-:-:S04]  /*05d0*/  IMAD.WIDE R92, R89, 0x4, R44 ;  /* 0x00000004595c7825 */ /* 0x001fc800078e022c */
[C---:B------:R-:W-:Y:S02]  /*05e0*/  IMAD.WIDE.U32 R28, R97.reuse, 0x10, R2 ;  /* 0x00000010611c7825 */ /* 0x040fe400078e0002 */
[----:B------:R0:W4:Y:S04]  /*05f0*/  LDG.E R92, desc[UR4][R92.64] ;  /* 0x000000045c5c7981 */ /* 0x000128000c1e1900 */
[----:B------:R-:W4:Y:S01]  /*0600*/  LDG.E.128 R28, desc[UR4][R28.64] ;  /* 0x000000041c1c7981 */ /* 0x000f22000c1e1d00 */
[----:B------:R-:W-:Y:S01]  /*0610*/  LEA R2, P3, R97, UR14, 0x3 ;  /* 0x0000000e61027c11 */ /* 0x000fe2000f8618ff */
[----:B-1----:R-:W-:-:S03]  /*0620*/  IMAD.WIDE.U32 R46, R91, 0x8, R46 ;  /* 0x000000085b2e7825 */ /* 0x002fc600078e002e */
[----:B------:R-:W-:-:S03]  /*0630*/  LEA.HI.X R3, R97, UR15, RZ, 0x3, P3 ;  /* 0x0000000f61037c11 */ /* 0x000fc600098f1cff */
[----:B-----5:R-:W5:Y:S04]  /*0640*/  LDG.E.64 R46, desc[UR4][R46.64] ;  /* 0x000000042e2e7981 */ /* 0x020f68000c1e1b00 */
[----:B------:R-:W5:Y:S01]  /*0650*/  LDG.E.64 R2, desc[UR4][R2.64] ;  /* 0x0000000402027981 */ /* 0x000f62000c1e1b00 */
[----:B------:R-:W-:-:S04]  /*0660*/  ISETP.NE.U32.AND P1, PT, RZ, UR10, PT ;  /* 0x0000000aff007c0c */ /* 0x000fc8000bf25070 */
[----:B------:R-:W-:-:S13]  /*0670*/  ISETP.NE.AND.EX P1, PT, RZ, UR11, PT, P1 ;  /* 0x0000000bff007c0c */ /* 0x000fda000bf25310 */
[----:B------:R-:W1:Y:S01]  /*0680*/  @P1 LDC.64 R48, c[0x0][0x2c8] ;  /* 0x0000b200ff301b82 */ /* 0x000e620000000a00 */
[----:B------:R-:W-:-:S04]  /*0690*/  @P1 LEA R44, P2, R97, UR10, 0x4 ;  /* 0x0000000a612c1c11 */ /* 0x000fc8000f8420ff */
[----:B------:R-:W-:Y:S02]  /*06a0*/  @P1 LEA.HI.X R45, R97, UR11, RZ, 0x4, P2 ;  /* 0x0000000b612d1c11 */ /* 0x000fe400090f24ff */
[----:B------:R-:W-:-:S03]  /*06b0*/  ISETP.NE.AND P2, PT, R88, RZ, PT ;  /* 0x000000ff5800720c */ /* 0x000fc60003f45270 */
[----:B------:R-:W5:Y:S01]  /*06c0*/  @P1 LDG.E.128 R60, desc[UR4][R44.64] ;  /* 0x000000042c3c1981 */ /* 0x000f62000c1e1d00 */
[----:B-1----:R-:W-:-:S05]  /*06d0*/  @P1 IMAD.WIDE.U32 R48, R91, 0x10, R48 ;  /* 0x000000105b301825 */ /* 0x002fca00078e0030 */
[----:B------:R1:W5:Y:S01]  /*06e0*/  @P1 LDG.E.128 R20, desc[UR4][R48.64] ;  /* 0x0000000430141981 */ /* 0x000362000c1e1d00 */
[----:B0-----:R-:W-:Y:S01]  /*06f0*/  MOV R93, 0x3f800000 ;  /* 0x3f800000005d7802 */ /* 0x001fe20000000f00 */
[----:B------:R-:W-:Y:S01]  /*0700*/  UMOV UR6, 0xffffffff ;  /* 0xffffffff00067882 */ /* 0x000fe20000000000 */
[C---:B--2---:R-:W-:Y:S02]  /*0710*/  PRMT R95, R33.reuse, 0x7632, R95 ;  /* 0x00007632215f7816 */ /* 0x044fe4000000005f */
[----:B------:R-:W-:Y:S02]  /*0720*/  SHF.L.U32 R113, R33, 0x10, RZ ;  /* 0x0000001021717819 */ /* 0x000fe400000006ff */
[----:B------:R-:W-:Y:S02]  /*0730*/  PRMT R33, R34, 0x7632, R33 ;  /* 0x0000763222217816 */ /* 0x000fe40000000021 */
[C---:B-1----:R-:W-:Y:S02]  /*0740*/  PRMT R48, R35.reuse, 0x7632, R48 ;  /* 0x0000763223307816 */ /* 0x042fe40000000030 */
[----:B------:R-:W-:-:S02]  /*0750*/  SHF.L.U32 R111, R35, 0x10, RZ ;  /* 0x00000010236f7819 */ /* 0x000fc400000006ff */
[C---:B---3--:R-:W-:Y:S02]  /*0760*/  PRMT R44, R37.reuse, 0x7632, R44 ;  /* 0x00007632252c7816 */ /* 0x048fe4000000002c */
[----:B------:R-:W-:Y:S02]  /*0770*/  SHF.L.U32 R104, R37, 0x10, RZ ;  /* 0x0000001025687819 */ /* 0x000fe400000006ff */
[----:B----4-:R-:W-:Y:S02]  /*0780*/  FSEL R0, R0, RZ, !P2 ;  /* 0x000000ff00007208 */ /* 0x010fe40005000000 */
[C---:B------:R-:W-:Y:S02]  /*0790*/  PRMT R35, R40.reuse, 0x7632, R35 ;  /* 0x0000763228237816 */ /* 0x040fe40000000023 */
[----:B------:R-:W-:Y:S02]  /*07a0*/  SHF.L.U32 R107, R40, 0x10, RZ ;  /* 0x00000010286b7819 */ /* 0x000fe400000006ff */
[----:B------:R-:W-:-:S02]  /*07b0*/  PRMT R37, R41, 0x7632, R37 ;  /* 0x0000763229257816 */ /* 0x000fc40000000025 */
[----:B------:R-:W-:Y:S02]  /*07c0*/  SHF.L.U32 R33, R33, 0x10, RZ ;  /* 0x0000001021217819 */ /* 0x000fe400000006ff */
[C---:B------:R-:W-:Y:S02]  /*07d0*/  PRMT R40, R42.reuse, 0x7632, R40 ;  /* 0x000076322a287816 */ /* 0x040fe40000000028 */
[----:B------:R-:W-:Y:S01]  /*07e0*/  SHF.L.U32 R103, R42, 0x10, RZ ;  /* 0x000000102a677819 */ /* 0x000fe200000006ff */
[C---:B------:R-:W-:Y:S01]  /*07f0*/  IMAD.U32 R117, R32.reuse, 0x10000, RZ ;  /* 0x0001000020757824 */ /* 0x040fe200078e00ff */
[----:B------:R-:W-:Y:S02]  /*0800*/  PRMT R94, R32, 0x7632, R94 ;  /* 0x00007632205e7816 */ /* 0x000fe4000000005e */
[----:B------:R-:W-:Y:S01]  /*0810*/  PRMT R42, R43, 0x7632, R42 ;  /* 0x000076322b2a7816 */ /* 0x000fe2000000002a */
[----:B------:R-:W-:Y:S01]  /*0820*/  IMAD.U32 R105, R41, 0x10000, RZ ;  /* 0x0001000029697824 */ /* 0x000fe200078e00ff */
[----:B------:R-:W-:-:S02]  /*0830*/  PRMT R45, R36, 0x7632, R45 ;  /* 0x00007632242d7816 */ /* 0x000fc4000000002d */
[----:B------:R-:W-:Y:S02]  /*0840*/  SHF.L.U32 R49, R36, 0x10, RZ ;  /* 0x0000001024317819 */ /* 0x000fe400000006ff */
[----:B------:R-:W-:Y:S02]  /*0850*/  SHF.L.U32 R97, R43, 0x10, RZ ;  /* 0x000000102b617819 */ /* 0x000fe400000006ff */
[C---:B------:R-:W-:Y:S02]  /*0860*/  PRMT R32, R39.reuse, 0x7632, R32 ;  /* 0x0000763227207816 */ /* 0x040fe40000000020 */
[----:B------:R-:W-:Y:S01]  /*0870*/  SHF.L.U32 R36, R39, 0x10, RZ ;  /* 0x0000001027247819 */ /* 0x000fe200000006ff */
[----:B------:R-:W-:Y:S01]  /*0880*/  FADD.FTZ R39, -R0, R33 ;  /* 0x0000002100277221 */ /* 0x000fe20000010100 */
[----:B------:R-:W-:Y:S01]  /*0890*/  SHF.L.U32 R37, R37, 0x10, RZ ;  /* 0x0000001025257819 */ /* 0x000fe200000006ff */
[----:B------:R-:W-:Y:S01]  /*08a0*/  IMAD.U32 R33, R40, 0x10000, RZ ;  /* 0x0001000028217824 */ /* 0x000fe200078e00ff */
[----:B------:R-:W-:-:S02]  /*08b0*/  SHF.L.U32 R41, R95, 0x10, RZ ;  /* 0x000000105f297819 */ /* 0x000fc400000006ff */
[----:B------:R-:W-:Y:S02]  /*08c0*/  SHF.L.U32 R115, R34, 0x10, RZ ;  /* 0x0000001022737819 */ /* 0x000fe400000006ff */
[----:B------:R-:W-:Y:S02]  /*08d0*/  SHF.L.U32 R43, R94, 0x10, RZ ;  /* 0x000000105e2b7819 */ /* 0x000fe400000006ff */
[----:B------:R-:W-:Y:S02]  /*08e0*/  SHF.L.U32 R109, R48, 0x10, RZ ;  /* 0x00000010306d7819 */ /* 0x000fe400000006ff */
[----:B------:R-:W-:Y:S02]  /*08f0*/  SHF.L.U32 R101, R35, 0x10, RZ ;  /* 0x0000001023657819 */ /* 0x000fe400000006ff */
        /* <DEDUP_REMOVED lines=16> */
[----:B------:R-:W-:Y:S01]  /*0a00*/  FMUL.FTZ R0, R92, R117 ;  /* 0x000000755c007220 */ /* 0x000fe20000410000 */
[C---:B------:R-:W-:Y:S01]  /*0a10*/  PRMT R102, R28.reuse, 0x7632, R102 ;  /* 0x000076321c667816 */ /* 0x040fe20000000066 */
[----:B------:R-:W-:Y:S01]  /*0a20*/  FADD.FTZ R85, R49, R85 ;  /* 0x0000005531557221 */ /* 0x000fe20000010000 */
[----:B------:R-:W-:Y:S01]  /*0a30*/  SHF.L.U32 R95, R28, 0x10, RZ ;  /* 0x000000101c5f7819 */ /* 0x000fe200000006ff */
[-C--:B------:R-:W-:Y:S01]  /*0a40*/  FFMA.FTZ R87, R0, R49.reuse, R87 ;  /* 0x0000003100577223 */ /* 0x080fe20000010057 */
[----:B------:R-:W-:Y:S01]  /*0a50*/  PRMT R34, R38, 0x7632, R34 ;  /* 0x0000763226227816 */ /* 0x000fe20000000022 */
[----:B------:R-:W-:Y:S01]  /*0a60*/  FMUL.FTZ R49, R16, R49 ;  /* 0x0000003110317220 */ /* 0x000fe20000410000 */
[----:B------:R-:W-:-:S02]  /*0a70*/  SHF.L.U32 R28, R45, 0x10, RZ ;  /* 0x000000102d1c7819 */ /* 0x000fc400000006ff */
[C---:B------:R-:W-:Y:S02]  /*0a80*/  PRMT R94, R29.reuse, 0x7632, R94 ;  /* 0x000076321d5e7816 */ /* 0x040fe4000000005e */
[----:B------:R-:W-:Y:S02]  /*0a90*/  SHF.L.U32 R99, R29, 0x10, RZ ;  /* 0x000000101d637819 */ /* 0x000fe400000006ff */
[C---:B------:R-:W-:Y:S02]  /*0aa0*/  PRMT R98, R31.reuse, 0x7632, R98 ;  /* 0x000076321f627816 */ /* 0x040fe40000000062 */
[----:B------:R-:W-:Y:S01]  /*0ab0*/  SHF.L.U32 R48, R31, 0x10, RZ ;  /* 0x000000101f307819 */ /* 0x000fe200000006ff */
[----:B------:R-:W-:Y:S01]  /*0ac0*/  FMUL.FTZ R31, R92, R109 ;  /* 0x0000006d5c1f7220 */ /* 0x000fe20000410000 */
[----:B------:R-:W-:Y:S01]  /*0ad0*/  SHF.L.U32 R29, R34, 0x10, RZ ;  /* 0x00000010221d7819 */ /* 0x000fe200000006ff */
[----:B------:R-:W-:Y:S01]  /*0ae0*/  FMUL.FTZ R34, R17, R28 ;  /* 0x0000001c11227220 */ /* 0x000fe20000410000 */
[----:B------:R-:W-:Y:S01]  /*0af0*/  FADD.FTZ R109, RZ, R49 ;  /* 0x00000031ff6d7221 */ /* 0x000fe20000010000 */
[----:B------:R-:W-:Y:S01]  /*0b00*/  @P0 SHF.L.U32 R93, R96, 0x10, RZ ;  /* 0x00000010605d0819 */ /* 0x000fe200000006ff */
[----:B------:R-:W-:Y:S01]  /*0b10*/  FMUL.FTZ R43, R92, R43 ;  /* 0x0000002b5c2b7220 */ /* 0x000fe20000410000 */
[----:B------:R-:W-:Y:S01]  /*0b20*/  FFMA.FTZ R106, R0, R49, RZ ;  /* 0x00000031006a7223 */ /* 0x000fe200000100ff */
[----:B------:R-:W-:Y:S01]  /*0b30*/  PRMT R96, R30, 0x7632, R96 ;  /* 0x000076321e607816 */ /* 0x000fe20000000060 */
[----:B------:R-:W-:Y:S01]  /*0b40*/  FMUL.FTZ R45, R92, R113 ;  /* 0x000000715c2d7220 */ /* 0x000fe20000410000 */
[----:B------:R-:W-:Y:S01]  /*0b50*/  SHF.L.U32 R100, R30, 0x10, RZ ;  /* 0x000000101e647819 */ /* 0x000fe200000006ff */
[----:B------:R-:W-:Y:S01]  /*0b60*/  FMUL.FTZ R42, R18, R104 ;  /* 0x00000068122a7220 */ /* 0x000fe20000410000 */
[----:B------:R-:W-:Y:S01]  /*0b70*/  SHF.L.U32 R30, R44, 0x10, RZ ;  /* 0x000000102c1e7819 */ /* 0x000fe200000006ff */
        /* <DEDUP_REMOVED lines=11> */
[----:B------:R-:W-:Y:S01]  /*0c30*/  FADD.FTZ R83, R28, R83 ;  /* 0x000000531c537221 */ /* 0x000fe20000010000 */
[----:B------:R-:W-:Y:S01]  /*0c40*/  FFMA.FTZ R84, R43, R28, R84 ;  /* 0x0000001c2b547223 */ /* 0x000fe20000010054 */
[----:B------:R-:W-:Y:S01]  /*0c50*/  FMUL.FTZ R39, R92, R39 ;  /* 0x000000275c277220 */ /* 0x000fe20000410000 */
        /* <DEDUP_REMOVED lines=16> */
[----:B------:R-:W-:Y:S01]  /*0d60*/  SHF.L.U32 R104, R94, 0x10, RZ ;  /* 0x000000105e687819 */ /* 0x000fe200000006ff */
[----:B------:R-:W-:Y:S01]  /*0d70*/  FFMA.FTZ R106, R44, R40, R107 ;  /* 0x000000282c6a7223 */ /* 0x000fe2000001006b */
[----:B------:R-:W-:Y:S01]  /*0d80*/  FMUL.FTZ R94, R92, R105 ;  /* 0x000000695c5e7220 */ /* 0x000fe20000410000 */
[----:B------:R-:W-:Y:S01]  /*0d90*/  FADD.FTZ R69, R36, R69 ;  /* 0x0000004524457221 */ /* 0x000fe20000010000 */
[-C--:B------:R-:W-:Y:S01]  /*0da0*/  FFMA.FTZ R53, R38, R36.reuse, R53 ;  /* 0x0000002426357223 */ /* 0x080fe20000010035 */
[----:B------:R-:W-:Y:S01]  /*0db0*/  SHF.L.U32 R105, R96, 0x10, RZ ;  /* 0x0000001060697819 */ /* 0x000fe200000006ff */
        /* <DEDUP_REMOVED lines=21> */
[-C--:B------:R-:W-:Y:S01]  /*0f10*/  FFMA.FTZ R57, R94, R99.reuse, R57 ;  /* 0x000000635e397223 */ /* 0x080fe20000010039 */
        /* <DEDUP_REMOVED lines=52> */
.L_x_2368:
[----:B-1----:R-:W-:Y:S01]  /*1260*/  FADD.FTZ R109, R48, R109 ;  /* 0x0000006d306d7221 */ /* 0x002fe20000010000 */
[----:B--2---:R-:W-:Y:S01]  /*1270*/  FADD.FTZ R107, R106, R107 ;  /* 0x0000006b6a6b7221 */ /* 0x004fe20000010000 */
[----:B0----5:R-:W-:Y:S02]  /*1280*/  MOV R48, R2 ;  /* 0x0000000200307202 */ /* 0x021fe40000000f00 */
[----:B------:R-:W-:Y:S01]  /*1290*/  FMUL.FTZ R109, R109, UR9 ;  /* 0x000000096d6d7c20 */ /* 0x000fe20008410000 */
[----:B------:R-:W-:Y:S01]  /*12a0*/  FMUL.FTZ R106, R107, UR9 ;  /* 0x000000096b6a7c20 */ /* 0x000fe20008410000 */
[----:B------:R-:W-:Y:S02]  /*12b0*/  LOP3.LUT P5, RZ, R48, 0xff, RZ, 0xc0, !PT ;  /* 0x000000ff30ff7812 */ /* 0x000fe400078ac0ff */
[----:B------:R-:W-:Y:S02]  /*12c0*/  LOP3.LUT P3, RZ, R47, 0xff, RZ, 0xc0, !PT ;  /* 0x000000ff2fff7812 */ /* 0x000fe4000786c0ff */
[----:B------:R-:W-:-:S02]  /*12d0*/  FSEL R111, R109, RZ, !P2 ;  /* 0x000000ff6d6f7208 */ /* 0x000fc40005000000 */
[----:B------:R-:W-:Y:S02]  /*12e0*/  LOP3.LUT P6, RZ, R47, 0xff00, RZ, 0xc0, !PT ;  /* 0x0000ff002fff7812 */ /* 0x000fe400078cc0ff */
[----:B------:R-:W-:Y:S01]  /*12f0*/  LOP3.LUT P4, RZ, R2, 0xff00, RZ, 0xc0, !PT ;  /* 0x0000ff0002ff7812 */ /* 0x000fe2000788c0ff */
[-CC-:B------:R-:W-:Y:S01]  /*1300*/  FFMA.FTZ R0, R0, R106.reuse, R111.reuse ;  /* 0x0000006a00007223 */ /* 0x180fe2000001006f */
[-CC-:B------:R-:W-:Y:S01]  /*1310*/  FFMA.FTZ R109, R38, R106.reuse, R111.reuse ;  /* 0x0000006a266d7223 */ /* 0x180fe2000001006f */
[-CC-:B------:R-:W-:Y:S01]  /*1320*/  FFMA.FTZ R38, R31, R106.reuse, R111.reuse ;  /* 0x0000006a1f267223 */ /* 0x180fe2000001006f */
[-CC-:B------:R-:W-:Y:S01]  /*1330*/  FFMA.FTZ R28, R28, R106.reuse, R111.reuse ;  /* 0x0000006a1c1c7223 */ /* 0x180fe2000001006f */
[-CC-:B------:R-:W-:Y:S01]  /*1340*/  FFMA.FTZ R43, R43, R106.reuse, R111.reuse ;  /* 0x0000006a2b2b7223 */ /* 0x180fe2000001006f */
[-CC-:B------:R-:W-:Y:S01]  /*1350*/  FFMA.FTZ R107, R44, R106.reuse, R111.reuse ;  /* 0x0000006a2c6b7223 */ /* 0x180fe2000001006f */
[----:B------:R-:W-:Y:S01]  /*1360*/  FADD.FTZ R49, R49, -R0 ;  /* 0x8000000031317221 */ /* 0x000fe20000010000 */
[-CC-:B------:R-:W-:Y:S01]  /*1370*/  FFMA.FTZ R44, R33, R106.reuse, R111.reuse ;  /* 0x0000006a212c7223 */ /* 0x180fe2000001006f */
[-C--:B------:R-:W-:Y:S01]  /*1380*/  FFMA.FTZ R45, R45, R106.reuse, R111 ;  /* 0x0000006a2d2d7223 */ /* 0x080fe2000001006f */
[----:B------:R-:W-:Y:S01]  /*1390*/  FADD.FTZ R33, R29, -R38 ;  /* 0x800000261d217221 */ /* 0x000fe20000010000 */
[----:B------:R-:W-:Y:S01]  /*13a0*/  FADD.FTZ R95, R95, -R28 ;  /* 0x8000001c5f5f7221 */ /* 0x000fe20000010000 */
[----:B------:R-:W-:Y:S01]  /*13b0*/  @P1 SHF.L.U32 R29, R20, 0x10, RZ ;  /* 0x00000010141d1819 */ /* 0x000fe200000006ff */
[----:B------:R-:W-:Y:S01]  /*13c0*/  FADD.FTZ R43, R34, -R43 ;  /* 0x8000002b222b7221 */ /* 0x000fe20000010000 */
[----:B------:R-:W-:Y:S01]  /*13d0*/  @P1 PRMT R31, R20, 0x7632, R31 ;  /* 0x00007632141f1816 */ /* 0x000fe2000000001f */
[----:B------:R-:W-:Y:S01]  /*13e0*/  FMUL.FTZ R28, R92, R49 ;  /* 0x000000315c1c7220 */ /* 0x000fe20000410000 */
[----:B------:R-:W-:Y:S01]  /*13f0*/  FADD.FTZ R45, R42, -R45 ;  /* 0x8000002d2a2d7221 */ /* 0x000fe20000010000 */
[----:B------:R-:W-:Y:S01]  /*1400*/  FMUL.FTZ R42, R92, R43 ;  /* 0x0000002b5c2a7220 */ /* 0x000fe20000410000 */
[----:B------:R-:W-:Y:S01]  /*1410*/  @P1 SHF.L.U32 R31, R31, 0x10, RZ ;  /* 0x000000101f1f1819 */ /* 0x000fe200000006ff */
[----:B------:R-:W-:Y:S01]  /*1420*/  @P1 FADD.FTZ R28, R28, R29 ;  /* 0x0000001d1c1c1221 */ /* 0x000fe20000010000 */
[----:B------:R-:W-:Y:S01]  /*1430*/  FADD.FTZ R35, R35, -R44 ;  /* 0x8000002c23237221 */ /* 0x000fe20000010000 */
[----:B------:R-:W-:Y:S01]  /*1440*/  @P1 SHF.L.U32 R29, R21, 0x10, RZ ;  /* 0x00000010151d1819 */ /* 0x000fe200000006ff */
[-CC-:B------:R-:W-:Y:S01]  /*1450*/  FFMA.FTZ R94, R94, R106.reuse, R111.reuse ;  /* 0x0000006a5e5e7223 */ /* 0x180fe2000001006f */
[----:B------:R-:W-:Y:S01]  /*1460*/  FMUL.FTZ R44, R92, R45 ;  /* 0x0000002d5c2c7220 */ /* 0x000fe20000410000 */
[-CC-:B------:R-:W-:Y:S01]  /*1470*/  FFMA.FTZ R97, R97, R106.reuse, R111.reuse ;  /* 0x0000006a61617223 */ /* 0x180fe2000001006f */
[-C--:B------:R-:W-:Y:S01]  /*1480*/  FFMA.FTZ R37, R37, R106.reuse, R111 ;  /* 0x0000006a25257223 */ /* 0x080fe2000001006f */
[----:B------:R-:W-:Y:S01]  /*1490*/  FADD.FTZ R109, R36, -R109 ;  /* 0x8000006d246d7221 */ /* 0x000fe20000010000 */
[----:B------:R-:W-:Y:S01]  /*14a0*/  @P1 FADD.FTZ R42, R42, R31 ;  /* 0x0000001f2a2a1221 */ /* 0x000fe20000010000 */
[-C--:B------:R-:W-:Y:S01]  /*14b0*/  FFMA.FTZ R41, R41, R106.reuse, R111 ;  /* 0x0000006a29297223 */ /* 0x080fe2000001006f */
[----:B------:R-:W-:Y:S01]  /*14c0*/  @P1 PRMT R31, R23, 0x7632, R31 ;  /* 0x00007632171f1816 */ /* 0x000fe2000000001f */
[----:B------:R-:W-:Y:S01]  /*14d0*/  FADD.FTZ R99, R99, -R94 ;  /* 0x8000005e63637221 */ /* 0x000fe20000010000 */
[----:B------:R-:W-:Y:S01]  /*14e0*/  @P1 FADD.FTZ R44, R44, R29 ;  /* 0x0000001d2c2c1221 */ /* 0x000fe20000010000 */
[-CC-:B------:R-:W-:Y:S01]  /*14f0*/  FFMA.FTZ R39, R39, R106.reuse, R111.reuse ;  /* 0x0000006a27277223 */ /* 0x180fe2000001006f */
[-CC-:B------:R-:W-:Y:S01]  /*1500*/  FFMA.FTZ R101, R101, R106.reuse, R111.reuse ;  /* 0x0000006a65657223 */ /* 0x180fe2000001006f */
[-CC-:B------:R-:W-:Y:S01]  /*1510*/  FFMA.FTZ R96, R96, R106.reuse, R111.reuse ;  /* 0x0000006a60607223 */ /* 0x180fe2000001006f */
[----:B------:R-:W-:Y:S01]  /*1520*/  FFMA.FTZ R102, R102, R106, R111 ;  /* 0x0000006a66667223 */ /* 0x000fe2000001006f */
[----:B------:R-:W-:Y:S01]  /*1530*/  FADD.FTZ R97, R100, -R97 ;  /* 0x8000006164617221 */ /* 0x000fe20000010000 */
[----:B------:R-:W-:Y:S01]  /*1540*/  FADD.FTZ R37, R104, -R37 ;  /* 0x8000002568257221 */ /* 0x000fe20000010000 */
[C---:B------:R-:W-:Y:S01]  /*1550*/  FMUL.FTZ R94, R92.reuse, R33 ;  /* 0x000000215c5e7220 */ /* 0x040fe20000410000 */
[----:B------:R-:W-:Y:S01]  /*1560*/  @P1 SHF.L.U32 R29, R23, 0x10, RZ ;  /* 0x00000010171d1819 */ /* 0x000fe200000006ff */
[----:B------:R-:W-:Y:S01]  /*1570*/  FMUL.FTZ R100, R92, R109 ;  /* 0x0000006d5c647220 */ /* 0x000fe20000410000 */
[----:B------:R-:W-:Y:S01]  /*1580*/  @P1 PRMT R33, R21, 0x7632, R33 ;  /* 0x0000763215211816 */ /* 0x000fe20000000021 */
[----:B------:R-:W-:Y:S01]  /*1590*/  FADD.FTZ R41, R32, -R41 ;  /* 0x8000002920297221 */ /* 0x000fe20000010000 */
[----:B------:R-:W-:Y:S01]  /*15a0*/  @P1 SHF.L.U32 R31, R31, 0x10, RZ ;  /* 0x000000101f1f1819 */ /* 0x000fe200000006ff */
[----:B------:R-:W-:Y:S01]  /*15b0*/  FADD.FTZ R107, R40, -R107 ;  /* 0x8000006b286b7221 */ /* 0x000fe20000010000 */
[----:B------:R-:W-:Y:S01]  /*15c0*/  FADD.FTZ R39, R30, -R39 ;  /* 0x800000271e277221 */ /* 0x000fe20000010000 */
[----:B------:R-:W-:Y:S01]  /*15d0*/  FADD.FTZ R101, R98, -R101 ;  /* 0x8000006562657221 */ /* 0x000fe20000010000 */
[----:B------:R-:W-:Y:S01]  /*15e0*/  FADD.FTZ R103, R103, -R96 ;  /* 0x8000006067677221 */ /* 0x000fe20000010000 */
[----:B------:R-:W-:Y:S01]  /*15f0*/  FADD.FTZ R105, R105, -R102 ;  /* 0x8000006669697221 */ /* 0x000fe20000010000 */
[----:B------:R-:W-:Y:S01]  /*1600*/  FMUL.FTZ R38, R92, R37 ;  /* 0x000000255c267220 */ /* 0x000fe20000410000 */
[----:B------:R-:W-:Y:S01]  /*1610*/  @P1 SHF.L.U32 R33, R33, 0x10, RZ ;  /* 0x0000001021211819 */ /* 0x000fe200000006ff */
[----:B------:R-:W-:Y:S01]  /*1620*/  @P1 FADD.FTZ R100, R100, R29 ;  /* 0x0000001d64641221 */ /* 0x000fe20000010000 */
[----:B------:R-:W-:Y:S01]  /*1630*/  @P1 PRMT R37, R22, 0x7632, R37 ;  /* 0x0000763216251816 */ /* 0x000fe20000000025 */
[C---:B------:R-:W-:Y:S01]  /*1640*/  FMUL.FTZ R48, R92.reuse, R41 ;  /* 0x000000295c307220 */ /* 0x040fe20000410000 */
[C---:B------:R-:W-:Y:S01]  /*1650*/  @P1 SHF.L.U32 R29, R61.reuse, 0x10, RZ ;  /* 0x000000103d1d1819 */ /* 0x040fe200000006ff */
[----:B------:R-:W-:Y:S01]  /*1660*/  FMUL.FTZ R30, R92, R99 ;  /* 0x000000635c1e7220 */ /* 0x000fe20000410000 */
[--C-:B------:R-:W-:Y:S01]  /*1670*/  @P1 FADD.FTZ R94, R94, R31.reuse ;  /* 0x0000001f5e5e1221 */ /* 0x100fe20000010000 */
[C---:B------:R-:W-:Y:S01]  /*1680*/  FMUL.FTZ R96, R92.reuse, R107 ;  /* 0x0000006b5c607220 */ /* 0x040fe20000410000 */
[C---:B------:R-:W-:Y:S01]  /*1690*/  FMUL.FTZ R98, R92.reuse, R39 ;  /* 0x000000275c627220 */ /* 0x040fe20000410000 */
[C---:B------:R-:W-:Y:S01]  /*16a0*/  FMUL.FTZ R32, R92.reuse, R95 ;  /* 0x0000005f5c207220 */ /* 0x040fe20000410000 */
[C---:B------:R-:W-:Y:S01]  /*16b0*/  FMUL.FTZ R36, R92.reuse, R101 ;  /* 0x000000655c247220 */ /* 0x040fe20000410000 */
[C---:B------:R-:W-:Y:S01]  /*16c0*/  FMUL.FTZ R40, R92.reuse, R97 ;  /* 0x000000615c287220 */ /* 0x040fe20000410000 */
[C---:B------:R-:W-:Y:S01]  /*16d0*/  FMUL.FTZ R34, R92.reuse, R103 ;  /* 0x000000675c227220 */ /* 0x040fe20000410000 */
[C---:B------:R-:W-:Y:S01]  /*16e0*/  FMUL.FTZ R0, R92.reuse, R105 ;  /* 0x000000695c007220 */ /* 0x040fe20000410000 */
[----:B------:R-:W-:Y:S01]  /*16f0*/  @P1 PRMT R31, R61, 0x7632, R31 ;  /* 0x000076323d1f1816 */ /* 0x000fe2000000001f */
[----:B------:R-:W-:Y:S01]  /*1700*/  FMUL.FTZ R92, R92, R35 ;  /* 0x000000235c5c7220 */ /* 0x000fe20000410000 */
[----:B------:R-:W-:Y:S01]  /*1710*/  @P1 SHF.L.U32 R37, R37, 0x10, RZ ;  /* 0x0000001025251819 */ /* 0x000fe200000006ff */
[----:B------:R-:W-:-:S02]  /*1720*/  @P1 IMAD.U32 R35, R22, 0x10000, RZ ;  /* 0x0001000016231824 */ /* 0x000fc400078e00ff */
[----:B------:R-:W-:Y:S01]  /*1730*/  @P1 FADD.FTZ R48, R48, R33 ;  /* 0x0000002130301221 */ /* 0x000fe20000010000 */
[----:B------:R-:W-:Y:S01]  /*1740*/  @P1 SHF.L.U32 R33, R60, 0x10, RZ ;  /* 0x000000103c211819 */ /* 0x000fe200000006ff */
[----:B------:R-:W-:Y:S01]  /*1750*/  @P1 FADD.FTZ R30, R30, R29 ;  /* 0x0000001d1e1e1221 */ /* 0x000fe20000010000 */
[----:B------:R-:W-:Y:S01]  /*1760*/  @P1 SHF.L.U32 R31, R31, 0x10, RZ ;  /* 0x000000101f1f1819 */ /* 0x000fe200000006ff */
[----:B------:R-:W-:Y:S01]  /*1770*/  @P1 FADD.FTZ R96, R96, R35 ;  /* 0x0000002360601221 */ /* 0x000fe20000010000 */
[----:B------:R-:W-:Y:S01]  /*1780*/  @P1 SHF.L.U32 R29, R62, 0x10, RZ ;  /* 0x000000103e1d1819 */ /* 0x000fe200000006ff */
[----:B------:R-:W-:Y:S01]  /*1790*/  @P1 FADD.FTZ R98, R98, R37 ;  /* 0x0000002562621221 */ /* 0x000fe20000010000 */
[----:B------:R-:W-:Y:S01]  /*17a0*/  @P1 FADD.FTZ R32, R32, R33 ;  /* 0x0000002120201221 */ /* 0x000fe20000010000 */
[----:B------:R-:W-:Y:S01]  /*17b0*/  @P1 PRMT R35, R60, 0x7632, R35 ;  /* 0x000076323c231816 */ /* 0x000fe20000000023 */
[----:B------:R-:W-:Y:S01]  /*17c0*/  @P1 FADD.FTZ R40, R40, R31 ;  /* 0x0000001f28281221 */ /* 0x000fe20000010000 */
[----:B------:R-:W-:Y:S01]  /*17d0*/  @P1 PRMT R33, R62, 0x7632, R33 ;  /* 0x000076323e211816 */ /* 0x000fe20000000021 */
[----:B------:R-:W-:Y:S01]  /*17e0*/  @P1 FADD.FTZ R34, R34, R29 ;  /* 0x0000001d22221221 */ /* 0x000fe20000010000 */
[-C--:B------:R-:W-:Y:S01]  /*17f0*/  FMUL.FTZ R29, R96, R93.reuse ;  /* 0x0000005d601d7220 */ /* 0x080fe20000410000 */
[-C--:B------:R-:W-:Y:S01]  /*1800*/  FMUL.FTZ R31, R98, R93.reuse ;  /* 0x0000005d621f7220 */ /* 0x080fe20000410000 */
[----:B------:R-:W-:Y:S01]  /*1810*/  @P1 SHF.L.U32 R35, R35, 0x10, RZ ;  /* 0x0000001023231819 */ /* 0x000fe200000006ff */
[-C--:B------:R-:W-:Y:S01]  /*1820*/  FMUL.FTZ R41, R28, R93.reuse ;  /* 0x0000005d1c297220 */ /* 0x080fe20000410000 */
[----:B------:R-:W-:Y:S01]  /*1830*/  @P1 SHF.L.U32 R33, R33, 0x10, RZ ;  /* 0x0000001021211819 */ /* 0x000fe200000006ff */
[----:B------:R-:W-:Y:S01]  /*1840*/  FMUL.FTZ R29, R29, UR18 ;  /* 0x000000121d1d7c20 */ /* 0x000fe20008410000 */
[----:B------:R-:W-:Y:S01]  /*1850*/  @P1 PRMT R37, R63, 0x7632, R37 ;  /* 0x000076323f251816 */ /* 0x000fe20000000025 */
[----:B------:R-:W-:Y:S01]  /*1860*/  FMUL.FTZ R31, R31, UR18 ;  /* 0x000000121f1f7c20 */ /* 0x000fe20008410000 */
[----:B------:R-:W-:Y:S01]  /*1870*/  @P1 FADD.FTZ R36, R36, R35 ;  /* 0x0000002324241221 */ /* 0x000fe20000010000 */
[----:B------:R-:W-:Y:S01]  /*1880*/  @P1 FADD.FTZ R38, R38, R33 ;  /* 0x0000002126261221 */ /* 0x000fe20000010000 */
[----:B------:R-:W-:Y:S01]  /*1890*/  @P1 SHF.L.U32 R37, R37, 0x10, RZ ;  /* 0x0000001025251819 */ /* 0x000fe200000006ff */
[----:B------:R-:W-:Y:S01]  /*18a0*/  @P1 IMAD.U32 R35, R63, 0x10000, RZ ;  /* 0x000100003f231824 */ /* 0x000fe200078e00ff */
[----:B------:R-:W-:Y:S01]  /*18b0*/  FSEL R33, R29, RZ, P3 ;  /* 0x000000ff1d217208 */ /* 0x000fe20001800000 */
[-C--:B------:R-:W-:Y:S01]  /*18c0*/  FMUL.FTZ R29, R32, R93.reuse ;  /* 0x0000005d201d7220 */ /* 0x080fe20000410000 */
[----:B------:R-:W-:Y:S01]  /*18d0*/  FSEL R102, R31, RZ, P6 ;  /* 0x000000ff1f667208 */ /* 0x000fe20003000000 */
[----:B------:R-:W-:Y:S01]  /*18e0*/  @P1 FADD.FTZ R0, R0, R35 ;  /* 0x0000002300001221 */ /* 0x000fe20000010000 */
[----:B------:R-:W-:Y:S01]  /*18f0*/  LOP3.LUT P3, RZ, R2, 0xff0000, RZ, 0xc0, !PT ;  /* 0x00ff000002ff7812 */ /* 0x000fe2000786c0ff */
[----:B------:R-:W-:Y:S01]  /*1900*/  @P1 FADD.FTZ R92, R92, R37 ;  /* 0x000000255c5c1221 */ /* 0x000fe20000010000 */
[----:B------:R-:W-:Y:S01]  /*1910*/  LOP3.LUT P6, RZ, R2, 0xff000000, RZ, 0xc0, !PT ;  /* 0xff00000002ff7812 */ /* 0x000fe200078cc0ff */
[-C--:B------:R-:W-:Y:S01]  /*1920*/  FMUL.FTZ R2, R30, R93.reuse ;  /* 0x0000005d1e027220 */ /* 0x080fe20000410000 */
[----:B------:R-:W-:Y:S01]  /*1930*/  ISETP.NE.U32.AND P1, PT, RZ, UR16, PT ;  /* 0x00000010ff007c0c */ /* 0x000fe2000bf25070 */
[-C--:B------:R-:W-:Y:S01]  /*1940*/  FMUL.FTZ R35, R100, R93.reuse ;  /* 0x0000005d64237220 */ /* 0x080fe20000410000 */
[----:B------:R-:W-:Y:S01]  /*1950*/  FMUL.FTZ R31, R36, R93 ;  /* 0x0000005d241f7220 */ /* 0x000fe20000410000 */
[----:B------:R-:W-:Y:S01]  /*1960*/  FMUL.FTZ R29, R29, UR18 ;  /* 0x000000121d1d7c20 */ /* 0x000fe20008410000 */
[----:B------:R-:W-:Y:S01]  /*1970*/  FMUL.FTZ R2, R2, UR18 ;  /* 0x0000001202027c20 */ /* 0x000fe20008410000 */
[----:B------:R-:W-:Y:S01]  /*1980*/  FMUL.FTZ R35, R35, UR18 ;  /* 0x0000001223237c20 */ /* 0x000fe20008410000 */
[----:B------:R-:W-:Y:S01]  /*1990*/  FMUL.FTZ R31, R31, UR18 ;  /* 0x000000121f1f7c20 */ /* 0x000fe20008410000 */
[----:B------:R-:W-:Y:S01]  /*19a0*/  ISETP.NE.AND.EX P1, PT, RZ, UR17, PT, P1 ;  /* 0x00000011ff007c0c */ /* 0x000fe2000bf25310 */
[----:B------:R-:W-:Y:S01]  /*19b0*/  FMUL.FTZ R41, R41, UR18 ;  /* 0x0000001229297c20 */ /* 0x000fe20008410000 */
[----:B------:R-:W-:-:S02]  /*19c0*/  LOP3.LUT P2, RZ, R47, 0xff0000, RZ, 0xc0, !PT ;  /* 0x00ff00002fff7812 */ /* 0x000fc4000784c0ff */
[----:B------:R-:W-:Y:S01]  /*19d0*/  FSEL R37, R29, RZ, P5 ;  /* 0x000000ff1d257208 */ /* 0x000fe20002800000 */
[-C--:B------:R-:W-:Y:S01]  /*19e0*/  FMUL.FTZ R29, R40, R93.reuse ;  /* 0x0000005d281d7220 */ /* 0x080fe20000410000 */
[----:B------:R-:W-:Y:S01]  /*19f0*/  FSEL R39, R2, RZ, P3 ;  /* 0x000000ff02277208 */ /* 0x000fe20001800000 */
[-C--:B------:R-:W-:Y:S01]  /*1a00*/  FMUL.FTZ R2, R38, R93.reuse ;  /* 0x0000005d26027220 */ /* 0x080fe20000410000 */
[----:B------:R-:W-:Y:S01]  /*1a10*/  FSEL R35, R35, RZ, P2 ;  /* 0x000000ff23237208 */ /* 0x000fe20001000000 */
[----:B------:R-:W-:Y:S01]  /*1a20*/  FMUL.FTZ R29, R29, UR18 ;  /* 0x000000121d1d7c20 */ /* 0x000fe20008410000 */
[----:B------:R-:W-:Y:S01]  /*1a30*/  FSEL R104, R31, RZ, P4 ;  /* 0x000000ff1f687208 */ /* 0x000fe20002000000 */
[----:B------:R-:W-:Y:S01]  /*1a40*/  FMUL.FTZ R2, R2, UR18 ;  /* 0x0000001202027c20 */ /* 0x000fe20008410000 */
[C---:B------:R-:W-:Y:S01]  /*1a50*/  LOP3.LUT P2, RZ, R3.reuse, 0xff, RZ, 0xc0, !PT ;  /* 0x000000ff03ff7812 */ /* 0x040fe2000784c0ff */
[----:B------:R-:W-:Y:S01]  /*1a60*/  FMUL.FTZ R31, R34, R93 ;  /* 0x0000005d221f7220 */ /* 0x000fe20000410000 */
[----:B------:R-:W-:-:S02]  /*1a70*/  LOP3.LUT P5, RZ, R3, 0xff00, RZ, 0xc0, !PT ;  /* 0x0000ff0003ff7812 */ /* 0x000fc400078ac0ff */
[----:B------:R-:W-:Y:S01]  /*1a80*/  LOP3.LUT P4, RZ, R3, 0xff0000, RZ, 0xc0, !PT ;  /* 0x00ff000003ff7812 */ /* 0x000fe2000788c0ff */
[----:B------:R-:W-:Y:S01]  /*1a90*/  FMUL.FTZ R31, R31, UR18 ;  /* 0x000000121f1f7c20 */ /* 0x000fe20008410000 */
[----:B------:R-:W-:Y:S01]  /*1aa0*/  LOP3.LUT P3, RZ, R3, 0xff000000, RZ, 0xc0, !PT ;  /* 0xff00000003ff7812 */ /* 0x000fe2000786c0ff */
[-C--:B------:R-:W-:Y:S01]  /*1ab0*/  FMUL.FTZ R3, R0, R93.reuse ;  /* 0x0000005d00037220 */ /* 0x080fe20000410000 */
[----:B------:R-:W-:Y:S02]  /*1ac0*/  FSEL R106, R29, RZ, P6 ;  /* 0x000000ff1d6a7208 */ /* 0x000fe40003000000 */
[----:B------:R-:W-:Y:S01]  /*1ad0*/  FSEL R108, R2, RZ, P5 ;  /* 0x000000ff026c7208 */ /* 0x000fe20002800000 */
[----:B------:R-:W-:Y:S01]  /*1ae0*/  FMUL.FTZ R29, R3, UR18 ;  /* 0x00000012031d7c20 */ /* 0x000fe20008410000 */
[----:B------:R-:W-:Y:S01]  /*1af0*/  FSEL R43, R31, RZ, P2 ;  /* 0x000000ff1f2b7208 */ /* 0x000fe20001000000 */
[----:B------:R-:W0:Y:S01]  /*1b00*/  @P1 LDC.64 R2, c[0x0][0x308] ;  /* 0x0000c200ff021b82 */ /* 0x000e220000000a00 */
[----:B------:R-:W-:Y:S01]  /*1b10*/  FMUL.FTZ R31, R92, R93 ;  /* 0x0000005d5c1f7220 */ /* 0x000fe20000410000 */
[----:B------:R-:W-:-:S02]  /*1b20*/  LOP3.LUT P6, RZ, R46, 0xff00, RZ, 0xc0, !PT ;  /* 0x0000ff002eff7812 */ /* 0x000fc400078cc0ff */
[----:B------:R-:W-:Y:S01]  /*1b30*/  FSEL R49, R29, RZ, P4 ;  /* 0x000000ff1d317208 */ /* 0x000fe20002000000 */
[----:B------:R-:W-:Y:S01]  /*1b40*/  FMUL.FTZ R31, R31, UR18 ;  /* 0x000000121f1f7c20 */ /* 0x000fe20008410000 */
[C---:B------:R-:W-:Y:S02]  /*1b50*/  LOP3.LUT P2, RZ, R46.reuse, 0xff0000, RZ, 0xc0, !PT ;  /* 0x00ff00002eff7812 */ /* 0x040fe4000784c0ff */
[C---:B------:R-:W-:Y:S02]  /*1b60*/  LOP3.LUT P5, RZ, R46.reuse, 0xff000000, RZ, 0xc0, !PT ;  /* 0xff0000002eff7812 */ /* 0x040fe400078ac0ff */
[----:B------:R-:W-:Y:S02]  /*1b70*/  FSEL R110, R31, RZ, P3 ;  /* 0x000000ff1f6e7208 */ /* 0x000fe40001800000 */
[----:B------:R-:W-:Y:S02]  /*1b80*/  LOP3.LUT P3, RZ, R46, 0xff, RZ, 0xc0, !PT ;  /* 0x000000ff2eff7812 */ /* 0x000fe4000786c0ff */
[----:B------:R-:W-:-:S02]  /*1b90*/  @P1 F2FP.BF16.F32.PACK_AB R29, RZ, R28 ;  /* 0x0000001cff1d123e */ /* 0x000fc400000010ff */
[----:B------:R-:W-:Y:S01]  /*1ba0*/  @P1 F2FP.BF16.F32.PACK_AB R45, RZ, R44 ;  /* 0x0000002cff2d123e */ /* 0x000fe200000010ff */
[-C--:B------:R-:W-:Y:S01]  /*1bb0*/  FMUL.FTZ R44, R44, R93.reuse ;  /* 0x0000005d2c2c7220 */ /* 0x080fe20000410000 */
[----:B------:R-:W-:Y:S02]  /*1bc0*/  @P1 F2FP.BF16.F32.PACK_AB R96, RZ, R96 ;  /* 0x00000060ff60123e */ /* 0x000fe400000010ff */
[----:B------:R-:W-:Y:S01]  /*1bd0*/  @P1 F2FP.BF16.F32.PACK_AB R100, RZ, R100 ;  /* 0x00000064ff64123e */ /* 0x000fe200000010ff */
[----:B------:R-:W-:Y:S01]  /*1be0*/  FMUL.FTZ R44, R44, UR18 ;  /* 0x000000122c2c7c20 */ /* 0x000fe20008410000 */
[----:B------:R-:W-:Y:S01]  /*1bf0*/  @P1 F2FP.BF16.F32.PACK_AB R31, RZ, R42 ;  /* 0x0000002aff1f123e */ /* 0x000fe200000010ff */
[-C--:B------:R-:W-:Y:S01]  /*1c00*/  FMUL.FTZ R42, R42, R93.reuse ;  /* 0x0000005d2a2a7220 */ /* 0x080fe20000410000 */
[----:B------:R-:W-:Y:S01]  /*1c10*/  @P1 F2FP.BF16.F32.PACK_AB R46, RZ, R48 ;  /* 0x00000030ff2e123e */ /* 0x000fe200000010ff */
[-C--:B------:R-:W-:Y:S01]  /*1c20*/  FMUL.FTZ R48, R48, R93.reuse ;  /* 0x0000005d30307220 */ /* 0x080fe20000410000 */
[----:B------:R-:W-:Y:S01]  /*1c30*/  FMUL.FTZ R93, R94, R93 ;  /* 0x0000005d5e5d7220 */ /* 0x000fe20000410000 */
[----:B------:R-:W-:Y:S01]  /*1c40*/  @P1 F2FP.BF16.F32.PACK_AB R98, RZ, R98 ;  /* 0x00000062ff62123e */ /* 0x000fe200000010ff */
[----:B------:R-:W-:Y:S01]  /*1c50*/  FMUL.FTZ R42, R42, UR18 ;  /* 0x000000122a2a7c20 */ /* 0x000fe20008410000 */
[----:B------:R-:W-:Y:S01]  /*1c60*/  @P1 F2FP.BF16.F32.PACK_AB R94, RZ, R94 ;  /* 0x0000005eff5e123e */ /* 0x000fe200000010ff */
[----:B------:R-:W-:Y:S01]  /*1c70*/  FMUL.FTZ R93, R93, UR18 ;  /* 0x000000125d5d7c20 */ /* 0x000fe20008410000 */
[----:B------:R-:W-:Y:S01]  /*1c80*/  @P1 PRMT R24, R29, 0x7610, R24 ;  /* 0x000076101d181816 */ /* 0x000fe20000000018 */
[----:B0-----:R-:W-:Y:S01]  /*1c90*/  @P1 IMAD.WIDE.U32 R28, R91, 0x10, R2 ;  /* 0x000000105b1c1825 */ /* 0x001fe200078e0002 */
[----:B------:R-:W-:Y:S01]  /*1ca0*/  @P1 PRMT R25, R45, 0x7610, R25 ;  /* 0x000076102d191816 */ /* 0x000fe20000000019 */
[----:B------:R-:W0:Y:S01]  /*1cb0*/  LDC.64 R2, c[0x0][0x2f8] ;  /* 0x0000be00ff027b82 */ /* 0x000e220000000a00 */
[----:B------:R-:W-:Y:S01]  /*1cc0*/  @P1 PRMT R26, R96, 0x7610, R26 ;  /* 0x00007610601a1816 */ /* 0x000fe2000000001a */
[----:B------:R-:W-:Y:S01]  /*1cd0*/  FMUL.FTZ R48, R48, UR18 ;  /* 0x0000001230307c20 */ /* 0x000fe20008410000 */
[----:B------:R-:W-:-:S02]  /*1ce0*/  @P1 PRMT R27, R100, 0x7610, R27 ;  /* 0x00007610641b1816 */ /* 0x000fc4000000001b */
[----:B------:R-:W-:Y:S02]  /*1cf0*/  @P1 PRMT R24, R24, 0x5410, R31 ;  /* 0x0000541018181816 */ /* 0x000fe4000000001f */
[----:B------:R-:W-:Y:S02]  /*1d00*/  @P1 PRMT R25, R25, 0x5410, R46 ;  /* 0x0000541019191816 */ /* 0x000fe4000000002e */
[----:B------:R-:W-:Y:S02]  /*1d10*/  @P1 PRMT R26, R26, 0x5410, R98 ;  /* 0x000054101a1a1816 */ /* 0x000fe40000000062 */
[----:B------:R-:W-:Y:S02]  /*1d20*/  @P1 PRMT R27, R27, 0x5410, R94 ;  /* 0x000054101b1b1816 */ /* 0x000fe4000000005e */
[----:B------:R-:W-:Y:S02]  /*1d30*/  @P1 F2FP.BF16.F32.PACK_AB R32, RZ, R32 ;  /* 0x00000020ff20123e */ /* 0x000fe400000010ff */
[----:B------:R-:W-:Y:S01]  /*1d40*/  @P1 F2FP.BF16.F32.PACK_AB R36, RZ, R36 ;  /* 0x00000024ff24123e */ /* 0x000fe200000010ff */
[----:B------:R1:W-:Y:S01]  /*1d50*/  @P1 STG.E.128 desc[UR4][R28.64], R24 ;  /* 0x000000181c001986 */ /* 0x0003e2000c101d04 */
[----:B------:R-:W-:-:S02]  /*1d60*/  @P1 F2FP.BF16.F32.PACK_AB R34, RZ, R34 ;  /* 0x00000022ff22123e */ /* 0x000fc400000010ff */
[----:B------:R-:W-:Y:S02]  /*1d70*/  @P1 F2FP.BF16.F32.PACK_AB R0, RZ, R0 ;  /* 0x00000000ff00123e */ /* 0x000fe400000010ff */
[----:B------:R-:W-:Y:S02]  /*1d80*/  LOP3.LUT P4, RZ, R47, 0xff000000, RZ, 0xc0, !PT ;  /* 0xff0000002fff7812 */ /* 0x000fe4000788c0ff */
[----:B------:R-:W-:Y:S01]  /*1d90*/  @P1 F2FP.BF16.F32.PACK_AB R45, RZ, R30 ;  /* 0x0000001eff2d123e */ /* 0x000fe200000010ff */
[----:B0-----:R-:W-:Y:S01]  /*1da0*/  IMAD.WIDE.U32 R2, R91, 0x10, R2 ;  /* 0x000000105b027825 */ /* 0x001fe200078e0002 */
[----:B------:R-:W-:Y:S02]  /*1db0*/  @P1 F2FP.BF16.F32.PACK_AB R46, RZ, R38 ;  /* 0x00000026ff2e123e */ /* 0x000fe400000010ff */
[----:B------:R-:W-:Y:S02]  /*1dc0*/  FSEL R48, R48, RZ, P5 ;  /* 0x000000ff30307208 */ /* 0x000fe40002800000 */
[----:B------:R-:W-:-:S02]  /*1dd0*/  @P1 F2FP.BF16.F32.PACK_AB R40, RZ, R40 ;  /* 0x00000028ff28123e */ /* 0x000fc400000010ff */
[----:B------:R-:W-:Y:S02]  /*1de0*/  @P1 F2FP.BF16.F32.PACK_AB R92, RZ, R92 ;  /* 0x0000005cff5c123e */ /* 0x000fe400000010ff */
[----:B------:R-:W-:Y:S02]  /*1df0*/  F2FP.BF16.F32.PACK_AB R31, R110, R49 ;  /* 0x000000316e1f723e */ /* 0x000fe400000010ff */
[----:B-1----:R-:W-:Y:S02]  /*1e00*/  @P1 PRMT R24, R32, 0x7610, R24 ;  /* 0x0000761020181816 */ /* 0x002fe40000000018 */
[----:B------:R-:W-:Y:S02]  /*1e10*/  F2FP.BF16.F32.PACK_AB R28, R104, R37 ;  /* 0x00000025681c723e */ /* 0x000fe400000010ff */
[----:B------:R-:W-:Y:S02]  /*1e20*/  @P1 PRMT R24, R24, 0x5410, R36 ;  /* 0x0000541018181816 */ /* 0x000fe40000000024 */
[----:B------:R-:W0:Y:S01]  /*1e30*/  LDC.64 R36, c[0x0][0x210] ;  /* 0x00008400ff247b82 */ /* 0x000e220000000a00 */
[----:B------:R-:W-:-:S02]  /*1e40*/  @P1 PRMT R26, R34, 0x7610, R26 ;  /* 0x00007610221a1816 */ /* 0x000fc4000000001a */
[----:B------:R-:W-:Y:S02]  /*1e50*/  F2FP.BF16.F32.PACK_AB R29, R106, R39 ;  /* 0x000000276a1d723e */ /* 0x000fe400000010ff */
[----:B------:R-:W-:Y:S02]  /*1e60*/  @P1 PRMT R27, R0, 0x7610, R27 ;  /* 0x00007610001b1816 */ /* 0x000fe4000000001b */
[----:B------:R-:W-:Y:S02]  /*1e70*/  F2FP.BF16.F32.PACK_AB R34, R102, R33 ;  /* 0x000000216622723e */ /* 0x000fe400000010ff */
[----:B------:R-:W-:Y:S02]  /*1e80*/  FSEL R0, R93, RZ, P4 ;  /* 0x000000ff5d007208 */ /* 0x000fe40002000000 */
[----:B------:R-:W-:Y:S02]  /*1e90*/  FSEL R33, R44, RZ, P2 ;  /* 0x000000ff2c217208 */ /* 0x000fe40001000000 */
[----:B------:R-:W-:-:S02]  /*1ea0*/  FSEL R32, R41, RZ, P3 ;  /* 0x000000ff29207208 */ /* 0x000fc40001800000 */
[----:B------:R-:W-:Y:S02]  /*1eb0*/  FSEL R39, R42, RZ, P6 ;  /* 0x000000ff2a277208 */ /* 0x000fe40003000000 */
[----:B------:R-:W-:Y:S02]  /*1ec0*/  @P1 PRMT R25, R45, 0x7610, R25 ;  /* 0x000076102d191816 */ /* 0x000fe40000000019 */
[C---:B------:R-:W-:Y:S02]  /*1ed0*/  @P1 IADD3 R38, P2, R90.reuse, UR16, RZ ;  /* 0x000000105a261c10 */ /* 0x040fe4000ff5e0ff */
[----:B------:R-:W-:Y:S02]  /*1ee0*/  IADD3 R90, P3, R90, UR20, RZ ;  /* 0x000000145a5a7c10 */ /* 0x000fe4000ff7e0ff */
[----:B------:R-:W-:Y:S02]  /*1ef0*/  F2FP.BF16.F32.PACK_AB R35, R0, R35 ;  /* 0x000000230023723e */ /* 0x000fe400000010ff */
[----:B------:R-:W-:-:S02]  /*1f00*/  F2FP.BF16.F32.PACK_AB R33, R48, R33 ;  /* 0x000000213021723e */ /* 0x000fc400000010ff */
[----:B------:R-:W-:Y:S02]  /*1f10*/  F2FP.BF16.F32.PACK_AB R32, R39, R32 ;  /* 0x000000202720723e */ /* 0x000fe400000010ff */
[----:B------:R-:W-:Y:S02]  /*1f20*/  @P1 PRMT R25, R25, 0x5410, R40 ;  /* 0x0000541019191816 */ /* 0x000fe40000000028 */
[----:B------:R-:W-:Y:S01]  /*1f30*/  @P1 IADD3.X R39, R86, UR17, RZ, P2, !PT ;  /* 0x0000001156271c10 */ /* 0x000fe200097fe4ff */
[----:B------:R1:W-:Y:S01]  /*1f40*/  STG.E.128 desc[UR4][R2.64], R32 ;  /* 0x0000002002007986 */ /* 0x0003e2000c101d04 */
[----:B------:R-:W-:Y:S02]  /*1f50*/  @P1 PRMT R26, R26, 0x5410, R46 ;  /* 0x000054101a1a1816 */ /* 0x000fe4000000002e */
[----:B------:R-:W-:Y:S02]  /*1f60*/  @P1 PRMT R27, R27, 0x5410, R92 ;  /* 0x000054101b1b1816 */ /* 0x000fe4000000005c */
[----:B------:R-:W-:-:S02]  /*1f70*/  F2FP.BF16.F32.PACK_AB R30, R108, R43 ;  /* 0x0000002b6c1e723e */ /* 0x000fc400000010ff */
[----:B------:R-:W-:Y:S01]  /*1f80*/  IADD3.X R91, R86, UR21, RZ, P3, !PT ;  /* 0x00000015565b7c10 */ /* 0x000fe20009ffe4ff */
[----:B------:R1:W-:Y:S01]  /*1f90*/  @P1 STG.E.128 desc[UR4][R38.64], R24 ;  /* 0x0000001826001986 */ /* 0x0003e2000c101d04 */
[----:B0-----:R-:W-:-:S03]  /*1fa0*/  LEA R89, R36, R89, 0x2 ;  /* 0x0000005924597211 */ /* 0x001fc600078e10ff */
[----:B------:R1:W-:Y:S01]  /*1fb0*/  STG.E.128 desc[UR4][R90.64], R28 ;  /* 0x0000001c5a007986 */ /* 0x0003e2000c101d04 */
[----:B------:R-:W-:-:S13]  /*1fc0*/  ISETP.GE.AND P1, PT, R89, R37, PT ;  /* 0x000000255900720c */ /* 0x000fda0003f26270 */
[----:B------:R-:W-:Y:S05]  /*1fd0*/  @!P1 BRA `(.L_x_2356) ;  /* 0xffffffe400109947 */ /* 0x000fea000383ffff */
[----:B------:R-:W-:Y:S05]  /*1fe0*/  BSYNC B1 ;  /* 0x0000000000017941 */ /* 0x000fea0003800000 */
.L_x_2354:
[----:B------:R-:W-:Y:S01]  /*1ff0*/  MOV R4, R87 ;  /* 0x0000005700047202 */ /* 0x000fe20000000f00 */
[----:B------:R-:W-:Y:S01]  /*2000*/  IMAD.MOV.U32 R11, RZ, RZ, R79 ;  /* 0x000000ffff0b7224 */ /* 0x000fe200078e004f */
[----:B------:R-:W-:Y:S01]  /*2010*/  MOV R8, R85 ;  /* 0x0000005500087202 */ /* 0x000fe20000000f00 */
[----:B-1----:R-:W-:Y:S01]  /*2020*/  IMAD.MOV.U32 R28, RZ, RZ, R71 ;  /* 0x000000ffff1c7224 */ /* 0x002fe200078e0047 */
        /* <DEDUP_REMOVED lines=28> */
.L_x_2353:
[----:B------:R-:W-:Y:S05]  /*21f0*/  BSYNC B0 ;  /* 0x0000000000007941 */ /* 0x000fea0003800000 */
.L_x_2351:
        /* <DEDUP_REMOVED lines=107> */
.L_x_2355:
[----:B------:R-:W-:Y:S01]  /*28b0*/  HFMA2.MMA R116, -RZ, RZ, 0, 5.9604644775390625e-08 ;  /* 0x00000001ff747435 */ /* 0x000fe200000001ff */
[----:B------:R-:W-:Y:S01]  /*28c0*/  BSSY B2, `(.L_x_2357) ;  /* 0x0000007000027945 */ /* 0x000fe20003800000 */
[----:B------:R-:W-:Y:S01]  /*28d0*/  IMAD.MOV.U32 R115, RZ, RZ, R48 ;  /* 0x000000ffff737224 */ /* 0x000fe200078e0030 */
[----:B------:R-:W-:Y:S02]  /*28e0*/  MOV R117, 0x1f ;  /* 0x0000001f00757802 */ /* 0x000fe40000000f00 */
[----:B------:R-:W-:-:S07]  /*28f0*/  MOV R112, 0xffffffff ;  /* 0xffffffff00707802 */ /* 0x000fce0000000f00 */
[----:B-----5:R-:W-:Y:S05]  /*2900*/  WARPSYNC.COLLECTIVE R112, `(.L_x_2358) ;  /* 0x0000000070087348 */ /* 0x020fea0003c00000 */
[----:B------:R0:W1:Y:S02]  /*2910*/  SHFL.BFLY P3, R114, R115, R116, R117 ;  /* 0x0c00007473727389 */ /* 0x0000640000060075 */
[----:B01---5:R-:W-:Y:S01]  /*2920*/  ENDCOLLECTIVE ;  /* 0x000000000000791b */ /* 0x023fe20003800000 */
.L_x_2358:
[----:B------:R-:W-:Y:S05]  /*2930*/  BSYNC B2 ;  /* 0x0000000000027941 */ /* 0x000fea0003800000 */
.L_x_2357:
        /* <DEDUP_REMOVED lines=8> */
.L_x_2359:
[----:B------:R-:W-:Y:S01]  /*29c0*/  FADD.FTZ R107, R48, R107 ;  /* 0x0000006b306b7221 */ /* 0x000fe20000010000 */
[----:B------:R-:W-:-:S03]  /*29d0*/  HFMA2.MMA R116, -RZ, RZ, 0, 1.1920928955078125e-07 ;  /* 0x00000002ff747435 */ /* 0x000fc600000001ff */
[----:B------:R-:W-:Y:S01]  /*29e0*/  IMAD.MOV.U32 R115, RZ, RZ, R107 ;  /* 0x000000ffff737224 */ /* 0x000fe200078e006b */
[----:B------:R-:W-:-:S07]  /*29f0*/  MOV R109, R114 ;  /* 0x00000072006d7202 */ /* 0x000fce0000000f00 */
[----:B------:R-:W-:Y:S05]  /*2a00*/  WARPSYNC.COLLECTIVE R112, `(.L_x_2360) ;  /* 0x0000000070087348 */ /* 0x000fea0003c00000 */
[----:B------:R0:W1:Y:S02]  /*2a10*/  SHFL.BFLY P3, R114, R115, R116, R117 ;  /* 0x0c00007473727389 */ /* 0x0000640000060075 */
[----:B01----:R-:W-:Y:S01]  /*2a20*/  ENDCOLLECTIVE ;  /* 0x000000000000791b */ /* 0x003fe20003800000 */
.L_x_2360:
[----:B------:R-:W-:-:S05]  /*2a30*/  FADD.FTZ R109, R106, R109 ;  /* 0x0000006d6a6d7221 */ /* 0x000fca0000010000 */
[----:B------:R-:W-:Y:S02]  /*2a40*/  MOV R115, R109 ;  /* 0x0000006d00737202 */ /* 0x000fe40000000f00 */
[----:B------:R-:W-:-:S07]  /*2a50*/  MOV R108, R114 ;  /* 0x00000072006c7202 */ /* 0x000fce0000000f00 */
[----:B------:R-:W-:Y:S05]  /*2a60*/  WARPSYNC.COLLECTIVE R112, `(.L_x_2361) ;  /* 0x0000000070087348 */ /* 0x000fea0003c00000 */
[----:B------:R0:W1:Y:S02]  /*2a70*/  SHFL.BFLY P3, R114, R115, R116, R117 ;  /* 0x0c00007473727389 */ /* 0x0000640000060075 */
[----:B01----:R-:W-:Y:S01]  /*2a80*/  ENDCOLLECTIVE ;  /* 0x000000000000791b */ /* 0x003fe20003800000 */
.L_x_2361:
[----:B------:R-:W-:Y:S01]  /*2a90*/  FADD.FTZ R108, R107, R108 ;  /* 0x0000006c6b6c7221 */ /* 0x000fe20000010000 */
[----:B------:R-:W-:-:S04]  /*2aa0*/  HFMA2.MMA R116, -RZ, RZ, 0, 2.384185791015625e-07 ;  /* 0x00000004ff747435 */ /* 0x000fc800000001ff */
[----:B------:R-:W-:Y:S02]  /*2ab0*/  MOV R115, R108 ;  /* 0x0000006c00737202 */ /* 0x000fe40000000f00 */
[----:B------:R-:W-:-:S07]  /*2ac0*/  MOV R110, R114 ;  /* 0x00000072006e7202 */ /* 0x000fce0000000f00 */
[----:B------:R-:W-:Y:S05]  /*2ad0*/  WARPSYNC.COLLECTIVE R112, `(.L_x_2362) ;  /* 0x0000000070087348 */ /* 0x000fea0003c00000 */
[----:B------:R0:W1:Y:S02]  /*2ae0*/  SHFL.BFLY P3, R114, R115, R116, R117 ;  /* 0x0c00007473727389 */ /* 0x0000640000060075 */
[----:B01----:R-:W-:Y:S01]  /*2af0*/  ENDCOLLECTIVE ;  /* 0x000000000000791b */ /* 0x003fe20003800000 */
.L_x_2362:
[----:B------:R-:W-:-:S05]  /*2b00*/  FADD.FTZ R110, R109, R110 ;  /* 0x0000006e6d6e7221 */ /* 0x000fca0000010000 */
[----:B------:R-:W-:Y:S02]  /*2b10*/  MOV R115, R110 ;  /* 0x0000006e00737202 */ /* 0x000fe40000000f00 */
[----:B------:R-:W-:-:S07]  /*2b20*/  MOV R111, R114 ;  /* 0x00000072006f7202 */ /* 0x000fce0000000f00 */
[----:B------:R-:W-:Y:S05]  /*2b30*/  WARPSYNC.COLLECTIVE R112, `(.L_x_2363) ;  /* 0x0000000070087348 */ /* 0x000fea0003c00000 */
[----:B------:R0:W1:Y:S02]  /*2b40*/  SHFL.BFLY P3, R114, R115, R116, R117 ;  /* 0x0c00007473727389 */ /* 0x0000640000060075 */
[----:B01----:R-:W-:Y:S01]  /*2b50*/  ENDCOLLECTIVE ;  /* 0x000000000000791b */ /* 0x003fe20003800000 */
.L_x_2363:
[----:B------:R-:W-:Y:S01]  /*2b60*/  FADD.FTZ R111, R108, R111 ;  /* 0x0000006f6c6f7221 */ /* 0x000fe20000010000 */
[----:B------:R-:W-:-:S03]  /*2b70*/  HFMA2.MMA R116, -RZ, RZ, 0, 4.76837158203125e-07 ;  /* 0x00000008ff747435 */ /* 0x000fc600000001ff */
[----:B------:R-:W-:Y:S01]  /*2b80*/  IMAD.MOV.U32 R115, RZ, RZ, R111 ;  /* 0x000000ffff737224 */ /* 0x000fe200078e006f */
[----:B------:R-:W-:-:S07]  /*2b90*/  MOV R113, R114 ;  /* 0x0000007200717202 */ /* 0x000fce0000000f00 */
[----:B------:R-:W-:Y:S05]  /*2ba0*/  WARPSYNC.COLLECTIVE R112, `(.L_x_2364) ;  /* 0x0000000070087348 */ /* 0x000fea0003c00000 */
[----:B------:R0:W1:Y:S02]  /*2bb0*/  SHFL.BFLY P3, R114, R115, R116, R117 ;  /* 0x0c00007473727389 */ /* 0x0000640000060075 */
[----:B01----:R-:W-:Y:S01]  /*2bc0*/  ENDCOLLECTIVE ;  /* 0x000000000000791b */ /* 0x003fe20003800000 */
.L_x_2364:
[----:B------:R-:W-:-:S05]  /*2bd0*/  FADD.FTZ R113, R110, R113 ;  /* 0x000000716e717221 */ /* 0x000fca0000010000 */
[----:B------:R-:W-:Y:S02]  /*2be0*/  MOV R115, R113 ;  /* 0x0000007100737202 */ /* 0x000fe40000000f00 */
[----:B------:R-:W-:-:S07]  /*2bf0*/  MOV R48, R114 ;  /* 0x0000007200307202 */ /* 0x000fce0000000f00 */
[----:B------:R-:W-:Y:S05]  /*2c00*/  WARPSYNC.COLLECTIVE R112, `(.L_x_2365) ;  /* 0x0000000070087348 */ /* 0x000fea0003c00000 */
[----:B------:R0:W1:Y:S02]  /*2c10*/  SHFL.BFLY P3, R114, R115, R116, R117 ;  /* 0x0c00007473727389 */ /* 0x0000640000060075 */
[----:B01----:R-:W-:Y:S01]  /*2c20*/  ENDCOLLECTIVE ;  /* 0x000000000000791b */ /* 0x003fe20003800000 */
.L_x_2365:
[----:B------:R-:W-:Y:S01]  /*2c30*/  FADD.FTZ R48, R111, R48 ;  /* 0x000000306f307221 */ /* 0x000fe20000010000 */
[----:B------:R-:W-:-:S04]  /*2c40*/  HFMA2.MMA R116, -RZ, RZ, 0, 9.5367431640625e-07 ;  /* 0x00000010ff747435 */ /* 0x000fc800000001ff */
[----:B------:R-:W-:Y:S02]  /*2c50*/  MOV R115, R48 ;  /* 0x0000003000737202 */ /* 0x000fe40000000f00 */
[----:B------:R-:W-:-:S07]  /*2c60*/  MOV R106, R114 ;  /* 0x00000072006a7202 */ /* 0x000fce0000000f00 */
[----:B------:R-:W-:Y:S05]  /*2c70*/  WARPSYNC.COLLECTIVE R112, `(.L_x_2366) ;  /* 0x0000000070087348 */ /* 0x000fea0003c00000 */
[----:B------:R0:W1:Y:S02]  /*2c80*/  SHFL.BFLY P3, R114, R115, R116, R117 ;  /* 0x0c00007473727389 */ /* 0x0000640000060075 */
[----:B01----:R-:W-:Y:S01]  /*2c90*/  ENDCOLLECTIVE ;  /* 0x000000000000791b */ /* 0x003fe20003800000 */
.L_x_2366:
[----:B------:R-:W-:-:S05]  /*2ca0*/  FADD.FTZ R106, R113, R106 ;  /* 0x0000006a716a7221 */ /* 0x000fca0000010000 */
[----:B------:R-:W-:Y:S02]  /*2cb0*/  MOV R115, R106 ;  /* 0x0000006a00737202 */ /* 0x000fe40000000f00 */
[----:B------:R-:W-:-:S07]  /*2cc0*/  MOV R109, R114 ;  /* 0x00000072006d7202 */ /* 0x000fce0000000f00 */
[----:B------:R-:W-:Y:S05]  /*2cd0*/  WARPSYNC.COLLECTIVE R112, `(.L_x_2367) ;  /* 0x0000000070087348 */ /* 0x000fea0003c00000 */
[----:B------:R0:W1:Y:S02]  /*2ce0*/  SHFL.BFLY P3, R114, R115, R116, R117 ;  /* 0x0c00007473727389 */ /* 0x0000640000060075 */
[----:B01----:R-:W-:Y:S01]  /*2cf0*/  ENDCOLLECTIVE ;  /* 0x000000000000791b */ /* 0x003fe20003800000 */
.L_x_2367:
[----:B------:R-:W-:Y:S01]  /*2d00*/  MOV R107, R114 ;  /* 0x00000072006b7202 */ /* 0x000fe20000000f00 */
[----:B------:R-:W-:Y:S06]  /*2d10*/  BRA `(.L_x_2368) ;  /* 0xffffffe400507947 */ /* 0x000fec000383ffff */
.L_x_2369:
        /* <DEDUP_REMOVED lines=14> */
.L_x_9121:


//--------------------- .text._ZN10layer_norm22ln_bwd_finalize_kernelINS_22Kernel_traits_finalizeILj512Ef13__nv_bfloat16S2_S2_fjLb0ELj1024ELj4ENS_18Kernel_traits_baseILj512EfS2_S2_S2_fjLj1024EEEEELb0ELb0EEEvNS_9BwdParamsE --------------------------
	.section	.text._ZN10layer_norm22ln_bwd_finalize_kernelINS_22Kernel_traits_finalizeILj512Ef13__nv_bfloat16S2_S2_fjLb0ELj1024ELj4ENS_18Kernel_traits_baseILj512EfS2_S2_S2_fjLj1024EEEEELb0ELb0EEEvNS_9BwdParamsE,"ax",@progbits
	.align	128
        .global         _ZN10layer_norm22ln_bwd_finalize_kernelINS_22Kernel_traits_finalizeILj512Ef13__nv_bfloat16S2_S2_fjLb0ELj1024ELj4ENS_18Kernel_traits_baseILj512EfS2_S2_S2_fjLj1024EEEEELb0ELb0EEEvNS_9BwdParamsE
        .type           _ZN10layer_norm22ln_bwd_finalize_kernelINS_22Kernel_traits_finalizeILj512Ef13__nv_bfloat16S2_S2_fjLb0ELj1024ELj4ENS_18Kernel_traits_baseILj512EfS2_S2_S2_fjLj1024EEEEELb0ELb0EEEvNS_9BwdParamsE,@function
        .size           _ZN10layer_norm22ln_bwd_finalize_kernelINS_22Kernel_traits_finalizeILj512Ef13__nv_bfloat16S2_S2_fjLb0ELj1024ELj4ENS_18Kernel_traits_baseILj512EfS2_S2_S2_fjLj1024EEEEELb0ELb0EEEvNS_9BwdParamsE,(.L_x_9122 - _ZN10layer_norm22ln_bwd_finalize_kernelINS_22Kernel_traits_finalizeILj512Ef13__nv_bfloat16S2_S2_fjLb0ELj1024ELj4ENS_18Kernel_traits_baseILj512EfS2_S2_S2_fjLj1024EEEEELb0ELb0EEEvNS_9BwdParamsE)
        .other          _ZN10layer_norm22ln_bwd_finalize_kernelINS_22Kernel_traits_finalizeILj512Ef13__nv_bfloat16S2_S2_fjLb0ELj1024ELj4ENS_18Kernel_traits_baseILj512EfS2_S2_S2_fjLj1024EEEEELb0ELb0EEEvNS_9BwdParamsE,@"STO_CUDA_ENTRY STV_DEFAULT"
_ZN10layer_norm22ln_bwd_finalize_kernelINS_22Kernel_traits_finalizeILj512Ef13__nv_bfloat16S2_S2_fjLb0ELj1024ELj4ENS_18Kernel_traits_baseILj512EfS2_S2_S2_fjLj1024EEEEELb0ELb0EEEvNS_9BwdParamsE:
.text._ZN10layer_norm22ln_bwd_finalize_kernelINS_22Kernel_traits_finalizeILj512Ef13__nv_bfloat16S2_S2_fjLb0ELj1024ELj4ENS_18Kernel_traits_baseILj512EfS2_S2_S2_fjLj1024EEEEELb0ELb0EEEvNS_9BwdParamsE:
        /* <DEDUP_REMOVED lines=25> */
.L_x_2382:
        /* <DEDUP_REMOVED lines=30> */
.L_x_2374:
        /* <DEDUP_REMOVED lines=36> */
.L_x_2373:
[----:B------:R-:W-:Y:S05]  /*05b0*/  BSYNC B1 ;  /* 0x0000000000017941 */ /* 0x000fea0003800000 */
.L_x_2372:
        /* <DEDUP_REMOVED lines=24> */
.L_x_2376:
[----:B------:R-:W-:Y:S05]  /*0740*/  BSYNC B1 ;  /* 0x0000000000017941 */ /* 0x000fea0003800000 */
.L_x_2375:
        /* <DEDUP_REMOVED lines=12> */
.L_x_2377:
[----:B------:R-:W-:Y:S05]  /*0810*/  BSYNC B1 ;  /* 0x0000000000017941 */ /* 0x000fea0003800000 */
.L_x_2371:
[----:B------:R-:W-:Y:S05]  /*0820*/  BSYNC B0 ;  /* 0x0000000000007941 */ /* 0x000fea0003800000 */
.L_x_2370:
        /* <DEDUP_REMOVED lines=29> */
.L_x_2393:
[----:B---3--:R-:W-:Y:S01]  /*0a00*/  FADD.FTZ R9, R18, R9 ;  /* 0x0000000912097221 */ /* 0x008fe20000010000 */
[----:B--2---:R-:W-:-:S04]  /*0a10*/  FADD.FTZ R11, R10, R11 ;  /* 0x0000000b0a0b7221 */ /* 0x004fc80000010000 */
[----:B------:R2:W-:Y:S04]  /*0a20*/  @!P1 STS [R6+0x2000], R9 ;  /* 0x0020000906009388 */ /* 0x0005e80000000800 */
[----:B------:R2:W-:Y:S02]  /*0a30*/  @!P1 STS [R6+0x2080], R11 ;  /* 0x0020800b06009388 */ /* 0x0005e40000000800 */
.L_x_2378:
        /* <DEDUP_REMOVED lines=9> */
[----:B0-----:R-:W0:Y:S01]  /*0ad0*/  LDS.64 R10, [R9+UR4+0x2000] ;  /* 0x00200004090a7984 */ /* 0x001e220008000a00 */
[----:B------:R-:W3:Y:S03]  /*0ae0*/  LDC.64 R14, c[0x0][0x310] ;  /* 0x0000c400ff0e7b82 */ /* 0x000ee60000000a00 */
[----:B------:R-:W4:Y:S01]  /*0af0*/  LDS.64 R16, [R9+UR4+0x2080] ;  /* 0x0020800409107984 */ /* 0x000f220008000a00 */
[----:B--2---:R-:W-:-:S04]  /*0b00*/  IMAD.WIDE.U32 R12, R4, 0x8, R12 ;  /* 0x00000008040c7825 */ /* 0x004fc800078e000c */
[----:B---3--:R-:W-:Y:S01]  /*0b10*/  IMAD.WIDE.U32 R14, R4, 0x8, R14 ;  /* 0x00000008040e7825 */ /* 0x008fe200078e000e */
[----:B0-----:R2:W-:Y:S04]  /*0b20*/  STG.E.64 desc[UR6][R12.64], R10 ;  /* 0x0000000a0c007986 */ /* 0x0015e8000c101b06 */
[----:B----4-:R2:W-:Y:S02]  /*0b30*/  STG.E.64 desc[UR6][R14.64], R16 ;  /* 0x000000100e007986 */ /* 0x0105e4000c101b06 */
.L_x_2381:
[----:B------:R-:W-:Y:S05]  /*0b40*/  BSYNC B0 ;  /* 0x0000000000007941 */ /* 0x000fea0003800000 */
.L_x_2380:
[C---:B------:R-:W-:Y:S01]  /*0b50*/  ISETP.GT.U32.AND P1, PT, R3.reuse, -0x201, PT ;  /* 0xfffffdff0300780c */ /* 0x040fe20003f24070 */
[----:B------:R-:W-:Y:S01]  /*0b60*/  VIADD R4, R4, 0x100 ;  /* 0x0000010004047836 */ /* 0x000fe20000000000 */
[----:B------:R-:W-:-:S11]  /*0b70*/  IADD3 R3, R3, 0x200, RZ ;  /* 0x0000020003037810 */ /* 0x000fd60007ffe0ff */
[----:B------:R-:W-:Y:S05]  /*0b80*/  @P1 BRA `(.L_x_2382) ;  /* 0xfffffff400801947 */ /* 0x000fea000383ffff */
[----:B------:R-:W-:Y:S05]  /*0b90*/  EXIT ;  /* 0x000000000000794d */ /* 0x000fea0003800000 */
.L_x_2379:
[----:B------:R-:W-:Y:S01]  /*0ba0*/  HFMA2.MMA R21, -RZ, RZ, 0, 5.9604644775390625e-08 ;  /* 0x00000001ff157435 */ /* 0x000fe200000001ff */
[----:B0--3--:R-:W-:Y:S01]  /*0bb0*/  MOV R22, R10 ;  /* 0x0000000a00167202 */ /* 0x009fe20000000f00 */
[----:B------:R-:W-:Y:S01]  /*0bc0*/  IMAD.MOV.U32 R19, RZ, RZ, -0x1 ;  /* 0xffffffffff137424 */ /* 0x000fe200078e00ff */
[----:B------:R-:W-:-:S08]  /*0bd0*/  MOV R24, 0x1f ;  /* 0x0000001f00187802 */ /* 0x000fd00000000f00 */
[----:B-12---:R-:W-:Y:S05]  /*0be0*/  WARPSYNC.COLLECTIVE R19, `(.L_x_2383) ;  /* 0x0000000013087348 */ /* 0x006fea0003c00000 */
[----:B------:R0:W3:Y:S02]  /*0bf0*/  SHFL.BFLY P2, R20, R22, R21, R24 ;  /* 0x0c00001516147389 */ /* 0x0000e40000040018 */
[----:B0123--:R-:W-:Y:S01]  /*0c00*/  ENDCOLLECTIVE ;  /* 0x000000000000791b */ /* 0x00ffe20003800000 */
.L_x_2383:
[----:B------:R-:W-:Y:S01]  /*0c10*/  HFMA2.MMA R21, -RZ, RZ, 0, 1.1920928955078125e-07 ;  /* 0x00000002ff157435 */ /* 0x000fe200000001ff */
[----:B------:R-:W-:-:S05]  /*0c20*/  MOV R11, R20 ;  /* 0x00000014000b7202 */ /* 0x000fca0000000f00 */
[----:B------:R-:W-:-:S05]  /*0c30*/  FADD.FTZ R11, R10, R11 ;  /* 0x0000000b0a0b7221 */ /* 0x000fca0000010000 */
[----:B------:R-:W-:-:S07]  /*0c40*/  MOV R22, R11 ;  /* 0x0000000b00167202 */ /* 0x000fce0000000f00 */
[----:B------:R-:W-:Y:S05]  /*0c50*/  WARPSYNC.COLLECTIVE R19, `(.L_x_2384) ;  /* 0x0000000013087348 */ /* 0x000fea0003c00000 */
[----:B------:R0:W1:Y:S02]  /*0c60*/  SHFL.BFLY P2, R20, R22, R21, R24 ;  /* 0x0c00001516147389 */ /* 0x0000640000040018 */
[----:B01----:R-:W-:Y:S01]  /*0c70*/  ENDCOLLECTIVE ;  /* 0x000000000000791b */ /* 0x003fe20003800000 */
.L_x_2384:
[----:B------:R-:W-:Y:S01]  /*0c80*/  HFMA2.MMA R21, -RZ, RZ, 0, 2.384185791015625e-07 ;  /* 0x00000004ff157435 */ /* 0x000fe200000001ff */
[----:B------:R-:W-:-:S04]  /*0c90*/  IMAD.MOV.U32 R14, RZ, RZ, R20 ;  /* 0x000000ffff0e7224 */ /* 0x000fc800078e0014 */
[----:B------:R-:W-:-:S05]  /*0ca0*/  FADD.FTZ R14, R11, R14 ;  /* 0x0000000e0b0e7221 */ /* 0x000fca0000010000 */
[----:B------:R-:W-:-:S07]  /*0cb0*/  MOV R22, R14 ;  /* 0x0000000e00167202 */ /* 0x000fce0000000f00 */
[----:B------:R-:W-:Y:S05]  /*0cc0*/  WARPSYNC.COLLECTIVE R19, `(.L_x_2385) ;  /* 0x0000000013087348 */ /* 0x000fea0003c00000 */
[----:B------:R0:W1:Y:S02]  /*0cd0*/  SHFL.BFLY P2, R20, R22, R21, R24 ;  /* 0x0c00001516147389 */ /* 0x0000640000040018 */
[----:B01----:R-:W-:Y:S01]  /*0ce0*/  ENDCOLLECTIVE ;  /* 0x000000000000791b */ /* 0x003fe20003800000 */
.L_x_2385:
[----:B------:R-:W-:Y:S01]  /*0cf0*/  IMAD.MOV.U32 R21, RZ, RZ, 0x8 ;  /* 0x00000008ff157424 */ /* 0x000fe200078e00ff */
[----:B------:R-:W-:-:S05]  /*0d00*/  MOV R13, R20 ;  /* 0x00000014000d7202 */ /* 0x000fca0000000f00 */
[----:B------:R-:W-:-:S05]  /*0d10*/  FADD.FTZ R13, R14, R13 ;  /* 0x0000000d0e0d7221 */ /* 0x000fca0000010000 */
[----:B------:R-:W-:-:S07]  /*0d20*/  MOV R22, R13 ;  /* 0x0000000d00167202 */ /* 0x000fce0000000f00 */
[----:B------:R-:W-:Y:S05]  /*0d30*/  WARPSYNC.COLLECTIVE R19, `(.L_x_2386) ;  /* 0x0000000013087348 */ /* 0x000fea0003c00000 */
[----:B------:R0:W1:Y:S02]  /*0d40*/  SHFL.BFLY P2, R20, R22, R21, R24 ;  /* 0x0c00001516147389 */ /* 0x0000640000040018 */
[----:B01----:R-:W-:Y:S01]  /*0d50*/  ENDCOLLECTIVE ;  /* 0x000000000000791b */ /* 0x003fe20003800000 */
.L_x_2386:
[----:B------:R-:W-:Y:S01]  /*0d60*/  HFMA2.MMA R21, -RZ, RZ, 0, 9.5367431640625e-07 ;  /* 0x00000010ff157435 */ /* 0x000fe200000001ff */
[----:B------:R-:W-:-:S05]  /*0d70*/  MOV R10, R20 ;  /* 0x00000014000a7202 */ /* 0x000fca0000000f00 */
[----:B------:R-:W-:-:S05]  /*0d80*/  FADD.FTZ R10, R13, R10 ;  /* 0x0000000a0d0a7221 */ /* 0x000fca0000010000 */
[----:B------:R-:W-:-:S07]  /*0d90*/  MOV R22, R10 ;  /* 0x0000000a00167202 */ /* 0x000fce0000000f00 */
[----:B------:R-:W-:Y:S05]  /*0da0*/  WARPSYNC.COLLECTIVE R19, `(.L_x_2387) ;  /* 0x0000000013087348 */ /* 0x000fea0003c00000 */
[----:B------:R0:W1:Y:S02]  /*0db0*/  SHFL.BFLY P2, R20, R22, R21, R24 ;  /* 0x0c00001516147389 */ /* 0x0000640000040018 */
[----:B01----:R-:W-:Y:S01]  /*0dc0*/  ENDCOLLECTIVE ;  /* 0x000000000000791b */ /* 0x003fe20003800000 */
.L_x_2387:
[----:B------:R-:W-:Y:S01]  /*0dd0*/  HFMA2.MMA R21, -RZ, RZ, 0, 5.9604644775390625e-08 ;  /* 0x00000001ff157435 */ /* 0x000fe200000001ff */
[----:B------:R-:W-:Y:S01]  /*0de0*/  IMAD.MOV.U32 R22, RZ, RZ, R9 ;  /* 0x000000ffff167224 */ /* 0x000fe200078e0009 */
[----:B------:R-:W-:-:S09]  /*0df0*/  MOV R11, R20 ;  /* 0x00000014000b7202 */ /* 0x000fd20000000f00 */
[----:B------:R-:W-:Y:S05]  /*0e00*/  WARPSYNC.COLLECTIVE R19, `(.L_x_2388) ;  /* 0x0000000013087348 */ /* 0x000fea0003c00000 */
[----:B------:R0:W1:Y:S02]  /*0e10*/  SHFL.BFLY P2, R20, R22, R21, R24 ;  /* 0x0c00001516147389 */ /* 0x0000640000040018 */
[----:B01----:R-:W-:Y:S01]  /*0e20*/  ENDCOLLECTIVE ;  /* 0x000000000000791b */ /* 0x003fe20003800000 */
.L_x_2388:
[----:B------:R-:W-:Y:S01]  /*0e30*/  HFMA2.MMA R21, -RZ, RZ, 0, 1.1920928955078125e-07 ;  /* 0x00000002ff157435 */ /* 0x000fe200000001ff */
[----:B------:R-:W-:-:S05]  /*0e40*/  MOV R14, R20 ;  /* 0x00000014000e7202 */ /* 0x000fca0000000f00 */
[----:B------:R-:W-:-:S05]  /*0e50*/  FADD.FTZ R15, R9, R14 ;  /* 0x0000000e090f7221 */ /* 0x000fca0000010000 */
[----:B------:R-:W-:-:S07]  /*0e60*/  MOV R22, R15 ;  /* 0x0000000f00167202 */ /* 0x000fce0000000f00 */
[----:B------:R-:W-:Y:S05]  /*0e70*/  WARPSYNC.COLLECTIVE R19, `(.L_x_2389) ;  /* 0x0000000013087348 */ /* 0x000fea0003c00000 */
[----:B------:R0:W1:Y:S02]  /*0e80*/  SHFL.BFLY P2, R20, R22, R21, R24 ;  /* 0x0c00001516147389 */ /* 0x0000640000040018 */
[----:B01----:R-:W-:Y:S01]  /*0e90*/  ENDCOLLECTIVE ;  /* 0x000000000000791b */ /* 0x003fe20003800000 */
.L_x_2389:
[----:B------:R-:W-:Y:S01]  /*0ea0*/  HFMA2.MMA R21, -RZ, RZ, 0, 2.384185791015625e-07 ;  /* 0x00000004ff157435 */ /* 0x000fe200000001ff */
[----:B------:R-:W-:-:S04]  /*0eb0*/  IMAD.MOV.U32 R16, RZ, RZ, R20 ;  /* 0x000000ffff107224 */ /* 0x000fc800078e0014 */
[----:B------:R-:W-:-:S05]  /*0ec0*/  FADD.FTZ R16, R15, R16 ;  /* 0x000000100f107221 */ /* 0x000fca0000010000 */
[----:B------:R-:W-:-:S07]  /*0ed0*/  MOV R22, R16 ;  /* 0x0000001000167202 */ /* 0x000fce0000000f00 */
[----:B------:R-:W-:Y:S05]  /*0ee0*/  WARPSYNC.COLLECTIVE R19, `(.L_x_2390) ;  /* 0x0000000013087348 */ /* 0x000fea0003c00000 */
[----:B------:R0:W1:Y:S02]  /*0ef0*/  SHFL.BFLY P2, R20, R22, R21, R24 ;  /* 0x0c00001516147389 */ /* 0x0000640000040018 */
[----:B01----:R-:W-:Y:S01]  /*0f00*/  ENDCOLLECTIVE ;  /* 0x000000000000791b */ /* 0x003fe20003800000 */
.L_x_2390:
[----:B------:R-:W-:Y:S01]  /*0f10*/  IMAD.MOV.U32 R21, RZ, RZ, 0x8 ;  /* 0x00000008ff157424 */ /* 0x000fe200078e00ff */
[----:B------:R-:W-:-:S05]  /*0f20*/  MOV R17, R20 ;  /* 0x0000001400117202 */ /* 0x000fca0000000f00 */
[----:B------:R-:W-:-:S05]  /*0f30*/  FADD.FTZ R17, R16, R17 ;  /* 0x0000001110117221 */ /* 0x000fca0000010000 */
[----:B------:R-:W-:-:S07]  /*0f40*/  MOV R22, R17 ;  /* 0x0000001100167202 */ /* 0x000fce0000000f00 */
[----:B------:R-:W-:Y:S05]  /*0f50*/  WARPSYNC.COLLECTIVE R19, `(.L_x_2391) ;  /* 0x0000000013087348 */ /* 0x000fea0003c00000 */
[----:B------:R0:W1:Y:S02]  /*0f60*/  SHFL.BFLY P2, R20, R22, R21, R24 ;  /* 0x0c00001516147389 */ /* 0x0000640000040018 */
[----:B01----:R-:W-:Y:S01]  /*0f70*/  ENDCOLLECTIVE ;  /* 0x000000000000791b */ /* 0x003fe20003800000 */
.L_x_2391:
[----:B------:R-:W-:Y:S01]  /*0f80*/  HFMA2.MMA R21, -RZ, RZ, 0, 9.5367431640625e-07 ;  /* 0x00000010ff157435 */ /* 0x000fe200000001ff */
[----:B------:R-:W-:-:S05]  /*0f90*/  MOV R18, R20 ;  /* 0x0000001400127202 */ /* 0x000fca0000000f00 */
[----:B------:R-:W-:-:S05]  /*0fa0*/  FADD.FTZ R18, R17, R18 ;  /* 0x0000001211127221 */ /* 0x000fca0000010000 */
[----:B------:R-:W-:-:S07]  /*0fb0*/  MOV R22, R18 ;  /* 0x0000001200167202 */ /* 0x000fce0000000f00 */
[----:B------:R-:W-:Y:S05]  /*0fc0*/  WARPSYNC.COLLECTIVE R19, `(.L_x_2392) ;  /* 0x0000000013087348 */ /* 0x000fea0003c00000 */
[----:B------:R0:W1:Y:S02]  /*0fd0*/  SHFL.BFLY P2, R20, R22, R21, R24 ;  /* 0x0c00001516147389 */ /* 0x0000640000040018 */
[----:B01----:R-:W-:Y:S01]  /*0fe0*/  ENDCOLLECTIVE ;  /* 0x000000000000791b */ /* 0x003fe20003800000 */
.L_x_2392:
[----:B------:R-:W-:Y:S01]  /*0ff0*/  MOV R9, R20 ;  /* 0x0000001400097202 */ /* 0x000fe20000000f00 */
[----:B------:R-:W-:Y:S06]  /*1000*/  BRA `(.L_x_2393) ;  /* 0xfffffff8007c7947 */ /* 0x000fec000383ffff */
.L_x_2394:
        /* <DEDUP_REMOVED lines=15> */
.L_x_9122:


//--------------------- .text._ZN10layer_norm13ln_bwd_kernelINS_13Kernel_traitsIf13__nv_bfloat16S2_S2_fjLj512ELj1ELj4ELj1ELj16ENS_18Kernel_traits_baseILj512EfS2_S2_S2_fjLj128EEEEELb1ELb0ELb1ELb0EEEvNS_9BwdParamsE --------------------------
	.section	.text._ZN10layer_norm13ln_bwd_kernelINS_13Kernel_traitsIf13__nv_bfloat16S2_S2_fjLj512ELj1ELj4ELj1ELj16ENS_18Kernel_traits_baseILj512EfS2_S2_S2_fjLj128EEEEELb1ELb0ELb1ELb0EEEvNS_9BwdParamsE,"ax",@progbits
	.align	128
        .global         _ZN10layer_norm13ln_bwd_kernelINS_13Kernel_traitsIf13__nv_bfloat16S2_S2_fjLj512ELj1ELj4ELj1ELj16ENS_18Kernel_traits_baseILj512EfS2_S2_S2_fjLj128EEEEELb1ELb0ELb1ELb0EEEvNS_9BwdParamsE
        .type           _ZN10layer_norm13ln_bwd_kernelINS_13Kernel_traitsIf13__nv_bfloat16S2_S2_fjLj512ELj1ELj4ELj1ELj16ENS_18Kernel_traits_baseILj512EfS2_S2_S2_fjLj128EEEEELb1ELb0ELb1ELb0EEEvNS_9BwdParamsE,@function
        .size           _ZN10layer_norm13ln_bwd_kernelINS_13Kernel_traitsIf13__nv_bfloat16S2_S2_fjLj512ELj1ELj4ELj1ELj16ENS_18Kernel_traits_baseILj512EfS2_S2_S2_fjLj128EEEEELb1ELb0ELb1ELb0EEEvNS_9BwdParamsE,(.L_x_9123 - _ZN10layer_norm13ln_bwd_kernelINS_13Kernel_traitsIf13__nv_bfloat16S2_S2_fjLj512ELj1ELj4ELj1ELj16ENS_18Kernel_traits_baseILj512EfS2_S2_S2_fjLj128EEEEELb1ELb0ELb1ELb0EEEvNS_9BwdParamsE)
        .other          _ZN10layer_norm13ln_bwd_kernelINS_13Kernel_traitsIf13__nv_bfloat16S2_S2_fjLj512ELj1ELj4ELj1ELj16ENS_18Kernel_traits_baseILj512EfS2_S2_S2_fjLj128EEEEELb1ELb0ELb1ELb0EEEvNS_9BwdParamsE,@"STO_CUDA_ENTRY STV_DEFAULT"
_ZN10layer_norm13ln_bwd_kernelINS_13Kernel_traitsIf13__nv_bfloat16S2_S2_fjLj512ELj1ELj4ELj1ELj16ENS_18Kernel_traits_baseILj512EfS2_S2_S2_fjLj128EEEEELb1ELb0ELb1ELb0EEEvNS_9BwdParamsE:
.text._ZN10layer_norm13ln_bwd_kernelINS_13Kernel_traitsIf13__nv_bfloat16S2_S2_fjLj512ELj1ELj4ELj1ELj16ENS_18Kernel_traits_baseILj512EfS2_S2_S2_fjLj128EEEEELb1ELb0ELb1ELb0EEEvNS_9BwdParamsE:
        /* <DEDUP_REMOVED lines=50> */
[----:B------:R-:W-:-:S07]  /*0320*/  IMAD.MOV.U32 R53, RZ, RZ, RZ ;  /* 0x000000ffff357224 */ /* 0x000fce00078e00ff */
.L_x_2457:
[----:B-1----:R-:W1:Y:S08]  /*0330*/  LDC.64 R6, c[0x0][0x288] ;  /* 0x0000a200ff067b82 */ /* 0x002e700000000a00 */
[----:B--2---:R-:W2:Y:S08]  /*0340*/  LDC.64 R112, c[0x0][0x258] ;  /* 0x00009600ff707b82 */ /* 0x004eb00000000a00 */
[----:B------:R-:W3:Y:S01]  /*0350*/  LDC.64 R84, c[0x0][0x280] ;  /* 0x0000a000ff547b82 */ /* 0x000ee20000000a00 */
[----:B-1--4-:R-:W-:-:S07]  /*0360*/  IMAD.WIDE R116, R4, 0x4, R6 ;  /* 0x0000000404747825 */ /* 0x012fce00078e0206 */
        /* <DEDUP_REMOVED lines=15> */
[----:B-----5:R-:W-:Y:S01]  /*0460*/  ISETP.GE.AND P4, PT, R111, 0x1, PT ;  /* 0x000000016f00780c */ /* 0x020fe20003f86270 */
[----:B------:R-:W-:Y:S01]  /*0470*/  HFMA2.MMA R113, -RZ, RZ, 0, 0 ;  /* 0x00000000ff717435 */ /* 0x000fe200000001ff */
[----:B------:R-:W-:Y:S01]  /*0480*/  BSSY B2, `(.L_x_2399) ;  /* 0x0000011000027945 */ /* 0x000fe20003800000 */
[----:B------:R-:W-:-:S10]  /*0490*/  IMAD.MOV.U32 R117, RZ, RZ, R7 ;  /* 0x000000ffff757224 */ /* 0x000fd400078e0007 */
[----:B------:R-:W-:Y:S01]  /*04a0*/  @P4 VIADD R84, R111, 0xffffffff ;  /* 0xffffffff6f544836 */ /* 0x000fe20000000000 */
[----:B------:R-:W-:-:S03]  /*04b0*/  @P4 LOP3.LUT R2, R0, 0x1f, RZ, 0xc0, !PT ;  /* 0x0000001f00024812 */ /* 0x000fc600078ec0ff */
[----:B------:R-:W-:-:S05]  /*04c0*/  @P4 IMAD R84, R84, R3, RZ ;  /* 0x0000000354544224 */ /* 0x000fca00078e02ff */
[----:B------:R-:W-:-:S04]  /*04d0*/  @P4 SHF.R.S32.HI R85, RZ, 0x1f, R84 ;  /* 0x0000001fff554819 */ /* 0x000fc80000011454 */
[----:B------:R-:W-:-:S04]  /*04e0*/  @P4 LEA.HI R85, R85, R84, RZ, 0x3 ;  /* 0x0000005455554211 */ /* 0x000fc800078f18ff */
[----:B------:R-:W-:Y:S01]  /*04f0*/  @P4 LEA.HI.SX32 R113, R85, R2, 0x1d ;  /* 0x0000000255714211 */ /* 0x000fe200078feaff */
[----:B------:R-:W-:Y:S06]  /*0500*/  @!P1 BRA `(.L_x_2400) ;  /* 0x0000000000209947 */ /* 0x000fec0003800000 */
[----:B------:R-:W1:Y:S01]  /*0510*/  LDC.64 R84, c[0x0][0x240] ;  /* 0x00009000ff547b82 */ /* 0x000e620000000a00 */
[----:B------:R-:W-:-:S04]  /*0520*/  ISETP.NE.U32.AND P0, PT, RZ, UR6, PT ;  /* 0x00000006ff007c0c */ /* 0x000fc8000bf05070 */
[----:B------:R-:W-:-:S13]  /*0530*/  ISETP.NE.AND.EX P0, PT, RZ, UR7, PT, P0 ;  /* 0x00000007ff007c0c */ /* 0x000fda000bf05300 */
[----:B------:R2:W5:Y:S01]  /*0540*/  @P0 LDG.E.128 R20, desc[UR4][R118.64] ;  /* 0x0000000476140981 */ /* 0x000562000c1e1d00 */
[----:B-1----:R-:W-:-:S05]  /*0550*/  IMAD.WIDE.U32 R84, R113, 0x8, R84 ;  /* 0x0000000871547825 */ /* 0x002fca00078e0054 */
[----:B------:R2:W5:Y:S01]  /*0560*/  LDG.E.64 R92, desc[UR4][R84.64] ;  /* 0x00000004545c7981 */ /* 0x000562000c1e1b00 */
[----:B------:R-:W-:Y:S01]  /*0570*/  IADD3 R117, R7, 0x20, RZ ;  /* 0x0000002007757810 */ /* 0x000fe20007ffe0ff */
[----:B------:R-:W-:-:S07]  /*0580*/  VIADD R113, R113, 0x20 ;  /* 0x0000002071717836 */ /* 0x000fce0000000000 */
.L_x_2400:
[----:B------:R-:W-:Y:S05]  /*0590*/  BSYNC B2 ;  /* 0x0000000000027941 */ /* 0x000fea0003800000 */
.L_x_2399:
[----:B--2---:R-:W-:Y:S01]  /*05a0*/  CS2R R84, SRZ ;  /* 0x0000000000547805 */ /* 0x004fe2000001ff00 */
        /* <DEDUP_REMOVED lines=10> */
.L_x_2398:
[----:B------:R-:W1:Y:S02]  /*0650*/  LDC.64 R84, c[0x0][0x250] ;  /* 0x00009400ff547b82 */ /* 0x000e640000000a00 */
[----:B-1----:R-:W-:-:S06]  /*0660*/  IMAD.WIDE R84, R4, 0x4, R84 ;  /* 0x0000000404547825 */ /* 0x002fcc00078e0254 */
[----:B------:R-:W2:Y:S01]  /*0670*/  LDG.E R84, desc[UR4][R84.64] ;  /* 0x0000000454547981 */ /* 0x000ea2000c1e1900 */
[----:B-----5:R-:W-:Y:S01]  /*0680*/  ISETP.GE.AND P4, PT, R111, 0x1, PT ;  /* 0x000000016f00780c */ /* 0x020fe20003f86270 */
[----:B------:R-:W-:Y:S01]  /*0690*/  VIADD R110, R110, 0xffffffff ;  /* 0xffffffff6e6e7836 */ /* 0x000fe20000000000 */
[----:B0-----:R-:W-:Y:S01]  /*06a0*/  ISETP.NE.AND P0, PT, R5, RZ, PT ;  /* 0x000000ff0500720c */ /* 0x001fe20003f05270 */
[----:B------:R-:W-:Y:S01]  /*06b0*/  BSSY B2, `(.L_x_2402) ;  /* 0x000006f000027945 */ /* 0x000fe20003800000 */
[----:B------:R-:W-:Y:S02]  /*06c0*/  IMAD.MOV.U32 R112, RZ, RZ, RZ ;  /* 0x000000ffff707224 */ /* 0x000fe400078e00ff */
[----:B------:R-:W-:-:S05]  /*06d0*/  IMAD R110, R110, R3, RZ ;  /* 0x000000036e6e7224 */ /* 0x000fca00078e02ff */
        /* <DEDUP_REMOVED lines=9> */
[----:B------:R-:W-:Y:S02]  /*0770*/  MOV R117, R7 ;  /* 0x0000000700757202 */ /* 0x000fe40000000f00 */
[----:B--2---:R-:W-:Y:S02]  /*0780*/  FSEL R110, R84, RZ, !P0 ;  /* 0x000000ff546e7208 */ /* 0x004fe40004000000 */
[----:B------:R-:W-:Y:S01]  /*0790*/  CS2R R84, SRZ ;  /* 0x0000000000547805 */ /* 0x000fe2000001ff00 */
        /* <DEDUP_REMOVED lines=14> */
[----:B------:R-:W-:-:S02]  /*0880*/  IADD3 R112, R112, 0x20, RZ ;  /* 0x0000002070707810 */ /* 0x000fc40007ffe0ff */
[----:B---3--:R-:W-:Y:S01]  /*0890*/  PRMT R101, R80, 0x7632, R101 ;  /* 0x0000763250657816 */ /* 0x008fe20000000065 */
[----:B------:R-:W-:Y:S01]  /*08a0*/  IMAD.U32 R121, R82, 0x10000, RZ ;  /* 0x0001000052797824 */ /* 0x000fe200078e00ff */
[----:B------:R-:W-:Y:S01]  /*08b0*/  SHF.L.U32 R109, R81, 0x10, RZ ;  /* 0x00000010516d7819 */ /* 0x000fe200000006ff */
[----:B------:R-:W-:Y:S01]  /*08c0*/  IMAD.U32 R105, R80, 0x10000, RZ ;  /* 0x0001000050697824 */ /* 0x000fe200078e00ff */
[C---:B------:R-:W-:Y:S01]  /*08d0*/  PRMT R99, R83.reuse, 0x7632, R99 ;  /* 0x0000763253637816 */ /* 0x040fe20000000063 */
[C---:B------:R-:W-:Y:S01]  /*08e0*/  FADD.FTZ R121, -R110.reuse, R121 ;  /* 0x000000796e797221 */ /* 0x040fe20000010100 */
[----:B------:R-:W-:Y:S01]  /*08f0*/  SHF.L.U32 R123, R83, 0x10, RZ ;  /* 0x00000010537b7819 */ /* 0x000fe200000006ff */
[----:B------:R-:W-:Y:S01]  /*0900*/  FADD.FTZ R105, -R110, R105 ;  /* 0x000000696e697221 */ /* 0x000fe20000010100 */
[C---:B----4-:R-:W-:Y:S01]  /*0910*/  PRMT R106, R84.reuse, 0x7632, R106 ;  /* 0x00007632546a7816 */ /* 0x050fe2000000006a */
[----:B------:R-:W-:Y:S01]  /*0920*/  IMAD.U32 R107, R84, 0x10000, RZ ;  /* 0x00010000546b7824 */ /* 0x000fe200078e00ff */
[----:B------:R-:W-:Y:S01]  /*0930*/  PRMT R84, R87, 0x7632, R84 ;  /* 0x0000763257547816 */ /* 0x000fe20000000054 */
[----:B------:R-:W-:Y:S01]  /*0940*/  IMAD.U32 R101, R101, 0x10000, RZ ;  /* 0x0001000065657824 */ /* 0x000fe200078e00ff */
[----:B------:R-:W-:Y:S01]  /*0950*/  SHF.L.U32 R83, R87, 0x10, RZ ;  /* 0x0000001057537819 */ /* 0x000fe200000006ff */
[----:B------:R-:W-:Y:S01]  /*0960*/  FADD.FTZ R87, -R110, R109 ;  /* 0x0000006d6e577221 */ /* 0x000fe20000010100 */
[----:B------:R-:W-:Y:S01]  /*0970*/  PRMT R117, R81, 0x7632, R117 ;  /* 0x0000763251757816 */ /* 0x000fe20000000075 */
[----:B------:R-:W-:Y:S01]  /*0980*/  IMAD.U32 R81, R86, 0x10000, RZ ;  /* 0x0001000056517824 */ /* 0x000fe200078e00ff */
[----:B0-----:R-:W-:Y:S01]  /*0990*/  SHF.L.U32 R119, R99, 0x10, RZ ;  /* 0x0000001063777819 */ /* 0x001fe200000006ff */
[----:B------:R-:W-:Y:S01]  /*09a0*/  FMUL.FTZ R99, R6, R121 ;  /* 0x0000007906637220 */ /* 0x000fe20000410000 */
[----:B------:R-:W-:Y:S01]  /*09b0*/  PRMT R102, R82, 0x7632, R102 ;  /* 0x0000763252667816 */ /* 0x000fe20000000066 */
[----:B------:R-:W-:Y:S01]  /*09c0*/  FADD.FTZ R123, -R110, R123 ;  /* 0x0000007b6e7b7221 */ /* 0x000fe20000010100 */
[----:B------:R-:W-:Y:S01]  /*09d0*/  FMUL.FTZ R109, R6, R105 ;  /* 0x00000069066d7220 */ /* 0x000fe20000410000 */
[----:B------:R-:W-:Y:S01]  /*09e0*/  FADD.FTZ R101, -R110, R101 ;  /* 0x000000656e657221 */ /* 0x000fe20000010100 */
[----:B------:R-:W-:Y:S01]  /*09f0*/  PRMT R80, R86, 0x7632, R80 ;  /* 0x0000763256507816 */ /* 0x000fe20000000050 */
[----:B------:R-:W-:Y:S01]  /*0a00*/  FMUL.FTZ R105, R6, R87 ;  /* 0x0000005706697220 */ /* 0x000fe20000410000 */
[----:B------:R-:W-:Y:S01]  /*0a10*/  SHF.L.U32 R117, R117, 0x10, RZ ;  /* 0x0000001075757819 */ /* 0x000fe200000006ff */
[----:B------:R-:W-:Y:S01]  /*0a20*/  FADD.FTZ R32, R32, R81 ;  /* 0x0000005120207221 */ /* 0x000fe20000010000 */
[-C--:B------:R-:W-:Y:S01]  /*0a30*/  FFMA.FTZ R48, R99, R81.reuse, R48 ;  /* 0x0000005163307223 */ /* 0x080fe20000010030 */
[----:B------:R-:W-:Y:S01]  /*0a40*/  FMUL.FTZ R87, R64, R81 ;  /* 0x0000005140577220 */ /* 0x000fe20000410000 */
[C---:B------:R-:W-:Y:S01]  /*0a50*/  PRMT R82, R85.reuse, 0x7632, R82 ;  /* 0x0000763255527816 */ /* 0x040fe20000000052 */
[----:B------:R-:W-:Y:S01]  /*0a60*/  IMAD.U32 R106, R106, 0x10000, RZ ;  /* 0x000100006a6a7824 */ /* 0x000fe200078e00ff */
[----:B------:R-:W-:Y:S01]  /*0a70*/  SHF.L.U32 R103, R85, 0x10, RZ ;  /* 0x0000001055677819 */ /* 0x000fe200000006ff */
[----:B------:R-:W-:Y:S01]  /*0a80*/  FADD.FTZ R36, R36, R107 ;  /* 0x0000006b24247221 */ /* 0x000fe20000010000 */
[----:B------:R-:W-:Y:S01]  /*0a90*/  FFMA.FTZ R52, R109, R107, R52 ;  /* 0x0000006b6d347223 */ /* 0x000fe20000010034 */
[C---:B------:R-:W-:Y:S01]  /*0aa0*/  FMUL.FTZ R81, R6.reuse, R123 ;  /* 0x0000007b06517220 */ /* 0x040fe20000410000 */
[----:B------:R-:W-:Y:S01]  /*0ab0*/  FMUL.FTZ R108, R6, R101 ;  /* 0x00000065066c7220 */ /* 0x000fe20000410000 */
[----:B------:R-:W-:-:S02]  /*0ac0*/  IMAD.U32 R85, R102, 0x10000, RZ ;  /* 0x0001000066557824 */ /* 0x000fc400078e00ff */
[----:B------:R-:W-:Y:S01]  /*0ad0*/  FMUL.FTZ R107, R68, R107 ;  /* 0x0000006b446b7220 */ /* 0x000fe20000410000 */
[----:B------:R-:W-:Y:S02]  /*0ae0*/  IMAD.U32 R86, R80, 0x10000, RZ ;  /* 0x0001000050567824 */ /* 0x000fe400078e00ff */
[----:B------:R-:W-:Y:S01]  /*0af0*/  FADD.FTZ R34, R34, R83 ;  /* 0x0000005322227221 */ /* 0x000fe20000010000 */
[-C--:B------:R-:W-:Y:S01]  /*0b00*/  FFMA.FTZ R50, R81, R83.reuse, R50 ;  /* 0x0000005351327223 */ /* 0x080fe20000010032 */
[----:B------:R-:W-:Y:S01]  /*0b10*/  FMUL.FTZ R80, R66, R83 ;  /* 0x0000005342507220 */ /* 0x000fe20000410000 */
[----:B------:R-:W-:Y:S01]  /*0b20*/  FADD.FTZ R117, -R110, R117 ;  /* 0x000000756e757221 */ /* 0x000fe20000010100 */
[----:B------:R-:W-:Y:S01]  /*0b30*/  FADD.FTZ R37, R37, R106 ;  /* 0x0000006a25257221 */ /* 0x000fe20000010000 */
[-C--:B------:R-:W-:Y:S01]  /*0b40*/  FFMA.FTZ R53, R108, R106.reuse, R53 ;  /* 0x0000006a6c357223 */ /* 0x080fe20000010035 */
[----:B------:R-:W-:Y:S01]  /*0b50*/  FADD.FTZ R121, -R110, R85 ;  /* 0x000000556e797221 */ /* 0x000fe20000010100 */
[----:B------:R-:W-:Y:S01]  /*0b60*/  FMUL.FTZ R106, R69, R106 ;  /* 0x0000006a456a7220 */ /* 0x000fe20000410000 */
[----:B------:R-:W-:Y:S01]  /*0b70*/  FADD.FTZ R83, RZ, R107 ;  /* 0x0000006bff537221 */ /* 0x000fe20000010000 */
[----:B------:R-:W-:Y:S01]  /*0b80*/  FFMA.FTZ R85, R109, R107, RZ ;  /* 0x0000006b6d557223 */ /* 0x000fe200000100ff */
        /* <DEDUP_REMOVED lines=29> */
[----:B------:R-:W-:-:S03]  /*0d60*/  FFMA.FTZ R117, R81, R80, R116 ;  /* 0x0000005051757223 */ /* 0x000fc60000010074 */
[----:B------:R-:W-:Y:S01]  /*0d70*/  FADD.FTZ R85, R84, R83 ;  /* 0x0000005354557221 */ /* 0x000fe20000010000 */
[----:B------:R-:W-:Y:S01]  /*0d80*/  FFMA.FTZ R84, R82, R83, R117 ;  /* 0x0000005352547223 */ /* 0x000fe20000010075 */
[----:B------:R-:W-:-:S07]  /*0d90*/  VIADD R117, R7, 0x20 ;  /* 0x0000002007757836 */ /* 0x000fce0000000000 */
.L_x_2403:
[----:B------:R-:W-:Y:S05]  /*0da0*/  BSYNC B2 ;  /* 0x0000000000027941 */ /* 0x000fea0003800000 */
.L_x_2402:
        /* <DEDUP_REMOVED lines=10> */
[----:B------:R-:W-:Y:S02]  /*0e50*/  ISETP.NE.AND.EX P0, PT, RZ, UR7, PT, P0 ;  /* 0x00000007ff007c0c */ /* 0x000fe4000bf05300 */
[----:B------:R-:W5:Y:S11]  /*0e60*/  LDG.E.64 R90, desc[UR4][R88.64] ;  /* 0x00000004585a7981 */ /* 0x000f76000c1e1b00 */
[----:B------:R-:W-:-:S05]  /*0e70*/  @P0 IMAD.WIDE.U32 R114, R117, 0x10, R114 ;  /* 0x0000001075720825 */ /* 0x000fca00078e0072 */
[----:B------:R0:W5:Y:S01]  /*0e80*/  @P0 LDG.E.128 R16, desc[UR4][R114.64] ;  /* 0x0000000472100981 */ /* 0x000162000c1e1d00 */
[C---:B---3--:R-:W-:Y:S02]  /*0e90*/  PRMT R94, R12.reuse, 0x7632, R94 ;  /* 0x000076320c5e7816 */ /* 0x048fe4000000005e */
[----:B------:R-:W-:Y:S02]  /*0ea0*/  SHF.L.U32 R119, R12, 0x10, RZ ;  /* 0x000000100c777819 */ /* 0x000fe400000006ff */
[----:B------:R-:W-:Y:S02]  /*0eb0*/  PRMT R12, R13, 0x7632, R12 ;  /* 0x000076320d0c7816 */ /* 0x000fe4000000000c */
[C---:B------:R-:W-:Y:S02]  /*0ec0*/  PRMT R96, R14.reuse, 0x7632, R96 ;  /* 0x000076320e607816 */ /* 0x040fe40000000060 */
[----:B------:R-:W-:Y:S02]  /*0ed0*/  SHF.L.U32 R117, R14, 0x10, RZ ;  /* 0x000000100e757819 */ /* 0x000fe400000006ff */
[----:B------:R-:W-:Y:S01]  /*0ee0*/  PRMT R14, R15, 0x7632, R14 ;  /* 0x000076320f0e7816 */ /* 0x000fe2000000000e */
[----:B------:R-:W-:Y:S01]  /*0ef0*/  IMAD.U32 R97, R12, 0x10000, RZ ;  /* 0x000100000c617824 */ /* 0x000fe200078e00ff */
[----:B------:R-:W-:-:S02]  /*0f00*/  SHF.L.U32 R95, R94, 0x10, RZ ;  /* 0x000000105e5f7819 */ /* 0x000fc400000006ff */
[----:B----4-:R-:W-:Y:S01]  /*0f10*/  SHF.L.U32 R121, R8, 0x10, RZ ;  /* 0x0000001008797819 */ /* 0x010fe200000006ff */
[----:B0-----:R-:W-:Y:S01]  /*0f20*/  IMAD.U32 R115, R14, 0x10000, RZ ;  /* 0x000100000e737824 */ /* 0x001fe200078e00ff */
[----:B------:R-:W-:Y:S01]  /*0f30*/  PRMT R12, R8, 0x7632, R12 ;  /* 0x00007632080c7816 */ /* 0x000fe2000000000c */
[----:B------:R-:W-:Y:S01]  /*0f40*/  FADD.FTZ R119, -R110, R119 ;  /* 0x000000776e777221 */ /* 0x000fe20000010100 */
[----:B------:R-:W-:Y:S01]  /*0f50*/  PRMT R14, R9, 0x7632, R14 ;  /* 0x00007632090e7816 */ /* 0x000fe2000000000e */
[----:B------:R-:W-:Y:S01]  /*0f60*/  IMAD.U32 R13, R13, 0x10000, RZ ;  /* 0x000100000d0d7824 */ /* 0x000fe200078e00ff */
[----:B------:R-:W-:Y:S01]  /*0f70*/  SHF.L.U32 R113, R96, 0x10, RZ ;  /* 0x0000001060717819 */ /* 0x000fe200000006ff */
[----:B------:R-:W-:Y:S01]  /*0f80*/  FADD.FTZ R89, -R110, R95 ;  /* 0x0000005f6e597221 */ /* 0x000fe20000010100 */
[----:B------:R-:W-:Y:S01]  /*0f90*/  IMAD.U32 R123, R9, 0x10000, RZ ;  /* 0x00010000097b7824 */ /* 0x000fe200078e00ff */
[----:B------:R-:W-:Y:S01]  /*0fa0*/  SHF.L.U32 R88, R12, 0x10, RZ ;  /* 0x000000100c587819 */ /* 0x000fe200000006ff */
[----:B------:R-:W-:Y:S01]  /*0fb0*/  FMUL.FTZ R8, R60, R121 ;  /* 0x000000793c087220 */ /* 0x000fe20000410000 */
[----:B------:R-:W-:-:S02]  /*0fc0*/  IMAD.U32 R15, R15, 0x10000, RZ ;  /* 0x000100000f0f7824 */ /* 0x000fc400078e00ff */
[----:B------:R-:W-:Y:S01]  /*0fd0*/  FMUL.FTZ R9, R6, R119 ;  /* 0x0000007706097220 */ /* 0x000fe20000410000 */
[----:B------:R-:W-:Y:S02]  /*0fe0*/  IMAD.U32 R98, R14, 0x10000, RZ ;  /* 0x000100000e627824 */ /* 0x000fe400078e00ff */
[C---:B------:R-:W-:Y:S01]  /*0ff0*/  FADD.FTZ R13, -R110.reuse, R13 ;  /* 0x0000000d6e0d7221 */ /* 0x040fe20000010100 */
[----:B------:R-:W-:Y:S01]  /*1000*/  FADD.FTZ R95, -R110, R97 ;  /* 0x000000616e5f7221 */ /* 0x000fe20000010100 */
[----:B------:R-:W-:Y:S01]  /*1010*/  FMUL.FTZ R14, R6, R89 ;  /* 0x00000059060e7220 */ /* 0x000fe20000410000 */
[C---:B------:R-:W-:Y:S01]  /*1020*/  FADD.FTZ R117, -R110.reuse, R117 ;  /* 0x000000756e757221 */ /* 0x040fe20000010100 */
[C---:B------:R-:W-:Y:S01]  /*1030*/  FADD.FTZ R97, -R110.reuse, R113 ;  /* 0x000000716e617221 */ /* 0x040fe20000010100 */
[----:B------:R-:W-:Y:S01]  /*1040*/  FADD.FTZ R94, R85, R8 ;  /* 0x00000008555e7221 */ /* 0x000fe20000010000 */
[C---:B------:R-:W-:Y:S01]  /*1050*/  FADD.FTZ R15, -R110.reuse, R15 ;  /* 0x0000000f6e0f7221 */ /* 0x040fe20000010100 */
[----:B------:R-:W-:Y:S01]  /*1060*/  FADD.FTZ R113, -R110, R115 ;  /* 0x000000736e717221 */ /* 0x000fe20000010100 */
[----:B------:R-:W-:Y:S01]  /*1070*/  FMUL.FTZ R89, R61, R88 ;  /* 0x000000583d597220 */ /* 0x000fe20000410000 */
[----:B------:R-:W-:Y:S01]  /*1080*/  FFMA.FTZ R85, R9, R8, R84 ;  /* 0x0000000809557223 */ /* 0x000fe20000010054 */
[C---:B------:R-:W-:Y:S01]  /*1090*/  PRMT R110, R11.reuse, 0x7632, R110 ;  /* 0x000076320b6e7816 */ /* 0x040fe2000000006e */
[----:B------:R-:W-:-:S02]  /*10a0*/  IMAD.U32 R115, R11, 0x10000, RZ ;  /* 0x000100000b737824 */ /* 0x000fc400078e00ff */
[----:B------:R-:W-:Y:S01]  /*10b0*/  FMUL.FTZ R11, R6, R13 ;  /* 0x0000000d060b7220 */ /* 0x000fe20000410000 */
[----:B------:R-:W-:Y:S01]  /*10c0*/  FADD.FTZ R29, R29, R88 ;  /* 0x000000581d1d7221 */ /* 0x000fe20000010000 */
[----:B------:R-:W-:Y:S01]  /*10d0*/  FFMA.FTZ R45, R14, R88, R45 ;  /* 0x000000580e2d7223 */ /* 0x000fe2000001002d */
[----:B------:R-:W-:Y:S01]  /*10e0*/  PRMT R96, R10, 0x7632, R96 ;  /* 0x000076320a607816 */ /* 0x000fe20000000060 */
        /* <DEDUP_REMOVED lines=25> */
[----:B------:R-:W-:-:S02]  /*1280*/  IMAD.U32 R110, R110, 0x10000, RZ ;  /* 0x000100006e6e7824 */ /* 0x000fc400078e00ff */
        /* <DEDUP_REMOVED lines=16> */
.L_x_2401:
[----:B------:R-:W-:Y:S05]  /*1390*/  BSYNC B1 ;  /* 0x0000000000017941 */ /* 0x000fea0003800000 */
.L_x_2397:
        /* <DEDUP_REMOVED lines=20> */
.L_x_2469:
[----:B------:R-:W-:Y:S01]  /*14e0*/  @P4 IADD3 R112, R111, -0x1, RZ ;  /* 0xffffffff6f704810 */ /* 0x000fe20007ffe0ff */
[----:B---3--:R-:W-:Y:S01]  /*14f0*/  FADD.FTZ R111, R84, R113 ;  /* 0x00000071546f7221 */ /* 0x008fe20000010000 */
[----:B------:R-:W-:Y:S01]  /*1500*/  @P4 LOP3.LUT R2, R0, 0x1f, RZ, 0xc0, !PT ;  /* 0x0000001f00024812 */ /* 0x000fe200078ec0ff */
[----:B------:R-:W-:Y:S02]  /*1510*/  BSSY B1, `(.L_x_2405) ;  /* 0x00000da000017945 */ /* 0x000fe40003800000 */
[----:B------:R-:W-:Y:S02]  /*1520*/  @P4 IMAD R114, R112, R3, RZ ;  /* 0x0000000370724224 */ /* 0x000fe400078e02ff */
[----:B--2---:R-:W-:Y:S01]  /*1530*/  FADD.FTZ R112, R85, R110 ;  /* 0x0000006e55707221 */ /* 0x004fe20000010000 */
[----:B------:R-:W-:Y:S01]  /*1540*/  HFMA2.MMA R110, -RZ, RZ, 0, 0 ;  /* 0x00000000ff6e7435 */ /* 0x000fe200000001ff */
[----:B------:R-:W-:Y:S01]  /*1550*/  FMUL.FTZ R111, R111, UR8 ;  /* 0x000000086f6f7c20 */ /* 0x000fe20008410000 */
        /* <DEDUP_REMOVED lines=8> */
[----:B------:R-:W-:-:S03]  /*15e0*/  IMAD.MOV.U32 R114, RZ, RZ, RZ ;  /* 0x000000ffff727224 */ /* 0x000fc600078e00ff */
[----:B------:R-:W-:-:S06]  /*15f0*/  UISETP.NE.AND.EX UP0, UPT, UR7, URZ, UPT, UP0 ;  /* 0x0000003f0700728c */ /* 0x000fcc000bf05300 */
[----:B------:R-:W-:-:S13]  /*1600*/  PLOP3.LUT P5, PT, PT, PT, UP0, 0x80, 0x0 ;  /* 0x000000000000781c */ /* 0x000fda0003faf008 */
[----:B------:R-:W-:Y:S05]  /*1610*/  @!P5 BRA `(.L_x_2409) ;  /* 0x000000000030d947 */ /* 0x000fea0003800000 */
[----:B-----5:R-:W-:Y:S01]  /*1620*/  SHF.L.U32 R114, R20, 0x10, RZ ;  /* 0x0000001014727819 */ /* 0x020fe200000006ff */
[----:B------:R-:W-:Y:S06]  /*1630*/  BRA `(.L_x_2409) ;  /* 0x0000000000287947 */ /* 0x000fec0003800000 */
.L_x_2408:
[----:B------:R-:W-:Y:S01]  /*1640*/  UISETP.NE.U32.AND UP0, UPT, UR6, URZ, UPT ;  /* 0x0000003f0600728c */ /* 0x000fe2000bf05070 */
[----:B0-----:R-:W-:-:S03]  /*1650*/  ISETP.NE.AND P0, PT, R5, RZ, PT ;  /* 0x000000ff0500720c */ /* 0x001fc60003f05270 */
[----:B------:R-:W-:Y:S01]  /*1660*/  UISETP.NE.AND.EX UP0, UPT, UR7, URZ, UPT, UP0 ;  /* 0x0000003f0700728c */ /* 0x000fe2000bf05300 */
[----:B-1----:R-:W-:-:S05]  /*1670*/  FSEL R84, R112, RZ, !P0 ;  /* 0x000000ff70547208 */ /* 0x002fca0004000000 */
[----:B------:R-:W-:Y:S01]  /*1680*/  PLOP3.LUT P5, PT, PT, PT, UP0, 0x80, 0x0 ;  /* 0x000000000000781c */ /* 0x000fe20003faf008 */
[----:B------:R-:W-:-:S04]  /*1690*/  FFMA.FTZ R84, R109, R111, R84 ;  /* 0x0000006f6d547223 */ /* 0x000fc80000010054 */
[----:B------:R-:W-:-:S04]  /*16a0*/  FADD.FTZ R85, R107, -R84 ;  /* 0x800000546b557221 */ /* 0x000fc80000010000 */
[----:B------:R-:W-:-:S04]  /*16b0*/  FMUL.FTZ R114, R6, R85 ;  /* 0x0000005506727220 */ /* 0x000fc80000410000 */
[----:B-----5:R-:W-:-:S05]  /*16c0*/  @P5 SHF.L.U32 R113, R20, 0x10, RZ ;  /* 0x0000001014715819 */ /* 0x020fca00000006ff */
[----:B------:R-:W-:-:S07]  /*16d0*/  @P5 FADD.FTZ R114, R114, R113 ;  /* 0x0000007172725221 */ /* 0x000fce0000010000 */
.L_x_2409:
[----:B------:R-:W-:Y:S05]  /*16e0*/  BSYNC B2 ;  /* 0x0000000000027941 */ /* 0x000fea0003800000 */
.L_x_2407:
[----:B-1----:R-:W1:Y:S01]  /*16f0*/  @P4 LDC.64 R84, c[0x0][0x298] ;  /* 0x0000a600ff544b82 */ /* 0x002e620000000a00 */
        /* <DEDUP_REMOVED lines=17> */
.L_x_2411:
        /* <DEDUP_REMOVED lines=8> */
.L_x_2412:
[----:B------:R-:W-:Y:S05]  /*1890*/  BSYNC B2 ;  /* 0x0000000000027941 */ /* 0x000fea0003800000 */
.L_x_2410:
        /* <DEDUP_REMOVED lines=15> */
.L_x_2414:
[----:B0-----:R-:W-:Y:S02]  /*1990*/  ISETP.NE.AND P6, PT, R5, RZ, PT ;  /* 0x000000ff0500720c */ /* 0x001fe40003fc5270 */
[----:B------:R-:W-:Y:S02]  /*19a0*/  @P5 SHF.L.U32 R113, R21, 0x10, RZ ;  /* 0x0000001015715819 */ /* 0x000fe400000006ff */
[----:B------:R-:W-:-:S05]  /*19b0*/  FSEL R84, R112, RZ, !P6 ;  /* 0x000000ff70547208 */ /* 0x000fca0007000000 */
[----:B------:R-:W-:-:S04]  /*19c0*/  FFMA.FTZ R84, R105, R111, R84 ;  /* 0x0000006f69547223 */ /* 0x000fc80000010054 */
[----:B------:R-:W-:-:S04]  /*19d0*/  FADD.FTZ R85, R103, -R84 ;  /* 0x8000005467557221 */ /* 0x000fc80000010000 */
[----:B------:R-:W-:-:S04]  /*19e0*/  FMUL.FTZ R114, R6, R85 ;  /* 0x0000005506727220 */ /* 0x000fc80000410000 */
[----:B------:R-:W-:-:S07]  /*19f0*/  @P5 FADD.FTZ R114, R114, R113 ;  /* 0x0000007172725221 */ /* 0x000fce0000010000 */
.L_x_2415:
[----:B------:R-:W-:Y:S05]  /*1a00*/  BSYNC B2 ;  /* 0x0000000000027941 */ /* 0x000fea0003800000 */
.L_x_2413:
        /* <DEDUP_REMOVED lines=16> */
.L_x_2417:
        /* <DEDUP_REMOVED lines=8> */
.L_x_2418:
[----:B------:R-:W-:Y:S05]  /*1b90*/  BSYNC B2 ;  /* 0x0000000000027941 */ /* 0x000fea0003800000 */
.L_x_2416:
        /* <DEDUP_REMOVED lines=15> */
.L_x_2420:
[----:B0-----:R-:W-:Y:S02]  /*1c90*/  ISETP.NE.AND P6, PT, R5, RZ, PT ;  /* 0x000000ff0500720c */ /* 0x001fe40003fc5270 */
[----:B------:R-:W-:Y:S02]  /*1ca0*/  @P5 SHF.L.U32 R113, R22, 0x10, RZ ;  /* 0x0000001016715819 */ /* 0x000fe400000006ff */
[----:B------:R-:W-:-:S05]  /*1cb0*/  FSEL R84, R112, RZ, !P6 ;  /* 0x000000ff70547208 */ /* 0x000fca0007000000 */
[----:B------:R-:W-:-:S04]  /*1cc0*/  FFMA.FTZ R84, R99, R111, R84 ;  /* 0x0000006f63547223 */ /* 0x000fc80000010054 */
[----:B------:R-:W-:-:S04]  /*1cd0*/  FADD.FTZ R85, R87, -R84 ;  /* 0x8000005457557221 */ /* 0x000fc80000010000 */
[----:B------:R-:W-:-:S04]  /*1ce0*/  FMUL.FTZ R114, R6, R85 ;  /* 0x0000005506727220 */ /* 0x000fc80000410000 */
[----:B------:R-:W-:-:S07]  /*1cf0*/  @P5 FADD.FTZ R114, R114, R113 ;  /* 0x0000007172725221 */ /* 0x000fce0000010000 */
.L_x_2421:
[----:B------:R-:W-:Y:S05]  /*1d00*/  BSYNC B2 ;  /* 0x0000000000027941 */ /* 0x000fea0003800000 */
.L_x_2419:
        /* <DEDUP_REMOVED lines=16> */
.L_x_2423:
        /* <DEDUP_REMOVED lines=8> */
.L_x_2424:
[----:B------:R-:W-:Y:S05]  /*1e90*/  BSYNC B2 ;  /* 0x0000000000027941 */ /* 0x000fea0003800000 */
.L_x_2422:
        /* <DEDUP_REMOVED lines=15> */
.L_x_2426:
[----:B0-----:R-:W-:Y:S02]  /*1f90*/  ISETP.NE.AND P6, PT, R5, RZ, PT ;  /* 0x000000ff0500720c */ /* 0x001fe40003fc5270 */
[----:B------:R-:W-:Y:S02]  /*1fa0*/  @P5 SHF.L.U32 R113, R23, 0x10, RZ ;  /* 0x0000001017715819 */ /* 0x000fe400000006ff */
[----:B------:R-:W-:-:S05]  /*1fb0*/  FSEL R84, R112, RZ, !P6 ;  /* 0x000000ff70547208 */ /* 0x000fca0007000000 */
[----:B------:R-:W-:-:S04]  /*1fc0*/  FFMA.FTZ R85, R81, R111, R84 ;  /* 0x0000006f51557223 */ /* 0x000fc80000010054 */
[----:B------:R-:W-:-:S04]  /*1fd0*/  FADD.FTZ R85, R80, -R85 ;  /* 0x8000005550557221 */ /* 0x000fc80000010000 */
[----:B------:R-:W-:-:S04]  /*1fe0*/  FMUL.FTZ R114, R6, R85 ;  /* 0x0000005506727220 */ /* 0x000fc80000410000 */
[----:B------:R-:W-:-:S07]  /*1ff0*/  @P5 FADD.FTZ R114, R114, R113 ;  /* 0x0000007172725221 */ /* 0x000fce0000010000 */
.L_x_2427:
[----:B------:R-:W-:Y:S05]  /*2000*/  BSYNC B2 ;  /* 0x0000000000027941 */ /* 0x000fea0003800000 */
.L_x_2425:
        /* <DEDUP_REMOVED lines=16> */
.L_x_2429:
        /* <DEDUP_REMOVED lines=8> */
.L_x_2430:
[----:B------:R-:W-:Y:S05]  /*2190*/  BSYNC B2 ;  /* 0x0000000000027941 */ /* 0x000fea0003800000 */
.L_x_2428:
        /* <DEDUP_REMOVED lines=17> */
.L_x_2406:
[----:B------:R-:W-:Y:S05]  /*22b0*/  BSYNC B1 ;  /* 0x0000000000017941 */ /* 0x000fea0003800000 */
.L_x_2405:
[----:B------:R-:W-:Y:S04]  /*22c0*/  BSSY B1, `(.L_x_2431) ;  /* 0x00000d0000017945 */ /* 0x000fe80003800000 */
[----:B------:R-:W-:Y:S05]  /*22d0*/  @!P2 BRA `(.L_x_2432) ;  /* 0x0000000c0038a947 */ /* 0x000fea0003800000 */
[----:B------:R-:W-:Y:S04]  /*22e0*/  BSSY B2, `(.L_x_2433) ;  /* 0x0000013000027945 */ /* 0x000fe80003800000 */
[----:B------:R-:W-:Y:S05]  /*22f0*/  @P3 BRA `(.L_x_2434) ;  /* 0x00000000001c3947 */ /* 0x000fea0003800000 */
[----:B------:R-:W-:Y:S01]  /*2300*/  UISETP.NE.U32.AND UP0, UPT, UR6, URZ, UPT ;  /* 0x0000003f0600728c */ /* 0x000fe2000bf05070 */
[----:B----4-:R-:W-:-:S03]  /*2310*/  MOV R114, RZ ;  /* 0x000000ff00727202 */ /* 0x010fc60000000f00 */
[----:B------:R-:W-:-:S06]  /*2320*/  UISETP.NE.AND.EX UP0, UPT, UR7, URZ, UPT, UP0 ;  /* 0x0000003f0700728c */ /* 0x000fcc000bf05300 */
[----:B------:R-:W-:-:S13]  /*2330*/  PLOP3.LUT P5, PT, PT, PT, UP0, 0x80, 0x0 ;  /* 0x000000000000781c */ /* 0x000fda0003faf008 */
[----:B------:R-:W-:Y:S05]  /*2340*/  @!P5 BRA `(.L_x_2435) ;  /* 0x000000000030d947 */ /* 0x000fea0003800000 */
[----:B-----5:R-:W-:Y:S01]  /*2350*/  IMAD.U32 R114, R16, 0x10000, RZ ;  /* 0x0001000010727824 */ /* 0x020fe200078e00ff */
[----:B------:R-:W-:Y:S06]  /*2360*/  BRA `(.L_x_2435) ;  /* 0x0000000000287947 */ /* 0x000fec0003800000 */
.L_x_2434:
[----:B------:R-:W-:Y:S01]  /*2370*/  UISETP.NE.U32.AND UP0, UPT, UR6, URZ, UPT ;  /* 0x0000003f0600728c */ /* 0x000fe2000bf05070 */
[----:B0-----:R-:W-:-:S03]  /*2380*/  ISETP.NE.AND P0, PT, R5, RZ, PT ;  /* 0x000000ff0500720c */ /* 0x001fc60003f05270 */
[----:B------:R-:W-:Y:S01]  /*2390*/  UISETP.NE.AND.EX UP0, UPT, UR7, URZ, UPT, UP0 ;  /* 0x0000003f0700728c */ /* 0x000fe2000bf05300 */
[----:B-1----:R-:W-:-:S05]  /*23a0*/  FSEL R84, R112, RZ, !P0 ;  /* 0x000000ff70547208 */ /* 0x002fca0004000000 */
[----:B------:R-:W-:Y:S01]  /*23b0*/  PLOP3.LUT P5, PT, PT, PT, UP0, 0x80, 0x0 ;  /* 0x000000000000781c */ /* 0x000fe20003faf008 */
[----:B------:R-:W-:-:S04]  /*23c0*/  FFMA.FTZ R85, R9, R111, R84 ;  /* 0x0000006f09557223 */ /* 0x000fc80000010054 */
[----:B------:R-:W-:-:S04]  /*23d0*/  FADD.FTZ R85, R8, -R85 ;  /* 0x8000005508557221 */ /* 0x000fc80000010000 */
[----:B----4-:R-:W-:-:S04]  /*23e0*/  FMUL.FTZ R114, R6, R85 ;  /* 0x0000005506727220 */ /* 0x010fc80000410000 */
[----:B-----5:R-:W-:-:S05]  /*23f0*/  @P5 SHF.L.U32 R113, R16, 0x10, RZ ;  /* 0x0000001010715819 */ /* 0x020fca00000006ff */
[----:B------:R-:W-:-:S07]  /*2400*/  @P5 FADD.FTZ R114, R114, R113 ;  /* 0x0000007172725221 */ /* 0x000fce0000010000 */
.L_x_2435:
[----:B------:R-:W-:Y:S05]  /*2410*/  BSYNC B2 ;  /* 0x0000000000027941 */ /* 0x000fea0003800000 */
.L_x_2433:
        /* <DEDUP_REMOVED lines=18> */
.L_x_2437:
        /* <DEDUP_REMOVED lines=8> */
.L_x_2438:
[----:B------:R-:W-:Y:S05]  /*25c0*/  BSYNC B2 ;  /* 0x0000000000027941 */ /* 0x000fea0003800000 */
.L_x_2436:
        /* <DEDUP_REMOVED lines=15> */
.L_x_2440:
[----:B0-----:R-:W-:Y:S02]  /*26c0*/  ISETP.NE.AND P6, PT, R5, RZ, PT ;  /* 0x000000ff0500720c */ /* 0x001fe40003fc5270 */
[----:B------:R-:W-:Y:S02]  /*26d0*/  @P5 SHF.L.U32 R113, R17, 0x10, RZ ;  /* 0x0000001011715819 */ /* 0x000fe400000006ff */
[----:B------:R-:W-:-:S05]  /*26e0*/  FSEL R84, R112, RZ, !P6 ;  /* 0x000000ff70547208 */ /* 0x000fca0007000000 */
[----:B------:R-:W-:-:S04]  /*26f0*/  FFMA.FTZ R85, R11, R111, R84 ;  /* 0x0000006f0b557223 */ /* 0x000fc80000010054 */
[----:B------:R-:W-:-:S04]  /*2700*/  FADD.FTZ R85, R10, -R85 ;  /* 0x800000550a557221 */ /* 0x000fc80000010000 */
[----:B------:R-:W-:-:S04]  /*2710*/  FMUL.FTZ R114, R6, R85 ;  /* 0x0000005506727220 */ /* 0x000fc80000410000 */
[----:B------:R-:W-:-:S07]  /*2720*/  @P5 FADD.FTZ R114, R114, R113 ;  /* 0x0000007172725221 */ /* 0x000fce0000010000 */
.L_x_2441:
[----:B------:R-:W-:Y:S05]  /*2730*/  BSYNC B2 ;  /* 0x0000000000027941 */ /* 0x000fea0003800000 */
.L_x_2439:
        /* <DEDUP_REMOVED lines=16> */
.L_x_2443:
        /* <DEDUP_REMOVED lines=8> */
.L_x_2444:
[----:B------:R-:W-:Y:S05]  /*28c0*/  BSYNC B2 ;  /* 0x0000000000027941 */ /* 0x000fea0003800000 */
.L_x_2442:
        /* <DEDUP_REMOVED lines=15> */
.L_x_2446:
[----:B0-----:R-:W-:Y:S02]  /*29c0*/  ISETP.NE.AND P6, PT, R5, RZ, PT ;  /* 0x000000ff0500720c */ /* 0x001fe40003fc5270 */
[----:B------:R-:W-:Y:S02]  /*29d0*/  @P5 SHF.L.U32 R113, R18, 0x10, RZ ;  /* 0x0000001012715819 */ /* 0x000fe400000006ff */
[----:B------:R-:W-:-:S05]  /*29e0*/  FSEL R84, R112, RZ, !P6 ;  /* 0x000000ff70547208 */ /* 0x000fca0007000000 */
[----:B------:R-:W-:-:S04]  /*29f0*/  FFMA.FTZ R85, R13, R111, R84 ;  /* 0x0000006f0d557223 */ /* 0x000fc80000010054 */
[----:B------:R-:W-:-:S04]  /*2a00*/  FADD.FTZ R85, R12, -R85 ;  /* 0x800000550c557221 */ /* 0x000fc80000010000 */
[----:B------:R-:W-:-:S04]  /*2a10*/  FMUL.FTZ R114, R6, R85 ;  /* 0x0000005506727220 */ /* 0x000fc80000410000 */
[----:B------:R-:W-:-:S07]  /*2a20*/  @P5 FADD.FTZ R114, R114, R113 ;  /* 0x0000007172725221 */ /* 0x000fce0000010000 */
.L_x_2447:
[----:B------:R-:W-:Y:S05]  /*2a30*/  BSYNC B2 ;  /* 0x0000000000027941 */ /* 0x000fea0003800000 */
.L_x_2445:
        /* <DEDUP_REMOVED lines=16> */
.L_x_2449:
        /* <DEDUP_REMOVED lines=8> */
.L_x_2450:
[----:B------:R-:W-:Y:S05]  /*2bc0*/  BSYNC B2 ;  /* 0x0000000000027941 */ /* 0x000fea0003800000 */
.L_x_2448:
        /* <DEDUP_REMOVED lines=15> */
.L_x_2452:
[----:B0-----:R-:W-:Y:S02]  /*2cc0*/  ISETP.NE.AND P6, PT, R5, RZ, PT ;  /* 0x000000ff0500720c */ /* 0x001fe40003fc5270 */
[----:B------:R-:W-:Y:S02]  /*2cd0*/  @P5 SHF.L.U32 R113, R19, 0x10, RZ ;  /* 0x0000001013715819 */ /* 0x000fe400000006ff */
[----:B------:R-:W-:-:S05]  /*2ce0*/  FSEL R84, R112, RZ, !P6 ;  /* 0x000000ff70547208 */ /* 0x000fca0007000000 */
[----:B------:R-:W-:-:S04]  /*2cf0*/  FFMA.FTZ R85, R15, R111, R84 ;  /* 0x0000006f0f557223 */ /* 0x000fc80000010054 */
[----:B------:R-:W-:-:S04]  /*2d00*/  FADD.FTZ R85, R96, -R85 ;  /* 0x8000005560557221 */ /* 0x000fc80000010000 */
[----:B------:R-:W-:-:S04]  /*2d10*/  FMUL.FTZ R114, R6, R85 ;  /* 0x0000005506727220 */ /* 0x000fc80000410000 */
[----:B------:R-:W-:-:S07]  /*2d20*/  @P5 FADD.FTZ R114, R114, R113 ;  /* 0x0000007172725221 */ /* 0x000fce0000010000 */
.L_x_2453:
[----:B------:R-:W-:Y:S05]  /*2d30*/  BSYNC B2 ;  /* 0x0000000000027941 */ /* 0x000fea0003800000 */
.L_x_2451:
        /* <DEDUP_REMOVED lines=16> */
.L_x_2455:
[----:B0-----:R-:W-:Y:S02]  /*2e40*/  ISETP.NE.AND P3, PT, R5, RZ, PT ;  /* 0x000000ff0500720c */ /* 0x001fe40003f65270 */
[----:B------:R-:W-:Y:S02]  /*2e50*/  @P5 PRMT R84, R19, 0x7632, R84 ;  /* 0x0000763213545816 */ /* 0x000fe40000000054 */
[----:B------:R-:W-:-:S05]  /*2e60*/  FSEL R85, R112, RZ, !P3 ;  /* 0x000000ff70557208 */ /* 0x000fca0005800000 */
[----:B------:R-:W-:Y:S01]  /*2e70*/  FFMA.FTZ R111, R100, R111, R85 ;  /* 0x0000006f646f7223 */ /* 0x000fe20000010055 */
[----:B------:R-:W-:-:S03]  /*2e80*/  @P5 SHF.L.U32 R85, R84, 0x10, RZ ;  /* 0x0000001054555819 */ /* 0x000fc600000006ff */
[----:B------:R-:W-:-:S04]  /*2e90*/  FADD.FTZ R111, R98, -R111 ;  /* 0x8000006f626f7221 */ /* 0x000fc80000010000 */
[----:B------:R-:W-:-:S04]  /*2ea0*/  FMUL.FTZ R6, R6, R111 ;  /* 0x0000006f06067220 */ /* 0x000fc80000410000 */
[----:B------:R-:W-:-:S07]  /*2eb0*/  @P5 FADD.FTZ R6, R6, R85 ;  /* 0x0000005506065221 */ /* 0x000fce0000010000 */
.L_x_2456:
[----:B------:R-:W-:Y:S05]  /*2ec0*/  BSYNC B2 ;  /* 0x0000000000027941 */ /* 0x000fea0003800000 */
.L_x_2454:
[----:B------:R-:W1:Y:S01]  /*2ed0*/  @P4 LDC.64 R84, c[0x0][0x298] ;  /* 0x0000a600ff544b82 */ /* 0x000e620000000a00 */
[----:B------:R-:W-:-:S07]  /*2ee0*/  @P4 LOP3.LUT P3, RZ, R91, 0xff000000, RZ, 0xc0, !PT ;  /* 0xff0000005bff4812 */ /* 0x000fce000786c0ff */
[----:B------:R-:W2:Y:S08]  /*2ef0*/  @P0 LDC.64 R114, c[0x0][0x308] ;  /* 0x0000c200ff720b82 */ /* 0x000eb00000000a00 */
[----:B------:R-:W3:Y:S01]  /*2f00*/  @P4 LDC.64 R112, c[0x0][0x2f8] ;  /* 0x0000be00ff704b82 */ /* 0x000ee20000000a00 */
[----:B-1----:R-:W-:Y:S01]  /*2f10*/  @P4 FMUL.FTZ R85, R6, R85 ;  /* 0x0000005506554220 */ /* 0x002fe20000410000 */
[----:B------:R-:W-:-:S03]  /*2f20*/  @P0 F2FP.BF16.F32.PACK_AB R6, RZ, R6 ;  /* 0x00000006ff06023e */ /* 0x000fc600000010ff */
[----:B------:R-:W-:Y:S01]  /*2f30*/  @P4 FMUL.FTZ R84, R85, R84 ;  /* 0x0000005455544220 */ /* 0x000fe20000410000 */
[----:B------:R-:W-:Y:S01]  /*2f40*/  @P0 PRMT R75, R75, 0x5410, R6 ;  /* 0x000054104b4b0816 */ /* 0x000fe20000000006 */
[----:B--2---:R-:W-:-:S03]  /*2f50*/  @P0 IMAD.WIDE.U32 R114, R7, 0x10, R114 ;  /* 0x0000001007720825 */ /* 0x004fc600078e0072 */
[----:B------:R-:W-:-:S04]  /*2f60*/  @P4 FSEL R84, R84, RZ, P3 ;  /* 0x000000ff54544208 */ /* 0x000fc80001800000 */
[----:B------:R-:W-:Y:S01]  /*2f70*/  @P4 F2FP.BF16.F32.PACK_AB R84, RZ, R84 ;  /* 0x00000054ff54423e */ /* 0x000fe200000010ff */
[----:B------:R2:W-:Y:S01]  /*2f80*/  @P0 STG.E.128 desc[UR4][R114.64], R72 ;  /* 0x0000004872000986 */ /* 0x0005e2000c101d04 */
[----:B---3--:R-:W-:Y:S02]  /*2f90*/  @P4 IMAD.WIDE.U32 R112, R110, 0x10, R112 ;  /* 0x000000106e704825 */ /* 0x008fe400078e0070 */
[----:B------:R-:W-:-:S05]  /*2fa0*/  @P4 PRMT R79, R79, 0x5410, R84 ;  /* 0x000054104f4f4816 */ /* 0x000fca0000000054 */
[----:B------:R2:W-:Y:S02]  /*2fb0*/  @P4 STG.E.128 desc[UR4][R112.64], R76 ;  /* 0x0000004c70004986 */ /* 0x0005e4000c101d04 */
.L_x_2432:
[----:B------:R-:W-:Y:S05]  /*2fc0*/  BSYNC B1 ;  /* 0x0000000000017941 */ /* 0x000fea0003800000 */
.L_x_2431:
[----:B------:R-:W3:Y:S02]  /*2fd0*/  LDC.64 R6, c[0x0][0x210] ;  /* 0x00008400ff067b82 */ /* 0x000ee40000000a00 */
[----:B---3--:R-:W-:-:S04]  /*2fe0*/  LEA R4, R6, R4, 0x2 ;  /* 0x0000000406047211 */ /* 0x008fc800078e10ff */
[----:B------:R-:W-:-:S13]  /*2ff0*/  ISETP.GE.AND P0, PT, R4, R7, PT ;  /* 0x000000070400720c */ /* 0x000fda0003f06270 */
[----:B------:R-:W-:Y:S05]  /*3000*/  @!P0 BRA `(.L_x_2457) ;  /* 0xffffffd000c88947 */ /* 0x000fea000383ffff */
.L_x_2396:
[----:B------:R-:W-:Y:S05]  /*3010*/  BSYNC B0 ;  /* 0x0000000000007941 */ /* 0x000fea0003800000 */
.L_x_2395:
[----:B0-----:R-:W0:Y:S01]  /*3020*/  S2R R5, SR_CgaCtaId ;  /* 0x0000000000057919 */ /* 0x001e220000008800 */
        /* <DEDUP_REMOVED lines=12> */
[----:B0-----:R-:W-:Y:S02]  /*30f0*/  LEA R5, R5, R2, 0x18 ;  /* 0x0000000205057211 */ /* 0x001fe400078ec0ff */
[----:B------:R-:W-:-:S04]  /*3100*/  LOP3.LUT R2, R7, 0xffffffc0, R6, 0xe2, !PT ;  /* 0xffffffc007027812 */ /* 0x000fc800078ee206 */
[-C--:B------:R-:W-:Y:S02]  /*3110*/  LEA R2, R2, R5.reuse, 0x5 ;  /* 0x0000000502027211 */ /* 0x080fe400078e28ff */
[----:B------:R-:W-:-:S03]  /*3120*/  LEA R5, R0, R5, 0x2 ;  /* 0x0000000500057211 */ /* 0x000fc600078e10ff */
[----:B------:R-:W-:Y:S04]  /*3130*/  STS.128 [R2], R36 ;  /* 0x0000002402007388 */ /* 0x000fe80000000c00 */
[----:B------:R-:W-:Y:S04]  /*3140*/  STS.128 [R2+0x10], R32 ;  /* 0x0000102002007388 */ /* 0x000fe80000000c00 */
[----:B------:R3:W-:Y:S04]  /*3150*/  STS.128 [R2+0x400], R28 ;  /* 0x0004001c02007388 */ /* 0x0007e80000000c00 */
[----:B------:R-:W-:Y:S01]  /*3160*/  STS.128 [R2+0x410], R24 ;  /* 0x0004101802007388 */ /* 0x000fe20000000c00 */
[----:B------:R-:W-:Y:S01]  /*3170*/  BAR.SYNC.DEFER_BLOCKING 0x0 ;  /* 0x0000000000007b1d */ /* 0x000fe20000010000 */
[----:B---3--:R-:W-:-:S05]  /*3180*/  IMAD R31, R20, R3, RZ ;  /* 0x00000003141f7224 */ /* 0x008fca00078e02ff */
[----:B------:R-:W-:Y:S01]  /*3190*/  IADD3 R18, P4, R31, R0, RZ ;  /* 0x000000001f127210 */ /* 0x000fe20007f9e0ff */
[----:B------:R-:W0:Y:S04]  /*31a0*/  LDS R4, [R5] ;  /* 0x0000000005047984 */ /* 0x000e280000000800 */
[----:B------:R-:W3:Y:S04]  /*31b0*/  LDS R9, [R5+0x800] ;  /* 0x0008000005097984 */ /* 0x000ee80000000800 */
[----:B------:R-:W1:Y:S04]  /*31c0*/  LDS R6, [R5+0x200] ;  /* 0x0002000005067984 */ /* 0x000e680000000800 */
[----:B------:R-:W2:Y:S04]  /*31d0*/  LDS R7, [R5+0x400] ;  /* 0x0004000005077984 */ /* 0x000ea80000000800 */
        /* <DEDUP_REMOVED lines=9> */
[----:B---3--:R-:W-:Y:S01]  /*3270*/  FADD.FTZ R4, R4, R9 ;  /* 0x0000000904047221 */ /* 0x008fe20000010000 */
[----:B------:R-:W-:Y:S02]  /*3280*/  IMAD.X R9, RZ, RZ, RZ, P4 ;  /* 0x000000ffff097224 */ /* 0x000fe400020e06ff */
[----:B------:R-:W3:Y:S01]  /*3290*/  LDS R21, [R5+0x1800] ;  /* 0x0018000005157984 */ /* 0x000ee20000000800 */
[----:B-1----:R-:W-:Y:S02]  /*32a0*/  FADD.FTZ R6, RZ, R6 ;  /* 0x00000006ff067221 */ /* 0x002fe40000010000 */
[----:B------:R-:W-:Y:S01]  /*32b0*/  SHF.L.U64.HI R20, R18, 0x2, R9 ;  /* 0x0000000212147819 */ /* 0x000fe20000010209 */
[----:B------:R-:W1:Y:S01]  /*32c0*/  LDS R23, [R5+0x1a00] ;  /* 0x001a000005177984 */ /* 0x000e620000000800 */
[----:B--2---:R-:W-:-:S03]  /*32d0*/  FADD.FTZ R7, RZ, R7 ;  /* 0x00000007ff077221 */ /* 0x004fc60000010000 */
[----:B------:R-:W2:Y:S01]  /*32e0*/  LDS R14, [R5+0x1c00] ;  /* 0x001c0000050e7984 */ /* 0x000ea20000000800 */
[----:B----4-:R-:W-:-:S03]  /*32f0*/  FADD.FTZ R8, RZ, R8 ;  /* 0x00000008ff087221 */ /* 0x010fc60000010000 */
        /* <DEDUP_REMOVED lines=9> */
[----:B0-----:R-:W-:-:S03]  /*3390*/  FADD.FTZ R8, R8, R19 ;  /* 0x0000001308087221 */ /* 0x001fc60000010000 */
[----:B------:R-:W-:Y:S01]  /*33a0*/  IADD3 R18, P4, R12, UR12, RZ ;  /* 0x0000000c0c127c10 */ /* 0x000fe2000ff9e0ff */
[----:B------:R-:W-:Y:S03]  /*33b0*/  STS.128 [R2], R52 ;  /* 0x0000003402007388 */ /* 0x000fe60000000c00 */
[----:B------:R-:W-:Y:S01]  /*33c0*/  IADD3.X R37, R20, UR13, RZ, P4, !PT ;  /* 0x0000000d14257c10 */ /* 0x000fe2000a7fe4ff */
[----:B------:R-:W-:Y:S01]  /*33d0*/  ULDC.64 UR12, c[0x0][0x2d0] ;  /* 0x0000b400000c7ab9 */ /* 0x000fe20000000a00 */
[----:B---3--:R-:W-:Y:S01]  /*33e0*/  FADD.FTZ R21, R4, R21 ;  /* 0x0000001504157221 */ /* 0x008fe20000010000 */
[----:B------:R-:W-:Y:S01]  /*33f0*/  STS.128 [R2+0x10], R48 ;  /* 0x0000103002007388 */ /* 0x000fe20000000c00 */
[----:B------:R-:W-:Y:S01]  /*3400*/  IADD3 R12, P4, R12, UR12, RZ ;  /* 0x0000000c0c0c7c10 */ /* 0x000fe2000ff9e0ff */
[----:B-1----:R-:W-:Y:S02]  /*3410*/  FADD.FTZ R23, R6, R23 ;  /* 0x0000001706177221 */ /* 0x002fe40000010000 */
[----:B------:R-:W-:Y:S01]  /*3420*/  STS.128 [R2+0x400], R44 ;  /* 0x0004002c02007388 */ /* 0x000fe20000000c00 */
[----:B--2---:R-:W-:-:S03]  /*3430*/  FADD.FTZ R9, R7, R14 ;  /* 0x0000000e07097221 */ /* 0x004fc60000010000 */
        /* <DEDUP_REMOVED lines=20> */
[----:B---3--:R-:W-:Y:S01]  /*3580*/  FADD.FTZ R16, R16, R29 ;  /* 0x0000001d10107221 */ /* 0x008fe20000010000 */
[----:B------:R-:W-:Y:S02]  /*3590*/  IADD3.X R29, R20, UR13, RZ, P4, !PT ;  /* 0x0000000d141d7c10 */ /* 0x000fe4000a7fe4ff */
[----:B------:R-:W3:Y:S01]  /*35a0*/  LDS R17, [R5+0x1600] ;  /* 0x0016000005117984 */ /* 0x000ee20000000800 */
[----:B----4-:R-:W-:Y:S01]  /*35b0*/  FADD.FTZ R4, R3, R2 ;  /* 0x0000000203047221 */ /* 0x010fe20000010000 */
[----:B------:R-:W-:Y:S01]  /*35c0*/  @P3 MOV R2, R18 ;  /* 0x0000001200023202 */ /* 0x000fe20000000f00 */
[----:B------:R-:W-:Y:S01]  /*35d0*/  @P3 IMAD.MOV.U32 R3, RZ, RZ, R37 ;  /* 0x000000ffff033224 */ /* 0x000fe200078e0025 */
[----:B------:R-:W4:Y:S01]  /*35e0*/  LDS R27, [R5+0x1e00] ;  /* 0x001e0000051b7984 */ /* 0x000f220000000800 */
[----:B------:R-:W-:Y:S01]  /*35f0*/  FADD.FTZ R33, R16, R33 ;  /* 0x0000002110217221 */ /* 0x000fe20000010000 */
[----:B------:R-:W-:Y:S01]  /*3600*/  @P3 IADD3 R18, P4, R18, 0x200, RZ ;  /* 0x0000020012123810 */ /* 0x000fe20007f9e0ff */
[----:B------:R-:W-:-:S03]  /*3610*/  FADD.FTZ R4, R4, R31 ;  /* 0x0000001f04047221 */ /* 0x000fc60000010000 */
[----:B------:R0:W-:Y:S01]  /*3620*/  @P3 STG.E desc[UR4][R2.64], R33 ;  /* 0x0000002102003986 */ /* 0x0001e2000c101904 */
[----:B------:R-:W-:Y:S02]  /*3630*/  @P3 IMAD.X R37, RZ, RZ, R37, P4 ;  /* 0x000000ffff253224 */ /* 0x000fe400020e0625 */
[----:B------:R-:W-:Y:S01]  /*3640*/  FADD.FTZ R0, RZ, R0 ;  /* 0x00000000ff007221 */ /* 0x000fe20000010000 */
[----:B------:R-:W-:-:S03]  /*3650*/  FADD.FTZ R35, R4, R35 ;  /* 0x0000002304237221 */ /* 0x000fc60000010000 */
[----:B------:R-:W-:Y:S01]  /*3660*/  FADD.FTZ R0, R0, R11 ;  /* 0x0000000b00007221 */ /* 0x000fe20000010000 */
[----:B0-----:R-:W-:Y:S02]  /*3670*/  @P3 MOV R2, R12 ;  /* 0x0000000c00023202 */ /* 0x001fe40000000f00 */
        /* <DEDUP_REMOVED lines=17> */
[----:B------:R-:W-:Y:S01]  /*3790*/  @P1 MOV R7, R29 ;  /* 0x0000001d00071202 */ /* 0x000fe20000000f00 */
[----:B------:R0:W-:Y:S01]  /*37a0*/  @P2 STG.E desc[UR4][R2.64], R35 ;  /* 0x0000002302002986 */ /* 0x0001e2000c101904 */
[----:B------:R-:W-:Y:S01]  /*37b0*/  @P1 IADD3 R12, P4, R12, 0x200, RZ ;  /* 0x000002000c0c1810 */ /* 0x000fe20007f9e0ff */
[----:B------:R-:W-:-:S02]  /*37c0*/  @P2 IMAD.X R37, RZ, RZ, R37, P3 ;  /* 0x000000ffff252224 */ /* 0x000fc400018e0625 */
[----:B----4-:R-:W-:Y:S01]  /*37d0*/  FADD.FTZ R27, R10, R27 ;  /* 0x0000001b0a1b7221 */ /* 0x010fe20000010000 */
[----:B------:R1:W-:Y:S01]  /*37e0*/  @P2 STG.E desc[UR4][R4.64], R23 ;  /* 0x0000001704002986 */ /* 0x0003e2000c101904 */
[----:B------:R-:W-:Y:S02]  /*37f0*/  @P1 IADD3.X R29, RZ, R29, RZ, P4, !PT ;  /* 0x0000001dff1d1210 */ /* 0x000fe400027fe4ff */
[----:B0-----:R-:W-:Y:S01]  /*3800*/  @P1 MOV R2, R18 ;  /* 0x0000001200021202 */ /* 0x001fe20000000f00 */
[--C-:B------:R-:W-:Y:S01]  /*3810*/  @P1 IMAD.MOV.U32 R3, RZ, RZ, R37.reuse ;  /* 0x000000ffff031224 */ /* 0x100fe200078e0025 */
[----:B------:R-:W-:Y:S02]  /*3820*/  @P1 IADD3 R18, P3, R18, 0x200, RZ ;  /* 0x0000020012121810 */ /* 0x000fe40007f7e0ff */
[----:B-1----:R-:W-:Y:S02]  /*3830*/  MOV R4, R12 ;  /* 0x0000000c00047202 */ /* 0x002fe40000000f00 */
[----:B------:R0:W-:Y:S01]  /*3840*/  @P1 STG.E desc[UR4][R2.64], R19 ;  /* 0x0000001302001986 */ /* 0x0001e2000c101904 */
[----:B------:R-:W-:Y:S01]  /*3850*/  @P1 IMAD.X R37, RZ, RZ, R37, P3 ;  /* 0x000000ffff251224 */ /* 0x000fe200018e0625 */
[----:B------:R-:W-:-:S02]  /*3860*/  MOV R5, R29 ;  /* 0x0000001d00057202 */ /* 0x000fc40000000f00 */
[----:B------:R1:W-:Y:S01]  /*3870*/  @P1 STG.E desc[UR4][R6.64], R9 ;  /* 0x0000000906001986 */ /* 0x0003e2000c101904 */
[----:B0-----:R-:W-:Y:S01]  /*3880*/  MOV R2, R18 ;  /* 0x0000001200027202 */ /* 0x001fe20000000f00 */
[----:B------:R-:W-:Y:S01]  /*3890*/  IMAD.MOV.U32 R3, RZ, RZ, R37 ;  /* 0x000000ffff037224 */ /* 0x000fe200078e0025 */
[----:B------:R-:W-:Y:S06]  /*38a0*/  @!P0 EXIT ;  /* 0x000000000000894d */ /* 0x000fec0003800000 */
[----:B------:R-:W-:Y:S04]  /*38b0*/  STG.E desc[UR4][R2.64], R27 ;  /* 0x0000001b02007986 */ /* 0x000fe8000c101904 */
[----:B------:R-:W-:Y:S01]  /*38c0*/  STG.E desc[UR4][R4.64], R25 ;  /* 0x0000001904007986 */ /* 0x000fe2000c101904 */
[----:B------:R-:W-:Y:S05]  /*38d0*/  EXIT ;  /* 0x000000000000794d */ /* 0x000fea0003800000 */
.L_x_2404:
        /* <DEDUP_REMOVED lines=8> */
.L_x_2459:
[----:B------:R-:W-:Y:S05]  /*3960*/  BSYNC B1 ;  /* 0x0000000000017941 */ /* 0x000fea0003800000 */
.L_x_2458:
        /* <DEDUP_REMOVED lines=8> */
.L_x_2460:
[----:B------:R-:W-:Y:S01]  /*39f0*/  FADD.FTZ R110, R110, R85 ;  /* 0x000000556e6e7221 */ /* 0x000fe20000010000 */
[----:B------:R-:W-:-:S04]  /*3a00*/  HFMA2.MMA R120, -RZ, RZ, 0, 1.1920928955078125e-07 ;  /* 0x00000002ff787435 */ /* 0x000fc800000001ff */
[----:B------:R-:W-:Y:S01]  /*3a10*/  MOV R119, R110 ;  /* 0x0000006e00777202 */ /* 0x000fe20000000f00 */
[----:B------:R-:W-:-:S07]  /*3a20*/  IMAD.MOV.U32 R113, RZ, RZ, R118 ;  /* 0x000000ffff717224 */ /* 0x000fce00078e0076 */
[----:B------:R-:W-:Y:S05]  /*3a30*/  WARPSYNC.COLLECTIVE R116, `(.L_x_2461) ;  /* 0x0000000074087348 */ /* 0x000fea0003c00000 */
[----:B------:R0:W1:Y:S02]  /*3a40*/  SHFL.BFLY P0, R118, R119, R120, R121 ;  /* 0x0c00007877767389 */ /* 0x0000640000000079 */
[----:B01----:R-:W-:Y:S01]  /*3a50*/  ENDCOLLECTIVE ;  /* 0x000000000000791b */ /* 0x003fe20003800000 */
.L_x_2461:
[----:B------:R-:W-:-:S05]  /*3a60*/  FADD.FTZ R113, R113, R84 ;  /* 0x0000005471717221 */ /* 0x000fca0000010000 */
[----:B------:R-:W-:Y:S01]  /*3a70*/  MOV R119, R113 ;  /* 0x0000007100777202 */ /* 0x000fe20000000f00 */
[----:B------:R-:W-:-:S07]  /*3a80*/  IMAD.MOV.U32 R115, RZ, RZ, R118 ;  /* 0x000000ffff737224 */ /* 0x000fce00078e0076 */
[----:B------:R-:W-:Y:S05]  /*3a90*/  WARPSYNC.COLLECTIVE R116, `(.L_x_2462) ;  /* 0x0000000074087348 */ /* 0x000fea0003c00000 */
[----:B------:R0:W1:Y:S02]  /*3aa0*/  SHFL.BFLY P0, R118, R119, R120, R121 ;  /* 0x0c00007877767389 */ /* 0x0000640000000079 */
[----:B01----:R-:W-:Y:S01]  /*3ab0*/  ENDCOLLECTIVE ;  /* 0x000000000000791b */ /* 0x003fe20003800000 */
.L_x_2462:
[----:B------:R-:W-:Y:S01]  /*3ac0*/  FADD.FTZ R115, R110, R115 ;  /* 0x000000736e737221 */ /* 0x000fe20000010000 */
[----:B------:R-:W-:-:S03]  /*3ad0*/  HFMA2.MMA R120, -RZ, RZ, 0, 2.384185791015625e-07 ;  /* 0x00000004ff787435 */ /* 0x000fc600000001ff */
[----:B------:R-:W-:Y:S01]  /*3ae0*/  IMAD.MOV.U32 R119, RZ, RZ, R115 ;  /* 0x000000ffff777224 */ /* 0x000fe200078e0073 */
[----:B------:R-:W-:-:S07]  /*3af0*/  MOV R112, R118 ;  /* 0x0000007600707202 */ /* 0x000fce0000000f00 */
[----:B------:R-:W-:Y:S05]  /*3b00*/  WARPSYNC.COLLECTIVE R116, `(.L_x_2463) ;  /* 0x0000000074087348 */ /* 0x000fea0003c00000 */
[----:B------:R0:W1:Y:S02]  /*3b10*/  SHFL.BFLY P0, R118, R119, R120, R121 ;  /* 0x0c00007877767389 */ /* 0x0000640000000079 */
[----:B01----:R-:W-:Y:S01]  /*3b20*/  ENDCOLLECTIVE ;  /* 0x000000000000791b */ /* 0x003fe20003800000 */
.L_x_2463:
[----:B------:R-:W-:-:S04]  /*3b30*/  FADD.FTZ R112, R113, R112 ;  /* 0x0000007071707221 */ /* 0x000fc80000010000 */
[----:B------:R-:W-:Y:S01]  /*3b40*/  IMAD.MOV.U32 R119, RZ, RZ, R112 ;  /* 0x000000ffff777224 */ /* 0x000fe200078e0070 */
[----:B------:R-:W-:-:S07]  /*3b50*/  MOV R114, R118 ;  /* 0x0000007600727202 */ /* 0x000fce0000000f00 */
[----:B------:R-:W-:Y:S05]  /*3b60*/  WARPSYNC.COLLECTIVE R116, `(.L_x_2464) ;  /* 0x0000000074087348 */ /* 0x000fea0003c00000 */
[----:B------:R0:W1:Y:S02]  /*3b70*/  SHFL.BFLY P0, R118, R119, R120, R121 ;  /* 0x0c00007877767389 */ /* 0x0000640000000079 */
[----:B01----:R-:W-:Y:S01]  /*3b80*/  ENDCOLLECTIVE ;  /* 0x000000000000791b */ /* 0x003fe20003800000 */
.L_x_2464:
[----:B------:R-:W-:-:S05]  /*3b90*/  FADD.FTZ R114, R115, R114 ;  /* 0x0000007273727221 */ /* 0x000fca0000010000 */
[----:B------:R-:W-:Y:S01]  /*3ba0*/  MOV R119, R114 ;  /* 0x0000007200777202 */ /* 0x000fe20000000f00 */
[----:B------:R-:W-:Y:S01]  /*3bb0*/  IMAD.MOV.U32 R120, RZ, RZ, 0x8 ;  /* 0x00000008ff787424 */ /* 0x000fe200078e00ff */
[----:B------:R-:W-:-:S07]  /*3bc0*/  MOV R117, R118 ;  /* 0x0000007600757202 */ /* 0x000fce0000000f00 */
[----:B------:R-:W-:Y:S05]  /*3bd0*/  WARPSYNC.COLLECTIVE R116, `(.L_x_2465) ;  /* 0x0000000074087348 */ /* 0x000fea0003c00000 */
[----:B------:R0:W1:Y:S02]  /*3be0*/  SHFL.BFLY P0, R118, R119, R120, R121 ;  /* 0x0c00007877767389 */ /* 0x0000640000000079 */
[----:B01----:R-:W-:Y:S01]  /*3bf0*/  ENDCOLLECTIVE ;  /* 0x000000000000791b */ /* 0x003fe20003800000 */
.L_x_2465:
[----:B------:R-:W-:-:S05]  /*3c00*/  FADD.FTZ R117, R112, R117 ;  /* 0x0000007570757221 */ /* 0x000fca0000010000 */
[----:B------:R-:W-:Y:S02]  /*3c10*/  MOV R119, R117 ;  /* 0x0000007500777202 */ /* 0x000fe40000000f00 */
[----:B------:R-:W-:-:S07]  /*3c20*/  MOV R85, R118 ;  /* 0x0000007600557202 */ /* 0x000fce0000000f00 */
[----:B------:R-:W-:Y:S05]  /*3c30*/  WARPSYNC.COLLECTIVE R116, `(.L_x_2466) ;  /* 0x0000000074087348 */ /* 0x000fea0003c00000 */
[----:B------:R0:W1:Y:S02]  /*3c40*/  SHFL.BFLY P0, R118, R119, R120, R121 ;  /* 0x0c00007877767389 */ /* 0x0000640000000079 */
[----:B01----:R-:W-:Y:S01]  /*3c50*/  ENDCOLLECTIVE ;  /* 0x000000000000791b */ /* 0x003fe20003800000 */
.L_x_2466:
[----:B------:R-:W-:Y:S01]  /*3c60*/  FADD.FTZ R85, R114, R85 ;  /* 0x0000005572557221 */ /* 0x000fe20000010000 */
[----:B------:R-:W-:-:S04]  /*3c70*/  HFMA2.MMA R120, -RZ, RZ, 0, 9.5367431640625e-07 ;  /* 0x00000010ff787435 */ /* 0x000fc800000001ff */
[----:B------:R-:W-:Y:S01]  /*3c80*/  MOV R119, R85 ;  /* 0x0000005500777202 */ /* 0x000fe20000000f00 */
[----:B------:R-:W-:-:S07]  /*3c90*/  IMAD.MOV.U32 R84, RZ, RZ, R118 ;  /* 0x000000ffff547224 */ /* 0x000fce00078e0076 */
[----:B------:R-:W-:Y:S05]  /*3ca0*/  WARPSYNC.COLLECTIVE R116, `(.L_x_2467) ;  /* 0x0000000074087348 */ /* 0x000fea0003c00000 */
[----:B------:R0:W1:Y:S02]  /*3cb0*/  SHFL.BFLY P0, R118, R119, R120, R121 ;  /* 0x0c00007877767389 */ /* 0x0000640000000079 */
[----:B01----:R-:W-:Y:S01]  /*3cc0*/  ENDCOLLECTIVE ;  /* 0x000000000000791b */ /* 0x003fe20003800000 */
.L_x_2467:
[----:B------:R-:W-:-:S05]  /*3cd0*/  FADD.FTZ R84, R117, R84 ;  /* 0x0000005475547221 */ /* 0x000fca0000010000 */
[----:B------:R-:W-:Y:S01]  /*3ce0*/  MOV R119, R84 ;  /* 0x0000005400777202 */ /* 0x000fe20000000f00 */
[----:B------:R-:W-:-:S07]  /*3cf0*/  IMAD.MOV.U32 R110, RZ, RZ, R118 ;  /* 0x000000ffff6e7224 */ /* 0x000fce00078e0076 */
[----:B------:R-:W-:Y:S05]  /*3d00*/  WARPSYNC.COLLECTIVE R116, `(.L_x_2468) ;  /* 0x0000000074087348 */ /* 0x000fea0003c00000 */
[----:B------:R0:W1:Y:S02]  /*3d10*/  SHFL.BFLY P0, R118, R119, R120, R121 ;  /* 0x0c00007877767389 */ /* 0x0000640000000079 */
[----:B01----:R-:W-:Y:S01]  /*3d20*/  ENDCOLLECTIVE ;  /* 0x000000000000791b */ /* 0x003fe20003800000 */
.L_x_2468:
[----:B------:R-:W-:Y:S01]  /*3d30*/  MOV R113, R118 ;  /* 0x0000007600717202 */ /* 0x000fe20000000f00 */
[----:B------:R-:W-:Y:S06]  /*3d40*/  BRA `(.L_x_2469) ;  /* 0xffffffd400e47947 */ /* 0x000fec000383ffff */
.L_x_2470:
        /* <DEDUP_REMOVED lines=11> */
.L_x_9123:


//--------------------- .text._ZN10layer_norm22ln_bwd_finalize_kernelINS_22Kernel_traits_finalizeILj512Ef13__nv_bfloat16S2_S2_fjLb0ELj1024ELj4ENS_18Kernel_traits_baseILj512EfS2_S2_S2_fjLj1024EEEEELb0ELb1EEEvNS_9BwdParamsE --------------------------
	.section	.text._ZN10layer_norm22ln_bwd_finalize_kernelINS_22Kernel_traits_finalizeILj512Ef13__nv_bfloat16S2_S2_fjLb0ELj1024ELj4ENS_18Kernel_traits_baseILj512EfS2_S2_S2_fjLj1024EEEEELb0ELb1EEEvNS_9BwdParamsE,"ax",@progbits
	.align	128
        .global         _ZN10layer_norm22ln_bwd_finalize_kernelINS_22Kernel_traits_finalizeILj512Ef13__nv_bfloat16S2_S2_fjLb0ELj1024ELj4ENS_18Kernel_traits_baseILj512EfS2_S2_S2_fjLj1024EEEEELb0ELb1EEEvNS_9BwdParamsE
        .type           _ZN10layer_norm22ln_bwd_finalize_kernelINS_22Kernel_traits_finalizeILj512Ef13__nv_bfloat16S2_S2_fjLb0ELj1024ELj4ENS_18Kernel_traits_baseILj512EfS2_S2_S2_fjLj1024EEEEELb0ELb1EEEvNS_9BwdParamsE,@function
        .size           _ZN10layer_norm22ln_bwd_finalize_kernelINS_22Kernel_traits_finalizeILj512Ef13__nv_bfloat16S2_S2_fjLb0ELj1024ELj4ENS_18Kernel_traits_baseILj512EfS2_S2_S2_fjLj1024EEEEELb0ELb1EEEvNS_9BwdParamsE,(.L_x_9124 - _ZN10layer_norm22ln_bwd_finalize_kernelINS_22Kernel_traits_finalizeILj512Ef13__nv_bfloat16S2_S2_fjLb0ELj1024ELj4ENS_18Kernel_traits_baseILj512EfS2_S2_S2_fjLj1024EEEEELb0ELb1EEEvNS_9BwdParamsE)
        .other          _ZN10layer_norm22ln_bwd_finalize_kernelINS_22Kernel_traits_finalizeILj512Ef13__nv_bfloat16S2_S2_fjLb0ELj1024ELj4ENS_18Kernel_traits_baseILj512EfS2_S2_S2_fjLj1024EEEEELb0ELb1EEEvNS_9BwdParamsE,@"STO_CUDA_ENTRY STV_DEFAULT"
_ZN10layer_norm22ln_bwd_finalize_kernelINS_22Kernel_traits_finalizeILj512Ef13__nv_bfloat16S2_S2_fjLb0ELj1024ELj4ENS_18Kernel_traits_baseILj512EfS2_S2_S2_fjLj1024EEEEELb0ELb1EEEvNS_9BwdParamsE:
.text._ZN10layer_norm22ln_bwd_finalize_kernelINS_22Kernel_traits_finalizeILj512Ef13__nv_bfloat16S2_S2_fjLb0ELj1024ELj4ENS_18Kernel_traits_baseILj512EfS2_S2_S2_fjLj1024EEEEELb0ELb1EEEvNS_9BwdParamsE:
        /* <DEDUP_REMOVED lines=26> */
.L_x_2480:
[----:B0-2---:R-:W0:Y:S01]  /*01a0*/  LDC R10, c[0x0][0x210] ;  /* 0x00008400ff0a7b82 */ /* 0x005e220000000800 */
[----:B------:R-:W-:Y:S01]  /*01b0*/  BSSY B0, `(.L_x_2471) ;  /* 0x0000067000007945 */ /* 0x000fe20003800000 */
[----:B------:R-:W-:Y:S01]  /*01c0*/  HFMA2.MMA R26, -RZ, RZ, 0, 0 ;  /* 0x00000000ff1a7435 */ /* 0x000fe200000001ff */
[----:B------:R-:W-:Y:S02]  /*01d0*/  MOV R20, RZ ;  /* 0x000000ff00147202 */ /* 0x000fe40000000f00 */
[----:B0-----:R-:W-:-:S13]  /*01e0*/  ISETP.GE.U32.AND P1, PT, R5, R10, PT ;  /* 0x0000000a0500720c */ /* 0x001fda0003f26070 */
[----:B-1----:R-:W-:Y:S05]  /*01f0*/  @P1 BRA `(.L_x_2472) ;  /* 0x0000000400881947 */ /* 0x002fea0003800000 */
        /* <DEDUP_REMOVED lines=25> */
.L_x_2475:
        /* <DEDUP_REMOVED lines=34> */
.L_x_2474:
[----:B------:R-:W-:Y:S05]  /*05b0*/  BSYNC B1 ;  /* 0x0000000000017941 */ /* 0x000fea0003800000 */
.L_x_2473:
        /* <DEDUP_REMOVED lines=25> */
.L_x_2477:
[----:B------:R-:W-:Y:S05]  /*0750*/  BSYNC B1 ;  /* 0x0000000000017941 */ /* 0x000fea0003800000 */
.L_x_2476:
        /* <DEDUP_REMOVED lines=12> */
.L_x_2472:
[----:B------:R-:W-:Y:S05]  /*0820*/  BSYNC B0 ;  /* 0x0000000000007941 */ /* 0x000fea0003800000 */
.L_x_2471:
        /* <DEDUP_REMOVED lines=29> */
.L_x_2491:
[----:B------:R-:W-:Y:S01]  /*0a00*/  @!P1 SHF.R.U32.HI R12, RZ, 0x3, R0 ;  /* 0x00000003ff0c9819 */ /* 0x000fe20000011600 */
[----:B----4-:R-:W-:Y:S01]  /*0a10*/  FADD.FTZ R14, R9, R14 ;  /* 0x0000000e090e7221 */ /* 0x010fe20000010000 */
[----:B---3--:R-:W-:Y:S02]  /*0a20*/  FADD.FTZ R11, R10, R11 ;  /* 0x0000000b0a0b7221 */ /* 0x008fe40000010000 */
[----:B------:R-:W-:-:S05]  /*0a30*/  @!P1 LOP3.LUT R12, R12, 0x1ffffffc, RZ, 0xc0, !PT ;  /* 0x1ffffffc0c0c9812 */ /* 0x000fca00078ec0ff */
[----:B------:R3:W-:Y:S04]  /*0a40*/  @!P1 STS [R12+UR4+0x2000], R14 ;  /* 0x0020000e0c009988 */ /* 0x0007e80008000804 */
[----:B------:R3:W-:Y:S02]  /*0a50*/  @!P1 STS [R12+UR4+0x2080], R11 ;  /* 0x0020800b0c009988 */ /* 0x0007e40008000804 */
.L_x_2478:
[----:B------:R-:W-:Y:S05]  /*0a60*/  WARPSYNC.ALL ;  /* 0x0000000000007948 */ /* 0x000fea0003800000 */
[----:B------:R-:W-:Y:S01]  /*0a70*/  BAR.SYNC.DEFER_BLOCKING 0x0 ;  /* 0x0000000000007b1d */ /* 0x000fe20000010000 */
[C---:B------:R-:W-:Y:S02]  /*0a80*/  ISETP.GT.U32.AND P1, PT, R3.reuse, -0x201, PT ;  /* 0xfffffdff0300780c */ /* 0x040fe40003f24070 */
[----:B------:R-:W-:-:S05]  /*0a90*/  IADD3 R3, R3, 0x200, RZ ;  /* 0x0000020003037810 */ /* 0x000fca0007ffe0ff */
[----:B--23--:R-:W2:Y:S08]  /*0aa0*/  @P0 LDC.64 R10, c[0x0][0x318] ;  /* 0x0000c600ff0a0b82 */ /* 0x00ceb00000000a00 */
[----:B------:R-:W3:Y:S01]  /*0ab0*/  @P0 LDC.64 R12, c[0x0][0x310] ;  /* 0x0000c400ff0c0b82 */ /* 0x000ee20000000a00 */
[----:B------:R-:W4:Y:S04]  /*0ac0*/  @P0 LDS.64 R14, [R6+0x2000] ;  /* 0x00200000060e0984 */ /* 0x000f280000000a00 */
[----:B------:R-:W5:Y:S01]  /*0ad0*/  @P0 LDS.64 R16, [R6+0x2080] ;  /* 0x0020800006100984 */ /* 0x000f620000000a00 */
[----:B--2---:R-:W-:-:S04]  /*0ae0*/  @P0 IMAD.WIDE.U32 R10, R4, 0x8, R10 ;  /* 0x00000008040a0825 */ /* 0x004fc800078e000a */
[C---:B---3--:R-:W-:Y:S01]  /*0af0*/  @P0 IMAD.WIDE.U32 R12, R4.reuse, 0x8, R12 ;  /* 0x00000008040c0825 */ /* 0x048fe200078e000c */
[----:B------:R-:W-:Y:S01]  /*0b00*/  IADD3 R4, R4, 0x100, RZ ;  /* 0x0000010004047810 */ /* 0x000fe20007ffe0ff */
[----:B----4-:R2:W-:Y:S04]  /*0b10*/  @P0 STG.E.64 desc[UR6][R10.64], R14 ;  /* 0x0000000e0a000986 */ /* 0x0105e8000c101b06 */
[----:B-----5:R2:W-:Y:S01]  /*0b20*/  @P0 STG.E.64 desc[UR6][R12.64], R16 ;  /* 0x000000100c000986 */ /* 0x0205e2000c101b06 */
[----:B------:R-:W-:Y:S05]  /*0b30*/  @P1 BRA `(.L_x_2480) ;  /* 0xfffffff400981947 */ /* 0x000fea000383ffff */
[----:B------:R-:W-:Y:S05]  /*0b40*/  EXIT ;  /* 0x000000000000794d */ /* 0x000fea0003800000 */
.L_x_2479:
[----:B------:R-:W-:Y:S01]  /*0b50*/  HFMA2.MMA R19, -RZ, RZ, 0, 5.9604644775390625e-08 ;  /* 0x00000001ff137435 */ /* 0x000fe200000001ff */
[----:B0--3--:R-:W-:Y:S01]  /*0b60*/  MOV R20, R10 ;  /* 0x0000000a00147202 */ /* 0x009fe20000000f00 */
[----:B------:R-:W-:Y:S01]  /*0b70*/  IMAD.MOV.U32 R22, RZ, RZ, 0x1f ;  /* 0x0000001fff167424 */ /* 0x000fe200078e00ff */
[----:B------:R-:W-:-:S08]  /*0b80*/  MOV R17, 0xffffffff ;  /* 0xffffffff00117802 */ /* 0x000fd00000000f00 */
[----:B-12---:R-:W-:Y:S05]  /*0b90*/  WARPSYNC.COLLECTIVE R17, `(.L_x_2481) ;  /* 0x0000000011087348 */ /* 0x006fea0003c00000 */
[----:B------:R0:W3:Y:S02]  /*0ba0*/  SHFL.BFLY P2, R18, R20, R19, R22 ;  /* 0x0c00001314127389 */ /* 0x0000e40000040016 */
[----:B0123--:R-:W-:Y:S01]  /*0bb0*/  ENDCOLLECTIVE ;  /* 0x000000000000791b */ /* 0x00ffe20003800000 */
.L_x_2481:
[----:B------:R-:W-:Y:S01]  /*0bc0*/  HFMA2.MMA R19, -RZ, RZ, 0, 1.1920928955078125e-07 ;  /* 0x00000002ff137435 */ /* 0x000fe200000001ff */
[----:B------:R-:W-:-:S05]  /*0bd0*/  MOV R11, R18 ;  /* 0x00000012000b7202 */ /* 0x000fca0000000f00 */
[----:B------:R-:W-:-:S05]  /*0be0*/  FADD.FTZ R11, R10, R11 ;  /* 0x0000000b0a0b7221 */ /* 0x000fca0000010000 */
[----:B------:R-:W-:-:S07]  /*0bf0*/  MOV R20, R11 ;  /* 0x0000000b00147202 */ /* 0x000fce0000000f00 */
[----:B------:R-:W-:Y:S05]  /*0c00*/  WARPSYNC.COLLECTIVE R17, `(.L_x_2482) ;  /* 0x0000000011087348 */ /* 0x000fea0003c00000 */
[----:B------:R0:W1:Y:S02]  /*0c10*/  SHFL.BFLY P2, R18, R20, R19, R22 ;  /* 0x0c00001314127389 */ /* 0x0000640000040016 */
[----:B01----:R-:W-:Y:S01]  /*0c20*/  ENDCOLLECTIVE ;  /* 0x000000000000791b */ /* 0x003fe20003800000 */
.L_x_2482:
[----:B------:R-:W-:Y:S01]  /*0c30*/  HFMA2.MMA R19, -RZ, RZ, 0, 2.384185791015625e-07 ;  /* 0x00000004ff137435 */ /* 0x000fe200000001ff */
[----:B------:R-:W-:-:S04]  /*0c40*/  IMAD.MOV.U32 R12, RZ, RZ, R18 ;  /* 0x000000ffff0c7224 */ /* 0x000fc800078e0012 */
[----:B------:R-:W-:-:S05]  /*0c50*/  FADD.FTZ R12, R11, R12 ;  /* 0x0000000c0b0c7221 */ /* 0x000fca0000010000 */
[----:B------:R-:W-:-:S07]  /*0c60*/  MOV R20, R12 ;  /* 0x0000000c00147202 */ /* 0x000fce0000000f00 */
[----:B------:R-:W-:Y:S05]  /*0c70*/  WARPSYNC.COLLECTIVE R17, `(.L_x_2483) ;  /* 0x0000000011087348 */ /* 0x000fea0003c00000 */
[----:B------:R0:W1:Y:S02]  /*0c80*/  SHFL.BFLY P2, R18, R20, R19, R22 ;  /* 0x0c00001314127389 */ /* 0x0000640000040016 */
[----:B01----:R-:W-:Y:S01]  /*0c90*/  ENDCOLLECTIVE ;  /* 0x000000000000791b */ /* 0x003fe20003800000 */
.L_x_2483:
[----:B------:R-:W-:Y:S01]  /*0ca0*/  IMAD.MOV.U32 R19, RZ, RZ, 0x8 ;  /* 0x00000008ff137424 */ /* 0x000fe200078e00ff */
[----:B------:R-:W-:-:S05]  /*0cb0*/  MOV R13, R18 ;  /* 0x00000012000d7202 */ /* 0x000fca0000000f00 */
[----:B------:R-:W-:-:S05]  /*0cc0*/  FADD.FTZ R13, R12, R13 ;  /* 0x0000000d0c0d7221 */ /* 0x000fca0000010000 */
[----:B------:R-:W-:-:S07]  /*0cd0*/  MOV R20, R13 ;  /* 0x0000000d00147202 */ /* 0x000fce0000000f00 */
[----:B------:R-:W-:Y:S05]  /*0ce0*/  WARPSYNC.COLLECTIVE R17, `(.L_x_2484) ;  /* 0x0000000011087348 */ /* 0x000fea0003c00000 */
[----:B------:R0:W1:Y:S02]  /*0cf0*/  SHFL.BFLY P2, R18, R20, R19, R22 ;  /* 0x0c00001314127389 */ /* 0x0000640000040016 */
[----:B01----:R-:W-:Y:S01]  /*0d00*/  ENDCOLLECTIVE ;  /* 0x000000000000791b */ /* 0x003fe20003800000 */
.L_x_2484:
[----:B------:R-:W-:Y:S01]  /*0d10*/  HFMA2.MMA R19, -RZ, RZ, 0, 9.5367431640625e-07 ;  /* 0x00000010ff137435 */ /* 0x000fe200000001ff */
[----:B------:R-:W-:-:S05]  /*0d20*/  MOV R10, R18 ;  /* 0x00000012000a7202 */ /* 0x000fca0000000f00 */
[----:B------:R-:W-:-:S05]  /*0d30*/  FADD.FTZ R10, R13, R10 ;  /* 0x0000000a0d0a7221 */ /* 0x000fca0000010000 */
[----:B------:R-:W-:-:S07]  /*0d40*/  MOV R20, R10 ;  /* 0x0000000a00147202 */ /* 0x000fce0000000f00 */
[----:B------:R-:W-:Y:S05]  /*0d50*/  WARPSYNC.COLLECTIVE R17, `(.L_x_2485) ;  /* 0x0000000011087348 */ /* 0x000fea0003c00000 */
[----:B------:R0:W1:Y:S02]  /*0d60*/  SHFL.BFLY P2, R18, R20, R19, R22 ;  /* 0x0c00001314127389 */ /* 0x0000640000040016 */
[----:B01----:R-:W-:Y:S01]  /*0d70*/  ENDCOLLECTIVE ;  /* 0x000000000000791b */ /* 0x003fe20003800000 */
.L_x_2485:
[----:B------:R-:W-:Y:S01]  /*0d80*/  HFMA2.MMA R19, -RZ, RZ, 0, 5.9604644775390625e-08 ;  /* 0x00000001ff137435 */ /* 0x000fe200000001ff */
[----:B------:R-:W-:Y:S01]  /*0d90*/  IMAD.MOV.U32 R20, RZ, RZ, R9 ;  /* 0x000000ffff147224 */ /* 0x000fe200078e0009 */
[----:B------:R-:W-:-:S09]  /*0da0*/  MOV R11, R18 ;  /* 0x00000012000b7202 */ /* 0x000fd20000000f00 */
[----:B------:R-:W-:Y:S05]  /*0db0*/  WARPSYNC.COLLECTIVE R17, `(.L_x_2486) ;  /* 0x0000000011087348 */ /* 0x000fea0003c00000 */
[----:B------:R0:W1:Y:S02]  /*0dc0*/  SHFL.BFLY P2, R18, R20, R19, R22 ;  /* 0x0c00001314127389 */ /* 0x0000640000040016 */
[----:B01----:R-:W-:Y:S01]  /*0dd0*/  ENDCOLLECTIVE ;  /* 0x000000000000791b */ /* 0x003fe20003800000 */
.L_x_2486:
[----:B------:R-:W-:Y:S01]  /*0de0*/  HFMA2.MMA R19, -RZ, RZ, 0, 1.1920928955078125e-07 ;  /* 0x00000002ff137435 */ /* 0x000fe200000001ff */
[----:B------:R-:W-:-:S05]  /*0df0*/  MOV R12, R18 ;  /* 0x00000012000c7202 */ /* 0x000fca0000000f00 */
[----:B------:R-:W-:-:S05]  /*0e00*/  FADD.FTZ R14, R9, R12 ;  /* 0x0000000c090e7221 */ /* 0x000fca0000010000 */
[----:B------:R-:W-:-:S07]  /*0e10*/  MOV R20, R14 ;  /* 0x0000000e00147202 */ /* 0x000fce0000000f00 */
[----:B------:R-:W-:Y:S05]  /*0e20*/  WARPSYNC.COLLECTIVE R17, `(.L_x_2487) ;  /* 0x0000000011087348 */ /* 0x000fea0003c00000 */
[----:B------:R0:W1:Y:S02]  /*0e30*/  SHFL.BFLY P2, R18, R20, R19, R22 ;  /* 0x0c00001314127389 */ /* 0x0000640000040016 */
[----:B01----:R-:W-:Y:S01]  /*0e40*/  ENDCOLLECTIVE ;  /* 0x000000000000791b */ /* 0x003fe20003800000 */
.L_x_2487:
[----:B------:R-:W-:Y:S01]  /*0e50*/  HFMA2.MMA R19, -RZ, RZ, 0, 2.384185791015625e-07 ;  /* 0x00000004ff137435 */ /* 0x000fe200000001ff */
[----:B------:R-:W-:-:S04]  /*0e60*/  IMAD.MOV.U32 R13, RZ, RZ, R18 ;  /* 0x000000ffff0d7224 */ /* 0x000fc800078e0012 */
[----:B------:R-:W-:-:S05]  /*0e70*/  FADD.FTZ R15, R14, R13 ;  /* 0x0000000d0e0f7221 */ /* 0x000fca0000010000 */
[----:B------:R-:W-:-:S07]  /*0e80*/  MOV R20, R15 ;  /* 0x0000000f00147202 */ /* 0x000fce0000000f00 */
[----:B------:R-:W-:Y:S05]  /*0e90*/  WARPSYNC.COLLECTIVE R17, `(.L_x_2488) ;  /* 0x0000000011087348 */ /* 0x000fea0003c00000 */
[----:B------:R0:W1:Y:S02]  /*0ea0*/  SHFL.BFLY P2, R18, R20, R19, R22 ;  /* 0x0c00001314127389 */ /* 0x0000640000040016 */
[----:B01----:R-:W-:Y:S01]  /*0eb0*/  ENDCOLLECTIVE ;  /* 0x000000000000791b */ /* 0x003fe20003800000 */
.L_x_2488:
[----:B------:R-:W-:Y:S01]  /*0ec0*/  IMAD.MOV.U32 R19, RZ, RZ, 0x8 ;  /* 0x00000008ff137424 */ /* 0x000fe200078e00ff */
[----:B------:R-:W-:-:S05]  /*0ed0*/  MOV R16, R18 ;  /* 0x0000001200107202 */ /* 0x000fca0000000f00 */
[----:B------:R-:W-:-:S05]  /*0ee0*/  FADD.FTZ R16, R15, R16 ;  /* 0x000000100f107221 */ /* 0x000fca0000010000 */
[----:B------:R-:W-:-:S07]  /*0ef0*/  MOV R20, R16 ;  /* 0x0000001000147202 */ /* 0x000fce0000000f00 */
[----:B------:R-:W-:Y:S05]  /*0f00*/  WARPSYNC.COLLECTIVE R17, `(.L_x_2489) ;  /* 0x0000000011087348 */ /* 0x000fea0003c00000 */
[----:B------:R0:W1:Y:S02]  /*0f10*/  SHFL.BFLY P2, R18, R20, R19, R22 ;  /* 0x0c00001314127389 */ /* 0x0000640000040016 */
[----:B01----:R-:W-:Y:S01]  /*0f20*/  ENDCOLLECTIVE ;  /* 0x000000000000791b */ /* 0x003fe20003800000 */
.L_x_2489:
[----:B------:R-:W-:Y:S01]  /*0f30*/  HFMA2.MMA R19, -RZ, RZ, 0, 9.5367431640625e-07 ;  /* 0x00000010ff137435 */ /* 0x000fe200000001ff */
[----:B------:R-:W-:-:S05]  /*0f40*/  MOV R9, R18 ;  /* 0x0000001200097202 */ /* 0x000fca0000000f00 */
[----:B------:R-:W-:-:S05]  /*0f50*/  FADD.FTZ R9, R16, R9 ;  /* 0x0000000910097221 */ /* 0x000fca0000010000 */
[----:B------:R-:W-:-:S07]  /*0f60*/  MOV R20, R9 ;  /* 0x0000000900147202 */ /* 0x000fce0000000f00 */
[----:B------:R-:W-:Y:S05]  /*0f70*/  WARPSYNC.COLLECTIVE R17, `(.L_x_2490) ;  /* 0x0000000011087348 */ /* 0x000fea0003c00000 */
[----:B------:R0:W1:Y:S02]  /*0f80*/  SHFL.BFLY P2, R18, R20, R19, R22 ;  /* 0x0c00001314127389 */ /* 0x0000640000040016 */
[----:B01----:R-:W-:Y:S01]  /*0f90*/  ENDCOLLECTIVE ;  /* 0x000000000000791b */ /* 0x003fe20003800000 */
.L_x_2490:
[----:B------:R-:W-:Y:S01]  /*0fa0*/  MOV R14, R18 ;  /* 0x00000012000e7202 */ /* 0x000fe20000000f00 */
[----:B------:R-:W-:Y:S06]  /*0fb0*/  BRA `(.L_x_2491) ;  /* 0xfffffff800907947 */ /* 0x000fec000383ffff */
.L_x_2492:
        /* <DEDUP_REMOVED lines=12> */
.L_x_9124:


//--------------------- .text._ZN10layer_norm13ln_bwd_kernelINS_13Kernel_traitsIf13__nv_bfloat16S2_S2_fjLj512ELj1ELj4ELj1ELj16ENS_18Kernel_traits_baseILj512EfS2_S2_S2_fjLj128EEEEELb1ELb0ELb1ELb1EEEvNS_9BwdParamsE --------------------------
	.section	.text._ZN10layer_norm13ln_bwd_kernelINS_13Kernel_traitsIf13__nv_bfloat16S2_S2_fjLj512ELj1ELj4ELj1ELj16ENS_18Kernel_traits_baseILj512EfS2_S2_S2_fjLj128EEEEELb1ELb0ELb1ELb1EEEvNS_9BwdParamsE,"ax",@progbits
	.align	128
        .global         _ZN10layer_norm13ln_bwd_kernelINS_13Kernel_traitsIf13__nv_bfloat16S2_S2_fjLj512ELj1ELj4ELj1ELj16ENS_18Kernel_traits_baseILj512EfS2_S2_S2_fjLj128EEEEELb1ELb0ELb1ELb1EEEvNS_9BwdParamsE
        .type           _ZN10layer_norm13ln_bwd_kernelINS_13Kernel_traitsIf13__nv_bfloat16S2_S2_fjLj512ELj1ELj4ELj1ELj16ENS_18Kernel_traits_baseILj512EfS2_S2_S2_fjLj128EEEEELb1ELb0ELb1ELb1EEEvNS_9BwdParamsE,@function
        .size           _ZN10layer_norm13ln_bwd_kernelINS_13Kernel_traitsIf13__nv_bfloat16S2_S2_fjLj512ELj1ELj4ELj1ELj16ENS_18Kernel_traits_baseILj512EfS2_S2_S2_fjLj128EEEEELb1ELb0ELb1ELb1EEEvNS_9BwdParamsE,(.L_x_9125 - _ZN10layer_norm13ln_bwd_kernelINS_13Kernel_traitsIf13__nv_bfloat16S2_S2_fjLj512ELj1ELj4ELj1ELj16ENS_18Kernel_traits_baseILj512EfS2_S2_S2_fjLj128EEEEELb1ELb0ELb1ELb1EEEvNS_9BwdParamsE)
        .other          _ZN10layer_norm13ln_bwd_kernelINS_13Kernel_traitsIf13__nv_bfloat16S2_S2_fjLj512ELj1ELj4ELj1ELj16ENS_18Kernel_traits_baseILj512EfS2_S2_S2_fjLj128EEEEELb1ELb0ELb1ELb1EEEvNS_9BwdParamsE,@"STO_CUDA_ENTRY STV_DEFAULT"
_ZN10layer_norm13ln_bwd_kernelINS_13Kernel_traitsIf13__nv_bfloat16S2_S2_fjLj512ELj1ELj4ELj1ELj16ENS_18Kernel_traits_baseILj512EfS2_S2_S2_fjLj128EEEEELb1ELb0ELb1ELb1EEEvNS_9BwdParamsE:
.text._ZN10layer_norm13ln_bwd_kernelINS_13Kernel_traitsIf13__nv_bfloat16S2_S2_fjLj512ELj1ELj4ELj1ELj16ENS_18Kernel_traits_baseILj512EfS2_S2_S2_fjLj128EEEEELb1ELb0ELb1ELb1EEEvNS_9BwdParamsE:
        /* <DEDUP_REMOVED lines=30> */
.L_x_2494:
[----:B------:R-:W-:Y:S01]  /*01e0*/  IMAD.SHL.U32 R0, R103, 0x20, RZ ;  /* 0x0000002067007824 */ /* 0x000fe200078e00ff */
[----:B------:R-:W-:Y:S01]  /*01f0*/  ULDC.64 UR6, c[0x0][0x260] ;  /* 0x0000980000067ab9 */ /* 0x000fe20000000a00 */
[----:B------:R-:W0:Y:S03]  /*0200*/  LDC.U8 R102, c[0x0][0x2a0] ;  /* 0x0000a800ff667b82 */ /* 0x000e260000000000 */
        /* <DEDUP_REMOVED lines=24> */
.L_x_2548:
        /* <DEDUP_REMOVED lines=8> */
[----:B-----5:R-:W5:Y:S01]  /*0410*/  LDG.E R96, desc[UR4][R94.64] ;  /* 0x000000045e607981 */ /* 0x020f62000c1e1900 */
        /* <DEDUP_REMOVED lines=8> */
[----:B--2---:R-:W-:-:S04]  /*04a0*/  IMAD.WIDE R110, R106, 0x4, R110 ;  /* 0x000000046a6e7825 */ /* 0x004fc800078e026e */
[C---:B------:R-:W-:Y:S02]  /*04b0*/  VIADD R100, R109.reuse, 0x20 ;  /* 0x000000206d647836 */ /* 0x040fe40000000000 */
[----:B0-----:R-:W-:-:S04]  /*04c0*/  IMAD.WIDE.U32 R116, R109, 0x10, R114 ;  /* 0x000000106d747825 */ /* 0x001fc800078e0072 */
        /* <DEDUP_REMOVED lines=21> */
[----:B------:R-:W5:Y:S01]  /*0620*/  @P0 LDG.E.128 R16, desc[UR4][R114.64] ;  /* 0x0000000472100981 */ /* 0x000f62000c1e1d00 */
[----:B------:R-:W-:-:S03]  /*0630*/  HFMA2.MMA R118, -RZ, RZ, 0, 0 ;  /* 0x00000000ff767435 */ /* 0x000fc600000001ff */
[----:B------:R0:W5:Y:S02]  /*0640*/  @P0 LDG.E.128 R20, desc[UR4][R116.64] ;  /* 0x0000000474140981 */ /* 0x000164000c1e1d00 */
[----:B0-----:R-:W-:Y:S01]  /*0650*/  IMAD.MOV.U32 R117, RZ, RZ, RZ ;  /* 0x000000ffff757224 */ /* 0x001fe200078e00ff */
[----:B------:R-:W-:Y:S06]  /*0660*/  BRA `(.L_x_2498) ;  /* 0x0000000c001c7947 */ /* 0x000fec0003800000 */
.L_x_2497:
[----:B------:R-:W0:Y:S01]  /*0670*/  LDC.64 R12, c[0x0][0x238] ;  /* 0x00008e00ff0c7b82 */ /* 0x000e220000000a00 */
[----:B------:R-:W-:Y:S01]  /*0680*/  VIADD R112, R112, 0xffffffff ;  /* 0xffffffff70707836 */ /* 0x000fe20000000000 */
[----:B------:R-:W-:Y:S01]  /*0690*/  LOP3.LUT R105, R103, 0x1f, RZ, 0xc0, !PT ;  /* 0x0000001f67697812 */ /* 0x000fe200078ec0ff */
[----:B------:R1:W2:Y:S02]  /*06a0*/  LDG.E R0, desc[UR4][R110.64] ;  /* 0x000000046e007981 */ /* 0x0002a4000c1e1900 */
[----:B------:R-:W-:-:S03]  /*06b0*/  IMAD R112, R112, R97, RZ ;  /* 0x0000006170707224 */ /* 0x000fc600078e02ff */
[----:B------:R-:W3:Y:S02]  /*06c0*/  LDC.64 R80, c[0x0][0x2b8] ;  /* 0x0000ae00ff507b82 */ /* 0x000ee40000000a00 */
[----:B------:R-:W-:-:S04]  /*06d0*/  SHF.R.S32.HI R3, RZ, 0x1f, R112 ;  /* 0x0000001fff037819 */ /* 0x000fc80000011470 */
[----:B------:R-:W-:-:S04]  /*06e0*/  LEA.HI R112, R3, R112, RZ, 0x3 ;  /* 0x0000007003707211 */ /* 0x000fc800078f18ff */
[----:B------:R-:W-:Y:S01]  /*06f0*/  LEA.HI.SX32 R3, R112, R105, 0x1d ;  /* 0x0000006970037211 */ /* 0x000fe200078feaff */
[----:B0-----:R-:W-:-:S04]  /*0700*/  IMAD.WIDE.U32 R4, R109, 0x10, R12 ;  /* 0x000000106d047825 */ /* 0x001fc800078e000c */
[----:B------:R-:W-:Y:S02]  /*0710*/  IMAD.WIDE.U32 R12, R100, 0x10, R12 ;  /* 0x00000010640c7825 */ /* 0x000fe400078e000c */
[----:B------:R-:W4:Y:S02]  /*0720*/  LDG.E.128 R4, desc[UR4][R4.64] ;  /* 0x0000000404047981 */ /* 0x000f24000c1e1d00 */
[C-C-:B---3--:R-:W-:Y:S01]  /*0730*/  IMAD.WIDE.U32 R8, R3.reuse, 0x10, R80.reuse ;  /* 0x0000001003087825 */ /* 0x148fe200078e0050 */
[----:B------:R-:W-:Y:S01]  /*0740*/  IADD3 R3, R3, 0x20, RZ ;  /* 0x0000002003037810 */ /* 0x000fe20007ffe0ff */
[----:B------:R-:W3:Y:S04]  /*0750*/  LDG.E.128 R12, desc[UR4][R12.64] ;  /* 0x000000040c0c7981 */ /* 0x000ee8000c1e1d00 */
[----:B------:R-:W3:Y:S01]  /*0760*/  LDG.E.128 R8, desc[UR4][R8.64] ;  /* 0x0000000408087981 */ /* 0x000ee2000c1e1d00 */
[----:B------:R-:W-:Y:S01]  /*0770*/  IMAD.WIDE.U32 R80, R3, 0x10, R80 ;  /* 0x0000001003507825 */ /* 0x000fe200078e0050 */
[C---:B-----5:R-:W-:Y:S01]  /*0780*/  ISETP.GE.AND P3, PT, R96.reuse, 0x1, PT ;  /* 0x000000016000780c */ /* 0x060fe20003f66270 */
[----:B------:R-:W0:Y:S04]  /*0790*/  LDC.64 R2, c[0x0][0x240] ;  /* 0x00009000ff027b82 */ /* 0x000e280000000a00 */
[----:B------:R-:W3:Y:S08]  /*07a0*/  LDG.E.128 R80, desc[UR4][R80.64] ;  /* 0x0000000450507981 */ /* 0x000ef0000c1e1d00 */
[----:B------:R-:W-:-:S04]  /*07b0*/  @P3 VIADD R84, R96, 0xffffffff ;  /* 0xffffffff60543836 */ /* 0x000fc80000000000 */
[----:B------:R-:W-:-:S05]  /*07c0*/  @P3 IMAD R84, R84, R97, RZ ;  /* 0x0000006154543224 */ /* 0x000fca00078e02ff */
[----:B------:R-:W-:-:S04]  /*07d0*/  @P3 SHF.R.S32.HI R85, RZ, 0x1f, R84 ;  /* 0x0000001fff553819 */ /* 0x000fc80000011454 */
[----:B------:R-:W-:Y:S02]  /*07e0*/  @P3 LEA.HI R84, R85, R84, RZ, 0x3 ;  /* 0x0000005455543211 */ /* 0x000fe400078f18ff */
[----:B------:R-:W-:Y:S02]  /*07f0*/  MOV R113, RZ ;  /* 0x000000ff00717202 */ /* 0x000fe40000000f00 */
[----:B------:R-:W-:-:S05]  /*0800*/  @P3 LEA.HI.SX32 R113, R84, R105, 0x1d ;  /* 0x0000006954713211 */ /* 0x000fca00078feaff */
[C---:B-1----:R-:W-:Y:S02]  /*0810*/  VIADD R111, R113.reuse, 0x20 ;  /* 0x00000020716f7836 */ /* 0x042fe40000000000 */
[----:B0-----:R-:W-:-:S04]  /*0820*/  IMAD.WIDE.U32 R112, R113, 0x8, R2 ;  /* 0x0000000871707825 */ /* 0x001fc800078e0002 */
[----:B------:R-:W-:Y:S02]  /*0830*/  IMAD.WIDE.U32 R110, R111, 0x8, R2 ;  /* 0x000000086f6e7825 */ /* 0x000fe400078e0002 */
[----:B------:R-:W5:Y:S04]  /*0840*/  LDG.E.64 R112, desc[UR4][R112.64] ;  /* 0x0000000470707981 */ /* 0x000f68000c1e1b00 */
[----:B------:R-:W5:Y:S01]  /*0850*/  LDG.E.64 R110, desc[UR4][R110.64] ;  /* 0x000000046e6e7981 */ /* 0x000f62000c1e1b00 */
[----:B------:R-:W-:Y:S01]  /*0860*/  MOV R95, UR12 ;  /* 0x0000000c005f7c02 */ /* 0x000fe20008000f00 */
[----:B------:R-:W-:-:S03]  /*0870*/  IMAD.U32 R94, RZ, RZ, UR13 ;  /* 0x0000000dff5e7e24 */ /* 0x000fc6000f8e00ff */
[----:B------:R-:W-:-:S04]  /*0880*/  ISETP.NE.U32.AND P0, PT, R95, RZ, PT ;  /* 0x000000ff5f00720c */ /* 0x000fc80003f05070 */
[----:B------:R-:W-:-:S13]  /*0890*/  ISETP.NE.AND.EX P0, PT, R94, RZ, PT, P0 ;  /* 0x000000ff5e00720c */ /* 0x000fda0003f05300 */
[----:B------:R-:W5:Y:S04]  /*08a0*/  @P0 LDG.E.128 R20, desc[UR4][R116.64] ;  /* 0x0000000474140981 */ /* 0x000f68000c1e1d00 */
[----:B------:R0:W5:Y:S01]  /*08b0*/  @P0 LDG.E.128 R16, desc[UR4][R114.64] ;  /* 0x0000000472100981 */ /* 0x000162000c1e1d00 */
[----:B------:R-:W-:-:S04]  /*08c0*/  ISETP.NE.AND P0, PT, R102, RZ, PT ;  /* 0x000000ff6600720c */ /* 0x000fc80003f05270 */
[----:B--2---:R-:W-:Y:S02]  /*08d0*/  FSEL R90, R0, RZ, !P0 ;  /* 0x000000ff005a7208 */ /* 0x004fe40004000000 */
[C---:B----4-:R-:W-:Y:S02]  /*08e0*/  PRMT R2, R4.reuse, 0x7632, R2 ;  /* 0x0000763204027816 */ /* 0x050fe40000000002 */
[----:B------:R-:W-:Y:S02]  /*08f0*/  SHF.L.U32 R3, R4, 0x10, RZ ;  /* 0x0000001004037819 */ /* 0x000fe400000006ff */
[C---:B------:R-:W-:Y:S01]  /*0900*/  PRMT R4, R5.reuse, 0x7632, R4 ;  /* 0x0000763205047816 */ /* 0x040fe20000000004 */
[----:B------:R-:W-:Y:S01]  /*0910*/  IMAD.U32 R5, R5, 0x10000, RZ ;  /* 0x0001000005057824 */ /* 0x000fe200078e00ff */
[----:B------:R-:W-:Y:S02]  /*0920*/  PRMT R88, R6, 0x7632, R88 ;  /* 0x0000763206587816 */ /* 0x000fe40000000058 */
[C---:B---3--:R-:W-:Y:S01]  /*0930*/  PRMT R84, R8.reuse, 0x7632, R84 ;  /* 0x0000763208547816 */ /* 0x048fe20000000054 */
[----:B0-----:R-:W-:Y:S01]  /*0940*/  IMAD.U32 R115, R11, 0x10000, RZ ;  /* 0x000100000b737824 */ /* 0x001fe200078e00ff */
[----:B------:R-:W-:-:S02]  /*0950*/  SHF.L.U32 R121, R8, 0x10, RZ ;  /* 0x0000001008797819 */ /* 0x000fc400000006ff */
[----:B------:R-:W-:Y:S02]  /*0960*/  PRMT R87, R11, 0x7632, R87 ;  /* 0x000076320b577816 */ /* 0x000fe40000000057 */
[C---:B------:R-:W-:Y:S02]  /*0970*/  PRMT R86, R10.reuse, 0x7632, R86 ;  /* 0x000076320a567816 */ /* 0x040fe40000000056 */
[----:B------:R-:W-:Y:S02]  /*0980*/  SHF.L.U32 R117, R10, 0x10, RZ ;  /* 0x000000100a757819 */ /* 0x000fe400000006ff */
[----:B------:R-:W-:Y:S02]  /*0990*/  SHF.L.U32 R11, R12, 0x10, RZ ;  /* 0x000000100c0b7819 */ /* 0x000fe400000006ff */
[----:B------:R-:W-:Y:S02]  /*09a0*/  PRMT R8, R13, 0x7632, R8 ;  /* 0x000076320d087816 */ /* 0x000fe40000000008 */
[----:B------:R-:W-:-:S02]  /*09b0*/  SHF.L.U32 R89, R6, 0x10, RZ ;  /* 0x0000001006597819 */ /* 0x000fc400000006ff */
[----:B------:R-:W-:Y:S02]  /*09c0*/  PRMT R0, R12, 0x7632, R0 ;  /* 0x000076320c007816 */ /* 0x000fe40000000000 */
[----:B------:R-:W-:Y:S02]  /*09d0*/  SHF.L.U32 R13, R13, 0x10, RZ ;  /* 0x000000100d0d7819 */ /* 0x000fe400000006ff */
[----:B------:R-:W-:Y:S01]  /*09e0*/  PRMT R10, R14, 0x7632, R10 ;  /* 0x000076320e0a7816 */ /* 0x000fe2000000000a */
[----:B------:R-:W-:Y:S01]  /*09f0*/  FADD.FTZ R98, -R90, R5 ;  /* 0x000000055a627221 */ /* 0x000fe20000010100 */
[----:B------:R-:W-:Y:S02]  /*0a00*/  PRMT R6, R7, 0x7632, R6 ;  /* 0x0000763207067816 */ /* 0x000fe40000000006 */
[C---:B------:R-:W-:Y:S02]  /*0a10*/  PRMT R12, R15.reuse, 0x7632, R12 ;  /* 0x000076320f0c7816 */ /* 0x040fe4000000000c */
[----:B------:R-:W-:Y:S01]  /*0a20*/  SHF.L.U32 R99, R15, 0x10, RZ ;  /* 0x000000100f637819 */ /* 0x000fe200000006ff */
[----:B------:R-:W-:Y:S01]  /*0a30*/  IMAD.U32 R93, R14, 0x10000, RZ ;  /* 0x000100000e5d7824 */ /* 0x000fe200078e00ff */
[----:B------:R-:W-:Y:S01]  /*0a40*/  PRMT R85, R9, 0x7632, R85 ;  /* 0x0000763209557816 */ /* 0x000fe20000000055 */
[----:B------:R-:W-:-:S02]  /*0a50*/  IMAD.U32 R5, R4, 0x10000, RZ ;  /* 0x0001000004057824 */ /* 0x000fc400078e00ff */
[C---:B------:R-:W-:Y:S01]  /*0a60*/  FADD.FTZ R14, -R90.reuse, R3 ;  /* 0x000000035a0e7221 */ /* 0x040fe20000010100 */
[----:B------:R-:W-:Y:S02]  /*0a70*/  IMAD.U32 R91, R7, 0x10000, RZ ;  /* 0x00010000075b7824 */ /* 0x000fe400078e00ff */
[----:B------:R-:W-:Y:S01]  /*0a80*/  FADD.FTZ R118, -R90, R11 ;  /* 0x0000000b5a767221 */ /* 0x000fe20000010100 */
[----:B------:R-:W-:Y:S01]  /*0a90*/  IMAD.U32 R119, R9, 0x10000, RZ ;  /* 0x0001000009777824 */ /* 0x000fe200078e00ff */
[----:B------:R-:W-:Y:S01]  /*0aa0*/  SHF.L.U32 R15, R10, 0x10, RZ ;  /* 0x000000100a0f7819 */ /* 0x000fe200000006ff */
        /* <DEDUP_REMOVED lines=8> */
[----:B------:R-:W-:-:S02]  /*0b30*/  IMAD.U32 R89, R12, 0x10000, RZ ;  /* 0x000100000c597824 */ /* 0x000fc400078e00ff */
[C---:B------:R-:W-:Y:S01]  /*0b40*/  FADD.FTZ R12, -R90.reuse, R5 ;  /* 0x000000055a0c7221 */ /* 0x040fe20000010100 */
[C---:B------:R-:W-:Y:S01]  /*0b50*/  FADD.FTZ R116, -R90.reuse, R91 ;  /* 0x0000005b5a747221 */ /* 0x040fe20000010100 */
[C---:B------:R-:W-:Y:S01]  /*0b60*/  FADD.FTZ R108, -R90.reuse, R93 ;  /* 0x0000005d5a6c7221 */ /* 0x040fe20000010100 */
[C---:B------:R-:W-:Y:S01]  /*0b70*/  FADD.FTZ R10, -R90.reuse, R15 ;  /* 0x0000000f5a0a7221 */ /* 0x040fe20000010100 */
[C---:B------:R-:W-:Y:S01]  /*0b80*/  FADD.FTZ R92, -R90.reuse, R3 ;  /* 0x000000035a5c7221 */ /* 0x040fe20000010100 */
[----:B------:R-:W-:Y:S01]  /*0b90*/  FADD.FTZ R4, -R90, R9 ;  /* 0x000000095a047221 */ /* 0x000fe20000010100 */
[C---:B------:R-:W-:Y:S01]  /*0ba0*/  PRMT R93, R82.reuse, 0x7632, R93 ;  /* 0x00007632525d7816 */ /* 0x040fe2000000005d */
[----:B------:R-:W-:Y:S02]  /*0bb0*/  IMAD.U32 R104, R82, 0x10000, RZ ;  /* 0x0001000052687824 */ /* 0x000fe400078e00ff */
[C---:B------:R-:W-:Y:S01]  /*0bc0*/  FMUL.FTZ R15, R107.reuse, R0 ;  /* 0x000000006b0f7220 */ /* 0x040fe20000410000 */
[C---:B------:R-:W-:Y:S01]  /*0bd0*/  FADD.FTZ R2, -R90.reuse, R7 ;  /* 0x000000075a027221 */ /* 0x040fe20000010100 */
[----:B------:R-:W-:Y:S01]  /*0be0*/  FADD.FTZ R8, -R90, R13 ;  /* 0x0000000d5a087221 */ /* 0x000fe20000010100 */
[C---:B------:R-:W-:Y:S01]  /*0bf0*/  FMUL.FTZ R3, R107.reuse, R98 ;  /* 0x000000626b037220 */ /* 0x040fe20000410000 */
[----:B------:R-:W-:Y:S01]  /*0c00*/  FMUL.FTZ R0, R107, R12 ;  /* 0x0000000c6b007220 */ /* 0x000fe20000410000 */
[----:B------:R-:W-:Y:S01]  /*0c10*/  SHF.L.U32 R84, R84, 0x10, RZ ;  /* 0x0000001054547819 */ /* 0x000fe200000006ff */
[----:B------:R-:W-:-:S02]  /*0c20*/  IMAD.U32 R82, R85, 0x10000, RZ ;  /* 0x0001000055527824 */ /* 0x000fc400078e00ff */
[----:B------:R-:W-:Y:S01]  /*0c30*/  FADD.FTZ R6, -R90, R11 ;  /* 0x0000000b5a067221 */ /* 0x000fe20000010100 */
[C---:B------:R-:W-:Y:S01]  /*0c40*/  FMUL.FTZ R7, R107.reuse, R116 ;  /* 0x000000746b077220 */ /* 0x040fe20000410000 */
[C---:B------:R-:W-:Y:S01]  /*0c50*/  FMUL.FTZ R13, R107.reuse, R108 ;  /* 0x0000006c6b0d7220 */ /* 0x040fe20000410000 */
[----:B------:R-:W-:Y:S01]  /*0c60*/  FMUL.FTZ R98, R36, R121 ;  /* 0x0000007924627220 */ /* 0x000fe20000410000 */
[--C-:B------:R-:W-:Y:S01]  /*0c70*/  FADD.FTZ R90, -R90, R89.reuse ;  /* 0x000000595a5a7221 */ /* 0x100fe20000010100 */
[----:B------:R-:W-:Y:S01]  /*0c80*/  FMUL.FTZ R101, R107, R14 ;  /* 0x0000000e6b657220 */ /* 0x000fe20000410000 */
[----:B------:R-:W-:Y:S01]  /*0c90*/  SHF.L.U32 R108, R87, 0x10, RZ ;  /* 0x00000010576c7819 */ /* 0x000fe200000006ff */
[----:B------:R-:W-:Y:S01]  /*0ca0*/  FMUL.FTZ R4, R107, R4 ;  /* 0x000000046b047220 */ /* 0x000fe20000410000 */
[----:B------:R-:W-:Y:S01]  /*0cb0*/  PRMT R89, R80, 0x7632, R89 ;  /* 0x0000763250597816 */ /* 0x000fe20000000059 */
[-C--:B------:R-:W-:Y:S01]  /*0cc0*/  FFMA.FTZ R43, R0, R82.reuse, R43 ;  /* 0x00000052002b7223 */ /* 0x080fe2000001002b */
[----:B------:R-:W-:Y:S01]  /*0cd0*/  PRMT R88, R83, 0x7632, R88 ;  /* 0x0000763253587816 */ /* 0x000fe20000000058 */
[----:B------:R-:W-:Y:S01]  /*0ce0*/  FADD.FTZ R59, R59, R82 ;  /* 0x000000523b3b7221 */ /* 0x000fe20000010000 */
[----:B------:R-:W-:Y:S01]  /*0cf0*/  SHF.L.U32 R99, R83, 0x10, RZ ;  /* 0x0000001053637819 */ /* 0x000fe200000006ff */
[----:B------:R-:W-:Y:S01]  /*0d00*/  FMUL.FTZ R83, R39, R82 ;  /* 0x0000005227537220 */ /* 0x000fe20000410000 */
[----:B------:R-:W-:Y:S01]  /*0d10*/  SHF.L.U32 R123, R80, 0x10, RZ ;  /* 0x00000010507b7819 */ /* 0x000fe200000006ff */
[----:B------:R-:W-:Y:S01]  /*0d20*/  FMUL.FTZ R92, R107, R92 ;  /* 0x0000005c6b5c7220 */ /* 0x000fe20000410000 */
[----:B------:R-:W-:Y:S01]  /*0d30*/  PRMT R91, R81, 0x7632, R91 ;  /* 0x00007632515b7816 */ /* 0x000fe2000000005b */
[-C--:B------:R-:W-:Y:S01]  /*0d40*/  FFMA.FTZ R46, R7, R115.reuse, R46 ;  /* 0x00000073072e7223 */ /* 0x080fe2000001002e */
[----:B------:R-:W-:Y:S01]  /*0d50*/  SHF.L.U32 R125, R81, 0x10, RZ ;  /* 0x00000010517d7819 */ /* 0x000fe200000006ff */
[----:B------:R-:W-:Y:S01]  /*0d60*/  FADD.FTZ R62, R62, R115 ;  /* 0x000000733e3e7221 */ /* 0x000fe20000010000 */
[----:B------:R-:W-:Y:S01]  /*0d70*/  FMUL.FTZ R80, R34, R115 ;  /* 0x0000007322507220 */ /* 0x000fe20000410000 */
[----:B------:R-:W-:Y:S01]  /*0d80*/  FMUL.FTZ R81, R37, R84 ;  /* 0x0000005425517220 */ /* 0x000fe20000410000 */
[----:B------:R-:W-:Y:S01]  /*0d90*/  FADD.FTZ R82, RZ, R98 ;  /* 0x00000062ff527221 */ /* 0x000fe20000010000 */
[----:B------:R-:W-:Y:S01]  /*0da0*/  FFMA.FTZ R115, R101, R98, RZ ;  /* 0x0000006265737223 */ /* 0x000fe200000100ff */
[----:B------:R-:W-:Y:S01]  /*0db0*/  SHF.L.U32 R86, R86, 0x10, RZ ;  /* 0x0000001056567819 */ /* 0x000fe200000006ff */
[-C--:B------:R-:W-:Y:S01]  /*0dc0*/  FFMA.FTZ R47, R4, R108.reuse, R47 ;  /* 0x0000006c042f7223 */ /* 0x080fe2000001002f */
[----:B------:R-:W-:Y:S01]  /*0dd0*/  FADD.FTZ R63, R63, R108 ;  /* 0x0000006c3f3f7221 */ /* 0x000fe20000010000 */
[----:B------:R-:W-:Y:S01]  /*0de0*/  FMUL.FTZ R87, R35, R108 ;  /* 0x0000006c23577220 */ /* 0x000fe20000410000 */
[----:B------:R-:W-:Y:S01]  /*0df0*/  FMUL.FTZ R2, R107, R2 ;  /* 0x000000026b027220 */ /* 0x000fe20000410000 */
[----:B------:R-:W-:-:S02]  /*0e00*/  IMAD.U32 R108, R89, 0x10000, RZ ;  /* 0x00010000596c7824 */ /* 0x000fc400078e00ff */
        /* <DEDUP_REMOVED lines=11> */
[----:B------:R-:W-:Y:S01]  /*0ec0*/  SHF.L.U32 R114, R91, 0x10, RZ ;  /* 0x000000105b727819 */ /* 0x000fe200000006ff */
[----:B------:R-:W-:Y:S01]  /*0ed0*/  FMUL.FTZ R14, R32, R117 ;  /* 0x00000075200e7220 */ /* 0x000fe20000410000 */
[----:B------:R-:W-:Y:S01]  /*0ee0*/  FADD.FTZ R91, R86, R83 ;  /* 0x00000053565b7221 */ /* 0x000fe20000010000 */
[----:B------:R-:W-:Y:S01]  /*0ef0*/  FFMA.FTZ R86, R0, R83, R89 ;  /* 0x0000005300567223 */ /* 0x000fe20000010059 */
[----:B------:R-:W-:-:S02]  /*0f00*/  FMUL.FTZ R9, R107, R118 ;  /* 0x000000766b097220 */ /* 0x000fc40000410000 */
[----:B------:R-:W-:Y:S01]  /*0f10*/  FADD.FTZ R118, R91, R14 ;  /* 0x0000000e5b767221 */ /* 0x000fe20000010000 */
[----:B------:R-:W-:-:S03]  /*0f20*/  FFMA.FTZ R89, R5, R14, R86 ;  /* 0x0000000e05597223 */ /* 0x000fc60000010056 */
[----:B------:R-:W-:Y:S01]  /*0f30*/  FADD.FTZ R91, R118, R85 ;  /* 0x00000055765b7221 */ /* 0x000fe20000010000 */
[----:B------:R-:W-:Y:S01]  /*0f40*/  FFMA.FTZ R118, R2, R85, R89 ;  /* 0x0000005502767223 */ /* 0x000fe20000010059 */
[----:B------:R-:W-:Y:S02]  /*0f50*/  FMUL.FTZ R11, R107, R120 ;  /* 0x000000786b0b7220 */ /* 0x000fe40000410000 */
[----:B------:R-:W-:Y:S01]  /*0f60*/  FADD.FTZ R120, R91, R80 ;  /* 0x000000505b787221 */ /* 0x000fe20000010000 */
[----:B------:R-:W-:Y:S01]  /*0f70*/  FFMA.FTZ R89, R7, R80, R118 ;  /* 0x0000005007597223 */ /* 0x000fe20000010076 */
        /* <DEDUP_REMOVED lines=9> */
[----:B------:R-:W-:Y:S01]  /*1010*/  SHF.L.U32 R116, R93, 0x10, RZ ;  /* 0x000000105d747819 */ /* 0x000fe200000006ff */
[-C--:B------:R-:W-:Y:S01]  /*1020*/  FFMA.FTZ R52, R13, R104.reuse, R52 ;  /* 0x000000680d347223 */ /* 0x080fe20000010034 */
[----:B------:R-:W-:Y:S01]  /*1030*/  FADD.FTZ R64, R64, R104 ;  /* 0x0000006840407221 */ /* 0x000fe20000010000 */
[----:B------:R-:W-:Y:S01]  /*1040*/  FMUL.FTZ R86, R24, R104 ;  /* 0x0000006818567220 */ /* 0x000fe20000410000 */
[----:B------:R-:W-:Y:S01]  /*1050*/  FMUL.FTZ R84, R30, R125 ;  /* 0x0000007d1e547220 */ /* 0x000fe20000410000 */
[----:B------:R-:W-:-:S02]  /*1060*/  IMAD.U32 R104, R88, 0x10000, RZ ;  /* 0x0001000058687824 */ /* 0x000fc400078e00ff */
        /* <DEDUP_REMOVED lines=17> */
[----:B------:R-:W-:Y:S01]  /*1180*/  FFMA.FTZ R51, R8, R114, R51 ;  /* 0x0000007208337223 */ /* 0x000fe20000010033 */
[----:B------:R-:W-:Y:S01]  /*1190*/  FADD.FTZ R71, R71, R114 ;  /* 0x0000007247477221 */ /* 0x000fe20000010000 */
[----:B------:R-:W-:Y:S01]  /*11a0*/  FADD.FTZ R114, R99, R88 ;  /* 0x0000005863727221 */ /* 0x000fe20000010000 */
[----:B------:R-:W-:Y:S01]  /*11b0*/  FMUL.FTZ R90, R107, R90 ;  /* 0x0000005a6b5a7220 */ /* 0x000fe20000410000 */
        /* <DEDUP_REMOVED lines=18> */
.L_x_2498:
[----:B------:R-:W-:Y:S05]  /*12e0*/  BSYNC B1 ;  /* 0x0000000000017941 */ /* 0x000fea0003800000 */
.L_x_2496:
[----:B------:R-:W-:Y:S01]  /*12f0*/  UMOV UR6, 0xffffffff ;  /* 0xffffffff00067882 */ /* 0x000fe20000000000 */
[----:B-----5:R-:W-:Y:S02]  /*1300*/  MOV R104, R112 ;  /* 0x0000007000687202 */ /* 0x020fe40000000f00 */
        /* <DEDUP_REMOVED lines=21> */
.L_x_2560:
[----:B------:R-:W-:Y:S01]  /*1460*/  @P3 VIADD R96, R96, 0xffffffff ;  /* 0xffffffff60603836 */ /* 0x000fe20000000000 */
[----:B------:R-:W-:Y:S01]  /*1470*/  @P3 LOP3.LUT R105, R103, 0x1f, RZ, 0xc0, !PT ;  /* 0x0000001f67693812 */ /* 0x000fe200078ec0ff */
[----:B------:R-:W-:Y:S02]  /*1480*/  BSSY B1, `(.L_x_2500) ;  /* 0x000001a000017945 */ /* 0x000fe40003800000 */
[----:B------:R-:W-:Y:S02]  /*1490*/  @P3 IMAD R104, R96, R97, RZ ;  /* 0x0000006160683224 */ /* 0x000fe400078e02ff */
[----:B-1----:R-:W-:Y:S01]  /*14a0*/  FADD.FTZ R97, R116, R121 ;  /* 0x0000007974617221 */ /* 0x002fe20000010000 */
[----:B--2---:R-:W-:Y:S02]  /*14b0*/  FADD.FTZ R96, R118, R120 ;  /* 0x0000007876607221 */ /* 0x004fe40000010000 */
[----:B------:R-:W-:Y:S01]  /*14c0*/  @P3 SHF.R.S32.HI R115, RZ, 0x1f, R104 ;  /* 0x0000001fff733819 */ /* 0x000fe20000011468 */
[----:B------:R-:W-:Y:S01]  /*14d0*/  FMUL.FTZ R97, R97, UR8 ;  /* 0x0000000861617c20 */ /* 0x000fe20008410000 */
[----:B------:R-:W-:-:S02]  /*14e0*/  FMUL.FTZ R96, R96, UR8 ;  /* 0x0000000860607c20 */ /* 0x000fc40008410000 */
        /* <DEDUP_REMOVED lines=10> */
.L_x_2501:
        /* <DEDUP_REMOVED lines=9> */
.L_x_2502:
[----:B------:R-:W-:Y:S05]  /*1620*/  BSYNC B1 ;  /* 0x0000000000017941 */ /* 0x000fea0003800000 */
.L_x_2500:
        /* <DEDUP_REMOVED lines=18> */
.L_x_2504:
        /* <DEDUP_REMOVED lines=8> */
.L_x_2505:
[----:B------:R-:W-:Y:S05]  /*17d0*/  BSYNC B1 ;  /* 0x0000000000017941 */ /* 0x000fea0003800000 */
.L_x_2503:
        /* <DEDUP_REMOVED lines=15> */
.L_x_2507:
[----:B------:R-:W-:-:S04]  /*18d0*/  ISETP.NE.AND P4, PT, R102, RZ, PT ;  /* 0x000000ff6600720c */ /* 0x000fc80003f85270 */
[----:B------:R-:W-:-:S05]  /*18e0*/  FSEL R94, R97, RZ, !P4 ;  /* 0x000000ff615e7208 */ /* 0x000fca0006000000 */
[----:B------:R-:W-:-:S04]  /*18f0*/  FFMA.FTZ R95, R3, R96, R94 ;  /* 0x00000060035f7223 */ /* 0x000fc8000001005e */
[----:B------:R-:W-:Y:S01]  /*1900*/  FADD.FTZ R94, R12, -R95 ;  /* 0x8000005f0c5e7221 */ /* 0x000fe20000010000 */
[----:B------:R-:W-:-:S03]  /*1910*/  @P0 SHF.L.U32 R95, R21, 0x10, RZ ;  /* 0x00000010155f0819 */ /* 0x000fc600000006ff */
[----:B------:R-:W-:-:S04]  /*1920*/  FMUL.FTZ R114, R107, R94 ;  /* 0x0000005e6b727220 */ /* 0x000fc80000410000 */
[----:B------:R-:W-:-:S07]  /*1930*/  @P0 FADD.FTZ R114, R114, R95 ;  /* 0x0000005f72720221 */ /* 0x000fce0000010000 */
.L_x_2508:
[----:B------:R-:W-:Y:S05]  /*1940*/  BSYNC B1 ;  /* 0x0000000000017941 */ /* 0x000fea0003800000 */
.L_x_2506:
        /* <DEDUP_REMOVED lines=16> */
.L_x_2510:
        /* <DEDUP_REMOVED lines=8> */
.L_x_2511:
[----:B------:R-:W-:Y:S05]  /*1ad0*/  BSYNC B1 ;  /* 0x0000000000017941 */ /* 0x000fea0003800000 */
.L_x_2509:
        /* <DEDUP_REMOVED lines=15> */
.L_x_2513:
[----:B------:R-:W-:-:S04]  /*1bd0*/  ISETP.NE.AND P4, PT, R102, RZ, PT ;  /* 0x000000ff6600720c */ /* 0x000fc80003f85270 */
[----:B------:R-:W-:-:S05]  /*1be0*/  FSEL R94, R97, RZ, !P4 ;  /* 0x000000ff615e7208 */ /* 0x000fca0006000000 */
[----:B------:R-:W-:-:S04]  /*1bf0*/  FFMA.FTZ R95, R5, R96, R94 ;  /* 0x00000060055f7223 */ /* 0x000fc8000001005e */
[----:B------:R-:W-:Y:S01]  /*1c00*/  FADD.FTZ R94, R14, -R95 ;  /* 0x8000005f0e5e7221 */ /* 0x000fe20000010000 */
[----:B------:R-:W-:-:S03]  /*1c10*/  @P0 SHF.L.U32 R95, R22, 0x10, RZ ;  /* 0x00000010165f0819 */ /* 0x000fc600000006ff */
[----:B------:R-:W-:-:S04]  /*1c20*/  FMUL.FTZ R114, R107, R94 ;  /* 0x0000005e6b727220 */ /* 0x000fc80000410000 */
[----:B------:R-:W-:-:S07]  /*1c30*/  @P0 FADD.FTZ R114, R114, R95 ;  /* 0x0000005f72720221 */ /* 0x000fce0000010000 */
.L_x_2514:
[----:B------:R-:W-:Y:S05]  /*1c40*/  BSYNC B1 ;  /* 0x0000000000017941 */ /* 0x000fea0003800000 */
.L_x_2512:
        /* <DEDUP_REMOVED lines=16> */
.L_x_2516:
        /* <DEDUP_REMOVED lines=8> */
.L_x_2517:
[----:B------:R-:W-:Y:S05]  /*1dd0*/  BSYNC B1 ;  /* 0x0000000000017941 */ /* 0x000fea0003800000 */
.L_x_2515:
        /* <DEDUP_REMOVED lines=15> */
.L_x_2519:
[----:B------:R-:W-:-:S04]  /*1ed0*/  ISETP.NE.AND P4, PT, R102, RZ, PT ;  /* 0x000000ff6600720c */ /* 0x000fc80003f85270 */
[----:B------:R-:W-:-:S05]  /*1ee0*/  FSEL R94, R97, RZ, !P4 ;  /* 0x000000ff615e7208 */ /* 0x000fca0006000000 */
[----:B------:R-:W-:-:S04]  /*1ef0*/  FFMA.FTZ R95, R7, R96, R94 ;  /* 0x00000060075f7223 */ /* 0x000fc8000001005e */
[----:B------:R-:W-:Y:S01]  /*1f00*/  FADD.FTZ R94, R80, -R95 ;  /* 0x8000005f505e7221 */ /* 0x000fe20000010000 */
[----:B------:R-:W-:-:S03]  /*1f10*/  @P0 SHF.L.U32 R95, R23, 0x10, RZ ;  /* 0x00000010175f0819 */ /* 0x000fc600000006ff */
[----:B------:R-:W-:-:S04]  /*1f20*/  FMUL.FTZ R114, R107, R94 ;  /* 0x0000005e6b727220 */ /* 0x000fc80000410000 */
[----:B------:R-:W-:-:S07]  /*1f30*/  @P0 FADD.FTZ R114, R114, R95 ;  /* 0x0000005f72720221 */ /* 0x000fce0000010000 */
.L_x_2520:
[----:B------:R-:W-:Y:S05]  /*1f40*/  BSYNC B1 ;  /* 0x0000000000017941 */ /* 0x000fea0003800000 */
.L_x_2518:
        /* <DEDUP_REMOVED lines=11> */
[----:B0-----:R-:W-:Y:S01]  /*2000*/  MOV R118, RZ ;  /* 0x000000ff00767202 */ /* 0x001fe20000000f00 */
[----:B------:R-:W-:Y:S06]  /*2010*/  @!P0 BRA `(.L_x_2523) ;  /* 0x00000000002c8947 */ /* 0x000fec0003800000 */
[----:B------:R-:W-:-:S05]  /*2020*/  PRMT R118, R23, 0x7632, R118 ;  /* 0x0000763217767816 */ /* 0x000fca0000000076 */
[----:B------:R-:W-:Y:S01]  /*2030*/  IMAD.U32 R118, R118, 0x10000, RZ ;  /* 0x0001000076767824 */ /* 0x000fe200078e00ff */
[----:B------:R-:W-:Y:S06]  /*2040*/  BRA `(.L_x_2523) ;  /* 0x0000000000207947 */ /* 0x000fec0003800000 */
.L_x_2522:
[----:B------:R-:W-:-:S04]  /*2050*/  ISETP.NE.AND P4, PT, R102, RZ, PT ;  /* 0x000000ff6600720c */ /* 0x000fc80003f85270 */
[----:B------:R-:W-:-:S05]  /*2060*/  FSEL R95, R97, RZ, !P4 ;  /* 0x000000ff615f7208 */ /* 0x000fca0006000000 */
[--C-:B------:R-:W-:Y:S01]  /*2070*/  FFMA.FTZ R94, R4, R96, R95.reuse ;  /* 0x00000060045e7223 */ /* 0x100fe2000001005f */
[----:B------:R-:W-:-:S03]  /*2080*/  @P0 PRMT R95, R23, 0x7632, R95 ;  /* 0x00007632175f0816 */ /* 0x000fc6000000005f */
[----:B------:R-:W-:Y:S01]  /*2090*/  FADD.FTZ R94, R87, -R94 ;  /* 0x8000005e575e7221 */ /* 0x000fe20000010000 */
[----:B------:R-:W-:-:S03]  /*20a0*/  @P0 SHF.L.U32 R95, R95, 0x10, RZ ;  /* 0x000000105f5f0819 */ /* 0x000fc600000006ff */
[----:B0-----:R-:W-:-:S04]  /*20b0*/  FMUL.FTZ R118, R107, R94 ;  /* 0x0000005e6b767220 */ /* 0x001fc80000410000 */
[----:B------:R-:W-:-:S07]  /*20c0*/  @P0 FADD.FTZ R118, R118, R95 ;  /* 0x0000005f76760221 */ /* 0x000fce0000010000 */
.L_x_2523:
[----:B------:R-:W-:Y:S05]  /*20d0*/  BSYNC B1 ;  /* 0x0000000000017941 */ /* 0x000fea0003800000 */
.L_x_2521:
[----:B------:R-:W0:Y:S01]  /*20e0*/  @P3 LDC.64 R94, c[0x0][0x298] ;  /* 0x0000a600ff5e3b82 */ /* 0x000e220000000a00 */
[----:B------:R-:W-:Y:S01]  /*20f0*/  @P3 LOP3.LUT P4, RZ, R113, 0xff000000, RZ, 0xc0, !PT ;  /* 0xff00000071ff3812 */ /* 0x000fe2000788c0ff */
[----:B------:R-:W-:Y:S06]  /*2100*/  BSSY B1, `(.L_x_2524) ;  /* 0x000001a000017945 */ /* 0x000fec0003800000 */
[----:B------:R-:W1:Y:S08]  /*2110*/  @P1 LDC.64 R116, c[0x0][0x308] ;  /* 0x0000c200ff741b82 */ /* 0x000e700000000a00 */
[----:B------:R-:W2:Y:S01]  /*2120*/  @P3 LDC.64 R114, c[0x0][0x2f8] ;  /* 0x0000be00ff723b82 */ /* 0x000ea20000000a00 */
[----:B0-----:R-:W-:Y:S01]  /*2130*/  @P3 FMUL.FTZ R95, R118, R95 ;  /* 0x0000005f765f3220 */ /* 0x001fe20000410000 */
[----:B------:R-:W-:-:S03]  /*2140*/  @P1 F2FP.BF16.F32.PACK_AB R118, RZ, R118 ;  /* 0x00000076ff76123e */ /* 0x000fc600000010ff */
[----:B------:R-:W-:Y:S01]  /*2150*/  @P3 FMUL.FTZ R94, R95, R94 ;  /* 0x0000005e5f5e3220 */ /* 0x000fe20000410000 */
[----:B------:R-:W-:Y:S01]  /*2160*/  @P1 PRMT R75, R75, 0x5410, R118 ;  /* 0x000054104b4b1816 */ /* 0x000fe20000000076 */
[----:B-1----:R-:W-:-:S03]  /*2170*/  @P1 IMAD.WIDE.U32 R116, R109, 0x10, R116 ;  /* 0x000000106d741825 */ /* 0x002fc600078e0074 */
        /* <DEDUP_REMOVED lines=11> */
.L_x_2525:
[----:B------:R-:W-:-:S04]  /*2230*/  ISETP.NE.AND P4, PT, R102, RZ, PT ;  /* 0x000000ff6600720c */ /* 0x000fc80003f85270 */
[----:B------:R-:W-:-:S05]  /*2240*/  FSEL R94, R97, RZ, !P4 ;  /* 0x000000ff615e7208 */ /* 0x000fca0006000000 */
[----:B------:R-:W-:-:S04]  /*2250*/  FFMA.FTZ R95, R9, R96, R94 ;  /* 0x00000060095f7223 */ /* 0x000fc8000001005e */
[----:B------:R-:W-:Y:S01]  /*2260*/  FADD.FTZ R94, R82, -R95 ;  /* 0x8000005f525e7221 */ /* 0x000fe20000010000 */
[----:B------:R-:W-:-:S03]  /*2270*/  @P0 SHF.L.U32 R95, R16, 0x10, RZ ;  /* 0x00000010105f0819 */ /* 0x000fc600000006ff */
[----:B------:R-:W-:-:S04]  /*2280*/  FMUL.FTZ R112, R107, R94 ;  /* 0x0000005e6b707220 */ /* 0x000fc80000410000 */
[----:B------:R-:W-:-:S07]  /*2290*/  @P0 FADD.FTZ R112, R112, R95 ;  /* 0x0000005f70700221 */ /* 0x000fce0000010000 */
.L_x_2526:
[----:B------:R-:W-:Y:S05]  /*22a0*/  BSYNC B1 ;  /* 0x0000000000017941 */ /* 0x000fea0003800000 */
.L_x_2524:
        /* <DEDUP_REMOVED lines=16> */
.L_x_2528:
        /* <DEDUP_REMOVED lines=8> */
.L_x_2529:
[----:B------:R-:W-:Y:S05]  /*2430*/  BSYNC B1 ;  /* 0x0000000000017941 */ /* 0x000fea0003800000 */
.L_x_2527:
        /* <DEDUP_REMOVED lines=15> */
.L_x_2531:
[----:B------:R-:W-:-:S04]  /*2530*/  ISETP.NE.AND P4, PT, R102, RZ, PT ;  /* 0x000000ff6600720c */ /* 0x000fc80003f85270 */
[----:B------:R-:W-:-:S05]  /*2540*/  FSEL R94, R97, RZ, !P4 ;  /* 0x000000ff615e7208 */ /* 0x000fca0006000000 */
[----:B------:R-:W-:-:S04]  /*2550*/  FFMA.FTZ R95, R11, R96, R94 ;  /* 0x000000600b5f7223 */ /* 0x000fc8000001005e */
[----:B------:R-:W-:Y:S01]  /*2560*/  FADD.FTZ R94, R84, -R95 ;  /* 0x8000005f545e7221 */ /* 0x000fe20000010000 */
[----:B------:R-:W-:-:S03]  /*2570*/  @P0 SHF.L.U32 R95, R17, 0x10, RZ ;  /* 0x00000010115f0819 */ /* 0x000fc600000006ff */
[----:B------:R-:W-:-:S04]  /*2580*/  FMUL.FTZ R108, R107, R94 ;  /* 0x0000005e6b6c7220 */ /* 0x000fc80000410000 */
[----:B------:R-:W-:-:S07]  /*2590*/  @P0 FADD.FTZ R108, R108, R95 ;  /* 0x0000005f6c6c0221 */ /* 0x000fce0000010000 */
.L_x_2532:
[----:B------:R-:W-:Y:S05]  /*25a0*/  BSYNC B1 ;  /* 0x0000000000017941 */ /* 0x000fea0003800000 */
.L_x_2530:
        /* <DEDUP_REMOVED lines=16> */
.L_x_2534:
        /* <DEDUP_REMOVED lines=8> */
.L_x_2535:
[----:B------:R-:W-:Y:S05]  /*2730*/  BSYNC B1 ;  /* 0x0000000000017941 */ /* 0x000fea0003800000 */
.L_x_2533:
        /* <DEDUP_REMOVED lines=15> */
.L_x_2537:
[----:B------:R-:W-:-:S04]  /*2830*/  ISETP.NE.AND P4, PT, R102, RZ, PT ;  /* 0x000000ff6600720c */ /* 0x000fc80003f85270 */
[----:B------:R-:W-:-:S05]  /*2840*/  FSEL R94, R97, RZ, !P4 ;  /* 0x000000ff615e7208 */ /* 0x000fca0006000000 */
[----:B------:R-:W-:-:S04]  /*2850*/  FFMA.FTZ R95, R13, R96, R94 ;  /* 0x000000600d5f7223 */ /* 0x000fc8000001005e */
[----:B------:R-:W-:Y:S01]  /*2860*/  FADD.FTZ R94, R86, -R95 ;  /* 0x8000005f565e7221 */ /* 0x000fe20000010000 */
[----:B------:R-:W-:-:S03]  /*2870*/  @P0 SHF.L.U32 R95, R18, 0x10, RZ ;  /* 0x00000010125f0819 */ /* 0x000fc600000006ff */
[----:B------:R-:W-:-:S04]  /*2880*/  FMUL.FTZ R108, R107, R94 ;  /* 0x0000005e6b6c7220 */ /* 0x000fc80000410000 */
[----:B------:R-:W-:-:S07]  /*2890*/  @P0 FADD.FTZ R108, R108, R95 ;  /* 0x0000005f6c6c0221 */ /* 0x000fce0000010000 */
.L_x_2538:
[----:B------:R-:W-:Y:S05]  /*28a0*/  BSYNC B1 ;  /* 0x0000000000017941 */ /* 0x000fea0003800000 */
.L_x_2536:
        /* <DEDUP_REMOVED lines=16> */
.L_x_2540:
        /* <DEDUP_REMOVED lines=8> */
.L_x_2541:
[----:B------:R-:W-:Y:S05]  /*2a30*/  BSYNC B1 ;  /* 0x0000000000017941 */ /* 0x000fea0003800000 */
.L_x_2539:
        /* <DEDUP_REMOVED lines=15> */
.L_x_2543:
[----:B------:R-:W-:-:S04]  /*2b30*/  ISETP.NE.AND P4, PT, R102, RZ, PT ;  /* 0x000000ff6600720c */ /* 0x000fc80003f85270 */
[----:B------:R-:W-:-:S05]  /*2b40*/  FSEL R94, R97, RZ, !P4 ;  /* 0x000000ff615e7208 */ /* 0x000fca0006000000 */
[----:B------:R-:W-:-:S04]  /*2b50*/  FFMA.FTZ R95, R15, R96, R94 ;  /* 0x000000600f5f7223 */ /* 0x000fc8000001005e */
[----:B------:R-:W-:Y:S01]  /*2b60*/  FADD.FTZ R94, R88, -R95 ;  /* 0x8000005f585e7221 */ /* 0x000fe20000010000 */
[----:B------:R-:W-:-:S03]  /*2b70*/  @P0 SHF.L.U32 R95, R19, 0x10, RZ ;  /* 0x00000010135f0819 */ /* 0x000fc600000006ff */
[----:B------:R-:W-:-:S04]  /*2b80*/  FMUL.FTZ R108, R107, R94 ;  /* 0x0000005e6b6c7220 */ /* 0x000fc80000410000 */
[----:B------:R-:W-:-:S07]  /*2b90*/  @P0 FADD.FTZ R108, R108, R95 ;  /* 0x0000005f6c6c0221 */ /* 0x000fce0000010000 */
.L_x_2544:
[----:B------:R-:W-:Y:S05]  /*2ba0*/  BSYNC B1 ;  /* 0x0000000000017941 */ /* 0x000fea0003800000 */
.L_x_2542:
        /* <DEDUP_REMOVED lines=16> */
.L_x_2546:
        /* <DEDUP_REMOVED lines=8> */
.L_x_2547:
[----:B------:R-:W-:Y:S05]  /*2d30*/  BSYNC B1 ;  /* 0x0000000000017941 */ /* 0x000fea0003800000 */
.L_x_2545:
[----:B------:R-:W0:Y:S01]  /*2d40*/  @P3 LDC.64 R94, c[0x0][0x298] ;  /* 0x0000a600ff5e3b82 */ /* 0x000e220000000a00 */
[----:B------:R-:W-:-:S07]  /*2d50*/  @P3 LOP3.LUT P0, RZ, R111, 0xff000000, RZ, 0xc0, !PT ;  /* 0xff0000006fff3812 */ /* 0x000fce000780c0ff */
[----:B------:R-:W1:Y:S08]  /*2d60*/  @P1 LDC.64 R112, c[0x0][0x308] ;  /* 0x0000c200ff701b82 */ /* 0x000e700000000a00 */
[----:B------:R-:W2:Y:S08]  /*2d70*/  @P3 LDC.64 R108, c[0x0][0x2f8] ;  /* 0x0000be00ff6c3b82 */ /* 0x000eb00000000a00 */
[----:B------:R-:W3:Y:S01]  /*2d80*/  LDC.64 R96, c[0x0][0x210] ;  /* 0x00008400ff607b82 */ /* 0x000ee20000000a00 */
[----:B0-----:R-:W-:Y:S01]  /*2d90*/  @P3 FMUL.FTZ R95, R114, R95 ;  /* 0x0000005f725f3220 */ /* 0x001fe20000410000 */
[----:B------:R-:W-:-:S03]  /*2da0*/  @P1 F2FP.BF16.F32.PACK_AB R114, RZ, R114 ;  /* 0x00000072ff72123e */ /* 0x000fc600000010ff */
[----:B------:R-:W-:Y:S01]  /*2db0*/  @P3 FMUL.FTZ R94, R95, R94 ;  /* 0x0000005e5f5e3220 */ /* 0x000fe20000410000 */
[----:B------:R-:W-:Y:S01]  /*2dc0*/  @P3 IADD3 R95, R104, 0x20, RZ ;  /* 0x00000020685f3810 */ /* 0x000fe20007ffe0ff */
[----:B-1----:R-:W-:Y:S01]  /*2dd0*/  @P1 IMAD.WIDE.U32 R112, R100, 0x10, R112 ;  /* 0x0000001064701825 */ /* 0x002fe200078e0070 */
[----:B------:R-:W-:Y:S02]  /*2de0*/  @P1 PRMT R75, R75, 0x5410, R114 ;  /* 0x000054104b4b1816 */ /* 0x000fe40000000072 */
[----:B------:R-:W-:-:S03]  /*2df0*/  @P3 FSEL R94, R94, RZ, P0 ;  /* 0x000000ff5e5e3208 */ /* 0x000fc60000000000 */
[----:B------:R0:W-:Y:S01]  /*2e00*/  @P1 STG.E.128 desc[UR4][R112.64], R72 ;  /* 0x0000004870001986 */ /* 0x0001e2000c101d04 */
[----:B------:R-:W-:Y:S01]  /*2e10*/  @P3 F2FP.BF16.F32.PACK_AB R94, RZ, R94 ;  /* 0x0000005eff5e323e */ /* 0x000fe200000010ff */
[----:B--2---:R-:W-:-:S03]  /*2e20*/  @P3 IMAD.WIDE.U32 R108, R95, 0x10, R108 ;  /* 0x000000105f6c3825 */ /* 0x004fc600078e006c */
[----:B------:R-:W-:-:S05]  /*2e30*/  @P3 PRMT R79, R79, 0x5410, R94 ;  /* 0x000054104f4f3816 */ /* 0x000fca000000005e */
[----:B------:R0:W-:Y:S01]  /*2e40*/  @P3 STG.E.128 desc[UR4][R108.64], R76 ;  /* 0x0000004c6c003986 */ /* 0x0001e2000c101d04 */
[----:B---3--:R-:W-:-:S05]  /*2e50*/  IMAD R106, R96, 0x4, R106 ;  /* 0x00000004606a7824 */ /* 0x008fca00078e026a */
[----:B------:R-:W-:-:S13]  /*2e60*/  ISETP.GE.AND P0, PT, R106, R97, PT ;  /* 0x000000616a00720c */ /* 0x000fda0003f06270 */
[----:B0-----:R-:W-:Y:S05]  /*2e70*/  @!P0 BRA `(.L_x_2548) ;  /* 0xffffffd400448947 */ /* 0x001fea000383ffff */
.L_x_2495:
[----:B------:R-:W-:Y:S05]  /*2e80*/  BSYNC B0 ;  /* 0x0000000000007941 */ /* 0x000fea0003800000 */
.L_x_2493:
        /* <DEDUP_REMOVED lines=11> */
[----:B------:R-:W-:Y:S02]  /*2f40*/  IMAD R2, R103, 0x4, R2 ;  /* 0x0000000467027824 */ /* 0x000fe400078e0202 */
[----:B-1----:R-:W-:Y:S01]  /*2f50*/  IMAD R32, R25, UR6, RZ ;  /* 0x0000000619207c24 */ /* 0x002fe2000f8e02ff */
[----:B------:R-:W-:Y:S01]  /*2f60*/  ULDC.64 UR6, c[0x0][0x2d8] ;  /* 0x0000b60000067ab9 */ /* 0x000fe20000000a00 */
[----:B------:R-:W-:Y:S03]  /*2f70*/  STS.128 [R0], R56 ;  /* 0x0000003800007388 */ /* 0x000fe60000000c00 */
[----:B------:R-:W-:Y:S01]  /*2f80*/  IADD3 R103, P0, R32, R103, RZ ;  /* 0x0000006720677210 */ /* 0x000fe20007f1e0ff */
        /* <DEDUP_REMOVED lines=37> */
[----:B------:R-:W-:Y:S02]  /*31e0*/  SHF.L.U32 R4, R103, 0x2, RZ ;  /* 0x0000000267047819 */ /* 0x000fe400000006ff */
        /* <DEDUP_REMOVED lines=32> */
[----:B------:R-:W-:Y:S01]  /*33f0*/  IADD3 R2, P0, R4, UR6, RZ ;  /* 0x0000000604027c10 */ /* 0x000fe2000ff1e0ff */
[----:B------:R-:W-:-:S03]  /*3400*/  FADD.FTZ R0, R0, R25 ;  /* 0x0000001900007221 */ /* 0x000fc60000010000 */
[----:B------:R-:W-:Y:S01]  /*3410*/  IADD3.X R3, R5, UR7, RZ, P0, !PT ;  /* 0x0000000705037c10 */ /* 0x000fe200087fe4ff */
[----:B------:R-:W-:Y:S01]  /*3420*/  ULDC.64 UR6, c[0x0][0x2d0] ;  /* 0x0000b40000067ab9 */ /* 0x000fe20000000a00 */
[----:B------:R-:W-:Y:S01]  /*3430*/  FADD.FTZ R19, R19, R30 ;  /* 0x0000001e13137221 */ /* 0x000fe20000010000 */
[----:B------:R-:W-:Y:S01]  /*3440*/  IADD3 R4, P0, R4, UR6, RZ ;  /* 0x0000000604047c10 */ /* 0x000fe2000ff1e0ff */
[----:B0-----:R-:W-:-:S03]  /*3450*/  FADD.FTZ R21, R21, R28 ;  /* 0x0000001c15157221 */ /* 0x001fc60000010000 */
[----:B------:R-:W-:Y:S01]  /*3460*/  IADD3.X R5, R5, UR7, RZ, P0, !PT ;  /* 0x0000000705057c10 */ /* 0x000fe200087fe4ff */
        /* <DEDUP_REMOVED lines=13> */
.L_x_2499:
[----:B------:R-:W-:Y:S01]  /*3540*/  HFMA2.MMA R115, -RZ, RZ, 0, 1.847743988037109375e-06 ;  /* 0x0000001fff737435 */ /* 0x000fe200000001ff */
[----:B------:R-:W-:Y:S01]  /*3550*/  BSSY B1, `(.L_x_2549) ;  /* 0x0000006000017945 */ /* 0x000fe20003800000 */
[----:B------:R-:W-:Y:S01]  /*3560*/  IMAD.MOV.U32 R114, RZ, RZ, 0x1 ;  /* 0x00000001ff727424 */ /* 0x000fe200078e00ff */
[----:B------:R-:W-:-:S08]  /*3570*/  MOV R104, 0xffffffff ;  /* 0xffffffff00687802 */ /* 0x000fd00000000f00 */
[----:B------:R-:W-:Y:S05]  /*3580*/  WARPSYNC.COLLECTIVE R104, `(.L_x_2550) ;  /* 0x0000000068087348 */ /* 0x000fea0003c00000 */
[----:B------:R0:W1:Y:S02]  /*3590*/  SHFL.BFLY P0, R104, R117, R114, R115 ;  /* 0x0c00007275687389 */ /* 0x0000640000000073 */
[----:B01----:R-:W-:Y:S01]  /*35a0*/  ENDCOLLECTIVE ;  /* 0x000000000000791b */ /* 0x003fe20003800000 */
.L_x_2550:
[----:B------:R-:W-:Y:S05]  /*35b0*/  BSYNC B1 ;  /* 0x0000000000017941 */ /* 0x000fea0003800000 */
.L_x_2549:
[----:B------:R-:W-:Y:S01]  /*35c0*/  FADD.FTZ R120, R104, R117 ;  /* 0x0000007568787221 */ /* 0x000fe20000010000 */
[----:B------:R-:W-:Y:S01]  /*35d0*/  HFMA2.MMA R114, -RZ, RZ, 0, 5.9604644775390625e-08 ;  /* 0x00000001ff727435 */ /* 0x000fe200000001ff */
[----:B------:R-:W-:Y:S01]  /*35e0*/  IMAD.MOV.U32 R104, RZ, RZ, -0x1 ;  /* 0xffffffffff687424 */ /* 0x000fe200078e00ff */
[----:B------:R-:W-:Y:S01]  /*35f0*/  MOV R115, 0x1f ;  /* 0x0000001f00737802 */ /* 0x000fe20000000f00 */
[----:B------:R-:W-:-:S08]  /*3600*/  IMAD.MOV.U32 R117, RZ, RZ, R118 ;  /* 0x000000ffff757224 */ /* 0x000fd000078e0076 */
[----:B------:R-:W-:Y:S05]  /*3610*/  WARPSYNC.COLLECTIVE R104, `(.L_x_2551) ;  /* 0x0000000068087348 */ /* 0x000fea0003c00000 */
[----:B------:R0:W1:Y:S02]  /*3620*/  SHFL.BFLY P0, R104, R117, R114, R115 ;  /* 0x0c00007275687389 */ /* 0x0000640000000073 */
[----:B01----:R-:W-:Y:S01]  /*3630*/  ENDCOLLECTIVE ;  /* 0x000000000000791b */ /* 0x003fe20003800000 */
.L_x_2551:
[----:B------:R-:W-:Y:S01]  /*3640*/  MOV R117, R120 ;  /* 0x0000007800757202 */ /* 0x000fe20000000f00 */
[----:B------:R-:W-:Y:S01]  /*3650*/  IMAD.MOV.U32 R114, RZ, RZ, 0x2 ;  /* 0x00000002ff727424 */ /* 0x000fe200078e00ff */
[----:B------:R-:W-:Y:S02]  /*3660*/  MOV R121, R104 ;  /* 0x0000006800797202 */ /* 0x000fe40000000f00 */
[----:B------:R-:W-:-:S03]  /*3670*/  MOV R104, 0xffffffff ;  /* 0xffffffff00687802 */ /* 0x000fc60000000f00 */
[----:B------:R-:W-:-:S07]  /*3680*/  FADD.FTZ R121, R121, R118 ;  /* 0x0000007679797221 */ /* 0x000fce0000010000 */
[----:B------:R-:W-:Y:S05]  /*3690*/  WARPSYNC.COLLECTIVE R104, `(.L_x_2552) ;  /* 0x0000000068087348 */ /* 0x000fea0003c00000 */
[----:B------:R0:W1:Y:S02]  /*36a0*/  SHFL.BFLY P0, R104, R117, R114, R115 ;  /* 0x0c00007275687389 */ /* 0x0000640000000073 */
[----:B01----:R-:W-:Y:S01]  /*36b0*/  ENDCOLLECTIVE ;  /* 0x000000000000791b */ /* 0x003fe20003800000 */
.L_x_2552:
[----:B------:R-:W-:Y:S01]  /*36c0*/  IMAD.MOV.U32 R117, RZ, RZ, R121 ;  /* 0x000000ffff757224 */ /* 0x000fe200078e0079 */
[----:B------:R-:W-:Y:S02]  /*36d0*/  MOV R123, R104 ;  /* 0x00000068007b7202 */ /* 0x000fe40000000f00 */
[----:B------:R-:W-:-:S03]  /*36e0*/  MOV R104, 0xffffffff ;  /* 0xffffffff00687802 */ /* 0x000fc60000000f00 */
[----:B------:R-:W-:-:S07]  /*36f0*/  FADD.FTZ R123, R120, R123 ;  /* 0x0000007b787b7221 */ /* 0x000fce0000010000 */
[----:B------:R-:W-:Y:S05]  /*3700*/  WARPSYNC.COLLECTIVE R104, `(.L_x_2553) ;  /* 0x0000000068087348 */ /* 0x000fea0003c00000 */
[----:B------:R0:W1:Y:S02]  /*3710*/  SHFL.BFLY P0, R104, R117, R114, R115 ;  /* 0x0c00007275687389 */ /* 0x0000640000000073 */
[----:B01----:R-:W-:Y:S01]  /*3720*/  ENDCOLLECTIVE ;  /* 0x000000000000791b */ /* 0x003fe20003800000 */
.L_x_2553:
[----:B------:R-:W-:Y:S01]  /*3730*/  HFMA2.MMA R114, -RZ, RZ, 0, 2.384185791015625e-07 ;  /* 0x00000004ff727435 */ /* 0x000fe200000001ff */
[----:B------:R-:W-:Y:S01]  /*3740*/  IMAD.MOV.U32 R117, RZ, RZ, R123 ;  /* 0x000000ffff757224 */ /* 0x000fe200078e007b */
[----:B------:R-:W-:Y:S02]  /*3750*/  MOV R116, R104 ;  /* 0x0000006800747202 */ /* 0x000fe40000000f00 */
[----:B------:R-:W-:-:S03]  /*3760*/  MOV R104, 0xffffffff ;  /* 0xffffffff00687802 */ /* 0x000fc60000000f00 */
[----:B------:R-:W-:-:S07]  /*3770*/  FADD.FTZ R122, R121, R116 ;  /* 0x00000074797a7221 */ /* 0x000fce0000010000 */
[----:B------:R-:W-:Y:S05]  /*3780*/  WARPSYNC.COLLECTIVE R104, `(.L_x_2554) ;  /* 0x0000000068087348 */ /* 0x000fea0003c00000 */
[----:B------:R0:W1:Y:S02]  /*3790*/  SHFL.BFLY P0, R104, R117, R114, R115 ;  /* 0x0c00007275687389 */ /* 0x0000640000000073 */
[----:B01----:R-:W-:Y:S01]  /*37a0*/  ENDCOLLECTIVE ;  /* 0x000000000000791b */ /* 0x003fe20003800000 */
.L_x_2554:
[----:B------:R-:W-:Y:S01]  /*37b0*/  MOV R117, R122 ;  /* 0x0000007a00757202 */ /* 0x000fe20000000f00 */
[----:B------:R-:W-:Y:S01]  /*37c0*/  IMAD.MOV.U32 R116, RZ, RZ, R104 ;  /* 0x000000ffff747224 */ /* 0x000fe200078e0068 */
[----:B------:R-:W-:-:S03]  /*37d0*/  MOV R104, 0xffffffff ;  /* 0xffffffff00687802 */ /* 0x000fc60000000f00 */
[----:B------:R-:W-:-:S07]  /*37e0*/  FADD.FTZ R124, R123, R116 ;  /* 0x000000747b7c7221 */ /* 0x000fce0000010000 */
[----:B------:R-:W-:Y:S05]  /*37f0*/  WARPSYNC.COLLECTIVE R104, `(.L_x_2555) ;  /* 0x0000000068087348 */ /* 0x000fea0003c00000 */
[----:B------:R0:W1:Y:S02]  /*3800*/  SHFL.BFLY P0, R104, R117, R114, R115 ;  /* 0x0c00007275687389 */ /* 0x0000640000000073 */
[----:B01----:R-:W-:Y:S01]  /*3810*/  ENDCOLLECTIVE ;  /* 0x000000000000791b */ /* 0x003fe20003800000 */
.L_x_2555:
[----:B------:R-:W-:Y:S01]  /*3820*/  HFMA2.MMA R114, -RZ, RZ, 0, 4.76837158203125e-07 ;  /* 0x00000008ff727435 */ /* 0x000fe200000001ff */
[----:B------:R-:W-:Y:S01]  /*3830*/  MOV R117, R124 ;  /* 0x0000007c00757202 */ /* 0x000fe20000000f00 */
[----:B------:R-:W-:Y:S02]  /*3840*/  IMAD.MOV.U32 R125, RZ, RZ, R104 ;  /* 0x000000ffff7d7224 */ /* 0x000fe400078e0068 */
[----:B------:R-:W-:Y:S02]  /*3850*/  IMAD.MOV.U32 R104, RZ, RZ, -0x1 ;  /* 0xffffffffff687424 */ /* 0x000fe400078e00ff */
[----:B------:R-:W-:-:S07]  /*3860*/  FADD.FTZ R125, R122, R125 ;  /* 0x0000007d7a7d7221 */ /* 0x000fce0000010000 */
[----:B------:R-:W-:Y:S05]  /*3870*/  WARPSYNC.COLLECTIVE R104, `(.L_x_2556) ;  /* 0x0000000068087348 */ /* 0x000fea0003c00000 */
[----:B------:R0:W1:Y:S02]  /*3880*/  SHFL.BFLY P0, R104, R117, R114, R115 ;  /* 0x0c00007275687389 */ /* 0x0000640000000073 */
[----:B01----:R-:W-:Y:S01]  /*3890*/  ENDCOLLECTIVE ;  /* 0x000000000000791b */ /* 0x003fe20003800000 */
.L_x_2556:
[----:B------:R-:W-:Y:S02]  /*38a0*/  MOV R117, R125 ;  /* 0x0000007d00757202 */ /* 0x000fe40000000f00 */
[----:B------:R-:W-:Y:S01]  /*38b0*/  MOV R116, R104 ;  /* 0x0000006800747202 */ /* 0x000fe20000000f00 */
[----:B------:R-:W-:-:S04]  /*38c0*/  IMAD.MOV.U32 R104, RZ, RZ, -0x1 ;  /* 0xffffffffff687424 */ /* 0x000fc800078e00ff */
[----:B------:R-:W-:-:S07]  /*38d0*/  FADD.FTZ R116, R124, R116 ;  /* 0x000000747c747221 */ /* 0x000fce0000010000 */
[----:B------:R-:W-:Y:S05]  /*38e0*/  WARPSYNC.COLLECTIVE R104, `(.L_x_2557) ;  /* 0x0000000068087348 */ /* 0x000fea0003c00000 */
[----:B------:R0:W1:Y:S02]  /*38f0*/  SHFL.BFLY P0, R104, R117, R114, R115 ;  /* 0x0c00007275687389 */ /* 0x0000640000000073 */
[----:B01----:R-:W-:Y:S01]  /*3900*/  ENDCOLLECTIVE ;  /* 0x000000000000791b */ /* 0x003fe20003800000 */
.L_x_2557:
        /* <DEDUP_REMOVED lines=8> */
.L_x_2558:
[----:B------:R-:W-:Y:S01]  /*3990*/  IMAD.MOV.U32 R117, RZ, RZ, R118 ;  /* 0x000000ffff757224 */ /* 0x000fe200078e0076 */
[----:B------:R-:W-:Y:S02]  /*39a0*/  MOV R121, R104 ;  /* 0x0000006800797202 */ /* 0x000fe40000000f00 */
[----:B------:R-:W-:-:S07]  /*39b0*/  MOV R104, 0xffffffff ;  /* 0xffffffff00687802 */ /* 0x000fce0000000f00 */
[----:B------:R-:W-:Y:S05]  /*39c0*/  WARPSYNC.COLLECTIVE R104, `(.L_x_2559) ;  /* 0x0000000068087348 */ /* 0x000fea0003c00000 */
[----:B------:R0:W1:Y:S02]  /*39d0*/  SHFL.BFLY P0, R104, R117, R114, R115 ;  /* 0x0c00007275687389 */ /* 0x0000640000000073 */
[----:B01----:R-:W-:Y:S01]  /*39e0*/  ENDCOLLECTIVE ;  /* 0x000000000000791b */ /* 0x003fe20003800000 */
.L_x_2559:
[----:B------:R-:W-:Y:S01]  /*39f0*/  MOV R120, R104 ;  /* 0x0000006800787202 */ /* 0x000fe20000000f00 */
[----:B------:R-:W-:Y:S06]  /*3a00*/  BRA `(.L_x_2560) ;  /* 0xffffffd800947947 */ /* 0x000fec000383ffff */
.L_x_2561:
        /* <DEDUP_REMOVED lines=15> */
.L_x_9125:


//--------------------- .text._ZN10layer_norm13ln_bwd_kernelINS_13Kernel_traitsIf13__nv_bfloat16S2_S2_fjLj512ELj1ELj4ELj1ELj16ENS_18Kernel_traits_baseILj512EfS2_S2_S2_fjLj128EEEEELb1ELb1ELb0ELb0EEEvNS_9BwdParamsE --------------------------
	.section	.text._ZN10layer_norm13ln_bwd_kernelINS_13Kernel_traitsIf13__nv_bfloat16S2_S2_fjLj512ELj1ELj4ELj1ELj16ENS_18Kernel_traits_baseILj512EfS2_S2_S2_fjLj128EEEEELb1ELb1ELb0ELb0EEEvNS_9BwdParamsE,"ax",@progbits
	.align	128
        .global         _ZN10layer_norm13ln_bwd_kernelINS_13Kernel_traitsIf13__nv_bfloat16S2_S2_fjLj512ELj1ELj4ELj1ELj16ENS_18Kernel_traits_baseILj512EfS2_S2_S2_fjLj128EEEEELb1ELb1ELb0ELb0EEEvNS_9BwdParamsE
        .type           _ZN10layer_norm13ln_bwd_kernelINS_13Kernel_traitsIf13__nv_bfloat16S2_S2_fjLj512ELj1ELj4ELj1ELj16ENS_18Kernel_traits_baseILj512EfS2_S2_S2_fjLj128EEEEELb1ELb1ELb0ELb0EEEvNS_9BwdParamsE,@function
        .size           _ZN10layer_norm13ln_bwd_kernelINS_13Kernel_traitsIf13__nv_bfloat16S2_S2_fjLj512ELj1ELj4ELj1ELj16ENS_18Kernel_traits_baseILj512EfS2_S2_S2_fjLj128EEEEELb1ELb1ELb0ELb0EEEvNS_9BwdParamsE,(.L_x_9126 - _ZN10layer_norm13ln_bwd_kernelINS_13Kernel_traitsIf13__nv_bfloat16S2_S2_fjLj512ELj1ELj4ELj1ELj16ENS_18Kernel_traits_baseILj512EfS2_S2_S2_fjLj128EEEEELb1ELb1ELb0ELb0EEEvNS_9BwdParamsE)
        .other          _ZN10layer_norm13ln_bwd_kernelINS_13Kernel_traitsIf13__nv_bfloat16S2_S2_fjLj512ELj1ELj4ELj1ELj16ENS_18Kernel_traits_baseILj512EfS2_S2_S2_fjLj128EEEEELb1ELb1ELb0ELb0EEEvNS_9BwdParamsE,@"STO_CUDA_ENTRY STV_DEFAULT"
_ZN10layer_norm13ln_bwd_kernelINS_13Kernel_traitsIf13__nv_bfloat16S2_S2_fjLj512ELj1ELj4ELj1ELj16ENS_18Kernel_traits_baseILj512EfS2_S2_S2_fjLj128EEEEELb1ELb1ELb0ELb0EEEvNS_9BwdParamsE:
.text._ZN10layer_norm13ln_bwd_kernelINS_13Kernel_traitsIf13__nv_bfloat16S2_S2_fjLj512ELj1ELj4ELj1ELj16ENS_18Kernel_traits_baseILj512EfS2_S2_S2_fjLj128EEEEELb1ELb1ELb0ELb0EEEvNS_9BwdParamsE:
        /* <DEDUP_REMOVED lines=75> */
.L_x_2573:
        /* <DEDUP_REMOVED lines=39> */
[----:B------:R-:W-:Y:S02]  /*0720*/  SHF.L.U32 R8, R8, 0x10, RZ ;  /* 0x0000001008087819 */ /* 0x000fe400000006ff */
[C---:B------:R-:W-:Y:S02]  /*0730*/  PRMT R17, R9.reuse, 0x7632, R17 ;  /* 0x0000763209117816 */ /* 0x040fe40000000011 */
[----:B------:R-:W-:Y:S01]  /*0740*/  SHF.L.U32 R112, R9, 0x10, RZ ;  /* 0x0000001009707819 */ /* 0x000fe200000006ff */
[----:B------:R-:W-:Y:S01]  /*0750*/  FADD.FTZ R3, -R145, R8 ;  /* 0x0000000891037221 */ /* 0x000fe20000010100 */
[----:B------:R-:W-:-:S03]  /*0760*/  PRMT R19, R10, 0x7632, R19 ;  /* 0x000076320a137816 */ /* 0x000fc60000000013 */
[----:B-----5:R-:W-:Y:S01]  /*0770*/  FMUL.FTZ R3, R122, R3 ;  /* 0x000000037a037220 */ /* 0x020fe20000410000 */
[----:B------:R-:W-:Y:S02]  /*0780*/  SHF.L.U32 R116, R10, 0x10, RZ ;  /* 0x000000100a747819 */ /* 0x000fe400000006ff */
[C---:B---3--:R-:W-:Y:S02]  /*0790*/  PRMT R9, R12.reuse, 0x7632, R9 ;  /* 0x000076320c097816 */ /* 0x048fe40000000009 */
[----:B0-----:R-:W-:Y:S02]  /*07a0*/  SHF.L.U32 R7, R12, 0x10, RZ ;  /* 0x000000100c077819 */ /* 0x001fe400000006ff */
[----:B------:R-:W-:Y:S01]  /*07b0*/  SHF.L.U32 R18, R9, 0x10, RZ ;  /* 0x0000001009127819 */ /* 0x000fe200000006ff */
[----:B------:R-:W-:Y:S01]  /*07c0*/  FADD.FTZ R9, -R145, R112 ;  /* 0x0000007091097221 */ /* 0x000fe20000010100 */
[C---:B------:R-:W-:Y:S01]  /*07d0*/  PRMT R10, R13.reuse, 0x7632, R10 ;  /* 0x000076320d0a7816 */ /* 0x040fe2000000000a */
[----:B------:R-:W-:Y:S01]  /*07e0*/  FADD.FTZ R72, R72, R7 ;  /* 0x0000000748487221 */ /* 0x000fe20000010000 */
[----:B------:R-:W-:Y:S01]  /*07f0*/  SHF.L.U32 R13, R13, 0x10, RZ ;  /* 0x000000100d0d7819 */ /* 0x000fe200000006ff */
[-C--:B------:R-:W-:Y:S01]  /*0800*/  FFMA.FTZ R56, R3, R7.reuse, R56 ;  /* 0x0000000703387223 */ /* 0x080fe20000010038 */
[----:B------:R-:W-:Y:S01]  /*0810*/  FMUL.FTZ R6, R24, R7 ;  /* 0x0000000718067220 */ /* 0x000fe20000410000 */
[C---:B------:R-:W-:Y:S01]  /*0820*/  PRMT R115, R11.reuse, 0x7632, R115 ;  /* 0x000076320b737816 */ /* 0x040fe20000000073 */
[----:B------:R-:W-:Y:S01]  /*0830*/  FMUL.FTZ R7, R122, R9 ;  /* 0x000000097a077220 */ /* 0x000fe20000410000 */
[----:B------:R-:W-:-:S02]  /*0840*/  SHF.L.U32 R120, R11, 0x10, RZ ;  /* 0x000000100b787819 */ /* 0x000fc400000006ff */
[----:B------:R-:W-:Y:S02]  /*0850*/  SHF.L.U32 R16, R16, 0x10, RZ ;  /* 0x0000001010107819 */ /* 0x000fe400000006ff */
[----:B------:R-:W-:Y:S01]  /*0860*/  PRMT R11, R14, 0x7632, R11 ;  /* 0x000076320e0b7816 */ /* 0x000fe2000000000b */
[----:B------:R-:W-:Y:S01]  /*0870*/  FADD.FTZ R74, R74, R13 ;  /* 0x0000000d4a4a7221 */ /* 0x000fe20000010000 */
[-C--:B------:R-:W-:Y:S01]  /*0880*/  FFMA.FTZ R58, R7, R13.reuse, R58 ;  /* 0x0000000d073a7223 */ /* 0x080fe2000001003a */
[----:B------:R-:W-:Y:S01]  /*0890*/  FMUL.FTZ R8, R26, R13 ;  /* 0x0000000d1a087220 */ /* 0x000fe20000410000 */
[----:B------:R-:W-:Y:S01]  /*08a0*/  SHF.L.U32 R118, R11, 0x10, RZ ;  /* 0x000000100b767819 */ /* 0x000fe200000006ff */
[C---:B------:R-:W-:Y:S01]  /*08b0*/  FADD.FTZ R13, -R145.reuse, R16 ;  /* 0x00000010910d7221 */ /* 0x040fe20000010100 */
[----:B------:R-:W-:Y:S01]  /*08c0*/  FADD.FTZ R11, -R145, R120 ;  /* 0x00000078910b7221 */ /* 0x000fe20000010100 */
[----:B------:R-:W-:Y:S02]  /*08d0*/  SHF.L.U32 R113, R14, 0x10, RZ ;  /* 0x000000100e717819 */ /* 0x000fe400000006ff */
[----:B------:R-:W-:Y:S01]  /*08e0*/  SHF.L.U32 R16, R17, 0x10, RZ ;  /* 0x0000001011107819 */ /* 0x000fe200000006ff */
[----:B------:R-:W-:Y:S01]  /*08f0*/  FMUL.FTZ R14, R122, R13 ;  /* 0x0000000d7a0e7220 */ /* 0x000fe20000410000 */
[C---:B------:R-:W-:Y:S01]  /*0900*/  PRMT R12, R15.reuse, 0x7632, R12 ;  /* 0x000076320f0c7816 */ /* 0x040fe2000000000c */
[----:B------:R-:W-:-:S02]  /*0910*/  IMAD.U32 R15, R15, 0x10000, RZ ;  /* 0x000100000f0f7824 */ /* 0x000fc400078e00ff */
[----:B------:R-:W-:Y:S01]  /*0920*/  FMUL.FTZ R11, R122, R11 ;  /* 0x0000000b7a0b7220 */ /* 0x000fe20000410000 */
[----:B------:R-:W-:Y:S01]  /*0930*/  FADD.FTZ R73, R73, R18 ;  /* 0x0000001249497221 */ /* 0x000fe20000010000 */
[----:B------:R-:W-:Y:S01]  /*0940*/  SHF.L.U32 R112, R12, 0x10, RZ ;  /* 0x000000100c707819 */ /* 0x000fe200000006ff */
[-C--:B------:R-:W-:Y:S01]  /*0950*/  FFMA.FTZ R57, R14, R18.reuse, R57 ;  /* 0x000000120e397223 */ /* 0x080fe20000010039 */
[----:B------:R-:W-:Y:S01]  /*0960*/  FMUL.FTZ R13, R25, R18 ;  /* 0x00000012190d7220 */ /* 0x000fe20000410000 */
[----:B------:R-:W-:Y:S01]  /*0970*/  FADD.FTZ R17, -R145, R16 ;  /* 0x0000001091117221 */ /* 0x000fe20000010100 */
[----:B------:R-:W-:Y:S01]  /*0980*/  FADD.FTZ R78, R78, R15 ;  /* 0x0000000f4e4e7221 */ /* 0x000fe20000010000 */
[-C--:B------:R-:W-:Y:S01]  /*0990*/  FFMA.FTZ R62, R11, R15.reuse, R62 ;  /* 0x0000000f0b3e7223 */ /* 0x080fe2000001003e */
[----:B------:R-:W-:Y:S01]  /*09a0*/  FMUL.FTZ R12, R30, R15 ;  /* 0x0000000f1e0c7220 */ /* 0x000fe20000410000 */
[----:B------:R-:W-:Y:S01]  /*09b0*/  FADD.FTZ R18, RZ, R6 ;  /* 0x00000006ff127221 */ /* 0x000fe20000010000 */
[----:B------:R-:W-:Y:S01]  /*09c0*/  FADD.FTZ R9, -R145, R116 ;  /* 0x0000007491097221 */ /* 0x000fe20000010100 */
[----:B------:R-:W-:Y:S01]  /*09d0*/  FFMA.FTZ R15, R3, R6, RZ ;  /* 0x00000006030f7223 */ /* 0x000fe200000100ff */
[----:B------:R-:W-:Y:S01]  /*09e0*/  SHF.L.U32 R114, R10, 0x10, RZ ;  /* 0x000000100a727819 */ /* 0x000fe200000006ff */
[----:B------:R-:W-:Y:S01]  /*09f0*/  FMUL.FTZ R16, R122, R17 ;  /* 0x000000117a107220 */ /* 0x000fe20000410000 */
[----:B------:R-:W-:Y:S01]  /*0a00*/  SHF.L.U32 R116, R19, 0x10, RZ ;  /* 0x0000001013747819 */ /* 0x000fe200000006ff */
[----:B------:R-:W-:Y:S01]  /*0a10*/  FADD.FTZ R17, R18, R13 ;  /* 0x0000000d12117221 */ /* 0x000fe20000010000 */
[----:B------:R-:W-:Y:S01]  /*0a20*/  FFMA.FTZ R18, R14, R13, R15 ;  /* 0x0000000d0e127223 */ /* 0x000fe2000001000f */
[----:B------:R-:W-:Y:S01]  /*0a30*/  FADD.FTZ R75, R75, R114 ;  /* 0x000000724b4b7221 */ /* 0x000fe20000010000 */
[-C--:B------:R-:W-:Y:S01]  /*0a40*/  FFMA.FTZ R59, R16, R114.reuse, R59 ;  /* 0x00000072103b7223 */ /* 0x080fe2000001003b */
[----:B------:R-:W-:Y:S01]  /*0a50*/  FADD.FTZ R19, -R145, R116 ;  /* 0x0000007491137221 */ /* 0x000fe20000010100 */
[----:B------:R-:W-:Y:S01]  /*0a60*/  FMUL.FTZ R15, R27, R114 ;  /* 0x000000721b0f7220 */ /* 0x000fe20000410000 */
[----:B------:R-:W-:Y:S01]  /*0a70*/  FADD.FTZ R114, R17, R8 ;  /* 0x0000000811727221 */ /* 0x000fe20000010000 */
[----:B------:R-:W-:Y:S01]  /*0a80*/  FFMA.FTZ R17, R7, R8, R18 ;  /* 0x0000000807117223 */ /* 0x000fe20000010012 */
[C---:B------:R-:W-:Y:S01]  /*0a90*/  FMUL.FTZ R18, R122.reuse, R19 ;  /* 0x000000137a127220 */ /* 0x040fe20000410000 */
[----:B------:R-:W-:Y:S01]  /*0aa0*/  FMUL.FTZ R9, R122, R9 ;  /* 0x000000097a097220 */ /* 0x000fe20000410000 */
        /* <DEDUP_REMOVED lines=22> */
.L_x_2565:
[----:B------:R-:W-:Y:S05]  /*0c10*/  BSYNC B1 ;  /* 0x0000000000017941 */ /* 0x000fea0003800000 */
.L_x_2564:
        /* <DEDUP_REMOVED lines=18> */
[C---:B------:R-:W-:Y:S02]  /*0d40*/  PRMT R131, R113.reuse, 0x7632, R131 ;  /* 0x0000763271837816 */ /* 0x040fe40000000083 */
[C---:B------:R-:W-:Y:S02]  /*0d50*/  PRMT R134, R114.reuse, 0x7632, R134 ;  /* 0x0000763272867816 */ /* 0x040fe40000000086 */
[----:B------:R-:W-:Y:S01]  /*0d60*/  SHF.L.U32 R132, R113, 0x10, RZ ;  /* 0x0000001071847819 */ /* 0x000fe200000006ff */
[----:B------:R-:W-:Y:S01]  /*0d70*/  FADD.FTZ R113, -R145, R112 ;  /* 0x0000007091717221 */ /* 0x000fe20000010100 */
[----:B------:R-:W-:-:S02]  /*0d80*/  SHF.L.U32 R114, R114, 0x10, RZ ;  /* 0x0000001072727819 */ /* 0x000fc400000006ff */
[----:B------:R-:W-:Y:S02]  /*0d90*/  PRMT R135, R115, 0x7632, R135 ;  /* 0x0000763273877816 */ /* 0x000fe40000000087 */
[----:B------:R-:W-:Y:S01]  /*0da0*/  SHF.L.U32 R112, R131, 0x10, RZ ;  /* 0x0000001083707819 */ /* 0x000fe200000006ff */
[----:B------:R-:W-:Y:S01]  /*0db0*/  FADD.FTZ R141, -R145, R114 ;  /* 0x00000072918d7221 */ /* 0x000fe20000010100 */
[----:B------:R-:W-:Y:S01]  /*0dc0*/  SHF.L.U32 R130, R130, 0x10, RZ ;  /* 0x0000001082827819 */ /* 0x000fe200000006ff */
[----:B------:R-:W-:Y:S01]  /*0dd0*/  IMAD.U32 R136, R115, 0x10000, RZ ;  /* 0x0001000073887824 */ /* 0x000fe200078e00ff */
[----:B------:R-:W-:Y:S01]  /*0de0*/  SHF.L.U32 R134, R134, 0x10, RZ ;  /* 0x0000001086867819 */ /* 0x000fe200000006ff */
[--C-:B------:R-:W-:Y:S01]  /*0df0*/  FADD.FTZ R137, -R145, R112.reuse ;  /* 0x0000007091897221 */ /* 0x100fe20000010100 */
[----:B------:R-:W-:Y:S02]  /*0e00*/  SHF.L.U32 R114, R135, 0x10, RZ ;  /* 0x0000001087727819 */ /* 0x000fe400000006ff */
[----:B---3--:R-:W-:-:S02]  /*0e10*/  PRMT R112, R116, 0x7632, R112 ;  /* 0x0000763274707816 */ /* 0x008fc40000000070 */
[----:B------:R-:W-:Y:S01]  /*0e20*/  SHF.L.U32 R115, R116, 0x10, RZ ;  /* 0x0000001074737819 */ /* 0x000fe200000006ff */
[C---:B------:R-:W-:Y:S01]  /*0e30*/  FADD.FTZ R133, -R145.reuse, R132 ;  /* 0x0000008491857221 */ /* 0x040fe20000010100 */
[C---:B------:R-:W-:Y:S01]  /*0e40*/  FADD.FTZ R139, -R145.reuse, R136 ;  /* 0x00000088918b7221 */ /* 0x040fe20000010100 */
[C---:B------:R-:W-:Y:S01]  /*0e50*/  FADD.FTZ R135, -R145.reuse, R130 ;  /* 0x0000008291877221 */ /* 0x040fe20000010100 */
[C---:B------:R-:W-:Y:S01]  /*0e60*/  FADD.FTZ R151, -R145.reuse, R134 ;  /* 0x0000008691977221 */ /* 0x040fe20000010100 */
[----:B------:R-:W-:Y:S01]  /*0e70*/  FADD.FTZ R145, -R145, R114 ;  /* 0x0000007291917221 */ /* 0x000fe20000010100 */
[----:B------:R-:W-:Y:S01]  /*0e80*/  PRMT R134, R119, 0x7632, R134 ;  /* 0x0000763277867816 */ /* 0x000fe20000000086 */
[----:B0-----:R-:W-:Y:S01]  /*0e90*/  FMUL.FTZ R128, R40, R115 ;  /* 0x0000007328807220 */ /* 0x001fe20000410000 */
[----:B------:R-:W-:Y:S01]  /*0ea0*/  SHF.L.U32 R114, R112, 0x10, RZ ;  /* 0x0000001070727819 */ /* 0x000fe200000006ff */
[----:B-----5:R-:W-:Y:S01]  /*0eb0*/  FMUL.FTZ R129, R122, R113 ;  /* 0x000000717a817220 */ /* 0x020fe20000410000 */
[----:B------:R-:W-:Y:S01]  /*0ec0*/  SHF.L.U32 R148, R134, 0x10, RZ ;  /* 0x0000001086947819 */ /* 0x000fe200000006ff */
[----:B------:R-:W-:Y:S01]  /*0ed0*/  FMUL.FTZ R134, R122, R135 ;  /* 0x000000877a867220 */ /* 0x000fe20000410000 */
[----:B------:R-:W-:Y:S01]  /*0ee0*/  PRMT R116, R117, 0x7632, R116 ;  /* 0x0000763275747816 */ /* 0x000fe20000000074 */
[----:B------:R-:W-:Y:S01]  /*0ef0*/  FADD.FTZ R112, R147, R128 ;  /* 0x0000008093707221 */ /* 0x000fe20000010000 */
[----:B------:R-:W-:Y:S01]  /*0f00*/  SHF.L.U32 R117, R117, 0x10, RZ ;  /* 0x0000001075757819 */ /* 0x000fe200000006ff */
[----:B------:R-:W-:Y:S01]  /*0f10*/  FMUL.FTZ R135, R41, R114 ;  /* 0x0000007229877220 */ /* 0x000fe20000410000 */
[C---:B------:R-:W-:Y:S01]  /*0f20*/  FFMA.FTZ R113, R129.reuse, R128, R146 ;  /* 0x0000008081717223 */ /* 0x040fe20000010092 */
[----:B------:R-:W-:Y:S01]  /*0f30*/  FADD.FTZ R80, R80, R115 ;  /* 0x0000007350507221 */ /* 0x000fe20000010000 */
[----:B------:R-:W-:Y:S01]  /*0f40*/  FFMA.FTZ R64, R129, R115, R64 ;  /* 0x0000007381407223 */ /* 0x000fe20000010040 */
[----:B------:R-:W-:Y:S01]  /*0f50*/  SHF.L.U32 R116, R116, 0x10, RZ ;  /* 0x0000001074747819 */ /* 0x000fe200000006ff */
[----:B------:R-:W-:Y:S01]  /*0f60*/  FADD.FTZ R115, R112, R135 ;  /* 0x0000008770737221 */ /* 0x000fe20000010000 */
[----:B------:R-:W-:Y:S01]  /*0f70*/  FMUL.FTZ R131, R122, R133 ;  /* 0x000000857a837220 */ /* 0x000fe20000410000 */
[----:B------:R-:W-:Y:S01]  /*0f80*/  FMUL.FTZ R130, R42, R117 ;  /* 0x000000752a827220 */ /* 0x000fe20000410000 */
[----:B------:R-:W-:Y:S01]  /*0f90*/  FFMA.FTZ R112, R134, R135, R113 ;  /* 0x0000008786707223 */ /* 0x000fe20000010071 */
[C---:B------:R-:W-:Y:S01]  /*0fa0*/  PRMT R132, R118.reuse, 0x7632, R132 ;  /* 0x0000763276847816 */ /* 0x040fe20000000084 */
[----:B------:R-:W-:Y:S01]  /*0fb0*/  FADD.FTZ R81, R81, R114 ;  /* 0x0000007251517221 */ /* 0x000fe20000010000 */
[----:B------:R-:W-:Y:S01]  /*0fc0*/  SHF.L.U32 R149, R118, 0x10, RZ ;  /* 0x0000001076957819 */ /* 0x000fe200000006ff */
[----:B------:R-:W-:Y:S01]  /*0fd0*/  FFMA.FTZ R65, R134, R114, R65 ;  /* 0x0000007286417223 */ /* 0x000fe20000010041 */
        /* <DEDUP_REMOVED lines=10> */
[C---:B------:R-:W-:Y:S01]  /*1080*/  FMUL.FTZ R138, R122.reuse, R151 ;  /* 0x000000977a8a7220 */ /* 0x040fe20000410000 */
        /* <DEDUP_REMOVED lines=25> */
.L_x_2567:
[----:B------:R-:W-:Y:S05]  /*1220*/  BSYNC B1 ;  /* 0x0000000000017941 */ /* 0x000fea0003800000 */
.L_x_2566:
[----:B------:R-:W-:Y:S01]  /*1230*/  UMOV UR6, 0xffffffff ;  /* 0xffffffff00067882 */ /* 0x000fe20000000000 */
[----:B-----5:R-:W-:Y:S02]  /*1240*/  @P0 IMAD.U32 R123, R143, 0x10000, RZ ;  /* 0x000100008f7b0824 */ /* 0x020fe400078e00ff */
        /* <DEDUP_REMOVED lines=19> */
.L_x_2591:
        /* <DEDUP_REMOVED lines=13> */
[-C--:B0-----:R-:W-:Y:S01]  /*1450*/  FFMA.FTZ R118, R14, R145.reuse, R116 ;  /* 0x000000910e767223 */ /* 0x081fe20000010074 */
[----:B------:R-:W-:Y:S02]  /*1460*/  LOP3.LUT P6, RZ, R124, 0xff00, RZ, 0xc0, !PT ;  /* 0x0000ff007cff7812 */ /* 0x000fe400078cc0ff */
[----:B------:R-:W-:Y:S01]  /*1470*/  ISETP.NE.AND.EX P1, PT, RZ, UR17, PT, P1 ;  /* 0x00000011ff007c0c */ /* 0x000fe2000bf25310 */
[----:B------:R-:W-:Y:S01]  /*1480*/  FADD.FTZ R117, R13, -R118 ;  /* 0x800000760d757221 */ /* 0x000fe20000010000 */
[----:B------:R-:W-:-:S03]  /*1490*/  FFMA.FTZ R118, R16, R145, R116 ;  /* 0x0000009110767223 */ /* 0x000fc60000010074 */
[----:B------:R-:W-:Y:S01]  /*14a0*/  FMUL.FTZ R152, R122, R117 ;  /* 0x000000757a987220 */ /* 0x000fe20000410000 */
[----:B------:R-:W-:Y:S01]  /*14b0*/  FADD.FTZ R117, R15, -R118 ;  /* 0x800000760f757221 */ /* 0x000fe20000010000 */
[----:B------:R-:W-:Y:S01]  /*14c0*/  @P2 PRMT R119, R100, 0x7632, R119 ;  /* 0x0000763264772816 */ /* 0x000fe20000000077 */
[----:B------:R-:W-:Y:S01]  /*14d0*/  FFMA.FTZ R118, R18, R145, R116 ;  /* 0x0000009112767223 */ /* 0x000fe20000010074 */
[----:B------:R-:W-:Y:S01]  /*14e0*/  @P2 PRMT R146, R101, 0x7632, R146 ;  /* 0x0000763265922816 */ /* 0x000fe20000000092 */
[----:B------:R-:W-:Y:S01]  /*14f0*/  FMUL.FTZ R148, R122, R117 ;  /* 0x000000757a947220 */ /* 0x000fe20000410000 */
[----:B------:R-:W-:Y:S01]  /*1500*/  @P2 SHF.L.U32 R119, R119, 0x10, RZ ;  /* 0x0000001077772819 */ /* 0x000fe200000006ff */
[----:B------:R-:W-:Y:S01]  /*1510*/  FFMA.FTZ R117, R3, R145, R116 ;  /* 0x0000009103757223 */ /* 0x000fe20000010074 */
[----:B------:R-:W-:-:S03]  /*1520*/  @P2 PRMT R150, R103, 0x7632, R150 ;  /* 0x0000763267962816 */ /* 0x000fc60000000096 */
[----:B------:R-:W-:Y:S01]  /*1530*/  @P2 FADD.FTZ R152, R152, R119 ;  /* 0x0000007798982221 */ /* 0x000fe20000010000 */
[----:B------:R-:W-:Y:S01]  /*1540*/  FADD.FTZ R117, R6, -R117 ;  /* 0x8000007506757221 */ /* 0x000fe20000010000 */
[----:B------:R-:W-:Y:S01]  /*1550*/  @P2 SHF.L.U32 R119, R146, 0x10, RZ ;  /* 0x0000001092772819 */ /* 0x000fe200000006ff */
[----:B------:R-:W-:Y:S02]  /*1560*/  FFMA.FTZ R146, R120, R145, R116 ;  /* 0x0000009178927223 */ /* 0x000fe40000010074 */
[----:B------:R-:W-:Y:S01]  /*1570*/  FMUL.FTZ R158, R122, R117 ;  /* 0x000000757a9e7220 */ /* 0x000fe20000410000 */
[----:B------:R-:W-:Y:S01]  /*1580*/  @P2 SHF.L.U32 R117, R100, 0x10, RZ ;  /* 0x0000001064752819 */ /* 0x000fe200000006ff */
[----:B------:R-:W-:Y:S01]  /*1590*/  @P2 FADD.FTZ R148, R148, R119 ;  /* 0x0000007794942221 */ /* 0x000fe20000010000 */
[--C-:B------:R-:W-:Y:S01]  /*15a0*/  FADD.FTZ R119, R17, -R118.reuse ;  /* 0x8000007611777221 */ /* 0x100fe20000010000 */
[----:B------:R-:W-:Y:S01]  /*15b0*/  @P2 PRMT R118, R102, 0x7632, R118 ;  /* 0x0000763266762816 */ /* 0x000fe20000000076 */
[----:B------:R-:W-:Y:S01]  /*15c0*/  FADD.FTZ R149, R19, -R146 ;  /* 0x8000009213957221 */ /* 0x000fe20000010000 */
[----:B------:R-:W-:Y:S01]  /*15d0*/  @P2 FADD.FTZ R158, R158, R117 ;  /* 0x000000759e9e2221 */ /* 0x000fe20000010000 */
[----:B------:R-:W-:Y:S01]  /*15e0*/  FMUL.FTZ R146, R122, R119 ;  /* 0x000000777a927220 */ /* 0x000fe20000410000 */
[--C-:B------:R-:W-:Y:S01]  /*15f0*/  FFMA.FTZ R117, R7, R145, R116.reuse ;  /* 0x0000009107757223 */ /* 0x100fe20000010074 */
[----:B------:R-:W-:Y:S01]  /*1600*/  @P2 SHF.L.U32 R147, R118, 0x10, RZ ;  /* 0x0000001076932819 */ /* 0x000fe200000006ff */
[----:B------:R-:W-:Y:S01]  /*1610*/  FMUL.FTZ R118, R122, R149 ;  /* 0x000000957a767220 */ /* 0x000fe20000410000 */
[----:B------:R-:W-:Y:S01]  /*1620*/  @P2 SHF.L.U32 R119, R150, 0x10, RZ ;  /* 0x0000001096772819 */ /* 0x000fe200000006ff */
[----:B------:R-:W-:Y:S01]  /*1630*/  FADD.FTZ R117, R8, -R117 ;  /* 0x8000007508757221 */ /* 0x000fe20000010000 */
[-CC-:B------:R-:W-:Y:S01]  /*1640*/  FFMA.FTZ R149, R11, R145.reuse, R116.reuse ;  /* 0x000000910b957223 */ /* 0x180fe20000010074 */
[----:B------:R-:W-:Y:S01]  /*1650*/  @P2 FADD.FTZ R146, R146, R147 ;  /* 0x0000009392922221 */ /* 0x000fe20000010000 */
[----:B------:R-:W-:Y:S01]  /*1660*/  FFMA.FTZ R147, R9, R145, R116 ;  /* 0x0000009109937223 */ /* 0x000fe20000010074 */
[----:B------:R-:W-:Y:S01]  /*1670*/  @P2 FADD.FTZ R118, R118, R119 ;  /* 0x0000007776762221 */ /* 0x000fe20000010000 */
[----:B------:R-:W-:Y:S01]  /*1680*/  @P2 SHF.L.U32 R119, R101, 0x10, RZ ;  /* 0x0000001065772819 */ /* 0x000fe200000006ff */
[----:B------:R-:W-:Y:S01]  /*1690*/  FMUL.FTZ R156, R122, R117 ;  /* 0x000000757a9c7220 */ /* 0x000fe20000410000 */
[----:B------:R-:W-:Y:S01]  /*16a0*/  FADD.FTZ R149, R12, -R149 ;  /* 0x800000950c957221 */ /* 0x000fe20000010000 */
[----:B------:R-:W-:Y:S01]  /*16b0*/  FADD.FTZ R147, R10, -R147 ;  /* 0x800000930a937221 */ /* 0x000fe20000010000 */
[----:B------:R-:W-:Y:S01]  /*16c0*/  @P2 SHF.L.U32 R117, R102, 0x10, RZ ;  /* 0x0000001066752819 */ /* 0x000fe200000006ff */
[----:B------:R-:W-:Y:S01]  /*16d0*/  @P2 FADD.FTZ R156, R156, R119 ;  /* 0x000000779c9c2221 */ /* 0x000fe20000010000 */
[----:B------:R-:W-:Y:S01]  /*16e0*/  @P2 SHF.L.U32 R119, R103, 0x10, RZ ;  /* 0x0000001067772819 */ /* 0x000fe200000006ff */
[C---:B------:R-:W-:Y:S01]  /*16f0*/  FMUL.FTZ R150, R122.reuse, R149 ;  /* 0x000000957a967220 */ /* 0x040fe20000410000 */
[----:B------:R-:W-:Y:S01]  /*1700*/  FMUL.FTZ R154, R122, R147 ;  /* 0x000000937a9a7220 */ /* 0x000fe20000410000 */
[----:B------:R-:W-:Y:S01]  /*1710*/  @P1 F2FP.BF16.F32.PACK_AB R149, RZ, R148 ;  /* 0x00000094ff95123e */ /* 0x000fe200000010ff */
[-C--:B------:R-:W-:Y:S01]  /*1720*/  FMUL.FTZ R148, R148, R123.reuse ;  /* 0x0000007b94947220 */ /* 0x080fe20000410000 */
[----:B------:R-:W-:Y:S01]  /*1730*/  @P2 FADD.FTZ R150, R150, R119 ;  /* 0x0000007796962221 */ /* 0x000fe20000010000 */
[----:B------:R-:W-:Y:S01]  /*1740*/  @P1 F2FP.BF16.F32.PACK_AB R119, RZ, R158 ;  /* 0x0000009eff77123e */ /* 0x000fe200000010ff */
[----:B------:R-:W-:Y:S01]  /*1750*/  @P2 FADD.FTZ R154, R154, R117 ;  /* 0x000000759a9a2221 */ /* 0x000fe20000010000 */
[----:B------:R-:W-:Y:S01]  /*1760*/  @P1 F2FP.BF16.F32.PACK_AB R147, RZ, R156 ;  /* 0x0000009cff93123e */ /* 0x000fe200000010ff */
[----:B------:R-:W0:Y:S01]  /*1770*/  @P1 LDC.64 R116, c[0x0][0x308] ;  /* 0x0000c200ff741b82 */ /* 0x000e220000000a00 */
[----:B------:R-:W-:Y:S01]  /*1780*/  @P1 PRMT R20, R119, 0x7610, R20 ;  /* 0x0000761077141816 */ /* 0x000fe20000000014 */
[-C--:B------:R-:W-:Y:S01]  /*1790*/  FMUL.FTZ R158, R158, R123.reuse ;  /* 0x0000007b9e9e7220 */ /* 0x080fe20000410000 */
[----:B------:R-:W-:Y:S01]  /*17a0*/  @P1 F2FP.BF16.F32.PACK_AB R119, RZ, R152 ;  /* 0x00000098ff77123e */ /* 0x000fe200000010ff */
[-C--:B------:R-:W-:Y:S01]  /*17b0*/  FMUL.FTZ R152, R152, R123.reuse ;  /* 0x0000007b98987220 */ /* 0x080fe20000410000 */
[----:B------:R-:W-:Y:S01]  /*17c0*/  @P1 F2FP.BF16.F32.PACK_AB R153, RZ, R150 ;  /* 0x00000096ff99123e */ /* 0x000fe200000010ff */
[----:B------:R-:W-:Y:S01]  /*17d0*/  FMUL.FTZ R158, R158, UR15 ;  /* 0x0000000f9e9e7c20 */ /* 0x000fe20008410000 */
[----:B------:R-:W-:Y:S01]  /*17e0*/  @P1 PRMT R20, R20, 0x5410, R119 ;  /* 0x0000541014141816 */ /* 0x000fe20000000077 */
[----:B------:R-:W-:Y:S01]  /*17f0*/  FMUL.FTZ R156, R156, R123 ;  /* 0x0000007b9c9c7220 */ /* 0x000fe20000410000 */
[----:B------:R-:W-:-:S02]  /*1800*/  MOV R119, R124 ;  /* 0x0000007c00777202 */ /* 0x000fc40000000f00 */
[----:B------:R-:W-:Y:S01]  /*1810*/  @P1 F2FP.BF16.F32.PACK_AB R151, RZ, R154 ;  /* 0x0000009aff97123e */ /* 0x000fe200000010ff */
[-C--:B------:R-:W-:Y:S01]  /*1820*/  FMUL.FTZ R154, R154, R123.reuse ;  /* 0x0000007b9a9a7220 */ /* 0x080fe20000410000 */
[----:B------:R-:W-:Y:S02]  /*1830*/  LOP3.LUT P2, RZ, R119, 0xff, RZ, 0xc0, !PT ;  /* 0x000000ff77ff7812 */ /* 0x000fe4000784c0ff */
[----:B------:R-:W-:Y:S01]  /*1840*/  @P1 PRMT R21, R147, 0x7610, R21 ;  /* 0x0000761093151816 */ /* 0x000fe20000000015 */
[----:B------:R-:W-:Y:S01]  /*1850*/  FMUL.FTZ R155, R154, UR15 ;  /* 0x0000000f9a9b7c20 */ /* 0x000fe20008410000 */
[----:B------:R-:W-:Y:S01]  /*1860*/  @P1 PRMT R23, R153, 0x7610, R23 ;  /* 0x0000761099171816 */ /* 0x000fe20000000017 */
[-C--:B------:R-:W-:Y:S01]  /*1870*/  FMUL.FTZ R153, R150, R123.reuse ;  /* 0x0000007b96997220 */ /* 0x080fe20000410000 */
[----:B------:R-:W-:Y:S02]  /*1880*/  @P1 F2FP.BF16.F32.PACK_AB R147, RZ, R118 ;  /* 0x00000076ff93123e */ /* 0x000fe400000010ff */
[----:B------:R-:W-:Y:S01]  /*1890*/  @P1 PRMT R22, R151, 0x7610, R22 ;  /* 0x0000761097161816 */ /* 0x000fe20000000016 */
[----:B------:R-:W-:Y:S01]  /*18a0*/  FMUL.FTZ R153, R153, UR15 ;  /* 0x0000000f99997c20 */ /* 0x000fe20008410000 */
[----:B------:R-:W-:Y:S01]  /*18b0*/  @P1 F2FP.BF16.F32.PACK_AB R119, RZ, R146 ;  /* 0x00000092ff77123e */ /* 0x000fe200000010ff */
[----:B0-----:R-:W-:Y:S01]  /*18c0*/  @P1 IMAD.WIDE.U32 R116, R121, 0x10, R116 ;  /* 0x0000001079741825 */ /* 0x001fe200078e0074 */
[----:B------:R-:W-:Y:S01]  /*18d0*/  @P1 PRMT R23, R23, 0x5410, R147 ;  /* 0x0000541017171816 */ /* 0x000fe20000000093 */
[----:B------:R-:W-:Y:S01]  /*18e0*/  HFMA2.MMA R147, -RZ, RZ, 0, 0 ;  /* 0x00000000ff937435 */ /* 0x000fe200000001ff */
[----:B------:R-:W-:Y:S01]  /*18f0*/  @P1 PRMT R22, R22, 0x5410, R119 ;  /* 0x0000541016161816 */ /* 0x000fe20000000077 */
[----:B------:R-:W-:Y:S01]  /*1900*/  FMUL.FTZ R146, R146, R123 ;  /* 0x0000007b92927220 */ /* 0x000fe20000410000 */
[----:B------:R-:W-:-:S02]  /*1910*/  @P1 PRMT R21, R21, 0x5410, R149 ;  /* 0x0000541015151816 */ /* 0x000fc40000000095 */
[----:B------:R-:W-:Y:S01]  /*1920*/  MOV R149, RZ ;  /* 0x000000ff00957202 */ /* 0x000fe20000000f00 */
[----:B------:R-:W-:Y:S01]  /*1930*/  FMUL.FTZ R150, R146, UR15 ;  /* 0x0000000f92967c20 */ /* 0x000fe20008410000 */
[----:B------:R-:W-:Y:S01]  /*1940*/  MOV R151, RZ ;  /* 0x000000ff00977202 */ /* 0x000fe20000000f00 */
[----:B------:R0:W-:Y:S01]  /*1950*/  @P1 STG.E.128 desc[UR4][R116.64], R20 ;  /* 0x0000001474001986 */ /* 0x0001e2000c101d04 */
[----:B------:R-:W-:Y:S01]  /*1960*/  LOP3.LUT P1, RZ, R124, 0xff0000, RZ, 0xc0, !PT ;  /* 0x00ff00007cff7812 */ /* 0x000fe2000782c0ff */
[----:B0-----:R-:W-:Y:S01]  /*1970*/  FMUL.FTZ R116, R152, UR15 ;  /* 0x0000000f98747c20 */ /* 0x001fe20008410000 */
[----:B------:R-:W-:Y:S02]  /*1980*/  IMAD.MOV.U32 R152, RZ, RZ, RZ ;  /* 0x000000ffff987224 */ /* 0x000fe400078e00ff */
[----:B------:R-:W-:Y:S01]  /*1990*/  FMUL.FTZ R117, R156, UR15 ;  /* 0x0000000f9c757c20 */ /* 0x000fe20008410000 */
[----:B------:R-:W-:Y:S01]  /*19a0*/  FMUL.FTZ R156, R148, UR15 ;  /* 0x0000000f949c7c20 */ /* 0x000fe20008410000 */
[----:B------:R-:W-:Y:S01]  /*19b0*/  HFMA2.MMA R148, -RZ, RZ, 0, 0 ;  /* 0x00000000ff947435 */ /* 0x000fe200000001ff */
[----:B--2---:R-:W-:-:S02]  /*19c0*/  @P2 SHF.L.U32 R119, R112, 0x10, RZ ;  /* 0x0000001070772819 */ /* 0x004fc400000006ff */
[----:B------:R-:W-:-:S03]  /*19d0*/  @P6 PRMT R112, R112, 0x7632, R112 ;  /* 0x0000763270706816 */ /* 0x000fc60000000070 */
[----:B------:R-:W-:Y:S01]  /*19e0*/  @P2 FMUL.FTZ R147, R158, R119 ;  /* 0x000000779e932220 */ /* 0x000fe20000410000 */
[----:B------:R-:W-:Y:S01]  /*19f0*/  FMUL.FTZ R119, R32, R158 ;  /* 0x0000009e20777220 */ /* 0x000fe20000410000 */
[----:B------:R-:W-:Y:S02]  /*1a00*/  @P6 SHF.L.U32 R112, R112, 0x10, RZ ;  /* 0x0000001070706819 */ /* 0x000fe400000006ff */
[----:B------:R-:W-:Y:S02]  /*1a10*/  FADD.FTZ R88, R88, R147 ;  /* 0x0000009358587221 */ /* 0x000fe40000010000 */
[----:B------:R-:W-:Y:S01]  /*1a20*/  FSEL R119, R119, RZ, P2 ;  /* 0x000000ff77777208 */ /* 0x000fe20001000000 */
[----:B------:R-:W-:Y:S01]  /*1a30*/  @P6 FMUL.FTZ R152, R116, R112 ;  /* 0x0000007074986220 */ /* 0x000fe20000410000 */
[----:B------:R-:W-:Y:S02]  /*1a40*/  LOP3.LUT P2, RZ, R124, 0xff000000, RZ, 0xc0, !PT ;  /* 0xff0000007cff7812 */ /* 0x000fe4000784c0ff */
[----:B------:R-:W-:Y:S01]  /*1a50*/  @P1 SHF.L.U32 R112, R113, 0x10, RZ ;  /* 0x0000001071701819 */ /* 0x000fe200000006ff */
[----:B------:R-:W-:-:S04]  /*1a60*/  FADD.FTZ R89, R89, R152 ;  /* 0x0000009859597221 */ /* 0x000fc80000010000 */
[----:B------:R-:W-:Y:S01]  /*1a70*/  @P1 FMUL.FTZ R149, R117, R112 ;  /* 0x0000007075951220 */ /* 0x000fe20000410000 */
[----:B------:R-:W-:-:S03]  /*1a80*/  FMUL.FTZ R112, R33, R116 ;  /* 0x0000007421707220 */ /* 0x000fc60000410000 */
[----:B------:R-:W-:Y:S02]  /*1a90*/  FADD.FTZ R90, R90, R149 ;  /* 0x000000955a5a7221 */ /* 0x000fe40000010000 */
[----:B------:R-:W-:Y:S02]  /*1aa0*/  @P2 PRMT R113, R113, 0x7632, R113 ;  /* 0x0000763271712816 */ /* 0x000fe40000000071 */
[----:B------:R-:W-:Y:S01]  /*1ab0*/  FSEL R116, R112, RZ, P6 ;  /* 0x000000ff70747208 */ /* 0x000fe20003000000 */
[----:B------:R-:W-:Y:S01]  /*1ac0*/  FMUL.FTZ R112, R34, R117 ;  /* 0x0000007522707220 */ /* 0x000fe20000410000 */
[----:B------:R-:W-:Y:S02]  /*1ad0*/  @P2 SHF.L.U32 R113, R113, 0x10, RZ ;  /* 0x0000001071712819 */ /* 0x000fe400000006ff */
[----:B------:R-:W-:Y:S02]  /*1ae0*/  LOP3.LUT P6, RZ, R125, 0xff, RZ, 0xc0, !PT ;  /* 0x000000ff7dff7812 */ /* 0x000fe400078cc0ff */
[----:B------:R-:W-:Y:S01]  /*1af0*/  FSEL R112, R112, RZ, P1 ;  /* 0x000000ff70707208 */ /* 0x000fe20000800000 */
[----:B------:R-:W-:Y:S01]  /*1b00*/  @P2 FMUL.FTZ R148, R156, R113 ;  /* 0x000000719c942220 */ /* 0x000fe20000410000 */
[----:B------:R-:W-:Y:S01]  /*1b10*/  FMUL.FTZ R113, R35, R156 ;  /* 0x0000009c23717220 */ /* 0x000fe20000410000 */
[----:B------:R-:W-:Y:S01]  /*1b20*/  F2FP.BF16.F32.PACK_AB R116, R116, R119 ;  /* 0x000000777474723e */ /* 0x000fe200000010ff */
[----:B------:R-:W-:Y:S01]  /*1b30*/  FMUL.FTZ R119, R118, R123 ;  /* 0x0000007b76777220 */ /* 0x000fe20000410000 */
[----:B------:R-:W-:Y:S01]  /*1b40*/  FMUL.FTZ R118, R36, R155 ;  /* 0x0000009b24767220 */ /* 0x000fe20000410000 */
[----:B------:R-:W-:Y:S01]  /*1b50*/  LOP3.LUT P1, RZ, R125, 0xff0000, RZ, 0xc0, !PT ;  /* 0x00ff00007dff7812 */ /* 0x000fe2000782c0ff */
[----:B------:R-:W-:Y:S01]  /*1b60*/  FADD.FTZ R91, R91, R148 ;  /* 0x000000945b5b7221 */ /* 0x000fe20000010000 */
[----:B------:R-:W-:Y:S01]  /*1b70*/  FSEL R113, R113, RZ, P2 ;  /* 0x000000ff71717208 */ /* 0x000fe20001000000 */
[----:B------:R-:W-:Y:S01]  /*1b80*/  FMUL.FTZ R146, R119, UR15 ;  /* 0x0000000f77927c20 */ /* 0x000fe20008410000 */
[----:B------:R-:W-:Y:S01]  /*1b90*/  FMUL.FTZ R119, R38, R153 ;  /* 0x0000009926777220 */ /* 0x000fe20000410000 */
[----:B------:R-:W-:-:S02]  /*1ba0*/  LOP3.LUT P2, RZ, R125, 0xff00, RZ, 0xc0, !PT ;  /* 0x0000ff007dff7812 */ /* 0x000fc4000784c0ff */
[----:B------:R-:W-:Y:S01]  /*1bb0*/  F2FP.BF16.F32.PACK_AB R117, R113, R112 ;  /* 0x000000707175723e */ /* 0x000fe200000010ff */
[----:B------:R-:W-:Y:S01]  /*1bc0*/  FMUL.FTZ R154, R39, R146 ;  /* 0x00000092279a7220 */ /* 0x000fe20000410000 */
[----:B------:R-:W-:Y:S02]  /*1bd0*/  @P6 SHF.L.U32 R112, R114, 0x10, RZ ;  /* 0x0000001072706819 */ /* 0x000fe400000006ff */
[----:B------:R-:W-:-:S03]  /*1be0*/  FSEL R119, R119, RZ, P1 ;  /* 0x000000ff77777208 */ /* 0x000fc60000800000 */
[----:B------:R-:W-:Y:S01]  /*1bf0*/  @P6 FMUL.FTZ R151, R155, R112 ;  /* 0x000000709b976220 */ /* 0x000fe20000410000 */
[----:B------:R-:W-:Y:S01]  /*1c00*/  FSEL R155, R118, RZ, P6 ;  /* 0x000000ff769b7208 */ /* 0x000fe20003000000 */
[----:B------:R-:W0:Y:S01]  /*1c10*/  LDC.64 R112, c[0x0][0x2f8] ;  /* 0x0000be00ff707b82 */ /* 0x000e220000000a00 */
[----:B------:R-:W-:Y:S01]  /*1c20*/  FMUL.FTZ R118, R37, R150 ;  /* 0x0000009625767220 */ /* 0x000fe20000410000 */
[----:B------:R-:W-:Y:S01]  /*1c30*/  LOP3.LUT P6, RZ, R125, 0xff000000, RZ, 0xc0, !PT ;  /* 0xff0000007dff7812 */ /* 0x000fe200078cc0ff */
[----:B------:R-:W-:-:S03]  /*1c40*/  FADD.FTZ R108, R108, R151 ;  /* 0x000000976c6c7221 */ /* 0x000fc60000010000 */
[----:B------:R-:W-:Y:S02]  /*1c50*/  FSEL R118, R118, RZ, P2 ;  /* 0x000000ff76767208 */ /* 0x000fe40001000000 */
[----:B------:R-:W-:Y:S02]  /*1c60*/  FSEL R154, R154, RZ, P6 ;  /* 0x000000ff9a9a7208 */ /* 0x000fe40003000000 */
[----:B------:R-:W-:Y:S02]  /*1c70*/  F2FP.BF16.F32.PACK_AB R118, R118, R155 ;  /* 0x0000009b7676723e */ /* 0x000fe400000010ff */
[----:B------:R-:W-:Y:S02]  /*1c80*/  F2FP.BF16.F32.PACK_AB R119, R154, R119 ;  /* 0x000000779a77723e */ /* 0x000fe400000010ff */
[----:B------:R-:W-:Y:S01]  /*1c90*/  @P2 PRMT R154, R114, 0x7632, R154 ;  /* 0x00007632729a2816 */ /* 0x000fe2000000009a */
[----:B------:R-:W-:Y:S01]  /*1ca0*/  HFMA2.MMA R114, -RZ, RZ, 0, 0 ;  /* 0x00000000ff727435 */ /* 0x000fe200000001ff */
[----:B------:R-:W-:-:S02]  /*1cb0*/  @P6 PRMT R156, R115, 0x7632, R156 ;  /* 0x00007632739c6816 */ /* 0x000fc4000000009c */
[----:B------:R-:W-:Y:S02]  /*1cc0*/  @P2 SHF.L.U32 R155, R154, 0x10, RZ ;  /* 0x000000109a9b2819 */ /* 0x000fe400000006ff */
[----:B------:R-:W-:Y:S02]  /*1cd0*/  @P1 SHF.L.U32 R154, R115, 0x10, RZ ;  /* 0x00000010739a1819 */ /* 0x000fe400000006ff */
[----:B------:R-:W-:Y:S01]  /*1ce0*/  MOV R115, RZ ;  /* 0x000000ff00737202 */ /* 0x000fe20000000f00 */
[----:B------:R-:W-:Y:S01]  /*1cf0*/  @P2 FMUL.FTZ R114, R150, R155 ;  /* 0x0000009b96722220 */ /* 0x000fe20000410000 */
[----:B0-----:R-:W-:Y:S01]  /*1d00*/  IMAD.WIDE.U32 R112, R121, 0x10, R112 ;  /* 0x0000001079707825 */ /* 0x001fe200078e0070 */
[----:B------:R-:W-:Y:S01]  /*1d10*/  HFMA2.MMA R150, -RZ, RZ, 0, 0 ;  /* 0x00000000ff967435 */ /* 0x000fe200000001ff */
[----:B------:R-:W-:Y:S02]  /*1d20*/  @P6 SHF.L.U32 R155, R156, 0x10, RZ ;  /* 0x000000109c9b6819 */ /* 0x000fe400000006ff */
[----:B------:R-:W-:Y:S01]  /*1d30*/  @P1 FMUL.FTZ R115, R153, R154 ;  /* 0x0000009a99731220 */ /* 0x000fe20000410000 */
[----:B------:R-:W-:Y:S01]  /*1d40*/  FADD.FTZ R109, R109, R114 ;  /* 0x000000726d6d7221 */ /* 0x000fe20000010000 */
[----:B------:R1:W-:Y:S01]  /*1d50*/  STG.E.128 desc[UR4][R112.64], R116 ;  /* 0x0000007470007986 */ /* 0x0003e2000c101d04 */
[----:B------:R-:W-:Y:S01]  /*1d60*/  IADD3 R121, R121, 0x20, RZ ;  /* 0x0000002079797810 */ /* 0x000fe20007ffe0ff */
[----:B------:R-:W-:Y:S01]  /*1d70*/  @P6 FMUL.FTZ R150, R146, R155 ;  /* 0x0000009b92966220 */ /* 0x000fe20000410000 */
[----:B------:R-:W-:-:S03]  /*1d80*/  FADD.FTZ R110, R110, R115 ;  /* 0x000000736e6e7221 */ /* 0x000fc60000010000 */
[----:B------:R-:W-:-:S07]  /*1d90*/  FADD.FTZ R111, R111, R150 ;  /* 0x000000966f6f7221 */ /* 0x000fce0000010000 */
.L_x_2570:
[----:B------:R-:W-:Y:S05]  /*1da0*/  BSYNC B1 ;  /* 0x0000000000017941 */ /* 0x000fea0003800000 */
.L_x_2569:
[----:B------:R-:W-:Y:S04]  /*1db0*/  BSSY B1, `(.L_x_2571) ;  /* 0x000009c000017945 */ /* 0x000fe80003800000 */
[----:B------:R-:W-:Y:S05]  /*1dc0*/  @!P4 BRA `(.L_x_2572) ;  /* 0x000000080068c947 */ /* 0x000fea0003800000 */
[----:B-1----:R-:W1:Y:S02]  /*1dd0*/  LDC.64 R112, c[0x0][0x220] ;  /* 0x00008800ff707b82 */ /* 0x002e640000000a00 */
[----:B-1----:R-:W-:-:S06]  /*1de0*/  IMAD.WIDE.U32 R112, R121, 0x10, R112 ;  /* 0x0000001079707825 */ /* 0x002fcc00078e0070 */
[----:B------:R-:W2:Y:S01]  /*1df0*/  LDG.E.128 R112, desc[UR4][R112.64] ;  /* 0x0000000470707981 */ /* 0x000ea2000c1e1d00 */
[----:B------:R-:W-:Y:S01]  /*1e00*/  ISETP.NE.U32.AND P1, PT, RZ, UR8, PT ;  /* 0x00000008ff007c0c */ /* 0x000fe2000bf25070 */
[----:B------:R-:W-:Y:S01]  /*1e10*/  IMAD.MOV.U32 R116, RZ, RZ, R126 ;  /* 0x000000ffff747224 */ /* 0x000fe200078e007e */
[----:B------:R-:W-:Y:S02]  /*1e20*/  FSEL R150, R143, RZ, !P5 ;  /* 0x000000ff8f967208 */ /* 0x000fe40006800000 */
[----:B------:R-:W-:Y:S02]  /*1e30*/  ISETP.NE.AND.EX P1, PT, RZ, UR9, PT, P1 ;  /* 0x00000009ff007c0c */ /* 0x000fe4000bf25310 */
[----:B------:R-:W-:Y:S01]  /*1e40*/  ISETP.NE.U32.AND P2, PT, RZ, UR16, PT ;  /* 0x00000010ff007c0c */ /* 0x000fe2000bf45070 */
[-CC-:B------:R-:W-:Y:S01]  /*1e50*/  FFMA.FTZ R117, R129, R145.reuse, R150.reuse ;  /* 0x0000009181757223 */ /* 0x180fe20000010096 */
[-CC-:B0-----:R-:W-:Y:S01]  /*1e60*/  FFMA.FTZ R119, R131, R145.reuse, R150.reuse ;  /* 0x0000009183777223 */ /* 0x181fe20000010096 */
[-CC-:B------:R-:W-:Y:S01]  /*1e70*/  FFMA.FTZ R118, R134, R145.reuse, R150.reuse ;  /* 0x0000009186767223 */ /* 0x180fe20000010096 */
[-CC-:B------:R-:W-:Y:S01]  /*1e80*/  FFMA.FTZ R146, R136, R145.reuse, R150.reuse ;  /* 0x0000009188927223 */ /* 0x180fe20000010096 */
[----:B------:R-:W-:Y:S01]  /*1e90*/  FADD.FTZ R117, R128, -R117 ;  /* 0x8000007580757221 */ /* 0x000fe20000010000 */
[-CC-:B------:R-:W-:Y:S01]  /*1ea0*/  FFMA.FTZ R151, R133, R145.reuse, R150.reuse ;  /* 0x0000009185977223 */ /* 0x180fe20000010096 */
[-CC-:B------:R-:W-:Y:S01]  /*1eb0*/  FFMA.FTZ R148, R138, R145.reuse, R150.reuse ;  /* 0x000000918a947223 */ /* 0x180fe20000010096 */
[-CC-:B------:R-:W-:Y:S01]  /*1ec0*/  FFMA.FTZ R155, R139, R145.reuse, R150.reuse ;  /* 0x000000918b9b7223 */ /* 0x180fe20000010096 */
[----:B------:R-:W-:Y:S01]  /*1ed0*/  FFMA.FTZ R145, R144, R145, R150 ;  /* 0x0000009190917223 */ /* 0x000fe20000010096 */
[----:B------:R-:W-:Y:S01]  /*1ee0*/  FADD.FTZ R147, R130, -R119 ;  /* 0x8000007782937221 */ /* 0x000fe20000010000 */
[----:B------:R-:W-:Y:S01]  /*1ef0*/  LOP3.LUT P6, RZ, R116, 0xff, RZ, 0xc0, !PT ;  /* 0x000000ff74ff7812 */ /* 0x000fe200078cc0ff */
[----:B------:R-:W-:Y:S01]  /*1f00*/  FADD.FTZ R143, R135, -R118 ;  /* 0x80000076878f7221 */ /* 0x000fe20000010000 */
[----:B------:R-:W-:Y:S01]  /*1f10*/  FMUL.FTZ R116, R122, R117 ;  /* 0x000000757a747220 */ /* 0x000fe20000410000 */
[----:B------:R-:W-:Y:S01]  /*1f20*/  ISETP.NE.AND.EX P2, PT, RZ, UR17, PT, P2 ;  /* 0x00000011ff007c0c */ /* 0x000fe2000bf45320 */
[----:B------:R-:W-:Y:S01]  /*1f30*/  FADD.FTZ R153, R141, -R148 ;  /* 0x800000948d997221 */ /* 0x000fe20000010000 */
[----:B------:R-:W-:Y:S01]  /*1f40*/  @P1 SHF.L.U32 R119, R104, 0x10, RZ ;  /* 0x0000001068771819 */ /* 0x000fe200000006ff */
[--C-:B------:R-:W-:Y:S01]  /*1f50*/  FADD.FTZ R157, R142, -R145.reuse ;  /* 0x800000918e9d7221 */ /* 0x100fe20000010000 */
[C---:B------:R-:W-:Y:S01]  /*1f60*/  @P1 SHF.L.U32 R117, R105.reuse, 0x10, RZ ;  /* 0x0000001069751819 */ /* 0x040fe200000006ff */
[----:B------:R-:W-:Y:S01]  /*1f70*/  FMUL.FTZ R148, R122, R147 ;  /* 0x000000937a947220 */ /* 0x000fe20000410000 */
[----:B------:R-:W-:Y:S01]  /*1f80*/  @P1 PRMT R145, R104, 0x7632, R145 ;  /* 0x0000763268911816 */ /* 0x000fe20000000091 */
[----:B------:R-:W-:Y:S01]  /*1f90*/  FMUL.FTZ R154, R122, R143 ;  /* 0x0000008f7a9a7220 */ /* 0x000fe20000410000 */
[----:B------:R-:W-:Y:S01]  /*1fa0*/  FADD.FTZ R151, R132, -R151 ;  /* 0x8000009784977221 */ /* 0x000fe20000010000 */
[----:B------:R-:W-:Y:S01]  /*1fb0*/  @P1 PRMT R143, R105, 0x7632, R143 ;  /* 0x00007632698f1816 */ /* 0x000fe2000000008f */
[----:B------:R-:W-:Y:S01]  /*1fc0*/  FADD.FTZ R149, R137, -R146 ;  /* 0x8000009289957221 */ /* 0x000fe20000010000 */
[----:B------:R-:W-:Y:S01]  /*1fd0*/  @P1 FADD.FTZ R116, R116, R119 ;  /* 0x0000007774741221 */ /* 0x000fe20000010000 */
[----:B------:R-:W-:Y:S01]  /*1fe0*/  @P1 FADD.FTZ R148, R148, R117 ;  /* 0x0000007594941221 */ /* 0x000fe20000010000 */
[----:B------:R-:W-:Y:S01]  /*1ff0*/  @P1 SHF.L.U32 R145, R145, 0x10, RZ ;  /* 0x0000001091911819 */ /* 0x000fe200000006ff */
[----:B------:R-:W-:Y:S01]  /*2000*/  FMUL.FTZ R146, R122, R151 ;  /* 0x000000977a927220 */ /* 0x000fe20000410000 */
[----:B------:R-:W-:Y:S01]  /*2010*/  @P1 PRMT R119, R106, 0x7632, R119 ;  /* 0x000076326a771816 */ /* 0x000fe20000000077 */
[----:B------:R-:W-:Y:S01]  /*2020*/  FMUL.FTZ R152, R122, R149 ;  /* 0x000000957a987220 */ /* 0x000fe20000410000 */
[----:B------:R-:W-:Y:S01]  /*2030*/  @P1 SHF.L.U32 R117, R106, 0x10, RZ ;  /* 0x000000106a751819 */ /* 0x000fe200000006ff */
[----:B------:R-:W-:Y:S01]  /*2040*/  FADD.FTZ R155, R140, -R155 ;  /* 0x8000009b8c9b7221 */ /* 0x000fe20000010000 */
[----:B------:R-:W-:Y:S01]  /*2050*/  @P1 SHF.L.U32 R143, R143, 0x10, RZ ;  /* 0x000000108f8f1819 */ /* 0x000fe200000006ff */
[----:B------:R-:W-:Y:S01]  /*2060*/  FMUL.FTZ R150, R122, R153 ;  /* 0x000000997a967220 */ /* 0x000fe20000410000 */
[----:B------:R-:W-:Y:S01]  /*2070*/  @P1 SHF.L.U32 R119, R119, 0x10, RZ ;  /* 0x0000001077771819 */ /* 0x000fe200000006ff */
[----:B------:R-:W-:Y:S01]  /*2080*/  @P1 FADD.FTZ R154, R154, R145 ;  /* 0x000000919a9a1221 */ /* 0x000fe20000010000 */
[----:B------:R-:W-:Y:S01]  /*2090*/  @P1 FADD.FTZ R146, R146, R117 ;  /* 0x0000007592921221 */ /* 0x000fe20000010000 */
[----:B------:R-:W-:Y:S01]  /*20a0*/  @P1 FADD.FTZ R152, R152, R143 ;  /* 0x0000008f98981221 */ /* 0x000fe20000010000 */
[C---:B------:R-:W-:Y:S01]  /*20b0*/  @P1 PRMT R145, R107.reuse, 0x7632, R145 ;  /* 0x000076326b911816 */ /* 0x040fe20000000091 */
[----:B------:R-:W-:Y:S01]  /*20c0*/  FMUL.FTZ R118, R122, R155 ;  /* 0x0000009b7a767220 */ /* 0x000fe20000410000 */
[----:B------:R-:W-:Y:S01]  /*20d0*/  @P2 F2FP.BF16.F32.PACK_AB R117, RZ, R116 ;  /* 0x00000074ff75223e */ /* 0x000fe200000010ff */
[----:B------:R-:W-:Y:S01]  /*20e0*/  @P1 FADD.FTZ R150, R150, R119 ;  /* 0x0000007796961221 */ /* 0x000fe20000010000 */
[----:B------:R-:W-:Y:S01]  /*20f0*/  @P1 SHF.L.U32 R143, R107, 0x10, RZ ;  /* 0x000000106b8f1819 */ /* 0x000fe200000006ff */
[----:B------:R-:W-:Y:S01]  /*2100*/  FMUL.FTZ R122, R122, R157 ;  /* 0x0000009d7a7a7220 */ /* 0x000fe20000410000 */
[----:B------:R-:W-:Y:S01]  /*2110*/  @P1 SHF.L.U32 R145, R145, 0x10, RZ ;  /* 0x0000001091911819 */ /* 0x000fe200000006ff */
[-C--:B------:R-:W-:Y:S01]  /*2120*/  FMUL.FTZ R116, R116, R123.reuse ;  /* 0x0000007b74747220 */ /* 0x080fe20000410000 */
[----:B------:R-:W-:Y:S01]  /*2130*/  @P2 F2FP.BF16.F32.PACK_AB R119, RZ, R154 ;  /* 0x0000009aff77223e */ /* 0x000fe200000010ff */
[----:B------:R-:W-:Y:S01]  /*2140*/  @P1 FADD.FTZ R118, R118, R143 ;  /* 0x0000008f76761221 */ /* 0x000fe20000010000 */
[----:B------:R-:W-:Y:S01]  /*2150*/  @P2 PRMT R20, R117, 0x7610, R20 ;  /* 0x0000761075142816 */ /* 0x000fe20000000014 */
[----:B------:R-:W-:Y:S01]  /*2160*/  @P1 FADD.FTZ R122, R122, R145 ;  /* 0x000000917a7a1221 */ /* 0x000fe20000010000 */
[----:B------:R-:W-:Y:S01]  /*2170*/  @P2 F2FP.BF16.F32.PACK_AB R143, RZ, R148 ;  /* 0x00000094ff8f223e */ /* 0x000fe200000010ff */
[-C--:B------:R-:W-:Y:S01]  /*2180*/  FMUL.FTZ R154, R154, R123.reuse ;  /* 0x0000007b9a9a7220 */ /* 0x080fe20000410000 */
[----:B------:R-:W-:Y:S01]  /*2190*/  @P2 PRMT R20, R20, 0x5410, R119 ;  /* 0x0000541014142816 */ /* 0x000fe20000000077 */
[----:B------:R-:W-:Y:S01]  /*21a0*/  FMUL.FTZ R119, R116, UR15 ;  /* 0x0000000f74777c20 */ /* 0x000fe20008410000 */
[----:B------:R-:W-:Y:S01]  /*21b0*/  @P2 LEA R116, P1, R121, UR16, 0x4 ;  /* 0x0000001079742c11 */ /* 0x000fe2000f8220ff */
[----:B------:R-:W-:Y:S01]  /*21c0*/  FMUL.FTZ R148, R148, R123 ;  /* 0x0000007b94947220 */ /* 0x000fe20000410000 */
[----:B------:R-:W-:-:S02]  /*21d0*/  @P2 PRMT R21, R143, 0x7610, R21 ;  /* 0x000076108f152816 */ /* 0x000fc40000000015 */
[----:B------:R-:W-:Y:S02]  /*21e0*/  @P2 F2FP.BF16.F32.PACK_AB R147, RZ, R146 ;  /* 0x00000092ff93223e */ /* 0x000fe400000010ff */
[----:B------:R-:W-:Y:S01]  /*21f0*/  @P2 F2FP.BF16.F32.PACK_AB R145, RZ, R152 ;  /* 0x00000098ff91223e */ /* 0x000fe200000010ff */
[----:B------:R-:W-:Y:S01]  /*2200*/  FMUL.FTZ R152, R152, R123 ;  /* 0x0000007b98987220 */ /* 0x000fe20000410000 */
[----:B------:R-:W-:Y:S02]  /*2210*/  MOV R143, RZ ;  /* 0x000000ff008f7202 */ /* 0x000fe40000000f00 */
[----:B------:R-:W-:Y:S01]  /*2220*/  @P2 F2FP.BF16.F32.PACK_AB R149, RZ, R118 ;  /* 0x00000076ff95223e */ /* 0x000fe200000010ff */
[----:B------:R-:W-:Y:S01]  /*2230*/  FMUL.FTZ R152, R152, UR15 ;  /* 0x0000000f98987c20 */ /* 0x000fe20008410000 */
[----:B------:R-:W-:Y:S02]  /*2240*/  @P2 PRMT R22, R147, 0x7610, R22 ;  /* 0x0000761093162816 */ /* 0x000fe40000000016 */
[----:B------:R-:W-:-:S02]  /*2250*/  @P2 PRMT R21, R21, 0x5410, R145 ;  /* 0x0000541015152816 */ /* 0x000fc40000000091 */
[----:B------:R-:W-:Y:S02]  /*2260*/  @P2 PRMT R23, R149, 0x7610, R23 ;  /* 0x0000761095172816 */ /* 0x000fe40000000017 */
[----:B------:R-:W-:Y:S01]  /*2270*/  @P2 F2FP.BF16.F32.PACK_AB R145, RZ, R150 ;  /* 0x00000096ff91223e */ /* 0x000fe200000010ff */
[-C--:B------:R-:W-:Y:S01]  /*2280*/  FMUL.FTZ R150, R150, R123.reuse ;  /* 0x0000007b96967220 */ /* 0x080fe20000410000 */
[----:B------:R-:W-:Y:S01]  /*2290*/  @P2 F2FP.BF16.F32.PACK_AB R147, RZ, R122 ;  /* 0x0000007aff93223e */ /* 0x000fe200000010ff */
[----:B------:R-:W-:Y:S01]  /*22a0*/  FMUL.FTZ R122, R122, R123 ;  /* 0x0000007b7a7a7220 */ /* 0x000fe20000410000 */
[----:B------:R-:W-:Y:S01]  /*22b0*/  @P2 PRMT R22, R22, 0x5410, R145 ;  /* 0x0000541016162816 */ /* 0x000fe20000000091 */
[----:B------:R-:W-:Y:S01]  /*22c0*/  FMUL.FTZ R150, R150, UR15 ;  /* 0x0000000f96967c20 */ /* 0x000fe20008410000 */
[----:B------:R-:W-:Y:S01]  /*22d0*/  @P2 PRMT R23, R23, 0x5410, R147 ;  /* 0x0000541017172816 */ /* 0x000fe20000000093 */
[----:B------:R-:W-:Y:S01]  /*22e0*/  FMUL.FTZ R147, R154, UR15 ;  /* 0x0000000f9a937c20 */ /* 0x000fe20008410000 */
[----:B------:R-:W-:-:S03]  /*22f0*/  HFMA2.MMA R154, -RZ, RZ, 0, 0 ;  /* 0x00000000ff9a7435 */ /* 0x000fc600000001ff */
[----:B------:R-:W-:Y:S01]  /*2300*/  FMUL.FTZ R145, R49, R147 ;  /* 0x0000009331917220 */ /* 0x000fe20000410000 */
[----:B--2---:R-:W-:-:S05]  /*2310*/  @P6 SHF.L.U32 R117, R112, 0x10, RZ ;  /* 0x0000001070756819 */ /* 0x004fca00000006ff */
[----:B------:R-:W-:Y:S01]  /*2320*/  @P6 FMUL.FTZ R143, R119, R117 ;  /* 0x00000075778f6220 */ /* 0x000fe20000410000 */
[----:B------:R-:W-:Y:S01]  /*2330*/  @P2 LEA.HI.X R117, R121, UR17, RZ, 0x4, P1 ;  /* 0x0000001179752c11 */ /* 0x000fe200088f24ff */
[----:B------:R-:W-:Y:S01]  /*2340*/  FMUL.FTZ R119, R48, R119 ;  /* 0x0000007730777220 */ /* 0x000fe20000410000 */
[----:B------:R-:W-:Y:S01]  /*2350*/  LOP3.LUT P1, RZ, R126, 0xff00, RZ, 0xc0, !PT ;  /* 0x0000ff007eff7812 */ /* 0x000fe2000782c0ff */
[----:B------:R-:W-:Y:S02]  /*2360*/  FADD.FTZ R92, R92, R143 ;  /* 0x0000008f5c5c7221 */ /* 0x000fe40000010000 */
[----:B------:R0:W-:Y:S01]  /*2370*/  @P2 STG.E.128 desc[UR4][R116.64], R20 ;  /* 0x0000001474002986 */ /* 0x0001e2000c101d04 */
[----:B------:R-:W-:Y:S02]  /*2380*/  FSEL R119, R119, RZ, P6 ;  /* 0x000000ff77777208 */ /* 0x000fe40003000000 */
[C---:B------:R-:W-:Y:S02]  /*2390*/  LOP3.LUT P6, RZ, R126.reuse, 0xff000000, RZ, 0xc0, !PT ;  /* 0xff0000007eff7812 */ /* 0x040fe400078cc0ff */
[----:B------:R-:W-:-:S05]  /*23a0*/  LOP3.LUT P2, RZ, R126, 0xff0000, RZ, 0xc0, !PT ;  /* 0x00ff00007eff7812 */ /* 0x000fca000784c0ff */
[----:B------:R-:W-:-:S04]  /*23b0*/  @P1 PRMT R112, R112, 0x7632, R112 ;  /* 0x0000763270701816 */ /* 0x000fc80000000070 */
[----:B------:R-:W-:Y:S01]  /*23c0*/  @P1 SHF.L.U32 R112, R112, 0x10, RZ ;  /* 0x0000001070701819 */ /* 0x000fe200000006ff */
[----:B0-----:R-:W-:-:S04]  /*23d0*/  FMUL.FTZ R116, R148, UR15 ;  /* 0x0000000f94747c20 */ /* 0x001fc80008410000 */
[----:B------:R-:W-:Y:S01]  /*23e0*/  @P1 FMUL.FTZ R154, R147, R112 ;  /* 0x00000070939a1220 */ /* 0x000fe20000410000 */
[----:B------:R-:W-:Y:S01]  /*23f0*/  FSEL R112, R145, RZ, P1 ;  /* 0x000000ff91707208 */ /* 0x000fe20000800000 */
[----:B------:R-:W-:Y:S01]  /*2400*/  FMUL.FTZ R117, R146, R123 ;  /* 0x0000007b92757220 */ /* 0x000fe20000410000 */
[C---:B------:R-:W-:Y:S01]  /*2410*/  @P6 PRMT R147, R113.reuse, 0x7632, R147 ;  /* 0x0000763271936816 */ /* 0x040fe20000000093 */
[----:B------:R-:W-:Y:S01]  /*2420*/  @P2 IMAD.U32 R113, R113, 0x10000, RZ ;  /* 0x0001000071712824 */ /* 0x000fe200078e00ff */
[----:B------:R-:W-:Y:S01]  /*2430*/  LOP3.LUT P1, RZ, R127, 0xff, RZ, 0xc0, !PT ;  /* 0x000000ff7fff7812 */ /* 0x000fe2000782c0ff */
[----:B------:R-:W-:Y:S01]  /*2440*/  HFMA2.MMA R146, -RZ, RZ, 0, 0 ;  /* 0x00000000ff927435 */ /* 0x000fe200000001ff */
[----:B------:R-:W-:Y:S01]  /*2450*/  MOV R145, RZ ;  /* 0x000000ff00917202 */ /* 0x000fe20000000f00 */
[----:B------:R-:W-:Y:S01]  /*2460*/  @P2 FMUL.FTZ R145, R116, R113 ;  /* 0x0000007174912220 */ /* 0x000fe20000410000 */
[----:B------:R-:W-:Y:S01]  /*2470*/  @P6 SHF.L.U32 R147, R147, 0x10, RZ ;  /* 0x0000001093936819 */ /* 0x000fe200000006ff */
[----:B------:R-:W-:Y:S01]  /*2480*/  FMUL.FTZ R113, R50, R116 ;  /* 0x0000007432717220 */ /* 0x000fe20000410000 */
[----:B------:R-:W-:Y:S01]  /*2490*/  FMUL.FTZ R116, R51, R152 ;  /* 0x0000009833747220 */ /* 0x000fe20000410000 */
[----:B------:R-:W-:Y:S01]  /*24a0*/  FMUL.FTZ R148, R118, R123 ;  /* 0x0000007b76947220 */ /* 0x000fe20000410000 */
[----:B------:R-:W-:Y:S01]  /*24b0*/  MOV R123, RZ ;  /* 0x000000ff007b7202 */ /* 0x000fe20000000f00 */
[----:B------:R-:W-:Y:S01]  /*24c0*/  @P6 FMUL.FTZ R146, R152, R147 ;  /* 0x0000009398926220 */ /* 0x000fe20000410000 */
[----:B------:R-:W-:Y:S01]  /*24d0*/  FMUL.FTZ R147, R117, UR15 ;  /* 0x0000000f75937c20 */ /* 0x000fe20008410000 */
[----:B------:R-:W-:Y:S01]  /*24e0*/  FSEL R117, R113, RZ, P2 ;  /* 0x000000ff71757208 */ /* 0x000fe20001000000 */
[----:B------:R-:W-:Y:S01]  /*24f0*/  FMUL.FTZ R149, R148, UR15 ;  /* 0x0000000f94957c20 */ /* 0x000fe20008410000 */
[----:B------:R-:W-:Y:S01]  /*2500*/  FSEL R152, R116, RZ, P6 ;  /* 0x000000ff74987208 */ /* 0x000fe20003000000 */
[----:B------:R-:W-:Y:S01]  /*2510*/  FMUL.FTZ R113, R52, R147 ;  /* 0x0000009334717220 */ /* 0x000fe20000410000 */
[----:B------:R-:W-:Y:S01]  /*2520*/  @P1 SHF.L.U32 R118, R114, 0x10, RZ ;  /* 0x0000001072761819 */ /* 0x000fe200000006ff */
[----:B------:R-:W-:Y:S01]  /*2530*/  HFMA2.MMA R148, -RZ, RZ, 0, 0 ;  /* 0x00000000ff947435 */ /* 0x000fe200000001ff */
[----:B------:R-:W-:Y:S01]  /*2540*/  F2FP.BF16.F32.PACK_AB R116, R112, R119 ;  /* 0x000000777074723e */ /* 0x000fe200000010ff */
[----:B------:R-:W-:Y:S01]  /*2550*/  FMUL.FTZ R119, R54, R149 ;  /* 0x0000009536777220 */ /* 0x000fe20000410000 */
[----:B------:R-:W-:Y:S01]  /*2560*/  F2FP.BF16.F32.PACK_AB R117, R152, R117 ;  /* 0x000000759875723e */ /* 0x000fe200000010ff */
[----:B------:R-:W-:Y:S01]  /*2570*/  FMUL.FTZ R152, R122, UR15 ;  /* 0x0000000f7a987c20 */ /* 0x000fe20008410000 */
[----:B------:R-:W-:Y:S01]  /*2580*/  LEA R112, P6, R121, UR18, 0x4 ;  /* 0x0000001279707c11 */ /* 0x000fe2000f8c20ff */
[----:B------:R-:W-:Y:S01]  /*2590*/  @P1 FMUL.FTZ R123, R147, R118 ;  /* 0x00000076937b1220 */ /* 0x000fe20000410000 */
[----:B------:R-:W-:Y:S01]  /*25a0*/  FSEL R147, R113, RZ, P1 ;  /* 0x000000ff71937208 */ /* 0x000fe20000800000 */
[----:B------:R-:W-:Y:S01]  /*25b0*/  FMUL.FTZ R118, R53, R150 ;  /* 0x0000009635767220 */ /* 0x000fe20000410000 */
[----:B------:R-:W-:Y:S01]  /*25c0*/  LEA.HI.X R113, R121, UR19, RZ, 0x4, P6 ;  /* 0x0000001379717c11 */ /* 0x000fe2000b0f24ff */
[----:B------:R-:W-:Y:S01]  /*25d0*/  FMUL.FTZ R121, R55, R152 ;  /* 0x0000009837797220 */ /* 0x000fe20000410000 */
[----:B------:R-:W-:Y:S01]  /*25e0*/  LOP3.LUT P2, RZ, R127, 0xff00, RZ, 0xc0, !PT ;  /* 0x0000ff007fff7812 */ /* 0x000fe2000784c0ff */
[----:B------:R-:W-:Y:S01]  /*25f0*/  FADD.FTZ R93, R93, R154 ;  /* 0x0000009a5d5d7221 */ /* 0x000fe20000010000 */
[C---:B------:R-:W-:Y:S01]  /*2600*/  LOP3.LUT P1, RZ, R127.reuse, 0xff0000, RZ, 0xc0, !PT ;  /* 0x00ff00007fff7812 */ /* 0x040fe2000782c0ff */
[----:B------:R-:W-:Y:S01]  /*2610*/  FADD.FTZ R94, R94, R145 ;  /* 0x000000915e5e7221 */ /* 0x000fe20000010000 */
[----:B------:R-:W-:Y:S01]  /*2620*/  LOP3.LUT P6, RZ, R127, 0xff000000, RZ, 0xc0, !PT ;  /* 0xff0000007fff7812 */ /* 0x000fe200078cc0ff */
[----:B------:R-:W-:Y:S01]  /*2630*/  FADD.FTZ R95, R95, R146 ;  /* 0x000000925f5f7221 */ /* 0x000fe20000010000 */
[----:B------:R-:W-:Y:S01]  /*2640*/  FSEL R118, R118, RZ, P2 ;  /* 0x000000ff76767208 */ /* 0x000fe20001000000 */
[----:B------:R-:W-:Y:S01]  /*2650*/  FADD.FTZ R96, R96, R123 ;  /* 0x0000007b60607221 */ /* 0x000fe20000010000 */
[----:B------:R-:W-:-:S02]  /*2660*/  FSEL R119, R119, RZ, P1 ;  /* 0x000000ff77777208 */ /* 0x000fc40000800000 */
[----:B------:R-:W-:Y:S02]  /*2670*/  FSEL R122, R121, RZ, P6 ;  /* 0x000000ff797a7208 */ /* 0x000fe40003000000 */
[----:B------:R-:W-:Y:S02]  /*2680*/  F2FP.BF16.F32.PACK_AB R118, R118, R147 ;  /* 0x000000937676723e */ /* 0x000fe400000010ff */
[----:B------:R-:W-:Y:S02]  /*2690*/  F2FP.BF16.F32.PACK_AB R119, R122, R119 ;  /* 0x000000777a77723e */ /* 0x000fe400000010ff */
[----:B------:R-:W-:Y:S02]  /*26a0*/  @P2 PRMT R121, R114, 0x7632, R121 ;  /* 0x0000763272792816 */ /* 0x000fe40000000079 */
[C---:B------:R-:W-:Y:S01]  /*26b0*/  @P6 PRMT R147, R115.reuse, 0x7632, R147 ;  /* 0x0000763273936816 */ /* 0x040fe20000000093 */
[----:B------:R2:W-:Y:S01]  /*26c0*/  STG.E.128 desc[UR4][R112.64], R116 ;  /* 0x0000007470007986 */ /* 0x0005e2000c101d04 */
[----:B------:R-:W-:-:S02]  /*26d0*/  @P1 SHF.L.U32 R122, R115, 0x10, RZ ;  /* 0x00000010737a1819 */ /* 0x000fc400000006ff */
[----:B------:R-:W-:Y:S02]  /*26e0*/  CS2R R114, SRZ ;  /* 0x0000000000727805 */ /* 0x000fe4000001ff00 */
[----:B------:R-:W-:Y:S02]  /*26f0*/  @P2 SHF.L.U32 R121, R121, 0x10, RZ ;  /* 0x0000001079792819 */ /* 0x000fe400000006ff */
[----:B------:R-:W-:Y:S01]  /*2700*/  @P6 SHF.L.U32 R147, R147, 0x10, RZ ;  /* 0x0000001093936819 */ /* 0x000fe200000006ff */
[----:B------:R-:W-:Y:S02]  /*2710*/  @P1 FMUL.FTZ R115, R149, R122 ;  /* 0x0000007a95731220 */ /* 0x000fe40000410000 */
[----:B------:R-:W-:Y:S02]  /*2720*/  @P2 FMUL.FTZ R114, R150, R121 ;  /* 0x0000007996722220 */ /* 0x000fe40000410000 */
[----:B------:R-:W-:Y:S01]  /*2730*/  @P6 FMUL.FTZ R148, R152, R147 ;  /* 0x0000009398946220 */ /* 0x000fe20000410000 */
[----:B------:R-:W-:Y:S01]  /*2740*/  FADD.FTZ R98, R98, R115 ;  /* 0x0000007362627221 */ /* 0x000fe20000010000 */
[----:B------:R-:W-:-:S02]  /*2750*/  FADD.FTZ R97, R97, R114 ;  /* 0x0000007261617221 */ /* 0x000fc40000010000 */
[----:B------:R-:W-:-:S07]  /*2760*/  FADD.FTZ R99, R99, R148 ;  /* 0x0000009463637221 */ /* 0x000fce0000010000 */
.L_x_2572:
[----:B------:R-:W-:Y:S05]  /*2770*/  BSYNC B1 ;  /* 0x0000000000017941 */ /* 0x000fea0003800000 */
.L_x_2571:
[----:B-12---:R-:W1:Y:S02]  /*2780*/  LDC.64 R112, c[0x0][0x210] ;  /* 0x00008400ff707b82 */ /* 0x006e640000000a00 */
[----:B-1----:R-:W-:-:S04]  /*2790*/  LEA R0, R112, R0, 0x2 ;  /* 0x0000000070007211 */ /* 0x002fc800078e10ff */
[----:B------:R-:W-:-:S13]  /*27a0*/  ISETP.GE.AND P1, PT, R0, R113, PT ;  /* 0x000000710000720c */ /* 0x000fda0003f26270 */
[----:B------:R-:W-:Y:S05]  /*27b0*/  @!P1 BRA `(.L_x_2573) ;  /* 0xffffffdc003c9947 */ /* 0x000fea000383ffff */
.L_x_2563:
[----:B------:R-:W-:Y:S05]  /*27c0*/  BSYNC B0 ;  /* 0x0000000000007941 */ /* 0x000fea0003800000 */
.L_x_2562:
        /* <DEDUP_REMOVED lines=54> */
[----:B------:R-:W-:Y:S04]  /*2b30*/  STS.128 [R2], R56 ;  /* 0x0000003802007388 */ /* 0x000fe80000000c00 */
[----:B------:R-:W-:Y:S01]  /*2b40*/  STS.128 [R2+0x10], R60 ;  /* 0x0000103c02007388 */ /* 0x000fe20000000c00 */
[----:B--2---:R-:W-:-:S03]  /*2b50*/  FADD.FTZ R6, R6, R9 ;  /* 0x0000000906067221 */ /* 0x004fc60000010000 */
[----:B------:R-:W-:Y:S01]  /*2b60*/  STS.128 [R2+0x400], R64 ;  /* 0x0004004002007388 */ /* 0x000fe20000000c00 */
[----:B0-----:R-:W-:Y:S01]  /*2b70*/  FADD.FTZ R8, R8, R11 ;  /* 0x0000000b08087221 */ /* 0x001fe20000010000 */
[----:B------:R-:W-:Y:S02]  /*2b80*/  FADD.FTZ R15, R6, R15 ;  /* 0x0000000f060f7221 */ /* 0x000fe40000010000 */
[----:B------:R-:W-:Y:S01]  /*2b90*/  STS.128 [R2+0x410], R68 ;  /* 0x0004104402007388 */ /* 0x000fe20000000c00 */
[----:B---3--:R-:W-:Y:S01]  /*2ba0*/  FADD.FTZ R13, R0, R13 ;  /* 0x0000000d000d7221 */ /* 0x008fe20000010000 */
[----:B------:R-:W-:Y:S02]  /*2bb0*/  IMAD.SHL.U32 R0, R26, 0x4, RZ ;  /* 0x000000041a007824 */ /* 0x000fe400078e00ff */
[----:B------:R-:W-:Y:S01]  /*2bc0*/  FADD.FTZ R19, R8, R19 ;  /* 0x0000001308137221 */ /* 0x000fe20000010000 */
[----:B------:R-:W-:Y:S02]  /*2bd0*/  BAR.SYNC.DEFER_BLOCKING 0x0 ;  /* 0x0000000000007b1d */ /* 0x000fe40000010000 */
[----:B------:R-:W-:-:S04]  /*2be0*/  IADD3 R8, P5, R0, UR20, RZ ;  /* 0x0000001400087c10 */ /* 0x000fc8000ffbe0ff */
        /* <DEDUP_REMOVED lines=88> */
.L_x_2575:
[----:B------:R-:W-:Y:S05]  /*3170*/  BSYNC B0 ;  /* 0x0000000000007941 */ /* 0x000fea0003800000 */
.L_x_2574:
        /* <DEDUP_REMOVED lines=16> */
.L_x_2577:
[----:B------:R-:W-:Y:S05]  /*3280*/  BSYNC B0 ;  /* 0x0000000000007941 */ /* 0x000fea0003800000 */
.L_x_2576:
        /* <DEDUP_REMOVED lines=16> */
.L_x_2579:
[----:B------:R-:W-:Y:S05]  /*3390*/  BSYNC B0 ;  /* 0x0000000000007941 */ /* 0x000fea0003800000 */
.L_x_2578:
        /* <DEDUP_REMOVED lines=10> */
.L_x_2568:
        /* <DEDUP_REMOVED lines=8> */
.L_x_2581:
[----:B------:R-:W-:Y:S05]  /*34c0*/  BSYNC B1 ;  /* 0x0000000000017941 */ /* 0x000fea0003800000 */
.L_x_2580:
        /* <DEDUP_REMOVED lines=8> */
.L_x_2582:
[----:B------:R-:W-:Y:S01]  /*3550*/  FADD.FTZ R112, R112, R147 ;  /* 0x0000009370707221 */ /* 0x000fe20000010000 */
[----:B------:R-:W-:-:S04]  /*3560*/  HFMA2.MMA R149, -RZ, RZ, 0, 1.1920928955078125e-07 ;  /* 0x00000002ff957435 */ /* 0x000fc800000001ff */
[----:B------:R-:W-:Y:S02]  /*3570*/  MOV R148, R112 ;  /* 0x0000007000947202 */ /* 0x000fe40000000f00 */
[----:B------:R-:W-:-:S07]  /*3580*/  MOV R113, R145 ;  /* 0x0000009100717202 */ /* 0x000fce0000000f00 */
[----:B------:R-:W-:Y:S05]  /*3590*/  WARPSYNC.COLLECTIVE R143, `(.L_x_2583) ;  /* 0x000000008f087348 */ /* 0x000fea0003c00000 */
[----:B------:R0:W1:Y:S02]  /*35a0*/  SHFL.BFLY P1, R145, R148, R149, R150 ;  /* 0x0c00009594917389 */ /* 0x0000640000020096 */
[----:B01----:R-:W-:Y:S01]  /*35b0*/  ENDCOLLECTIVE ;  /* 0x000000000000791b */ /* 0x003fe20003800000 */
.L_x_2583:
[----:B------:R-:W-:-:S05]  /*35c0*/  FADD.FTZ R113, R113, R146 ;  /* 0x0000009271717221 */ /* 0x000fca0000010000 */
[----:B------:R-:W-:Y:S02]  /*35d0*/  MOV R148, R113 ;  /* 0x0000007100947202 */ /* 0x000fe40000000f00 */
[----:B------:R-:W-:-:S07]  /*35e0*/  MOV R115, R145 ;  /* 0x0000009100737202 */ /* 0x000fce0000000f00 */
[----:B------:R-:W-:Y:S05]  /*35f0*/  WARPSYNC.COLLECTIVE R143, `(.L_x_2584) ;  /* 0x000000008f087348 */ /* 0x000fea0003c00000 */
[----:B------:R0:W1:Y:S02]  /*3600*/  SHFL.BFLY P1, R145, R148, R149, R150 ;  /* 0x0c00009594917389 */ /* 0x0000640000020096 */
[----:B01----:R-:W-:Y:S01]  /*3610*/  ENDCOLLECTIVE ;  /* 0x000000000000791b */ /* 0x003fe20003800000 */
.L_x_2584:
[----:B------:R-:W-:-:S05]  /*3620*/  FADD.FTZ R115, R112, R115 ;  /* 0x0000007370737221 */ /* 0x000fca0000010000 */
[----:B------:R-:W-:Y:S01]  /*3630*/  MOV R148, R115 ;  /* 0x0000007300947202 */ /* 0x000fe20000000f00 */
[----:B------:R-:W-:Y:S01]  /*3640*/  IMAD.MOV.U32 R149, RZ, RZ, 0x4 ;  /* 0x00000004ff957424 */ /* 0x000fe200078e00ff */
[----:B------:R-:W-:-:S07]  /*3650*/  MOV R114, R145 ;  /* 0x0000009100727202 */ /* 0x000fce0000000f00 */
[----:B------:R-:W-:Y:S05]  /*3660*/  WARPSYNC.COLLECTIVE R143, `(.L_x_2585) ;  /* 0x000000008f087348 */ /* 0x000fea0003c00000 */
[----:B------:R0:W1:Y:S02]  /*3670*/  SHFL.BFLY P1, R145, R148, R149, R150 ;  /* 0x0c00009594917389 */ /* 0x0000640000020096 */
[----:B01----:R-:W-:Y:S01]  /*3680*/  ENDCOLLECTIVE ;  /* 0x000000000000791b */ /* 0x003fe20003800000 */
.L_x_2585:
[----:B------:R-:W-:-:S05]  /*3690*/  FADD.FTZ R114, R113, R114 ;  /* 0x0000007271727221 */ /* 0x000fca0000010000 */
[----:B------:R-:W-:Y:S02]  /*36a0*/  MOV R148, R114 ;  /* 0x0000007200947202 */ /* 0x000fe40000000f00 */
[----:B------:R-:W-:-:S07]  /*36b0*/  MOV R116, R145 ;  /* 0x0000009100747202 */ /* 0x000fce0000000f00 */
[----:B------:R-:W-:Y:S05]  /*36c0*/  WARPSYNC.COLLECTIVE R143, `(.L_x_2586) ;  /* 0x000000008f087348 */ /* 0x000fea0003c00000 */
[----:B------:R0:W1:Y:S02]  /*36d0*/  SHFL.BFLY P1, R145, R148, R149, R150 ;  /* 0x0c00009594917389 */ /* 0x0000640000020096 */
[----:B01----:R-:W-:Y:S01]  /*36e0*/  ENDCOLLECTIVE ;  /* 0x000000000000791b */ /* 0x003fe20003800000 */
.L_x_2586:
[----:B------:R-:W-:Y:S01]  /*36f0*/  FADD.FTZ R116, R115, R116 ;  /* 0x0000007473747221 */ /* 0x000fe20000010000 */
[----:B------:R-:W-:-:S04]  /*3700*/  HFMA2.MMA R149, -RZ, RZ, 0, 4.76837158203125e-07 ;  /* 0x00000008ff957435 */ /* 0x000fc800000001ff */
[----:B------:R-:W-:Y:S02]  /*3710*/  MOV R148, R116 ;  /* 0x0000007400947202 */ /* 0x000fe40000000f00 */
[----:B------:R-:W-:-:S07]  /*3720*/  MOV R117, R145 ;  /* 0x0000009100757202 */ /* 0x000fce0000000f00 */
[----:B------:R-:W-:Y:S05]  /*3730*/  WARPSYNC.COLLECTIVE R143, `(.L_x_2587) ;  /* 0x000000008f087348 */ /* 0x000fea0003c00000 */
[----:B------:R0:W1:Y:S02]  /*3740*/  SHFL.BFLY P1, R145, R148, R149, R150 ;  /* 0x0c00009594917389 */ /* 0x0000640000020096 */
[----:B01----:R-:W-:Y:S01]  /*3750*/  ENDCOLLECTIVE ;  /* 0x000000000000791b */ /* 0x003fe20003800000 */
.L_x_2587:
[----:B------:R-:W-:-:S05]  /*3760*/  FADD.FTZ R117, R114, R117 ;  /* 0x0000007572757221 */ /* 0x000fca0000010000 */
[----:B------:R-:W-:Y:S02]  /*3770*/  MOV R148, R117 ;  /* 0x0000007500947202 */ /* 0x000fe40000000f00 */
[----:B------:R-:W-:-:S07]  /*3780*/  MOV R119, R145 ;  /* 0x0000009100777202 */ /* 0x000fce0000000f00 */
[----:B------:R-:W-:Y:S05]  /*3790*/  WARPSYNC.COLLECTIVE R143, `(.L_x_2588) ;  /* 0x000000008f087348 */ /* 0x000fea0003c00000 */
[----:B------:R0:W1:Y:S02]  /*37a0*/  SHFL.BFLY P1, R145, R148, R149, R150 ;  /* 0x0c00009594917389 */ /* 0x0000640000020096 */
[----:B01----:R-:W-:Y:S01]  /*37b0*/  ENDCOLLECTIVE ;  /* 0x000000000000791b */ /* 0x003fe20003800000 */
.L_x_2588:
[----:B------:R-:W-:Y:S01]  /*37c0*/  FADD.FTZ R119, R116, R119 ;  /* 0x0000007774777221 */ /* 0x000fe20000010000 */
[----:B------:R-:W-:-:S04]  /*37d0*/  HFMA2.MMA R149, -RZ, RZ, 0, 9.5367431640625e-07 ;  /* 0x00000010ff957435 */ /* 0x000fc800000001ff */
[----:B------:R-:W-:Y:S02]  /*37e0*/  MOV R148, R119 ;  /* 0x0000007700947202 */ /* 0x000fe40000000f00 */
[----:B------:R-:W-:-:S07]  /*37f0*/  MOV R118, R145 ;  /* 0x0000009100767202 */ /* 0x000fce0000000f00 */
[----:B------:R-:W-:Y:S05]  /*3800*/  WARPSYNC.COLLECTIVE R143, `(.L_x_2589) ;  /* 0x000000008f087348 */ /* 0x000fea0003c00000 */
[----:B------:R0:W1:Y:S02]  /*3810*/  SHFL.BFLY P1, R145, R148, R149, R150 ;  /* 0x0c00009594917389 */ /* 0x0000640000020096 */
[----:B01----:R-:W-:Y:S01]  /*3820*/  ENDCOLLECTIVE ;  /* 0x000000000000791b */ /* 0x003fe20003800000 */
.L_x_2589:
[----:B------:R-:W-:-:S05]  /*3830*/  FADD.FTZ R118, R117, R118 ;  /* 0x0000007675767221 */ /* 0x000fca0000010000 */
[----:B------:R-:W-:Y:S02]  /*3840*/  MOV R148, R118 ;  /* 0x0000007600947202 */ /* 0x000fe40000000f00 */
[----:B------:R-:W-:-:S07]  /*3850*/  MOV R112, R145 ;  /* 0x0000009100707202 */ /* 0x000fce0000000f00 */
[----:B------:R-:W-:Y:S05]  /*3860*/  WARPSYNC.COLLECTIVE R143, `(.L_x_2590) ;  /* 0x000000008f087348 */ /* 0x000fea0003c00000 */
[----:B------:R0:W1:Y:S02]  /*3870*/  SHFL.BFLY P1, R145, R148, R149, R150 ;  /* 0x0c00009594917389 */ /* 0x0000640000020096 */
[----:B01----:R-:W-:Y:S01]  /*3880*/  ENDCOLLECTIVE ;  /* 0x000000000000791b */ /* 0x003fe20003800000 */
.L_x_2590:
[----:B------:R-:W-:Y:S01]  /*3890*/  MOV R113, R145 ;  /* 0x0000009100717202 */ /* 0x000fe20000000f00 */
[----:B------:R-:W-:Y:S06]  /*38a0*/  BRA `(.L_x_2591) ;  /* 0xffffffd800b47947 */ /* 0x000fec000383ffff */
.L_x_2592:
        /* <DEDUP_REMOVED lines=13> */
.L_x_9126:


//--------------------- .text._ZN10layer_norm13ln_bwd_kernelINS_13Kernel_traitsIf13__nv_bfloat16S2_S2_fjLj512ELj1ELj4ELj1ELj16ENS_18Kernel_traits_baseILj512EfS2_S2_S2_fjLj128EEEEELb1ELb1ELb0ELb1EEEvNS_9BwdParamsE --------------------------
	.section	.text._ZN10layer_norm13ln_bwd_kernelINS_13Kernel_traitsIf13__nv_bfloat16S2_S2_fjLj512ELj1ELj4ELj1ELj16ENS_18Kernel_traits_baseILj512EfS2_S2_S2_fjLj128EEEEELb1ELb1ELb0ELb1EEEvNS_9BwdParamsE,"ax",@progbits
	.align	128
        .global         _ZN10layer_norm13ln_bwd_kernelINS_13Kernel_traitsIf13__nv_bfloat16S2_S2_fjLj512ELj1ELj4ELj1ELj16ENS_18Kernel_traits_baseILj512EfS2_S2_S2_fjLj128EEEEELb1ELb1ELb0ELb1EEEvNS_9BwdParamsE
        .type           _ZN10layer_norm13ln_bwd_kernelINS_13Kernel_traitsIf13__nv_bfloat16S2_S2_fjLj512ELj1ELj4ELj1ELj16ENS_18Kernel_traits_baseILj512EfS2_S2_S2_fjLj128EEEEELb1ELb1ELb0ELb1EEEvNS_9BwdParamsE,@function
        .size           _ZN10layer_norm13ln_bwd_kernelINS_13Kernel_traitsIf13__nv_bfloat16S2_S2_fjLj512ELj1ELj4ELj1ELj16ENS_18Kernel_traits_baseILj512EfS2_S2_S2_fjLj128EEEEELb1ELb1ELb0ELb1EEEvNS_9BwdParamsE,(.L_x_9127 - _ZN10layer_norm13ln_bwd_kernelINS_13Kernel_traitsIf13__nv_bfloat16S2_S2_fjLj512ELj1ELj4ELj1ELj16ENS_18Kernel_traits_baseILj512EfS2_S2_S2_fjLj128EEEEELb1ELb1ELb0ELb1EEEvNS_9BwdParamsE)
        .other          _ZN10layer_norm13ln_bwd_kernelINS_13Kernel_traitsIf13__nv_bfloat16S2_S2_fjLj512ELj1ELj4ELj1ELj16ENS_18Kernel_traits_baseILj512EfS2_S2_S2_fjLj128EEEEELb1ELb1ELb0ELb1EEEvNS_9BwdParamsE,@"STO_CUDA_ENTRY STV_DEFAULT"
_ZN10layer_norm13ln_bwd_kernelINS_13Kernel_traitsIf13__nv_bfloat16S2_S2_fjLj512ELj1ELj4ELj1ELj16ENS_18Kernel_traits_baseILj512EfS2_S2_S2_fjLj128EEEEELb1ELb1ELb0ELb1EEEvNS_9BwdParamsE:
.text._ZN10layer_norm13ln_bwd_kernelINS_13Kernel_traitsIf13__nv_bfloat16S2_S2_fjLj512ELj1ELj4ELj1ELj16ENS_18Kernel_traits_baseILj512EfS2_S2_S2_fjLj128EEEEELb1ELb1ELb0ELb1EEEvNS_9BwdParamsE:
        /* <DEDUP_REMOVED lines=41> */
.L_x_2594:
        /* <DEDUP_REMOVED lines=45> */
[----:B01----:R-:W-:-:S07]  /*0560*/  MOV R121, RZ ;  /* 0x000000ff00797202 */ /* 0x003fce0000000f00 */
.L_x_2598:
[----:B------:R-:W0:Y:S01]  /*0570*/  @P0 LDC.64 R50, c[0x0][0x270] ;  /* 0x00009c00ff320b82 */ /* 0x000e220000000a00 */
[----:B------:R-:W-:Y:S01]  /*0580*/  IMAD R0, R125, UR10, RZ ;  /* 0x0000000a7d007c24 */ /* 0x000fe2000f8e02ff */
[----:B------:R-:W-:-:S04]  /*0590*/  SHF.R.S32.HI R52, RZ, 0x1f, R125 ;  /* 0x0000001fff347819 */ /* 0x000fc8000001147d */
[----:B------:R-:W-:Y:S02]  /*05a0*/  SHF.R.S32.HI R53, RZ, 0x1f, R0 ;  /* 0x0000001fff357819 */ /* 0x000fe40000011400 */
[----:B------:R-:W1:Y:S02]  /*05b0*/  LDC.64 R2, c[0x0][0x238] ;  /* 0x00008e00ff027b82 */ /* 0x000e640000000a00 */
[----:B------:R-:W-:Y:S02]  /*05c0*/  LEA.HI R53, R53, R0, RZ, 0x3 ;  /* 0x0000000035357211 */ /* 0x000fe400078f18ff */
[----:B------:R-:W-:-:S04]  /*05d0*/  LOP3.LUT R0, R70, 0x1f, RZ, 0xc0, !PT ;  /* 0x0000001f46007812 */ /* 0x000fc800078ec0ff */
[----:B------:R-:W-:Y:S01]  /*05e0*/  LEA.HI.SX32 R127, R53, R0, 0x1d ;  /* 0x00000000357f7211 */ /* 0x000fe200078feaff */
[----:B------:R-:W2:Y:S03]  /*05f0*/  LDC.64 R64, c[0x0][0x250] ;  /* 0x00009400ff407b82 */ /* 0x000ea60000000a00 */
[----:B------:R-:W-:Y:S02]  /*0600*/  IADD3 R123, R127, 0x20, RZ ;  /* 0x000000207f7b7810 */ /* 0x000fe40007ffe0ff */
[----:B0-----:R-:W-:-:S03]  /*0610*/  @P0 LEA R50, P1, R125, R50, 0x1 ;  /* 0x000000327d320211 */ /* 0x001fc600078208ff */
[----:B------:R-:W0:Y:S01]  /*0620*/  LDC.64 R48, c[0x0][0x2b8] ;  /* 0x0000ae00ff307b82 */ /* 0x000e220000000a00 */
[----:B------:R-:W-:Y:S01]  /*0630*/  @P0 LEA.HI.X R51, R125, R51, R52, 0x1, P1 ;  /* 0x000000337d330211 */ /* 0x000fe200008f0c34 */
[----:B-1----:R-:W-:-:S04]  /*0640*/  IMAD.WIDE.U32 R52, R127, 0x10, R2 ;  /* 0x000000107f347825 */ /* 0x002fc800078e0002 */
[----:B------:R-:W3:Y:S01]  /*0650*/  @P0 LDG.E.U16 R0, desc[UR4][R50.64] ;  /* 0x0000000432000981 */ /* 0x000ee2000c1e1500 */
[----:B------:R-:W-:Y:S02]  /*0660*/  IMAD.WIDE.U32 R60, R123, 0x10, R2 ;  /* 0x000000107b3c7825 */ /* 0x000fe400078e0002 */
[----:B------:R-:W1:Y:S01]  /*0670*/  LDC.64 R2, c[0x0][0x258] ;  /* 0x00009600ff027b82 */ /* 0x000e620000000a00 */
[----:B------:R-:W4:Y:S01]  /*0680*/  LDG.E.128 R52, desc[UR4][R52.64] ;  /* 0x0000000434347981 */ /* 0x000f22000c1e1d00 */
[----:B--2---:R-:W-:-:S03]  /*0690*/  IMAD.WIDE R64, R125, 0x4, R64 ;  /* 0x000000047d407825 */ /* 0x004fc600078e0240 */
[----:B------:R-:W2:Y:S04]  /*06a0*/  LDG.E.128 R60, desc[UR4][R60.64] ;  /* 0x000000043c3c7981 */ /* 0x000ea8000c1e1d00 */
[----:B------:R1:W2:Y:S01]  /*06b0*/  LDG.E R128, desc[UR4][R64.64] ;  /* 0x0000000440807981 */ /* 0x0002a2000c1e1900 */
[----:B0-----:R-:W-:-:S06]  /*06c0*/  IMAD.WIDE.U32 R56, R127, 0x10, R48 ;  /* 0x000000107f387825 */ /* 0x001fcc00078e0030 */
[----:B------:R-:W2:Y:S01]  /*06d0*/  LDG.E.128 R56, desc[UR4][R56.64] ;  /* 0x0000000438387981 */ /* 0x000ea2000c1e1d00 */
[----:B-1----:R-:W-:Y:S02]  /*06e0*/  IMAD.WIDE R108, R125, 0x4, R2 ;  /* 0x000000047d6c7825 */ /* 0x002fe400078e0202 */
[----:B------:R-:W0:Y:S04]  /*06f0*/  LDC.64 R2, c[0x0][0x240] ;  /* 0x00009000ff027b82 */ /* 0x000e280000000a00 */
[----:B------:R1:W2:Y:S01]  /*0700*/  LDG.E R108, desc[UR4][R108.64] ;  /* 0x000000046c6c7981 */ /* 0x0002a2000c1e1900 */
[----:B------:R-:W-:-:S06]  /*0710*/  IMAD.WIDE.U32 R48, R123, 0x10, R48 ;  /* 0x000000107b307825 */ /* 0x000fcc00078e0030 */
[----:B------:R-:W2:Y:S01]  /*0720*/  LDG.E.128 R48, desc[UR4][R48.64] ;  /* 0x0000000430307981 */ /* 0x000ea2000c1e1d00 */
[----:B0-----:R-:W-:-:S04]  /*0730*/  IMAD.WIDE.U32 R64, R127, 0x8, R2 ;  /* 0x000000087f407825 */ /* 0x001fc800078e0002 */
[----:B------:R-:W-:Y:S02]  /*0740*/  IMAD.WIDE.U32 R2, R123, 0x8, R2 ;  /* 0x000000087b027825 */ /* 0x000fe400078e0002 */
[----:B-----5:R-:W5:Y:S04]  /*0750*/  LDG.E.64 R64, desc[UR4][R64.64] ;  /* 0x0000000440407981 */ /* 0x020f68000c1e1b00 */
[----:B------:R-:W5:Y:S01]  /*0760*/  LDG.E.64 R2, desc[UR4][R2.64] ;  /* 0x0000000402027981 */ /* 0x000f62000c1e1b00 */
        /* <DEDUP_REMOVED lines=11> */
[----:B---3--:R-:W-:Y:S02]  /*0820*/  @P0 SHF.L.U32 R109, R0, 0x10, RZ ;  /* 0x00000010006d0819 */ /* 0x008fe400000006ff */
[C---:B----4-:R-:W-:Y:S02]  /*0830*/  PRMT R0, R52.reuse, 0x7632, R0 ;  /* 0x0000763234007816 */ /* 0x050fe40000000000 */
[----:B------:R-:W-:Y:S02]  /*0840*/  SHF.L.U32 R122, R52, 0x10, RZ ;  /* 0x00000010347a7819 */ /* 0x000fe400000006ff */
[C---:B------:R-:W-:Y:S02]  /*0850*/  PRMT R126, R54.reuse, 0x7632, R126 ;  /* 0x00007632367e7816 */ /* 0x040fe4000000007e */
[----:B0-----:R-:W-:-:S02]  /*0860*/  SHF.L.U32 R66, R54, 0x10, RZ ;  /* 0x0000001036427819 */ /* 0x001fc400000006ff */
[----:B--2---:R-:W-:Y:S02]  /*0870*/  FSEL R151, R128, RZ, !P2 ;  /* 0x000000ff80977208 */ /* 0x004fe40005000000 */
[C---:B------:R-:W-:Y:S02]  /*0880*/  PRMT R67, R55.reuse, 0x7632, R67 ;  /* 0x0000763237437816 */ /* 0x040fe40000000043 */
[----:B-1----:R-:W-:Y:S02]  /*0890*/  SHF.L.U32 R69, R55, 0x10, RZ ;  /* 0x0000001037457819 */ /* 0x002fe400000006ff */
[----:B------:R-:W-:Y:S02]  /*08a0*/  PRMT R124, R53, 0x7632, R124 ;  /* 0x00007632357c7816 */ /* 0x000fe4000000007c */
[C---:B------:R-:W-:Y:S02]  /*08b0*/  PRMT R54, R58.reuse, 0x7632, R54 ;  /* 0x000076323a367816 */ /* 0x040fe40000000036 */
[----:B------:R-:W-:-:S02]  /*08c0*/  SHF.L.U32 R55, R58, 0x10, RZ ;  /* 0x000000103a377819 */ /* 0x000fc400000006ff */
[----:B------:R-:W-:Y:S02]  /*08d0*/  SHF.L.U32 R0, R0, 0x10, RZ ;  /* 0x0000001000007819 */ /* 0x000fe400000006ff */
[----:B------:R-:W-:Y:S02]  /*08e0*/  SHF.L.U32 R53, R53, 0x10, RZ ;  /* 0x0000001035357819 */ /* 0x000fe400000006ff */
[C---:B------:R-:W-:Y:S02]  /*08f0*/  PRMT R52, R59.reuse, 0x7632, R52 ;  /* 0x000076323b347816 */ /* 0x040fe40000000034 */
[----:B------:R-:W-:Y:S01]  /*0900*/  SHF.L.U32 R58, R59, 0x10, RZ ;  /* 0x000000103b3a7819 */ /* 0x000fe200000006ff */
[----:B------:R-:W-:Y:S01]  /*0910*/  FADD.FTZ R59, -R151, R122 ;  /* 0x0000007a973b7221 */ /* 0x000fe20000010100 */
[C---:B------:R-:W-:Y:S01]  /*0920*/  PRMT R128, R60.reuse, 0x7632, R128 ;  /* 0x000076323c807816 */ /* 0x040fe20000000080 */
[----:B------:R-:W-:Y:S01]  /*0930*/  IMAD.U32 R130, R61, 0x10000, RZ ;  /* 0x000100003d827824 */ /* 0x000fe200078e00ff */
[----:B------:R-:W-:Y:S01]  /*0940*/  SHF.L.U32 R60, R60, 0x10, RZ ;  /* 0x000000103c3c7819 */ /* 0x000fe200000006ff */
[----:B------:R-:W-:Y:S01]  /*0950*/  FADD.FTZ R147, -R151, R0 ;  /* 0x0000000097937221 */ /* 0x000fe20000010100 */
[----:B------:R-:W-:Y:S01]  /*0960*/  SHF.L.U32 R124, R124, 0x10, RZ ;  /* 0x000000107c7c7819 */ /* 0x000fe200000006ff */
[----:B------:R-:W-:Y:S01]  /*0970*/  FMUL.FTZ R0, R108, R59 ;  /* 0x0000003b6c007220 */ /* 0x000fe20000410000 */
[----:B------:R-:W-:-:S02]  /*0980*/  PRMT R68, R56, 0x7632, R68 ;  /* 0x0000763238447816 */ /* 0x000fc40000000044 */
[----:B------:R-:W-:Y:S02]  /*0990*/  SHF.L.U32 R139, R56, 0x10, RZ ;  /* 0x00000010388b7819 */ /* 0x000fe400000006ff */
[----:B------:R-:W-:Y:S01]  /*09a0*/  PRMT R129, R61, 0x7632, R129 ;  /* 0x000076323d817816 */ /* 0x000fe20000000081 */
[----:B------:R-:W-:Y:S01]  /*09b0*/  FADD.FTZ R61, -R151, R53 ;  /* 0x00000035973d7221 */ /* 0x000fe20000010100 */
[----:B------:R-:W-:Y:S01]  /*09c0*/  SHF.L.U32 R67, R67, 0x10, RZ ;  /* 0x0000001043437819 */ /* 0x000fe200000006ff */
[----:B------:R-:W-:Y:S01]  /*09d0*/  FADD.FTZ R141, -R151, R124 ;  /* 0x0000007c978d7221 */ /* 0x000fe20000010100 */
[----:B------:R-:W-:Y:S02]  /*09e0*/  PRMT R56, R57, 0x7632, R56 ;  /* 0x0000763239387816 */ /* 0x000fe40000000038 */
[C---:B------:R-:W-:Y:S02]  /*09f0*/  PRMT R132, R63.reuse, 0x7632, R132 ;  /* 0x000076323f847816 */ /* 0x040fe40000000084 */
[----:B------:R-:W-:Y:S01]  /*0a00*/  SHF.L.U32 R134, R63, 0x10, RZ ;  /* 0x000000103f867819 */ /* 0x000fe200000006ff */
[----:B------:R-:W-:Y:S01]  /*0a10*/  FADD.FTZ R63, -R151, R60 ;  /* 0x0000003c973f7221 */ /* 0x000fe20000010100 */
[----:B------:R-:W-:Y:S01]  /*0a20*/  SHF.L.U32 R57, R57, 0x10, RZ ;  /* 0x0000001039397819 */ /* 0x000fe200000006ff */
[----:B------:R-:W-:Y:S01]  /*0a30*/  FADD.FTZ R118, R139, R118 ;  /* 0x000000768b767221 */ /* 0x000fe20000010000 */
[----:B------:R-:W-:Y:S01]  /*0a40*/  SHF.L.U32 R68, R68, 0x10, RZ ;  /* 0x0000001044447819 */ /* 0x000fe200000006ff */
[----:B------:R-:W-:Y:S01]  /*0a50*/  FFMA.FTZ R121, R0, R139, R121 ;  /* 0x0000008b00797223 */ /* 0x000fe20000010079 */
[C---:B------:R-:W-:Y:S01]  /*0a60*/  FMUL.FTZ R136, R108.reuse, R61 ;  /* 0x0000003d6c887220 */ /* 0x040fe20000410000 */
[----:B------:R-:W-:Y:S01]  /*0a70*/  FMUL.FTZ R60, R108, R147 ;  /* 0x000000936c3c7220 */ /* 0x000fe20000410000 */
[----:B------:R-:W-:Y:S01]  /*0a80*/  FADD.FTZ R143, -R151, R67 ;  /* 0x00000043978f7221 */ /* 0x000fe20000010100 */
        /* <DEDUP_REMOVED lines=10> */
[----:B------:R-:W-:Y:S01]  /*0b30*/  FADD.FTZ R68, RZ, R139 ;  /* 0x0000008bff447221 */ /* 0x000fe20000010000 */
[----:B------:R-:W-:Y:S01]  /*0b40*/  FFMA.FTZ R143, R0, R139, RZ ;  /* 0x0000008b008f7223 */ /* 0x000fe200000100ff */
[----:B------:R-:W-:Y:S01]  /*0b50*/  SHF.L.U32 R138, R56, 0x10, RZ ;  /* 0x00000010388a7819 */ /* 0x000fe200000006ff */
[C---:B------:R-:W-:Y:S01]  /*0b60*/  FADD.FTZ R145, -R151.reuse, R126 ;  /* 0x0000007e97917221 */ /* 0x040fe20000010100 */
[----:B------:R-:W-:Y:S01]  /*0b70*/  FADD.FTZ R137, -R151, R66 ;  /* 0x0000004297897221 */ /* 0x000fe20000010100 */
[----:B------:R-:W-:Y:S01]  /*0b80*/  FADD.FTZ R68, R68, R141 ;  /* 0x0000008d44447221 */ /* 0x000fe20000010000 */
[----:B------:R-:W-:Y:S01]  /*0b90*/  FFMA.FTZ R143, R60, R141, R143 ;  /* 0x0000008d3c8f7223 */ /* 0x000fe2000001008f */
[----:B------:R-:W-:Y:S01]  /*0ba0*/  PRMT R131, R62, 0x7632, R131 ;  /* 0x000076323e837816 */ /* 0x000fe20000000083 */
[----:B------:R-:W-:Y:S01]  /*0bb0*/  FADD.FTZ R113, R138, R113 ;  /* 0x000000718a717221 */ /* 0x000fe20000010000 */
[----:B------:R-:W-:Y:S01]  /*0bc0*/  SHF.L.U32 R62, R62, 0x10, RZ ;  /* 0x000000103e3e7819 */ /* 0x000fe200000006ff */
[----:B------:R-:W-:Y:S01]  /*0bd0*/  FMUL.FTZ R56, R108, R145 ;  /* 0x000000916c387220 */ /* 0x000fe20000410000 */
[-C--:B------:R-:W-:Y:S01]  /*0be0*/  FFMA.FTZ R115, R140, R138.reuse, R115 ;  /* 0x0000008a8c737223 */ /* 0x080fe20000010073 */
[----:B------:R-:W-:Y:S01]  /*0bf0*/  FMUL.FTZ R137, R108, R137 ;  /* 0x000000896c897220 */ /* 0x000fe20000410000 */
[----:B------:R-:W-:Y:S01]  /*0c00*/  FMUL.FTZ R138, R35, R138 ;  /* 0x0000008a238a7220 */ /* 0x000fe20000410000 */
[----:B------:R-:W-:Y:S01]  /*0c10*/  FADD.FTZ R145, R68, R61 ;  /* 0x0000003d44917221 */ /* 0x000fe20000010000 */
[----:B------:R-:W-:Y:S01]  /*0c20*/  IMAD.U32 R54, R54, 0x10000, RZ ;  /* 0x0001000036367824 */ /* 0x000fe200078e00ff */
[----:B------:R-:W-:Y:S01]  /*0c30*/  SHF.L.U32 R52, R52, 0x10, RZ ;  /* 0x0000001034347819 */ /* 0x000fe200000006ff */
[----:B------:R-:W-:Y:S01]  /*0c40*/  FFMA.FTZ R143, R136, R61, R143 ;  /* 0x0000003d888f7223 */ /* 0x000fe2000001008f */
[----:B------:R-:W-:Y:S01]  /*0c50*/  SHF.L.U32 R133, R129, 0x10, RZ ;  /* 0x0000001081857819 */ /* 0x000fe200000006ff */
[C---:B------:R-:W-:Y:S01]  /*0c60*/  FADD.FTZ R149, -R151.reuse, R69 ;  /* 0x0000004597957221 */ /* 0x040fe20000010100 */
[----:B------:R-:W-:Y:S01]  /*0c70*/  FADD.FTZ R129, -R151, R134 ;  /* 0x0000008697817221 */ /* 0x000fe20000010100 */
[----:B------:R-:W-:Y:S01]  /*0c80*/  PRMT R122, R49, 0x7632, R122 ;  /* 0x00007632317a7816 */ /* 0x000fe2000000007a */
[----:B------:R-:W-:Y:S01]  /*0c90*/  FADD.FTZ R69, -R151, R62 ;  /* 0x0000003e97457221 */ /* 0x000fe20000010100 */
[----:B------:R-:W-:Y:S01]  /*0ca0*/  FADD.FTZ R110, R55, R110 ;  /* 0x0000006e376e7221 */ /* 0x000fe20000010000 */
[-C--:B------:R-:W-:Y:S01]  /*0cb0*/  FFMA.FTZ R112, R137, R55.reuse, R112 ;  /* 0x0000003789707223 */ /* 0x080fe20000010070 */
[----:B------:R-:W-:Y:S01]  /*0cc0*/  FMUL.FTZ R134, R28, R55 ;  /* 0x000000371c867220 */ /* 0x000fe20000410000 */
[----:B------:R-:W-:Y:S01]  /*0cd0*/  FADD.FTZ R145, R145, R138 ;  /* 0x0000008a91917221 */ /* 0x000fe20000010000 */
[----:B------:R-:W-:Y:S01]  /*0ce0*/  SHF.L.U32 R66, R49, 0x10, RZ ;  /* 0x0000001031427819 */ /* 0x000fe200000006ff */
[----:B------:R-:W-:Y:S01]  /*0cf0*/  FADD.FTZ R107, R54, R107 ;  /* 0x0000006b366b7221 */ /* 0x000fe20000010000 */
[-C--:B------:R-:W-:Y:S01]  /*0d00*/  FFMA.FTZ R111, R56, R54.reuse, R111 ;  /* 0x00000036386f7223 */ /* 0x080fe2000001006f */
[----:B------:R-:W-:Y:S01]  /*0d10*/  FMUL.FTZ R55, R29, R54 ;  /* 0x000000361d377220 */ /* 0x000fe20000410000 */
[----:B------:R-:W-:Y:S01]  /*0d20*/  FFMA.FTZ R68, R140, R138, R143 ;  /* 0x0000008a8c447223 */ /* 0x000fe2000001008f */
[----:B------:R-:W-:Y:S01]  /*0d30*/  PRMT R49, R50, 0x7632, R49 ;  /* 0x0000763232317816 */ /* 0x000fe20000000031 */
[----:B------:R-:W-:Y:S01]  /*0d40*/  FADD.FTZ R91, R52, R91 ;  /* 0x0000005b345b7221 */ /* 0x000fe20000010000 */
[-C--:B------:R-:W-:Y:S01]  /*0d50*/  FFMA.FTZ R104, R57, R52.reuse, R104 ;  /* 0x0000003439687223 */ /* 0x080fe20000010068 */
[----:B------:R-:W-:Y:S01]  /*0d60*/  FMUL.FTZ R54, R31, R52 ;  /* 0x000000341f367220 */ /* 0x000fe20000410000 */
[----:B------:R-:W-:Y:S01]  /*0d70*/  SHF.L.U32 R50, R50, 0x10, RZ ;  /* 0x0000001032327819 */ /* 0x000fe200000006ff */
[----:B------:R-:W-:Y:S01]  /*0d80*/  FMUL.FTZ R59, R108, R149 ;  /* 0x000000956c3b7220 */ /* 0x000fe20000410000 */
        /* <DEDUP_REMOVED lines=12> */
[----:B------:R-:W-:Y:S01]  /*0e50*/  SHF.L.U32 R128, R128, 0x10, RZ ;  /* 0x0000001080807819 */ /* 0x000fe200000006ff */
[----:B------:R-:W-:Y:S01]  /*0e60*/  FMUL.FTZ R63, R108, R63 ;  /* 0x0000003f6c3f7220 */ /* 0x000fe20000410000 */
[C---:B------:R-:W-:Y:S01]  /*0e70*/  SHF.L.U32 R62, R48.reuse, 0x10, RZ ;  /* 0x00000010303e7819 */ /* 0x040fe200000006ff */
[----:B------:R-:W-:Y:S01]  /*0e80*/  FADD.FTZ R145, R145, R58 ;  /* 0x0000003a91917221 */ /* 0x000fe20000010000 */
[----:B------:R-:W-:Y:S01]  /*0e90*/  PRMT R124, R48, 0x7632, R124 ;  /* 0x00007632307c7816 */ /* 0x000fe2000000007c */
[----:B------:R-:W-:Y:S01]  /*0ea0*/  FFMA.FTZ R50, R59, R58, R50 ;  /* 0x0000003a3b327223 */ /* 0x000fe20000010032 */
[----:B------:R-:W-:Y:S01]  /*0eb0*/  SHF.L.U32 R135, R131, 0x10, RZ ;  /* 0x0000001083877819 */ /* 0x000fe200000006ff */
[----:B------:R-:W-:Y:S01]  /*0ec0*/  FADD.FTZ R131, -R151, R128 ;  /* 0x0000008097837221 */ /* 0x000fe20000010100 */
[----:B------:R-:W-:Y:S01]  /*0ed0*/  SHF.L.U32 R124, R124, 0x10, RZ ;  /* 0x000000107c7c7819 */ /* 0x000fe200000006ff */
[----:B------:R-:W-:Y:S01]  /*0ee0*/  FADD.FTZ R89, R62, R89 ;  /* 0x000000593e597221 */ /* 0x000fe20000010000 */
[-C--:B------:R-:W-:Y:S01]  /*0ef0*/  FFMA.FTZ R98, R63, R62.reuse, R98 ;  /* 0x0000003e3f627223 */ /* 0x080fe20000010062 */
[----:B------:R-:W-:Y:S01]  /*0f00*/  FADD.FTZ R67, -R151, R130 ;  /* 0x0000008297437221 */ /* 0x000fe20000010100 */
[----:B------:R-:W-:Y:S01]  /*0f10*/  FMUL.FTZ R62, R24, R62 ;  /* 0x0000003e183e7220 */ /* 0x000fe20000410000 */
[----:B------:R-:W-:Y:S01]  /*0f20*/  FADD.FTZ R145, R145, R54 ;  /* 0x0000003691917221 */ /* 0x000fe20000010000 */
[----:B------:R-:W-:Y:S01]  /*0f30*/  FFMA.FTZ R126, R57, R54, R50 ;  /* 0x00000036397e7223 */ /* 0x000fe20000010032 */
[C---:B------:R-:W-:Y:S01]  /*0f40*/  FMUL.FTZ R122, R108.reuse, R131 ;  /* 0x000000836c7a7220 */ /* 0x040fe20000410000 */
[----:B------:R-:W-:Y:S01]  /*0f50*/  FADD.FTZ R133, -R151, R133 ;  /* 0x0000008597857221 */ /* 0x000fe20000010100 */
        /* <DEDUP_REMOVED lines=25> */
[----:B------:R-:W-:Y:S01]  /*10f0*/  FADD.FTZ R86, R49, R86 ;  /* 0x0000005631567221 */ /* 0x000fe20000010000 */
[----:B------:R-:W-:Y:S01]  /*1100*/  SHF.L.U32 R53, R132, 0x10, RZ ;  /* 0x0000001084357819 */ /* 0x000fe200000006ff */
        /* <DEDUP_REMOVED lines=38> */
.L_x_2610:
[----:B------:R-:W3:Y:S02]  /*1370*/  LDC.64 R52, c[0x0][0x220] ;  /* 0x00008800ff347b82 */ /* 0x000ee40000000a00 */
[----:B---3--:R-:W-:-:S06]  /*1380*/  IMAD.WIDE.U32 R48, R127, 0x10, R52 ;  /* 0x000000107f307825 */ /* 0x008fcc00078e0034 */
[----:B------:R-:W3:Y:S01]  /*1390*/  LDG.E.128 R48, desc[UR4][R48.64] ;  /* 0x0000000430307981 */ /* 0x000ee2000c1e1d00 */
[----:B-1----:R-:W-:Y:S01]  /*13a0*/  FADD.FTZ R145, R142, R145 ;  /* 0x000000918e917221 */ /* 0x002fe20000010000 */
[----:B0-2---:R-:W-:Y:S01]  /*13b0*/  FADD.FTZ R143, R143, R146 ;  /* 0x000000928f8f7221 */ /* 0x005fe20000010000 */
[----:B-----5:R-:W-:Y:S01]  /*13c0*/  MOV R144, R64 ;  /* 0x0000004000907202 */ /* 0x020fe20000000f00 */
[----:B------:R-:W-:-:S04]  /*13d0*/  IMAD.WIDE.U32 R52, R123, 0x10, R52 ;  /* 0x000000107b347825 */ /* 0x000fc800078e0034 */
[----:B------:R-:W-:Y:S01]  /*13e0*/  FMUL.FTZ R142, R145, UR11 ;  /* 0x0000000b918e7c20 */ /* 0x000fe20008410000 */
[----:B------:R-:W-:Y:S01]  /*13f0*/  FMUL.FTZ R143, R143, UR11 ;  /* 0x0000000b8f8f7c20 */ /* 0x000fe20008410000 */
[----:B------:R-:W-:Y:S02]  /*1400*/  LOP3.LUT P4, RZ, R144, 0xff, RZ, 0xc0, !PT ;  /* 0x000000ff90ff7812 */ /* 0x000fe4000788c0ff */
[----:B------:R-:W-:Y:S02]  /*1410*/  LOP3.LUT P6, RZ, R64, 0xff00, RZ, 0xc0, !PT ;  /* 0x0000ff0040ff7812 */ /* 0x000fe400078cc0ff */
[----:B------:R-:W-:Y:S02]  /*1420*/  FSEL R142, R142, RZ, !P2 ;  /* 0x000000ff8e8e7208 */ /* 0x000fe40005000000 */
[C---:B------:R-:W-:Y:S02]  /*1430*/  LOP3.LUT P5, RZ, R64.reuse, 0xff0000, RZ, 0xc0, !PT ;  /* 0x00ff000040ff7812 */ /* 0x040fe400078ac0ff */
[----:B------:R-:W-:Y:S01]  /*1440*/  LOP3.LUT P3, RZ, R64, 0xff000000, RZ, 0xc0, !PT ;  /* 0xff00000040ff7812 */ /* 0x000fe2000786c0ff */
[-CC-:B------:R-:W-:Y:S01]  /*1450*/  FFMA.FTZ R0, R0, R143.reuse, R142.reuse ;  /* 0x0000008f00007223 */ /* 0x180fe2000001008e */
[-CC-:B------:R-:W-:Y:S01]  /*1460*/  FFMA.FTZ R60, R60, R143.reuse, R142.reuse ;  /* 0x0000008f3c3c7223 */ /* 0x180fe2000001008e */
[-C--:B------:R-:W-:Y:S01]  /*1470*/  FFMA.FTZ R149, R140, R143.reuse, R142 ;  /* 0x0000008f8c957223 */ /* 0x080fe2000001008e */
[----:B------:R-:W-:Y:S01]  /*1480*/  ISETP.NE.U32.AND P2, PT, RZ, UR14, PT ;  /* 0x0000000eff007c0c */ /* 0x000fe2000bf45070 */
[--C-:B------:R-:W-:Y:S01]  /*1490*/  FADD.FTZ R139, R139, -R0.reuse ;  /* 0x800000008b8b7221 */ /* 0x100fe20000010000 */
[C---:B------:R-:W-:Y:S01]  /*14a0*/  @P1 PRMT R0, R36.reuse, 0x7632, R0 ;  /* 0x0000763224001816 */ /* 0x040fe20000000000 */
[----:B------:R-:W-:Y:S01]  /*14b0*/  FADD.FTZ R145, R141, -R60 ;  /* 0x8000003c8d917221 */ /* 0x000fe20000010000 */
[----:B------:R-:W-:Y:S01]  /*14c0*/  @P1 SHF.L.U32 R141, R36, 0x10, RZ ;  /* 0x00000010248d1819 */ /* 0x000fe200000006ff */
[----:B------:R-:W-:Y:S01]  /*14d0*/  FADD.FTZ R149, R138, -R149 ;  /* 0x800000958a957221 */ /* 0x000fe20000010000 */
[----:B------:R-:W-:Y:S01]  /*14e0*/  @P1 SHF.L.U32 R147, R0, 0x10, RZ ;  /* 0x0000001000931819 */ /* 0x000fe200000006ff */
[----:B------:R-:W-:Y:S01]  /*14f0*/  FFMA.FTZ R0, R136, R143, R142 ;  /* 0x0000008f88007223 */ /* 0x000fe2000001008e */
[C---:B------:R-:W-:Y:S01]  /*1500*/  FMUL.FTZ R136, R108.reuse, R139 ;  /* 0x0000008b6c887220 */ /* 0x040fe20000410000 */
[----:B------:R-:W-:Y:S01]  /*1510*/  @P1 PRMT R60, R37, 0x7632, R60 ;  /* 0x00007632253c1816 */ /* 0x000fe2000000003c */
[----:B------:R-:W-:Y:S01]  /*1520*/  FMUL.FTZ R140, R108, R145 ;  /* 0x000000916c8c7220 */ /* 0x000fe20000410000 */
[----:B------:R-:W-:Y:S01]  /*1530*/  FADD.FTZ R139, R61, -R0 ;  /* 0x800000003d8b7221 */ /* 0x000fe20000010000 */
[----:B------:R-:W-:Y:S01]  /*1540*/  @P1 FADD.FTZ R136, R136, R141 ;  /* 0x0000008d88881221 */ /* 0x000fe20000010000 */
[----:B------:R-:W-:Y:S01]  /*1550*/  @P1 SHF.L.U32 R145, R60, 0x10, RZ ;  /* 0x000000103c911819 */ /* 0x000fe200000006ff */
[----:B------:R-:W-:Y:S01]  /*1560*/  @P1 FADD.FTZ R140, R140, R147 ;  /* 0x000000938c8c1221 */ /* 0x000fe20000010000 */
[----:B------:R-:W-:Y:S01]  /*1570*/  @P1 SHF.L.U32 R141, R37, 0x10, RZ ;  /* 0x00000010258d1819 */ /* 0x000fe200000006ff */
[C---:B------:R-:W-:Y:S01]  /*1580*/  FMUL.FTZ R146, R108.reuse, R139 ;  /* 0x0000008b6c927220 */ /* 0x040fe20000410000 */
[----:B------:R-:W-:Y:S01]  /*1590*/  HFMA2.MMA R0, -RZ, RZ, 0, 0 ;  /* 0x00000000ff007435 */ /* 0x000fe200000001ff */
[----:B------:R-:W-:Y:S01]  /*15a0*/  FMUL.FTZ R144, R108, R149 ;  /* 0x000000956c907220 */ /* 0x000fe20000410000 */
[----:B------:R-:W-:Y:S01]  /*15b0*/  ISETP.NE.AND.EX P2, PT, RZ, UR15, PT, P2 ;  /* 0x0000000fff007c0c */ /* 0x000fe2000bf45320 */
[----:B------:R-:W-:Y:S01]  /*15c0*/  @P1 FADD.FTZ R146, R146, R141 ;  /* 0x0000008d92921221 */ /* 0x000fe20000010000 */
[----:B------:R-:W-:Y:S01]  /*15d0*/  MOV R64, RZ ;  /* 0x000000ff00407202 */ /* 0x000fe20000000f00 */
[----:B------:R-:W-:Y:S01]  /*15e0*/  @P1 FADD.FTZ R144, R144, R145 ;  /* 0x0000009190901221 */ /* 0x000fe20000010000 */
[----:B------:R-:W-:Y:S01]  /*15f0*/  HFMA2.MMA R139, -RZ, RZ, 0, 0 ;  /* 0x00000000ff8b7435 */ /* 0x000fe200000001ff */
[----:B------:R-:W-:-:S02]  /*1600*/  IMAD.MOV.U32 R141, RZ, RZ, RZ ;  /* 0x000000ffff8d7224 */ /* 0x000fc400078e00ff */
[-CC-:B------:R-:W-:Y:S01]  /*1610*/  FFMA.FTZ R56, R56, R143.reuse, R142.reuse ;  /* 0x0000008f38387223 */ /* 0x180fe2000001008e */
[-CC-:B------:R-:W-:Y:S01]  /*1620*/  FFMA.FTZ R59, R59, R143.reuse, R142.reuse ;  /* 0x0000008f3b3b7223 */ /* 0x180fe2000001008e */
[----:B------:R-:W-:-:S04]  /*1630*/  FFMA.FTZ R137, R137, R143, R142 ;  /* 0x0000008f89897223 */ /* 0x000fc8000001008e */
[----:B------:R-:W-:Y:S01]  /*1640*/  FADD.FTZ R137, R134, -R137 ;  /* 0x8000008986897221 */ /* 0x000fe20000010000 */
[C---:B---3--:R-:W-:Y:S02]  /*1650*/  @P6 PRMT R61, R48.reuse, 0x7632, R61 ;  /* 0x00007632303d6816 */ /* 0x048fe4000000003d */
[----:B------:R-:W-:Y:S01]  /*1660*/  @P4 SHF.L.U32 R60, R48, 0x10, RZ ;  /* 0x00000010303c4819 */ /* 0x000fe200000006ff */
[-C--:B------:R-:W-:Y:S01]  /*1670*/  FMUL.FTZ R48, R136, R109.reuse ;  /* 0x0000006d88307220 */ /* 0x080fe20000410000 */
[----:B------:R-:W-:Y:S01]  /*1680*/  @P6 SHF.L.U32 R138, R61, 0x10, RZ ;  /* 0x000000103d8a6819 */ /* 0x000fe200000006ff */
[-C--:B------:R-:W-:Y:S01]  /*1690*/  FMUL.FTZ R61, R140, R109.reuse ;  /* 0x0000006d8c3d7220 */ /* 0x080fe20000410000 */
[----:B------:R-:W-:Y:S01]  /*16a0*/  @P2 F2FP.BF16.F32.PACK_AB R136, RZ, R136 ;  /* 0x00000088ff88223e */ /* 0x000fe200000010ff */
[----:B------:R-:W-:Y:S01]  /*16b0*/  FMUL.FTZ R147, R48, UR16 ;  /* 0x0000001030937c20 */ /* 0x000fe20008410000 */
[-C--:B------:R-:W-:Y:S01]  /*16c0*/  FMUL.FTZ R48, R146, R109.reuse ;  /* 0x0000006d92307220 */ /* 0x080fe20000410000 */
[----:B------:R-:W-:Y:S01]  /*16d0*/  FMUL.FTZ R148, R61, UR16 ;  /* 0x000000103d947c20 */ /* 0x000fe20008410000 */
[----:B------:R-:W-:Y:S01]  /*16e0*/  @P3 PRMT R61, R49, 0x7632, R61 ;  /* 0x00007632313d3816 */ /* 0x000fe2000000003d */
[----:B------:R-:W-:Y:S01]  /*16f0*/  @P4 FMUL.FTZ R0, R147, R60 ;  /* 0x0000003c93004220 */ /* 0x000fe20000410000 */
[----:B------:R-:W-:Y:S01]  /*1700*/  @P5 SHF.L.U32 R60, R49, 0x10, RZ ;  /* 0x00000010313c5819 */ /* 0x000fe200000006ff */
[----:B------:R-:W-:Y:S01]  /*1710*/  FMUL.FTZ R49, R144, R109 ;  /* 0x0000006d90317220 */ /* 0x000fe20000410000 */
[----:B------:R-:W-:Y:S01]  /*1720*/  FMUL.FTZ R149, R48, UR16 ;  /* 0x0000001030957c20 */ /* 0x000fe20008410000 */
[----:B------:R-:W-:Y:S01]  /*1730*/  @P6 FMUL.FTZ R64, R148, R138 ;  /* 0x0000008a94406220 */ /* 0x000fe20000410000 */
[----:B------:R-:W-:Y:S01]  /*1740*/  @P3 SHF.L.U32 R61, R61, 0x10, RZ ;  /* 0x000000103d3d3819 */ /* 0x000fe200000006ff */
[----:B------:R-:W-:Y:S01]  /*1750*/  FMUL.FTZ R48, R49, UR16 ;  /* 0x0000001031307c20 */ /* 0x000fe20008410000 */
[----:B------:R-:W-:Y:S01]  /*1760*/  FMUL.FTZ R138, R16, R147 ;  /* 0x00000093108a7220 */ /* 0x000fe20000410000 */
[----:B------:R-:W-:Y:S01]  /*1770*/  FMUL.FTZ R145, R17, R148 ;  /* 0x0000009411917220 */ /* 0x000fe20000410000 */
[----:B------:R-:W-:Y:S01]  /*1780*/  FMUL.FTZ R147, R18, R149 ;  /* 0x0000009512937220 */ /* 0x000fe20000410000 */
[----:B------:R-:W-:Y:S01]  /*1790*/  FMUL.FTZ R148, R19, R48 ;  /* 0x0000003013947220 */ /* 0x000fe20000410000 */
[----:B------:R-:W-:Y:S01]  /*17a0*/  @P5 FMUL.FTZ R139, R149, R60 ;  /* 0x0000003c958b5220 */ /* 0x000fe20000410000 */
[----:B------:R-:W-:Y:S01]  /*17b0*/  @P3 FMUL.FTZ R141, R48, R61 ;  /* 0x0000003d308d3220 */ /* 0x000fe20000410000 */
[----:B------:R-:W-:Y:S01]  /*17c0*/  FFMA.FTZ R149, R57, R143, R142 ;  /* 0x0000008f39957223 */ /* 0x000fe2000001008e */
[----:B------:R-:W0:Y:S01]  /*17d0*/  @P2 LDC.64 R48, c[0x0][0x308] ;  /* 0x0000c200ff302b82 */ /* 0x000e220000000a00 */
[----:B------:R-:W-:Y:S01]  /*17e0*/  FSEL R138, R138, RZ, P4 ;  /* 0x000000ff8a8a7208 */ /* 0x000fe20002000000 */
[----:B------:R-:W-:Y:S01]  /*17f0*/  FADD.FTZ R57, R55, -R56 ;  /* 0x8000003837397221 */ /* 0x000fe20000010000 */
[----:B------:R-:W-:Y:S01]  /*1800*/  FSEL R145, R145, RZ, P6 ;  /* 0x000000ff91917208 */ /* 0x000fe20003000000 */
[----:B------:R-:W-:Y:S01]  /*1810*/  FADD.FTZ R151, R54, -R149 ;  /* 0x8000009536977221 */ /* 0x000fe20000010000 */
[----:B------:R-:W-:-:S02]  /*1820*/  FSEL R147, R147, RZ, P5 ;  /* 0x000000ff93937208 */ /* 0x000fc40002800000 */
[----:B------:R-:W-:Y:S01]  /*1830*/  FSEL R148, R148, RZ, P3 ;  /* 0x000000ff94947208 */ /* 0x000fe20001800000 */
[----:B------:R-:W1:Y:S01]  /*1840*/  LDC.64 R60, c[0x0][0x2f8] ;  /* 0x0000be00ff3c7b82 */ /* 0x000e620000000a00 */
[C---:B------:R-:W-:Y:S01]  /*1850*/  LOP3.LUT P4, RZ, R65.reuse, 0xff, RZ, 0xc0, !PT ;  /* 0x000000ff41ff7812 */ /* 0x040fe2000788c0ff */
[----:B------:R-:W-:Y:S01]  /*1860*/  FMUL.FTZ R150, R108, R151 ;  /* 0x000000976c967220 */ /* 0x000fe20000410000 */
[C---:B------:R-:W-:Y:S02]  /*1870*/  LOP3.LUT P6, RZ, R65.reuse, 0xff00, RZ, 0xc0, !PT ;  /* 0x0000ff0041ff7812 */ /* 0x040fe400078cc0ff */
[C---:B------:R-:W-:Y:S02]  /*1880*/  LOP3.LUT P5, RZ, R65.reuse, 0xff0000, RZ, 0xc0, !PT ;  /* 0x00ff000041ff7812 */ /* 0x040fe400078ac0ff */
[----:B------:R-:W-:Y:S01]  /*1890*/  LOP3.LUT P3, RZ, R65, 0xff000000, RZ, 0xc0, !PT ;  /* 0xff00000041ff7812 */ /* 0x000fe2000786c0ff */
[----:B------:R-:W-:Y:S01]  /*18a0*/  FADD.FTZ R65, R58, -R59 ;  /* 0x8000003b3a417221 */ /* 0x000fe20000010000 */
[C---:B------:R-:W-:Y:S01]  /*18b0*/  @P1 PRMT R56, R39.reuse, 0x7632, R56 ;  /* 0x0000763227381816 */ /* 0x040fe20000000038 */
[----:B------:R-:W-:Y:S01]  /*18c0*/  FMUL.FTZ R58, R108, R57 ;  /* 0x000000396c3a7220 */ /* 0x000fe20000410000 */
[----:B------:R-:W-:Y:S01]  /*18d0*/  @P1 PRMT R54, R38, 0x7632, R54 ;  /* 0x0000763226361816 */ /* 0x000fe20000000036 */
[----:B------:R-:W-:Y:S01]  /*18e0*/  FMUL.FTZ R134, R108, R65 ;  /* 0x000000416c867220 */ /* 0x000fe20000410000 */
[----:B------:R-:W-:-:S02]  /*18f0*/  @P1 SHF.L.U32 R149, R39, 0x10, RZ ;  /* 0x0000001027951819 */ /* 0x000fc400000006ff */
[----:B------:R-:W-:Y:S01]  /*1900*/  @P1 SHF.L.U32 R153, R56, 0x10, RZ ;  /* 0x0000001038991819 */ /* 0x000fe200000006ff */
[----:B------:R-:W-:Y:S01]  /*1910*/  FMUL.FTZ R56, R108, R137 ;  /* 0x000000896c387220 */ /* 0x000fe20000410000 */
[----:B------:R-:W-:Y:S01]  /*1920*/  @P1 SHF.L.U32 R55, R38, 0x10, RZ ;  /* 0x0000001026371819 */ /* 0x000fe200000006ff */
[----:B------:R-:W-:Y:S01]  /*1930*/  @P1 FADD.FTZ R134, R134, R149 ;  /* 0x0000009586861221 */ /* 0x000fe20000010000 */
[----:B------:R-:W-:Y:S01]  /*1940*/  @P1 SHF.L.U32 R59, R54, 0x10, RZ ;  /* 0x00000010363b1819 */ /* 0x000fe200000006ff */
[----:B------:R-:W-:Y:S01]  /*1950*/  @P1 FADD.FTZ R150, R150, R153 ;  /* 0x0000009996961221 */ /* 0x000fe20000010000 */
[----:B------:R-:W-:Y:S01]  /*1960*/  @P2 PRMT R44, R136, 0x7610, R44 ;  /* 0x00007610882c2816 */ /* 0x000fe2000000002c */
[----:B------:R-:W-:Y:S01]  /*1970*/  @P1 FADD.FTZ R56, R56, R55 ;  /* 0x0000003738381221 */ /* 0x000fe20000010000 */
[-C--:B------:R-:W-:Y:S01]  /*1980*/  FMUL.FTZ R65, R134, R109.reuse ;  /* 0x0000006d86417220 */ /* 0x080fe20000410000 */
[----:B------:R-:W-:Y:S01]  /*1990*/  @P1 FADD.FTZ R58, R58, R59 ;  /* 0x0000003b3a3a1221 */ /* 0x000fe20000010000 */
[----:B------:R-:W-:Y:S01]  /*19a0*/  @P2 F2FP.BF16.F32.PACK_AB R59, RZ, R134 ;  /* 0x00000086ff3b223e */ /* 0x000fe200000010ff */
[-C--:B------:R-:W-:Y:S01]  /*19b0*/  FMUL.FTZ R134, R150, R109.reuse ;  /* 0x0000006d96867220 */ /* 0x080fe20000410000 */
[-C--:B------:R-:W-:Y:S01]  /*19c0*/  FMUL.FTZ R137, R56, R109.reuse ;  /* 0x0000006d38897220 */ /* 0x080fe20000410000 */
[----:B------:R-:W-:Y:S01]  /*19d0*/  FMUL.FTZ R136, R58, R109 ;  /* 0x0000006d3a887220 */ /* 0x000fe20000410000 */
[----:B------:R-:W-:Y:S01]  /*19e0*/  @P2 F2FP.BF16.F32.PACK_AB R57, RZ, R56 ;  /* 0x00000038ff39223e */ /* 0x000fe200000010ff */
[----:B------:R-:W-:Y:S01]  /*19f0*/  FMUL.FTZ R65, R65, UR16 ;  /* 0x0000001041417c20 */ /* 0x000fe20008410000 */
[----:B------:R-:W-:Y:S01]  /*1a00*/  FMUL.FTZ R134, R134, UR16 ;  /* 0x0000001086867c20 */ /* 0x000fe20008410000 */
[----:B------:R-:W-:Y:S01]  /*1a10*/  FMUL.FTZ R137, R137, UR16 ;  /* 0x0000001089897c20 */ /* 0x000fe20008410000 */
[----:B------:R-:W-:Y:S01]  /*1a20*/  FMUL.FTZ R136, R136, UR16 ;  /* 0x0000001088887c20 */ /* 0x000fe20008410000 */
[----:B0-----:R-:W-:Y:S01]  /*1a30*/  @P2 IMAD.WIDE.U32 R48, R127, 0x10, R48 ;  /* 0x000000107f302825 */ /* 0x001fe200078e0030 */
[----:B------:R-:W-:-:S03]  /*1a40*/  @P2 F2FP.BF16.F32.PACK_AB R54, RZ, R58 ;  /* 0x0000003aff36223e */ /* 0x000fc600000010ff */
[----:B------:R-:W-:Y:S01]  /*1a50*/  FMUL.FTZ R58, R14, R65 ;  /* 0x000000410e3a7220 */ /* 0x000fe20000410000 */
[----:B------:R-:W-:Y:S01]  /*1a60*/  @P2 PRMT R46, R57, 0x7610, R46 ;  /* 0x00007610392e2816 */ /* 0x000fe2000000002e */
[----:B-1----:R-:W-:-:S04]  /*1a70*/  IMAD.WIDE.U32 R60, R127, 0x10, R60 ;  /* 0x000000107f3c7825 */ /* 0x002fc800078e003c */
[----:B------:R-:W-:Y:S01]  /*1a80*/  FMUL.FTZ R127, R15, R134 ;  /* 0x000000860f7f7220 */ /* 0x000fe20000410000 */
[----:B------:R-:W-:Y:S01]  /*1a90*/  FMUL.FTZ R56, R12, R137 ;  /* 0x000000890c387220 */ /* 0x000fe20000410000 */
[----:B------:R-:W-:Y:S01]  /*1aa0*/  FMUL.FTZ R57, R13, R136 ;  /* 0x000000880d397220 */ /* 0x000fe20000410000 */
[----:B------:R-:W-:Y:S02]  /*1ab0*/  @P2 F2FP.BF16.F32.PACK_AB R146, RZ, R146 ;  /* 0x00000092ff92223e */ /* 0x000fe400000010ff */
[----:B------:R-:W-:Y:S02]  /*1ac0*/  @P2 PRMT R47, R59, 0x7610, R47 ;  /* 0x000076103b2f2816 */ /* 0x000fe4000000002f */
[----:B------:R-:W-:Y:S02]  /*1ad0*/  FSEL R58, R58, RZ, P5 ;  /* 0x000000ff3a3a7208 */ /* 0x000fe40002800000 */
[----:B------:R-:W-:Y:S02]  /*1ae0*/  FSEL R59, R127, RZ, P3 ;  /* 0x000000ff7f3b7208 */ /* 0x000fe40001800000 */
[----:B------:R-:W-:-:S02]  /*1af0*/  @P2 F2FP.BF16.F32.PACK_AB R140, RZ, R140 ;  /* 0x0000008cff8c223e */ /* 0x000fc400000010ff */
[----:B------:R-:W-:Y:S02]  /*1b00*/  @P2 F2FP.BF16.F32.PACK_AB R144, RZ, R144 ;  /* 0x00000090ff90223e */ /* 0x000fe400000010ff */
[----:B------:R-:W-:Y:S02]  /*1b10*/  @P2 F2FP.BF16.F32.PACK_AB R55, RZ, R150 ;  /* 0x00000096ff37223e */ /* 0x000fe400000010ff */
[----:B------:R-:W-:Y:S02]  /*1b20*/  @P2 PRMT R45, R146, 0x7610, R45 ;  /* 0x00007610922d2816 */ /* 0x000fe4000000002d */
[----:B------:R-:W-:Y:S02]  /*1b30*/  FSEL R56, R56, RZ, P4 ;  /* 0x000000ff38387208 */ /* 0x000fe40002000000 */
[----:B------:R-:W-:Y:S02]  /*1b40*/  FSEL R57, R57, RZ, P6 ;  /* 0x000000ff39397208 */ /* 0x000fe40003000000 */
[----:B------:R-:W-:-:S02]  /*1b50*/  F2FP.BF16.F32.PACK_AB R59, R59, R58 ;  /* 0x0000003a3b3b723e */ /* 0x000fc400000010ff */
[----:B------:R-:W-:Y:S02]  /*1b60*/  @P2 PRMT R44, R44, 0x5410, R140 ;  /* 0x000054102c2c2816 */ /* 0x000fe4000000008c */
[----:B------:R-:W-:Y:S02]  /*1b70*/  @P2 PRMT R45, R45, 0x5410, R144 ;  /* 0x000054102d2d2816 */ /* 0x000fe40000000090 */
[----:B------:R-:W-:Y:S02]  /*1b80*/  F2FP.BF16.F32.PACK_AB R58, R57, R56 ;  /* 0x00000038393a723e */ /* 0x000fe400000010ff */
[----:B------:R-:W-:Y:S02]  /*1b90*/  @P2 PRMT R46, R46, 0x5410, R54 ;  /* 0x000054102e2e2816 */ /* 0x000fe40000000036 */
[----:B------:R-:W-:Y:S02]  /*1ba0*/  @P2 PRMT R47, R47, 0x5410, R55 ;  /* 0x000054102f2f2816 */ /* 0x000fe40000000037 */
[----:B------:R-:W-:-:S02]  /*1bb0*/  F2FP.BF16.F32.PACK_AB R57, R148, R147 ;  /* 0x000000939439723e */ /* 0x000fc400000010ff */
[----:B------:R-:W-:Y:S01]  /*1bc0*/  F2FP.BF16.F32.PACK_AB R56, R145, R138 ;  /* 0x0000008a9138723e */ /* 0x000fe200000010ff */
[----:B------:R0:W-:Y:S04]  /*1bd0*/  @P2 STG.E.128 desc[UR4][R48.64], R44 ;  /* 0x0000002c30002986 */ /* 0x0001e8000c101d04 */
[----:B------:R1:W-:Y:S04]  /*1be0*/  STG.E.128 desc[UR4][R60.64], R56 ;  /* 0x000000383c007986 */ /* 0x0003e8000c101d04 */
[----:B------:R-:W2:Y:S01]  /*1bf0*/  LDG.E.128 R52, desc[UR4][R52.64] ;  /* 0x0000000434347981 */ /* 0x000ea2000c1e1d00 */
[-CC-:B------:R-:W-:Y:S01]  /*1c00*/  FFMA.FTZ R63, R63, R143.reuse, R142.reuse ;  /* 0x0000008f3f3f7223 */ /* 0x180fe2000001008e */
[-CC-:B------:R-:W-:Y:S01]  /*1c10*/  FFMA.FTZ R122, R122, R143.reuse, R142.reuse ;  /* 0x0000008f7a7a7223 */ /* 0x180fe2000001008e */
[-CC-:B------:R-:W-:Y:S01]  /*1c20*/  FFMA.FTZ R67, R67, R143.reuse, R142.reuse ;  /* 0x0000008f43437223 */ /* 0x180fe2000001008e */
[-C--:B------:R-:W-:Y:S01]  /*1c30*/  FFMA.FTZ R124, R124, R143.reuse, R142 ;  /* 0x0000008f7c7c7223 */ /* 0x080fe2000001008e */
[----:B------:R-:W-:Y:S01]  /*1c40*/  @P4 SHF.L.U32 R138, R50, 0x10, RZ ;  /* 0x00000010328a4819 */ /* 0x000fe200000006ff */
[----:B------:R-:W-:Y:S01]  /*1c50*/  FADD.FTZ R63, R62, -R63 ;  /* 0x8000003f3e3f7221 */ /* 0x000fe20000010000 */
[----:B------:R-:W-:Y:S01]  /*1c60*/  @P1 PRMT R50, R40, 0x7632, R50 ;  /* 0x0000763228321816 */ /* 0x000fe20000000032 */
[----:B------:R-:W-:Y:S01]  /*1c70*/  FADD.FTZ R131, R131, -R122 ;  /* 0x8000007a83837221 */ /* 0x000fe20000010000 */
[----:B------:R-:W-:Y:S01]  /*1c80*/  FADD.FTZ R67, R66, -R67 ;  /* 0x8000004342437221 */ /* 0x000fe20000010000 */
[----:B------:R-:W-:Y:S01]  /*1c90*/  FADD.FTZ R133, R133, -R124 ;  /* 0x8000007c85857221 */ /* 0x000fe20000010000 */
[----:B0-----:R-:W-:Y:S01]  /*1ca0*/  @P1 SHF.L.U32 R49, R40, 0x10, RZ ;  /* 0x0000001028311819 */ /* 0x001fe200000006ff */
[----:B------:R-:W-:Y:S01]  /*1cb0*/  FFMA.FTZ R69, R69, R143, R142 ;  /* 0x0000008f45457223 */ /* 0x000fe2000001008e */
[C---:B------:R-:W-:Y:S01]  /*1cc0*/  FMUL.FTZ R124, R108.reuse, R63 ;  /* 0x0000003f6c7c7220 */ /* 0x040fe20000410000 */
[C---:B-1----:R-:W-:Y:S01]  /*1cd0*/  @P1 PRMT R60, R41.reuse, 0x7632, R60 ;  /* 0x00007632293c1816 */ /* 0x042fe2000000003c */
[----:B------:R-:W-:Y:S01]  /*1ce0*/  FMUL.FTZ R48, R108, R131 ;  /* 0x000000836c307220 */ /* 0x000fe20000410000 */
[----:B------:R-:W-:Y:S01]  /*1cf0*/  @P1 SHF.L.U32 R57, R50, 0x10, RZ ;  /* 0x0000001032391819 */ /* 0x000fe200000006ff */
[----:B------:R-:W-:Y:S01]  /*1d00*/  FMUL.FTZ R66, R108, R67 ;  /* 0x000000436c427220 */ /* 0x000fe20000410000 */
[----:B------:R-:W-:Y:S01]  /*1d10*/  @P1 SHF.L.U32 R59, R41, 0x10, RZ ;  /* 0x00000010293b1819 */ /* 0x000fe200000006ff */
[----:B------:R-:W-:Y:S01]  /*1d20*/  FADD.FTZ R69, R68, -R69 ;  /* 0x8000004544457221 */ /* 0x000fe20000010000 */
[----:B------:R-:W-:Y:S01]  /*1d30*/  @P1 PRMT R50, R42, 0x7632, R50 ;  /* 0x000076322a321816 */ /* 0x000fe20000000032 */
[----:B------:R-:W-:Y:S01]  /*1d40*/  @P1 FADD.FTZ R124, R124, R49 ;  /* 0x000000317c7c1221 */ /* 0x000fe20000010000 */
[----:B------:R-:W-:Y:S01]  /*1d50*/  @P1 SHF.L.U32 R49, R60, 0x10, RZ ;  /* 0x000000103c311819 */ /* 0x000fe200000006ff */
[----:B------:R-:W-:Y:S01]  /*1d60*/  FMUL.FTZ R56, R108, R133 ;  /* 0x000000856c387220 */ /* 0x000fe20000410000 */
[----:B------:R-:W-:Y:S01]  /*1d70*/  @P1 FADD.FTZ R48, R48, R57 ;  /* 0x0000003930301221 */ /* 0x000fe20000010000 */
[----:B------:R-:W-:Y:S01]  /*1d80*/  @P1 FADD.FTZ R66, R66, R59 ;  /* 0x0000003b42421221 */ /* 0x000fe20000010000 */
[----:B------:R-:W-:Y:S01]  /*1d90*/  @P1 SHF.L.U32 R57, R42, 0x10, RZ ;  /* 0x000000102a391819 */ /* 0x000fe200000006ff */
[----:B------:R-:W-:Y:S01]  /*1da0*/  FFMA.FTZ R126, R126, R143, R142 ;  /* 0x0000008f7e7e7223 */ /* 0x000fe2000001008e */
[----:B------:R-:W-:Y:S01]  /*1db0*/  @P1 SHF.L.U32 R59, R50, 0x10, RZ ;  /* 0x00000010323b1819 */ /* 0x000fe200000006ff */
[----:B------:R-:W-:Y:S01]  /*1dc0*/  FMUL.FTZ R122, R108, R69 ;  /* 0x000000456c7a7220 */ /* 0x000fe20000410000 */
[----:B------:R-:W-:Y:S01]  /*1dd0*/  @P6 PRMT R50, R50, 0x7632, R50 ;  /* 0x0000763232326816 */ /* 0x000fe20000000032 */
[----:B------:R-:W-:Y:S01]  /*1de0*/  @P1 FADD.FTZ R56, R56, R49 ;  /* 0x0000003138381221 */ /* 0x000fe20000010000 */
[----:B------:R-:W-:Y:S01]  /*1df0*/  MOV R140, R2 ;  /* 0x00000002008c7202 */ /* 0x000fe20000000f00 */
[----:B------:R-:W-:Y:S01]  /*1e00*/  HFMA2.MMA R49, -RZ, RZ, 0, 0 ;  /* 0x00000000ff317435 */ /* 0x000fe200000001ff */
[----:B------:R-:W-:Y:S01]  /*1e10*/  @P5 SHF.L.U32 R60, R51, 0x10, RZ ;  /* 0x00000010333c5819 */ /* 0x000fe200000006ff */
[----:B------:R-:W-:Y:S01]  /*1e20*/  FADD.FTZ R135, R135, -R126 ;  /* 0x8000007e87877221 */ /* 0x000fe20000010000 */
[----:B------:R-:W-:Y:S01]  /*1e30*/  MOV R127, RZ ;  /* 0x000000ff007f7202 */ /* 0x000fe20000000f00 */
[----:B------:R-:W-:Y:S01]  /*1e40*/  @P4 FMUL.FTZ R127, R137, R138 ;  /* 0x0000008a897f4220 */ /* 0x000fe20000410000 */
[----:B------:R-:W-:Y:S01]  /*1e50*/  @P3 PRMT R51, R51, 0x7632, R51 ;  /* 0x0000763233333816 */ /* 0x000fe20000000033 */
[----:B------:R-:W-:Y:S01]  /*1e60*/  @P1 FADD.FTZ R122, R122, R57 ;  /* 0x000000397a7a1221 */ /* 0x000fe20000010000 */
[----:B------:R-:W-:Y:S01]  /*1e70*/  LOP3.LUT P4, RZ, R140, 0xff, RZ, 0xc0, !PT ;  /* 0x000000ff8cff7812 */ /* 0x000fe2000788c0ff */
[----:B------:R-:W-:Y:S01]  /*1e80*/  @P6 IMAD.U32 R57, R50, 0x10000, RZ ;  /* 0x0001000032396824 */ /* 0x000fe200078e00ff */
[----:B------:R-:W-:Y:S01]  /*1e90*/  HFMA2.MMA R126, -RZ, RZ, 0, 0 ;  /* 0x00000000ff7e7435 */ /* 0x000fe200000001ff */
[----:B------:R-:W-:Y:S01]  /*1ea0*/  @P3 SHF.L.U32 R51, R51, 0x10, RZ ;  /* 0x0000001033333819 */ /* 0x000fe200000006ff */
[--C-:B------:R-:W-:Y:S01]  /*1eb0*/  FFMA.FTZ R129, R129, R143, R142.reuse ;  /* 0x0000008f81817223 */ /* 0x100fe2000001008e */
[----:B------:R-:W-:Y:S01]  /*1ec0*/  FMUL.FTZ R58, R108, R135 ;  /* 0x000000876c3a7220 */ /* 0x000fe20000410000 */
[----:B------:R-:W-:Y:S01]  /*1ed0*/  MOV R50, RZ ;  /* 0x000000ff00327202 */ /* 0x000fe20000000f00 */
[----:B------:R-:W-:Y:S01]  /*1ee0*/  @P6 FMUL.FTZ R49, R136, R57 ;  /* 0x0000003988316220 */ /* 0x000fe20000410000 */
[----:B------:R-:W-:Y:S01]  /*1ef0*/  @P5 FMUL.FTZ R50, R65, R60 ;  /* 0x0000003c41325220 */ /* 0x000fe20000410000 */
[----:B------:R-:W-:Y:S01]  /*1f00*/  FFMA.FTZ R143, R132, R143, R142 ;  /* 0x0000008f848f7223 */ /* 0x000fe2000001008e */
[----:B------:R-:W-:Y:S01]  /*1f10*/  LOP3.LUT P6, RZ, R2, 0xff0000, RZ, 0xc0, !PT ;  /* 0x00ff000002ff7812 */ /* 0x000fe200078cc0ff */
[----:B------:R-:W-:Y:S01]  /*1f20*/  FADD.FTZ R129, R130, -R129 ;  /* 0x8000008182817221 */ /* 0x000fe20000010000 */
[----:B------:R-:W-:Y:S01]  /*1f30*/  LOP3.LUT P5, RZ, R3, 0xff, RZ, 0xc0, !PT ;  /* 0x000000ff03ff7812 */ /* 0x000fe200078ac0ff */
[--C-:B------:R-:W-:Y:S01]  /*1f40*/  @P1 FADD.FTZ R58, R58, R59.reuse ;  /* 0x0000003b3a3a1221 */ /* 0x100fe20000010000 */
[----:B------:R-:W-:Y:S01]  /*1f50*/  @P3 FMUL.FTZ R126, R134, R51 ;  /* 0x00000033867e3220 */ /* 0x000fe20000410000 */
[C---:B------:R-:W-:Y:S01]  /*1f60*/  @P1 PRMT R59, R43.reuse, 0x7632, R59 ;  /* 0x000076322b3b1816 */ /* 0x040fe2000000003b */
[----:B------:R-:W-:Y:S01]  /*1f70*/  FMUL.FTZ R51, R124, R109 ;  /* 0x0000006d7c337220 */ /* 0x000fe20000410000 */
[----:B------:R-:W-:Y:S01]  /*1f80*/  FADD.FTZ R143, R128, -R143 ;  /* 0x8000008f808f7221 */ /* 0x000fe20000010000 */
[----:B------:R-:W-:Y:S01]  /*1f90*/  @P1 SHF.L.U32 R61, R43, 0x10, RZ ;  /* 0x000000102b3d1819 */ /* 0x000fe200000006ff */
[C---:B------:R-:W-:Y:S01]  /*1fa0*/  FMUL.FTZ R68, R108.reuse, R129 ;  /* 0x000000816c447220 */ /* 0x040fe20000410000 */
[----:B------:R-:W-:Y:S01]  /*1fb0*/  @P1 SHF.L.U32 R59, R59, 0x10, RZ ;  /* 0x000000103b3b1819 */ /* 0x000fe200000006ff */
[----:B------:R-:W-:Y:S01]  /*1fc0*/  FMUL.FTZ R65, R51, UR16 ;  /* 0x0000001033417c20 */ /* 0x000fe20008410000 */
[----:B------:R-:W-:Y:S01]  /*1fd0*/  FMUL.FTZ R108, R108, R143 ;  /* 0x0000008f6c6c7220 */ /* 0x000fe20000410000 */
[-C--:B------:R-:W-:Y:S01]  /*1fe0*/  FMUL.FTZ R57, R66, R109.reuse ;  /* 0x0000006d42397220 */ /* 0x080fe20000410000 */
[----:B------:R-:W-:Y:S01]  /*1ff0*/  LOP3.LUT P3, RZ, R3, 0xff0000, RZ, 0xc0, !PT ;  /* 0x00ff000003ff7812 */ /* 0x000fe2000786c0ff */
[----:B------:R-:W-:Y:S01]  /*2000*/  @P1 FADD.FTZ R68, R68, R61 ;  /* 0x0000003d44441221 */ /* 0x000fe20000010000 */
[-C--:B------:R-:W-:Y:S01]  /*2010*/  FMUL.FTZ R63, R122, R109.reuse ;  /* 0x0000006d7a3f7220 */ /* 0x080fe20000410000 */
[----:B------:R-:W-:Y:S01]  /*2020*/  CS2R R60, SRZ ;  /* 0x00000000003c7805 */ /* 0x000fe2000001ff00 */
[----:B------:R-:W-:Y:S01]  /*2030*/  @P1 FADD.FTZ R108, R108, R59 ;  /* 0x0000003b6c6c1221 */ /* 0x000fe20000010000 */
[----:B------:R-:W-:Y:S01]  /*2040*/  FMUL.FTZ R67, R57, UR16 ;  /* 0x0000001039437c20 */ /* 0x000fe20008410000 */
[----:B------:R-:W-:Y:S01]  /*2050*/  FMUL.FTZ R63, R63, UR16 ;  /* 0x000000103f3f7c20 */ /* 0x000fe20008410000 */
[----:B------:R-:W-:Y:S01]  /*2060*/  MOV R62, RZ ;  /* 0x000000ff003e7202 */ /* 0x000fe20000000f00 */
[----:B------:R-:W-:Y:S01]  /*2070*/  FADD.FTZ R103, R0, R103 ;  /* 0x0000006700677221 */ /* 0x000fe20000010000 */
[----:B------:R-:W-:Y:S01]  /*2080*/  FMUL.FTZ R0, R68, R109 ;  /* 0x0000006d44007220 */ /* 0x000fe20000410000 */
[----:B------:R-:W-:Y:S01]  /*2090*/  LOP3.LUT P1, RZ, R2, 0xff00, RZ, 0xc0, !PT ;  /* 0x0000ff0002ff7812 */ /* 0x000fe2000782c0ff */
[----:B------:R-:W-:Y:S01]  /*20a0*/  FADD.FTZ R77, R126, R77 ;  /* 0x0000004d7e4d7221 */ /* 0x000fe20000010000 */
[----:B------:R-:W-:Y:S01]  /*20b0*/  FADD.FTZ R79, R50, R79 ;  /* 0x0000004f324f7221 */ /* 0x000fe20000010000 */
[----:B------:R-:W-:Y:S01]  /*20c0*/  FADD.FTZ R100, R49, R100 ;  /* 0x0000006431647221 */ /* 0x000fe20000010000 */
[----:B------:R-:W-:Y:S01]  /*20d0*/  @P2 F2FP.BF16.F32.PACK_AB R66, RZ, R66 ;  /* 0x00000042ff42223e */ /* 0x000fe200000010ff */
[----:B------:R-:W-:Y:S01]  /*20e0*/  FADD.FTZ R81, R64, R81 ;  /* 0x0000005140517221 */ /* 0x000fe20000010000 */
[----:B------:R-:W-:Y:S01]  /*20f0*/  @P2 F2FP.BF16.F32.PACK_AB R124, RZ, R124 ;  /* 0x0000007cff7c223e */ /* 0x000fe200000010ff */
[----:B------:R-:W-:Y:S01]  /*2100*/  FADD.FTZ R82, R139, R82 ;  /* 0x000000528b527221 */ /* 0x000fe20000010000 */
[----:B------:R-:W-:Y:S01]  /*2110*/  @P2 PRMT R45, R66, 0x7610, R45 ;  /* 0x00007610422d2816 */ /* 0x000fe2000000002d */
[----:B------:R-:W-:Y:S01]  /*2120*/  HFMA2.MMA R66, -RZ, RZ, 0, 0 ;  /* 0x00000000ff427435 */ /* 0x000fe200000001ff */
[----:B------:R-:W-:Y:S01]  /*2130*/  @P2 F2FP.BF16.F32.PACK_AB R122, RZ, R122 ;  /* 0x0000007aff7a223e */ /* 0x000fe200000010ff */
[----:B------:R-:W-:Y:S01]  /*2140*/  FADD.FTZ R80, R141, R80 ;  /* 0x000000508d507221 */ /* 0x000fe20000010000 */
[----:B------:R-:W-:Y:S01]  /*2150*/  @P2 F2FP.BF16.F32.PACK_AB R68, RZ, R68 ;  /* 0x00000044ff44223e */ /* 0x000fe200000010ff */
[----:B------:R-:W-:Y:S01]  /*2160*/  FADD.FTZ R78, R127, R78 ;  /* 0x0000004e7f4e7221 */ /* 0x000fe20000010000 */
[----:B------:R-:W-:-:S02]  /*2170*/  @P2 PRMT R44, R124, 0x7610, R44 ;  /* 0x000076107c2c2816 */ /* 0x000fc4000000002c */
[----:B------:R-:W-:Y:S02]  /*2180*/  @P2 PRMT R46, R122, 0x7610, R46 ;  /* 0x000076107a2e2816 */ /* 0x000fe4000000002e */
[----:B------:R-:W-:Y:S02]  /*2190*/  @P2 PRMT R47, R68, 0x7610, R47 ;  /* 0x00007610442f2816 */ /* 0x000fe4000000002f */
[----:B--2---:R-:W-:Y:S02]  /*21a0*/  @P4 SHF.L.U32 R51, R52, 0x10, RZ ;  /* 0x0000001034334819 */ /* 0x004fe400000006ff */
[----:B------:R-:W-:Y:S02]  /*21b0*/  @P6 SHF.L.U32 R59, R53, 0x10, RZ ;  /* 0x00000010353b6819 */ /* 0x000fe400000006ff */
[----:B------:R-:W-:Y:S01]  /*21c0*/  @P5 SHF.L.U32 R57, R54, 0x10, RZ ;  /* 0x0000001036395819 */ /* 0x000fe200000006ff */
[----:B------:R-:W-:Y:S01]  /*21d0*/  @P4 FMUL.FTZ R61, R65, R51 ;  /* 0x00000033413d4220 */ /* 0x000fe20000410000 */
[----:B------:R-:W-:Y:S01]  /*21e0*/  FMUL.FTZ R51, R8, R65 ;  /* 0x0000004108337220 */ /* 0x000fe20000410000 */
[----:B------:R-:W-:Y:S01]  /*21f0*/  @P6 FMUL.FTZ R62, R67, R59 ;  /* 0x0000003b433e6220 */ /* 0x000fe20000410000 */
[----:B------:R-:W-:Y:S01]  /*2200*/  FMUL.FTZ R59, R4, R63 ;  /* 0x0000003f043b7220 */ /* 0x000fe20000410000 */
[----:B------:R-:W-:Y:S01]  /*2210*/  @P5 FMUL.FTZ R60, R63, R57 ;  /* 0x000000393f3c5220 */ /* 0x000fe20000410000 */
[----:B------:R-:W-:Y:S01]  /*2220*/  FMUL.FTZ R57, R10, R67 ;  /* 0x000000430a397220 */ /* 0x000fe20000410000 */
[----:B------:R-:W-:Y:S01]  /*2230*/  FSEL R65, R51, RZ, P4 ;  /* 0x000000ff33417208 */ /* 0x000fe20002000000 */
[----:B------:R-:W-:Y:S01]  /*2240*/  HFMA2.MMA R63, -RZ, RZ, 0, 0 ;  /* 0x00000000ff3f7435 */ /* 0x000fe200000001ff */
[----:B------:R-:W-:Y:S01]  /*2250*/  LOP3.LUT P4, RZ, R2, 0xff000000, RZ, 0xc0, !PT ;  /* 0xff00000002ff7812 */ /* 0x000fe2000788c0ff */
[----:B------:R-:W-:Y:S01]  /*2260*/  FMUL.FTZ R51, R0, UR16 ;  /* 0x0000001000337c20 */ /* 0x000fe20008410000 */
[----:B------:R-:W-:Y:S01]  /*2270*/  @P3 SHF.L.U32 R2, R55, 0x10, RZ ;  /* 0x0000001037023819 */ /* 0x000fe200000006ff */
[----:B------:R-:W-:Y:S01]  /*2280*/  FADD.FTZ R102, R61, R102 ;  /* 0x000000663d667221 */ /* 0x000fe20000010000 */
[----:B------:R-:W-:Y:S01]  /*2290*/  FSEL R69, R57, RZ, P6 ;  /* 0x000000ff39457208 */ /* 0x000fe20003000000 */
[----:B------:R-:W-:Y:S01]  /*22a0*/  FMUL.FTZ R50, R6, R51 ;  /* 0x0000003306327220 */ /* 0x000fe20000410000 */
[----:B------:R-:W-:Y:S01]  /*22b0*/  FSEL R128, R59, RZ, P5 ;  /* 0x000000ff3b807208 */ /* 0x000fe20002800000 */
[----:B------:R-:W-:Y:S01]  /*22c0*/  @P3 FMUL.FTZ R63, R51, R2 ;  /* 0x00000002333f3220 */ /* 0x000fe20000410000 */
[C---:B------:R-:W-:Y:S01]  /*22d0*/  LOP3.LUT P6, RZ, R3.reuse, 0xff00, RZ, 0xc0, !PT ;  /* 0x0000ff0003ff7812 */ /* 0x040fe200078cc0ff */
[-C--:B------:R-:W-:Y:S01]  /*22e0*/  FMUL.FTZ R2, R58, R109.reuse ;  /* 0x0000006d3a027220 */ /* 0x080fe20000410000 */
[----:B------:R-:W-:Y:S01]  /*22f0*/  LOP3.LUT P5, RZ, R3, 0xff000000, RZ, 0xc0, !PT ;  /* 0xff00000003ff7812 */ /* 0x000fe200078ac0ff */
[----:B------:R-:W-:Y:S01]  /*2300*/  FADD.FTZ R75, R62, R75 ;  /* 0x0000004b3e4b7221 */ /* 0x000fe20000010000 */
[----:B------:R-:W-:Y:S01]  /*2310*/  @P2 F2FP.BF16.F32.PACK_AB R0, RZ, R48 ;  /* 0x00000030ff00223e */ /* 0x000fe200000010ff */
[-C--:B------:R-:W-:Y:S01]  /*2320*/  FMUL.FTZ R48, R48, R109.reuse ;  /* 0x0000006d30307220 */ /* 0x080fe20000410000 */
[----:B------:R-:W-:Y:S01]  /*2330*/  @P2 F2FP.BF16.F32.PACK_AB R3, RZ, R56 ;  /* 0x00000038ff03223e */ /* 0x000fe200000010ff */
[-C--:B------:R-:W-:Y:S01]  /*2340*/  FMUL.FTZ R56, R56, R109.reuse ;  /* 0x0000006d38387220 */ /* 0x080fe20000410000 */
[----:B------:R-:W-:Y:S01]  /*2350*/  FMUL.FTZ R109, R108, R109 ;  /* 0x0000006d6c6d7220 */ /* 0x000fe20000410000 */
[----:B------:R-:W-:Y:S01]  /*2360*/  FMUL.FTZ R126, R2, UR16 ;  /* 0x00000010027e7c20 */ /* 0x000fe20008410000 */
[----:B------:R-:W-:Y:S01]  /*2370*/  FMUL.FTZ R67, R48, UR16 ;  /* 0x0000001030437c20 */ /* 0x000fe20008410000 */
[----:B------:R-:W-:Y:S01]  /*2380*/  @P2 F2FP.BF16.F32.PACK_AB R57, RZ, R58 ;  /* 0x0000003aff39223e */ /* 0x000fe200000010ff */
[----:B------:R-:W-:Y:S01]  /*2390*/  FMUL.FTZ R130, R109, UR16 ;  /* 0x000000106d827c20 */ /* 0x000fe20008410000 */
[----:B------:R-:W-:Y:S01]  /*23a0*/  FMUL.FTZ R109, R56, UR16 ;  /* 0x00000010386d7c20 */ /* 0x000fe20008410000 */
[----:B------:R-:W-:Y:S01]  /*23b0*/  FMUL.FTZ R49, R5, R126 ;  /* 0x0000007e05317220 */ /* 0x000fe20000410000 */
[----:B------:R-:W-:Y:S01]  /*23c0*/  FMUL.FTZ R2, R9, R67 ;  /* 0x0000004309027220 */ /* 0x000fe20000410000 */
[----:B------:R-:W-:Y:S01]  /*23d0*/  FMUL.FTZ R51, R7, R130 ;  /* 0x0000008207337220 */ /* 0x000fe20000410000 */
[----:B------:R-:W-:Y:S01]  /*23e0*/  FMUL.FTZ R48, R11, R109 ;  /* 0x0000006d0b307220 */ /* 0x000fe20000410000 */
[----:B------:R-:W-:Y:S01]  /*23f0*/  FSEL R50, R50, RZ, P3 ;  /* 0x000000ff32327208 */ /* 0x000fe20001800000 */
[----:B------:R-:W0:Y:S01]  /*2400*/  @P2 LDC.64 R58, c[0x0][0x308] ;  /* 0x0000c200ff3a2b82 */ /* 0x000e220000000a00 */
[----:B------:R-:W-:Y:S01]  /*2410*/  FSEL R49, R49, RZ, P6 ;  /* 0x000000ff31317208 */ /* 0x000fe20003000000 */
[----:B------:R-:W-:Y:S01]  /*2420*/  FADD.FTZ R101, R60, R101 ;  /* 0x000000653c657221 */ /* 0x000fe20000010000 */
[----:B------:R-:W-:Y:S01]  /*2430*/  FSEL R51, R51, RZ, P5 ;  /* 0x000000ff33337208 */ /* 0x000fe20002800000 */
[----:B------:R-:W-:Y:S01]  /*2440*/  FADD.FTZ R72, R63, R72 ;  /* 0x000000483f487221 */ /* 0x000fe20000010000 */
[----:B------:R-:W-:-:S02]  /*2450*/  FSEL R48, R48, RZ, P4 ;  /* 0x000000ff30307208 */ /* 0x000fc40002000000 */
[----:B------:R-:W-:Y:S02]  /*2460*/  FSEL R2, R2, RZ, P1 ;  /* 0x000000ff02027208 */ /* 0x000fe40000800000 */
[----:B------:R-:W-:Y:S02]  /*2470*/  F2FP.BF16.F32.PACK_AB R51, R51, R50 ;  /* 0x000000323333723e */ /* 0x000fe400000010ff */
[----:B------:R-:W-:Y:S02]  /*2480*/  F2FP.BF16.F32.PACK_AB R50, R49, R128 ;  /* 0x000000803132723e */ /* 0x000fe400000010ff */
[----:B------:R-:W-:Y:S02]  /*2490*/  F2FP.BF16.F32.PACK_AB R49, R48, R69 ;  /* 0x000000453031723e */ /* 0x000fe400000010ff */
[----:B------:R-:W-:Y:S02]  /*24a0*/  F2FP.BF16.F32.PACK_AB R48, R2, R65 ;  /* 0x000000410230723e */ /* 0x000fe400000010ff */
[----:B------:R-:W-:-:S02]  /*24b0*/  @P2 PRMT R45, R45, 0x5410, R3 ;  /* 0x000054102d2d2816 */ /* 0x000fc40000000003 */
[----:B------:R-:W1:Y:S01]  /*24c0*/  LDC.64 R2, c[0x0][0x210] ;  /* 0x00008400ff027b82 */ /* 0x000e620000000a00 */
[----:B------:R-:W-:Y:S02]  /*24d0*/  @P2 F2FP.BF16.F32.PACK_AB R108, RZ, R108 ;  /* 0x0000006cff6c223e */ /* 0x000fe400000010ff */
[C---:B------:R-:W-:Y:S02]  /*24e0*/  LEA R56, P3, R123.reuse, UR18, 0x4 ;  /* 0x000000127b387c11 */ /* 0x040fe4000f8620ff */
[----:B------:R-:W-:Y:S01]  /*24f0*/  @P2 PRMT R44, R44, 0x5410, R0 ;  /* 0x000054102c2c2816 */ /* 0x000fe20000000000 */
[----:B0-----:R-:W-:Y:S01]  /*2500*/  @P2 IMAD.WIDE.U32 R58, R123, 0x10, R58 ;  /* 0x000000107b3a2825 */ /* 0x001fe200078e003a */
[----:B------:R-:W-:Y:S02]  /*2510*/  @P2 PRMT R46, R46, 0x5410, R57 ;  /* 0x000054102e2e2816 */ /* 0x000fe40000000039 */
[----:B------:R-:W-:Y:S02]  /*2520*/  @P2 PRMT R47, R47, 0x5410, R108 ;  /* 0x000054102f2f2816 */ /* 0x000fe4000000006c */
[----:B------:R-:W-:-:S02]  /*2530*/  LEA.HI.X R57, R123, UR19, RZ, 0x4, P3 ;  /* 0x000000137b397c11 */ /* 0x000fc400098f24ff */
[----:B------:R-:W-:Y:S01]  /*2540*/  @P1 PRMT R52, R52, 0x7632, R52 ;  /* 0x0000763234341816 */ /* 0x000fe20000000034 */
[----:B------:R0:W-:Y:S01]  /*2550*/  @P2 STG.E.128 desc[UR4][R58.64], R44 ;  /* 0x0000002c3a002986 */ /* 0x0001e2000c101d04 */
[----:B------:R-:W-:Y:S01]  /*2560*/  @P4 PRMT R54, R53, 0x7632, R54 ;  /* 0x0000763235364816 */ /* 0x000fe20000000036 */
[----:B------:R-:W-:Y:S01]  /*2570*/  HFMA2.MMA R53, -RZ, RZ, 0, 0 ;  /* 0x00000000ff357435 */ /* 0x000fe200000001ff */
[----:B------:R-:W-:Y:S01]  /*2580*/  @P1 SHF.L.U32 R52, R52, 0x10, RZ ;  /* 0x0000001034341819 */ /* 0x000fe200000006ff */
[----:B------:R0:W-:Y:S01]  /*2590*/  STG.E.128 desc[UR4][R56.64], R48 ;  /* 0x0000003038007986 */ /* 0x0001e2000c101d04 */
[----:B------:R-:W-:Y:S02]  /*25a0*/  MOV R0, RZ ;  /* 0x000000ff00007202 */ /* 0x000fe40000000f00 */
[----:B------:R-:W-:Y:S01]  /*25b0*/  @P6 PRMT R64, R54, 0x7632, R64 ;  /* 0x0000763236406816 */ /* 0x000fe20000000040 */
[----:B------:R-:W-:Y:S01]  /*25c0*/  @P1 FMUL.FTZ R0, R67, R52 ;  /* 0x0000003443001220 */ /* 0x000fe20000410000 */
[----:B------:R-:W-:-:S02]  /*25d0*/  @P5 PRMT R65, R55, 0x7632, R65 ;  /* 0x0000763237415816 */ /* 0x000fc40000000041 */
[----:B-1----:R-:W-:Y:S01]  /*25e0*/  LEA R125, R2, R125, 0x2 ;  /* 0x0000007d027d7211 */ /* 0x002fe200078e10ff */
[----:B------:R-:W-:Y:S01]  /*25f0*/  @P6 IMAD.U32 R64, R64, 0x10000, RZ ;  /* 0x0001000040406824 */ /* 0x000fe200078e00ff */
[----:B------:R-:W-:Y:S01]  /*2600*/  @P4 SHF.L.U32 R54, R54, 0x10, RZ ;  /* 0x0000001036364819 */ /* 0x000fe200000006ff */
[----:B------:R-:W-:Y:S01]  /*2610*/  FADD.FTZ R71, R0, R71 ;  /* 0x0000004700477221 */ /* 0x000fe20000010000 */
[----:B------:R-:W-:Y:S02]  /*2620*/  ISETP.GE.AND P1, PT, R125, R3, PT ;  /* 0x000000037d00720c */ /* 0x000fe40003f26270 */
[----:B------:R-:W-:Y:S01]  /*2630*/  @P5 SHF.L.U32 R65, R65, 0x10, RZ ;  /* 0x0000001041415819 */ /* 0x000fe200000006ff */
[----:B------:R-:W-:Y:S01]  /*2640*/  @P4 FMUL.FTZ R53, R109, R54 ;  /* 0x000000366d354220 */ /* 0x000fe20000410000 */
[----:B------:R-:W-:Y:S01]  /*2650*/  MOV R55, RZ ;  /* 0x000000ff00377202 */ /* 0x000fe20000000f00 */
[----:B------:R-:W-:Y:S02]  /*2660*/  @P6 FMUL.FTZ R55, R126, R64 ;  /* 0x000000407e376220 */ /* 0x000fe40000410000 */
[----:B------:R-:W-:Y:S01]  /*2670*/  @P5 FMUL.FTZ R66, R130, R65 ;  /* 0x0000004182425220 */ /* 0x000fe20000410000 */
[----:B------:R-:W-:Y:S01]  /*2680*/  FADD.FTZ R76, R53, R76 ;  /* 0x0000004c354c7221 */ /* 0x000fe20000010000 */
[----:B------:R-:W-:-:S02]  /*2690*/  FADD.FTZ R74, R55, R74 ;  /* 0x0000004a374a7221 */ /* 0x000fc40000010000 */
[----:B------:R-:W-:Y:S02]  /*26a0*/  FADD.FTZ R73, R66, R73 ;  /* 0x0000004942497221 */ /* 0x000fe40000010000 */
[----:B0-----:R-:W-:Y:S05]  /*26b0*/  @!P1 BRA `(.L_x_2598) ;  /* 0xffffffdc00ac9947 */ /* 0x001fea000383ffff */
[----:B------:R-:W-:Y:S05]  /*26c0*/  BSYNC B1 ;  /* 0x0000000000017941 */ /* 0x000fea0003800000 */
.L_x_2596:
        /* <DEDUP_REMOVED lines=48> */
.L_x_2595:
[----:B------:R-:W-:Y:S05]  /*29d0*/  BSYNC B0 ;  /* 0x0000000000007941 */ /* 0x000fea0003800000 */
.L_x_2593:
        /* <DEDUP_REMOVED lines=21> */
[----:B------:R-:W0:Y:S04]  /*2b30*/  LDS R3, [R52+0x200] ;  /* 0x0002000034037984 */ /* 0x000e280000000800 */
[----:B------:R-:W1:Y:S04]  /*2b40*/  LDS R12, [R52+0x600] ;  /* 0x00060000340c7984 */ /* 0x000e680000000800 */
[----:B------:R-:W2:Y:S04]  /*2b50*/  LDS R2, [R52] ;  /* 0x0000000034027984 */ /* 0x000ea80000000800 */
        /* <DEDUP_REMOVED lines=16> */
[----:B----4-:R-:W-:Y:S01]  /*2c60*/  FADD.FTZ R2, R2, R13 ;  /* 0x0000000d02027221 */ /* 0x010fe20000010000 */
[----:B------:R-:W-:Y:S02]  /*2c70*/  IADD3.X R13, RZ, RZ, RZ, P0, !PT ;  /* 0x000000ffff0d7210 */ /* 0x000fe400007fe4ff */
        /* <DEDUP_REMOVED lines=11> */
[----:B------:R0:W-:Y:S04]  /*2d30*/  STS.128 [R0+0x10], R8 ;  /* 0x0000100800007388 */ /* 0x0001e80000000c00 */
[----:B------:R-:W-:Y:S01]  /*2d40*/  STS.128 [R0+0x400], R20 ;  /* 0x0004001400007388 */ /* 0x000fe20000000c00 */
[----:B--2---:R-:W-:-:S03]  /*2d50*/  FADD.FTZ R49, R16, R49 ;  /* 0x0000003110317221 */ /* 0x004fc60000010000 */
[----:B------:R-:W-:Y:S01]  /*2d60*/  STS.128 [R0+0x410], R28 ;  /* 0x0004101c00007388 */ /* 0x000fe20000000c00 */
[----:B---3--:R-:W-:Y:S01]  /*2d70*/  FADD.FTZ R51, R12, R51 ;  /* 0x000000330c337221 */ /* 0x008fe20000010000 */
[----:B------:R-:W-:Y:S01]  /*2d80*/  BAR.SYNC.DEFER_BLOCKING 0x0 ;  /* 0x0000000000007b1d */ /* 0x000fe20000010000 */
[----:B0-----:R-:W-:Y:S01]  /*2d90*/  FADD.FTZ R9, R3, R24 ;  /* 0x0000001803097221 */ /* 0x001fe20000010000 */
[----:B------:R-:W-:-:S04]  /*2da0*/  SHF.L.U64.HI R24, R70, 0x2, R13 ;  /* 0x0000000246187819 */ /* 0x000fc8000001020d */
        /* <DEDUP_REMOVED lines=25> */
[----:B------:R-:W-:Y:S01]  /*2f40*/  FADD.FTZ R5, R5, R6 ;  /* 0x0000000605057221 */ /* 0x000fe20000010000 */
[----:B------:R-:W-:Y:S01]  /*2f50*/  SHF.L.U32 R6, R70, 0x2, RZ ;  /* 0x0000000246067819 */ /* 0x000fe200000006ff */
[----:B------:R-:W-:-:S03]  /*2f60*/  FADD.FTZ R7, R7, R8 ;  /* 0x0000000807077221 */ /* 0x000fc60000010000 */
[----:B------:R-:W-:Y:S01]  /*2f70*/  IADD3 R2, P0, R6, UR6, RZ ;  /* 0x0000000606027c10 */ /* 0x000fe2000ff1e0ff */
        /* <DEDUP_REMOVED lines=10> */
[----:B------:R-:W-:-:S04]  /*3020*/  IADD3.X R3, R24, UR7, RZ, P0, !PT ;  /* 0x0000000718037c10 */ /* 0x000fc800087fe4ff */
[----:B------:R-:W-:Y:S01]  /*3030*/  ULDC.64 UR6, c[0x0][0x2f0] ;  /* 0x0000bc0000067ab9 */ /* 0x000fe20000000a00 */
[----:B------:R-:W-:Y:S01]  /*3040*/  IADD3 R4, P0, R6, UR8, RZ ;  /* 0x0000000806047c10 */ /* 0x000fe2000ff1e0ff */
[----:B---3--:R-:W-:-:S03]  /*3050*/  FADD.FTZ R17, R0, R17 ;  /* 0x0000001100117221 */ /* 0x008fc60000010000 */
[----:B------:R-:W-:Y:S02]  /*3060*/  IADD3.X R5, R24, UR9, RZ, P0, !PT ;  /* 0x0000000918057c10 */ /* 0x000fe400087fe4ff */
[----:B------:R-:W-:Y:S01]  /*3070*/  IADD3 R6, P0, R6, UR6, RZ ;  /* 0x0000000606067c10 */ /* 0x000fe2000ff1e0ff */
[----:B------:R-:W0:Y:S03]  /*3080*/  LDS R16, [R52] ;  /* 0x0000000034107984 */ /* 0x000e260000000800 */
[----:B------:R-:W-:Y:S01]  /*3090*/  IADD3.X R7, R24, UR7, RZ, P0, !PT ;  /* 0x0000000718077c10 */ /* 0x000fe200087fe4ff */
        /* <DEDUP_REMOVED lines=44> */
.L_x_2597:
        /* <DEDUP_REMOVED lines=8> */
.L_x_2600:
[----:B------:R-:W-:Y:S05]  /*33e0*/  BSYNC B2 ;  /* 0x0000000000027941 */ /* 0x000fea0003800000 */
.L_x_2599:
        /* <DEDUP_REMOVED lines=8> */
.L_x_2601:
[----:B------:R-:W-:-:S05]  /*3470*/  FADD.FTZ R48, R51, R48 ;  /* 0x0000003033307221 */ /* 0x000fca0000010000 */
[----:B------:R-:W-:Y:S01]  /*3480*/  MOV R148, R48 ;  /* 0x0000003000947202 */ /* 0x000fe20000000f00 */
[----:B------:R-:W-:Y:S01]  /*3490*/  IMAD.MOV.U32 R149, RZ, RZ, 0x2 ;  /* 0x00000002ff957424 */ /* 0x000fe200078e00ff */
[----:B------:R-:W-:-:S07]  /*34a0*/  MOV R50, R146 ;  /* 0x0000009200327202 */ /* 0x000fce0000000f00 */
[----:B------:R-:W-:Y:S05]  /*34b0*/  WARPSYNC.COLLECTIVE R147, `(.L_x_2602) ;  /* 0x0000000093087348 */ /* 0x000fea0003c00000 */
[----:B------:R0:W1:Y:S02]  /*34c0*/  SHFL.BFLY P3, R146, R148, R149, R150 ;  /* 0x0c00009594927389 */ /* 0x0000640000060096 */
[----:B01----:R-:W-:Y:S01]  /*34d0*/  ENDCOLLECTIVE ;  /* 0x000000000000791b */ /* 0x003fe20003800000 */
.L_x_2602:
[----:B------:R-:W-:-:S05]  /*34e0*/  FADD.FTZ R50, R49, R50 ;  /* 0x0000003231327221 */ /* 0x000fca0000010000 */
[----:B------:R-:W-:Y:S02]  /*34f0*/  MOV R148, R50 ;  /* 0x0000003200947202 */ /* 0x000fe40000000f00 */
[----:B------:R-:W-:-:S07]  /*3500*/  MOV R53, R146 ;  /* 0x0000009200357202 */ /* 0x000fce0000000f00 */
[----:B------:R-:W-:Y:S05]  /*3510*/  WARPSYNC.COLLECTIVE R147, `(.L_x_2603) ;  /* 0x0000000093087348 */ /* 0x000fea0003c00000 */
[----:B------:R0:W1:Y:S02]  /*3520*/  SHFL.BFLY P3, R146, R148, R149, R150 ;  /* 0x0c00009594927389 */ /* 0x0000640000060096 */
[----:B01----:R-:W-:Y:S01]  /*3530*/  ENDCOLLECTIVE ;  /* 0x000000000000791b */ /* 0x003fe20003800000 */
.L_x_2603:
[----:B------:R-:W-:Y:S01]  /*3540*/  FADD.FTZ R53, R48, R53 ;  /* 0x0000003530357221 */ /* 0x000fe20000010000 */
[----:B------:R-:W-:-:S04]  /*3550*/  HFMA2.MMA R149, -RZ, RZ, 0, 2.384185791015625e-07 ;  /* 0x00000004ff957435 */ /* 0x000fc800000001ff */
[----:B------:R-:W-:Y:S02]  /*3560*/  MOV R148, R53 ;  /* 0x0000003500947202 */ /* 0x000fe40000000f00 */
[----:B------:R-:W-:-:S07]  /*3570*/  MOV R143, R146 ;  /* 0x00000092008f7202 */ /* 0x000fce0000000f00 */
[----:B------:R-:W-:Y:S05]  /*3580*/  WARPSYNC.COLLECTIVE R147, `(.L_x_2604) ;  /* 0x0000000093087348 */ /* 0x000fea0003c00000 */
[----:B------:R0:W1:Y:S02]  /*3590*/  SHFL.BFLY P3, R146, R148, R149, R150 ;  /* 0x0c00009594927389 */ /* 0x0000640000060096 */
[----:B01----:R-:W-:Y:S01]  /*35a0*/  ENDCOLLECTIVE ;  /* 0x000000000000791b */ /* 0x003fe20003800000 */
.L_x_2604:
[----:B------:R-:W-:-:S05]  /*35b0*/  FADD.FTZ R52, R50, R143 ;  /* 0x0000008f32347221 */ /* 0x000fca0000010000 */
[----:B------:R-:W-:Y:S02]  /*35c0*/  MOV R148, R52 ;  /* 0x0000003400947202 */ /* 0x000fe40000000f00 */
[----:B------:R-:W-:-:S07]  /*35d0*/  MOV R142, R146 ;  /* 0x00000092008e7202 */ /* 0x000fce0000000f00 */
[----:B------:R-:W-:Y:S05]  /*35e0*/  WARPSYNC.COLLECTIVE R147, `(.L_x_2605) ;  /* 0x0000000093087348 */ /* 0x000fea0003c00000 */
[----:B------:R0:W1:Y:S02]  /*35f0*/  SHFL.BFLY P3, R146, R148, R149, R150 ;  /* 0x0c00009594927389 */ /* 0x0000640000060096 */
[----:B01----:R-:W-:Y:S01]  /*3600*/  ENDCOLLECTIVE ;  /* 0x000000000000791b */ /* 0x003fe20003800000 */
.L_x_2605:
[----:B------:R-:W-:Y:S01]  /*3610*/  FADD.FTZ R144, R53, R142 ;  /* 0x0000008e35907221 */ /* 0x000fe20000010000 */
[----:B------:R-:W-:-:S04]  /*3620*/  HFMA2.MMA R149, -RZ, RZ, 0, 4.76837158203125e-07 ;  /* 0x00000008ff957435 */ /* 0x000fc800000001ff */
[----:B------:R-:W-:Y:S02]  /*3630*/  MOV R148, R144 ;  /* 0x0000009000947202 */ /* 0x000fe40000000f00 */
[----:B------:R-:W-:-:S07]  /*3640*/  MOV R143, R146 ;  /* 0x00000092008f7202 */ /* 0x000fce0000000f00 */
[----:B------:R-:W-:Y:S05]  /*3650*/  WARPSYNC.COLLECTIVE R147, `(.L_x_2606) ;  /* 0x0000000093087348 */ /* 0x000fea0003c00000 */
[----:B------:R0:W1:Y:S02]  /*3660*/  SHFL.BFLY P3, R146, R148, R149, R150 ;  /* 0x0c00009594927389 */ /* 0x0000640000060096 */
[----:B01----:R-:W-:Y:S01]  /*3670*/  ENDCOLLECTIVE ;  /* 0x000000000000791b */ /* 0x003fe20003800000 */
.L_x_2606:
[----:B------:R-:W-:-:S05]  /*3680*/  FADD.FTZ R51, R52, R143 ;  /* 0x0000008f34337221 */ /* 0x000fca0000010000 */
[----:B------:R-:W-:Y:S02]  /*3690*/  MOV R148, R51 ;  /* 0x0000003300947202 */ /* 0x000fe40000000f00 */
[----:B------:R-:W-:-:S07]  /*36a0*/  MOV R49, R146 ;  /* 0x0000009200317202 */ /* 0x000fce0000000f00 */
[----:B------:R-:W-:Y:S05]  /*36b0*/  WARPSYNC.COLLECTIVE R147, `(.L_x_2607) ;  /* 0x0000000093087348 */ /* 0x000fea0003c00000 */
[----:B------:R0:W1:Y:S02]  /*36c0*/  SHFL.BFLY P3, R146, R148, R149, R150 ;  /* 0x0c00009594927389 */ /* 0x0000640000060096 */
[----:B01----:R-:W-:Y:S01]  /*36d0*/  ENDCOLLECTIVE ;  /* 0x000000000000791b */ /* 0x003fe20003800000 */
.L_x_2607:
[----:B------:R-:W-:Y:S01]  /*36e0*/  FADD.FTZ R142, R144, R49 ;  /* 0x00000031908e7221 */ /* 0x000fe20000010000 */
[----:B------:R-:W-:-:S04]  /*36f0*/  HFMA2.MMA R149, -RZ, RZ, 0, 9.5367431640625e-07 ;  /* 0x00000010ff957435 */ /* 0x000fc800000001ff */
[----:B------:R-:W-:Y:S01]  /*3700*/  MOV R148, R142 ;  /* 0x0000008e00947202 */ /* 0x000fe20000000f00 */
[----:B------:R-:W-:-:S07]  /*3710*/  FADD.FTZ R143, R51, R146 ;  /* 0x00000092338f7221 */ /* 0x000fce0000010000 */
[----:B------:R-:W-:Y:S05]  /*3720*/  WARPSYNC.COLLECTIVE R147, `(.L_x_2608) ;  /* 0x0000000093087348 */ /* 0x000fea0003c00000 */
[----:B------:R0:W1:Y:S02]  /*3730*/  SHFL.BFLY P3, R146, R148, R149, R150 ;  /* 0x0c00009594927389 */ /* 0x0000640000060096 */
[----:B01----:R-:W-:Y:S01]  /*3740*/  ENDCOLLECTIVE ;  /* 0x000000000000791b */ /* 0x003fe20003800000 */
.L_x_2608:
[----:B------:R-:W-:Y:S02]  /*3750*/  MOV R148, R143 ;  /* 0x0000008f00947202 */ /* 0x000fe40000000f00 */
[----:B------:R-:W-:-:S07]  /*3760*/  MOV R145, R146 ;  /* 0x0000009200917202 */ /* 0x000fce0000000f00 */
[----:B------:R-:W-:Y:S05]  /*3770*/  WARPSYNC.COLLECTIVE R147, `(.L_x_2609) ;  /* 0x0000000093087348 */ /* 0x000fea0003c00000 */
[----:B------:R0:W1:Y:S02]  /*3780*/  SHFL.BFLY P3, R146, R148, R149, R150 ;  /* 0x0c00009594927389 */ /* 0x0000640000060096 */
[----:B01----:R-:W-:Y:S01]  /*3790*/  ENDCOLLECTIVE ;  /* 0x000000000000791b */ /* 0x003fe20003800000 */
.L_x_2609:
[----:B------:R-:W-:Y:S05]  /*37a0*/  BRA `(.L_x_2610) ;  /* 0xffffffd800f07947 */ /* 0x000fea000383ffff */
.L_x_2611:
        /* <DEDUP_REMOVED lines=13> */
.L_x_9127:


//--------------------- .text._ZN10layer_norm22ln_bwd_finalize_kernelINS_22Kernel_traits_finalizeILj512Ef13__nv_bfloat16S2_S2_fjLb1ELj1024ELj4ENS_18Kernel_traits_baseILj512EfS2_S2_S2_fjLj1024EEEEELb1ELb0EEEvNS_9BwdParamsE --------------------------
	.section	.text._ZN10layer_norm22ln_bwd_finalize_kernelINS_22Kernel_traits_finalizeILj512Ef13__nv_bfloat16S2_S2_fjLb1ELj1024ELj4ENS_18Kernel_traits_baseILj512EfS2_S2_S2_fjLj1024EEEEELb1ELb0EEEvNS_9BwdParamsE,"ax",@progbits
	.align	128
        .global         _ZN10layer_norm22ln_bwd_finalize_kernelINS_22Kernel_traits_finalizeILj512Ef13__nv_bfloat16S2_S2_fjLb1ELj1024ELj4ENS_18Kernel_traits_baseILj512EfS2_S2_S2_fjLj1024EEEEELb1ELb0EEEvNS_9BwdParamsE
        .type           _ZN10layer_norm22ln_bwd_finalize_kernelINS_22Kernel_traits_finalizeILj512Ef13__nv_bfloat16S2_S2_fjLb1ELj1024ELj4ENS_18Kernel_traits_baseILj512EfS2_S2_S2_fjLj1024EEEEELb1ELb0EEEvNS_9BwdParamsE,@function
        .size           _ZN10layer_norm22ln_bwd_finalize_kernelINS_22Kernel_traits_finalizeILj512Ef13__nv_bfloat16S2_S2_fjLb1ELj1024ELj4ENS_18Kernel_traits_baseILj512EfS2_S2_S2_fjLj1024EEEEELb1ELb0EEEvNS_9BwdParamsE,(.L_x_9128 - _ZN10layer_norm22ln_bwd_finalize_kernelINS_22Kernel_traits_finalizeILj512Ef13__nv_bfloat16S2_S2_fjLb1ELj1024ELj4ENS_18Kernel_traits_baseILj512EfS2_S2_S2_fjLj1024EEEEELb1ELb0EEEvNS_9BwdParamsE)
        .other          _ZN10layer_norm22ln_bwd_finalize_kernelINS_22Kernel_traits_finalizeILj512Ef13__nv_bfloat16S2_S2_fjLb1ELj1024ELj4ENS_18Kernel_traits_baseILj512EfS2_S2_S2_fjLj1024EEEEELb1ELb0EEEvNS_9BwdParamsE,@"STO_CUDA_ENTRY STV_DEFAULT"
_ZN10layer_norm22ln_bwd_finalize_kernelINS_22Kernel_traits_finalizeILj512Ef13__nv_bfloat16S2_S2_fjLb1ELj1024ELj4ENS_18Kernel_traits_baseILj512EfS2_S2_S2_fjLj1024EEEEELb1ELb0EEEvNS_9BwdParamsE:
.text._ZN10layer_norm22ln_bwd_finalize_kernelINS_22Kernel_traits_finalizeILj512Ef13__nv_bfloat16S2_S2_fjLb1ELj1024ELj4ENS_18Kernel_traits_baseILj512EfS2_S2_S2_fjLj1024EEEEELb1ELb0EEEvNS_9BwdParamsE:
        /* <DEDUP_REMOVED lines=24> */
.L_x_2624:
[----:B0--3--:R-:W0:Y:S01]  /*0180*/  LDC R8, c[0x0][0x210] ;  /* 0x00008400ff087b82 */ /* 0x009e220000000800 */
[----:B------:R-:W-:Y:S01]  /*0190*/  BSSY B0, `(.L_x_2612) ;  /* 0x0000086000007945 */ /* 0x000fe20003800000 */
[----:B------:R-:W-:Y:S01]  /*01a0*/  HFMA2.MMA R11, -RZ, RZ, 0, 0 ;  /* 0x00000000ff0b7435 */ /* 0x000fe200000001ff */
[----:B------:R-:W-:Y:S01]  /*01b0*/  MOV R22, RZ ;  /* 0x000000ff00167202 */ /* 0x000fe20000000f00 */
[----:B------:R-:W-:-:S04]  /*01c0*/  HFMA2.MMA R24, -RZ, RZ, 0, 0 ;  /* 0x00000000ff187435 */ /* 0x000fc800000001ff */
[----:B-1----:R-:W1:Y:S01]  /*01d0*/  LDC R9, c[0x0][0x218] ;  /* 0x00008600ff097b82 */ /* 0x002e620000000800 */
[----:B0-----:R-:W-:-:S04]  /*01e0*/  ISETP.GE.U32.AND P1, PT, R3, R8, PT ;  /* 0x000000080300720c */ /* 0x001fc80003f26070 */
[----:B-1----:R-:W-:-:S13]  /*01f0*/  ISETP.GE.U32.OR P1, PT, R4, R9, P1 ;  /* 0x000000090400720c */ /* 0x002fda0000f26470 */
[----:B--2---:R-:W-:Y:S05]  /*0200*/  @P1 BRA `(.L_x_2613) ;  /* 0x0000000400f81947 */ /* 0x004fea0003800000 */
[----:B------:R-:W-:Y:S01]  /*0210*/  ISETP.GE.U32.AND P2, PT, R3, R8, PT ;  /* 0x000000080300720c */ /* 0x000fe20003f46070 */
[----:B------:R-:W-:-:S12]  /*0220*/  IMAD.MOV.U32 R23, RZ, RZ, R3 ;  /* 0x000000ffff177224 */ /* 0x000fd800078e0003 */
        /* <DEDUP_REMOVED lines=13> */
[----:B------:R-:W-:Y:S02]  /*0300*/  ISETP.LE.U32.OR P1, PT, R10, 0x60, P1 ;  /* 0x000000600a00780c */ /* 0x000fe40000f23470 */
[----:B------:R-:W-:Y:S02]  /*0310*/  MOV R24, RZ ;  /* 0x000000ff00187202 */ /* 0x000fe40000000f00 */
[----:B------:R-:W-:Y:S02]  /*0320*/  MOV R22, RZ ;  /* 0x000000ff00167202 */ /* 0x000fe40000000f00 */
[----:B------:R-:W-:Y:S01]  /*0330*/  MOV R11, RZ ;  /* 0x000000ff000b7202 */ /* 0x000fe20000000f00 */
[----:B------:R-:W-:Y:S01]  /*0340*/  BSSY B1, `(.L_x_2614) ;  /* 0x0000039000017945 */ /* 0x000fe20003800000 */
[----:B---3--:R-:W-:Y:S01]  /*0350*/  @P2 FADD.FTZ R24, R24, R13 ;  /* 0x0000000d18182221 */ /* 0x008fe20000010000 */
[----:B----4-:R-:W-:Y:S02]  /*0360*/  @P2 FADD.FTZ R22, R22, R15 ;  /* 0x0000000f16162221 */ /* 0x010fe40000010000 */
[----:B--2---:R-:W-:Y:S01]  /*0370*/  @P2 FADD.FTZ R11, R11, R16 ;  /* 0x000000100b0b2221 */ /* 0x004fe20000010000 */
[----:B------:R-:W-:Y:S01]  /*0380*/  PLOP3.LUT P2, PT, P2, PT, PT, 0x8, 0x0 ;  /* 0x000000000000781c */ /* 0x000fe2000174e170 */
[----:B------:R-:W-:-:S12]  /*0390*/  @P1 BRA `(.L_x_2615) ;  /* 0x0000000000cc1947 */ /* 0x000fd80003800000 */
[----:B------:R-:W-:Y:S02]  /*03a0*/  PLOP3.LUT P2, PT, PT, PT, PT, 0x8, 0x0 ;  /* 0x000000000000781c */ /* 0x000fe40003f4e170 */
[----:B------:R-:W-:-:S11]  /*03b0*/  IADD3 R12, R8, -0x60, RZ ;  /* 0xffffffa0080c7810 */ /* 0x000fd60007ffe0ff */
.L_x_2616:
[----:B------:R-:W0:Y:S01]  /*03c0*/  LDC.64 R14, c[0x0][0x2d0] ;  /* 0x0000b400ff0e7b82 */ /* 0x000e220000000a00 */
[C---:B------:R-:W-:Y:S01]  /*03d0*/  IADD3 R27, R23.reuse, 0x20, RZ ;  /* 0x00000020171b7810 */ /* 0x040fe20007ffe0ff */
[----:B------:R-:W-:-:S04]  /*03e0*/  IMAD R25, R23, R9, R4 ;  /* 0x0000000917197224 */ /* 0x000fc800078e0204 */
[----:B------:R-:W-:Y:S02]  /*03f0*/  IMAD R27, R27, R9, R4 ;  /* 0x000000091b1b7224 */ /* 0x000fe400078e0204 */
[----:B0-----:R-:W-:-:S04]  /*0400*/  IMAD.WIDE.U32 R20, R25, 0x4, R14 ;  /* 0x0000000419147825 */ /* 0x001fc800078e000e */
[----:B------:R-:W-:Y:S01]  /*0410*/  IMAD.WIDE.U32 R16, R27, 0x4, R14 ;  /* 0x000000041b107825 */ /* 0x000fe200078e000e */
[----:B------:R0:W2:Y:S04]  /*0420*/  LDG.E R26, desc[UR6][R20.64] ;  /* 0x00000006141a7981 */ /* 0x0000a8000c1e1900 */
[----:B------:R1:W3:Y:S01]  /*0430*/  LDG.E R10, desc[UR6][R16.64] ;  /* 0x00000006100a7981 */ /* 0x0002e2000c1e1900 */
[C---:B------:R-:W-:Y:S01]  /*0440*/  VIADD R19, R23.reuse, 0x40 ;  /* 0x0000004017137836 */ /* 0x040fe20000000000 */
[----:B------:R-:W-:-:S03]  /*0450*/  IADD3 R29, R23, 0x60, RZ ;  /* 0x00000060171d7810 */ /* 0x000fc60007ffe0ff */
[-CC-:B------:R-:W-:Y:S02]  /*0460*/  IMAD R19, R19, R9.reuse, R4.reuse ;  /* 0x0000000913137224 */ /* 0x180fe400078e0204 */
[----:B------:R-:W-:Y:S02]  /*0470*/  IMAD R29, R29, R9, R4 ;  /* 0x000000091d1d7224 */ /* 0x000fe400078e0204 */
[--C-:B0-----:R-:W-:Y:S01]  /*0480*/  IMAD.WIDE.U32 R20, R19, 0x4, R14.reuse ;  /* 0x0000000413147825 */ /* 0x101fe200078e000e */
[----:B-1----:R-:W0:Y:S03]  /*0490*/  LDC.64 R16, c[0x0][0x2d8] ;  /* 0x0000b600ff107b82 */ /* 0x002e260000000a00 */
        /* <DEDUP_REMOVED lines=23> */
[----:B------:R-:W-:-:S04]  /*0610*/  IADD3 R23, R23, 0x80, RZ ;  /* 0x0000008017177810 */ /* 0x000fc80007ffe0ff */
        /* <DEDUP_REMOVED lines=11> */
.L_x_2615:
[----:B------:R-:W-:Y:S05]  /*06d0*/  BSYNC B1 ;  /* 0x0000000000017941 */ /* 0x000fea0003800000 */
.L_x_2614:
        /* <DEDUP_REMOVED lines=31> */
.L_x_2618:
[----:B------:R-:W-:Y:S05]  /*08d0*/  BSYNC B1 ;  /* 0x0000000000017941 */ /* 0x000fea0003800000 */
.L_x_2617:
        /* <DEDUP_REMOVED lines=16> */
.L_x_2619:
[----:B------:R-:W-:Y:S05]  /*09e0*/  BSYNC B1 ;  /* 0x0000000000017941 */ /* 0x000fea0003800000 */
.L_x_2613:
[----:B------:R-:W-:Y:S05]  /*09f0*/  BSYNC B0 ;  /* 0x0000000000007941 */ /* 0x000fea0003800000 */
.L_x_2612:
        /* <DEDUP_REMOVED lines=40> */
.L_x_2640:
        /* <DEDUP_REMOVED lines=8> */
.L_x_2620:
[----:B------:R-:W-:Y:S01]  /*0d00*/  SHF.L.U32 R8, R5, 0x1, RZ ;  /* 0x0000000105087819 */ /* 0x000fe200000006ff */
[----:B------:R-:W-:Y:S05]  /*0d10*/  WARPSYNC.ALL ;  /* 0x0000000000007948 */ /* 0x000fea0003800000 */
[----:B------:R-:W-:Y:S01]  /*0d20*/  BAR.SYNC.DEFER_BLOCKING 0x0 ;  /* 0x0000000000007b1d */ /* 0x000fe20000010000 */
[----:B------:R-:W-:-:S05]  /*0d30*/  ISETP.GE.U32.OR P1, PT, R8, R9, P0 ;  /* 0x000000090800720c */ /* 0x000fca0000726470 */
[----:B------:R-:W-:Y:S08]  /*0d40*/  BSSY B0, `(.L_x_2622) ;  /* 0x0000010000007945 */ /* 0x000ff00003800000 */
[----:B------:R-:W-:Y:S05]  /*0d50*/  @P1 BRA `(.L_x_2623) ;  /* 0x0000000000381947 */ /* 0x000fea0003800000 */
[----:B------:R-:W-:Y:S01]  /*0d60*/  SHF.L.U32 R8, R0, 0x3, RZ ;  /* 0x0000000300087819 */ /* 0x000fe200000006ff */
[----:B------:R-:W3:Y:S03]  /*0d70*/  LDC.64 R16, c[0x0][0x318] ;  /* 0x0000c600ff107b82 */ /* 0x000ee60000000a00 */
[----:B------:R-:W-:-:S05]  /*0d80*/  LOP3.LUT R20, R8, 0xf8, RZ, 0xc0, !PT ;  /* 0x000000f808147812 */ /* 0x000fca00078ec0ff */
[----:B0-2---:R-:W0:Y:S01]  /*0d90*/  LDS.64 R12, [R20+UR4+0x3000] ;  /* 0x00300004140c7984 */ /* 0x005e220008000a00 */
[----:B------:R-:W2:Y:S03]  /*0da0*/  LDC.64 R18, c[0x0][0x310] ;  /* 0x0000c400ff127b82 */ /* 0x000ea60000000a00 */
[----:B------:R-:W4:Y:S04]  /*0db0*/  LDS.64 R10, [R20+UR4+0x3080] ;  /* 0x00308004140a7984 */ /* 0x000f280008000a00 */
[----:B------:R-:W5:Y:S01]  /*0dc0*/  LDS.64 R8, [R20+UR4+0x3100] ;  /* 0x0031000414087984 */ /* 0x000f620008000a00 */
[----:B------:R-:W1:Y:S01]  /*0dd0*/  LDC.64 R14, c[0x0][0x330] ;  /* 0x0000cc00ff0e7b82 */ /* 0x000e620000000a00 */
[----:B---3--:R-:W-:-:S04]  /*0de0*/  IMAD.WIDE.U32 R16, R5, 0x8, R16 ;  /* 0x0000000805107825 */ /* 0x008fc800078e0010 */
[----:B--2---:R-:W-:-:S04]  /*0df0*/  IMAD.WIDE.U32 R18, R5, 0x8, R18 ;  /* 0x0000000805127825 */ /* 0x004fc800078e0012 */
[----:B-1----:R-:W-:Y:S01]  /*0e00*/  IMAD.WIDE.U32 R14, R5, 0x8, R14 ;  /* 0x00000008050e7825 */ /* 0x002fe200078e000e */
[----:B0-----:R3:W-:Y:S04]  /*0e10*/  STG.E.64 desc[UR6][R16.64], R12 ;  /* 0x0000000c10007986 */ /* 0x0017e8000c101b06 */
[----:B----4-:R3:W-:Y:S04]  /*0e20*/  STG.E.64 desc[UR6][R18.64], R10 ;  /* 0x0000000a12007986 */ /* 0x0107e8000c101b06 */
[----:B-----5:R3:W-:Y:S02]  /*0e30*/  STG.E.64 desc[UR6][R14.64], R8 ;  /* 0x000000080e007986 */ /* 0x0207e4000c101b06 */
.L_x_2623:
[----:B------:R-:W-:Y:S05]  /*0e40*/  BSYNC B0 ;  /* 0x0000000000007941 */ /* 0x000fea0003800000 */
.L_x_2622:
[C---:B------:R-:W-:Y:S01]  /*0e50*/  ISETP.GT.U32.AND P1, PT, R4.reuse, -0x201, PT ;  /* 0xfffffdff0400780c */ /* 0x040fe20003f24070 */
[----:B------:R-:W-:Y:S01]  /*0e60*/  VIADD R4, R4, 0x200 ;  /* 0x0000020004047836 */ /* 0x000fe20000000000 */
[----:B------:R-:W-:-:S11]  /*0e70*/  IADD3 R5, R5, 0x100, RZ ;  /* 0x0000010005057810 */ /* 0x000fd60007ffe0ff */
[----:B------:R-:W-:Y:S05]  /*0e80*/  @P1 BRA `(.L_x_2624) ;  /* 0xfffffff000bc1947 */ /* 0x000fea000383ffff */
[----:B------:R-:W-:Y:S05]  /*0e90*/  EXIT ;  /* 0x000000000000794d */ /* 0x000fea0003800000 */
.L_x_2621:
[----:B0-----:R-:W-:Y:S01]  /*0ea0*/  HFMA2.MMA R24, -RZ, RZ, 0, 5.9604644775390625e-08 ;  /* 0x00000001ff187435 */ /* 0x001fe200000001ff */
[----:B----4-:R-:W-:Y:S02]  /*0eb0*/  MOV R23, R10 ;  /* 0x0000000a00177202 */ /* 0x010fe40000000f00 */
[----:B------:R-:W-:Y:S02]  /*0ec0*/  MOV R25, 0x1f ;  /* 0x0000001f00197802 */ /* 0x000fe40000000f00 */
[----:B------:R-:W-:-:S07]  /*0ed0*/  MOV R20, 0xffffffff ;  /* 0xffffffff00147802 */ /* 0x000fce0000000f00 */
[----:B-123--:R-:W-:Y:S05]  /*0ee0*/  WARPSYNC.COLLECTIVE R20, `(.L_x_2625) ;  /* 0x0000000014087348 */ /* 0x00efea0003c00000 */
[----:B------:R0:W4:Y:S02]  /*0ef0*/  SHFL.BFLY P2, R22, R23, R24, R25 ;  /* 0x0c00001817167389 */ /* 0x0001240000040019 */
[----:B01234-:R-:W-:Y:S01]  /*0f00*/  ENDCOLLECTIVE ;  /* 0x000000000000791b */ /* 0x01ffe20003800000 */
.L_x_2625:
[----:B------:R-:W-:Y:S01]  /*0f10*/  IMAD.MOV.U32 R24, RZ, RZ, 0x2 ;  /* 0x00000002ff187424 */ /* 0x000fe200078e00ff */
[----:B------:R-:W-:-:S05]  /*0f20*/  MOV R11, R22 ;  /* 0x00000016000b7202 */ /* 0x000fca0000000f00 */
[----:B------:R-:W-:-:S05]  /*0f30*/  FADD.FTZ R11, R10, R11 ;  /* 0x0000000b0a0b7221 */ /* 0x000fca0000010000 */
[----:B------:R-:W-:-:S07]  /*0f40*/  MOV R23, R11 ;  /* 0x0000000b00177202 */ /* 0x000fce0000000f00 */
[----:B------:R-:W-:Y:S05]  /*0f50*/  WARPSYNC.COLLECTIVE R20, `(.L_x_2626) ;  /* 0x0000000014087348 */ /* 0x000fea0003c00000 */
[----:B------:R0:W1:Y:S02]  /*0f60*/  SHFL.BFLY P2, R22, R23, R24, R25 ;  /* 0x0c00001817167389 */ /* 0x0000640000040019 */
[----:B01----:R-:W-:Y:S01]  /*0f70*/  ENDCOLLECTIVE ;  /* 0x000000000000791b */ /* 0x003fe20003800000 */
.L_x_2626:
[----:B------:R-:W-:Y:S01]  /*0f80*/  HFMA2.MMA R24, -RZ, RZ, 0, 2.384185791015625e-07 ;  /* 0x00000004ff187435 */ /* 0x000fe200000001ff */
[----:B------:R-:W-:-:S05]  /*0f90*/  MOV R14, R22 ;  /* 0x00000016000e7202 */ /* 0x000fca0000000f00 */
[----:B------:R-:W-:-:S05]  /*0fa0*/  FADD.FTZ R14, R11, R14 ;  /* 0x0000000e0b0e7221 */ /* 0x000fca0000010000 */
[----:B------:R-:W-:-:S07]  /*0fb0*/  MOV R23, R14 ;  /* 0x0000000e00177202 */ /* 0x000fce0000000f00 */
[----:B------:R-:W-:Y:S05]  /*0fc0*/  WARPSYNC.COLLECTIVE R20, `(.L_x_2627) ;  /* 0x0000000014087348 */ /* 0x000fea0003c00000 */
[----:B------:R0:W1:Y:S02]  /*0fd0*/  SHFL.BFLY P2, R22, R23, R24, R25 ;  /* 0x0c00001817167389 */ /* 0x0000640000040019 */
[----:B01----:R-:W-:Y:S01]  /*0fe0*/  ENDCOLLECTIVE ;  /* 0x000000000000791b */ /* 0x003fe20003800000 */
.L_x_2627:
[----:B------:R-:W-:Y:S01]  /*0ff0*/  HFMA2.MMA R24, -RZ, RZ, 0, 4.76837158203125e-07 ;  /* 0x00000008ff187435 */ /* 0x000fe200000001ff */
[----:B------:R-:W-:-:S05]  /*1000*/  MOV R13, R22 ;  /* 0x00000016000d7202 */ /* 0x000fca0000000f00 */
[----:B------:R-:W-:-:S05]  /*1010*/  FADD.FTZ R13, R14, R13 ;  /* 0x0000000d0e0d7221 */ /* 0x000fca0000010000 */
[----:B------:R-:W-:-:S07]  /*1020*/  MOV R23, R13 ;  /* 0x0000000d00177202 */ /* 0x000fce0000000f00 */
[----:B------:R-:W-:Y:S05]  /*1030*/  WARPSYNC.COLLECTIVE R20, `(.L_x_2628) ;  /* 0x0000000014087348 */ /* 0x000fea0003c00000 */
[----:B------:R0:W1:Y:S02]  /*1040*/  SHFL.BFLY P2, R22, R23, R24, R25 ;  /* 0x0c00001817167389 */ /* 0x0000640000040019 */
[----:B01----:R-:W-:Y:S01]  /*1050*/  ENDCOLLECTIVE ;  /* 0x000000000000791b */ /* 0x003fe20003800000 */
.L_x_2628:
[----:B------:R-:W-:Y:S01]  /*1060*/  HFMA2.MMA R24, -RZ, RZ, 0, 9.5367431640625e-07 ;  /* 0x00000010ff187435 */ /* 0x000fe200000001ff */
[----:B------:R-:W-:-:S05]  /*1070*/  MOV R10, R22 ;  /* 0x00000016000a7202 */ /* 0x000fca0000000f00 */
[----:B------:R-:W-:-:S04]  /*1080*/  FADD.FTZ R11, R13, R10 ;  /* 0x0000000a0d0b7221 */ /* 0x000fc80000010000 */
[----:B------:R-:W-:-:S07]  /*1090*/  IMAD.MOV.U32 R23, RZ, RZ, R11 ;  /* 0x000000ffff177224 */ /* 0x000fce00078e000b */
[----:B------:R-:W-:Y:S05]  /*10a0*/  WARPSYNC.COLLECTIVE R20, `(.L_x_2629) ;  /* 0x0000000014087348 */ /* 0x000fea0003c00000 */
[----:B------:R0:W1:Y:S02]  /*10b0*/  SHFL.BFLY P2, R22, R23, R24, R25 ;  /* 0x0c00001817167389 */ /* 0x0000640000040019 */
[----:B01----:R-:W-:Y:S01]  /*10c0*/  ENDCOLLECTIVE ;  /* 0x000000000000791b */ /* 0x003fe20003800000 */
.L_x_2629:
[----:B------:R-:W-:Y:S01]  /*10d0*/  HFMA2.MMA R24, -RZ, RZ, 0, 5.9604644775390625e-08 ;  /* 0x00000001ff187435 */ /* 0x000fe200000001ff */
[----:B------:R-:W-:Y:S02]  /*10e0*/  MOV R23, R12 ;  /* 0x0000000c00177202 */ /* 0x000fe40000000f00 */
[----:B------:R-:W-:-:S08]  /*10f0*/  MOV R10, R22 ;  /* 0x00000016000a7202 */ /* 0x000fd00000000f00 */
[----:B------:R-:W-:Y:S05]  /*1100*/  WARPSYNC.COLLECTIVE R20, `(.L_x_2630) ;  /* 0x0000000014087348 */ /* 0x000fea0003c00000 */
[----:B------:R0:W1:Y:S02]  /*1110*/  SHFL.BFLY P2, R22, R23, R24, R25 ;  /* 0x0c00001817167389 */ /* 0x0000640000040019 */
[----:B01----:R-:W-:Y:S01]  /*1120*/  ENDCOLLECTIVE ;  /* 0x000000000000791b */ /* 0x003fe20003800000 */
.L_x_2630:
[----:B------:R-:W-:Y:S01]  /*1130*/  HFMA2.MMA R24, -RZ, RZ, 0, 1.1920928955078125e-07 ;  /* 0x00000002ff187435 */ /* 0x000fe200000001ff */
[----:B------:R-:W-:-:S05]  /*1140*/  MOV R13, R22 ;  /* 0x00000016000d7202 */ /* 0x000fca0000000f00 */
[----:B------:R-:W-:-:S05]  /*1150*/  FADD.FTZ R15, R12, R13 ;  /* 0x0000000d0c0f7221 */ /* 0x000fca0000010000 */
[----:B------:R-:W-:-:S07]  /*1160*/  MOV R23, R15 ;  /* 0x0000000f00177202 */ /* 0x000fce0000000f00 */
[----:B------:R-:W-:Y:S05]  /*1170*/  WARPSYNC.COLLECTIVE R20, `(.L_x_2631) ;  /* 0x0000000014087348 */ /* 0x000fea0003c00000 */
[----:B------:R0:W1:Y:S02]  /*1180*/  SHFL.BFLY P2, R22, R23, R24, R25 ;  /* 0x0c00001817167389 */ /* 0x0000640000040019 */
[----:B01----:R-:W-:Y:S01]  /*1190*/  ENDCOLLECTIVE ;  /* 0x000000000000791b */ /* 0x003fe20003800000 */
.L_x_2631:
[----:B------:R-:W-:Y:S01]  /*11a0*/  HFMA2.MMA R24, -RZ, RZ, 0, 2.384185791015625e-07 ;  /* 0x00000004ff187435 */ /* 0x000fe200000001ff */
[----:B------:R-:W-:-:S04]  /*11b0*/  IMAD.MOV.U32 R16, RZ, RZ, R22 ;  /* 0x000000ffff107224 */ /* 0x000fc800078e0016 */
[----:B------:R-:W-:-:S05]  /*11c0*/  FADD.FTZ R16, R15, R16 ;  /* 0x000000100f107221 */ /* 0x000fca0000010000 */
[----:B------:R-:W-:-:S07]  /*11d0*/  MOV R23, R16 ;  /* 0x0000001000177202 */ /* 0x000fce0000000f00 */
[----:B------:R-:W-:Y:S05]  /*11e0*/  WARPSYNC.COLLECTIVE R20, `(.L_x_2632) ;  /* 0x0000000014087348 */ /* 0x000fea0003c00000 */
[----:B------:R0:W1:Y:S02]  /*11f0*/  SHFL.BFLY P2, R22, R23, R24, R25 ;  /* 0x0c00001817167389 */ /* 0x0000640000040019 */
[----:B01----:R-:W-:Y:S01]  /*1200*/  ENDCOLLECTIVE ;  /* 0x000000000000791b */ /* 0x003fe20003800000 */
.L_x_2632:
[----:B------:R-:W-:Y:S01]  /*1210*/  HFMA2.MMA R24, -RZ, RZ, 0, 4.76837158203125e-07 ;  /* 0x00000008ff187435 */ /* 0x000fe200000001ff */
[----:B------:R-:W-:-:S05]  /*1220*/  MOV R17, R22 ;  /* 0x0000001600117202 */ /* 0x000fca0000000f00 */
[----:B------:R-:W-:-:S05]  /*1230*/  FADD.FTZ R17, R16, R17 ;  /* 0x0000001110117221 */ /* 0x000fca0000010000 */
[----:B------:R-:W-:-:S07]  /*1240*/  MOV R23, R17 ;  /* 0x0000001100177202 */ /* 0x000fce0000000f00 */
[----:B------:R-:W-:Y:S05]  /*1250*/  WARPSYNC.COLLECTIVE R20, `(.L_x_2633) ;  /* 0x0000000014087348 */ /* 0x000fea0003c00000 */
[----:B------:R0:W1:Y:S02]  /*1260*/  SHFL.BFLY P2, R22, R23, R24, R25 ;  /* 0x0c00001817167389 */ /* 0x0000640000040019 */
[----:B01----:R-:W-:Y:S01]  /*1270*/  ENDCOLLECTIVE ;  /* 0x000000000000791b */ /* 0x003fe20003800000 */
.L_x_2633:
[----:B------:R-:W-:Y:S01]  /*1280*/  IMAD.MOV.U32 R24, RZ, RZ, 0x10 ;  /* 0x00000010ff187424 */ /* 0x000fe200078e00ff */
[----:B------:R-:W-:-:S05]  /*1290*/  MOV R12, R22 ;  /* 0x00000016000c7202 */ /* 0x000fca0000000f00 */
[----:B------:R-:W-:-:S05]  /*12a0*/  FADD.FTZ R12, R17, R12 ;  /* 0x0000000c110c7221 */ /* 0x000fca0000010000 */
[----:B------:R-:W-:-:S07]  /*12b0*/  MOV R23, R12 ;  /* 0x0000000c00177202 */ /* 0x000fce0000000f00 */
[----:B------:R-:W-:Y:S05]  /*12c0*/  WARPSYNC.COLLECTIVE R20, `(.L_x_2634) ;  /* 0x0000000014087348 */ /* 0x000fea0003c00000 */
[----:B------:R0:W1:Y:S02]  /*12d0*/  SHFL.BFLY P2, R22, R23, R24, R25 ;  /* 0x0c00001817167389 */ /* 0x0000640000040019 */
[----:B01----:R-:W-:Y:S01]  /*12e0*/  ENDCOLLECTIVE ;  /* 0x000000000000791b */ /* 0x003fe20003800000 */
.L_x_2634:
[----:B------:R-:W-:Y:S01]  /*12f0*/  HFMA2.MMA R24, -RZ, RZ, 0, 5.9604644775390625e-08 ;  /* 0x00000001ff187435 */ /* 0x000fe200000001ff */
[----:B------:R-:W-:Y:S02]  /*1300*/  MOV R23, R8 ;  /* 0x0000000800177202 */ /* 0x000fe40000000f00 */
[----:B------:R-:W-:-:S08]  /*1310*/  MOV R15, R22 ;  /* 0x00000016000f7202 */ /* 0x000fd00000000f00 */
[----:B------:R-:W-:Y:S05]  /*1320*/  WARPSYNC.COLLECTIVE R20, `(.L_x_2635) ;  /* 0x0000000014087348 */ /* 0x000fea0003c00000 */
[----:B------:R0:W1:Y:S02]  /*1330*/  SHFL.BFLY P2, R22, R23, R24, R25 ;  /* 0x0c00001817167389 */ /* 0x0000640000040019 */
[----:B01----:R-:W-:Y:S01]  /*1340*/  ENDCOLLECTIVE ;  /* 0x000000000000791b */ /* 0x003fe20003800000 */
.L_x_2635:
[----:B------:R-:W-:Y:S01]  /*1350*/  HFMA2.MMA R24, -RZ, RZ, 0, 1.1920928955078125e-07 ;  /* 0x00000002ff187435 */ /* 0x000fe200000001ff */
[----:B------:R-:W-:-:S05]  /*1360*/  MOV R17, R22 ;  /* 0x0000001600117202 */ /* 0x000fca0000000f00 */
[----:B------:R-:W-:-:S05]  /*1370*/  FADD.FTZ R18, R8, R17 ;  /* 0x0000001108127221 */ /* 0x000fca0000010000 */
[----:B------:R-:W-:-:S07]  /*1380*/  MOV R23, R18 ;  /* 0x0000001200177202 */ /* 0x000fce0000000f00 */
[----:B------:R-:W-:Y:S05]  /*1390*/  WARPSYNC.COLLECTIVE R20, `(.L_x_2636) ;  /* 0x0000000014087348 */ /* 0x000fea0003c00000 */
[----:B------:R0:W1:Y:S02]  /*13a0*/  SHFL.BFLY P2, R22, R23, R24, R25 ;  /* 0x0c00001817167389 */ /* 0x0000640000040019 */
[----:B01----:R-:W-:Y:S01]  /*13b0*/  ENDCOLLECTIVE ;  /* 0x000000000000791b */ /* 0x003fe20003800000 */
.L_x_2636:
[----:B------:R-:W-:Y:S01]  /*13c0*/  HFMA2.MMA R24, -RZ, RZ, 0, 2.384185791015625e-07 ;  /* 0x00000004ff187435 */ /* 0x000fe200000001ff */
[----:B------:R-:W-:-:S05]  /*13d0*/  MOV R13, R22 ;  /* 0x00000016000d7202 */ /* 0x000fca0000000f00 */
[----:B------:R-:W-:-:S04]  /*13e0*/  FADD.FTZ R19, R18, R13 ;  /* 0x0000000d12137221 */ /* 0x000fc80000010000 */
[----:B------:R-:W-:-:S07]  /*13f0*/  IMAD.MOV.U32 R23, RZ, RZ, R19 ;  /* 0x000000ffff177224 */ /* 0x000fce00078e0013 */
[----:B------:R-:W-:Y:S05]  /*1400*/  WARPSYNC.COLLECTIVE R20, `(.L_x_2637) ;  /* 0x0000000014087348 */ /* 0x000fea0003c00000 */
[----:B------:R0:W1:Y:S02]  /*1410*/  SHFL.BFLY P2, R22, R23, R24, R25 ;  /* 0x0c00001817167389 */ /* 0x0000640000040019 */
[----:B01----:R-:W-:Y:S01]  /*1420*/  ENDCOLLECTIVE ;  /* 0x000000000000791b */ /* 0x003fe20003800000 */
.L_x_2637:
[----:B------:R-:W-:Y:S01]  /*1430*/  HFMA2.MMA R24, -RZ, RZ, 0, 4.76837158203125e-07 ;  /* 0x00000008ff187435 */ /* 0x000fe200000001ff */
[----:B------:R-:W-:-:S05]  /*1440*/  MOV R8, R22 ;  /* 0x0000001600087202 */ /* 0x000fca0000000f00 */
[----:B------:R-:W-:-:S05]  /*1450*/  FADD.FTZ R8, R19, R8 ;  /* 0x0000000813087221 */ /* 0x000fca0000010000 */
[----:B------:R-:W-:-:S07]  /*1460*/  MOV R23, R8 ;  /* 0x0000000800177202 */ /* 0x000fce0000000f00 */
[----:B------:R-:W-:Y:S05]  /*1470*/  WARPSYNC.COLLECTIVE R20, `(.L_x_2638) ;  /* 0x0000000014087348 */ /* 0x000fea0003c00000 */
[----:B------:R0:W1:Y:S02]  /*1480*/  SHFL.BFLY P2, R22, R23, R24, R25 ;  /* 0x0c00001817167389 */ /* 0x0000640000040019 */
[----:B01----:R-:W-:Y:S01]  /*1490*/  ENDCOLLECTIVE ;  /* 0x000000000000791b */ /* 0x003fe20003800000 */
.L_x_2638:
[----:B------:R-:W-:Y:S01]  /*14a0*/  HFMA2.MMA R24, -RZ, RZ, 0, 9.5367431640625e-07 ;  /* 0x00000010ff187435 */ /* 0x000fe200000001ff */
[----:B------:R-:W-:-:S05]  /*14b0*/  MOV R21, R22 ;  /* 0x0000001600157202 */ /* 0x000fca0000000f00 */
[----:B------:R-:W-:-:S05]  /*14c0*/  FADD.FTZ R21, R8, R21 ;  /* 0x0000001508157221 */ /* 0x000fca0000010000 */
[----:B------:R-:W-:-:S07]  /*14d0*/  MOV R23, R21 ;  /* 0x0000001500177202 */ /* 0x000fce0000000f00 */
[----:B------:R-:W-:Y:S05]  /*14e0*/  WARPSYNC.COLLECTIVE R20, `(.L_x_2639) ;  /* 0x0000000014087348 */ /* 0x000fea0003c00000 */
[----:B------:R0:W1:Y:S02]  /*14f0*/  SHFL.BFLY P2, R22, R23, R24, R25 ;  /* 0x0c00001817167389 */ /* 0x0000640000040019 */
[----:B01----:R-:W-:Y:S01]  /*1500*/  ENDCOLLECTIVE ;  /* 0x000000000000791b */ /* 0x003fe20003800000 */
.L_x_2639:
[----:B------:R-:W-:Y:S01]  /*1510*/  MOV R14, R22 ;  /* 0x00000016000e7202 */ /* 0x000fe20000000f00 */
[----:B------:R-:W-:Y:S06]  /*1520*/  BRA `(.L_x_2640) ;  /* 0xfffffff400d47947 */ /* 0x000fec000383ffff */
.L_x_2641:
        /* <DEDUP_REMOVED lines=13> */
.L_x_9128:


//--------------------- .text._ZN10layer_norm13ln_bwd_kernelINS_13Kernel_traitsIf13__nv_bfloat16S2_S2_fjLj512ELj1ELj4ELj1ELj16ENS_18Kernel_traits_baseILj512EfS2_S2_S2_fjLj128EEEEELb1ELb1ELb1ELb0EEEvNS_9BwdParamsE --------------------------
	.section	.text._ZN10layer_norm13ln_bwd_kernelINS_13Kernel_traitsIf13__nv_bfloat16S2_S2_fjLj512ELj1ELj4ELj1ELj16ENS_18Kernel_traits_baseILj512EfS2_S2_S2_fjLj128EEEEELb1ELb1ELb1ELb0EEEvNS_9BwdParamsE,"ax",@progbits
	.align	128
        .global         _ZN10layer_norm13ln_bwd_kernelINS_13Kernel_traitsIf13__nv_bfloat16S2_S2_fjLj512ELj1ELj4ELj1ELj16ENS_18Kernel_traits_baseILj512EfS2_S2_S2_fjLj128EEEEELb1ELb1ELb1ELb0EEEvNS_9BwdParamsE
        .type           _ZN10layer_norm13ln_bwd_kernelINS_13Kernel_traitsIf13__nv_bfloat16S2_S2_fjLj512ELj1ELj4ELj1ELj16ENS_18Kernel_traits_baseILj512EfS2_S2_S2_fjLj128EEEEELb1ELb1ELb1ELb0EEEvNS_9BwdParamsE,@function
        .size           _ZN10layer_norm13ln_bwd_kernelINS_13Kernel_traitsIf13__nv_bfloat16S2_S2_fjLj512ELj1ELj4ELj1ELj16ENS_18Kernel_traits_baseILj512EfS2_S2_S2_fjLj128EEEEELb1ELb1ELb1ELb0EEEvNS_9BwdParamsE,(.L_x_9129 - _ZN10layer_norm13ln_bwd_kernelINS_13Kernel_traitsIf13__nv_bfloat16S2_S2_fjLj512ELj1ELj4ELj1ELj16ENS_18Kernel_traits_baseILj512EfS2_S2_S2_fjLj128EEEEELb1ELb1ELb1ELb0EEEvNS_9BwdParamsE)
        .other          _ZN10layer_norm13ln_bwd_kernelINS_13Kernel_traitsIf13__nv_bfloat16S2_S2_fjLj512ELj1ELj4ELj1ELj16ENS_18Kernel_traits_baseILj512EfS2_S2_S2_fjLj128EEEEELb1ELb1ELb1ELb0EEEvNS_9BwdParamsE,@"STO_CUDA_ENTRY STV_DEFAULT"
_ZN10layer_norm13ln_bwd_kernelINS_13Kernel_traitsIf13__nv_bfloat16S2_S2_fjLj512ELj1ELj4ELj1ELj16ENS_18Kernel_traits_baseILj512EfS2_S2_S2_fjLj128EEEEELb1ELb1ELb1ELb0EEEvNS_9BwdParamsE:
.text._ZN10layer_norm13ln_bwd_kernelINS_13Kernel_traitsIf13__nv_bfloat16S2_S2_fjLj512ELj1ELj4ELj1ELj16ENS_18Kernel_traits_baseILj512EfS2_S2_S2_fjLj128EEEEELb1ELb1ELb1ELb0EEEvNS_9BwdParamsE:
        /* <DEDUP_REMOVED lines=67> */
[----:B------:R-:W-:-:S11]  /*0430*/  HFMA2.MMA R69, -RZ, RZ, 0, 0 ;  /* 0x00000000ff457435 */ /* 0x000fd600000001ff */
.L_x_2740:
[----:B-123--:R-:W1:Y:S08]  /*0440*/  LDC.64 R10, c[0x0][0x288] ;  /* 0x0000a200ff0a7b82 */ /* 0x00ee700000000a00 */
[----:B------:R-:W2:Y:S08]  /*0450*/  LDC.64 R118, c[0x0][0x258] ;  /* 0x00009600ff767b82 */ /* 0x000eb00000000a00 */
[----:B------:R-:W3:Y:S01]  /*0460*/  LDC.64 R8, c[0x0][0x280] ;  /* 0x0000a000ff087b82 */ /* 0x000ee20000000a00 */
[----:B-1----:R-:W-:-:S07]  /*0470*/  IMAD.WIDE R10, R2, 0x4, R10 ;  /* 0x00000004020a7825 */ /* 0x002fce00078e020a */
[----:B------:R-:W1:Y:S01]  /*0480*/  LDC.64 R134, c[0x0][0x2c8] ;  /* 0x0000b200ff867b82 */ /* 0x000e620000000a00 */
[----:B------:R-:W4:Y:S01]  /*0490*/  LDG.E R155, desc[UR4][R10.64] ;  /* 0x000000040a9b7981 */ /* 0x000f22000c1e1900 */
        /* <DEDUP_REMOVED lines=13> */
[----:B-----5:R-:W-:Y:S01]  /*0570*/  ISETP.GE.AND P4, PT, R7, 0x1, PT ;  /* 0x000000010700780c */ /* 0x020fe20003f86270 */
[----:B------:R-:W-:Y:S01]  /*0580*/  BSSY B2, `(.L_x_2646) ;  /* 0x0000012000027945 */ /* 0x000fe20003800000 */
[----:B------:R-:W-:Y:S02]  /*0590*/  MOV R121, RZ ;  /* 0x000000ff00797202 */ /* 0x000fe40000000f00 */
[----:B------:R-:W-:-:S09]  /*05a0*/  MOV R123, R9 ;  /* 0x00000009007b7202 */ /* 0x000fd20000000f00 */
        /* <DEDUP_REMOVED lines=13> */
[----:B------:R-:W-:Y:S01]  /*0680*/  VIADD R123, R9, 0x20 ;  /* 0x00000020097b7836 */ /* 0x000fe20000000000 */
[----:B------:R-:W-:-:S07]  /*0690*/  IADD3 R121, R121, 0x20, RZ ;  /* 0x0000002079797810 */ /* 0x000fce0007ffe0ff */
.L_x_2647:
[----:B------:R-:W-:Y:S05]  /*06a0*/  BSYNC B2 ;  /* 0x0000000000027941 */ /* 0x000fea0003800000 */
.L_x_2646:
[----:B------:R-:W-:Y:S01]  /*06b0*/  HFMA2.MMA R155, -RZ, RZ, 0, 0 ;  /* 0x00000000ff9b7435 */ /* 0x000fe200000001ff */
[----:B------:R-:W-:Y:S01]  /*06c0*/  IMAD.MOV.U32 R158, RZ, RZ, RZ ;  /* 0x000000ffff9e7224 */ /* 0x000fe200078e00ff */
        /* <DEDUP_REMOVED lines=9> */
[----:B---3--:R-:W-:Y:S06]  /*0760*/  BRA `(.L_x_2648) ;  /* 0x0000000c00547947 */ /* 0x008fec0003800000 */
.L_x_2645:
[----:B------:R-:W1:Y:S02]  /*0770*/  LDC.64 R10, c[0x0][0x250] ;  /* 0x00009400ff0a7b82 */ /* 0x000e640000000a00 */
[----:B-1----:R-:W-:-:S06]  /*0780*/  IMAD.WIDE R10, R2, 0x4, R10 ;  /* 0x00000004020a7825 */ /* 0x002fcc00078e020a */
[----:B------:R1:W2:Y:S01]  /*0790*/  LDG.E R10, desc[UR4][R10.64] ;  /* 0x000000040a0a7981 */ /* 0x0002a2000c1e1900 */
[----:B-----5:R-:W-:Y:S01]  /*07a0*/  ISETP.GE.AND P4, PT, R7, 0x1, PT ;  /* 0x000000010700780c */ /* 0x020fe20003f86270 */
[----:B------:R-:W-:Y:S01]  /*07b0*/  BSSY B2, `(.L_x_2649) ;  /* 0x0000072000027945 */ /* 0x000fe20003800000 */
[----:B------:R-:W-:Y:S01]  /*07c0*/  IADD3 R4, R155, -0x1, RZ ;  /* 0xffffffff9b047810 */ /* 0x000fe20007ffe0ff */
[----:B------:R-:W-:Y:S01]  /*07d0*/  HFMA2.MMA R155, -RZ, RZ, 0, 0 ;  /* 0x00000000ff9b7435 */ /* 0x000fe200000001ff */
[----:B0-----:R-:W-:Y:S01]  /*07e0*/  ISETP.NE.AND P0, PT, R0, RZ, PT ;  /* 0x000000ff0000720c */ /* 0x001fe20003f05270 */
[----:B------:R-:W-:Y:S01]  /*07f0*/  IMAD.MOV.U32 R158, RZ, RZ, RZ ;  /* 0x000000ffff9e7224 */ /* 0x000fe200078e00ff */
[----:B------:R-:W-:Y:S01]  /*0800*/  MOV R157, R9 ;  /* 0x00000009009d7202 */ /* 0x000fe20000000f00 */
[----:B------:R-:W-:Y:S01]  /*0810*/  IMAD R4, R4, R5, RZ ;  /* 0x0000000504047224 */ /* 0x000fe200078e02ff */
[----:B-1----:R-:W-:-:S04]  /*0820*/  MOV R11, RZ ;  /* 0x000000ff000b7202 */ /* 0x002fc80000000f00 */
[----:B------:R-:W-:Y:S01]  /*0830*/  SHF.R.S32.HI R121, RZ, 0x1f, R4 ;  /* 0x0000001fff797819 */ /* 0x000fe20000011404 */
[----:B------:R-:W-:-:S03]  /*0840*/  @P4 VIADD R120, R7, 0xffffffff ;  /* 0xffffffff07784836 */ /* 0x000fc60000000000 */
[----:B------:R-:W-:Y:S01]  /*0850*/  LEA.HI R121, R121, R4, RZ, 0x3 ;  /* 0x0000000479797211 */ /* 0x000fe200078f18ff */
[----:B------:R-:W-:Y:S01]  /*0860*/  @P4 IMAD R120, R120, R5, RZ ;  /* 0x0000000578784224 */ /* 0x000fe200078e02ff */
[----:B------:R-:W-:-:S04]  /*0870*/  LOP3.LUT R4, R6, 0x1f, RZ, 0xc0, !PT ;  /* 0x0000001f06047812 */ /* 0x000fc800078ec0ff */
[----:B------:R-:W-:Y:S02]  /*0880*/  @P4 SHF.R.S32.HI R123, RZ, 0x1f, R120 ;  /* 0x0000001fff7b4819 */ /* 0x000fe40000011478 */
[----:B------:R-:W-:Y:S02]  /*0890*/  LEA.HI.SX32 R156, R121, R4, 0x1d ;  /* 0x00000004799c7211 */ /* 0x000fe400078feaff */
        /* <DEDUP_REMOVED lines=14> */
[----:B------:R0:W5:Y:S11]  /*0980*/  LDG.E.64 R132, desc[UR4][R124.64] ;  /* 0x000000047c847981 */ /* 0x000176000c1e1b00 */
[----:B------:R1:W5:Y:S01]  /*0990*/  @P0 LDG.E.128 R20, desc[UR4][R118.64] ;  /* 0x0000000476140981 */ /* 0x000362000c1e1d00 */
[----:B------:R-:W-:Y:S01]  /*09a0*/  VIADD R156, R156, 0x20 ;  /* 0x000000209c9c7836 */ /* 0x000fe20000000000 */
[----:B------:R-:W-:-:S02]  /*09b0*/  IADD3 R11, R11, 0x20, RZ ;  /* 0x000000200b0b7810 */ /* 0x000fc40007ffe0ff */
[C---:B---3--:R-:W-:Y:S01]  /*09c0*/  SHF.L.U32 R127, R12.reuse, 0x10, RZ ;  /* 0x000000100c7f7819 */ /* 0x048fe200000006ff */
[C---:B------:R-:W-:Y:S01]  /*09d0*/  IMAD.U32 R129, R13.reuse, 0x10000, RZ ;  /* 0x000100000d817824 */ /* 0x040fe200078e00ff */
[----:B------:R-:W-:Y:S02]  /*09e0*/  PRMT R3, R12, 0x7632, R3 ;  /* 0x000076320c037816 */ /* 0x000fe40000000003 */
[----:B------:R-:W-:Y:S01]  /*09f0*/  PRMT R126, R13, 0x7632, R126 ;  /* 0x000076320d7e7816 */ /* 0x000fe2000000007e */
[----:B------:R-:W-:Y:S01]  /*0a00*/  FADD.FTZ R13, -R10, R127 ;  /* 0x0000007f0a0d7221 */ /* 0x000fe20000010100 */
[C---:B------:R-:W-:Y:S02]  /*0a10*/  SHF.L.U32 R139, R14.reuse, 0x10, RZ ;  /* 0x000000100e8b7819 */ /* 0x040fe400000006ff */
[----:B------:R-:W-:Y:S02]  /*0a20*/  PRMT R128, R14, 0x7632, R128 ;  /* 0x000076320e807816 */ /* 0x000fe40000000080 */
[----:B------:R-:W-:-:S02]  /*0a30*/  PRMT R136, R15, 0x7632, R136 ;  /* 0x000076320f887816 */ /* 0x000fc40000000088 */
[C---:B----4-:R-:W-:Y:S02]  /*0a40*/  PRMT R14, R121.reuse, 0x7632, R14 ;  /* 0x00007632790e7816 */ /* 0x050fe4000000000e */
[----:B0-----:R-:W-:Y:S02]  /*0a50*/  SHF.L.U32 R125, R121, 0x10, RZ ;  /* 0x00000010797d7819 */ /* 0x001fe400000006ff */
[----:B------:R-:W-:Y:S01]  /*0a60*/  SHF.L.U32 R155, R15, 0x10, RZ ;  /* 0x000000100f9b7819 */ /* 0x000fe200000006ff */
[C---:B------:R-:W-:Y:S01]  /*0a70*/  IMAD.U32 R15, R120.reuse, 0x10000, RZ ;  /* 0x00010000780f7824 */ /* 0x040fe200078e00ff */
[----:B------:R-:W-:Y:S02]  /*0a80*/  PRMT R12, R120, 0x7632, R12 ;  /* 0x00007632780c7816 */ /* 0x000fe4000000000c */
[----:B------:R-:W-:Y:S01]  /*0a90*/  SHF.L.U32 R121, R3, 0x10, RZ ;  /* 0x0000001003797819 */ /* 0x000fe200000006ff */
[----:B------:R-:W-:Y:S01]  /*0aa0*/  FMUL.FTZ R3, R8, R13 ;  /* 0x0000000d08037220 */ /* 0x000fe20000410000 */
[----:B------:R-:W-:Y:S01]  /*0ab0*/  FADD.FTZ R139, -R10, R139 ;  /* 0x0000008b0a8b7221 */ /* 0x000fe20000010100 */
[----:B------:R-:W-:Y:S01]  /*0ac0*/  SHF.L.U32 R157, R136, 0x10, RZ ;  /* 0x00000010889d7819 */ /* 0x000fe200000006ff */
[----:B------:R-:W-:Y:S01]  /*0ad0*/  FADD.FTZ R52, R52, R15 ;  /* 0x0000000f34347221 */ /* 0x000fe20000010000 */
[----:B------:R-:W-:Y:S01]  /*0ae0*/  SHF.L.U32 R136, R12, 0x10, RZ ;  /* 0x000000100c887819 */ /* 0x000fe200000006ff */
[-C--:B------:R-:W-:Y:S01]  /*0af0*/  FFMA.FTZ R68, R3, R15.reuse, R68 ;  /* 0x0000000f03447223 */ /* 0x080fe20000010044 */
[----:B-1----:R-:W-:Y:S01]  /*0b00*/  SHF.L.U32 R119, R122, 0x10, RZ ;  /* 0x000000107a777819 */ /* 0x002fe200000006ff */
[----:B------:R-:W-:Y:S01]  /*0b10*/  FMUL.FTZ R12, R100, R15 ;  /* 0x0000000f640c7220 */ /* 0x000fe20000410000 */
[----:B------:R-:W-:Y:S01]  /*0b20*/  SHF.L.U32 R127, R126, 0x10, RZ ;  /* 0x000000107e7f7819 */ /* 0x000fe200000006ff */
[----:B------:R-:W-:Y:S01]  /*0b30*/  FMUL.FTZ R15, R8, R139 ;  /* 0x0000008b080f7220 */ /* 0x000fe20000410000 */
[C---:B------:R-:W-:Y:S01]  /*0b40*/  FADD.FTZ R121, -R10.reuse, R121 ;  /* 0x000000790a797221 */ /* 0x040fe20000010100 */
[----:B------:R-:W-:Y:S01]  /*0b50*/  FADD.FTZ R137, -R10, R129 ;  /* 0x000000810a897221 */ /* 0x000fe20000010100 */
[----:B------:R-:W-:-:S02]  /*0b60*/  IMAD.U32 R129, R128, 0x10000, RZ ;  /* 0x0001000080817824 */ /* 0x000fc400078e00ff */
[----:B------:R-:W-:Y:S01]  /*0b70*/  FADD.FTZ R48, R48, R119 ;  /* 0x0000007730307221 */ /* 0x000fe20000010000 */
[-C--:B------:R-:W-:Y:S01]  /*0b80*/  FFMA.FTZ R64, R15, R119.reuse, R64 ;  /* 0x000000770f407223 */ /* 0x080fe20000010040 */
[----:B------:R-:W-:Y:S01]  /*0b90*/  FMUL.FTZ R124, R96, R119 ;  /* 0x00000077607c7220 */ /* 0x000fe20000410000 */
[C---:B------:R-:W-:Y:S01]  /*0ba0*/  FMUL.FTZ R128, R8.reuse, R121 ;  /* 0x0000007908807220 */ /* 0x040fe20000410000 */
[----:B------:R-:W-:Y:S01]  /*0bb0*/  FMUL.FTZ R13, R8, R137 ;  /* 0x00000089080d7220 */ /* 0x000fe20000410000 */
[C---:B------:R-:W-:Y:S01]  /*0bc0*/  FADD.FTZ R119, -R10.reuse, R127 ;  /* 0x0000007f0a777221 */ /* 0x040fe20000010100 */
[----:B------:R-:W-:Y:S01]  /*0bd0*/  FADD.FTZ R155, -R10, R155 ;  /* 0x0000009b0a9b7221 */ /* 0x000fe20000010100 */
[----:B------:R-:W-:Y:S01]  /*0be0*/  PRMT R118, R122, 0x7632, R118 ;  /* 0x000076327a767816 */ /* 0x000fe20000000076 */
[----:B------:R-:W-:Y:S02]  /*0bf0*/  IMAD.U32 R122, R14, 0x10000, RZ ;  /* 0x000100000e7a7824 */ /* 0x000fe400078e00ff */
[----:B------:R-:W-:Y:S01]  /*0c00*/  FADD.FTZ R53, R53, R136 ;  /* 0x0000008835357221 */ /* 0x000fe20000010000 */
[-C--:B------:R-:W-:Y:S01]  /*0c10*/  FFMA.FTZ R69, R128, R136.reuse, R69 ;  /* 0x0000008880457223 */ /* 0x080fe20000010045 */
[----:B------:R-:W-:Y:S01]  /*0c20*/  FMUL.FTZ R127, R101, R136 ;  /* 0x00000088657f7220 */ /* 0x000fe20000410000 */
[----:B------:R-:W-:Y:S01]  /*0c30*/  PRMT R120, R123, 0x7632, R120 ;  /* 0x000076327b787816 */ /* 0x000fe20000000078 */
[----:B------:R-:W-:Y:S01]  /*0c40*/  FADD.FTZ R54, R54, R125 ;  /* 0x0000007d36367221 */ /* 0x000fe20000010000 */
[-C--:B------:R-:W-:Y:S01]  /*0c50*/  FFMA.FTZ R70, R13, R125.reuse, R70 ;  /* 0x0000007d0d467223 */ /* 0x080fe20000010046 */
[----:B------:R-:W-:Y:S01]  /*0c60*/  FMUL.FTZ R14, R102, R125 ;  /* 0x0000007d660e7220 */ /* 0x000fe20000410000 */
[----:B------:R-:W-:Y:S01]  /*0c70*/  FMUL.FTZ R136, R8, R119 ;  /* 0x0000007708887220 */ /* 0x000fe20000410000 */
[----:B------:R-:W-:Y:S01]  /*0c80*/  FADD.FTZ R138, RZ, R12 ;  /* 0x0000000cff8a7221 */ /* 0x000fe20000010000 */
[----:B------:R-:W-:-:S02]  /*0c90*/  IMAD.U32 R123, R123, 0x10000, RZ ;  /* 0x000100007b7b7824 */ /* 0x000fc400078e00ff */
[----:B------:R-:W-:Y:S01]  /*0ca0*/  FMUL.FTZ R125, R8, R155 ;  /* 0x0000009b087d7220 */ /* 0x000fe20000410000 */
[----:B------:R-:W-:Y:S01]  /*0cb0*/  FFMA.FTZ R119, R3, R12, RZ ;  /* 0x0000000c03777223 */ /* 0x000fe200000100ff */
[----:B------:R-:W-:Y:S01]  /*0cc0*/  FADD.FTZ R121, R138, R127 ;  /* 0x0000007f8a797221 */ /* 0x000fe20000010000 */
[----:B------:R-:W-:Y:S01]  /*0cd0*/  FADD.FTZ R50, R50, R123 ;  /* 0x0000007b32327221 */ /* 0x000fe20000010000 */
[-C--:B------:R-:W-:Y:S01]  /*0ce0*/  FFMA.FTZ R66, R125, R123.reuse, R66 ;  /* 0x0000007b7d427223 */ /* 0x080fe20000010042 */
        /* <DEDUP_REMOVED lines=27> */
[----:B------:R-:W-:Y:S02]  /*0ea0*/  IADD3 R157, R9, 0x20, RZ ;  /* 0x00000020099d7810 */ /* 0x000fe40007ffe0ff */
[----:B------:R-:W-:Y:S01]  /*0eb0*/  FADD.FTZ R155, R120, R139 ;  /* 0x0000008b789b7221 */ /* 0x000fe20000010000 */
[----:B------:R-:W-:-:S07]  /*0ec0*/  FFMA.FTZ R158, R140, R139, R119 ;  /* 0x0000008b8c9e7223 */ /* 0x000fce0000010077 */
.L_x_2650:
[----:B------:R-:W-:Y:S05]  /*0ed0*/  BSYNC B2 ;  /* 0x0000000000027941 */ /* 0x000fea0003800000 */
.L_x_2649:
        /* <DEDUP_REMOVED lines=15> */
[----:B------:R-:W-:Y:S01]  /*0fd0*/  IMAD.U32 R141, R116, 0x10000, RZ ;  /* 0x00010000748d7824 */ /* 0x000fe200078e00ff */
[C---:B------:R-:W-:Y:S02]  /*0fe0*/  PRMT R142, R118.reuse, 0x7632, R142 ;  /* 0x00007632768e7816 */ /* 0x040fe4000000008e */
[----:B------:R-:W-:Y:S02]  /*0ff0*/  SHF.L.U32 R145, R118, 0x10, RZ ;  /* 0x0000001076917819 */ /* 0x000fe400000006ff */
[----:B------:R-:W-:Y:S02]  /*1000*/  PRMT R118, R119, 0x7632, R118 ;  /* 0x0000763277767816 */ /* 0x000fe40000000076 */
[----:B------:R-:W-:Y:S01]  /*1010*/  PRMT R116, R117, 0x7632, R116 ;  /* 0x0000763275747816 */ /* 0x000fe20000000074 */
[----:B------:R-:W-:Y:S01]  /*1020*/  IMAD.U32 R147, R119, 0x10000, RZ ;  /* 0x0001000077937824 */ /* 0x000fe200078e00ff */
[----:B------:R-:W-:Y:S01]  /*1030*/  SHF.L.U32 R143, R117, 0x10, RZ ;  /* 0x00000010758f7819 */ /* 0x000fe200000006ff */
[----:B------:R-:W-:Y:S01]  /*1040*/  FADD.FTZ R117, -R10, R141 ;  /* 0x0000008d0a757221 */ /* 0x000fe20000010100 */
[----:B------:R-:W-:-:S02]  /*1050*/  SHF.L.U32 R11, R11, 0x10, RZ ;  /* 0x000000100b0b7819 */ /* 0x000fc400000006ff */
[----:B------:R-:W-:Y:S01]  /*1060*/  SHF.L.U32 R141, R118, 0x10, RZ ;  /* 0x00000010768d7819 */ /* 0x000fe200000006ff */
[----:B------:R-:W-:Y:S01]  /*1070*/  FADD.FTZ R149, -R10, R145 ;  /* 0x000000910a957221 */ /* 0x000fe20000010100 */
[----:B0-----:R-:W-:Y:S01]  /*1080*/  SHF.L.U32 R135, R116, 0x10, RZ ;  /* 0x0000001074877819 */ /* 0x001fe200000006ff */
[----:B------:R-:W-:Y:S02]  /*1090*/  IMAD.U32 R119, R142, 0x10000, RZ ;  /* 0x000100008e777824 */ /* 0x000fe400078e00ff */
[C---:B------:R-:W-:Y:S01]  /*10a0*/  FADD.FTZ R145, -R10.reuse, R147 ;  /* 0x000000930a917221 */ /* 0x040fe20000010100 */
[C---:B------:R-:W-:Y:S01]  /*10b0*/  FADD.FTZ R147, -R10.reuse, R11 ;  /* 0x0000000b0a937221 */ /* 0x040fe20000010100 */
[C---:B------:R-:W-:Y:S01]  /*10c0*/  FADD.FTZ R11, -R10.reuse, R141 ;  /* 0x0000008d0a0b7221 */ /* 0x040fe20000010100 */
[C---:B------:R-:W-:Y:S01]  /*10d0*/  FADD.FTZ R143, -R10.reuse, R143 ;  /* 0x0000008f0a8f7221 */ /* 0x040fe20000010100 */
[C---:B------:R-:W-:Y:S01]  /*10e0*/  FADD.FTZ R135, -R10.reuse, R135 ;  /* 0x000000870a877221 */ /* 0x040fe20000010100 */
[----:B------:R-:W-:Y:S01]  /*10f0*/  FADD.FTZ R119, -R10, R119 ;  /* 0x000000770a777221 */ /* 0x000fe20000010100 */
[----:B----4-:R-:W-:Y:S01]  /*1100*/  SHF.L.U32 R141, R120, 0x10, RZ ;  /* 0x00000010788d7819 */ /* 0x010fe200000006ff */
[----:B------:R-:W-:Y:S01]  /*1110*/  FMUL.FTZ R117, R8, R117 ;  /* 0x0000007508757220 */ /* 0x000fe20000410000 */
[----:B------:R-:W-:-:S02]  /*1120*/  PRMT R10, R120, 0x7632, R10 ;  /* 0x00007632780a7816 */ /* 0x000fc4000000000a */
[----:B------:R-:W-:Y:S01]  /*1130*/  PRMT R146, R123, 0x7632, R146 ;  /* 0x000076327b927816 */ /* 0x000fe20000000092 */
[----:B------:R-:W-:Y:S01]  /*1140*/  FADD.FTZ R44, R44, R141 ;  /* 0x0000008d2c2c7221 */ /* 0x000fe20000010000 */
[----:B------:R-:W-:Y:S01]  /*1150*/  PRMT R118, R121, 0x7632, R118 ;  /* 0x0000763279767816 */ /* 0x000fe20000000076 */
[-C--:B------:R-:W-:Y:S01]  /*1160*/  FFMA.FTZ R60, R117, R141.reuse, R60 ;  /* 0x0000008d753c7223 */ /* 0x080fe2000001003c */
[----:B------:R-:W-:Y:S01]  /*1170*/  FMUL.FTZ R116, R84, R141 ;  /* 0x0000008d54747220 */ /* 0x000fe20000410000 */
[----:B------:R-:W-:Y:S02]  /*1180*/  IMAD.U32 R121, R121, 0x10000, RZ ;  /* 0x0001000079797824 */ /* 0x000fe400078e00ff */
[----:B------:R-:W-:Y:S01]  /*1190*/  FMUL.FTZ R141, R8, R143 ;  /* 0x0000008f088d7220 */ /* 0x000fe20000410000 */
[----:B------:R-:W-:Y:S01]  /*11a0*/  IMAD.U32 R120, R10, 0x10000, RZ ;  /* 0x000100000a787824 */ /* 0x000fe200078e00ff */
[----:B------:R-:W-:Y:S01]  /*11b0*/  PRMT R134, R122, 0x7632, R134 ;  /* 0x000076327a867816 */ /* 0x000fe20000000086 */
[----:B------:R-:W-:Y:S01]  /*11c0*/  IMAD.U32 R10, R146, 0x10000, RZ ;  /* 0x00010000920a7824 */ /* 0x000fe200078e00ff */
[----:B------:R-:W-:Y:S01]  /*11d0*/  SHF.L.U32 R151, R122, 0x10, RZ ;  /* 0x000000107a977819 */ /* 0x000fe200000006ff */
[----:B------:R-:W-:Y:S01]  /*11e0*/  FMUL.FTZ R146, R8, R147 ;  /* 0x0000009308927220 */ /* 0x000fe20000410000 */
[----:B------:R-:W-:Y:S01]  /*11f0*/  SHF.L.U32 R122, R118, 0x10, RZ ;  /* 0x00000010767a7819 */ /* 0x000fe200000006ff */
        /* <DEDUP_REMOVED lines=9> */
[----:B------:R-:W-:Y:S01]  /*1290*/  FMUL.FTZ R143, R8, R149 ;  /* 0x00000095088f7220 */ /* 0x000fe20000410000 */
[----:B------:R-:W-:Y:S01]  /*12a0*/  FADD.FTZ R45, R45, R120 ;  /* 0x000000782d2d7221 */ /* 0x000fe20000010000 */
[----:B------:R-:W-:Y:S01]  /*12b0*/  FFMA.FTZ R61, R146, R120, R61 ;  /* 0x00000078923d7223 */ /* 0x000fe2000001003d */
        /* <DEDUP_REMOVED lines=8> */
[----:B------:R-:W-:Y:S01]  /*1340*/  SHF.L.U32 R123, R123, 0x10, RZ ;  /* 0x000000107b7b7819 */ /* 0x000fe200000006ff */
[----:B------:R-:W-:Y:S01]  /*1350*/  FADD.FTZ R40, R40, R151 ;  /* 0x0000009728287221 */ /* 0x000fe20000010000 */
[----:B------:R-:W-:Y:S01]  /*1360*/  FFMA.FTZ R56, R143, R151, R56 ;  /* 0x000000978f387223 */ /* 0x000fe20000010038 */
        /* <DEDUP_REMOVED lines=21> */
.L_x_2648:
[----:B------:R-:W-:Y:S05]  /*14c0*/  BSYNC B1 ;  /* 0x0000000000017941 */ /* 0x000fea0003800000 */
.L_x_2644:
[----:B------:R-:W-:-:S03]  /*14d0*/  UMOV UR14, 0xffffffff ;  /* 0xffffffff000e7882 */ /* 0x000fc60000000000 */
[----:B------:R-:W-:Y:S05]  /*14e0*/  BRA.DIV UR14, `(.L_x_2651) ;  /* 0x000000320e487947 */ /* 0x000fea000b800000 */
[----:B--2---:R-:W1:Y:S04]  /*14f0*/  SHFL.BFLY PT, R10, R155, 0x1, 0x1f ;  /* 0x0c201f009b0a7f89 */ /* 0x004e6800000e0000 */
        /* <DEDUP_REMOVED lines=17> */
.L_x_2758:
[----:B------:R-:W-:Y:S01]  /*1610*/  @P4 IADD3 R118, R7, -0x1, RZ ;  /* 0xffffffff07764810 */ /* 0x000fe20007ffe0ff */
[----:B--2---:R-:W-:Y:S01]  /*1620*/  FADD.FTZ R10, R123, R10 ;  /* 0x0000000a7b0a7221 */ /* 0x004fe20000010000 */
[----:B---3--:R-:W-:Y:S01]  /*1630*/  FADD.FTZ R11, R122, R11 ;  /* 0x0000000b7a0b7221 */ /* 0x008fe20000010000 */
[----:B------:R-:W-:Y:S01]  /*1640*/  @P4 LOP3.LUT R4, R6, 0x1f, RZ, 0xc0, !PT ;  /* 0x0000001f06044812 */ /* 0x000fe200078ec0ff */
[----:B------:R-:W-:Y:S01]  /*1650*/  BSSY B1, `(.L_x_2652) ;  /* 0x000011b000017945 */ /* 0x000fe20003800000 */
[----:B------:R-:W-:Y:S02]  /*1660*/  @P4 IMAD R118, R118, R5, RZ ;  /* 0x0000000576764224 */ /* 0x000fe400078e02ff */
[----:B------:R-:W-:Y:S01]  /*1670*/  FMUL.FTZ R120, R10, UR8 ;  /* 0x000000080a787c20 */ /* 0x000fe20008410000 */
[----:B------:R-:W-:Y:S02]  /*1680*/  FMUL.FTZ R121, R11, UR8 ;  /* 0x000000080b797c20 */ /* 0x000fe40008410000 */
[----:B------:R-:W-:-:S04]  /*1690*/  @P4 SHF.R.S32.HI R7, RZ, 0x1f, R118 ;  /* 0x0000001fff074819 */ /* 0x000fc80000011476 */
[----:B------:R-:W-:Y:S01]  /*16a0*/  @P4 LEA.HI R119, R7, R118, RZ, 0x3 ;  /* 0x0000007607774211 */ /* 0x000fe200078f18ff */
[----:B------:R-:W-:-:S06]  /*16b0*/  HFMA2.MMA R7, -RZ, RZ, 0, 0 ;  /* 0x00000000ff077435 */ /* 0x000fcc00000001ff */
[----:B------:R-:W-:Y:S01]  /*16c0*/  @P4 LEA.HI.SX32 R7, R119, R4, 0x1d ;  /* 0x0000000477074211 */ /* 0x000fe200078feaff */
[----:B------:R-:W-:Y:S06]  /*16d0*/  @!P1 BRA `(.L_x_2653) ;  /* 0x0000001000489947 */ /* 0x000fec0003800000 */
[----:B------:R-:W-:Y:S04]  /*16e0*/  BSSY B2, `(.L_x_2654) ;  /* 0x0000005000027945 */ /* 0x000fe80003800000 */
[----:B------:R-:W-:Y:S05]  /*16f0*/  @!P4 BRA `(.L_x_2655) ;  /* 0x00000000000cc947 */ /* 0x000fea0003800000 */
[----:B------:R-:W2:Y:S02]  /*1700*/  LDC.64 R10, c[0x0][0x220] ;  /* 0x00008800ff0a7b82 */ /* 0x000ea40000000a00 */
[----:B--2---:R-:W-:-:S05]  /*1710*/  IMAD.WIDE.U32 R10, R7, 0x10, R10 ;  /* 0x00000010070a7825 */ /* 0x004fca00078e000a */
[----:B------:R2:W5:Y:S02]  /*1720*/  LDG.E.128 R104, desc[UR4][R10.64] ;  /* 0x000000040a687981 */ /* 0x000564000c1e1d00 */
.L_x_2655:
[----:B------:R-:W-:Y:S05]  /*1730*/  BSYNC B2 ;  /* 0x0000000000027941 */ /* 0x000fea0003800000 */
.L_x_2654:
[----:B------:R-:W-:Y:S04]  /*1740*/  BSSY B2, `(.L_x_2656) ;  /* 0x0000013000027945 */ /* 0x000fe80003800000 */
[----:B------:R-:W-:Y:S05]  /*1750*/  @P3 BRA `(.L_x_2657) ;  /* 0x00000000001c3947 */ /* 0x000fea0003800000 */
[----:B------:R-:W-:Y:S01]  /*1760*/  UISETP.NE.U32.AND UP0, UPT, UR6, URZ, UPT ;  /* 0x0000003f0600728c */ /* 0x000fe2000bf05070 */
[----:B--2---:R-:W-:-:S03]  /*1770*/  IMAD.MOV.U32 R11, RZ, RZ, RZ ;  /* 0x000000ffff0b7224 */ /* 0x004fc600078e00ff */
[----:B------:R-:W-:-:S06]  /*1780*/  UISETP.NE.AND.EX UP0, UPT, UR7, URZ, UPT, UP0 ;  /* 0x0000003f0700728c */ /* 0x000fcc000bf05300 */
[----:B------:R-:W-:-:S13]  /*1790*/  PLOP3.LUT P5, PT, PT, PT, UP0, 0x80, 0x0 ;  /* 0x000000000000781c */ /* 0x000fda0003faf008 */
[----:B------:R-:W-:Y:S05]  /*17a0*/  @!P5 BRA `(.L_x_2658) ;  /* 0x000000000030d947 */ /* 0x000fea0003800000 */
[----:B-----5:R-:W-:Y:S01]  /*17b0*/  SHF.L.U32 R11, R20, 0x10, RZ ;  /* 0x00000010140b7819 */ /* 0x020fe200000006ff */
[----:B------:R-:W-:Y:S06]  /*17c0*/  BRA `(.L_x_2658) ;  /* 0x0000000000287947 */ /* 0x000fec0003800000 */
.L_x_2657:
        /* <DEDUP_REMOVED lines=8> */
[----:B-----5:R-:W-:-:S05]  /*1850*/  @P5 SHF.L.U32 R10, R20, 0x10, RZ ;  /* 0x00000010140a5819 */ /* 0x020fca00000006ff */
[----:B------:R-:W-:-:S07]  /*1860*/  @P5 FADD.FTZ R11, R11, R10 ;  /* 0x0000000a0b0b5221 */ /* 0x000fce0000010000 */
.L_x_2658:
[----:B------:R-:W-:Y:S05]  /*1870*/  BSYNC B2 ;  /* 0x0000000000027941 */ /* 0x000fea0003800000 */
.L_x_2656:
[----:B------:R-:W-:Y:S01]  /*1880*/  ISETP.NE.U32.AND P0, PT, RZ, UR10, PT ;  /* 0x0000000aff007c0c */ /* 0x000fe2000bf05070 */
[----:B------:R-:W-:Y:S03]  /*1890*/  BSSY B2, `(.L_x_2659) ;  /* 0x000000f000027945 */ /* 0x000fe60003800000 */
[----:B------:R-:W-:-:S13]  /*18a0*/  ISETP.NE.AND.EX P0, PT, RZ, UR11, PT, P0 ;  /* 0x0000000bff007c0c */ /* 0x000fda000bf05300 */
[----:B------:R-:W-:Y:S01]  /*18b0*/  @P0 F2FP.BF16.F32.PACK_AB R10, RZ, R11 ;  /* 0x0000000bff0a023e */ /* 0x000fe200000010ff */
[----:B------:R-:W-:Y:S06]  /*18c0*/  @!P4 BRA `(.L_x_2660) ;  /* 0x00000000002cc947 */ /* 0x000fec0003800000 */
[----:B-----5:R-:W-:Y:S01]  /*18d0*/  LOP3.LUT P6, RZ, R132, 0xff, RZ, 0xc0, !PT ;  /* 0x000000ff84ff7812 */ /* 0x020fe200078cc0ff */
[----:B------:R-:W-:-:S04]  /*18e0*/  FMUL.FTZ R11, R11, UR13 ;  /* 0x0000000d0b0b7c20 */ /* 0x000fc80008410000 */
[----:B------:R-:W-:Y:S01]  /*18f0*/  FMUL.FTZ R119, R11, UR12 ;  /* 0x0000000c0b777c20 */ /* 0x000fe20008410000 */
[----:B------:R-:W-:-:S07]  /*1900*/  IMAD.MOV.U32 R11, RZ, RZ, RZ ;  /* 0x000000ffff0b7224 */ /* 0x000fce00078e00ff */
[----:B------:R-:W-:-:S05]  /*1910*/  @P6 SHF.L.U32 R118, R104, 0x10, RZ ;  /* 0x0000001068766819 */ /* 0x000fca00000006ff */
[----:B------:R-:W-:Y:S01]  /*1920*/  @P6 FMUL.FTZ R11, R119, R118 ;  /* 0x00000076770b6220 */ /* 0x000fe20000410000 */
[----:B------:R-:W-:-:S03]  /*1930*/  FMUL.FTZ R118, R88, R119 ;  /* 0x0000007758767220 */ /* 0x000fc60000410000 */
[----:B------:R-:W-:Y:S02]  /*1940*/  FADD.FTZ R36, R36, R11 ;  /* 0x0000000b24247221 */ /* 0x000fe40000010000 */
[----:B------:R-:W-:-:S04]  /*1950*/  FSEL R118, R118, RZ, P6 ;  /* 0x000000ff76767208 */ /* 0x000fc80003000000 */
[----:B------:R-:W-:-:S04]  /*1960*/  F2FP.BF16.F32.PACK_AB R118, RZ, R118 ;  /* 0x00000076ff76723e */ /* 0x000fc800000010ff */
[----:B------:R-:W-:-:S07]  /*1970*/  PRMT R108, R118, 0x7610, R108 ;  /* 0x00007610766c7816 */ /* 0x000fce000000006c */
.L_x_2660:
[----:B------:R-:W-:Y:S05]  /*1980*/  BSYNC B2 ;  /* 0x0000000000027941 */ /* 0x000fea0003800000 */
.L_x_2659:
        /* <DEDUP_REMOVED lines=8> */
.L_x_2662:
[----:B0-----:R-:W-:Y:S02]  /*1a10*/  ISETP.NE.AND P6, PT, R0, RZ, PT ;  /* 0x000000ff0000720c */ /* 0x001fe40003fc5270 */
[----:B-----5:R-:W-:Y:S02]  /*1a20*/  @P5 PRMT R118, R20, 0x7632, R118 ;  /* 0x0000763214765816 */ /* 0x020fe40000000076 */
[----:B------:R-:W-:Y:S02]  /*1a30*/  FSEL R11, R120, RZ, !P6 ;  /* 0x000000ff780b7208 */ /* 0x000fe40007000000 */
[----:B------:R-:W-:-:S03]  /*1a40*/  @P5 SHF.L.U32 R118, R118, 0x10, RZ ;  /* 0x0000001076765819 */ /* 0x000fc600000006ff */
[----:B------:R-:W-:-:S04]  /*1a50*/  FFMA.FTZ R10, R128, R121, R11 ;  /* 0x00000079800a7223 */ /* 0x000fc8000001000b */
[----:B------:R-:W-:-:S04]  /*1a60*/  FADD.FTZ R11, R127, -R10 ;  /* 0x8000000a7f0b7221 */ /* 0x000fc80000010000 */
[----:B------:R-:W-:-:S04]  /*1a70*/  FMUL.FTZ R11, R8, R11 ;  /* 0x0000000b080b7220 */ /* 0x000fc80000410000 */
[----:B------:R-:W-:-:S07]  /*1a80*/  @P5 FADD.FTZ R11, R11, R118 ;  /* 0x000000760b0b5221 */ /* 0x000fce0000010000 */
.L_x_2663:
[----:B------:R-:W-:Y:S05]  /*1a90*/  BSYNC B2 ;  /* 0x0000000000027941 */ /* 0x000fea0003800000 */
.L_x_2661:
[----:B------:R-:W-:Y:S01]  /*1aa0*/  BSSY B2, `(.L_x_2664) ;  /* 0x000000f000027945 */ /* 0x000fe20003800000 */
[----:B------:R-:W-:-:S03]  /*1ab0*/  @P0 F2FP.BF16.F32.PACK_AB R10, RZ, R11 ;  /* 0x0000000bff0a023e */ /* 0x000fc600000010ff */
[----:B------:R-:W-:Y:S05]  /*1ac0*/  @!P4 BRA `(.L_x_2665) ;  /* 0x000000000030c947 */ /* 0x000fea0003800000 */
[----:B-----5:R-:W-:Y:S01]  /*1ad0*/  LOP3.LUT P6, RZ, R132, 0xff00, RZ, 0xc0, !PT ;  /* 0x0000ff0084ff7812 */ /* 0x020fe200078cc0ff */
[----:B------:R-:W-:-:S04]  /*1ae0*/  FMUL.FTZ R11, R11, UR13 ;  /* 0x0000000d0b0b7c20 */ /* 0x000fc80008410000 */
[----:B-1----:R-:W-:-:S08]  /*1af0*/  FMUL.FTZ R122, R11, UR12 ;  /* 0x0000000c0b7a7c20 */ /* 0x002fd00008410000 */
[----:B------:R-:W-:-:S04]  /*1b00*/  @P6 PRMT R118, R104, 0x7632, R118 ;  /* 0x0000763268766816 */ /* 0x000fc80000000076 */
[----:B------:R-:W-:Y:S01]  /*1b10*/  @P6 SHF.L.U32 R11, R118, 0x10, RZ ;  /* 0x00000010760b6819 */ /* 0x000fe200000006ff */
[----:B------:R-:W-:-:S04]  /*1b20*/  IMAD.MOV.U32 R118, RZ, RZ, RZ ;  /* 0x000000ffff767224 */ /* 0x000fc800078e00ff */
[----:B------:R-:W-:Y:S01]  /*1b30*/  @P6 FMUL.FTZ R118, R122, R11 ;  /* 0x0000000b7a766220 */ /* 0x000fe20000410000 */
[----:B------:R-:W-:-:S03]  /*1b40*/  FMUL.FTZ R11, R89, R122 ;  /* 0x0000007a590b7220 */ /* 0x000fc60000410000 */
[----:B------:R-:W-:Y:S02]  /*1b50*/  FADD.FTZ R37, R37, R118 ;  /* 0x0000007625257221 */ /* 0x000fe40000010000 */
[----:B------:R-:W-:-:S04]  /*1b60*/  FSEL R11, R11, RZ, P6 ;  /* 0x000000ff0b0b7208 */ /* 0x000fc80003000000 */
[----:B------:R-:W-:-:S04]  /*1b70*/  F2FP.BF16.F32.PACK_AB R11, RZ, R11 ;  /* 0x0000000bff0b723e */ /* 0x000fc800000010ff */
[----:B------:R-:W-:-:S07]  /*1b80*/  PRMT R108, R108, 0x5410, R11 ;  /* 0x000054106c6c7816 */ /* 0x000fce000000000b */
.L_x_2665:
[----:B------:R-:W-:Y:S05]  /*1b90*/  BSYNC B2 ;  /* 0x0000000000027941 */ /* 0x000fea0003800000 */
.L_x_2664:
[----:B------:R-:W-:Y:S01]  /*1ba0*/  BSSY B2, `(.L_x_2666) ;  /* 0x000000e000027945 */ /* 0x000fe20003800000 */
[----:B------:R-:W-:-:S03]  /*1bb0*/  @P0 PRMT R112, R112, 0x5410, R10 ;  /* 0x0000541070700816 */ /* 0x000fc6000000000a */
[----:B------:R-:W-:Y:S05]  /*1bc0*/  @P3 BRA `(.L_x_2667) ;  /* 0x0000000000103947 */ /* 0x000fea0003800000 */
[----:B------:R-:W-:Y:S01]  /*1bd0*/  HFMA2.MMA R11, -RZ, RZ, 0, 0 ;  /* 0x00000000ff0b7435 */ /* 0x000fe200000001ff */
[----:B------:R-:W-:Y:S10]  /*1be0*/  @!P5 BRA `(.L_x_2668) ;  /* 0x000000000024d947 */ /* 0x000ff40003800000 */
[----:B-----5:R-:W-:Y:S01]  /*1bf0*/  SHF.L.U32 R11, R21, 0x10, RZ ;  /* 0x00000010150b7819 */ /* 0x020fe200000006ff */
[----:B------:R-:W-:Y:S06]  /*1c00*/  BRA `(.L_x_2668) ;  /* 0x00000000001c7947 */ /* 0x000fec0003800000 */
.L_x_2667:
[----:B0-----:R-:W-:-:S04]  /*1c10*/  ISETP.NE.AND P6, PT, R0, RZ, PT ;  /* 0x000000ff0000720c */ /* 0x001fc80003fc5270 */
[----:B------:R-:W-:-:S05]  /*1c20*/  FSEL R10, R120, RZ, !P6 ;  /* 0x000000ff780a7208 */ /* 0x000fca0007000000 */
[----:B------:R-:W-:Y:S01]  /*1c30*/  FFMA.FTZ R11, R13, R121, R10 ;  /* 0x000000790d0b7223 */ /* 0x000fe2000001000a */
[----:B-----5:R-:W-:-:S03]  /*1c40*/  @P5 IMAD.U32 R10, R21, 0x10000, RZ ;  /* 0x00010000150a5824 */ /* 0x020fc600078e00ff */
[----:B------:R-:W-:-:S04]  /*1c50*/  FADD.FTZ R11, R14, -R11 ;  /* 0x8000000b0e0b7221 */ /* 0x000fc80000010000 */
[----:B------:R-:W-:-:S04]  /*1c60*/  FMUL.FTZ R11, R8, R11 ;  /* 0x0000000b080b7220 */ /* 0x000fc80000410000 */
[----:B------:R-:W-:-:S07]  /*1c70*/  @P5 FADD.FTZ R11, R11, R10 ;  /* 0x0000000a0b0b5221 */ /* 0x000fce0000010000 */
.L_x_2668:
[----:B------:R-:W-:Y:S05]  /*1c80*/  BSYNC B2 ;  /* 0x0000000000027941 */ /* 0x000fea0003800000 */
.L_x_2666:
[----:B------:R-:W-:Y:S01]  /*1c90*/  BSSY B2, `(.L_x_2669) ;  /* 0x000000e000027945 */ /* 0x000fe20003800000 */
[----:B------:R-:W-:-:S03]  /*1ca0*/  @P0 F2FP.BF16.F32.PACK_AB R10, RZ, R11 ;  /* 0x0000000bff0a023e */ /* 0x000fc600000010ff */
[----:B------:R-:W-:Y:S05]  /*1cb0*/  @!P4 BRA `(.L_x_2670) ;  /* 0x00000000002cc947 */ /* 0x000fea0003800000 */
[----:B-----5:R-:W-:Y:S01]  /*1cc0*/  LOP3.LUT P6, RZ, R132, 0xff0000, RZ, 0xc0, !PT ;  /* 0x00ff000084ff7812 */ /* 0x020fe200078cc0ff */
[----:B------:R-:W-:-:S04]  /*1cd0*/  FMUL.FTZ R11, R11, UR13 ;  /* 0x0000000d0b0b7c20 */ /* 0x000fc80008410000 */
[----:B------:R-:W-:Y:S01]  /*1ce0*/  FMUL.FTZ R119, R11, UR12 ;  /* 0x0000000c0b777c20 */ /* 0x000fe20008410000 */
[----:B------:R-:W-:-:S07]  /*1cf0*/  MOV R11, RZ ;  /* 0x000000ff000b7202 */ /* 0x000fce0000000f00 */
[----:B------:R-:W-:-:S05]  /*1d00*/  @P6 SHF.L.U32 R118, R105, 0x10, RZ ;  /* 0x0000001069766819 */ /* 0x000fca00000006ff */
[----:B------:R-:W-:Y:S01]  /*1d10*/  @P6 FMUL.FTZ R11, R119, R118 ;  /* 0x00000076770b6220 */ /* 0x000fe20000410000 */
[----:B------:R-:W-:-:S03]  /*1d20*/  FMUL.FTZ R118, R90, R119 ;  /* 0x000000775a767220 */ /* 0x000fc60000410000 */
[----:B------:R-:W-:Y:S02]  /*1d30*/  FADD.FTZ R38, R38, R11 ;  /* 0x0000000b26267221 */ /* 0x000fe40000010000 */
[----:B------:R-:W-:-:S04]  /*1d40*/  FSEL R118, R118, RZ, P6 ;  /* 0x000000ff76767208 */ /* 0x000fc80003000000 */
[----:B------:R-:W-:-:S04]  /*1d50*/  F2FP.BF16.F32.PACK_AB R118, RZ, R118 ;  /* 0x00000076ff76723e */ /* 0x000fc800000010ff */
[----:B------:R-:W-:-:S07]  /*1d60*/  PRMT R109, R118, 0x7610, R109 ;  /* 0x00007610766d7816 */ /* 0x000fce000000006d */
.L_x_2670:
[----:B------:R-:W-:Y:S05]  /*1d70*/  BSYNC B2 ;  /* 0x0000000000027941 */ /* 0x000fea0003800000 */
.L_x_2669:
[----:B------:R-:W-:Y:S01]  /*1d80*/  BSSY B2, `(.L_x_2671) ;  /* 0x0000010000027945 */ /* 0x000fe20003800000 */
[----:B------:R-:W-:-:S03]  /*1d90*/  @P0 PRMT R113, R10, 0x7610, R113 ;  /* 0x000076100a710816 */ /* 0x000fc60000000071 */
[----:B------:R-:W-:Y:S05]  /*1da0*/  @P3 BRA `(.L_x_2672) ;  /* 0x0000000000143947 */ /* 0x000fea0003800000 */
[----:B------:R-:W-:Y:S01]  /*1db0*/  IMAD.MOV.U32 R11, RZ, RZ, RZ ;  /* 0x000000ffff0b7224 */ /* 0x000fe200078e00ff */
[----:B------:R-:W-:Y:S06]  /*1dc0*/  @!P5 BRA `(.L_x_2673) ;  /* 0x00000000002cd947 */ /* 0x000fec0003800000 */
[----:B-----5:R-:W-:-:S04]  /*1dd0*/  PRMT R11, R21, 0x7632, R11 ;  /* 0x00007632150b7816 */ /* 0x020fc8000000000b */
[----:B------:R-:W-:Y:S01]  /*1de0*/  SHF.L.U32 R11, R11, 0x10, RZ ;  /* 0x000000100b0b7819 */ /* 0x000fe200000006ff */
[----:B------:R-:W-:Y:S06]  /*1df0*/  BRA `(.L_x_2673) ;  /* 0x0000000000207947 */ /* 0x000fec0003800000 */
.L_x_2672:
        /* <DEDUP_REMOVED lines=8> */
.L_x_2673:
[----:B------:R-:W-:Y:S05]  /*1e80*/  BSYNC B2 ;  /* 0x0000000000027941 */ /* 0x000fea0003800000 */
.L_x_2671:
[----:B------:R-:W-:Y:S01]  /*1e90*/  BSSY B2, `(.L_x_2674) ;  /* 0x000000f000027945 */ /* 0x000fe20003800000 */
[----:B------:R-:W-:-:S03]  /*1ea0*/  @P0 F2FP.BF16.F32.PACK_AB R10, RZ, R11 ;  /* 0x0000000bff0a023e */ /* 0x000fc600000010ff */
[----:B------:R-:W-:Y:S05]  /*1eb0*/  @!P4 BRA `(.L_x_2675) ;  /* 0x000000000030c947 */ /* 0x000fea0003800000 */
[----:B-----5:R-:W-:Y:S01]  /*1ec0*/  LOP3.LUT P6, RZ, R132, 0xff000000, RZ, 0xc0, !PT ;  /* 0xff00000084ff7812 */ /* 0x020fe200078cc0ff */
[----:B------:R-:W-:-:S04]  /*1ed0*/  FMUL.FTZ R11, R11, UR13 ;  /* 0x0000000d0b0b7c20 */ /* 0x000fc80008410000 */
[----:B-1----:R-:W-:-:S08]  /*1ee0*/  FMUL.FTZ R122, R11, UR12 ;  /* 0x0000000c0b7a7c20 */ /* 0x002fd00008410000 */
[----:B------:R-:W-:-:S05]  /*1ef0*/  @P6 PRMT R118, R105, 0x7632, R118 ;  /* 0x0000763269766816 */ /* 0x000fca0000000076 */
[----:B------:R-:W-:Y:S01]  /*1f00*/  @P6 IMAD.U32 R11, R118, 0x10000, RZ ;  /* 0x00010000760b6824 */ /* 0x000fe200078e00ff */
[----:B------:R-:W-:-:S06]  /*1f10*/  HFMA2.MMA R118, -RZ, RZ, 0, 0 ;  /* 0x00000000ff767435 */ /* 0x000fcc00000001ff */
[----:B------:R-:W-:Y:S01]  /*1f20*/  @P6 FMUL.FTZ R118, R122, R11 ;  /* 0x0000000b7a766220 */ /* 0x000fe20000410000 */
[----:B------:R-:W-:-:S03]  /*1f30*/  FMUL.FTZ R11, R91, R122 ;  /* 0x0000007a5b0b7220 */ /* 0x000fc60000410000 */
[----:B------:R-:W-:Y:S02]  /*1f40*/  FADD.FTZ R39, R39, R118 ;  /* 0x0000007627277221 */ /* 0x000fe40000010000 */
[----:B------:R-:W-:-:S04]  /*1f50*/  FSEL R11, R11, RZ, P6 ;  /* 0x000000ff0b0b7208 */ /* 0x000fc80003000000 */
[----:B------:R-:W-:-:S04]  /*1f60*/  F2FP.BF16.F32.PACK_AB R11, RZ, R11 ;  /* 0x0000000bff0b723e */ /* 0x000fc800000010ff */
[----:B------:R-:W-:-:S07]  /*1f70*/  PRMT R109, R109, 0x5410, R11 ;  /* 0x000054106d6d7816 */ /* 0x000fce000000000b */
.L_x_2675:
[----:B------:R-:W-:Y:S05]  /*1f80*/  BSYNC B2 ;  /* 0x0000000000027941 */ /* 0x000fea0003800000 */
.L_x_2674:
[----:B------:R-:W-:Y:S01]  /*1f90*/  BSSY B2, `(.L_x_2676) ;  /* 0x000000e000027945 */ /* 0x000fe20003800000 */
[----:B------:R-:W-:-:S03]  /*1fa0*/  @P0 PRMT R113, R113, 0x5410, R10 ;  /* 0x0000541071710816 */ /* 0x000fc6000000000a */
[----:B------:R-:W-:Y:S05]  /*1fb0*/  @P3 BRA `(.L_x_2677) ;  /* 0x0000000000103947 */ /* 0x000fea0003800000 */
[----:B------:R-:W-:Y:S01]  /*1fc0*/  MOV R11, RZ ;  /* 0x000000ff000b7202 */ /* 0x000fe20000000f00 */
[----:B------:R-:W-:Y:S06]  /*1fd0*/  @!P5 BRA `(.L_x_2678) ;  /* 0x000000000024d947 */ /* 0x000fec0003800000 */
[----:B-----5:R-:W-:Y:S01]  /*1fe0*/  IMAD.U32 R11, R22, 0x10000, RZ ;  /* 0x00010000160b7824 */ /* 0x020fe200078e00ff */
[----:B------:R-:W-:Y:S06]  /*1ff0*/  BRA `(.L_x_2678) ;  /* 0x00000000001c7947 */ /* 0x000fec0003800000 */
.L_x_2677:
[----:B0-----:R-:W-:-:S04]  /*2000*/  ISETP.NE.AND P6, PT, R0, RZ, PT ;  /* 0x000000ff0000720c */ /* 0x001fc80003fc5270 */
[----:B------:R-:W-:-:S05]  /*2010*/  FSEL R10, R120, RZ, !P6 ;  /* 0x000000ff780a7208 */ /* 0x000fca0007000000 */
[----:B------:R-:W-:Y:S01]  /*2020*/  FFMA.FTZ R11, R15, R121, R10 ;  /* 0x000000790f0b7223 */ /* 0x000fe2000001000a */
[----:B-----5:R-:W-:-:S03]  /*2030*/  @P5 SHF.L.U32 R10, R22, 0x10, RZ ;  /* 0x00000010160a5819 */ /* 0x020fc600000006ff */
[----:B------:R-:W-:-:S04]  /*2040*/  FADD.FTZ R11, R124, -R11 ;  /* 0x8000000b7c0b7221 */ /* 0x000fc80000010000 */
[----:B------:R-:W-:-:S04]  /*2050*/  FMUL.FTZ R11, R8, R11 ;  /* 0x0000000b080b7220 */ /* 0x000fc80000410000 */
[----:B------:R-:W-:-:S07]  /*2060*/  @P5 FADD.FTZ R11, R11, R10 ;  /* 0x0000000a0b0b5221 */ /* 0x000fce0000010000 */
.L_x_2678:
[----:B------:R-:W-:Y:S05]  /*2070*/  BSYNC B2 ;  /* 0x0000000000027941 */ /* 0x000fea0003800000 */
.L_x_2676:
[----:B------:R-:W-:Y:S01]  /*2080*/  BSSY B2, `(.L_x_2679) ;  /* 0x000000e000027945 */ /* 0x000fe20003800000 */
[----:B------:R-:W-:-:S03]  /*2090*/  @P0 F2FP.BF16.F32.PACK_AB R10, RZ, R11 ;  /* 0x0000000bff0a023e */ /* 0x000fc600000010ff */
[----:B------:R-:W-:Y:S05]  /*20a0*/  @!P4 BRA `(.L_x_2680) ;  /* 0x00000000002cc947 */ /* 0x000fea0003800000 */
[----:B-----5:R-:W-:Y:S01]  /*20b0*/  LOP3.LUT P6, RZ, R133, 0xff, RZ, 0xc0, !PT ;  /* 0x000000ff85ff7812 */ /* 0x020fe200078cc0ff */
[----:B------:R-:W-:-:S04]  /*20c0*/  FMUL.FTZ R11, R11, UR13 ;  /* 0x0000000d0b0b7c20 */ /* 0x000fc80008410000 */
[----:B------:R-:W-:Y:S01]  /*20d0*/  FMUL.FTZ R119, R11, UR12 ;  /* 0x0000000c0b777c20 */ /* 0x000fe20008410000 */
[----:B------:R-:W-:-:S07]  /*20e0*/  HFMA2.MMA R11, -RZ, RZ, 0, 0 ;  /* 0x00000000ff0b7435 */ /* 0x000fce00000001ff */
[----:B------:R-:W-:-:S04]  /*20f0*/  @P6 IMAD.U32 R118, R106, 0x10000, RZ ;  /* 0x000100006a766824 */ /* 0x000fc800078e00ff */
[----:B------:R-:W-:Y:S01]  /*2100*/  @P6 FMUL.FTZ R11, R119, R118 ;  /* 0x00000076770b6220 */ /* 0x000fe20000410000 */
[----:B------:R-:W-:-:S03]  /*2110*/  FMUL.FTZ R118, R92, R119 ;  /* 0x000000775c767220 */ /* 0x000fc60000410000 */
[----:B------:R-:W-:Y:S02]  /*2120*/  FADD.FTZ R32, R32, R11 ;  /* 0x0000000b20207221 */ /* 0x000fe40000010000 */
[----:B------:R-:W-:-:S04]  /*2130*/  FSEL R118, R118, RZ, P6 ;  /* 0x000000ff76767208 */ /* 0x000fc80003000000 */
[----:B------:R-:W-:-:S04]  /*2140*/  F2FP.BF16.F32.PACK_AB R118, RZ, R118 ;  /* 0x00000076ff76723e */ /* 0x000fc800000010ff */
[----:B------:R-:W-:-:S07]  /*2150*/  PRMT R110, R118, 0x7610, R110 ;  /* 0x00007610766e7816 */ /* 0x000fce000000006e */
.L_x_2680:
[----:B------:R-:W-:Y:S05]  /*2160*/  BSYNC B2 ;  /* 0x0000000000027941 */ /* 0x000fea0003800000 */
.L_x_2679:
        /* <DEDUP_REMOVED lines=8> */
.L_x_2682:
[----:B0-----:R-:W-:Y:S02]  /*21f0*/  ISETP.NE.AND P6, PT, R0, RZ, PT ;  /* 0x000000ff0000720c */ /* 0x001fe40003fc5270 */
[----:B-----5:R-:W-:Y:S02]  /*2200*/  @P5 PRMT R118, R22, 0x7632, R118 ;  /* 0x0000763216765816 */ /* 0x020fe40000000076 */
[----:B------:R-:W-:-:S03]  /*2210*/  FSEL R11, R120, RZ, !P6 ;  /* 0x000000ff780b7208 */ /* 0x000fc60007000000 */
[----:B------:R-:W-:Y:S02]  /*2220*/  @P5 IMAD.U32 R118, R118, 0x10000, RZ ;  /* 0x0001000076765824 */ /* 0x000fe400078e00ff */
[----:B------:R-:W-:-:S04]  /*2230*/  FFMA.FTZ R10, R138, R121, R11 ;  /* 0x000000798a0a7223 */ /* 0x000fc8000001000b */
[----:B------:R-:W-:-:S04]  /*2240*/  FADD.FTZ R11, R137, -R10 ;  /* 0x8000000a890b7221 */ /* 0x000fc80000010000 */
[----:B------:R-:W-:-:S04]  /*2250*/  FMUL.FTZ R11, R8, R11 ;  /* 0x0000000b080b7220 */ /* 0x000fc80000410000 */
[----:B------:R-:W-:-:S07]  /*2260*/  @P5 FADD.FTZ R11, R11, R118 ;  /* 0x000000760b0b5221 */ /* 0x000fce0000010000 */
.L_x_2683:
[----:B------:R-:W-:Y:S05]  /*2270*/  BSYNC B2 ;  /* 0x0000000000027941 */ /* 0x000fea0003800000 */
.L_x_2681:
        /* <DEDUP_REMOVED lines=8> */
[----:B------:R-:W-:-:S06]  /*2300*/  HFMA2.MMA R118, -RZ, RZ, 0, 0 ;  /* 0x00000000ff767435 */ /* 0x000fcc00000001ff */
[----:B------:R-:W-:Y:S01]  /*2310*/  @P6 FMUL.FTZ R118, R122, R11 ;  /* 0x0000000b7a766220 */ /* 0x000fe20000410000 */
[----:B------:R-:W-:-:S03]  /*2320*/  FMUL.FTZ R11, R93, R122 ;  /* 0x0000007a5d0b7220 */ /* 0x000fc60000410000 */
[----:B------:R-:W-:Y:S02]  /*2330*/  FADD.FTZ R33, R33, R118 ;  /* 0x0000007621217221 */ /* 0x000fe40000010000 */
[----:B------:R-:W-:-:S04]  /*2340*/  FSEL R11, R11, RZ, P6 ;  /* 0x000000ff0b0b7208 */ /* 0x000fc80003000000 */
[----:B------:R-:W-:-:S04]  /*2350*/  F2FP.BF16.F32.PACK_AB R11, RZ, R11 ;  /* 0x0000000bff0b723e */ /* 0x000fc800000010ff */
[----:B------:R-:W-:-:S07]  /*2360*/  PRMT R110, R110, 0x5410, R11 ;  /* 0x000054106e6e7816 */ /* 0x000fce000000000b */
.L_x_2685:
[----:B------:R-:W-:Y:S05]  /*2370*/  BSYNC B2 ;  /* 0x0000000000027941 */ /* 0x000fea0003800000 */
.L_x_2684:
[----:B------:R-:W-:Y:S01]  /*2380*/  BSSY B2, `(.L_x_2686) ;  /* 0x000000e000027945 */ /* 0x000fe20003800000 */
[----:B------:R-:W-:-:S03]  /*2390*/  @P0 PRMT R114, R114, 0x5410, R10 ;  /* 0x0000541072720816 */ /* 0x000fc6000000000a */
[----:B------:R-:W-:Y:S05]  /*23a0*/  @P3 BRA `(.L_x_2687) ;  /* 0x0000000000103947 */ /* 0x000fea0003800000 */
[----:B------:R-:W-:Y:S01]  /*23b0*/  IMAD.MOV.U32 R11, RZ, RZ, RZ ;  /* 0x000000ffff0b7224 */ /* 0x000fe200078e00ff */
[----:B------:R-:W-:Y:S06]  /*23c0*/  @!P5 BRA `(.L_x_2688) ;  /* 0x000000000024d947 */ /* 0x000fec0003800000 */
[----:B-----5:R-:W-:Y:S01]  /*23d0*/  SHF.L.U32 R11, R23, 0x10, RZ ;  /* 0x00000010170b7819 */ /* 0x020fe200000006ff */
[----:B------:R-:W-:Y:S06]  /*23e0*/  BRA `(.L_x_2688) ;  /* 0x00000000001c7947 */ /* 0x000fec0003800000 */
.L_x_2687:
[----:B0-----:R-:W-:-:S04]  /*23f0*/  ISETP.NE.AND P6, PT, R0, RZ, PT ;  /* 0x000000ff0000720c */ /* 0x001fc80003fc5270 */
[----:B------:R-:W-:-:S05]  /*2400*/  FSEL R10, R120, RZ, !P6 ;  /* 0x000000ff780a7208 */ /* 0x000fca0007000000 */
[----:B------:R-:W-:Y:S01]  /*2410*/  FFMA.FTZ R11, R125, R121, R10 ;  /* 0x000000797d0b7223 */ /* 0x000fe2000001000a */
[----:B-----5:R-:W-:-:S03]  /*2420*/  @P5 SHF.L.U32 R10, R23, 0x10, RZ ;  /* 0x00000010170a5819 */ /* 0x020fc600000006ff */
[----:B------:R-:W-:-:S04]  /*2430*/  FADD.FTZ R11, R126, -R11 ;  /* 0x8000000b7e0b7221 */ /* 0x000fc80000010000 */
[----:B------:R-:W-:-:S04]  /*2440*/  FMUL.FTZ R11, R8, R11 ;  /* 0x0000000b080b7220 */ /* 0x000fc80000410000 */
[----:B------:R-:W-:-:S07]  /*2450*/  @P5 FADD.FTZ R11, R11, R10 ;  /* 0x0000000a0b0b5221 */ /* 0x000fce0000010000 */
.L_x_2688:
[----:B------:R-:W-:Y:S05]  /*2460*/  BSYNC B2 ;  /* 0x0000000000027941 */ /* 0x000fea0003800000 */
.L_x_2686:
[----:B------:R-:W-:Y:S01]  /*2470*/  BSSY B2, `(.L_x_2689) ;  /* 0x000000e000027945 */ /* 0x000fe20003800000 */
[----:B------:R-:W-:-:S03]  /*2480*/  @P0 F2FP.BF16.F32.PACK_AB R10, RZ, R11 ;  /* 0x0000000bff0a023e */ /* 0x000fc600000010ff */
[----:B------:R-:W-:Y:S05]  /*2490*/  @!P4 BRA `(.L_x_2690) ;  /* 0x00000000002cc947 */ /* 0x000fea0003800000 */
[----:B-----5:R-:W-:Y:S01]  /*24a0*/  LOP3.LUT P6, RZ, R133, 0xff0000, RZ, 0xc0, !PT ;  /* 0x00ff000085ff7812 */ /* 0x020fe200078cc0ff */
[----:B------:R-:W-:-:S04]  /*24b0*/  FMUL.FTZ R11, R11, UR13 ;  /* 0x0000000d0b0b7c20 */ /* 0x000fc80008410000 */
[----:B------:R-:W-:Y:S01]  /*24c0*/  FMUL.FTZ R119, R11, UR12 ;  /* 0x0000000c0b777c20 */ /* 0x000fe20008410000 */
[----:B------:R-:W-:-:S07]  /*24d0*/  MOV R11, RZ ;  /* 0x000000ff000b7202 */ /* 0x000fce0000000f00 */
[----:B------:R-:W-:-:S04]  /*24e0*/  @P6 IMAD.U32 R118, R107, 0x10000, RZ ;  /* 0x000100006b766824 */ /* 0x000fc800078e00ff */
[----:B------:R-:W-:Y:S01]  /*24f0*/  @P6 FMUL.FTZ R11, R119, R118 ;  /* 0x00000076770b6220 */ /* 0x000fe20000410000 */
[----:B------:R-:W-:-:S03]  /*2500*/  FMUL.FTZ R118, R94, R119 ;  /* 0x000000775e767220 */ /* 0x000fc60000410000 */
[----:B------:R-:W-:Y:S02]  /*2510*/  FADD.FTZ R34, R34, R11 ;  /* 0x0000000b22227221 */ /* 0x000fe40000010000 */
[----:B------:R-:W-:-:S04]  /*2520*/  FSEL R118, R118, RZ, P6 ;  /* 0x000000ff76767208 */ /* 0x000fc80003000000 */
[----:B------:R-:W-:-:S04]  /*2530*/  F2FP.BF16.F32.PACK_AB R118, RZ, R118 ;  /* 0x00000076ff76723e */ /* 0x000fc800000010ff */
[----:B------:R-:W-:-:S07]  /*2540*/  PRMT R111, R118, 0x7610, R111 ;  /* 0x00007610766f7816 */ /* 0x000fce000000006f */
.L_x_2690:
[----:B------:R-:W-:Y:S05]  /*2550*/  BSYNC B2 ;  /* 0x0000000000027941 */ /* 0x000fea0003800000 */
.L_x_2689:
[----:B------:R-:W-:Y:S01]  /*2560*/  BSSY B2, `(.L_x_2691) ;  /* 0x0000010000027945 */ /* 0x000fe20003800000 */
[----:B------:R-:W-:-:S03]  /*2570*/  @P0 PRMT R115, R10, 0x7610, R115 ;  /* 0x000076100a730816 */ /* 0x000fc60000000073 */
[----:B------:R-:W-:Y:S05]  /*2580*/  @P3 BRA `(.L_x_2692) ;  /* 0x0000000000143947 */ /* 0x000fea0003800000 */
[----:B-1----:R-:W-:Y:S01]  /*2590*/  HFMA2.MMA R122, -RZ, RZ, 0, 0 ;  /* 0x00000000ff7a7435 */ /* 0x002fe200000001ff */
[----:B------:R-:W-:Y:S10]  /*25a0*/  @!P5 BRA `(.L_x_2693) ;  /* 0x00000000002cd947 */ /* 0x000ff40003800000 */
[----:B-----5:R-:W-:-:S04]  /*25b0*/  PRMT R122, R23, 0x7632, R122 ;  /* 0x00007632177a7816 */ /* 0x020fc8000000007a */
[----:B------:R-:W-:Y:S01]  /*25c0*/  SHF.L.U32 R122, R122, 0x10, RZ ;  /* 0x000000107a7a7819 */ /* 0x000fe200000006ff */
[----:B------:R-:W-:Y:S06]  /*25d0*/  BRA `(.L_x_2693) ;  /* 0x0000000000207947 */ /* 0x000fec0003800000 */
.L_x_2692:
[----:B0-----:R-:W-:Y:S02]  /*25e0*/  ISETP.NE.AND P6, PT, R0, RZ, PT ;  /* 0x000000ff0000720c */ /* 0x001fe40003fc5270 */
[----:B-----5:R-:W-:Y:S02]  /*25f0*/  @P5 PRMT R118, R23, 0x7632, R118 ;  /* 0x0000763217765816 */ /* 0x020fe40000000076 */
[----:B------:R-:W-:Y:S02]  /*2600*/  FSEL R11, R120, RZ, !P6 ;  /* 0x000000ff780b7208 */ /* 0x000fe40007000000 */
[----:B------:R-:W-:-:S03]  /*2610*/  @P5 SHF.L.U32 R119, R118, 0x10, RZ ;  /* 0x0000001076775819 */ /* 0x000fc600000006ff */
[----:B------:R-:W-:-:S04]  /*2620*/  FFMA.FTZ R10, R140, R121, R11 ;  /* 0x000000798c0a7223 */ /* 0x000fc8000001000b */
[----:B------:R-:W-:-:S04]  /*2630*/  FADD.FTZ R11, R139, -R10 ;  /* 0x8000000a8b0b7221 */ /* 0x000fc80000010000 */
[----:B-1----:R-:W-:-:S04]  /*2640*/  FMUL.FTZ R122, R8, R11 ;  /* 0x0000000b087a7220 */ /* 0x002fc80000410000 */
[----:B------:R-:W-:-:S07]  /*2650*/  @P5 FADD.FTZ R122, R122, R119 ;  /* 0x000000777a7a5221 */ /* 0x000fce0000010000 */
.L_x_2693:
[----:B------:R-:W-:Y:S05]  /*2660*/  BSYNC B2 ;  /* 0x0000000000027941 */ /* 0x000fea0003800000 */
.L_x_2691:
[----:B------:R-:W1:Y:S01]  /*2670*/  @P0 LDC.64 R10, c[0x0][0x308] ;  /* 0x0000c200ff0a0b82 */ /* 0x000e620000000a00 */
[----:B------:R-:W-:Y:S01]  /*2680*/  @P0 F2FP.BF16.F32.PACK_AB R123, RZ, R122 ;  /* 0x0000007aff7b023e */ /* 0x000fe200000010ff */
[----:B------:R-:W-:Y:S03]  /*2690*/  BSSY B2, `(.L_x_2694) ;  /* 0x0000013000027945 */ /* 0x000fe60003800000 */
[----:B------:R-:W-:Y:S01]  /*26a0*/  @P0 PRMT R115, R115, 0x5410, R123 ;  /* 0x0000541073730816 */ /* 0x000fe2000000007b */
[----:B-1----:R-:W-:Y:S02]  /*26b0*/  @P0 IMAD.WIDE.U32 R118, R9, 0x10, R10 ;  /* 0x0000001009760825 */ /* 0x002fe400078e000a */
[----:B------:R-:W1:Y:S03]  /*26c0*/  @P4 LDC.64 R10, c[0x0][0x2f8] ;  /* 0x0000be00ff0a4b82 */ /* 0x000e660000000a00 */
[----:B------:R2:W-:Y:S01]  /*26d0*/  @P0 STG.E.128 desc[UR4][R118.64], R112 ;  /* 0x0000007076000986 */ /* 0x0005e2000c101d04 */
[----:B-1----:R-:W-:Y:S01]  /*26e0*/  @P4 IMAD.WIDE.U32 R10, R7, 0x10, R10 ;  /* 0x00000010070a4825 */ /* 0x002fe200078e000a */
[----:B--2---:R-:W-:Y:S06]  /*26f0*/  @!P4 BRA `(.L_x_2695) ;  /* 0x000000000030c947 */ /* 0x004fec0003800000 */
[----:B-----5:R-:W-:Y:S01]  /*2700*/  LOP3.LUT P0, RZ, R133, 0xff000000, RZ, 0xc0, !PT ;  /* 0xff00000085ff7812 */ /* 0x020fe2000780c0ff */
[----:B------:R-:W-:-:S04]  /*2710*/  FMUL.FTZ R122, R122, UR13 ;  /* 0x0000000d7a7a7c20 */ /* 0x000fc80008410000 */
[----:B------:R-:W-:-:S08]  /*2720*/  FMUL.FTZ R122, R122, UR12 ;  /* 0x0000000c7a7a7c20 */ /* 0x000fd00008410000 */
[----:B------:R-:W-:-:S05]  /*2730*/  @P0 PRMT R118, R107, 0x7632, R118 ;  /* 0x000076326b760816 */ /* 0x000fca0000000076 */
[----:B------:R-:W-:Y:S01]  /*2740*/  @P0 IMAD.U32 R119, R118, 0x10000, RZ ;  /* 0x0001000076770824 */ /* 0x000fe200078e00ff */
[----:B------:R-:W-:-:S03]  /*2750*/  MOV R118, RZ ;  /* 0x000000ff00767202 */ /* 0x000fc60000000f00 */
[----:B------:R-:W-:Y:S01]  /*2760*/  @P0 FMUL.FTZ R118, R122, R119 ;  /* 0x000000777a760220 */ /* 0x000fe20000410000 */
[----:B------:R-:W-:-:S03]  /*2770*/  FMUL.FTZ R119, R95, R122 ;  /* 0x0000007a5f777220 */ /* 0x000fc60000410000 */
[----:B------:R-:W-:Y:S02]  /*2780*/  FADD.FTZ R35, R35, R118 ;  /* 0x0000007623237221 */ /* 0x000fe40000010000 */
[----:B------:R-:W-:-:S04]  /*2790*/  FSEL R119, R119, RZ, P0 ;  /* 0x000000ff77777208 */ /* 0x000fc80000000000 */
[----:B------:R-:W-:-:S04]  /*27a0*/  F2FP.BF16.F32.PACK_AB R119, RZ, R119 ;  /* 0x00000077ff77723e */ /* 0x000fc800000010ff */
[----:B------:R-:W-:-:S07]  /*27b0*/  PRMT R111, R111, 0x5410, R119 ;  /* 0x000054106f6f7816 */ /* 0x000fce0000000077 */
.L_x_2695:
[----:B------:R-:W-:Y:S05]  /*27c0*/  BSYNC B2 ;  /* 0x0000000000027941 */ /* 0x000fea0003800000 */
.L_x_2694:
[----:B------:R2:W-:Y:S01]  /*27d0*/  @P4 STG.E.128 desc[UR4][R10.64], R108 ;  /* 0x0000006c0a004986 */ /* 0x0005e2000c101d04 */
[----:B------:R-:W-:Y:S02]  /*27e0*/  IADD3 R9, R9, 0x20, RZ ;  /* 0x0000002009097810 */ /* 0x000fe40007ffe0ff */
[----:B------:R-:W-:-:S07]  /*27f0*/  IADD3 R7, R7, 0x20, RZ ;  /* 0x0000002007077810 */ /* 0x000fce0007ffe0ff */
.L_x_2653:
[----:B------:R-:W-:Y:S05]  /*2800*/  BSYNC B1 ;  /* 0x0000000000017941 */ /* 0x000fea0003800000 */
.L_x_2652:
[----:B------:R-:W-:Y:S04]  /*2810*/  BSSY B1, `(.L_x_2696) ;  /* 0x0000112000017945 */ /* 0x000fe80003800000 */
[----:B------:R-:W-:Y:S05]  /*2820*/  @!P2 BRA `(.L_x_2697) ;  /* 0x000000100040a947 */ /* 0x000fea0003800000 */
[----:B------:R-:W-:Y:S04]  /*2830*/  BSSY B2, `(.L_x_2698) ;  /* 0x0000005000027945 */ /* 0x000fe80003800000 */
[----:B------:R-:W-:Y:S05]  /*2840*/  @!P4 BRA `(.L_x_2699) ;  /* 0x00000000000cc947 */ /* 0x000fea0003800000 */
[----:B--2---:R-:W2:Y:S02]  /*2850*/  LDC.64 R10, c[0x0][0x220] ;  /* 0x00008800ff0a7b82 */ /* 0x004ea40000000a00 */
[----:B--2---:R-:W-:-:S05]  /*2860*/  IMAD.WIDE.U32 R10, R7, 0x10, R10 ;  /* 0x00000010070a7825 */ /* 0x004fca00078e000a */
[----:B-----5:R3:W5:Y:S02]  /*2870*/  LDG.E.128 R104, desc[UR4][R10.64] ;  /* 0x000000040a687981 */ /* 0x020764000c1e1d00 */
.L_x_2699:
[----:B------:R-:W-:Y:S05]  /*2880*/  BSYNC B2 ;  /* 0x0000000000027941 */ /* 0x000fea0003800000 */
.L_x_2698:
[----:B------:R-:W-:Y:S04]  /*2890*/  BSSY B2, `(.L_x_2700) ;  /* 0x0000013000027945 */ /* 0x000fe80003800000 */
[----:B------:R-:W-:Y:S05]  /*28a0*/  @P3 BRA `(.L_x_2701) ;  /* 0x00000000001c3947 */ /* 0x000fea0003800000 */
[----:B------:R-:W-:Y:S01]  /*28b0*/  UISETP.NE.U32.AND UP0, UPT, UR6, URZ, UPT ;  /* 0x0000003f0600728c */ /* 0x000fe2000bf05070 */
[----:B--23--:R-:W-:-:S03]  /*28c0*/  IMAD.MOV.U32 R11, RZ, RZ, RZ ;  /* 0x000000ffff0b7224 */ /* 0x00cfc600078e00ff */
[----:B------:R-:W-:-:S06]  /*28d0*/  UISETP.NE.AND.EX UP0, UPT, UR7, URZ, UPT, UP0 ;  /* 0x0000003f0700728c */ /* 0x000fcc000bf05300 */
[----:B------:R-:W-:-:S13]  /*28e0*/  PLOP3.LUT P5, PT, PT, PT, UP0, 0x80, 0x0 ;  /* 0x000000000000781c */ /* 0x000fda0003faf008 */
[----:B------:R-:W-:Y:S05]  /*28f0*/  @!P5 BRA `(.L_x_2702) ;  /* 0x000000000030d947 */ /* 0x000fea0003800000 */
[----:B-----5:R-:W-:Y:S01]  /*2900*/  SHF.L.U32 R11, R16, 0x10, RZ ;  /* 0x00000010100b7819 */ /* 0x020fe200000006ff */
[----:B------:R-:W-:Y:S06]  /*2910*/  BRA `(.L_x_2702) ;  /* 0x0000000000287947 */ /* 0x000fec0003800000 */
.L_x_2701:
[----:B------:R-:W-:Y:S01]  /*2920*/  UISETP.NE.U32.AND UP0, UPT, UR6, URZ, UPT ;  /* 0x0000003f0600728c */ /* 0x000fe2000bf05070 */
[----:B0-----:R-:W-:-:S03]  /*2930*/  ISETP.NE.AND P0, PT, R0, RZ, PT ;  /* 0x000000ff0000720c */ /* 0x001fc60003f05270 */
[----:B------:R-:W-:Y:S01]  /*2940*/  UISETP.NE.AND.EX UP0, UPT, UR7, URZ, UPT, UP0 ;  /* 0x0000003f0700728c */ /* 0x000fe2000bf05300 */
[----:B--23--:R-:W-:-:S05]  /*2950*/  FSEL R10, R120, RZ, !P0 ;  /* 0x000000ff780a7208 */ /* 0x00cfca0004000000 */
[----:B------:R-:W-:Y:S01]  /*2960*/  PLOP3.LUT P5, PT, PT, PT, UP0, 0x80, 0x0 ;  /* 0x000000000000781c */ /* 0x000fe20003faf008 */
[----:B------:R-:W-:-:S04]  /*2970*/  FFMA.FTZ R11, R117, R121, R10 ;  /* 0x00000079750b7223 */ /* 0x000fc8000001000a */
[----:B------:R-:W-:-:S04]  /*2980*/  FADD.FTZ R11, R116, -R11 ;  /* 0x8000000b740b7221 */ /* 0x000fc80000010000 */
[----:B------:R-:W-:-:S04]  /*2990*/  FMUL.FTZ R11, R8, R11 ;  /* 0x0000000b080b7220 */ /* 0x000fc80000410000 */
[----:B-----5:R-:W-:-:S05]  /*29a0*/  @P5 SHF.L.U32 R10, R16, 0x10, RZ ;  /* 0x00000010100a5819 */ /* 0x020fca00000006ff */
[----:B------:R-:W-:-:S07]  /*29b0*/  @P5 FADD.FTZ R11, R11, R10 ;  /* 0x0000000a0b0b5221 */ /* 0x000fce0000010000 */
.L_x_2702:
[----:B------:R-:W-:Y:S05]  /*29c0*/  BSYNC B2 ;  /* 0x0000000000027941 */ /* 0x000fea0003800000 */
.L_x_2700:
        /* <DEDUP_REMOVED lines=8> */
[----:B------:R-:W-:-:S03]  /*2a50*/  HFMA2.MMA R11, -RZ, RZ, 0, 0 ;  /* 0x00000000ff0b7435 */ /* 0x000fc600000001ff */
[----:B------:R-:W-:-:S04]  /*2a60*/  FMUL.FTZ R118, R72, R119 ;  /* 0x0000007748767220 */ /* 0x000fc80000410000 */
[----:B-1----:R-:W-:Y:S01]  /*2a70*/  @P6 IMAD.U32 R122, R104, 0x10000, RZ ;  /* 0x00010000687a6824 */ /* 0x002fe200078e00ff */
[----:B------:R-:W-:-:S03]  /*2a80*/  FSEL R118, R118, RZ, P6 ;  /* 0x000000ff76767208 */ /* 0x000fc60003000000 */
[----:B------:R-:W-:Y:S01]  /*2a90*/  @P6 FMUL.FTZ R11, R122, R119 ;  /* 0x000000777a0b6220 */ /* 0x000fe20000410000 */
[----:B------:R-:W-:-:S03]  /*2aa0*/  F2FP.BF16.F32.PACK_AB R118, RZ, R118 ;  /* 0x00000076ff76723e */ /* 0x000fc600000010ff */
[----:B------:R-:W-:Y:S01]  /*2ab0*/  FADD.FTZ R28, R28, R11 ;  /* 0x0000000b1c1c7221 */ /* 0x000fe20000010000 */
[----:B------:R-:W-:-:S07]  /*2ac0*/  PRMT R108, R118, 0x7610, R108 ;  /* 0x00007610766c7816 */ /* 0x000fce000000006c */
.L_x_2704:
[----:B------:R-:W-:Y:S05]  /*2ad0*/  BSYNC B2 ;  /* 0x0000000000027941 */ /* 0x000fea0003800000 */
.L_x_2703:
        /* <DEDUP_REMOVED lines=8> */
.L_x_2706:
        /* <DEDUP_REMOVED lines=8> */
.L_x_2707:
[----:B------:R-:W-:Y:S05]  /*2be0*/  BSYNC B2 ;  /* 0x0000000000027941 */ /* 0x000fea0003800000 */
.L_x_2705:
[----:B------:R-:W-:Y:S01]  /*2bf0*/  BSSY B2, `(.L_x_2708) ;  /* 0x000000f000027945 */ /* 0x000fe20003800000 */
[----:B------:R-:W-:-:S03]  /*2c00*/  @P0 F2FP.BF16.F32.PACK_AB R10, RZ, R11 ;  /* 0x0000000bff0a023e */ /* 0x000fc600000010ff */
[----:B------:R-:W-:Y:S05]  /*2c10*/  @!P4 BRA `(.L_x_2709) ;  /* 0x000000000030c947 */ /* 0x000fea0003800000 */
[----:B-----5:R-:W-:Y:S01]  /*2c20*/  LOP3.LUT P6, RZ, R130, 0xff00, RZ, 0xc0, !PT ;  /* 0x0000ff0082ff7812 */ /* 0x020fe200078cc0ff */
[----:B------:R-:W-:-:S04]  /*2c30*/  FMUL.FTZ R11, R11, UR13 ;  /* 0x0000000d0b0b7c20 */ /* 0x000fc80008410000 */
[----:B-1----:R-:W-:-:S04]  /*2c40*/  FMUL.FTZ R122, R11, UR12 ;  /* 0x0000000c0b7a7c20 */ /* 0x002fc80008410000 */
[----:B------:R-:W-:-:S04]  /*2c50*/  FMUL.FTZ R119, R73, R122 ;  /* 0x0000007a49777220 */ /* 0x000fc80000410000 */
[----:B------:R-:W-:Y:S02]  /*2c60*/  @P6 PRMT R118, R104, 0x7632, R118 ;  /* 0x0000763268766816 */ /* 0x000fe40000000076 */
[----:B------:R-:W-:-:S03]  /*2c70*/  FSEL R119, R119, RZ, P6 ;  /* 0x000000ff77777208 */ /* 0x000fc60003000000 */
[----:B------:R-:W-:Y:S01]  /*2c80*/  @P6 IMAD.U32 R11, R118, 0x10000, RZ ;  /* 0x00010000760b6824 */ /* 0x000fe200078e00ff */
[----:B------:R-:W-:Y:S01]  /*2c90*/  HFMA2.MMA R118, -RZ, RZ, 0, 0 ;  /* 0x00000000ff767435 */ /* 0x000fe200000001ff */
[----:B------:R-:W-:-:S04]  /*2ca0*/  F2FP.BF16.F32.PACK_AB R119, RZ, R119 ;  /* 0x00000077ff77723e */ /* 0x000fc800000010ff */
[----:B------:R-:W-:Y:S01]  /*2cb0*/  PRMT R108, R108, 0x5410, R119 ;  /* 0x000054106c6c7816 */ /* 0x000fe20000000077 */
[----:B------:R-:W-:-:S04]  /*2cc0*/  @P6 FMUL.FTZ R118, R122, R11 ;  /* 0x0000000b7a766220 */ /* 0x000fc80000410000 */
[----:B------:R-:W-:-:S07]  /*2cd0*/  FADD.FTZ R29, R29, R118 ;  /* 0x000000761d1d7221 */ /* 0x000fce0000010000 */
.L_x_2709:
[----:B------:R-:W-:Y:S05]  /*2ce0*/  BSYNC B2 ;  /* 0x0000000000027941 */ /* 0x000fea0003800000 */
.L_x_2708:
[----:B------:R-:W-:Y:S01]  /*2cf0*/  BSSY B2, `(.L_x_2710) ;  /* 0x000000e000027945 */ /* 0x000fe20003800000 */
[----:B------:R-:W-:-:S03]  /*2d00*/  @P0 PRMT R112, R112, 0x5410, R10 ;  /* 0x0000541070700816 */ /* 0x000fc6000000000a */
[----:B------:R-:W-:Y:S05]  /*2d10*/  @P3 BRA `(.L_x_2711) ;  /* 0x0000000000103947 */ /* 0x000fea0003800000 */
[----:B------:R-:W-:Y:S01]  /*2d20*/  MOV R11, RZ ;  /* 0x000000ff000b7202 */ /* 0x000fe20000000f00 */
[----:B------:R-:W-:Y:S06]  /*2d30*/  @!P5 BRA `(.L_x_2712) ;  /* 0x000000000024d947 */ /* 0x000fec0003800000 */
[----:B-----5:R-:W-:Y:S01]  /*2d40*/  SHF.L.U32 R11, R17, 0x10, RZ ;  /* 0x00000010110b7819 */ /* 0x020fe200000006ff */
[----:B------:R-:W-:Y:S06]  /*2d50*/  BRA `(.L_x_2712) ;  /* 0x00000000001c7947 */ /* 0x000fec0003800000 */
.L_x_2711:
[----:B0-----:R-:W-:-:S04]  /*2d60*/  ISETP.NE.AND P6, PT, R0, RZ, PT ;  /* 0x000000ff0000720c */ /* 0x001fc80003fc5270 */
[----:B------:R-:W-:-:S05]  /*2d70*/  FSEL R10, R120, RZ, !P6 ;  /* 0x000000ff780a7208 */ /* 0x000fca0007000000 */
[----:B------:R-:W-:Y:S01]  /*2d80*/  FFMA.FTZ R11, R141, R121, R10 ;  /* 0x000000798d0b7223 */ /* 0x000fe2000001000a */
[----:B-----5:R-:W-:-:S03]  /*2d90*/  @P5 IMAD.U32 R10, R17, 0x10000, RZ ;  /* 0x00010000110a5824 */ /* 0x020fc600078e00ff */
[----:B------:R-:W-:-:S04]  /*2da0*/  FADD.FTZ R11, R142, -R11 ;  /* 0x8000000b8e0b7221 */ /* 0x000fc80000010000 */
[----:B------:R-:W-:-:S04]  /*2db0*/  FMUL.FTZ R11, R8, R11 ;  /* 0x0000000b080b7220 */ /* 0x000fc80000410000 */
[----:B------:R-:W-:-:S07]  /*2dc0*/  @P5 FADD.FTZ R11, R11, R10 ;  /* 0x0000000a0b0b5221 */ /* 0x000fce0000010000 */
.L_x_2712:
[----:B------:R-:W-:Y:S05]  /*2dd0*/  BSYNC B2 ;  /* 0x0000000000027941 */ /* 0x000fea0003800000 */
.L_x_2710:
[----:B------:R-:W-:Y:S01]  /*2de0*/  BSSY B2, `(.L_x_2713) ;  /* 0x000000e000027945 */ /* 0x000fe20003800000 */
[----:B------:R-:W-:-:S03]  /*2df0*/  @P0 F2FP.BF16.F32.PACK_AB R10, RZ, R11 ;  /* 0x0000000bff0a023e */ /* 0x000fc600000010ff */
[----:B------:R-:W-:Y:S05]  /*2e00*/  @!P4 BRA `(.L_x_2714) ;  /* 0x00000000002cc947 */ /* 0x000fea0003800000 */
[----:B-----5:R-:W-:Y:S01]  /*2e10*/  LOP3.LUT P6, RZ, R130, 0xff0000, RZ, 0xc0, !PT ;  /* 0x00ff000082ff7812 */ /* 0x020fe200078cc0ff */
[----:B------:R-:W-:-:S04]  /*2e20*/  FMUL.FTZ R11, R11, UR13 ;  /* 0x0000000d0b0b7c20 */ /* 0x000fc80008410000 */
[----:B------:R-:W-:Y:S01]  /*2e30*/  FMUL.FTZ R119, R11, UR12 ;  /* 0x0000000c0b777c20 */ /* 0x000fe20008410000 */
[----:B------:R-:W-:-:S03]  /*2e40*/  HFMA2.MMA R11, -RZ, RZ, 0, 0 ;  /* 0x00000000ff0b7435 */ /* 0x000fc600000001ff */
[----:B------:R-:W-:-:S04]  /*2e50*/  FMUL.FTZ R118, R74, R119 ;  /* 0x000000774a767220 */ /* 0x000fc80000410000 */
[----:B-1----:R-:W-:Y:S02]  /*2e60*/  @P6 SHF.L.U32 R122, R105, 0x10, RZ ;  /* 0x00000010697a6819 */ /* 0x002fe400000006ff */
[----:B------:R-:W-:-:S03]  /*2e70*/  FSEL R118, R118, RZ, P6 ;  /* 0x000000ff76767208 */ /* 0x000fc60003000000 */
[----:B------:R-:W-:Y:S01]  /*2e80*/  @P6 FMUL.FTZ R11, R122, R119 ;  /* 0x000000777a0b6220 */ /* 0x000fe20000410000 */
[----:B------:R-:W-:-:S03]  /*2e90*/  F2FP.BF16.F32.PACK_AB R118, RZ, R118 ;  /* 0x00000076ff76723e */ /* 0x000fc600000010ff */
[----:B------:R-:W-:Y:S01]  /*2ea0*/  FADD.FTZ R30, R30, R11 ;  /* 0x0000000b1e1e7221 */ /* 0x000fe20000010000 */
[----:B------:R-:W-:-:S07]  /*2eb0*/  PRMT R109, R118, 0x7610, R109 ;  /* 0x00007610766d7816 */ /* 0x000fce000000006d */
.L_x_2714:
[----:B------:R-:W-:Y:S05]  /*2ec0*/  BSYNC B2 ;  /* 0x0000000000027941 */ /* 0x000fea0003800000 */
.L_x_2713:
        /* <DEDUP_REMOVED lines=8> */
.L_x_2716:
        /* <DEDUP_REMOVED lines=8> */
.L_x_2717:
[----:B------:R-:W-:Y:S05]  /*2fd0*/  BSYNC B2 ;  /* 0x0000000000027941 */ /* 0x000fea0003800000 */
.L_x_2715:
        /* <DEDUP_REMOVED lines=8> */
[----:B------:R-:W-:Y:S02]  /*3060*/  FSEL R119, R119, RZ, P6 ;  /* 0x000000ff77777208 */ /* 0x000fe40003000000 */
[----:B------:R-:W-:Y:S01]  /*3070*/  @P6 SHF.L.U32 R11, R118, 0x10, RZ ;  /* 0x00000010760b6819 */ /* 0x000fe200000006ff */
[----:B------:R-:W-:Y:S01]  /*3080*/  HFMA2.MMA R118, -RZ, RZ, 0, 0 ;  /* 0x00000000ff767435 */ /* 0x000fe200000001ff */
[----:B------:R-:W-:-:S04]  /*3090*/  F2FP.BF16.F32.PACK_AB R119, RZ, R119 ;  /* 0x00000077ff77723e */ /* 0x000fc800000010ff */
[----:B------:R-:W-:Y:S01]  /*30a0*/  PRMT R109, R109, 0x5410, R119 ;  /* 0x000054106d6d7816 */ /* 0x000fe20000000077 */
[----:B------:R-:W-:-:S04]  /*30b0*/  @P6 FMUL.FTZ R118, R122, R11 ;  /* 0x0000000b7a766220 */ /* 0x000fc80000410000 */
[----:B------:R-:W-:-:S07]  /*30c0*/  FADD.FTZ R31, R31, R118 ;  /* 0x000000761f1f7221 */ /* 0x000fce0000010000 */
.L_x_2719:
[----:B------:R-:W-:Y:S05]  /*30d0*/  BSYNC B2 ;  /* 0x0000000000027941 */ /* 0x000fea0003800000 */
.L_x_2718:
[----:B------:R-:W-:Y:S01]  /*30e0*/  BSSY B2, `(.L_x_2720) ;  /* 0x000000e000027945 */ /* 0x000fe20003800000 */
[----:B------:R-:W-:-:S03]  /*30f0*/  @P0 PRMT R113, R113, 0x5410, R10 ;  /* 0x0000541071710816 */ /* 0x000fc6000000000a */
[----:B------:R-:W-:Y:S05]  /*3100*/  @P3 BRA `(.L_x_2721) ;  /* 0x0000000000103947 */ /* 0x000fea0003800000 */
[----:B------:R-:W-:Y:S01]  /*3110*/  IMAD.MOV.U32 R11, RZ, RZ, RZ ;  /* 0x000000ffff0b7224 */ /* 0x000fe200078e00ff */
[----:B------:R-:W-:Y:S06]  /*3120*/  @!P5 BRA `(.L_x_2722) ;  /* 0x000000000024d947 */ /* 0x000fec0003800000 */
[----:B-----5:R-:W-:Y:S01]  /*3130*/  SHF.L.U32 R11, R18, 0x10, RZ ;  /* 0x00000010120b7819 */ /* 0x020fe200000006ff */
[----:B------:R-:W-:Y:S06]  /*3140*/  BRA `(.L_x_2722) ;  /* 0x00000000001c7947 */ /* 0x000fec0003800000 */
.L_x_2721:
[----:B0-----:R-:W-:-:S04]  /*3150*/  ISETP.NE.AND P6, PT, R0, RZ, PT ;  /* 0x000000ff0000720c */ /* 0x001fc80003fc5270 */
[----:B------:R-:W-:-:S05]  /*3160*/  FSEL R10, R120, RZ, !P6 ;  /* 0x000000ff780a7208 */ /* 0x000fca0007000000 */
[----:B------:R-:W-:Y:S01]  /*3170*/  FFMA.FTZ R11, R143, R121, R10 ;  /* 0x000000798f0b7223 */ /* 0x000fe2000001000a */
[----:B-----5:R-:W-:-:S03]  /*3180*/  @P5 SHF.L.U32 R10, R18, 0x10, RZ ;  /* 0x00000010120a5819 */ /* 0x020fc600000006ff */
[----:B------:R-:W-:-:S04]  /*3190*/  FADD.FTZ R11, R144, -R11 ;  /* 0x8000000b900b7221 */ /* 0x000fc80000010000 */
[----:B------:R-:W-:-:S04]  /*31a0*/  FMUL.FTZ R11, R8, R11 ;  /* 0x0000000b080b7220 */ /* 0x000fc80000410000 */
[----:B------:R-:W-:-:S07]  /*31b0*/  @P5 FADD.FTZ R11, R11, R10 ;  /* 0x0000000a0b0b5221 */ /* 0x000fce0000010000 */
.L_x_2722:
[----:B------:R-:W-:Y:S05]  /*31c0*/  BSYNC B2 ;  /* 0x0000000000027941 */ /* 0x000fea0003800000 */
.L_x_2720:
[----:B------:R-:W-:Y:S01]  /*31d0*/  BSSY B2, `(.L_x_2723) ;  /* 0x000000e000027945 */ /* 0x000fe20003800000 */
[----:B------:R-:W-:-:S03]  /*31e0*/  @P0 F2FP.BF16.F32.PACK_AB R10, RZ, R11 ;  /* 0x0000000bff0a023e */ /* 0x000fc600000010ff */
[----:B------:R-:W-:Y:S05]  /*31f0*/  @!P4 BRA `(.L_x_2724) ;  /* 0x00000000002cc947 */ /* 0x000fea0003800000 */
[----:B-----5:R-:W-:Y:S01]  /*3200*/  LOP3.LUT P6, RZ, R131, 0xff, RZ, 0xc0, !PT ;  /* 0x000000ff83ff7812 */ /* 0x020fe200078cc0ff */
[----:B------:R-:W-:-:S04]  /*3210*/  FMUL.FTZ R11, R11, UR13 ;  /* 0x0000000d0b0b7c20 */ /* 0x000fc80008410000 */
[----:B------:R-:W-:Y:S01]  /*3220*/  FMUL.FTZ R119, R11, UR12 ;  /* 0x0000000c0b777c20 */ /* 0x000fe20008410000 */
[----:B------:R-:W-:-:S03]  /*3230*/  MOV R11, RZ ;  /* 0x000000ff000b7202 */ /* 0x000fc60000000f00 */
[----:B------:R-:W-:-:S04]  /*3240*/  FMUL.FTZ R118, R76, R119 ;  /* 0x000000774c767220 */ /* 0x000fc80000410000 */
[----:B-1----:R-:W-:Y:S01]  /*3250*/  @P6 IMAD.U32 R122, R106, 0x10000, RZ ;  /* 0x000100006a7a6824 */ /* 0x002fe200078e00ff */
[----:B------:R-:W-:-:S03]  /*3260*/  FSEL R118, R118, RZ, P6 ;  /* 0x000000ff76767208 */ /* 0x000fc60003000000 */
[----:B------:R-:W-:Y:S01]  /*3270*/  @P6 FMUL.FTZ R11, R122, R119 ;  /* 0x000000777a0b6220 */ /* 0x000fe20000410000 */
[----:B------:R-:W-:-:S03]  /*3280*/  F2FP.BF16.F32.PACK_AB R118, RZ, R118 ;  /* 0x00000076ff76723e */ /* 0x000fc600000010ff */
[----:B------:R-:W-:Y:S01]  /*3290*/  FADD.FTZ R24, R24, R11 ;  /* 0x0000000b18187221 */ /* 0x000fe20000010000 */
[----:B------:R-:W-:-:S07]  /*32a0*/  PRMT R110, R118, 0x7610, R110 ;  /* 0x00007610766e7816 */ /* 0x000fce000000006e */
.L_x_2724:
[----:B------:R-:W-:Y:S05]  /*32b0*/  BSYNC B2 ;  /* 0x0000000000027941 */ /* 0x000fea0003800000 */
.L_x_2723:
[----:B------:R-:W-:Y:S01]  /*32c0*/  BSSY B2, `(.L_x_2725) ;  /* 0x0000010000027945 */ /* 0x000fe20003800000 */
[----:B------:R-:W-:-:S03]  /*32d0*/  @P0 PRMT R114, R10, 0x7610, R114 ;  /* 0x000076100a720816 */ /* 0x000fc60000000072 */
[----:B------:R-:W-:Y:S05]  /*32e0*/  @P3 BRA `(.L_x_2726) ;  /* 0x0000000000143947 */ /* 0x000fea0003800000 */
[----:B------:R-:W-:Y:S01]  /*32f0*/  HFMA2.MMA R11, -RZ, RZ, 0, 0 ;  /* 0x00000000ff0b7435 */ /* 0x000fe200000001ff */
[----:B------:R-:W-:Y:S10]  /*3300*/  @!P5 BRA `(.L_x_2727) ;  /* 0x00000000002cd947 */ /* 0x000ff40003800000 */
[----:B-----5:R-:W-:-:S04]  /*3310*/  PRMT R11, R18, 0x7632, R11 ;  /* 0x00007632120b7816 */ /* 0x020fc8000000000b */
[----:B------:R-:W-:Y:S01]  /*3320*/  SHF.L.U32 R11, R11, 0x10, RZ ;  /* 0x000000100b0b7819 */ /* 0x000fe200000006ff */
[----:B------:R-:W-:Y:S06]  /*3330*/  BRA `(.L_x_2727) ;  /* 0x0000000000207947 */ /* 0x000fec0003800000 */
.L_x_2726:
        /* <DEDUP_REMOVED lines=8> */
.L_x_2727:
[----:B------:R-:W-:Y:S05]  /*33c0*/  BSYNC B2 ;  /* 0x0000000000027941 */ /* 0x000fea0003800000 */
.L_x_2725:
        /* <DEDUP_REMOVED lines=10> */
[----:B------:R-:W-:Y:S02]  /*3470*/  MOV R118, RZ ;  /* 0x000000ff00767202 */ /* 0x000fe40000000f00 */
[----:B------:R-:W-:Y:S01]  /*3480*/  F2FP.BF16.F32.PACK_AB R119, RZ, R119 ;  /* 0x00000077ff77723e */ /* 0x000fe200000010ff */
[----:B------:R-:W-:-:S03]  /*3490*/  @P6 FMUL.FTZ R118, R122, R11 ;  /* 0x0000000b7a766220 */ /* 0x000fc60000410000 */
[----:B------:R-:W-:Y:S01]  /*34a0*/  PRMT R110, R110, 0x5410, R119 ;  /* 0x000054106e6e7816 */ /* 0x000fe20000000077 */
[----:B------:R-:W-:-:S07]  /*34b0*/  FADD.FTZ R25, R25, R118 ;  /* 0x0000007619197221 */ /* 0x000fce0000010000 */
.L_x_2729:
[----:B------:R-:W-:Y:S05]  /*34c0*/  BSYNC B2 ;  /* 0x0000000000027941 */ /* 0x000fea0003800000 */
.L_x_2728:
[----:B------:R-:W-:Y:S01]  /*34d0*/  BSSY B2, `(.L_x_2730) ;  /* 0x000000e000027945 */ /* 0x000fe20003800000 */
[----:B------:R-:W-:-:S03]  /*34e0*/  @P0 PRMT R114, R114, 0x5410, R10 ;  /* 0x0000541072720816 */ /* 0x000fc6000000000a */
[----:B------:R-:W-:Y:S05]  /*34f0*/  @P3 BRA `(.L_x_2731) ;  /* 0x0000000000103947 */ /* 0x000fea0003800000 */
[----:B------:R-:W-:Y:S01]  /*3500*/  HFMA2.MMA R11, -RZ, RZ, 0, 0 ;  /* 0x00000000ff0b7435 */ /* 0x000fe200000001ff */
[----:B------:R-:W-:Y:S10]  /*3510*/  @!P5 BRA `(.L_x_2732) ;  /* 0x000000000024d947 */ /* 0x000ff40003800000 */
[----:B-----5:R-:W-:Y:S01]  /*3520*/  SHF.L.U32 R11, R19, 0x10, RZ ;  /* 0x00000010130b7819 */ /* 0x020fe200000006ff */
[----:B------:R-:W-:Y:S06]  /*3530*/  BRA `(.L_x_2732) ;  /* 0x00000000001c7947 */ /* 0x000fec0003800000 */
.L_x_2731:
[----:B0-----:R-:W-:-:S04]  /*3540*/  ISETP.NE.AND P6, PT, R0, RZ, PT ;  /* 0x000000ff0000720c */ /* 0x001fc80003fc5270 */
[----:B------:R-:W-:-:S05]  /*3550*/  FSEL R10, R120, RZ, !P6 ;  /* 0x000000ff780a7208 */ /* 0x000fca0007000000 */
[----:B------:R-:W-:Y:S01]  /*3560*/  FFMA.FTZ R11, R145, R121, R10 ;  /* 0x00000079910b7223 */ /* 0x000fe2000001000a */
[----:B-----5:R-:W-:-:S03]  /*3570*/  @P5 IMAD.U32 R10, R19, 0x10000, RZ ;  /* 0x00010000130a5824 */ /* 0x020fc600078e00ff */
[----:B------:R-:W-:-:S04]  /*3580*/  FADD.FTZ R11, R152, -R11 ;  /* 0x8000000b980b7221 */ /* 0x000fc80000010000 */
[----:B------:R-:W-:-:S04]  /*3590*/  FMUL.FTZ R11, R8, R11 ;  /* 0x0000000b080b7220 */ /* 0x000fc80000410000 */
[----:B------:R-:W-:-:S07]  /*35a0*/  @P5 FADD.FTZ R11, R11, R10 ;  /* 0x0000000a0b0b5221 */ /* 0x000fce0000010000 */
.L_x_2732:
[----:B------:R-:W-:Y:S05]  /*35b0*/  BSYNC B2 ;  /* 0x0000000000027941 */ /* 0x000fea0003800000 */
.L_x_2730:
        /* <DEDUP_REMOVED lines=8> */
[----:B-1----:R-:W-:Y:S02]  /*3640*/  @P6 SHF.L.U32 R122, R107, 0x10, RZ ;  /* 0x000000106b7a6819 */ /* 0x002fe400000006ff */
[----:B------:R-:W-:-:S03]  /*3650*/  FSEL R118, R118, RZ, P6 ;  /* 0x000000ff76767208 */ /* 0x000fc60003000000 */
[----:B------:R-:W-:Y:S01]  /*3660*/  @P6 FMUL.FTZ R11, R122, R119 ;  /* 0x000000777a0b6220 */ /* 0x000fe20000410000 */
[----:B------:R-:W-:-:S03]  /*3670*/  F2FP.BF16.F32.PACK_AB R118, RZ, R118 ;  /* 0x00000076ff76723e */ /* 0x000fc600000010ff */
[----:B------:R-:W-:Y:S01]  /*3680*/  FADD.FTZ R26, R26, R11 ;  /* 0x0000000b1a1a7221 */ /* 0x000fe20000010000 */
[----:B------:R-:W-:-:S07]  /*3690*/  PRMT R111, R118, 0x7610, R111 ;  /* 0x00007610766f7816 */ /* 0x000fce000000006f */
.L_x_2734:
[----:B------:R-:W-:Y:S05]  /*36a0*/  BSYNC B2 ;  /* 0x0000000000027941 */ /* 0x000fea0003800000 */
.L_x_2733:
        /* <DEDUP_REMOVED lines=8> */
.L_x_2736:
        /* <DEDUP_REMOVED lines=8> */
.L_x_2737:
[----:B------:R-:W-:Y:S05]  /*37b0*/  BSYNC B2 ;  /* 0x0000000000027941 */ /* 0x000fea0003800000 */
.L_x_2735:
[----:B------:R-:W2:Y:S01]  /*37c0*/  @P0 LDC.64 R118, c[0x0][0x308] ;  /* 0x0000c200ff760b82 */ /* 0x000ea20000000a00 */
[----:B------:R-:W-:Y:S01]  /*37d0*/  @P0 F2FP.BF16.F32.PACK_AB R120, RZ, R8 ;  /* 0x00000008ff78023e */ /* 0x000fe200000010ff */
[----:B------:R-:W-:Y:S03]  /*37e0*/  BSSY B2, `(.L_x_2738) ;  /* 0x0000012000027945 */ /* 0x000fe60003800000 */
[----:B------:R-:W-:-:S03]  /*37f0*/  @P0 PRMT R115, R115, 0x5410, R120 ;  /* 0x0000541073730816 */ /* 0x000fc60000000078 */
[----:B------:R-:W3:Y:S01]  /*3800*/  @P4 LDC.64 R10, c[0x0][0x2f8] ;  /* 0x0000be00ff0a4b82 */ /* 0x000ee20000000a00 */
[----:B--2---:R-:W-:-:S04]  /*3810*/  @P0 IMAD.WIDE.U32 R118, R9, 0x10, R118 ;  /* 0x0000001009760825 */ /* 0x004fc800078e0076 */
[----:B---3--:R-:W-:Y:S01]  /*3820*/  @P4 IMAD.WIDE.U32 R10, R7, 0x10, R10 ;  /* 0x00000010070a4825 */ /* 0x008fe200078e000a */
[----:B------:R-:W-:Y:S06]  /*3830*/  @!P4 BRA `(.L_x_2739) ;  /* 0x000000000030c947 */ /* 0x000fec0003800000 */
[----:B-----5:R-:W-:Y:S01]  /*3840*/  LOP3.LUT P3, RZ, R131, 0xff000000, RZ, 0xc0, !PT ;  /* 0xff00000083ff7812 */ /* 0x020fe2000786c0ff */
[----:B------:R-:W-:-:S04]  /*3850*/  FMUL.FTZ R8, R8, UR13 ;  /* 0x0000000d08087c20 */ /* 0x000fc80008410000 */
[----:B------:R-:W-:Y:S01]  /*3860*/  FMUL.FTZ R120, R8, UR12 ;  /* 0x0000000c08787c20 */ /* 0x000fe20008410000 */
[----:B------:R-:W-:-:S03]  /*3870*/  MOV R8, RZ ;  /* 0x000000ff00087202 */ /* 0x000fc60000000f00 */
[----:B------:R-:W-:-:S04]  /*3880*/  FMUL.FTZ R9, R79, R120 ;  /* 0x000000784f097220 */ /* 0x000fc80000410000 */
[----:B------:R-:W-:Y:S02]  /*3890*/  @P3 PRMT R7, R107, 0x7632, R7 ;  /* 0x000076326b073816 */ /* 0x000fe40000000007 */
[----:B------:R-:W-:Y:S02]  /*38a0*/  FSEL R9, R9, RZ, P3 ;  /* 0x000000ff09097208 */ /* 0x000fe40001800000 */
[----:B------:R-:W-:Y:S02]  /*38b0*/  @P3 SHF.L.U32 R7, R7, 0x10, RZ ;  /* 0x0000001007073819 */ /* 0x000fe400000006ff */
[----:B------:R-:W-:-:S03]  /*38c0*/  F2FP.BF16.F32.PACK_AB R9, RZ, R9 ;  /* 0x00000009ff09723e */ /* 0x000fc600000010ff */
[----:B------:R-:W-:Y:S01]  /*38d0*/  @P3 FMUL.FTZ R8, R120, R7 ;  /* 0x0000000778083220 */ /* 0x000fe20000410000 */
[----:B------:R-:W-:-:S03]  /*38e0*/  PRMT R111, R111, 0x5410, R9 ;  /* 0x000054106f6f7816 */ /* 0x000fc60000000009 */
[----:B------:R-:W-:-:S07]  /*38f0*/  FADD.FTZ R27, R27, R8 ;  /* 0x000000081b1b7221 */ /* 0x000fce0000010000 */
.L_x_2739:
[----:B------:R-:W-:Y:S05]  /*3900*/  BSYNC B2 ;  /* 0x0000000000027941 */ /* 0x000fea0003800000 */
.L_x_2738:
[----:B------:R3:W-:Y:S04]  /*3910*/  @P0 STG.E.128 desc[UR4][R118.64], R112 ;  /* 0x0000007076000986 */ /* 0x0007e8000c101d04 */
[----:B------:R3:W-:Y:S02]  /*3920*/  @P4 STG.E.128 desc[UR4][R10.64], R108 ;  /* 0x0000006c0a004986 */ /* 0x0007e4000c101d04 */
.L_x_2697:
[----:B------:R-:W-:Y:S05]  /*3930*/  BSYNC B1 ;  /* 0x0000000000017941 */ /* 0x000fea0003800000 */
.L_x_2696:
[----:B------:R-:W4:Y:S02]  /*3940*/  LDC.64 R8, c[0x0][0x210] ;  /* 0x00008400ff087b82 */ /* 0x000f240000000a00 */
[----:B----4-:R-:W-:-:S05]  /*3950*/  IMAD R2, R8, 0x4, R2 ;  /* 0x0000000408027824 */ /* 0x010fca00078e0202 */
[----:B------:R-:W-:-:S13]  /*3960*/  ISETP.GE.AND P0, PT, R2, R9, PT ;  /* 0x000000090200720c */ /* 0x000fda0003f06270 */
[----:B------:R-:W-:Y:S05]  /*3970*/  @!P0 BRA `(.L_x_2740) ;  /* 0xffffffc800b08947 */ /* 0x000fea000383ffff */
.L_x_2643:
[----:B------:R-:W-:Y:S05]  /*3980*/  BSYNC B0 ;  /* 0x0000000000007941 */ /* 0x000fea0003800000 */
.L_x_2642:
[----:B------:R-:W4:Y:S01]  /*3990*/  S2R R3, SR_CgaCtaId ;  /* 0x0000000000037919 */ /* 0x000f220000008800 */
[--C-:B------:R-:W-:Y:S01]  /*39a0*/  SHF.R.U32.HI R2, RZ, 0x5, R6.reuse ;  /* 0x00000005ff027819 */ /* 0x100fe20000011606 */
[----:B------:R-:W-:Y:S05]  /*39b0*/  WARPSYNC.ALL ;  /* 0x0000000000007948 */ /* 0x000fea0003800000 */
[----:B0-----:R-:W-:Y:S01]  /*39c0*/  MOV R0, 0x400 ;  /* 0x0000040000007802 */ /* 0x001fe20000000f00 */
[----:B------:R-:W0:Y:S01]  /*39d0*/  S2R R14, SR_CTAID.X ;  /* 0x00000000000e7919 */ /* 0x000e220000002500 */
        /* <DEDUP_REMOVED lines=11> */
[----:B----4-:R-:W-:Y:S02]  /*3a90*/  LEA R3, R3, R0, 0x18 ;  /* 0x0000000003037211 */ /* 0x010fe400078ec0ff */
        /* <DEDUP_REMOVED lines=11> */
[----:B------:R-:W4:Y:S04]  /*3b50*/  LDS R4, [R3+0x200] ;  /* 0x0002000003047984 */ /* 0x000f280000000800 */
[----:B------:R-:W1:Y:S04]  /*3b60*/  LDS R8, [R3+0x600] ;  /* 0x0006000003087984 */ /* 0x000e680000000800 */
[----:B------:R-:W1:Y:S04]  /*3b70*/  LDS R9, [R3+0x800] ;  /* 0x0008000003097984 */ /* 0x000e680000000800 */
[----:B--23--:R-:W2:Y:S04]  /*3b80*/  LDS R11, [R3+0xa00] ;  /* 0x000a0000030b7984 */ /* 0x00cea80000000800 */
[----:B------:R-:W3:Y:S04]  /*3b90*/  LDS R13, [R3+0xe00] ;  /* 0x000e0000030d7984 */ /* 0x000ee80000000800 */
[----:B------:R-:W3:Y:S04]  /*3ba0*/  LDS R7, [R3+0x400] ;  /* 0x0004000003077984 */ /* 0x000ee80000000800 */
[----:B------:R-:W3:Y:S04]  /*3bb0*/  LDS R10, [R3+0xc00] ;  /* 0x000c0000030a7984 */ /* 0x000ee80000000800 */
[----:B------:R-:W3:Y:S04]  /*3bc0*/  LDS R5, [R3+0x1000] ;  /* 0x0010000003057984 */ /* 0x000ee80000000800 */
[----:B------:R-:W3:Y:S01]  /*3bd0*/  LDS R6, [R3+0x1400] ;  /* 0x0014000003067984 */ /* 0x000ee20000000800 */
[----:B0-----:R-:W-:-:S03]  /*3be0*/  FADD.FTZ R2, RZ, R2 ;  /* 0x00000002ff027221 */ /* 0x001fc60000010000 */
[----:B------:R-:W-:Y:S01]  /*3bf0*/  LDS R15, [R3+0x1a00] ;  /* 0x001a0000030f7984 */ /* 0x000fe20000000800 */
[----:B----4-:R-:W-:-:S03]  /*3c00*/  FADD.FTZ R4, RZ, R4 ;  /* 0x00000004ff047221 */ /* 0x010fc60000010000 */
[----:B-----5:R-:W0:Y:S01]  /*3c10*/  LDS R17, [R3+0x1c00] ;  /* 0x001c000003117984 */ /* 0x020e220000000800 */
[----:B-1----:R-:W-:-:S03]  /*3c20*/  FADD.FTZ R8, RZ, R8 ;  /* 0x00000008ff087221 */ /* 0x002fc60000010000 */
[----:B------:R-:W-:Y:S01]  /*3c30*/  LDS R19, [R3+0x1e00] ;  /* 0x001e000003137984 */ /* 0x000fe20000000800 */
[----:B------:R-:W-:-:S03]  /*3c40*/  FADD.FTZ R2, R2, R9 ;  /* 0x0000000902027221 */ /* 0x000fc60000010000 */
[----:B------:R-:W1:Y:S01]  /*3c50*/  LDS R9, [R3+0x1200] ;  /* 0x0012000003097984 */ /* 0x000e620000000800 */
[----:B--2---:R-:W-:-:S03]  /*3c60*/  FADD.FTZ R4, R4, R11 ;  /* 0x0000000b04047221 */ /* 0x004fc60000010000 */
[----:B------:R-:W2:Y:S01]  /*3c70*/  LDS R11, [R3+0x1600] ;  /* 0x00160000030b7984 */ /* 0x000ea20000000800 */
[----:B---3--:R-:W-:-:S03]  /*3c80*/  FADD.FTZ R8, R8, R13 ;  /* 0x0000000d08087221 */ /* 0x008fc60000010000 */
        /* <DEDUP_REMOVED lines=9> */
[----:B-1----:R-:W-:-:S03]  /*3d20*/  FADD.FTZ R4, R4, R9 ;  /* 0x0000000904047221 */ /* 0x002fc60000010000 */
[----:B------:R-:W-:Y:S01]  /*3d30*/  STS.128 [R0+0x400], R60 ;  /* 0x0004003c00007388 */ /* 0x000fe20000000c00 */
[----:B--2---:R-:W-:Y:S01]  /*3d40*/  FADD.FTZ R8, R8, R11 ;  /* 0x0000000b08087221 */ /* 0x004fe20000010000 */
[----:B------:R-:W-:Y:S02]  /*3d50*/  FADD.FTZ R15, R4, R15 ;  /* 0x0000000f040f7221 */ /* 0x000fe40000010000 */
[----:B------:R-:W-:Y:S01]  /*3d60*/  STS.128 [R0+0x410], R56 ;  /* 0x0004103800007388 */ /* 0x000fe20000000c00 */
[----:B------:R-:W-:Y:S01]  /*3d70*/  FADD.FTZ R19, R8, R19 ;  /* 0x0000001308137221 */ /* 0x000fe20000010000 */
[----:B------:R-:W-:Y:S01]  /*3d80*/  SHF.L.U32 R8, R42, 0x2, RZ ;  /* 0x000000022a087819 */ /* 0x000fe200000006ff */
        /* <DEDUP_REMOVED lines=64> */
[----:B----4-:R-:W-:Y:S01]  /*4190*/  IMAD.X R3, RZ, RZ, RZ, P4 ;  /* 0x000000ffff037224 */ /* 0x010fe200020e06ff */
[----:B------:R-:W-:Y:S01]  /*41a0*/  IADD3 R2, P4, R8, UR14, RZ ;  /* 0x0000000e08027c10 */ /* 0x000fe2000ff9e0ff */
[----:B------:R-:W-:Y:S01]  /*41b0*/  FADD.FTZ R20, R20, R63 ;  /* 0x0000003f14147221 */ /* 0x000fe20000010000 */
[----:B------:R-:W-:Y:S01]  /*41c0*/  IADD3 R8, P6, R8, UR18, RZ ;  /* 0x0000001208087c10 */ /* 0x000fe2000ffde0ff */
[----:B------:R-:W-:Y:S01]  /*41d0*/  FADD.FTZ R33, R40, R33 ;  /* 0x0000002128217221 */ /* 0x000fe20000010000 */
[----:B------:R-:W-:Y:S01]  /*41e0*/  SHF.L.U64.HI R25, R42, 0x2, R3 ;  /* 0x000000022a197819 */ /* 0x000fe20000010203 */
[----:B------:R-:W-:-:S03]  /*41f0*/  FADD.FTZ R18, R18, R29 ;  /* 0x0000001d12127221 */ /* 0x000fc60000010000 */
        /* <DEDUP_REMOVED lines=16> */
[----:B------:R-:W-:Y:S01]  /*4300*/  IADD3.X R27, RZ, R27, RZ, P4, !PT ;  /* 0x0000001bff1b7210 */ /* 0x000fe200027fe4ff */
[----:B------:R-:W-:Y:S01]  /*4310*/  IMAD.X R25, RZ, RZ, R25, P5 ;  /* 0x000000ffff197224 */ /* 0x000fe200028e0619 */
[----:B0-----:R-:W-:-:S04]  /*4320*/  IADD3 R2, P3, R2, 0x200, RZ ;  /* 0x0000020002027810 */ /* 0x001fc80007f7e0ff */
[----:B------:R-:W-:-:S09]  /*4330*/  IADD3.X R3, RZ, R3, RZ, P3, !PT ;  /* 0x00000003ff037210 */ /* 0x000fd20001ffe4ff */
.L_x_2742:
[----:B------:R-:W-:Y:S05]  /*4340*/  BSYNC B0 ;  /* 0x0000000000007941 */ /* 0x000fea0003800000 */
.L_x_2741:
[----:B------:R-:W-:Y:S01]  /*4350*/  BSSY B0, `(.L_x_2743) ;  /* 0x0000010000007945 */ /* 0x000fe20003800000 */
[----:B--2---:R-:W-:-:S03]  /*4360*/  FADD.FTZ R11, R20, R11 ;  /* 0x0000000b140b7221 */ /* 0x004fc60000010000 */
[----:B------:R-:W-:Y:S05]  /*4370*/  @!P0 BRA `(.L_x_2744) ;  /* 0x0000000000348947 */ /* 0x000fea0003800000 */
[----:B-1----:R-:W-:Y:S01]  /*4380*/  MOV R4, R10 ;  /* 0x0000000a00047202 */ /* 0x002fe20000000f00 */
        /* <DEDUP_REMOVED lines=12> */
.L_x_2744:
[----:B------:R-:W-:Y:S05]  /*4450*/  BSYNC B0 ;  /* 0x0000000000007941 */ /* 0x000fea0003800000 */
.L_x_2743:
[----:B------:R-:W-:Y:S01]  /*4460*/  BSSY B0, `(.L_x_2745) ;  /* 0x0000010000007945 */ /* 0x000fe20003800000 */
[----:B---3--:R-:W-:-:S03]  /*4470*/  FADD.FTZ R21, R22, R21 ;  /* 0x0000001516157221 */ /* 0x008fc60000010000 */
[----:B------:R-:W-:Y:S05]  /*4480*/  @!P1 BRA `(.L_x_2746) ;  /* 0x0000000000349947 */ /* 0x000fea0003800000 */
[----:B-12---:R-:W-:Y:S01]  /*4490*/  IMAD.MOV.U32 R4, RZ, RZ, R10 ;  /* 0x000000ffff047224 */ /* 0x006fe200078e000a */
        /* <DEDUP_REMOVED lines=12> */
.L_x_2746:
[----:B------:R-:W-:Y:S05]  /*4560*/  BSYNC B0 ;  /* 0x0000000000007941 */ /* 0x000fea0003800000 */
.L_x_2745:
[----:B------:R-:W-:Y:S01]  /*4570*/  FADD.FTZ R23, R0, R23 ;  /* 0x0000001700177221 */ /* 0x000fe20000010000 */
[----:B------:R-:W-:Y:S06]  /*4580*/  @!P2 EXIT ;  /* 0x000000000000a94d */ /* 0x000fec0003800000 */
[----:B------:R0:W-:Y:S01]  /*4590*/  STG.E desc[UR4][R2.64], R59 ;  /* 0x0000003b02007986 */ /* 0x0001e2000c101904 */
[----:B-123--:R-:W-:Y:S02]  /*45a0*/  MOV R4, R8 ;  /* 0x0000000800047202 */ /* 0x00efe40000000f00 */
[----:B------:R-:W-:Y:S02]  /*45b0*/  MOV R5, R25 ;  /* 0x0000001900057202 */ /* 0x000fe40000000f00 */
[----:B0-----:R-:W-:Y:S01]  /*45c0*/  MOV R2, R10 ;  /* 0x0000000a00027202 */ /* 0x001fe20000000f00 */
[----:B------:R-:W-:-:S05]  /*45d0*/  IMAD.MOV.U32 R3, RZ, RZ, R27 ;  /* 0x000000ffff037224 */ /* 0x000fca00078e001b */
[----:B------:R-:W-:Y:S04]  /*45e0*/  STG.E desc[UR4][R2.64], R19 ;  /* 0x0000001302007986 */ /* 0x000fe8000c101904 */
[----:B------:R-:W-:Y:S01]  /*45f0*/  STG.E desc[UR4][R4.64], R23 ;  /* 0x0000001704007986 */ /* 0x000fe2000c101904 */
[----:B------:R-:W-:Y:S05]  /*4600*/  EXIT ;  /* 0x000000000000794d */ /* 0x000fea0003800000 */
.L_x_2651:
[----:B------:R-:W-:Y:S01]  /*4610*/  HFMA2.MMA R156, -RZ, RZ, 0, 5.9604644775390625e-08 ;  /* 0x00000001ff9c7435 */ /* 0x000fe200000001ff */
[----:B------:R-:W-:Y:S01]  /*4620*/  BSSY B1, `(.L_x_2747) ;  /* 0x0000006000017945 */ /* 0x000fe20003800000 */
[----:B------:R-:W-:Y:S01]  /*4630*/  IMAD.MOV.U32 R157, RZ, RZ, 0x1f ;  /* 0x0000001fff9d7424 */ /* 0x000fe200078e00ff */
[----:B------:R-:W-:-:S08]  /*4640*/  MOV R134, 0xffffffff ;  /* 0xffffffff00867802 */ /* 0x000fd00000000f00 */
[----:B0-2--5:R-:W-:Y:S05]  /*4650*/  WARPSYNC.COLLECTIVE R134, `(.L_x_2748) ;  /* 0x0000000086087348 */ /* 0x025fea0003c00000 */
[----:B------:R1:W3:Y:S02]  /*4660*/  SHFL.BFLY P0, R135, R155, R156, R157 ;  /* 0x0c00009c9b877389 */ /* 0x0002e4000000009d */
[----:B0123-5:R-:W-:Y:S01]  /*4670*/  ENDCOLLECTIVE ;  /* 0x000000000000791b */ /* 0x02ffe20003800000 */
.L_x_2748:
[----:B------:R-:W-:Y:S05]  /*4680*/  BSYNC B1 ;  /* 0x0000000000017941 */ /* 0x000fea0003800000 */
.L_x_2747:
        /* <DEDUP_REMOVED lines=9> */
.L_x_2749:
[----:B------:R-:W-:Y:S01]  /*4720*/  HFMA2.MMA R156, -RZ, RZ, 0, 1.1920928955078125e-07 ;  /* 0x00000002ff9c7435 */ /* 0x000fe200000001ff */
[----:B------:R-:W-:Y:S01]  /*4730*/  IMAD.MOV.U32 R155, RZ, RZ, R10 ;  /* 0x000000ffff9b7224 */ /* 0x000fe200078e000a */
[----:B------:R-:W-:-:S09]  /*4740*/  MOV R11, R135 ;  /* 0x00000087000b7202 */ /* 0x000fd20000000f00 */
[----:B------:R-:W-:Y:S05]  /*4750*/  WARPSYNC.COLLECTIVE R134, `(.L_x_2750) ;  /* 0x0000000086087348 */ /* 0x000fea0003c00000 */
[----:B------:R0:W1:Y:S02]  /*4760*/  SHFL.BFLY P0, R135, R155, R156, R157 ;  /* 0x0c00009c9b877389 */ /* 0x000064000000009d */
[----:B01----:R-:W-:Y:S01]  /*4770*/  ENDCOLLECTIVE ;  /* 0x000000000000791b */ /* 0x003fe20003800000 */
.L_x_2750:
[----:B------:R-:W-:-:S05]  /*4780*/  FADD.FTZ R11, R11, R158 ;  /* 0x0000009e0b0b7221 */ /* 0x000fca0000010000 */
[----:B------:R-:W-:Y:S02]  /*4790*/  MOV R155, R11 ;  /* 0x0000000b009b7202 */ /* 0x000fe40000000f00 */
[----:B------:R-:W-:-:S07]  /*47a0*/  MOV R119, R135 ;  /* 0x0000008700777202 */ /* 0x000fce0000000f00 */
[----:B------:R-:W-:Y:S05]  /*47b0*/  WARPSYNC.COLLECTIVE R134, `(.L_x_2751) ;  /* 0x0000000086087348 */ /* 0x000fea0003c00000 */
[----:B------:R0:W1:Y:S02]  /*47c0*/  SHFL.BFLY P0, R135, R155, R156, R157 ;  /* 0x0c00009c9b877389 */ /* 0x000064000000009d */
[----:B01----:R-:W-:Y:S01]  /*47d0*/  ENDCOLLECTIVE ;  /* 0x000000000000791b */ /* 0x003fe20003800000 */
.L_x_2751:
[----:B------:R-:W-:Y:S01]  /*47e0*/  FADD.FTZ R119, R10, R119 ;  /* 0x000000770a777221 */ /* 0x000fe20000010000 */
[----:B------:R-:W-:-:S04]  /*47f0*/  HFMA2.MMA R156, -RZ, RZ, 0, 2.384185791015625e-07 ;  /* 0x00000004ff9c7435 */ /* 0x000fc800000001ff */
[----:B------:R-:W-:Y:S01]  /*4800*/  MOV R155, R119 ;  /* 0x00000077009b7202 */ /* 0x000fe20000000f00 */
[----:B------:R-:W-:-:S07]  /*4810*/  IMAD.MOV.U32 R118, RZ, RZ, R135 ;  /* 0x000000ffff767224 */ /* 0x000fce00078e0087 */
[----:B------:R-:W-:Y:S05]  /*4820*/  WARPSYNC.COLLECTIVE R134, `(.L_x_2752) ;  /* 0x0000000086087348 */ /* 0x000fea0003c00000 */
[----:B------:R0:W1:Y:S02]  /*4830*/  SHFL.BFLY P0, R135, R155, R156, R157 ;  /* 0x0c00009c9b877389 */ /* 0x000064000000009d */
[----:B01----:R-:W-:Y:S01]  /*4840*/  ENDCOLLECTIVE ;  /* 0x000000000000791b */ /* 0x003fe20003800000 */
.L_x_2752:
[----:B------:R-:W-:-:S04]  /*4850*/  FADD.FTZ R118, R11, R118 ;  /* 0x000000760b767221 */ /* 0x000fc80000010000 */
[----:B------:R-:W-:Y:S01]  /*4860*/  IMAD.MOV.U32 R155, RZ, RZ, R118 ;  /* 0x000000ffff9b7224 */ /* 0x000fe200078e0076 */
[----:B------:R-:W-:-:S07]  /*4870*/  MOV R120, R135 ;  /* 0x0000008700787202 */ /* 0x000fce0000000f00 */
[----:B------:R-:W-:Y:S05]  /*4880*/  WARPSYNC.COLLECTIVE R134, `(.L_x_2753) ;  /* 0x0000000086087348 */ /* 0x000fea0003c00000 */
[----:B------:R0:W1:Y:S02]  /*4890*/  SHFL.BFLY P0, R135, R155, R156, R157 ;  /* 0x0c00009c9b877389 */ /* 0x000064000000009d */
[----:B01----:R-:W-:Y:S01]  /*48a0*/  ENDCOLLECTIVE ;  /* 0x000000000000791b */ /* 0x003fe20003800000 */
.L_x_2753:
[----:B------:R-:W-:Y:S01]  /*48b0*/  FADD.FTZ R120, R119, R120 ;  /* 0x0000007877787221 */ /* 0x000fe20000010000 */
[----:B------:R-:W-:-:S04]  /*48c0*/  HFMA2.MMA R156, -RZ, RZ, 0, 4.76837158203125e-07 ;  /* 0x00000008ff9c7435 */ /* 0x000fc800000001ff */
[----:B------:R-:W-:Y:S02]  /*48d0*/  MOV R155, R120 ;  /* 0x00000078009b7202 */ /* 0x000fe40000000f00 */
[----:B------:R-:W-:-:S07]  /*48e0*/  MOV R121, R135 ;  /* 0x0000008700797202 */ /* 0x000fce0000000f00 */
[----:B------:R-:W-:Y:S05]  /*48f0*/  WARPSYNC.COLLECTIVE R134, `(.L_x_2754) ;  /* 0x0000000086087348 */ /* 0x000fea0003c00000 */
[----:B------:R0:W1:Y:S02]  /*4900*/  SHFL.BFLY P0, R135, R155, R156, R157 ;  /* 0x0c00009c9b877389 */ /* 0x000064000000009d */
[----:B01----:R-:W-:Y:S01]  /*4910*/  ENDCOLLECTIVE ;  /* 0x000000000000791b */ /* 0x003fe20003800000 */
.L_x_2754:
[----:B------:R-:W-:-:S05]  /*4920*/  FADD.FTZ R121, R118, R121 ;  /* 0x0000007976797221 */ /* 0x000fca0000010000 */
[----:B------:R-:W-:Y:S01]  /*4930*/  MOV R155, R121 ;  /* 0x00000079009b7202 */ /* 0x000fe20000000f00 */
[----:B------:R-:W-:-:S07]  /*4940*/  IMAD.MOV.U32 R123, RZ, RZ, R135 ;  /* 0x000000ffff7b7224 */ /* 0x000fce00078e0087 */
[----:B------:R-:W-:Y:S05]  /*4950*/  WARPSYNC.COLLECTIVE R134, `(.L_x_2755) ;  /* 0x0000000086087348 */ /* 0x000fea0003c00000 */
[----:B------:R0:W1:Y:S02]  /*4960*/  SHFL.BFLY P0, R135, R155, R156, R157 ;  /* 0x0c00009c9b877389 */ /* 0x000064000000009d */
[----:B01----:R-:W-:Y:S01]  /*4970*/  ENDCOLLECTIVE ;  /* 0x000000000000791b */ /* 0x003fe20003800000 */
.L_x_2755:
[----:B------:R-:W-:-:S05]  /*4980*/  FADD.FTZ R123, R120, R123 ;  /* 0x0000007b787b7221 */ /* 0x000fca0000010000 */
[----:B------:R-:W-:Y:S01]  /*4990*/  MOV R155, R123 ;  /* 0x0000007b009b7202 */ /* 0x000fe20000000f00 */
[----:B------:R-:W-:Y:S01]  /*49a0*/  IMAD.MOV.U32 R156, RZ, RZ, 0x10 ;  /* 0x00000010ff9c7424 */ /* 0x000fe200078e00ff */
[----:B------:R-:W-:-:S07]  /*49b0*/  MOV R122, R135 ;  /* 0x00000087007a7202 */ /* 0x000fce0000000f00 */
[----:B------:R-:W-:Y:S05]  /*49c0*/  WARPSYNC.COLLECTIVE R134, `(.L_x_2756) ;  /* 0x0000000086087348 */ /* 0x000fea0003c00000 */
[----:B------:R0:W1:Y:S02]  /*49d0*/  SHFL.BFLY P0, R135, R155, R156, R157 ;  /* 0x0c00009c9b877389 */ /* 0x000064000000009d */
[----:B01----:R-:W-:Y:S01]  /*49e0*/  ENDCOLLECTIVE ;  /* 0x000000000000791b */ /* 0x003fe20003800000 */
.L_x_2756:
[----:B------:R-:W-:-:S05]  /*49f0*/  FADD.FTZ R122, R121, R122 ;  /* 0x0000007a797a7221 */ /* 0x000fca0000010000 */
[----:B------:R-:W-:Y:S02]  /*4a00*/  MOV R155, R122 ;  /* 0x0000007a009b7202 */ /* 0x000fe40000000f00 */
[----:B------:R-:W-:-:S07]  /*4a10*/  MOV R10, R135 ;  /* 0x00000087000a7202 */ /* 0x000fce0000000f00 */
[----:B------:R-:W-:Y:S05]  /*4a20*/  WARPSYNC.COLLECTIVE R134, `(.L_x_2757) ;  /* 0x0000000086087348 */ /* 0x000fea0003c00000 */
[----:B------:R0:W1:Y:S02]  /*4a30*/  SHFL.BFLY P0, R135, R155, R156, R157 ;  /* 0x0c00009c9b877389 */ /* 0x000064000000009d */
[----:B01----:R-:W-:Y:S01]  /*4a40*/  ENDCOLLECTIVE ;  /* 0x000000000000791b */ /* 0x003fe20003800000 */
.L_x_2757:
[----:B------:R-:W-:Y:S01]  /*4a50*/  MOV R11, R135 ;  /* 0x00000087000b7202 */ /* 0x000fe20000000f00 */
[----:B------:R-:W-:Y:S06]  /*4a60*/  BRA `(.L_x_2758) ;  /* 0xffffffc800e87947 */ /* 0x000fec000383ffff */
.L_x_2759:
        /* <DEDUP_REMOVED lines=9> */
.L_x_9129:


//--------------------- .text._ZN10layer_norm22ln_bwd_finalize_kernelINS_22Kernel_traits_finalizeILj512Ef13__nv_bfloat16S2_S2_fjLb1ELj1024ELj4ENS_18Kernel_traits_baseILj512EfS2_S2_S2_fjLj1024EEEEELb1ELb1EEEvNS_9BwdParamsE --------------------------
	.section	.text._ZN10layer_norm22ln_bwd_finalize_kernelINS_22Kernel_traits_finalizeILj512Ef13__nv_bfloat16S2_S2_fjLb1ELj1024ELj4ENS_18Kernel_traits_baseILj512EfS2_S2_S2_fjLj1024EEEEELb1ELb1EEEvNS_9BwdParamsE,"ax",@progbits
	.align	128
        .global         _ZN10layer_norm22ln_bwd_finalize_kernelINS_22Kernel_traits_finalizeILj512Ef13__nv_bfloat16S2_S2_fjLb1ELj1024ELj4ENS_18Kernel_traits_baseILj512EfS2_S2_S2_fjLj1024EEEEELb1ELb1EEEvNS_9BwdParamsE
        .type           _ZN10layer_norm22ln_bwd_finalize_kernelINS_22Kernel_traits_finalizeILj512Ef13__nv_bfloat16S2_S2_fjLb1ELj1024ELj4ENS_18Kernel_traits_baseILj512EfS2_S2_S2_fjLj1024EEEEELb1ELb1EEEvNS_9BwdParamsE,@function
        .size           _ZN10layer_norm22ln_bwd_finalize_kernelINS_22Kernel_traits_finalizeILj512Ef13__nv_bfloat16S2_S2_fjLb1ELj1024ELj4ENS_18Kernel_traits_baseILj512EfS2_S2_S2_fjLj1024EEEEELb1ELb1EEEvNS_9BwdParamsE,(.L_x_9130 - _ZN10layer_norm22ln_bwd_finalize_kernelINS_22Kernel_traits_finalizeILj512Ef13__nv_bfloat16S2_S2_fjLb1ELj1024ELj4ENS_18Kernel_traits_baseILj512EfS2_S2_S2_fjLj1024EEEEELb1ELb1EEEvNS_9BwdParamsE)
        .other          _ZN10layer_norm22ln_bwd_finalize_kernelINS_22Kernel_traits_finalizeILj512Ef13__nv_bfloat16S2_S2_fjLb1ELj1024ELj4ENS_18Kernel_traits_baseILj512EfS2_S2_S2_fjLj1024EEEEELb1ELb1EEEvNS_9BwdParamsE,@"STO_CUDA_ENTRY STV_DEFAULT"
_ZN10layer_norm22ln_bwd_finalize_kernelINS_22Kernel_traits_finalizeILj512Ef13__nv_bfloat16S2_S2_fjLb1ELj1024ELj4ENS_18Kernel_traits_baseILj512EfS2_S2_S2_fjLj1024EEEEELb1ELb1EEEvNS_9BwdParamsE:
.text._ZN10layer_norm22ln_bwd_finalize_kernelINS_22Kernel_traits_finalizeILj512Ef13__nv_bfloat16S2_S2_fjLb1ELj1024ELj4ENS_18Kernel_traits_baseILj512EfS2_S2_S2_fjLj1024EEEEELb1ELb1EEEvNS_9BwdParamsE:
        /* <DEDUP_REMOVED lines=25> */
.L_x_2771:
        /* <DEDUP_REMOVED lines=20> */
[CC--:B------:R-:W-:Y:S02]  /*02d0*/  ISETP.GE.U32.AND P1, PT, R21.reuse, R8.reuse, PT ;  /* 0x000000081500720c */ /* 0x0c0fe40003f26070 */
[----:B------:R-:W-:-:S04]  /*02e0*/  IADD3 R9, -R21, R8, RZ ;  /* 0x0000000815097210 */ /* 0x000fc80007ffe1ff */
        /* <DEDUP_REMOVED lines=9> */
[----:B------:R-:W-:Y:S01]  /*0380*/  PLOP3.LUT P2, PT, PT, PT, PT, 0x8, 0x0 ;  /* 0x000000000000781c */ /* 0x000fe20003f4e170 */
[----:B------:R-:W-:-:S12]  /*0390*/  VIADD R9, R8, 0xffffffa0 ;  /* 0xffffffa008097836 */ /* 0x000fd80000000000 */
.L_x_2764:
        /* <DEDUP_REMOVED lines=49> */
.L_x_2763:
[----:B------:R-:W-:Y:S05]  /*06b0*/  BSYNC B1 ;  /* 0x0000000000017941 */ /* 0x000fea0003800000 */
.L_x_2762:
        /* <DEDUP_REMOVED lines=32> */
.L_x_2766:
[----:B------:R-:W-:Y:S05]  /*08c0*/  BSYNC B1 ;  /* 0x0000000000017941 */ /* 0x000fea0003800000 */
.L_x_2765:
        /* <DEDUP_REMOVED lines=16> */
.L_x_2761:
[----:B------:R-:W-:Y:S05]  /*09d0*/  BSYNC B0 ;  /* 0x0000000000007941 */ /* 0x000fea0003800000 */
.L_x_2760:
        /* <DEDUP_REMOVED lines=40> */
.L_x_2787:
        /* <DEDUP_REMOVED lines=8> */
.L_x_2767:
        /* <DEDUP_REMOVED lines=8> */
[----:B------:R-:W4:Y:S03]  /*0d60*/  LDC.64 R18, c[0x0][0x310] ;  /* 0x0000c400ff127b82 */ /* 0x000f260000000a00 */
[----:B01----:R-:W0:Y:S04]  /*0d70*/  LDS.64 R10, [R20+UR4+0x3080] ;  /* 0x00308004140a7984 */ /* 0x003e280008000a00 */
[----:B------:R-:W1:Y:S01]  /*0d80*/  LDS.64 R8, [R20+UR4+0x3100] ;  /* 0x0031000414087984 */ /* 0x000e620008000a00 */
[----:B------:R-:W5:Y:S01]  /*0d90*/  LDC.64 R14, c[0x0][0x330] ;  /* 0x0000cc00ff0e7b82 */ /* 0x000f620000000a00 */
[----:B--2---:R-:W-:-:S04]  /*0da0*/  IMAD.WIDE.U32 R16, R5, 0x8, R16 ;  /* 0x0000000805107825 */ /* 0x004fc800078e0010 */
[----:B----4-:R-:W-:-:S04]  /*0db0*/  IMAD.WIDE.U32 R18, R5, 0x8, R18 ;  /* 0x0000000805127825 */ /* 0x010fc800078e0012 */
[----:B-----5:R-:W-:Y:S01]  /*0dc0*/  IMAD.WIDE.U32 R14, R5, 0x8, R14 ;  /* 0x00000008050e7825 */ /* 0x020fe200078e000e */
[----:B---3--:R3:W-:Y:S04]  /*0dd0*/  STG.E.64 desc[UR6][R16.64], R12 ;  /* 0x0000000c10007986 */ /* 0x0087e8000c101b06 */
[----:B0-----:R3:W-:Y:S04]  /*0de0*/  STG.E.64 desc[UR6][R18.64], R10 ;  /* 0x0000000a12007986 */ /* 0x0017e8000c101b06 */
[----:B-1----:R3:W-:Y:S02]  /*0df0*/  STG.E.64 desc[UR6][R14.64], R8 ;  /* 0x000000080e007986 */ /* 0x0027e4000c101b06 */
.L_x_2770:
[----:B------:R-:W-:Y:S05]  /*0e00*/  BSYNC B0 ;  /* 0x0000000000007941 */ /* 0x000fea0003800000 */
.L_x_2769:
[C---:B------:R-:W-:Y:S01]  /*0e10*/  ISETP.GT.U32.AND P1, PT, R4.reuse, -0x201, PT ;  /* 0xfffffdff0400780c */ /* 0x040fe20003f24070 */
[----:B------:R-:W-:Y:S01]  /*0e20*/  VIADD R4, R4, 0x200 ;  /* 0x0000020004047836 */ /* 0x000fe20000000000 */
[----:B------:R-:W-:-:S11]  /*0e30*/  IADD3 R5, R5, 0x100, RZ ;  /* 0x0000010005057810 */ /* 0x000fd60007ffe0ff */
[----:B------:R-:W-:Y:S05]  /*0e40*/  @P1 BRA `(.L_x_2771) ;  /* 0xfffffff000d01947 */ /* 0x000fea000383ffff */
[----:B------:R-:W-:Y:S05]  /*0e50*/  EXIT ;  /* 0x000000000000794d */ /* 0x000fea0003800000 */
.L_x_2768:
[----:B------:R-:W-:Y:S01]  /*0e60*/  HFMA2.MMA R22, -RZ, RZ, 0, 5.9604644775390625e-08 ;  /* 0x00000001ff167435 */ /* 0x000fe200000001ff */
[----:B---3--:R-:W-:Y:S02]  /*0e70*/  MOV R23, R8 ;  /* 0x0000000800177202 */ /* 0x008fe40000000f00 */
[----:B------:R-:W-:Y:S02]  /*0e80*/  MOV R25, 0x1f ;  /* 0x0000001f00197802 */ /* 0x000fe40000000f00 */
[----:B------:R-:W-:-:S07]  /*0e90*/  MOV R20, 0xffffffff ;  /* 0xffffffff00147802 */ /* 0x000fce0000000f00 */
[----:B012---:R-:W-:Y:S05]  /*0ea0*/  WARPSYNC.COLLECTIVE R20, `(.L_x_2772) ;  /* 0x0000000014087348 */ /* 0x007fea0003c00000 */
[----:B------:R3:W4:Y:S02]  /*0eb0*/  SHFL.BFLY P2, R21, R23, R22, R25 ;  /* 0x0c00001617157389 */ /* 0x0007240000040019 */
[----:B01234-:R-:W-:Y:S01]  /*0ec0*/  ENDCOLLECTIVE ;  /* 0x000000000000791b */ /* 0x01ffe20003800000 */
.L_x_2772:
[----:B------:R-:W-:Y:S01]  /*0ed0*/  HFMA2.MMA R22, -RZ, RZ, 0, 1.1920928955078125e-07 ;  /* 0x00000002ff167435 */ /* 0x000fe200000001ff */
[----:B------:R-:W-:-:S05]  /*0ee0*/  MOV R9, R21 ;  /* 0x0000001500097202 */ /* 0x000fca0000000f00 */
[----:B------:R-:W-:-:S05]  /*0ef0*/  FADD.FTZ R9, R8, R9 ;  /* 0x0000000908097221 */ /* 0x000fca0000010000 */
[----:B------:R-:W-:-:S07]  /*0f00*/  MOV R23, R9 ;  /* 0x0000000900177202 */ /* 0x000fce0000000f00 */
[----:B------:R-:W-:Y:S05]  /*0f10*/  WARPSYNC.COLLECTIVE R20, `(.L_x_2773) ;  /* 0x0000000014087348 */ /* 0x000fea0003c00000 */
[----:B------:R0:W1:Y:S02]  /*0f20*/  SHFL.BFLY P2, R21, R23, R22, R25 ;  /* 0x0c00001617157389 */ /* 0x0000640000040019 */
[----:B01----:R-:W-:Y:S01]  /*0f30*/  ENDCOLLECTIVE ;  /* 0x000000000000791b */ /* 0x003fe20003800000 */
.L_x_2773:
[----:B------:R-:W-:Y:S01]  /*0f40*/  HFMA2.MMA R22, -RZ, RZ, 0, 2.384185791015625e-07 ;  /* 0x00000004ff167435 */ /* 0x000fe200000001ff */
[----:B------:R-:W-:-:S04]  /*0f50*/  IMAD.MOV.U32 R12, RZ, RZ, R21 ;  /* 0x000000ffff0c7224 */ /* 0x000fc800078e0015 */
[----:B------:R-:W-:-:S05]  /*0f60*/  FADD.FTZ R12, R9, R12 ;  /* 0x0000000c090c7221 */ /* 0x000fca0000010000 */
[----:B------:R-:W-:-:S07]  /*0f70*/  MOV R23, R12 ;  /* 0x0000000c00177202 */ /* 0x000fce0000000f00 */
[----:B------:R-:W-:Y:S05]  /*0f80*/  WARPSYNC.COLLECTIVE R20, `(.L_x_2774) ;  /* 0x0000000014087348 */ /* 0x000fea0003c00000 */
[----:B------:R0:W1:Y:S02]  /*0f90*/  SHFL.BFLY P2, R21, R23, R22, R25 ;  /* 0x0c00001617157389 */ /* 0x0000640000040019 */
[----:B01----:R-:W-:Y:S01]  /*0fa0*/  ENDCOLLECTIVE ;  /* 0x000000000000791b */ /* 0x003fe20003800000 */
.L_x_2774:
[----:B------:R-:W-:Y:S01]  /*0fb0*/  HFMA2.MMA R22, -RZ, RZ, 0, 4.76837158203125e-07 ;  /* 0x00000008ff167435 */ /* 0x000fe200000001ff */
[----:B------:R-:W-:-:S05]  /*0fc0*/  MOV R13, R21 ;  /* 0x00000015000d7202 */ /* 0x000fca0000000f00 */
[----:B------:R-:W-:-:S05]  /*0fd0*/  FADD.FTZ R13, R12, R13 ;  /* 0x0000000d0c0d7221 */ /* 0x000fca0000010000 */
[----:B------:R-:W-:-:S07]  /*0fe0*/  MOV R23, R13 ;  /* 0x0000000d00177202 */ /* 0x000fce0000000f00 */
[----:B------:R-:W-:Y:S05]  /*0ff0*/  WARPSYNC.COLLECTIVE R20, `(.L_x_2775) ;  /* 0x0000000014087348 */ /* 0x000fea0003c00000 */
[----:B------:R0:W1:Y:S02]  /*1000*/  SHFL.BFLY P2, R21, R23, R22, R25 ;  /* 0x0c00001617157389 */ /* 0x0000640000040019 */
[----:B01----:R-:W-:Y:S01]  /*1010*/  ENDCOLLECTIVE ;  /* 0x000000000000791b */ /* 0x003fe20003800000 */
.L_x_2775:
[----:B------:R-:W-:Y:S01]  /*1020*/  HFMA2.MMA R22, -RZ, RZ, 0, 9.5367431640625e-07 ;  /* 0x00000010ff167435 */ /* 0x000fe200000001ff */
[----:B------:R-:W-:-:S05]  /*1030*/  MOV R8, R21 ;  /* 0x0000001500087202 */ /* 0x000fca0000000f00 */
[----:B------:R-:W-:-:S05]  /*1040*/  FADD.FTZ R9, R13, R8 ;  /* 0x000000080d097221 */ /* 0x000fca0000010000 */
[----:B------:R-:W-:-:S07]  /*1050*/  MOV R23, R9 ;  /* 0x0000000900177202 */ /* 0x000fce0000000f00 */
[----:B------:R-:W-:Y:S05]  /*1060*/  WARPSYNC.COLLECTIVE R20, `(.L_x_2776) ;  /* 0x0000000014087348 */ /* 0x000fea0003c00000 */
[----:B------:R0:W1:Y:S02]  /*1070*/  SHFL.BFLY P2, R21, R23, R22, R25 ;  /* 0x0c00001617157389 */ /* 0x0000640000040019 */
[----:B01----:R-:W-:Y:S01]  /*1080*/  ENDCOLLECTIVE ;  /* 0x000000000000791b */ /* 0x003fe20003800000 */
.L_x_2776:
[----:B------:R-:W-:Y:S01]  /*1090*/  HFMA2.MMA R22, -RZ, RZ, 0, 5.9604644775390625e-08 ;  /* 0x00000001ff167435 */ /* 0x000fe200000001ff */
[----:B------:R-:W-:Y:S01]  /*10a0*/  IMAD.MOV.U32 R23, RZ, RZ, R11 ;  /* 0x000000ffff177224 */ /* 0x000fe200078e000b */
[----:B------:R-:W-:-:S09]  /*10b0*/  MOV R8, R21 ;  /* 0x0000001500087202 */ /* 0x000fd20000000f00 */
[----:B------:R-:W-:Y:S05]  /*10c0*/  WARPSYNC.COLLECTIVE R20, `(.L_x_2777) ;  /* 0x0000000014087348 */ /* 0x000fea0003c00000 */
[----:B------:R0:W1:Y:S02]  /*10d0*/  SHFL.BFLY P2, R21, R23, R22, R25 ;  /* 0x0c00001617157389 */ /* 0x0000640000040019 */
[----:B01----:R-:W-:Y:S01]  /*10e0*/  ENDCOLLECTIVE ;  /* 0x000000000000791b */ /* 0x003fe20003800000 */
.L_x_2777:
[----:B------:R-:W-:Y:S01]  /*10f0*/  HFMA2.MMA R22, -RZ, RZ, 0, 1.1920928955078125e-07 ;  /* 0x00000002ff167435 */ /* 0x000fe200000001ff */
[----:B------:R-:W-:-:S05]  /*1100*/  MOV R12, R21 ;  /* 0x00000015000c7202 */ /* 0x000fca0000000f00 */
[----:B------:R-:W-:-:S05]  /*1110*/  FADD.FTZ R14, R11, R12 ;  /* 0x0000000c0b0e7221 */ /* 0x000fca0000010000 */
[----:B------:R-:W-:-:S07]  /*1120*/  MOV R23, R14 ;  /* 0x0000000e00177202 */ /* 0x000fce0000000f00 */
[----:B------:R-:W-:Y:S05]  /*1130*/  WARPSYNC.COLLECTIVE R20, `(.L_x_2778) ;  /* 0x0000000014087348 */ /* 0x000fea0003c00000 */
[----:B------:R0:W1:Y:S02]  /*1140*/  SHFL.BFLY P2, R21, R23, R22, R25 ;  /* 0x0c00001617157389 */ /* 0x0000640000040019 */
[----:B01----:R-:W-:Y:S01]  /*1150*/  ENDCOLLECTIVE ;  /* 0x000000000000791b */ /* 0x003fe20003800000 */
.L_x_2778:
[----:B------:R-:W-:Y:S01]  /*1160*/  HFMA2.MMA R22, -RZ, RZ, 0, 2.384185791015625e-07 ;  /* 0x00000004ff167435 */ /* 0x000fe200000001ff */
[----:B------:R-:W-:-:S05]  /*1170*/  MOV R13, R21 ;  /* 0x00000015000d7202 */ /* 0x000fca0000000f00 */
[----:B------:R-:W-:-:S05]  /*1180*/  FADD.FTZ R15, R14, R13 ;  /* 0x0000000d0e0f7221 */ /* 0x000fca0000010000 */
[----:B------:R-:W-:-:S07]  /*1190*/  MOV R23, R15 ;  /* 0x0000000f00177202 */ /* 0x000fce0000000f00 */
[----:B------:R-:W-:Y:S05]  /*11a0*/  WARPSYNC.COLLECTIVE R20, `(.L_x_2779) ;  /* 0x0000000014087348 */ /* 0x000fea0003c00000 */
[----:B------:R0:W1:Y:S02]  /*11b0*/  SHFL.BFLY P2, R21, R23, R22, R25 ;  /* 0x0c00001617157389 */ /* 0x0000640000040019 */
[----:B01----:R-:W-:Y:S01]  /*11c0*/  ENDCOLLECTIVE ;  /* 0x000000000000791b */ /* 0x003fe20003800000 */
.L_x_2779:
[----:B------:R-:W-:Y:S01]  /*11d0*/  IMAD.MOV.U32 R22, RZ, RZ, 0x8 ;  /* 0x00000008ff167424 */ /* 0x000fe200078e00ff */
[----:B------:R-:W-:-:S05]  /*11e0*/  MOV R16, R21 ;  /* 0x0000001500107202 */ /* 0x000fca0000000f00 */
[----:B------:R-:W-:-:S05]  /*11f0*/  FADD.FTZ R16, R15, R16 ;  /* 0x000000100f107221 */ /* 0x000fca0000010000 */
[----:B------:R-:W-:-:S07]  /*1200*/  MOV R23, R16 ;  /* 0x0000001000177202 */ /* 0x000fce0000000f00 */
[----:B------:R-:W-:Y:S05]  /*1210*/  WARPSYNC.COLLECTIVE R20, `(.L_x_2780) ;  /* 0x0000000014087348 */ /* 0x000fea0003c00000 */
[----:B------:R0:W1:Y:S02]  /*1220*/  SHFL.BFLY P2, R21, R23, R22, R25 ;  /* 0x0c00001617157389 */ /* 0x0000640000040019 */
[----:B01----:R-:W-:Y:S01]  /*1230*/  ENDCOLLECTIVE ;  /* 0x000000000000791b */ /* 0x003fe20003800000 */
.L_x_2780:
[----:B------:R-:W-:Y:S01]  /*1240*/  HFMA2.MMA R22, -RZ, RZ, 0, 9.5367431640625e-07 ;  /* 0x00000010ff167435 */ /* 0x000fe200000001ff */
[----:B------:R-:W-:-:S05]  /*1250*/  MOV R11, R21 ;  /* 0x00000015000b7202 */ /* 0x000fca0000000f00 */
[----:B------:R-:W-:-:S05]  /*1260*/  FADD.FTZ R11, R16, R11 ;  /* 0x0000000b100b7221 */ /* 0x000fca0000010000 */
[----:B------:R-:W-:-:S07]  /*1270*/  MOV R23, R11 ;  /* 0x0000000b00177202 */ /* 0x000fce0000000f00 */
[----:B------:R-:W-:Y:S05]  /*1280*/  WARPSYNC.COLLECTIVE R20, `(.L_x_2781) ;  /* 0x0000000014087348 */ /* 0x000fea0003c00000 */
[----:B------:R0:W1:Y:S02]  /*1290*/  SHFL.BFLY P2, R21, R23, R22, R25 ;  /* 0x0c00001617157389 */ /* 0x0000640000040019 */
[----:B01----:R-:W-:Y:S01]  /*12a0*/  ENDCOLLECTIVE ;  /* 0x000000000000791b */ /* 0x003fe20003800000 */
.L_x_2781:
[----:B------:R-:W-:Y:S01]  /*12b0*/  HFMA2.MMA R22, -RZ, RZ, 0, 5.9604644775390625e-08 ;  /* 0x00000001ff167435 */ /* 0x000fe200000001ff */
[----:B------:R-:W-:Y:S02]  /*12c0*/  MOV R23, R10 ;  /* 0x0000000a00177202 */ /* 0x000fe40000000f00 */
[----:B------:R-:W-:-:S08]  /*12d0*/  MOV R12, R21 ;  /* 0x00000015000c7202 */ /* 0x000fd00000000f00 */
[----:B------:R-:W-:Y:S05]  /*12e0*/  WARPSYNC.COLLECTIVE R20, `(.L_x_2782) ;  /* 0x0000000014087348 */ /* 0x000fea0003c00000 */
[----:B------:R0:W1:Y:S02]  /*12f0*/  SHFL.BFLY P2, R21, R23, R22, R25 ;  /* 0x0c00001617157389 */ /* 0x0000640000040019 */
[----:B01----:R-:W-:Y:S01]  /*1300*/  ENDCOLLECTIVE ;  /* 0x000000000000791b */ /* 0x003fe20003800000 */
.L_x_2782:
[----:B------:R-:W-:Y:S01]  /*1310*/  HFMA2.MMA R22, -RZ, RZ, 0, 1.1920928955078125e-07 ;  /* 0x00000002ff167435 */ /* 0x000fe200000001ff */
[----:B------:R-:W-:-:S05]  /*1320*/  MOV R13, R21 ;  /* 0x00000015000d7202 */ /* 0x000fca0000000f00 */
[----:B------:R-:W-:-:S05]  /*1330*/  FADD.FTZ R17, R10, R13 ;  /* 0x0000000d0a117221 */ /* 0x000fca0000010000 */
[----:B------:R-:W-:-:S07]  /*1340*/  MOV R23, R17 ;  /* 0x0000001100177202 */ /* 0x000fce0000000f00 */
[----:B------:R-:W-:Y:S05]  /*1350*/  WARPSYNC.COLLECTIVE R20, `(.L_x_2783) ;  /* 0x0000000014087348 */ /* 0x000fea0003c00000 */
[----:B------:R0:W1:Y:S02]  /*1360*/  SHFL.BFLY P2, R21, R23, R22, R25 ;  /* 0x0c00001617157389 */ /* 0x0000640000040019 */
[----:B01----:R-:W-:Y:S01]  /*1370*/  ENDCOLLECTIVE ;  /* 0x000000000000791b */ /* 0x003fe20003800000 */
.L_x_2783:
[----:B------:R-:W-:Y:S01]  /*1380*/  HFMA2.MMA R22, -RZ, RZ, 0, 2.384185791015625e-07 ;  /* 0x00000004ff167435 */ /* 0x000fe200000001ff */
[----:B------:R-:W-:-:S04]  /*1390*/  IMAD.MOV.U32 R16, RZ, RZ, R21 ;  /* 0x000000ffff107224 */ /* 0x000fc800078e0015 */
[----:B------:R-:W-:-:S05]  /*13a0*/  FADD.FTZ R18, R17, R16 ;  /* 0x0000001011127221 */ /* 0x000fca0000010000 */
[----:B------:R-:W-:-:S07]  /*13b0*/  MOV R23, R18 ;  /* 0x0000001200177202 */ /* 0x000fce0000000f00 */
[----:B------:R-:W-:Y:S05]  /*13c0*/  WARPSYNC.COLLECTIVE R20, `(.L_x_2784) ;  /* 0x0000000014087348 */ /* 0x000fea0003c00000 */
[----:B------:R0:W1:Y:S02]  /*13d0*/  SHFL.BFLY P2, R21, R23, R22, R25 ;  /* 0x0c00001617157389 */ /* 0x0000640000040019 */
[----:B01----:R-:W-:Y:S01]  /*13e0*/  ENDCOLLECTIVE ;  /* 0x000000000000791b */ /* 0x003fe20003800000 */
.L_x_2784:
[----:B------:R-:W-:Y:S01]  /*13f0*/  HFMA2.MMA R22, -RZ, RZ, 0, 4.76837158203125e-07 ;  /* 0x00000008ff167435 */ /* 0x000fe200000001ff */
[----:B------:R-:W-:-:S05]  /*1400*/  MOV R19, R21 ;  /* 0x0000001500137202 */ /* 0x000fca0000000f00 */
[----:B------:R-:W-:-:S05]  /*1410*/  FADD.FTZ R19, R18, R19 ;  /* 0x0000001312137221 */ /* 0x000fca0000010000 */
[----:B------:R-:W-:-:S07]  /*1420*/  MOV R23, R19 ;  /* 0x0000001300177202 */ /* 0x000fce0000000f00 */
[----:B------:R-:W-:Y:S05]  /*1430*/  WARPSYNC.COLLECTIVE R20, `(.L_x_2785) ;  /* 0x0000000014087348 */ /* 0x000fea0003c00000 */
[----:B------:R0:W1:Y:S02]  /*1440*/  SHFL.BFLY P2, R21, R23, R22, R25 ;  /* 0x0c00001617157389 */ /* 0x0000640000040019 */
[----:B01----:R-:W-:Y:S01]  /*1450*/  ENDCOLLECTIVE ;  /* 0x000000000000791b */ /* 0x003fe20003800000 */
.L_x_2785:
[----:B------:R-:W-:Y:S01]  /*1460*/  HFMA2.MMA R22, -RZ, RZ, 0, 9.5367431640625e-07 ;  /* 0x00000010ff167435 */ /* 0x000fe200000001ff */
[----:B------:R-:W-:-:S05]  /*1470*/  MOV R10, R21 ;  /* 0x00000015000a7202 */ /* 0x000fca0000000f00 */
[----:B------:R-:W-:-:S05]  /*1480*/  FADD.FTZ R10, R19, R10 ;  /* 0x0000000a130a7221 */ /* 0x000fca0000010000 */
[----:B------:R-:W-:-:S07]  /*1490*/  MOV R23, R10 ;  /* 0x0000000a00177202 */ /* 0x000fce0000000f00 */
[----:B------:R-:W-:Y:S05]  /*14a0*/  WARPSYNC.COLLECTIVE R20, `(.L_x_2786) ;  /* 0x0000000014087348 */ /* 0x000fea0003c00000 */
[----:B------:R0:W1:Y:S02]  /*14b0*/  SHFL.BFLY P2, R21, R23, R22, R25 ;  /* 0x0c00001617157389 */ /* 0x0000640000040019 */
[----:B01----:R-:W-:Y:S01]  /*14c0*/  ENDCOLLECTIVE ;  /* 0x000000000000791b */ /* 0x003fe20003800000 */
.L_x_2786:
[----:B------:R-:W-:Y:S01]  /*14d0*/  MOV R15, R21 ;  /* 0x00000015000f7202 */ /* 0x000fe20000000f00 */
[----:B------:R-:W-:Y:S06]  /*14e0*/  BRA `(.L_x_2787) ;  /* 0xfffffff400dc7947 */ /* 0x000fec000383ffff */
.L_x_2788:
        /* <DEDUP_REMOVED lines=9> */
.L_x_9130:


//--------------------- .text._ZN10layer_norm13ln_bwd_kernelINS_13Kernel_traitsIf13__nv_bfloat16S2_S2_fjLj512ELj1ELj4ELj1ELj16ENS_18Kernel_traits_baseILj512EfS2_S2_S2_fjLj128EEEEELb1ELb1ELb1ELb1EEEvNS_9BwdParamsE --------------------------
	.section	.text._ZN10layer_norm13ln_bwd_kernelINS_13Kernel_traitsIf13__nv_bfloat16S2_S2_fjLj512ELj1ELj4ELj1ELj16ENS_18Kernel_traits_baseILj512EfS2_S2_S2_fjLj128EEEEELb1ELb1ELb1ELb1EEEvNS_9BwdParamsE,"ax",@progbits
	.align	128
        .global         _ZN10layer_norm13ln_bwd_kernelINS_13Kernel_traitsIf13__nv_bfloat16S2_S2_fjLj512ELj1ELj4ELj1ELj16ENS_18Kernel_traits_baseILj512EfS2_S2_S2_fjLj128EEEEELb1ELb1ELb1ELb1EEEvNS_9BwdParamsE
        .type           _ZN10layer_norm13ln_bwd_kernelINS_13Kernel_traitsIf13__nv_bfloat16S2_S2_fjLj512ELj1ELj4ELj1ELj16ENS_18Kernel_traits_baseILj512EfS2_S2_S2_fjLj128EEEEELb1ELb1ELb1ELb1EEEvNS_9BwdParamsE,@function
        .size           _ZN10layer_norm13ln_bwd_kernelINS_13Kernel_traitsIf13__nv_bfloat16S2_S2_fjLj512ELj1ELj4ELj1ELj16ENS_18Kernel_traits_baseILj512EfS2_S2_S2_fjLj128EEEEELb1ELb1ELb1ELb1EEEvNS_9BwdParamsE,(.L_x_9131 - _ZN10layer_norm13ln_bwd_kernelINS_13Kernel_traitsIf13__nv_bfloat16S2_S2_fjLj512ELj1ELj4ELj1ELj16ENS_18Kernel_traits_baseILj512EfS2_S2_S2_fjLj128EEEEELb1ELb1ELb1ELb1EEEvNS_9BwdParamsE)
        .other          _ZN10layer_norm13ln_bwd_kernelINS_13Kernel_traitsIf13__nv_bfloat16S2_S2_fjLj512ELj1ELj4ELj1ELj16ENS_18Kernel_traits_baseILj512EfS2_S2_S2_fjLj128EEEEELb1ELb1ELb1ELb1EEEvNS_9BwdParamsE,@"STO_CUDA_ENTRY STV_DEFAULT"
_ZN10layer_norm13ln_bwd_kernelINS_13Kernel_traitsIf13__nv_bfloat16S2_S2_fjLj512ELj1ELj4ELj1ELj16ENS_18Kernel_traits_baseILj512EfS2_S2_S2_fjLj128EEEEELb1ELb1ELb1ELb1EEEvNS_9BwdParamsE:
.text._ZN10layer_norm13ln_bwd_kernelINS_13Kernel_traitsIf13__nv_bfloat16S2_S2_fjLj512ELj1ELj4ELj1ELj16ENS_18Kernel_traits_baseILj512EfS2_S2_S2_fjLj128EEEEELb1ELb1ELb1ELb1EEEvNS_9BwdParamsE:
[----:B------:R-:W-:Y:S01]  /*0000*/  LDC R1, c[0x0][0x28] ;  /* 0x00000a00ff017b82 */ /* 0x000fe20000000800 */
[----:B------:R-:W0:Y:S01]  /*0010*/  S2R R2, SR_TID.X ;  /* 0x0000000000027919 */ /* 0x000e220000002100 */
[----:B------:R-:W-:Y:S01]  /*0020*/  ULDC UR4, c[0x0][0x214] ;  /* 0x0000850000047ab9 */ /* 0x000fe20000000800 */
[----:B------:R-:W-:Y:S01]  /*0030*/  ULDC UR10, c[0x0][0x290] ;  /* 0x0000a400000a7ab9 */ /* 0x000fe20000000800 */
[----:B------:R-:W-:Y:S01]  /*0040*/  ULDC.64 UR14, c[0x0][0x298] ;  /* 0x0000a600000e7ab9 */ /* 0x000fe20000000a00 */
        /* <DEDUP_REMOVED lines=34> */
.L_x_2790:
        /* <DEDUP_REMOVED lines=42> */
.L_x_2878:
        /* <DEDUP_REMOVED lines=8> */
[----:B--2---:R-:W-:-:S07]  /*0590*/  IMAD.WIDE R10, R4, 0x4, R6 ;  /* 0x00000004040a7825 */ /* 0x004fce00078e0206 */
[----:B------:R-:W2:Y:S01]  /*05a0*/  LDC.64 R132, c[0x0][0x250] ;  /* 0x00009400ff847b82 */ /* 0x000ea20000000a00 */
[----:B------:R-:W-:Y:S01]  /*05b0*/  BSSY B1, `(.L_x_2792) ;  /* 0x00000eb000017945 */ /* 0x000fe20003800000 */
[----:B-----5:R0:W5:Y:S04]  /*05c0*/  LDG.E R6, desc[UR4][R138.64] ;  /* 0x000000048a067981 */ /* 0x020168000c1e1900 */
[----:B------:R4:W5:Y:S01]  /*05d0*/  LDG.E R10, desc[UR4][R10.64] ;  /* 0x000000040a0a7981 */ /* 0x000962000c1e1900 */
[----:B-1----:R-:W-:-:S05]  /*05e0*/  IMAD R7, R4, R9, RZ ;  /* 0x0000000904077224 */ /* 0x002fca00078e02ff */
[----:B------:R-:W-:Y:S01]  /*05f0*/  SHF.R.S32.HI R8, RZ, 0x1f, R7 ;  /* 0x0000001fff087819 */ /* 0x000fe20000011407 */
[----:B--2---:R-:W-:-:S03]  /*0600*/  IMAD.WIDE R132, R4, 0x4, R132 ;  /* 0x0000000404847825 */ /* 0x004fc600078e0284 */
[----:B------:R-:W-:-:S04]  /*0610*/  LEA.HI R7, R8, R7, RZ, 0x3 ;  /* 0x0000000708077211 */ /* 0x000fc800078f18ff */
[----:B------:R-:W-:-:S04]  /*0620*/  LEA.HI.SX32 R7, R7, R0, 0x1d ;  /* 0x0000000007077211 */ /* 0x000fc800078feaff */
[C---:B------:R-:W-:Y:S01]  /*0630*/  IADD3 R8, R7.reuse, 0x20, RZ ;  /* 0x0000002007087810 */ /* 0x040fe20007ffe0ff */
[----:B0-----:R-:W-:-:S04]  /*0640*/  IMAD.WIDE.U32 R138, R7, 0x10, R136 ;  /* 0x00000010078a7825 */ /* 0x001fc800078e0088 */
[----:B------:R-:W-:Y:S01]  /*0650*/  IMAD.WIDE.U32 R136, R8, 0x10, R136 ;  /* 0x0000001008887825 */ /* 0x000fe200078e0088 */
[----:B---3--:R-:W-:-:S13]  /*0660*/  ISETP.GT.AND P2, PT, R134, RZ, PT ;  /* 0x000000ff8600720c */ /* 0x008fda0003f44270 */
[----:B----4-:R-:W-:Y:S05]  /*0670*/  @P2 BRA `(.L_x_2793) ;  /* 0x00000000005c2947 */ /* 0x010fea0003800000 */
[----:B-----5:R-:W-:Y:S01]  /*0680*/  ISETP.GE.AND P3, PT, R10, 0x1, PT ;  /* 0x000000010a00780c */ /* 0x020fe20003f66270 */
[----:B------:R-:W0:Y:S01]  /*0690*/  LDC.64 R132, c[0x0][0x240] ;  /* 0x00009000ff847b82 */ /* 0x000e220000000a00 */
[----:B------:R-:W-:-:S11]  /*06a0*/  HFMA2.MMA R135, -RZ, RZ, 0, 0 ;  /* 0x00000000ff877435 */ /* 0x000fd600000001ff */
[----:B------:R-:W-:Y:S01]  /*06b0*/  @P3 VIADD R12, R10, 0xffffffff ;  /* 0xffffffff0a0c3836 */ /* 0x000fe20000000000 */
        /* <DEDUP_REMOVED lines=16> */
[----:B------:R-:W-:Y:S01]  /*07c0*/  MOV R154, RZ ;  /* 0x000000ff009a7202 */ /* 0x000fe20000000f00 */
[----:B------:R-:W-:Y:S01]  /*07d0*/  IMAD.MOV.U32 R151, RZ, RZ, RZ ;  /* 0x000000ffff977224 */ /* 0x000fe200078e00ff */
[----:B------:R-:W-:Y:S06]  /*07e0*/  BRA `(.L_x_2794) ;  /* 0x0000000c001c7947 */ /* 0x000fec0003800000 */
.L_x_2793:
[----:B------:R-:W0:Y:S01]  /*07f0*/  LDC.64 R124, c[0x0][0x238] ;  /* 0x00008e00ff7c7b82 */ /* 0x000e220000000a00 */
[----:B------:R-:W-:-:S05]  /*0800*/  IADD3 R0, R134, -0x1, RZ ;  /* 0xffffffff86007810 */ /* 0x000fca0007ffe0ff */
[----:B------:R-:W-:Y:S02]  /*0810*/  IMAD R0, R0, R9, RZ ;  /* 0x0000000900007224 */ /* 0x000fe400078e02ff */
[----:B------:R-:W1:Y:S03]  /*0820*/  LDC.64 R128, c[0x0][0x2b8] ;  /* 0x0000ae00ff807b82 */ /* 0x000e660000000a00 */
[----:B------:R-:W-:-:S04]  /*0830*/  SHF.R.S32.HI R3, RZ, 0x1f, R0 ;  /* 0x0000001fff037819 */ /* 0x000fc80000011400 */
[----:B------:R-:W-:Y:S01]  /*0840*/  LEA.HI R3, R3, R0, RZ, 0x3 ;  /* 0x0000000003037211 */ /* 0x000fe200078f18ff */
[----:B------:R-:W2:Y:S01]  /*0850*/  LDC.64 R14, c[0x0][0x240] ;  /* 0x00009000ff0e7b82 */ /* 0x000ea20000000a00 */
[----:B------:R-:W-:-:S04]  /*0860*/  LOP3.LUT R0, R2, 0x1f, RZ, 0xc0, !PT ;  /* 0x0000001f02007812 */ /* 0x000fc800078ec0ff */
[----:B------:R-:W-:Y:S02]  /*0870*/  LEA.HI.SX32 R11, R3, R0, 0x1d ;  /* 0x00000000030b7211 */ /* 0x000fe400078feaff */
[----:B------:R3:W4:Y:S01]  /*0880*/  LDG.E R3, desc[UR4][R132.64] ;  /* 0x0000000484037981 */ /* 0x000722000c1e1900 */
[----:B0-----:R-:W-:-:S04]  /*0890*/  IMAD.WIDE.U32 R16, R7, 0x10, R124 ;  /* 0x0000001007107825 */ /* 0x001fc800078e007c */
[----:B------:R-:W-:Y:S02]  /*08a0*/  IMAD.WIDE.U32 R124, R8, 0x10, R124 ;  /* 0x00000010087c7825 */ /* 0x000fe400078e007c */
[----:B------:R-:W4:Y:S02]  /*08b0*/  LDG.E.128 R16, desc[UR4][R16.64] ;  /* 0x0000000410107981 */ /* 0x000f24000c1e1d00 */
[C---:B-1----:R-:W-:Y:S02]  /*08c0*/  IMAD.WIDE.U32 R120, R11.reuse, 0x10, R128 ;  /* 0x000000100b787825 */ /* 0x042fe400078e0080 */
[----:B------:R-:W4:Y:S01]  /*08d0*/  LDG.E.128 R124, desc[UR4][R124.64] ;  /* 0x000000047c7c7981 */ /* 0x000f22000c1e1d00 */
[----:B------:R-:W-:-:S03]  /*08e0*/  IADD3 R11, R11, 0x20, RZ ;  /* 0x000000200b0b7810 */ /* 0x000fc60007ffe0ff */
[----:B------:R-:W4:Y:S02]  /*08f0*/  LDG.E.128 R120, desc[UR4][R120.64] ;  /* 0x0000000478787981 */ /* 0x000f24000c1e1d00 */
[----:B------:R-:W-:-:S06]  /*0900*/  IMAD.WIDE.U32 R128, R11, 0x10, R128 ;  /* 0x000000100b807825 */ /* 0x000fcc00078e0080 */
[----:B------:R-:W4:Y:S01]  /*0910*/  LDG.E.128 R128, desc[UR4][R128.64] ;  /* 0x0000000480807981 */ /* 0x000f22000c1e1d00 */
[----:B-----5:R-:W-:-:S13]  /*0920*/  ISETP.GE.AND P3, PT, R10, 0x1, PT ;  /* 0x000000010a00780c */ /* 0x020fda0003f66270 */
[----:B------:R-:W-:-:S04]  /*0930*/  @P3 VIADD R12, R10, 0xffffffff ;  /* 0xffffffff0a0c3836 */ /* 0x000fc80000000000 */
[----:B------:R-:W-:-:S05]  /*0940*/  @P3 IMAD R13, R12, R9, RZ ;  /* 0x000000090c0d3224 */ /* 0x000fca00078e02ff */
[----:B------:R-:W-:Y:S01]  /*0950*/  @P3 SHF.R.S32.HI R134, RZ, 0x1f, R13 ;  /* 0x0000001fff863819 */ /* 0x000fe2000001140d */
[----:B------:R-:W-:-:S03]  /*0960*/  IMAD.MOV.U32 R135, RZ, RZ, RZ ;  /* 0x000000ffff877224 */ /* 0x000fc600078e00ff */
[----:B------:R-:W-:-:S04]  /*0970*/  @P3 LEA.HI R13, R134, R13, RZ, 0x3 ;  /* 0x0000000d860d3211 */ /* 0x000fc800078f18ff */
[----:B------:R-:W-:-:S04]  /*0980*/  @P3 LEA.HI.SX32 R135, R13, R0, 0x1d ;  /* 0x000000000d873211 */ /* 0x000fc800078feaff */
[C---:B---3--:R-:W-:Y:S01]  /*0990*/  IADD3 R133, R135.reuse, 0x20, RZ ;  /* 0x0000002087857810 */ /* 0x048fe20007ffe0ff */
[----:B--2---:R-:W-:-:S04]  /*09a0*/  IMAD.WIDE.U32 R134, R135, 0x8, R14 ;  /* 0x0000000887867825 */ /* 0x004fc800078e000e */
[----:B------:R-:W-:Y:S02]  /*09b0*/  IMAD.WIDE.U32 R132, R133, 0x8, R14 ;  /* 0x0000000885847825 */ /* 0x000fe400078e000e */
[----:B------:R-:W5:Y:S04]  /*09c0*/  LDG.E.64 R134, desc[UR4][R134.64] ;  /* 0x0000000486867981 */ /* 0x000f68000c1e1b00 */
[----:B------:R-:W5:Y:S01]  /*09d0*/  LDG.E.64 R132, desc[UR4][R132.64] ;  /* 0x0000000484847981 */ /* 0x000f62000c1e1b00 */
[----:B------:R-:W-:Y:S02]  /*09e0*/  MOV R12, UR16 ;  /* 0x00000010000c7c02 */ /* 0x000fe40008000f00 */
[----:B------:R-:W-:Y:S02]  /*09f0*/  MOV R11, UR17 ;  /* 0x00000011000b7c02 */ /* 0x000fe40008000f00 */
[----:B------:R-:W-:-:S04]  /*0a00*/  ISETP.NE.U32.AND P0, PT, R12, RZ, PT ;  /* 0x000000ff0c00720c */ /* 0x000fc80003f05070 */
[----:B------:R-:W-:-:S13]  /*0a10*/  ISETP.NE.AND.EX P0, PT, R11, RZ, PT, P0 ;  /* 0x000000ff0b00720c */ /* 0x000fda0003f05300 */
[----:B------:R-:W5:Y:S04]  /*0a20*/  @P0 LDG.E.128 R24, desc[UR4][R138.64] ;  /* 0x000000048a180981 */ /* 0x000f68000c1e1d00 */
[----:B------:R4:W5:Y:S01]  /*0a30*/  @P0 LDG.E.128 R20, desc[UR4][R136.64] ;  /* 0x0000000488140981 */ /* 0x000962000c1e1d00 */
[----:B------:R-:W-:-:S04]  /*0a40*/  ISETP.NE.AND P0, PT, R5, RZ, PT ;  /* 0x000000ff0500720c */ /* 0x000fc80003f05270 */
[----:B----4-:R-:W-:Y:S02]  /*0a50*/  FSEL R137, R3, RZ, !P0 ;  /* 0x000000ff03897208 */ /* 0x010fe40004000000 */
[----:B------:R-:W-:Y:S02]  /*0a60*/  PRMT R13, R16, 0x7632, R13 ;  /* 0x00007632100d7816 */ /* 0x000fe4000000000d */
[C---:B------:R-:W-:Y:S02]  /*0a70*/  SHF.L.U32 R136, R125.reuse, 0x10, RZ ;  /* 0x000000107d887819 */ /* 0x040fe400000006ff */
[C---:B------:R-:W-:Y:S02]  /*0a80*/  PRMT R142, R122.reuse, 0x7632, R142 ;  /* 0x000076327a8e7816 */ /* 0x040fe4000000008e */
[----:B------:R-:W-:Y:S02]  /*0a90*/  SHF.L.U32 R147, R122, 0x10, RZ ;  /* 0x000000107a937819 */ /* 0x000fe400000006ff */
[----:B------:R-:W-:-:S02]  /*0aa0*/  PRMT R122, R125, 0x7632, R122 ;  /* 0x000076327d7a7816 */ /* 0x000fc4000000007a */
[C---:B------:R-:W-:Y:S01]  /*0ab0*/  PRMT R125, R126.reuse, 0x7632, R125 ;  /* 0x000076327e7d7816 */ /* 0x040fe2000000007d */
[----:B------:R-:W-:Y:S01]  /*0ac0*/  IMAD.U32 R126, R126, 0x10000, RZ ;  /* 0x000100007e7e7824 */ /* 0x000fe200078e00ff */
[----:B------:R-:W-:Y:S01]  /*0ad0*/  SHF.L.U32 R16, R16, 0x10, RZ ;  /* 0x0000001010107819 */ /* 0x000fe200000006ff */
[C---:B------:R-:W-:Y:S01]  /*0ae0*/  IMAD.U32 R144, R17.reuse, 0x10000, RZ ;  /* 0x0001000011907824 */ /* 0x040fe200078e00ff */
[----:B------:R-:W-:Y:S01]  /*0af0*/  PRMT R15, R17, 0x7632, R15 ;  /* 0x00007632110f7816 */ /* 0x000fe2000000000f */
[----:B------:R-:W-:Y:S01]  /*0b00*/  IMAD.U32 R145, R123, 0x10000, RZ ;  /* 0x000100007b917824 */ /* 0x000fe200078e00ff */
[----:B------:R-:W-:Y:S02]  /*0b10*/  SHF.L.U32 R14, R13, 0x10, RZ ;  /* 0x000000100d0e7819 */ /* 0x000fe400000006ff */
[C---:B------:R-:W-:Y:S02]  /*0b20*/  PRMT R17, R18.reuse, 0x7632, R17 ;  /* 0x0000763212117816 */ /* 0x040fe40000000011 */
[----:B------:R-:W-:Y:S01]  /*0b30*/  PRMT R143, R123, 0x7632, R143 ;  /* 0x000076327b8f7816 */ /* 0x000fe2000000008f */
[----:B------:R-:W-:Y:S01]  /*0b40*/  FADD.FTZ R123, -R137, R126 ;  /* 0x0000007e897b7221 */ /* 0x000fe20000010100 */
[----:B------:R-:W-:-:S02]  /*0b50*/  SHF.L.U32 R18, R18, 0x10, RZ ;  /* 0x0000001012127819 */ /* 0x000fc400000006ff */
[----:B------:R-:W-:Y:S02]  /*0b60*/  SHF.L.U32 R148, R127, 0x10, RZ ;  /* 0x000000107f947819 */ /* 0x000fe400000006ff */
[----:B------:R-:W-:Y:S01]  /*0b70*/  SHF.L.U32 R126, R125, 0x10, RZ ;  /* 0x000000107d7e7819 */ /* 0x000fe200000006ff */
[----:B------:R-:W-:Y:S01]  /*0b80*/  FADD.FTZ R3, -R137, R16 ;  /* 0x0000001089037221 */ /* 0x000fe20000010100 */
[----:B------:R-:W-:Y:S01]  /*0b90*/  PRMT R146, R19, 0x7632, R146 ;  /* 0x0000763213927816 */ /* 0x000fe20000000092 */
[----:B------:R-:W-:Y:S01]  /*0ba0*/  FADD.FTZ R159, -R137, R14 ;  /* 0x0000000e899f7221 */ /* 0x000fe20000010100 */
[----:B------:R-:W-:Y:S02]  /*0bb0*/  SHF.L.U32 R138, R19, 0x10, RZ ;  /* 0x00000010138a7819 */ /* 0x000fe400000006ff */
[C---:B------:R-:W-:Y:S01]  /*0bc0*/  PRMT R140, R120.reuse, 0x7632, R140 ;  /* 0x00007632788c7816 */ /* 0x040fe2000000008c */
[----:B------:R-:W-:Y:S01]  /*0bd0*/  IMAD.U32 R151, R120, 0x10000, RZ ;  /* 0x0001000078977824 */ /* 0x000fe200078e00ff */
[----:B------:R-:W-:Y:S01]  /*0be0*/  PRMT R120, R124, 0x7632, R120 ;  /* 0x000076327c787816 */ /* 0x000fe20000000078 */
[----:B------:R-:W-:Y:S01]  /*0bf0*/  IMAD.U32 R16, R15, 0x10000, RZ ;  /* 0x000100000f107824 */ /* 0x000fe200078e00ff */
[----:B------:R-:W-:Y:S01]  /*0c00*/  PRMT R139, R127, 0x7632, R139 ;  /* 0x000076327f8b7816 */ /* 0x000fe2000000008b */
[C---:B------:R-:W-:Y:S01]  /*0c10*/  FADD.FTZ R15, -R137.reuse, R18 ;  /* 0x00000012890f7221 */ /* 0x040fe20000010100 */
[C---:B------:R-:W-:Y:S01]  /*0c20*/  FADD.FTZ R125, -R137.reuse, R148 ;  /* 0x00000094897d7221 */ /* 0x040fe20000010100 */
[----:B------:R-:W-:Y:S01]  /*0c30*/  FADD.FTZ R13, -R137, R144 ;  /* 0x00000090890d7221 */ /* 0x000fe20000010100 */
[----:B------:R-:W-:Y:S01]  /*0c40*/  SHF.L.U32 R18, R17, 0x10, RZ ;  /* 0x0000001011127819 */ /* 0x000fe200000006ff */
[C---:B------:R-:W-:Y:S01]  /*0c50*/  FADD.FTZ R127, -R137.reuse, R126 ;  /* 0x0000007e897f7221 */ /* 0x040fe20000010100 */
[----:B------:R-:W-:Y:S01]  /*0c60*/  SHF.L.U32 R146, R146, 0x10, RZ ;  /* 0x0000001092927819 */ /* 0x000fe200000006ff */
[----:B------:R-:W-:Y:S01]  /*0c70*/  FADD.FTZ R17, -R137, R138 ;  /* 0x0000008a89117221 */ /* 0x000fe20000010100 */
[----:B------:R-:W-:Y:S01]  /*0c80*/  SHF.L.U32 R148, R140, 0x10, RZ ;  /* 0x000000108c947819 */ /* 0x000fe200000006ff */
[----:B------:R-:W-:Y:S01]  /*0c90*/  FMUL.FTZ R14, R6, R159 ;  /* 0x0000009f060e7220 */ /* 0x000fe20000410000 */
[----:B------:R-:W-:-:S02]  /*0ca0*/  SHF.L.U32 R124, R124, 0x10, RZ ;  /* 0x000000107c7c7819 */ /* 0x000fc400000006ff */
[C---:B------:R-:W-:Y:S02]  /*0cb0*/  PRMT R144, R128.reuse, 0x7632, R144 ;  /* 0x0000763280907816 */ /* 0x040fe40000000090 */
[----:B------:R-:W-:Y:S01]  /*0cc0*/  SHF.L.U32 R157, R128, 0x10, RZ ;  /* 0x00000010809d7819 */ /* 0x000fe200000006ff */
[----:B------:R-:W-:Y:S01]  /*0cd0*/  FMUL.FTZ R128, R56, R151 ;  /* 0x0000009738807220 */ /* 0x000fe20000410000 */
[----:B------:R-:W-:Y:S01]  /*0ce0*/  FMUL.FTZ R3, R6, R3 ;  /* 0x0000000306037220 */ /* 0x000fe20000410000 */
[----:B------:R-:W-:Y:S02]  /*0cf0*/  IMAD.U32 R120, R120, 0x10000, RZ ;  /* 0x0001000078787824 */ /* 0x000fe400078e00ff */
[C---:B------:R-:W-:Y:S01]  /*0d00*/  FMUL.FTZ R126, R6.reuse, R127 ;  /* 0x0000007f067e7220 */ /* 0x040fe20000410000 */
[----:B------:R-:W-:Y:S01]  /*0d10*/  PRMT R141, R121, 0x7632, R141 ;  /* 0x00007632798d7816 */ /* 0x000fe2000000008d */
[----:B------:R-:W-:Y:S01]  /*0d20*/  FADD.FTZ R165, -R137, R146 ;  /* 0x0000009289a57221 */ /* 0x000fe20000010100 */
[----:B------:R-:W-:Y:S01]  /*0d30*/  SHF.L.U32 R149, R121, 0x10, RZ ;  /* 0x0000001079957819 */ /* 0x000fe200000006ff */
[----:B------:R-:W-:Y:S01]  /*0d40*/  FMUL.FTZ R17, R6, R17 ;  /* 0x0000001106117220 */ /* 0x000fe20000410000 */
[-C--:B------:R-:W-:Y:S01]  /*0d50*/  FFMA.FTZ R61, R14, R148.reuse, R61 ;  /* 0x000000940e3d7223 */ /* 0x080fe2000001003d */
[----:B------:R-:W-:Y:S01]  /*0d60*/  FADD.FTZ R77, R77, R148 ;  /* 0x000000944d4d7221 */ /* 0x000fe20000010000 */
[----:B------:R-:W-:Y:S01]  /*0d70*/  FMUL.FTZ R127, R57, R148 ;  /* 0x00000094397f7220 */ /* 0x000fe20000410000 */
[----:B------:R-:W-:Y:S01]  /*0d80*/  FADD.FTZ R19, -R137, R124 ;  /* 0x0000007c89137221 */ /* 0x000fe20000010100 */
[----:B------:R-:W-:Y:S01]  /*0d90*/  SHF.L.U32 R154, R143, 0x10, RZ ;  /* 0x000000108f9a7819 */ /* 0x000fe200000006ff */
[----:B------:R-:W-:Y:S01]  /*0da0*/  FADD.FTZ R148, RZ, R128 ;  /* 0x00000080ff947221 */ /* 0x000fe20000010000 */
[----:B------:R-:W-:Y:S01]  /*0db0*/  SHF.L.U32 R124, R122, 0x10, RZ ;  /* 0x000000107a7c7819 */ /* 0x000fe200000006ff */
[----:B------:R-:W-:Y:S01]  /*0dc0*/  FFMA.FTZ R143, R3, R128, RZ ;  /* 0x00000080038f7223 */ /* 0x000fe200000100ff */
        /* <DEDUP_REMOVED lines=8> */
[----:B------:R-:W-:-:S02]  /*0e50*/  IMAD.U32 R150, R141, 0x10000, RZ ;  /* 0x000100008d967824 */ /* 0x000fc400078e00ff */
[----:B------:R-:W-:Y:S01]  /*0e60*/  FMUL.FTZ R130, R58, R149 ;  /* 0x000000953a827220 */ /* 0x000fe20000410000 */
[----:B------:R-:W-:Y:S01]  /*0e70*/  FADD.FTZ R145, R148, R127 ;  /* 0x0000007f94917221 */ /* 0x000fe20000010000 */
[----:B------:R-:W-:Y:S01]  /*0e80*/  FADD.FTZ R161, -R137, R16 ;  /* 0x0000001089a17221 */ /* 0x000fe20000010100 */
[----:B------:R-:W-:Y:S01]  /*0e90*/  FMUL.FTZ R13, R6, R13 ;  /* 0x0000000d060d7220 */ /* 0x000fe20000410000 */
[----:B------:R-:W-:Y:S01]  /*0ea0*/  FFMA.FTZ R148, R14, R127, R143 ;  /* 0x0000007f0e947223 */ /* 0x000fe2000001008f */
[C---:B------:R-:W-:Y:S01]  /*0eb0*/  PRMT R146, R129.reuse, 0x7632, R146 ;  /* 0x0000763281927816 */ /* 0x040fe20000000092 */
[-C--:B------:R-:W-:Y:S01]  /*0ec0*/  FFMA.FTZ R67, R120, R154.reuse, R67 ;  /* 0x0000009a78437223 */ /* 0x080fe20000010043 */
[----:B------:R-:W-:Y:S01]  /*0ed0*/  SHF.L.U32 R153, R129, 0x10, RZ ;  /* 0x0000001081997819 */ /* 0x000fe200000006ff */
[----:B------:R-:W-:Y:S01]  /*0ee0*/  FADD.FTZ R83, R83, R154 ;  /* 0x0000009a53537221 */ /* 0x000fe20000010000 */
[----:B------:R-:W-:Y:S01]  /*0ef0*/  FMUL.FTZ R141, R55, R154 ;  /* 0x0000009a378d7220 */ /* 0x000fe20000410000 */
[----:B------:R-:W-:Y:S01]  /*0f00*/  FMUL.FTZ R129, R59, R150 ;  /* 0x000000963b817220 */ /* 0x000fe20000410000 */
[----:B------:R-:W-:Y:S01]  /*0f10*/  FADD.FTZ R154, R145, R130 ;  /* 0x00000082919a7221 */ /* 0x000fe20000010000 */
[----:B------:R-:W-:Y:S01]  /*0f20*/  FADD.FTZ R121, -R137, R136 ;  /* 0x0000008889797221 */ /* 0x000fe20000010100 */
[----:B------:R-:W-:Y:S01]  /*0f30*/  FMUL.FTZ R16, R6, R161 ;  /* 0x000000a106107220 */ /* 0x000fe20000410000 */
[----:B------:R-:W-:Y:S01]  /*0f40*/  FFMA.FTZ R143, R13, R130, R148 ;  /* 0x000000820d8f7223 */ /* 0x000fe20000010094 */
[----:B------:R-:W-:-:S02]  /*0f50*/  IMAD.U32 R136, R139, 0x10000, RZ ;  /* 0x000100008b887824 */ /* 0x000fc400078e00ff */
[----:B------:R-:W-:Y:S01]  /*0f60*/  FMUL.FTZ R140, R52, R147 ;  /* 0x00000093348c7220 */ /* 0x000fe20000410000 */
[----:B------:R-:W-:Y:S01]  /*0f70*/  FADD.FTZ R145, R154, R129 ;  /* 0x000000819a917221 */ /* 0x000fe20000010000 */
[C---:B------:R-:W-:Y:S01]  /*0f80*/  FADD.FTZ R163, -R137.reuse, R18 ;  /* 0x0000001289a37221 */ /* 0x040fe20000010100 */
[C---:B------:R-:W-:Y:S01]  /*0f90*/  FADD.FTZ R124, -R137.reuse, R124 ;  /* 0x0000007c897c7221 */ /* 0x040fe20000010100 */
[----:B------:R-:W-:Y:S01]  /*0fa0*/  FMUL.FTZ R15, R6, R15 ;  /* 0x0000000f060f7220 */ /* 0x000fe20000410000 */
[----:B------:R-:W-:Y:S01]  /*0fb0*/  FFMA.FTZ R148, R16, R129, R143 ;  /* 0x0000008110947223 */ /* 0x000fe2000001008f */
[--C-:B------:R-:W-:Y:S01]  /*0fc0*/  FADD.FTZ R137, -R137, R136.reuse ;  /* 0x0000008889897221 */ /* 0x100fe20000010100 */
[----:B------:R-:W-:Y:S01]  /*0fd0*/  PRMT R136, R131, 0x7632, R136 ;  /* 0x0000763283887816 */ /* 0x000fe20000000088 */
[----:B------:R-:W-:Y:S01]  /*0fe0*/  FADD.FTZ R154, R145, R140 ;  /* 0x0000008c919a7221 */ /* 0x000fe20000010000 */
[----:B------:R-:W-:Y:S01]  /*0ff0*/  SHF.L.U32 R139, R131, 0x10, RZ ;  /* 0x00000010838b7819 */ /* 0x000fe200000006ff */
[----:B------:R-:W-:Y:S01]  /*1000*/  FMUL.FTZ R131, R53, R152 ;  /* 0x0000009835837220 */ /* 0x000fe20000410000 */
[----:B------:R-:W-:Y:S01]  /*1010*/  FMUL.FTZ R18, R6, R163 ;  /* 0x000000a306127220 */ /* 0x000fe20000410000 */
[----:B------:R-:W-:-:S02]  /*1020*/  FFMA.FTZ R143, R15, R140, R148 ;  /* 0x0000008c0f8f7223 */ /* 0x000fc40000010094 */
[----:B------:R-:W-:Y:S02]  /*1030*/  FADD.FTZ R145, R154, R131 ;  /* 0x000000839a917221 */ /* 0x000fe40000010000 */
[----:B------:R-:W-:Y:S02]  /*1040*/  FFMA.FTZ R154, R18, R131, R143 ;  /* 0x00000083129a7223 */ /* 0x000fe4000001008f */
[----:B------:R-:W-:Y:S01]  /*1050*/  FADD.FTZ R156, R145, R142 ;  /* 0x0000008e919c7221 */ /* 0x000fe20000010000 */
[----:B------:R-:W-:Y:S01]  /*1060*/  FFMA.FTZ R63, R16, R150, R63 ;  /* 0x00000096103f7223 */ /* 0x000fe2000001003f */
[----:B------:R-:W-:Y:S01]  /*1070*/  FFMA.FTZ R143, R17, R142, R154 ;  /* 0x0000008e118f7223 */ /* 0x000fe2000001009a */
[----:B------:R-:W-:Y:S01]  /*1080*/  FADD.FTZ R79, R79, R150 ;  /* 0x000000964f4f7221 */ /* 0x000fe20000010000 */
[----:B------:R-:W-:Y:S01]  /*1090*/  FMUL.FTZ R122, R6, R122 ;  /* 0x0000007a067a7220 */ /* 0x000fe20000410000 */
[----:B------:R-:W-:Y:S02]  /*10a0*/  IMAD.U32 R150, R144, 0x10000, RZ ;  /* 0x0001000090967824 */ /* 0x000fe400078e00ff */
[----:B------:R-:W-:Y:S01]  /*10b0*/  FMUL.FTZ R144, R48, R157 ;  /* 0x0000009d30907220 */ /* 0x000fe20000410000 */
[----:B------:R-:W-:Y:S01]  /*10c0*/  FADD.FTZ R145, R156, R141 ;  /* 0x0000008d9c917221 */ /* 0x000fe20000010000 */
[----:B------:R-:W-:Y:S01]  /*10d0*/  FMUL.FTZ R19, R6, R19 ;  /* 0x0000001306137220 */ /* 0x000fe20000410000 */
[----:B------:R-:W-:Y:S01]  /*10e0*/  FFMA.FTZ R154, R120, R141, R143 ;  /* 0x0000008d789a7223 */ /* 0x000fe2000001008f */
[-C--:B------:R-:W-:Y:S01]  /*10f0*/  FFMA.FTZ R69, R122, R150.reuse, R69 ;  /* 0x000000967a457223 */ /* 0x080fe20000010045 */
[----:B------:R-:W-:Y:S01]  /*1100*/  FADD.FTZ R85, R85, R150 ;  /* 0x0000009655557221 */ /* 0x000fe20000010000 */
[----:B------:R-:W-:Y:S01]  /*1110*/  FMUL.FTZ R143, R49, R150 ;  /* 0x00000096318f7220 */ /* 0x000fe20000410000 */
[----:B------:R-:W-:Y:S01]  /*1120*/  FADD.FTZ R150, R145, R144 ;  /* 0x0000009091967221 */ /* 0x000fe20000010000 */
[----:B------:R-:W-:Y:S01]  /*1130*/  FFMA.FTZ R65, R18, R152, R65 ;  /* 0x0000009812417223 */ /* 0x000fe20000010041 */
[----:B------:R-:W-:Y:S01]  /*1140*/  FADD.FTZ R81, R81, R152 ;  /* 0x0000009851517221 */ /* 0x000fe20000010000 */
[----:B------:R-:W-:Y:S01]  /*1150*/  FFMA.FTZ R145, R19, R144, R154 ;  /* 0x0000009013917223 */ /* 0x000fe2000001009a */
[----:B------:R-:W-:Y:S01]  /*1160*/  SHF.L.U32 R152, R146, 0x10, RZ ;  /* 0x0000001092987819 */ /* 0x000fe200000006ff */
[----:B------:R-:W-:Y:S01]  /*1170*/  FMUL.FTZ R124, R6, R124 ;  /* 0x0000007c067c7220 */ /* 0x000fe20000410000 */
[----:B------:R-:W-:Y:S01]  /*1180*/  FFMA.FTZ R64, R15, R147, R64 ;  /* 0x000000930f407223 */ /* 0x000fe20000010040 */
[----:B------:R-:W-:Y:S01]  /*1190*/  FADD.FTZ R80, R80, R147 ;  /* 0x0000009350507221 */ /* 0x000fe20000010000 */
        /* <DEDUP_REMOVED lines=9> */
[----:B------:R-:W-:Y:S01]  /*1230*/  SHF.L.U32 R138, R138, 0x10, RZ ;  /* 0x000000108a8a7819 */ /* 0x000fe200000006ff */
[----:B------:R-:W-:Y:S01]  /*1240*/  FFMA.FTZ R62, R13, R149, R62 ;  /* 0x000000950d3e7223 */ /* 0x000fe2000001003e */
[----:B------:R-:W-:Y:S01]  /*1250*/  FADD.FTZ R78, R78, R149 ;  /* 0x000000954e4e7221 */ /* 0x000fe20000010000 */
[----:B------:R-:W-:Y:S01]  /*1260*/  FMUL.FTZ R148, R44, R155 ;  /* 0x0000009b2c947220 */ /* 0x000fe20000410000 */
        /* <DEDUP_REMOVED lines=31> */
.L_x_2794:
[----:B------:R-:W-:Y:S05]  /*1460*/  BSYNC B1 ;  /* 0x0000000000017941 */ /* 0x000fea0003800000 */
.L_x_2792:
[----:B0----5:R-:W-:Y:S01]  /*1470*/  IMAD.MOV.U32 R136, RZ, RZ, R134 ;  /* 0x000000ffff887224 */ /* 0x021fe200078e0086 */
        /* <DEDUP_REMOVED lines=23> */
.L_x_2890:
[----:B------:R-:W-:Y:S01]  /*15f0*/  @P3 IADD3 R10, R10, -0x1, RZ ;  /* 0xffffffff0a0a3810 */ /* 0x000fe20007ffe0ff */
[----:B------:R-:W3:Y:S01]  /*1600*/  @P3 LDC.64 R136, c[0x0][0x220] ;  /* 0x00008800ff883b82 */ /* 0x000ee20000000a00 */
[----:B------:R-:W-:-:S03]  /*1610*/  @P3 LOP3.LUT R0, R2, 0x1f, RZ, 0xc0, !PT ;  /* 0x0000001f02003812 */ /* 0x000fc600078ec0ff */
[----:B------:R-:W-:-:S05]  /*1620*/  @P3 IMAD R10, R10, R9, RZ ;  /* 0x000000090a0a3224 */ /* 0x000fca00078e02ff */
[----:B------:R-:W-:-:S04]  /*1630*/  @P3 SHF.R.S32.HI R9, RZ, 0x1f, R10 ;  /* 0x0000001fff093819 */ /* 0x000fc8000001140a */
[----:B------:R-:W-:Y:S01]  /*1640*/  @P3 LEA.HI R155, R9, R10, RZ, 0x3 ;  /* 0x0000000a099b3211 */ /* 0x000fe200078f18ff */
[----:B------:R-:W-:-:S06]  /*1650*/  HFMA2.MMA R9, -RZ, RZ, 0, 0 ;  /* 0x00000000ff097435 */ /* 0x000fcc00000001ff */
        /* <DEDUP_REMOVED lines=9> */
[----:B------:R-:W-:-:S04]  /*16f0*/  ISETP.NE.U32.AND P0, PT, R12, RZ, PT ;  /* 0x000000ff0c00720c */ /* 0x000fc80003f05070 */
[----:B------:R-:W-:Y:S01]  /*1700*/  ISETP.NE.AND.EX P0, PT, R11, RZ, PT, P0 ;  /* 0x000000ff0b00720c */ /* 0x000fe20003f05300 */
[----:B------:R-:W-:-:S12]  /*1710*/  IMAD.MOV.U32 R11, RZ, RZ, RZ ;  /* 0x000000ffff0b7224 */ /* 0x000fd800078e00ff */
[----:B------:R-:W-:Y:S05]  /*1720*/  @!P0 BRA `(.L_x_2798) ;  /* 0x00000000002c8947 */ /* 0x000fea0003800000 */
[----:B------:R-:W-:Y:S01]  /*1730*/  SHF.L.U32 R11, R24, 0x10, RZ ;  /* 0x00000010180b7819 */ /* 0x000fe200000006ff */
[----:B------:R-:W-:Y:S06]  /*1740*/  BRA `(.L_x_2798) ;  /* 0x0000000000247947 */ /* 0x000fec0003800000 */
.L_x_2797:
        /* <DEDUP_REMOVED lines=9> */
.L_x_2798:
[----:B------:R-:W-:Y:S05]  /*17e0*/  BSYNC B1 ;  /* 0x0000000000017941 */ /* 0x000fea0003800000 */
.L_x_2796:
[----:B------:R-:W-:Y:S01]  /*17f0*/  ISETP.NE.U32.AND P1, PT, RZ, UR12, PT ;  /* 0x0000000cff007c0c */ /* 0x000fe2000bf25070 */
[----:B------:R-:W-:Y:S03]  /*1800*/  BSSY B1, `(.L_x_2799) ;  /* 0x000000e000017945 */ /* 0x000fe60003800000 */
[----:B------:R-:W-:Y:S01]  /*1810*/  ISETP.NE.AND.EX P1, PT, RZ, UR13, PT, P1 ;  /* 0x0000000dff007c0c */ /* 0x000fe2000bf25310 */
[----:B------:R-:W-:-:S12]  /*1820*/  @!P3 BRA `(.L_x_2800) ;  /* 0x00000000002cb947 */ /* 0x000fd80003800000 */
[----:B------:R-:W-:Y:S01]  /*1830*/  LOP3.LUT P4, RZ, R153, 0xff, RZ, 0xc0, !PT ;  /* 0x000000ff99ff7812 */ /* 0x000fe2000788c0ff */
[----:B------:R-:W-:Y:S01]  /*1840*/  FMUL.FTZ R10, R11, UR15 ;  /* 0x0000000f0b0a7c20 */ /* 0x000fe20008410000 */
[----:B---3--:R-:W-:-:S03]  /*1850*/  MOV R137, RZ ;  /* 0x000000ff00897202 */ /* 0x008fc60000000f00 */
[----:B------:R-:W-:-:S08]  /*1860*/  FMUL.FTZ R153, R10, UR14 ;  /* 0x0000000e0a997c20 */ /* 0x000fd00008410000 */
[----:B-----5:R-:W-:-:S04]  /*1870*/  @P4 IMAD.U32 R10, R108, 0x10000, RZ ;  /* 0x000100006c0a4824 */ /* 0x020fc800078e00ff */
[----:B------:R-:W-:Y:S01]  /*1880*/  @P4 FMUL.FTZ R137, R153, R10 ;  /* 0x0000000a99894220 */ /* 0x000fe20000410000 */
[----:B------:R-:W-:-:S03]  /*1890*/  FMUL.FTZ R10, R40, R153 ;  /* 0x00000099280a7220 */ /* 0x000fc60000410000 */
[----:B------:R-:W-:Y:S02]  /*18a0*/  FADD.FTZ R92, R92, R137 ;  /* 0x000000895c5c7221 */ /* 0x000fe40000010000 */
[----:B------:R-:W-:-:S04]  /*18b0*/  FSEL R10, R10, RZ, P4 ;  /* 0x000000ff0a0a7208 */ /* 0x000fc80002000000 */
[----:B------:R-:W-:-:S04]  /*18c0*/  F2FP.BF16.F32.PACK_AB R10, RZ, R10 ;  /* 0x0000000aff0a723e */ /* 0x000fc800000010ff */
[----:B------:R-:W-:-:S07]  /*18d0*/  PRMT R112, R10, 0x7610, R112 ;  /* 0x000076100a707816 */ /* 0x000fce0000000070 */
.L_x_2800:
[----:B------:R-:W-:Y:S05]  /*18e0*/  BSYNC B1 ;  /* 0x0000000000017941 */ /* 0x000fea0003800000 */
.L_x_2799:
[----:B------:R-:W-:Y:S01]  /*18f0*/  @P1 F2FP.BF16.F32.PACK_AB R11, RZ, R11 ;  /* 0x0000000bff0b123e */ /* 0x000fe200000010ff */
[----:B------:R-:W-:Y:S03]  /*1900*/  BSSY B1, `(.L_x_2801) ;  /* 0x0000010000017945 */ /* 0x000fe60003800000 */
[----:B------:R-:W-:Y:S01]  /*1910*/  @P1 PRMT R116, R11, 0x7610, R116 ;  /* 0x000076100b741816 */ /* 0x000fe20000000074 */
[----:B------:R-:W-:Y:S06]  /*1920*/  @P2 BRA `(.L_x_2802) ;  /* 0x0000000000142947 */ /* 0x000fec0003800000 */
[----:B------:R-:W-:Y:S01]  /*1930*/  HFMA2.MMA R11, -RZ, RZ, 0, 0 ;  /* 0x00000000ff0b7435 */ /* 0x000fe200000001ff */
[----:B------:R-:W-:Y:S10]  /*1940*/  @!P0 BRA `(.L_x_2803) ;  /* 0x00000000002c8947 */ /* 0x000ff40003800000 */
[----:B------:R-:W-:-:S04]  /*1950*/  PRMT R11, R24, 0x7632, R11 ;  /* 0x00007632180b7816 */ /* 0x000fc8000000000b */
[----:B------:R-:W-:Y:S01]  /*1960*/  SHF.L.U32 R11, R11, 0x10, RZ ;  /* 0x000000100b0b7819 */ /* 0x000fe200000006ff */
[----:B------:R-:W-:Y:S06]  /*1970*/  BRA `(.L_x_2803) ;  /* 0x0000000000207947 */ /* 0x000fec0003800000 */
.L_x_2802:
        /* <DEDUP_REMOVED lines=8> */
.L_x_2803:
[----:B------:R-:W-:Y:S05]  /*1a00*/  BSYNC B1 ;  /* 0x0000000000017941 */ /* 0x000fea0003800000 */
.L_x_2801:
[----:B------:R-:W-:Y:S01]  /*1a10*/  BSSY B1, `(.L_x_2804) ;  /* 0x000000f000017945 */ /* 0x000fe20003800000 */
[----:B------:R-:W-:-:S03]  /*1a20*/  @P1 F2FP.BF16.F32.PACK_AB R10, RZ, R11 ;  /* 0x0000000bff0a123e */ /* 0x000fc600000010ff */
[----:B------:R-:W-:Y:S05]  /*1a30*/  @!P3 BRA `(.L_x_2805) ;  /* 0x000000000030b947 */ /* 0x000fea0003800000 */
[----:B------:R-:W-:Y:S01]  /*1a40*/  LOP3.LUT P4, RZ, R134, 0xff00, RZ, 0xc0, !PT ;  /* 0x0000ff0086ff7812 */ /* 0x000fe2000788c0ff */
[----:B------:R-:W-:-:S04]  /*1a50*/  FMUL.FTZ R11, R11, UR15 ;  /* 0x0000000f0b0b7c20 */ /* 0x000fc80008410000 */
[----:B---3--:R-:W-:-:S08]  /*1a60*/  FMUL.FTZ R136, R11, UR14 ;  /* 0x0000000e0b887c20 */ /* 0x008fd00008410000 */
[----:B-----5:R-:W-:-:S05]  /*1a70*/  @P4 PRMT R12, R108, 0x7632, R12 ;  /* 0x000076326c0c4816 */ /* 0x020fca000000000c */
        /* <DEDUP_REMOVED lines=8> */
.L_x_2805:
[----:B------:R-:W-:Y:S05]  /*1b00*/  BSYNC B1 ;  /* 0x0000000000017941 */ /* 0x000fea0003800000 */
.L_x_2804:
[----:B------:R-:W-:Y:S01]  /*1b10*/  BSSY B1, `(.L_x_2806) ;  /* 0x000000e000017945 */ /* 0x000fe20003800000 */
[----:B------:R-:W-:-:S03]  /*1b20*/  @P1 PRMT R116, R116, 0x5410, R10 ;  /* 0x0000541074741816 */ /* 0x000fc6000000000a */
[----:B------:R-:W-:Y:S05]  /*1b30*/  @P2 BRA `(.L_x_2807) ;  /* 0x0000000000102947 */ /* 0x000fea0003800000 */
[----:B------:R-:W-:Y:S01]  /*1b40*/  HFMA2.MMA R11, -RZ, RZ, 0, 0 ;  /* 0x00000000ff0b7435 */ /* 0x000fe200000001ff */
[----:B------:R-:W-:Y:S10]  /*1b50*/  @!P0 BRA `(.L_x_2808) ;  /* 0x0000000000248947 */ /* 0x000ff40003800000 */
[----:B------:R-:W-:Y:S01]  /*1b60*/  SHF.L.U32 R11, R25, 0x10, RZ ;  /* 0x00000010190b7819 */ /* 0x000fe200000006ff */
[----:B------:R-:W-:Y:S06]  /*1b70*/  BRA `(.L_x_2808) ;  /* 0x00000000001c7947 */ /* 0x000fec0003800000 */
.L_x_2807:
[----:B------:R-:W-:-:S04]  /*1b80*/  ISETP.NE.AND P4, PT, R5, RZ, PT ;  /* 0x000000ff0500720c */ /* 0x000fc80003f85270 */
[----:B------:R-:W-:-:S05]  /*1b90*/  FSEL R10, R139, RZ, !P4 ;  /* 0x000000ff8b0a7208 */ /* 0x000fca0006000000 */
[----:B------:R-:W-:Y:S01]  /*1ba0*/  FFMA.FTZ R11, R13, R151, R10 ;  /* 0x000000970d0b7223 */ /* 0x000fe2000001000a */
[----:B------:R-:W-:-:S03]  /*1bb0*/  @P0 IMAD.U32 R10, R25, 0x10000, RZ ;  /* 0x00010000190a0824 */ /* 0x000fc600078e00ff */
[----:B------:R-:W-:-:S04]  /*1bc0*/  FADD.FTZ R11, R130, -R11 ;  /* 0x8000000b820b7221 */ /* 0x000fc80000010000 */
[----:B------:R-:W-:-:S04]  /*1bd0*/  FMUL.FTZ R11, R6, R11 ;  /* 0x0000000b060b7220 */ /* 0x000fc80000410000 */
[----:B------:R-:W-:-:S07]  /*1be0*/  @P0 FADD.FTZ R11, R11, R10 ;  /* 0x0000000a0b0b0221 */ /* 0x000fce0000010000 */
.L_x_2808:
[----:B------:R-:W-:Y:S05]  /*1bf0*/  BSYNC B1 ;  /* 0x0000000000017941 */ /* 0x000fea0003800000 */
.L_x_2806:
[----:B------:R-:W-:Y:S01]  /*1c00*/  BSSY B1, `(.L_x_2809) ;  /* 0x000000e000017945 */ /* 0x000fe20003800000 */
[----:B------:R-:W-:-:S03]  /*1c10*/  @P1 F2FP.BF16.F32.PACK_AB R10, RZ, R11 ;  /* 0x0000000bff0a123e */ /* 0x000fc600000010ff */
[----:B------:R-:W-:Y:S05]  /*1c20*/  @!P3 BRA `(.L_x_2810) ;  /* 0x00000000002cb947 */ /* 0x000fea0003800000 */
[----:B------:R-:W-:Y:S01]  /*1c30*/  LOP3.LUT P4, RZ, R134, 0xff0000, RZ, 0xc0, !PT ;  /* 0x00ff000086ff7812 */ /* 0x000fe2000788c0ff */
[----:B------:R-:W-:-:S04]  /*1c40*/  FMUL.FTZ R11, R11, UR15 ;  /* 0x0000000f0b0b7c20 */ /* 0x000fc80008410000 */
[----:B---3--:R-:W-:Y:S01]  /*1c50*/  FMUL.FTZ R137, R11, UR14 ;  /* 0x0000000e0b897c20 */ /* 0x008fe20008410000 */
[----:B------:R-:W-:-:S07]  /*1c60*/  MOV R11, RZ ;  /* 0x000000ff000b7202 */ /* 0x000fce0000000f00 */
[----:B-----5:R-:W-:-:S05]  /*1c70*/  @P4 SHF.L.U32 R12, R109, 0x10, RZ ;  /* 0x000000106d0c4819 */ /* 0x020fca00000006ff */
[----:B------:R-:W-:Y:S01]  /*1c80*/  @P4 FMUL.FTZ R11, R137, R12 ;  /* 0x0000000c890b4220 */ /* 0x000fe20000410000 */
[----:B------:R-:W-:-:S03]  /*1c90*/  FMUL.FTZ R12, R42, R137 ;  /* 0x000000892a0c7220 */ /* 0x000fc60000410000 */
[----:B------:R-:W-:Y:S02]  /*1ca0*/  FADD.FTZ R94, R94, R11 ;  /* 0x0000000b5e5e7221 */ /* 0x000fe40000010000 */
[----:B------:R-:W-:-:S04]  /*1cb0*/  FSEL R12, R12, RZ, P4 ;  /* 0x000000ff0c0c7208 */ /* 0x000fc80002000000 */
[----:B------:R-:W-:-:S04]  /*1cc0*/  F2FP.BF16.F32.PACK_AB R12, RZ, R12 ;  /* 0x0000000cff0c723e */ /* 0x000fc800000010ff */
[----:B------:R-:W-:-:S07]  /*1cd0*/  PRMT R113, R12, 0x7610, R113 ;  /* 0x000076100c717816 */ /* 0x000fce0000000071 */
.L_x_2810:
[----:B------:R-:W-:Y:S05]  /*1ce0*/  BSYNC B1 ;  /* 0x0000000000017941 */ /* 0x000fea0003800000 */
.L_x_2809:
        /* <DEDUP_REMOVED lines=8> */
.L_x_2812:
        /* <DEDUP_REMOVED lines=8> */
.L_x_2813:
[----:B------:R-:W-:Y:S05]  /*1df0*/  BSYNC B1 ;  /* 0x0000000000017941 */ /* 0x000fea0003800000 */
.L_x_2811:
[----:B------:R-:W-:Y:S01]  /*1e00*/  BSSY B1, `(.L_x_2814) ;  /* 0x000000f000017945 */ /* 0x000fe20003800000 */
[----:B------:R-:W-:-:S03]  /*1e10*/  @P1 F2FP.BF16.F32.PACK_AB R10, RZ, R11 ;  /* 0x0000000bff0a123e */ /* 0x000fc600000010ff */
[----:B------:R-:W-:Y:S05]  /*1e20*/  @!P3 BRA `(.L_x_2815) ;  /* 0x000000000030b947 */ /* 0x000fea0003800000 */
[----:B------:R-:W-:Y:S01]  /*1e30*/  LOP3.LUT P4, RZ, R134, 0xff000000, RZ, 0xc0, !PT ;  /* 0xff00000086ff7812 */ /* 0x000fe2000788c0ff */
[----:B------:R-:W-:-:S04]  /*1e40*/  FMUL.FTZ R11, R11, UR15 ;  /* 0x0000000f0b0b7c20 */ /* 0x000fc80008410000 */
[----:B---3--:R-:W-:-:S08]  /*1e50*/  FMUL.FTZ R136, R11, UR14 ;  /* 0x0000000e0b887c20 */ /* 0x008fd00008410000 */
[----:B-----5:R-:W-:-:S04]  /*1e60*/  @P4 PRMT R12, R109, 0x7632, R12 ;  /* 0x000076326d0c4816 */ /* 0x020fc8000000000c */
[----:B------:R-:W-:Y:S02]  /*1e70*/  @P4 SHF.L.U32 R11, R12, 0x10, RZ ;  /* 0x000000100c0b4819 */ /* 0x000fe400000006ff */
[----:B------:R-:W-:-:S03]  /*1e80*/  MOV R12, RZ ;  /* 0x000000ff000c7202 */ /* 0x000fc60000000f00 */
[----:B------:R-:W-:Y:S01]  /*1e90*/  @P4 FMUL.FTZ R12, R136, R11 ;  /* 0x0000000b880c4220 */ /* 0x000fe20000410000 */
[----:B------:R-:W-:-:S03]  /*1ea0*/  FMUL.FTZ R11, R43, R136 ;  /* 0x000000882b0b7220 */ /* 0x000fc60000410000 */
[----:B------:R-:W-:Y:S02]  /*1eb0*/  FADD.FTZ R95, R95, R12 ;  /* 0x0000000c5f5f7221 */ /* 0x000fe40000010000 */
[----:B------:R-:W-:-:S04]  /*1ec0*/  FSEL R11, R11, RZ, P4 ;  /* 0x000000ff0b0b7208 */ /* 0x000fc80002000000 */
[----:B------:R-:W-:-:S04]  /*1ed0*/  F2FP.BF16.F32.PACK_AB R11, RZ, R11 ;  /* 0x0000000bff0b723e */ /* 0x000fc800000010ff */
[----:B------:R-:W-:-:S07]  /*1ee0*/  PRMT R113, R113, 0x5410, R11 ;  /* 0x0000541071717816 */ /* 0x000fce000000000b */
.L_x_2815:
[----:B------:R-:W-:Y:S05]  /*1ef0*/  BSYNC B1 ;  /* 0x0000000000017941 */ /* 0x000fea0003800000 */
.L_x_2814:
[----:B------:R-:W-:Y:S01]  /*1f00*/  BSSY B1, `(.L_x_2816) ;  /* 0x000000e000017945 */ /* 0x000fe20003800000 */
[----:B------:R-:W-:-:S03]  /*1f10*/  @P1 PRMT R117, R117, 0x5410, R10 ;  /* 0x0000541075751816 */ /* 0x000fc6000000000a */
[----:B------:R-:W-:Y:S05]  /*1f20*/  @P2 BRA `(.L_x_2817) ;  /* 0x0000000000102947 */ /* 0x000fea0003800000 */
[----:B------:R-:W-:Y:S01]  /*1f30*/  IMAD.MOV.U32 R11, RZ, RZ, RZ ;  /* 0x000000ffff0b7224 */ /* 0x000fe200078e00ff */
[----:B------:R-:W-:Y:S06]  /*1f40*/  @!P0 BRA `(.L_x_2818) ;  /* 0x0000000000248947 */ /* 0x000fec0003800000 */
[----:B------:R-:W-:Y:S01]  /*1f50*/  SHF.L.U32 R11, R26, 0x10, RZ ;  /* 0x000000101a0b7819 */ /* 0x000fe200000006ff */
[----:B------:R-:W-:Y:S06]  /*1f60*/  BRA `(.L_x_2818) ;  /* 0x00000000001c7947 */ /* 0x000fec0003800000 */
.L_x_2817:
[----:B------:R-:W-:-:S04]  /*1f70*/  ISETP.NE.AND P4, PT, R5, RZ, PT ;  /* 0x000000ff0500720c */ /* 0x000fc80003f85270 */
[----:B------:R-:W-:-:S05]  /*1f80*/  FSEL R10, R139, RZ, !P4 ;  /* 0x000000ff8b0a7208 */ /* 0x000fca0006000000 */
[----:B------:R-:W-:Y:S01]  /*1f90*/  FFMA.FTZ R11, R15, R151, R10 ;  /* 0x000000970f0b7223 */ /* 0x000fe2000001000a */
[----:B------:R-:W-:-:S03]  /*1fa0*/  @P0 SHF.L.U32 R10, R26, 0x10, RZ ;  /* 0x000000101a0a0819 */ /* 0x000fc600000006ff */
[----:B------:R-:W-:-:S04]  /*1fb0*/  FADD.FTZ R11, R140, -R11 ;  /* 0x8000000b8c0b7221 */ /* 0x000fc80000010000 */
[----:B------:R-:W-:-:S04]  /*1fc0*/  FMUL.FTZ R11, R6, R11 ;  /* 0x0000000b060b7220 */ /* 0x000fc80000410000 */
[----:B------:R-:W-:-:S07]  /*1fd0*/  @P0 FADD.FTZ R11, R11, R10 ;  /* 0x0000000a0b0b0221 */ /* 0x000fce0000010000 */
.L_x_2818:
[----:B------:R-:W-:Y:S05]  /*1fe0*/  BSYNC B1 ;  /* 0x0000000000017941 */ /* 0x000fea0003800000 */
.L_x_2816:
[----:B------:R-:W-:Y:S01]  /*1ff0*/  BSSY B1, `(.L_x_2819) ;  /* 0x000000e000017945 */ /* 0x000fe20003800000 */
[----:B------:R-:W-:-:S03]  /*2000*/  @P1 F2FP.BF16.F32.PACK_AB R10, RZ, R11 ;  /* 0x0000000bff0a123e */ /* 0x000fc600000010ff */
[----:B------:R-:W-:Y:S05]  /*2010*/  @!P3 BRA `(.L_x_2820) ;  /* 0x00000000002cb947 */ /* 0x000fea0003800000 */
[----:B------:R-:W-:Y:S01]  /*2020*/  LOP3.LUT P4, RZ, R135, 0xff, RZ, 0xc0, !PT ;  /* 0x000000ff87ff7812 */ /* 0x000fe2000788c0ff */
[----:B------:R-:W-:-:S04]  /*2030*/  FMUL.FTZ R11, R11, UR15 ;  /* 0x0000000f0b0b7c20 */ /* 0x000fc80008410000 */
[----:B---3--:R-:W-:Y:S01]  /*2040*/  FMUL.FTZ R137, R11, UR14 ;  /* 0x0000000e0b897c20 */ /* 0x008fe20008410000 */
[----:B------:R-:W-:-:S07]  /*2050*/  HFMA2.MMA R11, -RZ, RZ, 0, 0 ;  /* 0x00000000ff0b7435 */ /* 0x000fce00000001ff */
[----:B-----5:R-:W-:-:S04]  /*2060*/  @P4 IMAD.U32 R12, R110, 0x10000, RZ ;  /* 0x000100006e0c4824 */ /* 0x020fc800078e00ff */
[----:B------:R-:W-:Y:S01]  /*2070*/  @P4 FMUL.FTZ R11, R137, R12 ;  /* 0x0000000c890b4220 */ /* 0x000fe20000410000 */
[----:B------:R-:W-:-:S03]  /*2080*/  FMUL.FTZ R12, R36, R137 ;  /* 0x00000089240c7220 */ /* 0x000fc60000410000 */
[----:B------:R-:W-:Y:S02]  /*2090*/  FADD.FTZ R96, R96, R11 ;  /* 0x0000000b60607221 */ /* 0x000fe40000010000 */
[----:B------:R-:W-:-:S04]  /*20a0*/  FSEL R12, R12, RZ, P4 ;  /* 0x000000ff0c0c7208 */ /* 0x000fc80002000000 */
[----:B------:R-:W-:-:S04]  /*20b0*/  F2FP.BF16.F32.PACK_AB R12, RZ, R12 ;  /* 0x0000000cff0c723e */ /* 0x000fc800000010ff */
[----:B------:R-:W-:-:S07]  /*20c0*/  PRMT R114, R12, 0x7610, R114 ;  /* 0x000076100c727816 */ /* 0x000fce0000000072 */
.L_x_2820:
[----:B------:R-:W-:Y:S05]  /*20d0*/  BSYNC B1 ;  /* 0x0000000000017941 */ /* 0x000fea0003800000 */
.L_x_2819:
        /* <DEDUP_REMOVED lines=8> */
.L_x_2822:
        /* <DEDUP_REMOVED lines=8> */
.L_x_2823:
[----:B------:R-:W-:Y:S05]  /*21e0*/  BSYNC B1 ;  /* 0x0000000000017941 */ /* 0x000fea0003800000 */
.L_x_2821:
        /* <DEDUP_REMOVED lines=15> */
.L_x_2825:
[----:B------:R-:W-:Y:S05]  /*22e0*/  BSYNC B1 ;  /* 0x0000000000017941 */ /* 0x000fea0003800000 */
.L_x_2824:
[----:B------:R-:W-:Y:S01]  /*22f0*/  BSSY B1, `(.L_x_2826) ;  /* 0x000000e000017945 */ /* 0x000fe20003800000 */
[----:B------:R-:W-:-:S03]  /*2300*/  @P1 PRMT R118, R118, 0x5410, R10 ;  /* 0x0000541076761816 */ /* 0x000fc6000000000a */
[----:B------:R-:W-:Y:S05]  /*2310*/  @P2 BRA `(.L_x_2827) ;  /* 0x0000000000102947 */ /* 0x000fea0003800000 */
[----:B------:R-:W-:Y:S01]  /*2320*/  MOV R11, RZ ;  /* 0x000000ff000b7202 */ /* 0x000fe20000000f00 */
[----:B------:R-:W-:Y:S06]  /*2330*/  @!P0 BRA `(.L_x_2828) ;  /* 0x0000000000248947 */ /* 0x000fec0003800000 */
[----:B------:R-:W-:Y:S01]  /*2340*/  SHF.L.U32 R11, R27, 0x10, RZ ;  /* 0x000000101b0b7819 */ /* 0x000fe200000006ff */
[----:B------:R-:W-:Y:S06]  /*2350*/  BRA `(.L_x_2828) ;  /* 0x00000000001c7947 */ /* 0x000fec0003800000 */
.L_x_2827:
[----:B------:R-:W-:-:S04]  /*2360*/  ISETP.NE.AND P4, PT, R5, RZ, PT ;  /* 0x000000ff0500720c */ /* 0x000fc80003f85270 */
[----:B------:R-:W-:-:S05]  /*2370*/  FSEL R10, R139, RZ, !P4 ;  /* 0x000000ff8b0a7208 */ /* 0x000fca0006000000 */
[----:B------:R-:W-:Y:S01]  /*2380*/  FFMA.FTZ R11, R17, R151, R10 ;  /* 0x00000097110b7223 */ /* 0x000fe2000001000a */
[----:B------:R-:W-:-:S03]  /*2390*/  @P0 IMAD.U32 R10, R27, 0x10000, RZ ;  /* 0x000100001b0a0824 */ /* 0x000fc600078e00ff */
[----:B------:R-:W-:-:S04]  /*23a0*/  FADD.FTZ R11, R142, -R11 ;  /* 0x8000000b8e0b7221 */ /* 0x000fc80000010000 */
[----:B------:R-:W-:-:S04]  /*23b0*/  FMUL.FTZ R11, R6, R11 ;  /* 0x0000000b060b7220 */ /* 0x000fc80000410000 */
[----:B------:R-:W-:-:S07]  /*23c0*/  @P0 FADD.FTZ R11, R11, R10 ;  /* 0x0000000a0b0b0221 */ /* 0x000fce0000010000 */
.L_x_2828:
[----:B------:R-:W-:Y:S05]  /*23d0*/  BSYNC B1 ;  /* 0x0000000000017941 */ /* 0x000fea0003800000 */
.L_x_2826:
[----:B------:R-:W-:Y:S01]  /*23e0*/  BSSY B1, `(.L_x_2829) ;  /* 0x000000e000017945 */ /* 0x000fe20003800000 */
[----:B------:R-:W-:-:S03]  /*23f0*/  @P1 F2FP.BF16.F32.PACK_AB R10, RZ, R11 ;  /* 0x0000000bff0a123e */ /* 0x000fc600000010ff */
[----:B------:R-:W-:Y:S05]  /*2400*/  @!P3 BRA `(.L_x_2830) ;  /* 0x00000000002cb947 */ /* 0x000fea0003800000 */
[----:B------:R-:W-:Y:S01]  /*2410*/  LOP3.LUT P4, RZ, R135, 0xff0000, RZ, 0xc0, !PT ;  /* 0x00ff000087ff7812 */ /* 0x000fe2000788c0ff */
[----:B------:R-:W-:-:S04]  /*2420*/  FMUL.FTZ R11, R11, UR15 ;  /* 0x0000000f0b0b7c20 */ /* 0x000fc80008410000 */
[----:B---3--:R-:W-:Y:S01]  /*2430*/  FMUL.FTZ R137, R11, UR14 ;  /* 0x0000000e0b897c20 */ /* 0x008fe20008410000 */
[----:B------:R-:W-:-:S07]  /*2440*/  HFMA2.MMA R11, -RZ, RZ, 0, 0 ;  /* 0x00000000ff0b7435 */ /* 0x000fce00000001ff */
[----:B-----5:R-:W-:-:S05]  /*2450*/  @P4 SHF.L.U32 R12, R111, 0x10, RZ ;  /* 0x000000106f0c4819 */ /* 0x020fca00000006ff */
[----:B------:R-:W-:Y:S01]  /*2460*/  @P4 FMUL.FTZ R11, R137, R12 ;  /* 0x0000000c890b4220 */ /* 0x000fe20000410000 */
[----:B------:R-:W-:-:S03]  /*2470*/  FMUL.FTZ R12, R38, R137 ;  /* 0x00000089260c7220 */ /* 0x000fc60000410000 */
[----:B------:R-:W-:Y:S02]  /*2480*/  FADD.FTZ R98, R98, R11 ;  /* 0x0000000b62627221 */ /* 0x000fe40000010000 */
[----:B------:R-:W-:-:S04]  /*2490*/  FSEL R12, R12, RZ, P4 ;  /* 0x000000ff0c0c7208 */ /* 0x000fc80002000000 */
[----:B------:R-:W-:-:S04]  /*24a0*/  F2FP.BF16.F32.PACK_AB R12, RZ, R12 ;  /* 0x0000000cff0c723e */ /* 0x000fc800000010ff */
[----:B------:R-:W-:-:S07]  /*24b0*/  PRMT R115, R12, 0x7610, R115 ;  /* 0x000076100c737816 */ /* 0x000fce0000000073 */
.L_x_2830:
[----:B------:R-:W-:Y:S05]  /*24c0*/  BSYNC B1 ;  /* 0x0000000000017941 */ /* 0x000fea0003800000 */
.L_x_2829:
[----:B------:R-:W-:Y:S01]  /*24d0*/  BSSY B1, `(.L_x_2831) ;  /* 0x0000010000017945 */ /* 0x000fe20003800000 */
[----:B------:R-:W-:-:S03]  /*24e0*/  @P1 PRMT R119, R10, 0x7610, R119 ;  /* 0x000076100a771816 */ /* 0x000fc60000000077 */
[----:B------:R-:W-:Y:S05]  /*24f0*/  @P2 BRA `(.L_x_2832) ;  /* 0x0000000000142947 */ /* 0x000fea0003800000 */
[----:B------:R-:W-:Y:S01]  /*2500*/  MOV R12, RZ ;  /* 0x000000ff000c7202 */ /* 0x000fe20000000f00 */
[----:B------:R-:W-:Y:S06]  /*2510*/  @!P0 BRA `(.L_x_2833) ;  /* 0x00000000002c8947 */ /* 0x000fec0003800000 */
[----:B------:R-:W-:-:S05]  /*2520*/  PRMT R12, R27, 0x7632, R12 ;  /* 0x000076321b0c7816 */ /* 0x000fca000000000c */
[----:B------:R-:W-:Y:S01]  /*2530*/  IMAD.U32 R12, R12, 0x10000, RZ ;  /* 0x000100000c0c7824 */ /* 0x000fe200078e00ff */
[----:B------:R-:W-:Y:S06]  /*2540*/  BRA `(.L_x_2833) ;  /* 0x0000000000207947 */ /* 0x000fec0003800000 */
.L_x_2832:
[----:B------:R-:W-:Y:S02]  /*2550*/  ISETP.NE.AND P4, PT, R5, RZ, PT ;  /* 0x000000ff0500720c */ /* 0x000fe40003f85270 */
[----:B------:R-:W-:Y:S02]  /*2560*/  @P0 PRMT R12, R27, 0x7632, R12 ;  /* 0x000076321b0c0816 */ /* 0x000fe4000000000c */
[----:B------:R-:W-:Y:S02]  /*2570*/  FSEL R11, R139, RZ, !P4 ;  /* 0x000000ff8b0b7208 */ /* 0x000fe40006000000 */
[----:B---3--:R-:W-:-:S03]  /*2580*/  @P0 SHF.L.U32 R137, R12, 0x10, RZ ;  /* 0x000000100c890819 */ /* 0x008fc600000006ff */
[----:B------:R-:W-:-:S04]  /*2590*/  FFMA.FTZ R10, R120, R151, R11 ;  /* 0x00000097780a7223 */ /* 0x000fc8000001000b */
[----:B------:R-:W-:-:S04]  /*25a0*/  FADD.FTZ R11, R141, -R10 ;  /* 0x8000000a8d0b7221 */ /* 0x000fc80000010000 */
[----:B------:R-:W-:-:S04]  /*25b0*/  FMUL.FTZ R12, R6, R11 ;  /* 0x0000000b060c7220 */ /* 0x000fc80000410000 */
[----:B------:R-:W-:-:S07]  /*25c0*/  @P0 FADD.FTZ R12, R12, R137 ;  /* 0x000000890c0c0221 */ /* 0x000fce0000010000 */
.L_x_2833:
[----:B------:R-:W-:Y:S05]  /*25d0*/  BSYNC B1 ;  /* 0x0000000000017941 */ /* 0x000fea0003800000 */
.L_x_2831:
[----:B---3--:R-:W0:Y:S01]  /*25e0*/  @P1 LDC.64 R136, c[0x0][0x308] ;  /* 0x0000c200ff881b82 */ /* 0x008e220000000a00 */
[----:B------:R-:W-:Y:S07]  /*25f0*/  BSSY B1, `(.L_x_2834) ;  /* 0x000000f000017945 */ /* 0x000fee0003800000 */
[----:B------:R-:W1:Y:S01]  /*2600*/  @P3 LDC.64 R10, c[0x0][0x2f8] ;  /* 0x0000be00ff0a3b82 */ /* 0x000e620000000a00 */
[----:B------:R-:W-:Y:S05]  /*2610*/  @!P3 BRA `(.L_x_2835) ;  /* 0x000000000030b947 */ /* 0x000fea0003800000 */
[----:B------:R-:W-:Y:S01]  /*2620*/  LOP3.LUT P4, RZ, R135, 0xff000000, RZ, 0xc0, !PT ;  /* 0xff00000087ff7812 */ /* 0x000fe2000788c0ff */
[----:B------:R-:W-:-:S04]  /*2630*/  FMUL.FTZ R134, R12, UR15 ;  /* 0x0000000f0c867c20 */ /* 0x000fc80008410000 */
[----:B------:R-:W-:Y:S01]  /*2640*/  FMUL.FTZ R154, R134, UR14 ;  /* 0x0000000e869a7c20 */ /* 0x000fe20008410000 */
[----:B------:R-:W-:-:S07]  /*2650*/  HFMA2.MMA R134, -RZ, RZ, 0, 0 ;  /* 0x00000000ff867435 */ /* 0x000fce00000001ff */
[----:B-----5:R-:W-:-:S04]  /*2660*/  @P4 PRMT R135, R111, 0x7632, R135 ;  /* 0x000076326f874816 */ /* 0x020fc80000000087 */
[----:B------:R-:W-:-:S05]  /*2670*/  @P4 SHF.L.U32 R135, R135, 0x10, RZ ;  /* 0x0000001087874819 */ /* 0x000fca00000006ff */
[----:B------:R-:W-:Y:S01]  /*2680*/  @P4 FMUL.FTZ R134, R154, R135 ;  /* 0x000000879a864220 */ /* 0x000fe20000410000 */
[----:B------:R-:W-:-:S03]  /*2690*/  FMUL.FTZ R135, R39, R154 ;  /* 0x0000009a27877220 */ /* 0x000fc60000410000 */
[----:B------:R-:W-:Y:S02]  /*26a0*/  FADD.FTZ R99, R99, R134 ;  /* 0x0000008663637221 */ /* 0x000fe40000010000 */
[----:B------:R-:W-:-:S04]  /*26b0*/  FSEL R135, R135, RZ, P4 ;  /* 0x000000ff87877208 */ /* 0x000fc80002000000 */
[----:B------:R-:W-:-:S04]  /*26c0*/  F2FP.BF16.F32.PACK_AB R135, RZ, R135 ;  /* 0x00000087ff87723e */ /* 0x000fc800000010ff */
[----:B------:R-:W-:-:S07]  /*26d0*/  PRMT R115, R115, 0x5410, R135 ;  /* 0x0000541073737816 */ /* 0x000fce0000000087 */
.L_x_2835:
[----:B------:R-:W-:Y:S05]  /*26e0*/  BSYNC B1 ;  /* 0x0000000000017941 */ /* 0x000fea0003800000 */
.L_x_2834:
[----:B------:R-:W-:Y:S01]  /*26f0*/  @P1 F2FP.BF16.F32.PACK_AB R12, RZ, R12 ;  /* 0x0000000cff0c123e */ /* 0x000fe200000010ff */
[----:B0-----:R-:W-:Y:S01]  /*2700*/  @P1 IMAD.WIDE.U32 R136, R7, 0x10, R136 ;  /* 0x0000001007881825 */ /* 0x001fe200078e0088 */
[----:B------:R-:W-:Y:S02]  /*2710*/  BSSY B1, `(.L_x_2836) ;  /* 0x000000a000017945 */ /* 0x000fe40003800000 */
[----:B------:R-:W-:Y:S01]  /*2720*/  @P1 PRMT R119, R119, 0x5410, R12 ;  /* 0x0000541077771816 */ /* 0x000fe2000000000c */
[----:B-1----:R-:W-:-:S04]  /*2730*/  @P3 IMAD.WIDE.U32 R10, R9, 0x10, R10 ;  /* 0x00000010090a3825 */ /* 0x002fc800078e000a */
[----:B------:R0:W-:Y:S01]  /*2740*/  @P1 STG.E.128 desc[UR4][R136.64], R116 ;  /* 0x0000007488001986 */ /* 0x0001e2000c101d04 */
[----:B------:R-:W-:-:S03]  /*2750*/  VIADD R9, R9, 0x20 ;  /* 0x0000002009097836 */ /* 0x000fc60000000000 */
[----:B------:R0:W-:Y:S01]  /*2760*/  @P3 STG.E.128 desc[UR4][R10.64], R112 ;  /* 0x000000700a003986 */ /* 0x0001e2000c101d04 */
[----:B------:R-:W-:Y:S05]  /*2770*/  @!P3 BRA `(.L_x_2837) ;  /* 0x00000000000cb947 */ /* 0x000fea0003800000 */
[----:B0-----:R-:W0:Y:S02]  /*2780*/  LDC.64 R10, c[0x0][0x220] ;  /* 0x00008800ff0a7b82 */ /* 0x001e240000000a00 */
[----:B0-----:R-:W-:-:S05]  /*2790*/  IMAD.WIDE.U32 R10, R9, 0x10, R10 ;  /* 0x00000010090a7825 */ /* 0x001fca00078e000a */
[----:B-----5:R1:W5:Y:S02]  /*27a0*/  LDG.E.128 R108, desc[UR4][R10.64] ;  /* 0x000000040a6c7981 */ /* 0x020364000c1e1d00 */
.L_x_2837:
[----:B------:R-:W-:Y:S05]  /*27b0*/  BSYNC B1 ;  /* 0x0000000000017941 */ /* 0x000fea0003800000 */
.L_x_2836:
[----:B------:R-:W-:Y:S04]  /*27c0*/  BSSY B1, `(.L_x_2838) ;  /* 0x000000d000017945 */ /* 0x000fe80003800000 */
[----:B------:R-:W-:Y:S05]  /*27d0*/  @P2 BRA `(.L_x_2839) ;  /* 0x0000000000102947 */ /* 0x000fea0003800000 */
[----:B------:R-:W-:Y:S01]  /*27e0*/  MOV R7, RZ ;  /* 0x000000ff00077202 */ /* 0x000fe20000000f00 */
[----:B------:R-:W-:Y:S06]  /*27f0*/  @!P0 BRA `(.L_x_2840) ;  /* 0x0000000000248947 */ /* 0x000fec0003800000 */
[----:B------:R-:W-:Y:S01]  /*2800*/  SHF.L.U32 R7, R20, 0x10, RZ ;  /* 0x0000001014077819 */ /* 0x000fe200000006ff */
[----:B------:R-:W-:Y:S06]  /*2810*/  BRA `(.L_x_2840) ;  /* 0x00000000001c7947 */ /* 0x000fec0003800000 */
.L_x_2839:
[----:B------:R-:W-:-:S04]  /*2820*/  ISETP.NE.AND P4, PT, R5, RZ, PT ;  /* 0x000000ff0500720c */ /* 0x000fc80003f85270 */
[----:B01----:R-:W-:-:S05]  /*2830*/  FSEL R10, R139, RZ, !P4 ;  /* 0x000000ff8b0a7208 */ /* 0x003fca0006000000 */
[----:B------:R-:W-:Y:S01]  /*2840*/  FFMA.FTZ R7, R19, R151, R10 ;  /* 0x0000009713077223 */ /* 0x000fe2000001000a */
[----:B------:R-:W-:-:S03]  /*2850*/  @P0 SHF.L.U32 R10, R20, 0x10, RZ ;  /* 0x00000010140a0819 */ /* 0x000fc600000006ff */
[----:B------:R-:W-:-:S04]  /*2860*/  FADD.FTZ R7, R144, -R7 ;  /* 0x8000000790077221 */ /* 0x000fc80000010000 */
[----:B------:R-:W-:-:S04]  /*2870*/  FMUL.FTZ R7, R6, R7 ;  /* 0x0000000706077220 */ /* 0x000fc80000410000 */
[----:B------:R-:W-:-:S07]  /*2880*/  @P0 FADD.FTZ R7, R7, R10 ;  /* 0x0000000a07070221 */ /* 0x000fce0000010000 */
.L_x_2840:
[----:B------:R-:W-:Y:S05]  /*2890*/  BSYNC B1 ;  /* 0x0000000000017941 */ /* 0x000fea0003800000 */
.L_x_2838:
[----:B------:R-:W-:Y:S01]  /*28a0*/  BSSY B1, `(.L_x_2841) ;  /* 0x000000e000017945 */ /* 0x000fe20003800000 */
[----:B01----:R-:W-:-:S03]  /*28b0*/  @P1 F2FP.BF16.F32.PACK_AB R10, RZ, R7 ;  /* 0x00000007ff0a123e */ /* 0x003fc600000010ff */
[----:B------:R-:W-:Y:S05]  /*28c0*/  @!P3 BRA `(.L_x_2842) ;  /* 0x00000000002cb947 */ /* 0x000fea0003800000 */
[----:B------:R-:W-:Y:S01]  /*28d0*/  LOP3.LUT P4, RZ, R138, 0xff, RZ, 0xc0, !PT ;  /* 0x000000ff8aff7812 */ /* 0x000fe2000788c0ff */
[----:B------:R-:W-:-:S04]  /*28e0*/  FMUL.FTZ R7, R7, UR15 ;  /* 0x0000000f07077c20 */ /* 0x000fc80008410000 */
[----:B------:R-:W-:Y:S01]  /*28f0*/  FMUL.FTZ R135, R7, UR14 ;  /* 0x0000000e07877c20 */ /* 0x000fe20008410000 */
[----:B------:R-:W-:-:S03]  /*2900*/  IMAD.MOV.U32 R7, RZ, RZ, RZ ;  /* 0x000000ffff077224 */ /* 0x000fc600078e00ff */
[----:B------:R-:W-:-:S04]  /*2910*/  FMUL.FTZ R11, R32, R135 ;  /* 0x00000087200b7220 */ /* 0x000fc80000410000 */
[----:B-----5:R-:W-:Y:S02]  /*2920*/  @P4 SHF.L.U32 R12, R108, 0x10, RZ ;  /* 0x000000106c0c4819 */ /* 0x020fe400000006ff */
[----:B------:R-:W-:-:S03]  /*2930*/  FSEL R11, R11, RZ, P4 ;  /* 0x000000ff0b0b7208 */ /* 0x000fc60002000000 */
[----:B------:R-:W-:Y:S01]  /*2940*/  @P4 FMUL.FTZ R7, R12, R135 ;  /* 0x000000870c074220 */ /* 0x000fe20000410000 */
[----:B------:R-:W-:-:S03]  /*2950*/  F2FP.BF16.F32.PACK_AB R11, RZ, R11 ;  /* 0x0000000bff0b723e */ /* 0x000fc600000010ff */
[----:B------:R-:W-:Y:S01]  /*2960*/  FADD.FTZ R100, R100, R7 ;  /* 0x0000000764647221 */ /* 0x000fe20000010000 */
[----:B------:R-:W-:-:S07]  /*2970*/  PRMT R112, R11, 0x7610, R112 ;  /* 0x000076100b707816 */ /* 0x000fce0000000070 */
.L_x_2842:
[----:B------:R-:W-:Y:S05]  /*2980*/  BSYNC B1 ;  /* 0x0000000000017941 */ /* 0x000fea0003800000 */
.L_x_2841:
[----:B------:R-:W-:Y:S01]  /*2990*/  BSSY B1, `(.L_x_2843) ;  /* 0x0000010000017945 */ /* 0x000fe20003800000 */
[----:B------:R-:W-:-:S03]  /*29a0*/  @P1 PRMT R116, R10, 0x7610, R116 ;  /* 0x000076100a741816 */ /* 0x000fc60000000074 */
[----:B------:R-:W-:Y:S05]  /*29b0*/  @P2 BRA `(.L_x_2844) ;  /* 0x0000000000142947 */ /* 0x000fea0003800000 */
[----:B------:R-:W-:Y:S01]  /*29c0*/  HFMA2.MMA R7, -RZ, RZ, 0, 0 ;  /* 0x00000000ff077435 */ /* 0x000fe200000001ff */
[----:B------:R-:W-:Y:S10]  /*29d0*/  @!P0 BRA `(.L_x_2845) ;  /* 0x00000000002c8947 */ /* 0x000ff40003800000 */
[----:B------:R-:W-:-:S04]  /*29e0*/  PRMT R7, R20, 0x7632, R7 ;  /* 0x0000763214077816 */ /* 0x000fc80000000007 */
[----:B------:R-:W-:Y:S01]  /*29f0*/  SHF.L.U32 R7, R7, 0x10, RZ ;  /* 0x0000001007077819 */ /* 0x000fe200000006ff */
[----:B------:R-:W-:Y:S06]  /*2a00*/  BRA `(.L_x_2845) ;  /* 0x0000000000207947 */ /* 0x000fec0003800000 */
.L_x_2844:
        /* <DEDUP_REMOVED lines=8> */
.L_x_2845:
[----:B------:R-:W-:Y:S05]  /*2a90*/  BSYNC B1 ;  /* 0x0000000000017941 */ /* 0x000fea0003800000 */
.L_x_2843:
[----:B------:R-:W-:Y:S01]  /*2aa0*/  BSSY B1, `(.L_x_2846) ;  /* 0x000000f000017945 */ /* 0x000fe20003800000 */
[----:B------:R-:W-:-:S03]  /*2ab0*/  @P1 F2FP.BF16.F32.PACK_AB R10, RZ, R7 ;  /* 0x00000007ff0a123e */ /* 0x000fc600000010ff */
[----:B------:R-:W-:Y:S05]  /*2ac0*/  @!P3 BRA `(.L_x_2847) ;  /* 0x000000000030b947 */ /* 0x000fea0003800000 */
[----:B------:R-:W-:Y:S01]  /*2ad0*/  LOP3.LUT P4, RZ, R132, 0xff00, RZ, 0xc0, !PT ;  /* 0x0000ff0084ff7812 */ /* 0x000fe2000788c0ff */
[----:B------:R-:W-:Y:S01]  /*2ae0*/  FMUL.FTZ R7, R7, UR15 ;  /* 0x0000000f07077c20 */ /* 0x000fe20008410000 */
[----:B------:R-:W-:-:S03]  /*2af0*/  MOV R12, RZ ;  /* 0x000000ff000c7202 */ /* 0x000fc60000000f00 */
[----:B------:R-:W-:-:S04]  /*2b00*/  FMUL.FTZ R134, R7, UR14 ;  /* 0x0000000e07867c20 */ /* 0x000fc80008410000 */
[----:B------:R-:W-:-:S04]  /*2b10*/  FMUL.FTZ R11, R33, R134 ;  /* 0x00000086210b7220 */ /* 0x000fc80000410000 */
[----:B-----5:R-:W-:Y:S02]  /*2b20*/  @P4 PRMT R7, R108, 0x7632, R7 ;  /* 0x000076326c074816 */ /* 0x020fe40000000007 */
[----:B------:R-:W-:Y:S02]  /*2b30*/  FSEL R11, R11, RZ, P4 ;  /* 0x000000ff0b0b7208 */ /* 0x000fe40002000000 */
[----:B------:R-:W-:Y:S02]  /*2b40*/  @P4 SHF.L.U32 R7, R7, 0x10, RZ ;  /* 0x0000001007074819 */ /* 0x000fe400000006ff */
[----:B------:R-:W-:-:S03]  /*2b50*/  F2FP.BF16.F32.PACK_AB R11, RZ, R11 ;  /* 0x0000000bff0b723e */ /* 0x000fc600000010ff */
[----:B------:R-:W-:Y:S01]  /*2b60*/  @P4 FMUL.FTZ R12, R134, R7 ;  /* 0x00000007860c4220 */ /* 0x000fe20000410000 */
[----:B------:R-:W-:-:S03]  /*2b70*/  PRMT R112, R112, 0x5410, R11 ;  /* 0x0000541070707816 */ /* 0x000fc6000000000b */
[----:B------:R-:W-:-:S07]  /*2b80*/  FADD.FTZ R101, R101, R12 ;  /* 0x0000000c65657221 */ /* 0x000fce0000010000 */
.L_x_2847:
[----:B------:R-:W-:Y:S05]  /*2b90*/  BSYNC B1 ;  /* 0x0000000000017941 */ /* 0x000fea0003800000 */
.L_x_2846:
[----:B------:R-:W-:Y:S01]  /*2ba0*/  BSSY B1, `(.L_x_2848) ;  /* 0x000000e000017945 */ /* 0x000fe20003800000 */
[----:B------:R-:W-:-:S03]  /*2bb0*/  @P1 PRMT R116, R116, 0x5410, R10 ;  /* 0x0000541074741816 */ /* 0x000fc6000000000a */
[----:B------:R-:W-:Y:S05]  /*2bc0*/  @P2 BRA `(.L_x_2849) ;  /* 0x0000000000102947 */ /* 0x000fea0003800000 */
[----:B------:R-:W-:Y:S01]  /*2bd0*/  HFMA2.MMA R7, -RZ, RZ, 0, 0 ;  /* 0x00000000ff077435 */ /* 0x000fe200000001ff */
[----:B------:R-:W-:Y:S10]  /*2be0*/  @!P0 BRA `(.L_x_2850) ;  /* 0x0000000000248947 */ /* 0x000ff40003800000 */
[----:B------:R-:W-:Y:S01]  /*2bf0*/  IMAD.U32 R7, R21, 0x10000, RZ ;  /* 0x0001000015077824 */ /* 0x000fe200078e00ff */
[----:B------:R-:W-:Y:S06]  /*2c00*/  BRA `(.L_x_2850) ;  /* 0x00000000001c7947 */ /* 0x000fec0003800000 */
.L_x_2849:
[----:B------:R-:W-:-:S04]  /*2c10*/  ISETP.NE.AND P4, PT, R5, RZ, PT ;  /* 0x000000ff0500720c */ /* 0x000fc80003f85270 */
[----:B------:R-:W-:-:S05]  /*2c20*/  FSEL R10, R139, RZ, !P4 ;  /* 0x000000ff8b0a7208 */ /* 0x000fca0006000000 */
[----:B------:R-:W-:Y:S01]  /*2c30*/  FFMA.FTZ R7, R121, R151, R10 ;  /* 0x0000009779077223 */ /* 0x000fe2000001000a */
[----:B------:R-:W-:-:S03]  /*2c40*/  @P0 SHF.L.U32 R10, R21, 0x10, RZ ;  /* 0x00000010150a0819 */ /* 0x000fc600000006ff */
[----:B------:R-:W-:-:S04]  /*2c50*/  FADD.FTZ R7, R146, -R7 ;  /* 0x8000000792077221 */ /* 0x000fc80000010000 */
[----:B------:R-:W-:-:S04]  /*2c60*/  FMUL.FTZ R7, R6, R7 ;  /* 0x0000000706077220 */ /* 0x000fc80000410000 */
[----:B------:R-:W-:-:S07]  /*2c70*/  @P0 FADD.FTZ R7, R7, R10 ;  /* 0x0000000a07070221 */ /* 0x000fce0000010000 */
.L_x_2850:
[----:B------:R-:W-:Y:S05]  /*2c80*/  BSYNC B1 ;  /* 0x0000000000017941 */ /* 0x000fea0003800000 */
.L_x_2848:
[----:B------:R-:W-:Y:S01]  /*2c90*/  BSSY B1, `(.L_x_2851) ;  /* 0x000000e000017945 */ /* 0x000fe20003800000 */
[----:B------:R-:W-:-:S03]  /*2ca0*/  @P1 F2FP.BF16.F32.PACK_AB R10, RZ, R7 ;  /* 0x00000007ff0a123e */ /* 0x000fc600000010ff */
[----:B------:R-:W-:Y:S05]  /*2cb0*/  @!P3 BRA `(.L_x_2852) ;  /* 0x00000000002cb947 */ /* 0x000fea0003800000 */
[----:B------:R-:W-:Y:S01]  /*2cc0*/  LOP3.LUT P4, RZ, R132, 0xff0000, RZ, 0xc0, !PT ;  /* 0x00ff000084ff7812 */ /* 0x000fe2000788c0ff */
[----:B------:R-:W-:-:S04]  /*2cd0*/  FMUL.FTZ R7, R7, UR15 ;  /* 0x0000000f07077c20 */ /* 0x000fc80008410000 */
[----:B------:R-:W-:Y:S01]  /*2ce0*/  FMUL.FTZ R135, R7, UR14 ;  /* 0x0000000e07877c20 */ /* 0x000fe20008410000 */
[----:B------:R-:W-:-:S03]  /*2cf0*/  MOV R7, RZ ;  /* 0x000000ff00077202 */ /* 0x000fc60000000f00 */
[----:B------:R-:W-:-:S04]  /*2d00*/  FMUL.FTZ R11, R34, R135 ;  /* 0x00000087220b7220 */ /* 0x000fc80000410000 */
[----:B-----5:R-:W-:Y:S02]  /*2d10*/  @P4 SHF.L.U32 R12, R109, 0x10, RZ ;  /* 0x000000106d0c4819 */ /* 0x020fe400000006ff */
[----:B------:R-:W-:-:S03]  /*2d20*/  FSEL R11, R11, RZ, P4 ;  /* 0x000000ff0b0b7208 */ /* 0x000fc60002000000 */
[----:B------:R-:W-:Y:S01]  /*2d30*/  @P4 FMUL.FTZ R7, R12, R135 ;  /* 0x000000870c074220 */ /* 0x000fe20000410000 */
[----:B------:R-:W-:-:S03]  /*2d40*/  F2FP.BF16.F32.PACK_AB R11, RZ, R11 ;  /* 0x0000000bff0b723e */ /* 0x000fc600000010ff */
[----:B------:R-:W-:Y:S01]  /*2d50*/  FADD.FTZ R102, R102, R7 ;  /* 0x0000000766667221 */ /* 0x000fe20000010000 */
[----:B------:R-:W-:-:S07]  /*2d60*/  PRMT R113, R11, 0x7610, R113 ;  /* 0x000076100b717816 */ /* 0x000fce0000000071 */
.L_x_2852:
[----:B------:R-:W-:Y:S05]  /*2d70*/  BSYNC B1 ;  /* 0x0000000000017941 */ /* 0x000fea0003800000 */
.L_x_2851:
        /* <DEDUP_REMOVED lines=8> */
.L_x_2854:
        /* <DEDUP_REMOVED lines=8> */
.L_x_2855:
[----:B------:R-:W-:Y:S05]  /*2e80*/  BSYNC B1 ;  /* 0x0000000000017941 */ /* 0x000fea0003800000 */
.L_x_2853:
[----:B------:R-:W-:Y:S01]  /*2e90*/  BSSY B1, `(.L_x_2856) ;  /* 0x000000f000017945 */ /* 0x000fe20003800000 */
[----:B------:R-:W-:-:S03]  /*2ea0*/  @P1 F2FP.BF16.F32.PACK_AB R10, RZ, R7 ;  /* 0x00000007ff0a123e */ /* 0x000fc600000010ff */
[----:B------:R-:W-:Y:S05]  /*2eb0*/  @!P3 BRA `(.L_x_2857) ;  /* 0x000000000030b947 */ /* 0x000fea0003800000 */
[----:B------:R-:W-:Y:S01]  /*2ec0*/  LOP3.LUT P4, RZ, R132, 0xff000000, RZ, 0xc0, !PT ;  /* 0xff00000084ff7812 */ /* 0x000fe2000788c0ff */
[----:B------:R-:W-:Y:S01]  /*2ed0*/  FMUL.FTZ R7, R7, UR15 ;  /* 0x0000000f07077c20 */ /* 0x000fe20008410000 */
[----:B------:R-:W-:-:S03]  /*2ee0*/  HFMA2.MMA R12, -RZ, RZ, 0, 0 ;  /* 0x00000000ff0c7435 */ /* 0x000fc600000001ff */
[----:B------:R-:W-:-:S04]  /*2ef0*/  FMUL.FTZ R134, R7, UR14 ;  /* 0x0000000e07867c20 */ /* 0x000fc80008410000 */
[----:B------:R-:W-:-:S04]  /*2f00*/  FMUL.FTZ R11, R35, R134 ;  /* 0x00000086230b7220 */ /* 0x000fc80000410000 */
[----:B-----5:R-:W-:Y:S02]  /*2f10*/  @P4 PRMT R7, R109, 0x7632, R7 ;  /* 0x000076326d074816 */ /* 0x020fe40000000007 */
[----:B------:R-:W-:-:S03]  /*2f20*/  FSEL R11, R11, RZ, P4 ;  /* 0x000000ff0b0b7208 */ /* 0x000fc60002000000 */
[----:B------:R-:W-:Y:S01]  /*2f30*/  @P4 IMAD.U32 R7, R7, 0x10000, RZ ;  /* 0x0001000007074824 */ /* 0x000fe200078e00ff */
[----:B------:R-:W-:-:S03]  /*2f40*/  F2FP.BF16.F32.PACK_AB R11, RZ, R11 ;  /* 0x0000000bff0b723e */ /* 0x000fc600000010ff */
[----:B------:R-:W-:Y:S01]  /*2f50*/  @P4 FMUL.FTZ R12, R134, R7 ;  /* 0x00000007860c4220 */ /* 0x000fe20000410000 */
[----:B------:R-:W-:-:S03]  /*2f60*/  PRMT R113, R113, 0x5410, R11 ;  /* 0x0000541071717816 */ /* 0x000fc6000000000b */
[----:B------:R-:W-:-:S07]  /*2f70*/  FADD.FTZ R103, R103, R12 ;  /* 0x0000000c67677221 */ /* 0x000fce0000010000 */
.L_x_2857:
[----:B------:R-:W-:Y:S05]  /*2f80*/  BSYNC B1 ;  /* 0x0000000000017941 */ /* 0x000fea0003800000 */
.L_x_2856:
[----:B------:R-:W-:Y:S01]  /*2f90*/  BSSY B1, `(.L_x_2858) ;  /* 0x000000e000017945 */ /* 0x000fe20003800000 */
[----:B------:R-:W-:-:S03]  /*2fa0*/  @P1 PRMT R117, R117, 0x5410, R10 ;  /* 0x0000541075751816 */ /* 0x000fc6000000000a */
[----:B------:R-:W-:Y:S05]  /*2fb0*/  @P2 BRA `(.L_x_2859) ;  /* 0x0000000000102947 */ /* 0x000fea0003800000 */
[----:B------:R-:W-:Y:S01]  /*2fc0*/  MOV R7, RZ ;  /* 0x000000ff00077202 */ /* 0x000fe20000000f00 */
[----:B------:R-:W-:Y:S06]  /*2fd0*/  @!P0 BRA `(.L_x_2860) ;  /* 0x0000000000248947 */ /* 0x000fec0003800000 */
[----:B------:R-:W-:Y:S01]  /*2fe0*/  SHF.L.U32 R7, R22, 0x10, RZ ;  /* 0x0000001016077819 */ /* 0x000fe200000006ff */
[----:B------:R-:W-:Y:S06]  /*2ff0*/  BRA `(.L_x_2860) ;  /* 0x00000000001c7947 */ /* 0x000fec0003800000 */
.L_x_2859:
[----:B------:R-:W-:-:S04]  /*3000*/  ISETP.NE.AND P4, PT, R5, RZ, PT ;  /* 0x000000ff0500720c */ /* 0x000fc80003f85270 */
[----:B------:R-:W-:-:S05]  /*3010*/  FSEL R10, R139, RZ, !P4 ;  /* 0x000000ff8b0a7208 */ /* 0x000fca0006000000 */
[----:B------:R-:W-:Y:S01]  /*3020*/  FFMA.FTZ R7, R123, R151, R10 ;  /* 0x000000977b077223 */ /* 0x000fe2000001000a */
[----:B------:R-:W-:-:S03]  /*3030*/  @P0 SHF.L.U32 R10, R22, 0x10, RZ ;  /* 0x00000010160a0819 */ /* 0x000fc600000006ff */
[----:B------:R-:W-:-:S04]  /*3040*/  FADD.FTZ R7, R148, -R7 ;  /* 0x8000000794077221 */ /* 0x000fc80000010000 */
[----:B------:R-:W-:-:S04]  /*3050*/  FMUL.FTZ R7, R6, R7 ;  /* 0x0000000706077220 */ /* 0x000fc80000410000 */
[----:B------:R-:W-:-:S07]  /*3060*/  @P0 FADD.FTZ R7, R7, R10 ;  /* 0x0000000a07070221 */ /* 0x000fce0000010000 */
.L_x_2860:
[----:B------:R-:W-:Y:S05]  /*3070*/  BSYNC B1 ;  /* 0x0000000000017941 */ /* 0x000fea0003800000 */
.L_x_2858:
[----:B------:R-:W-:Y:S01]  /*3080*/  BSSY B1, `(.L_x_2861) ;  /* 0x000000e000017945 */ /* 0x000fe20003800000 */
[----:B------:R-:W-:-:S03]  /*3090*/  @P1 F2FP.BF16.F32.PACK_AB R10, RZ, R7 ;  /* 0x00000007ff0a123e */ /* 0x000fc600000010ff */
        /* <DEDUP_REMOVED lines=12> */
.L_x_2862:
[----:B------:R-:W-:Y:S05]  /*3160*/  BSYNC B1 ;  /* 0x0000000000017941 */ /* 0x000fea0003800000 */
.L_x_2861:
        /* <DEDUP_REMOVED lines=8> */
.L_x_2864:
        /* <DEDUP_REMOVED lines=8> */
.L_x_2865:
[----:B------:R-:W-:Y:S05]  /*3270*/  BSYNC B1 ;  /* 0x0000000000017941 */ /* 0x000fea0003800000 */
.L_x_2863:
        /* <DEDUP_REMOVED lines=15> */
.L_x_2867:
[----:B------:R-:W-:Y:S05]  /*3370*/  BSYNC B1 ;  /* 0x0000000000017941 */ /* 0x000fea0003800000 */
.L_x_2866:
[----:B------:R-:W-:Y:S01]  /*3380*/  BSSY B1, `(.L_x_2868) ;  /* 0x000000e000017945 */ /* 0x000fe20003800000 */
[----:B------:R-:W-:-:S03]  /*3390*/  @P1 PRMT R118, R118, 0x5410, R10 ;  /* 0x0000541076761816 */ /* 0x000fc6000000000a */
[----:B------:R-:W-:Y:S05]  /*33a0*/  @P2 BRA `(.L_x_2869) ;  /* 0x0000000000102947 */ /* 0x000fea0003800000 */
[----:B------:R-:W-:Y:S01]  /*33b0*/  HFMA2.MMA R7, -RZ, RZ, 0, 0 ;  /* 0x00000000ff077435 */ /* 0x000fe200000001ff */
[----:B------:R-:W-:Y:S10]  /*33c0*/  @!P0 BRA `(.L_x_2870) ;  /* 0x0000000000248947 */ /* 0x000ff40003800000 */
[----:B------:R-:W-:Y:S01]  /*33d0*/  IMAD.U32 R7, R23, 0x10000, RZ ;  /* 0x0001000017077824 */ /* 0x000fe200078e00ff */
[----:B------:R-:W-:Y:S06]  /*33e0*/  BRA `(.L_x_2870) ;  /* 0x00000000001c7947 */ /* 0x000fec0003800000 */
.L_x_2869:
[----:B------:R-:W-:-:S04]  /*33f0*/  ISETP.NE.AND P4, PT, R5, RZ, PT ;  /* 0x000000ff0500720c */ /* 0x000fc80003f85270 */
[----:B------:R-:W-:-:S05]  /*3400*/  FSEL R10, R139, RZ, !P4 ;  /* 0x000000ff8b0a7208 */ /* 0x000fca0006000000 */
[----:B------:R-:W-:Y:S01]  /*3410*/  FFMA.FTZ R7, R125, R151, R10 ;  /* 0x000000977d077223 */ /* 0x000fe2000001000a */
[----:B------:R-:W-:-:S03]  /*3420*/  @P0 SHF.L.U32 R10, R23, 0x10, RZ ;  /* 0x00000010170a0819 */ /* 0x000fc600000006ff */
[----:B------:R-:W-:-:S04]  /*3430*/  FADD.FTZ R7, R150, -R7 ;  /* 0x8000000796077221 */ /* 0x000fc80000010000 */
[----:B------:R-:W-:-:S04]  /*3440*/  FMUL.FTZ R7, R6, R7 ;  /* 0x0000000706077220 */ /* 0x000fc80000410000 */
[----:B------:R-:W-:-:S07]  /*3450*/  @P0 FADD.FTZ R7, R7, R10 ;  /* 0x0000000a07070221 */ /* 0x000fce0000010000 */
.L_x_2870:
[----:B------:R-:W-:Y:S05]  /*3460*/  BSYNC B1 ;  /* 0x0000000000017941 */ /* 0x000fea0003800000 */
.L_x_2868:
        /* <DEDUP_REMOVED lines=14> */
.L_x_2872:
[----:B------:R-:W-:Y:S05]  /*3550*/  BSYNC B1 ;  /* 0x0000000000017941 */ /* 0x000fea0003800000 */
.L_x_2871:
        /* <DEDUP_REMOVED lines=8> */
.L_x_2874:
        /* <DEDUP_REMOVED lines=8> */
.L_x_2875:
[----:B------:R-:W-:Y:S05]  /*3660*/  BSYNC B1 ;  /* 0x0000000000017941 */ /* 0x000fea0003800000 */
.L_x_2873:
[----:B------:R-:W-:Y:S01]  /*3670*/  @P1 F2FP.BF16.F32.PACK_AB R7, RZ, R6 ;  /* 0x00000006ff07123e */ /* 0x000fe200000010ff */
[----:B------:R-:W-:Y:S03]  /*3680*/  BSSY B1, `(.L_x_2876) ;  /* 0x000000f000017945 */ /* 0x000fe60003800000 */
[----:B------:R-:W-:Y:S01]  /*3690*/  @P1 PRMT R119, R119, 0x5410, R7 ;  /* 0x0000541077771816 */ /* 0x000fe20000000007 */
[----:B------:R-:W-:Y:S06]  /*36a0*/  @!P3 BRA `(.L_x_2877) ;  /* 0x000000000030b947 */ /* 0x000fec0003800000 */
[----:B------:R-:W-:Y:S01]  /*36b0*/  LOP3.LUT P0, RZ, R133, 0xff000000, RZ, 0xc0, !PT ;  /* 0xff00000085ff7812 */ /* 0x000fe2000780c0ff */
[----:B------:R-:W-:-:S04]  /*36c0*/  FMUL.FTZ R6, R6, UR15 ;  /* 0x0000000f06067c20 */ /* 0x000fc80008410000 */
[----:B------:R-:W-:Y:S01]  /*36d0*/  FMUL.FTZ R12, R6, UR14 ;  /* 0x0000000e060c7c20 */ /* 0x000fe20008410000 */
[----:B------:R-:W-:-:S03]  /*36e0*/  HFMA2.MMA R6, -RZ, RZ, 0, 0 ;  /* 0x00000000ff067435 */ /* 0x000fc600000001ff */
        /* <DEDUP_REMOVED lines=8> */
.L_x_2877:
[----:B------:R-:W-:Y:S05]  /*3770*/  BSYNC B1 ;  /* 0x0000000000017941 */ /* 0x000fea0003800000 */
.L_x_2876:
        /* <DEDUP_REMOVED lines=10> */
.L_x_2791:
[----:B------:R-:W-:Y:S05]  /*3820*/  BSYNC B0 ;  /* 0x0000000000007941 */ /* 0x000fea0003800000 */
.L_x_2789:
        /* <DEDUP_REMOVED lines=10> */
[----:B------:R-:W-:-:S03]  /*38d0*/  LOP3.LUT R0, R4, 0xffffffc0, R5, 0xe2, !PT ;  /* 0xffffffc004007812 */ /* 0x000fc600078ee205 */
[----:B------:R-:W-:Y:S01]  /*38e0*/  IMAD R6, R2, 0x4, R3 ;  /* 0x0000000402067824 */ /* 0x000fe200078e0203 */
        /* <DEDUP_REMOVED lines=44> */
[----:B------:R-:W-:Y:S02]  /*3bb0*/  SHF.L.U32 R22, R32, 0x2, RZ ;  /* 0x0000000220167819 */ /* 0x000fe400000006ff */
        /* <DEDUP_REMOVED lines=24> */
[----:B------:R-:W-:Y:S01]  /*3d40*/  FADD.FTZ R21, R21, R30 ;  /* 0x0000001e15157221 */ /* 0x000fe20000010000 */
        /* <DEDUP_REMOVED lines=70> */
.L_x_2795:
        /* <DEDUP_REMOVED lines=8> */
.L_x_2880:
[----:B------:R-:W-:Y:S05]  /*4230*/  BSYNC B1 ;  /* 0x0000000000017941 */ /* 0x000fea0003800000 */
.L_x_2879:
        /* <DEDUP_REMOVED lines=8> */
.L_x_2881:
[----:B------:R-:W-:Y:S01]  /*42c0*/  FADD.FTZ R137, R137, R154 ;  /* 0x0000009a89897221 */ /* 0x000fe20000010000 */
[----:B------:R-:W-:-:S04]  /*42d0*/  HFMA2.MMA R161, -RZ, RZ, 0, 1.1920928955078125e-07 ;  /* 0x00000002ffa17435 */ /* 0x000fc800000001ff */
[----:B------:R-:W-:Y:S01]  /*42e0*/  MOV R162, R137 ;  /* 0x0000008900a27202 */ /* 0x000fe20000000f00 */
[----:B------:R-:W-:-:S07]  /*42f0*/  IMAD.MOV.U32 R136, RZ, RZ, R160 ;  /* 0x000000ffff887224 */ /* 0x000fce00078e00a0 */
[----:B------:R-:W-:Y:S05]  /*4300*/  WARPSYNC.COLLECTIVE R159, `(.L_x_2882) ;  /* 0x000000009f087348 */ /* 0x000fea0003c00000 */
[----:B------:R0:W1:Y:S02]  /*4310*/  SHFL.BFLY P0, R160, R162, R161, R164 ;  /* 0x0c0000a1a2a07389 */ /* 0x00006400000000a4 */
[----:B01----:R-:W-:Y:S01]  /*4320*/  ENDCOLLECTIVE ;  /* 0x000000000000791b */ /* 0x003fe20003800000 */
.L_x_2882:
[----:B------:R-:W-:-:S04]  /*4330*/  FADD.FTZ R136, R136, R151 ;  /* 0x0000009788887221 */ /* 0x000fc80000010000 */
[----:B------:R-:W-:Y:S01]  /*4340*/  IMAD.MOV.U32 R162, RZ, RZ, R136 ;  /* 0x000000ffffa27224 */ /* 0x000fe200078e0088 */
[----:B------:R-:W-:-:S07]  /*4350*/  MOV R156, R160 ;  /* 0x000000a0009c7202 */ /* 0x000fce0000000f00 */
[----:B------:R-:W-:Y:S05]  /*4360*/  WARPSYNC.COLLECTIVE R159, `(.L_x_2883) ;  /* 0x000000009f087348 */ /* 0x000fea0003c00000 */
[----:B------:R0:W1:Y:S02]  /*4370*/  SHFL.BFLY P0, R160, R162, R161, R164 ;  /* 0x0c0000a1a2a07389 */ /* 0x00006400000000a4 */
[----:B01----:R-:W-:Y:S01]  /*4380*/  ENDCOLLECTIVE ;  /* 0x000000000000791b */ /* 0x003fe20003800000 */
.L_x_2883:
[----:B------:R-:W-:Y:S01]  /*4390*/  FADD.FTZ R156, R137, R156 ;  /* 0x0000009c899c7221 */ /* 0x000fe20000010000 */
[----:B------:R-:W-:-:S04]  /*43a0*/  HFMA2.MMA R161, -RZ, RZ, 0, 2.384185791015625e-07 ;  /* 0x00000004ffa17435 */ /* 0x000fc800000001ff */
[----:B------:R-:W-:Y:S02]  /*43b0*/  MOV R162, R156 ;  /* 0x0000009c00a27202 */ /* 0x000fe40000000f00 */
[----:B------:R-:W-:-:S07]  /*43c0*/  MOV R139, R160 ;  /* 0x000000a0008b7202 */ /* 0x000fce0000000f00 */
[----:B------:R-:W-:Y:S05]  /*43d0*/  WARPSYNC.COLLECTIVE R159, `(.L_x_2884) ;  /* 0x000000009f087348 */ /* 0x000fea0003c00000 */
[----:B------:R0:W1:Y:S02]  /*43e0*/  SHFL.BFLY P0, R160, R162, R161, R164 ;  /* 0x0c0000a1a2a07389 */ /* 0x00006400000000a4 */
[----:B01----:R-:W-:Y:S01]  /*43f0*/  ENDCOLLECTIVE ;  /* 0x000000000000791b */ /* 0x003fe20003800000 */
.L_x_2884:
[----:B------:R-:W-:-:S05]  /*4400*/  FADD.FTZ R155, R136, R139 ;  /* 0x0000008b889b7221 */ /* 0x000fca0000010000 */
[----:B------:R-:W-:Y:S01]  /*4410*/  MOV R162, R155 ;  /* 0x0000009b00a27202 */ /* 0x000fe20000000f00 */
[----:B------:R-:W-:-:S07]  /*4420*/  IMAD.MOV.U32 R139, RZ, RZ, R160 ;  /* 0x000000ffff8b7224 */ /* 0x000fce00078e00a0 */
[----:B------:R-:W-:Y:S05]  /*4430*/  WARPSYNC.COLLECTIVE R159, `(.L_x_2885) ;  /* 0x000000009f087348 */ /* 0x000fea0003c00000 */
[----:B------:R0:W1:Y:S02]  /*4440*/  SHFL.BFLY P0, R160, R162, R161, R164 ;  /* 0x0c0000a1a2a07389 */ /* 0x00006400000000a4 */
[----:B01----:R-:W-:Y:S01]  /*4450*/  ENDCOLLECTIVE ;  /* 0x000000000000791b */ /* 0x003fe20003800000 */
.L_x_2885:
[----:B------:R-:W-:-:S05]  /*4460*/  FADD.FTZ R157, R156, R139 ;  /* 0x0000008b9c9d7221 */ /* 0x000fca0000010000 */
[----:B------:R-:W-:Y:S01]  /*4470*/  MOV R162, R157 ;  /* 0x0000009d00a27202 */ /* 0x000fe20000000f00 */
[----:B------:R-:W-:Y:S01]  /*4480*/  IMAD.MOV.U32 R161, RZ, RZ, 0x8 ;  /* 0x00000008ffa17424 */ /* 0x000fe200078e00ff */
[----:B------:R-:W-:-:S07]  /*4490*/  MOV R158, R160 ;  /* 0x000000a0009e7202 */ /* 0x000fce0000000f00 */
[----:B------:R-:W-:Y:S05]  /*44a0*/  WARPSYNC.COLLECTIVE R159, `(.L_x_2886) ;  /* 0x000000009f087348 */ /* 0x000fea0003c00000 */
[----:B------:R0:W1:Y:S02]  /*44b0*/  SHFL.BFLY P0, R160, R162, R161, R164 ;  /* 0x0c0000a1a2a07389 */ /* 0x00006400000000a4 */
[----:B01----:R-:W-:Y:S01]  /*44c0*/  ENDCOLLECTIVE ;  /* 0x000000000000791b */ /* 0x003fe20003800000 */
.L_x_2886:
[----:B------:R-:W-:-:S05]  /*44d0*/  FADD.FTZ R158, R155, R158 ;  /* 0x0000009e9b9e7221 */ /* 0x000fca0000010000 */
[----:B------:R-:W-:Y:S02]  /*44e0*/  MOV R162, R158 ;  /* 0x0000009e00a27202 */ /* 0x000fe40000000f00 */
[----:B------:R-:W-:-:S07]  /*44f0*/  MOV R154, R160 ;  /* 0x000000a0009a7202 */ /* 0x000fce0000000f00 */
[----:B------:R-:W-:Y:S05]  /*4500*/  WARPSYNC.COLLECTIVE R159, `(.L_x_2887) ;  /* 0x000000009f087348 */ /* 0x000fea0003c00000 */
[----:B------:R0:W1:Y:S02]  /*4510*/  SHFL.BFLY P0, R160, R162, R161, R164 ;  /* 0x0c0000a1a2a07389 */ /* 0x00006400000000a4 */
[----:B01----:R-:W-:Y:S01]  /*4520*/  ENDCOLLECTIVE ;  /* 0x000000000000791b */ /* 0x003fe20003800000 */
.L_x_2887:
[----:B------:R-:W-:Y:S01]  /*4530*/  FADD.FTZ R139, R157, R154 ;  /* 0x0000009a9d8b7221 */ /* 0x000fe20000010000 */
[----:B------:R-:W-:-:S03]  /*4540*/  HFMA2.MMA R161, -RZ, RZ, 0, 9.5367431640625e-07 ;  /* 0x00000010ffa17435 */ /* 0x000fc600000001ff */
[----:B------:R-:W-:Y:S01]  /*4550*/  IMAD.MOV.U32 R162, RZ, RZ, R139 ;  /* 0x000000ffffa27224 */ /* 0x000fe200078e008b */
[----:B------:R-:W-:-:S07]  /*4560*/  MOV R151, R160 ;  /* 0x000000a000977202 */ /* 0x000fce0000000f00 */
[----:B------:R-:W-:Y:S05]  /*4570*/  WARPSYNC.COLLECTIVE R159, `(.L_x_2888) ;  /* 0x000000009f087348 */ /* 0x000fea0003c00000 */
[----:B------:R0:W1:Y:S02]  /*4580*/  SHFL.BFLY P0, R160, R162, R161, R164 ;  /* 0x0c0000a1a2a07389 */ /* 0x00006400000000a4 */
[----:B01----:R-:W-:Y:S01]  /*4590*/  ENDCOLLECTIVE ;  /* 0x000000000000791b */ /* 0x003fe20003800000 */
.L_x_2888:
[----:B------:R-:W-:-:S05]  /*45a0*/  FADD.FTZ R151, R158, R151 ;  /* 0x000000979e977221 */ /* 0x000fca0000010000 */
[----:B------:R-:W-:Y:S02]  /*45b0*/  MOV R162, R151 ;  /* 0x0000009700a27202 */ /* 0x000fe40000000f00 */
[----:B------:R-:W-:-:S07]  /*45c0*/  MOV R154, R160 ;  /* 0x000000a0009a7202 */ /* 0x000fce0000000f00 */
[----:B------:R-:W-:Y:S05]  /*45d0*/  WARPSYNC.COLLECTIVE R159, `(.L_x_2889) ;  /* 0x000000009f087348 */ /* 0x000fea0003c00000 */
[----:B------:R0:W1:Y:S02]  /*45e0*/  SHFL.BFLY P0, R160, R162, R161, R164 ;  /* 0x0c0000a1a2a07389 */ /* 0x00006400000000a4 */
[----:B01----:R-:W-:Y:S01]  /*45f0*/  ENDCOLLECTIVE ;  /* 0x000000000000791b */ /* 0x003fe20003800000 */
.L_x_2889:
[----:B------:R-:W-:Y:S05]  /*4600*/  BRA `(.L_x_2890) ;  /* 0xffffffcc00f87947 */ /* 0x000fea000383ffff */
.L_x_2891:
        /* <DEDUP_REMOVED lines=15> */
.L_x_9131:


//--------------------- .text._ZN10layer_norm13ln_bwd_kernelINS_13Kernel_traitsI13__nv_bfloat16S2_fS2_fjLj512ELj1ELj4ELj1ELj16ENS_18Kernel_traits_baseILj512ES2_S2_fS2_fjLj128EEEEELb0ELb0ELb0ELb0EEEvNS_9BwdParamsE --------------------------
	.section	.text._ZN10layer_norm13ln_bwd_kernelINS_13Kernel_traitsI13__nv_bfloat16S2_fS2_fjLj512ELj1ELj4ELj1ELj16ENS_18Kernel_traits_baseILj512ES2_S2_fS2_fjLj128EEEEELb0ELb0ELb0ELb0EEEvNS_9BwdParamsE,"ax",@progbits
	.align	128
        .global         _ZN10layer_norm13ln_bwd_kernelINS_13Kernel_traitsI13__nv_bfloat16S2_fS2_fjLj512ELj1ELj4ELj1ELj16ENS_18Kernel_traits_baseILj512ES2_S2_fS2_fjLj128EEEEELb0ELb0ELb0ELb0EEEvNS_9BwdParamsE
        .type           _ZN10layer_norm13ln_bwd_kernelINS_13Kernel_traitsI13__nv_bfloat16S2_fS2_fjLj512ELj1ELj4ELj1ELj16ENS_18Kernel_traits_baseILj512ES2_S2_fS2_fjLj128EEEEELb0ELb0ELb0ELb0EEEvNS_9BwdParamsE,@function
        .size           _ZN10layer_norm13ln_bwd_kernelINS_13Kernel_traitsI13__nv_bfloat16S2_fS2_fjLj512ELj1ELj4ELj1ELj16ENS_18Kernel_traits_baseILj512ES2_S2_fS2_fjLj128EEEEELb0ELb0ELb0ELb0EEEvNS_9BwdParamsE,(.L_x_9132 - _ZN10layer_norm13ln_bwd_kernelINS_13Kernel_traitsI13__nv_bfloat16S2_fS2_fjLj512ELj1ELj4ELj1ELj16ENS_18Kernel_traits_baseILj512ES2_S2_fS2_fjLj128EEEEELb0ELb0ELb0ELb0EEEvNS_9BwdParamsE)
        .other          _ZN10layer_norm13ln_bwd_kernelINS_13Kernel_traitsI13__nv_bfloat16S2_fS2_fjLj512ELj1ELj4ELj1ELj16ENS_18Kernel_traits_baseILj512ES2_S2_fS2_fjLj128EEEEELb0ELb0ELb0ELb0EEEvNS_9BwdParamsE,@"STO_CUDA_ENTRY STV_DEFAULT"
_ZN10layer_norm13ln_bwd_kernelINS_13Kernel_traitsI13__nv_bfloat16S2_fS2_fjLj512ELj1ELj4ELj1ELj16ENS_18Kernel_traits_baseILj512ES2_S2_fS2_fjLj128EEEEELb0ELb0ELb0ELb0EEEvNS_9BwdParamsE:
.text._ZN10layer_norm13ln_bwd_kernelINS_13Kernel_traitsI13__nv_bfloat16S2_fS2_fjLj512ELj1ELj4ELj1ELj16ENS_18Kernel_traits_baseILj512ES2_S2_fS2_fjLj128EEEEELb0ELb0ELb0ELb0EEEvNS_9BwdParamsE:
        /* <DEDUP_REMOVED lines=13> */
[C---:B0-----:R-:W-:Y:S02]  /*00d0*/  LOP3.LUT R3, R2.reuse, 0x1f, RZ, 0xc, !PT ;  /* 0x0000001f02037812 */ /* 0x041fe400078e0cff */
[----:B------:R-:W-:Y:S02]  /*00e0*/  LOP3.LUT R118, R2, 0x1f, RZ, 0xc0, !PT ;  /* 0x0000001f02767812 */ /* 0x000fe400078ec0ff */
[----:B------:R-:W-:Y:S02]  /*00f0*/  LEA.HI.SX32 R0, R0, R3, 0x1d ;  /* 0x0000000300007211 */ /* 0x000fe400078feaff */
[----:B------:R-:W-:Y:S02]  /*0100*/  MOV R3, R118 ;  /* 0x0000007600037202 */ /* 0x000fe40000000f00 */
[C---:B------:R-:W-:Y:S02]  /*0110*/  ISETP.GE.U32.AND P3, PT, R0.reuse, 0x40, PT ;  /* 0x000000400000780c */ /* 0x040fe40003f66070 */
[----:B------:R-:W-:-:S11]  /*0120*/  LOP3.LUT P4, RZ, R0, 0xffffffe0, RZ, 0xc0, !PT ;  /* 0xffffffe000ff7812 */ /* 0x000fd6000788c0ff */
[----:B------:R-:W0:Y:S02]  /*0130*/  @P3 LDC.64 R14, c[0x0][0x260] ;  /* 0x00009800ff0e3b82 */ /* 0x000e240000000a00 */
[----:B------:R-:W-:-:S06]  /*0140*/  @P4 LOP3.LUT R3, R118, 0x20, RZ, 0xfc, !PT ;  /* 0x0000002076034812 */ /* 0x000fcc00078efcff */
[----:B------:R-:W1:Y:S01]  /*0150*/  @P4 LDC.64 R12, c[0x0][0x260] ;  /* 0x00009800ff0c4b82 */ /* 0x000e620000000a00 */
[----:B0-----:R-:W-:-:S05]  /*0160*/  @P3 IMAD.WIDE.U32 R14, R3, 0x10, R14 ;  /* 0x00000010030e3825 */ /* 0x001fca00078e000e */
        /* <DEDUP_REMOVED lines=26> */
[----:B-----5:R-:W-:Y:S01]  /*0310*/  @P4 PRMT R116, R8, 0x7632, R116 ;  /* 0x0000763208744816 */ /* 0x020fe20000000074 */
[----:B------:R-:W-:Y:S01]  /*0320*/  HFMA2.MMA R53, -RZ, RZ, 0, 0 ;  /* 0x00000000ff357435 */ /* 0x000fe200000001ff */
[----:B------:R-:W-:Y:S02]  /*0330*/  @P4 PRMT R114, R9, 0x7632, R114 ;  /* 0x0000763209724816 */ /* 0x000fe40000000072 */
[----:B------:R-:W-:Y:S02]  /*0340*/  @P4 PRMT R112, R10, 0x7632, R112 ;  /* 0x000076320a704816 */ /* 0x000fe40000000070 */
[----:B------:R-:W-:Y:S02]  /*0350*/  @P4 PRMT R108, R11, 0x7632, R108 ;  /* 0x000076320b6c4816 */ /* 0x000fe4000000006c */
[----:B------:R-:W-:Y:S02]  /*0360*/  @P3 PRMT R106, R4, 0x7632, R106 ;  /* 0x00007632046a3816 */ /* 0x000fe4000000006a */
[----:B------:R-:W-:-:S02]  /*0370*/  @P3 PRMT R104, R5, 0x7632, R104 ;  /* 0x0000763205683816 */ /* 0x000fc40000000068 */
[----:B------:R-:W-:Y:S02]  /*0380*/  @P3 PRMT R102, R6, 0x7632, R102 ;  /* 0x0000763206663816 */ /* 0x000fe40000000066 */
[----:B------:R-:W-:Y:S01]  /*0390*/  ISETP.NE.U32.AND P0, PT, RZ, UR6, PT ;  /* 0x00000006ff007c0c */ /* 0x000fe2000bf05070 */
[----:B------:R-:W-:Y:S01]  /*03a0*/  ULDC.U8 UR6, c[0x0][0x2a0] ;  /* 0x0000a80000067ab9 */ /* 0x000fe20000000000 */
[----:B------:R-:W-:Y:S02]  /*03b0*/  @P3 PRMT R100, R7, 0x7632, R100 ;  /* 0x0000763207643816 */ /* 0x000fe40000000064 */
        /* <DEDUP_REMOVED lines=8> */
[----:B------:R-:W-:-:S02]  /*0440*/  ISETP.NE.AND.EX P0, PT, RZ, UR7, PT, P0 ;  /* 0x00000007ff007c0c */ /* 0x000fc4000bf05300 */
[----:B------:R-:W-:Y:S02]  /*0450*/  SHF.L.U32 R116, R116, 0x10, RZ ;  /* 0x0000001074747819 */ /* 0x000fe400000006ff */
[----:B------:R-:W-:Y:S02]  /*0460*/  SHF.L.U32 R114, R114, 0x10, RZ ;  /* 0x0000001072727819 */ /* 0x000fe400000006ff */
[----:B------:R-:W-:Y:S02]  /*0470*/  ISETP.NE.AND P5, PT, RZ, UR6, PT ;  /* 0x00000006ff007c0c */ /* 0x000fe4000bfa5270 */
[----:B------:R-:W-:Y:S02]  /*0480*/  SHF.L.U32 R112, R112, 0x10, RZ ;  /* 0x0000001070707819 */ /* 0x000fe400000006ff */
[----:B------:R-:W-:Y:S02]  /*0490*/  SHF.L.U32 R108, R108, 0x10, RZ ;  /* 0x000000106c6c7819 */ /* 0x000fe400000006ff */
[----:B------:R-:W-:-:S02]  /*04a0*/  SHF.L.U32 R106, R106, 0x10, RZ ;  /* 0x000000106a6a7819 */ /* 0x000fc400000006ff */
[----:B------:R-:W-:Y:S02]  /*04b0*/  SHF.L.U32 R104, R104, 0x10, RZ ;  /* 0x0000001068687819 */ /* 0x000fe400000006ff */
[----:B------:R-:W-:Y:S02]  /*04c0*/  SHF.L.U32 R102, R102, 0x10, RZ ;  /* 0x0000001066667819 */ /* 0x000fe400000006ff */
[----:B------:R-:W-:-:S07]  /*04d0*/  SHF.L.U32 R100, R100, 0x10, RZ ;  /* 0x0000001064647819 */ /* 0x000fce00000006ff */
.L_x_2903:
[----:B------:R-:W0:Y:S01]  /*04e0*/  @P0 LDC.64 R72, c[0x0][0x270] ;  /* 0x00009c00ff480b82 */ /* 0x000e220000000a00 */
[----:B------:R-:W-:-:S07]  /*04f0*/  SHF.R.S32.HI R3, RZ, 0x1f, R2 ;  /* 0x0000001fff037819 */ /* 0x000fce0000011402 */
[----:B------:R-:W1:Y:S08]  /*0500*/  LDC.64 R74, c[0x0][0x250] ;  /* 0x00009400ff4a7b82 */ /* 0x000e700000000a00 */
[----:B-----5:R-:W2:Y:S01]  /*0510*/  LDC.64 R94, c[0x0][0x258] ;  /* 0x00009600ff5e7b82 */ /* 0x020ea20000000a00 */
[----:B0-----:R-:W-:-:S04]  /*0520*/  @P0 LEA R72, P1, R2, R72, 0x1 ;  /* 0x0000004802480211 */ /* 0x001fc800078208ff */
[C---:B------:R-:W-:Y:S01]  /*0530*/  @P0 LEA.HI.X R73, R2.reuse, R73, R3, 0x1, P1 ;  /* 0x0000004902490211 */ /* 0x040fe200008f0c03 */
[----:B-1----:R-:W-:-:S04]  /*0540*/  IMAD.WIDE R74, R2, 0x4, R74 ;  /* 0x00000004024a7825 */ /* 0x002fc800078e024a */
[----:B------:R-:W3:Y:S04]  /*0550*/  @P0 LDG.E.U16 R72, desc[UR4][R72.64] ;  /* 0x0000000448480981 */ /* 0x000ee8000c1e1500 */
[----:B------:R-:W4:Y:S01]  /*0560*/  LDG.E R74, desc[UR4][R74.64] ;  /* 0x000000044a4a7981 */ /* 0x000f22000c1e1900 */
[----:B------:R-:W-:Y:S01]  /*0570*/  MOV R99, UR13 ;  /* 0x0000000d00637c02 */ /* 0x000fe20008000f00 */
[----:B--2---:R-:W-:-:S04]  /*0580*/  IMAD.WIDE R94, R2, 0x4, R94 ;  /* 0x00000004025e7825 */ /* 0x004fc800078e025e */
[----:B------:R-:W-:Y:S01]  /*0590*/  IMAD R3, R2, R99, RZ ;  /* 0x0000006302037224 */ /* 0x000fe200078e02ff */
[----:B------:R-:W-:Y:S01]  /*05a0*/  BSSY B1, `(.L_x_2894) ;  /* 0x000005e000017945 */ /* 0x000fe20003800000 */
[----:B------:R0:W5:Y:S01]  /*05b0*/  LDG.E R94, desc[UR4][R94.64] ;  /* 0x000000045e5e7981 */ /* 0x000162000c1e1900 */
[----:B------:R-:W-:Y:S02]  /*05c0*/  MOV R93, RZ ;  /* 0x000000ff005d7202 */ /* 0x000fe40000000f00 */
[----:B------:R-:W-:Y:S02]  /*05d0*/  SHF.R.S32.HI R92, RZ, 0x1f, R3 ;  /* 0x0000001fff5c7819 */ /* 0x000fe40000011403 */
[----:B------:R-:W-:Y:S02]  /*05e0*/  MOV R110, RZ ;  /* 0x000000ff006e7202 */ /* 0x000fe40000000f00 */
[----:B------:R-:W-:Y:S02]  /*05f0*/  LEA.HI R3, R92, R3, RZ, 0x3 ;  /* 0x000000035c037211 */ /* 0x000fe400078f18ff */
[----:B0-----:R-:W-:-:S02]  /*0600*/  MOV R95, 0x3f800000 ;  /* 0x3f800000005f7802 */ /* 0x001fc40000000f00 */
[----:B------:R-:W-:-:S04]  /*0610*/  LEA.HI.SX32 R3, R3, R118, 0x1d ;  /* 0x0000007603037211 */ /* 0x000fc800078feaff */
[----:B------:R-:W-:Y:S02]  /*0620*/  MOV R111, R3 ;  /* 0x00000003006f7202 */ /* 0x000fe40000000f00 */
[----:B---3--:R-:W-:Y:S02]  /*0630*/  @P0 SHF.L.U32 R95, R72, 0x10, RZ ;  /* 0x00000010485f0819 */ /* 0x008fe400000006ff */
[----:B----4-:R-:W-:Y:S01]  /*0640*/  FSEL R92, R74, RZ, !P5 ;  /* 0x000000ff4a5c7208 */ /* 0x010fe20006800000 */
[----:B------:R-:W-:Y:S06]  /*0650*/  @!P4 BRA `(.L_x_2895) ;  /* 0x000000040048c947 */ /* 0x000fec0003800000 */
[----:B------:R-:W0:Y:S01]  /*0660*/  LDC.64 R12, c[0x0][0x2b8] ;  /* 0x0000ae00ff0c7b82 */ /* 0x000e220000000a00 */
[----:B------:R-:W-:-:S04]  /*0670*/  LEA R4, P1, R3, UR10, 0x5 ;  /* 0x0000000a03047c11 */ /* 0x000fc8000f8228ff */
[----:B------:R-:W-:-:S05]  /*0680*/  LEA.HI.X R5, R3, UR11, RZ, 0x5, P1 ;  /* 0x0000000b03057c11 */ /* 0x000fca00088f2cff */
[----:B------:R-:W2:Y:S04]  /*0690*/  LDG.E.128 R8, desc[UR4][R4.64] ;  /* 0x0000000404087981 */ /* 0x000ea8000c1e1d00 */
[----:B------:R-:W3:Y:S01]  /*06a0*/  LDG.E.128 R4, desc[UR4][R4.64+0x10] ;  /* 0x0000100404047981 */ /* 0x000ee2000c1e1d00 */
[----:B0-----:R-:W-:-:S06]  /*06b0*/  IMAD.WIDE.U32 R12, R3, 0x10, R12 ;  /* 0x00000010030c7825 */ /* 0x001fcc00078e000c */
[----:B------:R-:W4:Y:S01]  /*06c0*/  LDG.E.128 R12, desc[UR4][R12.64] ;  /* 0x000000040c0c7981 */ /* 0x000f22000c1e1d00 */
[----:B------:R-:W-:-:S04]  /*06d0*/  ISETP.NE.U32.AND P1, PT, RZ, UR8, PT ;  /* 0x00000008ff007c0c */ /* 0x000fc8000bf25070 */
[----:B------:R-:W-:-:S13]  /*06e0*/  ISETP.NE.AND.EX P1, PT, RZ, UR9, PT, P1 ;  /* 0x00000009ff007c0c */ /* 0x000fda000bf25310 */
[----:B------:R-:W-:-:S04]  /*06f0*/  @P1 LEA R72, P2, R3, UR8, 0x5 ;  /* 0x0000000803481c11 */ /* 0x000fc8000f8428ff */
[----:B------:R-:W-:-:S05]  /*0700*/  @P1 LEA.HI.X R73, R3, UR9, RZ, 0x5, P2 ;  /* 0x0000000903491c11 */ /* 0x000fca00090f2cff */
[----:B------:R-:W5:Y:S04]  /*0710*/  @P1 LDG.E.128 R20, desc[UR4][R72.64] ;  /* 0x0000000448141981 */ /* 0x000f68000c1e1d00 */
[----:B------:R0:W5:Y:S01]  /*0720*/  @P1 LDG.E.128 R16, desc[UR4][R72.64+0x10] ;  /* 0x0000100448101981 */ /* 0x000162000c1e1d00 */
[C---:B--2---:R-:W-:Y:S01]  /*0730*/  FADD.FTZ R75, -R92.reuse, R8 ;  /* 0x000000085c4b7221 */ /* 0x044fe20000010100 */
[C---:B------:R-:W-:Y:S01]  /*0740*/  FADD.FTZ R9, -R92.reuse, R9 ;  /* 0x000000095c097221 */ /* 0x040fe20000010100 */
[----:B------:R-:W-:Y:S02]  /*0750*/  FADD.FTZ R111, -R92, R10 ;  /* 0x0000000a5c6f7221 */ /* 0x000fe40000010100 */
[C---:B-----5:R-:W-:Y:S01]  /*0760*/  FMUL.FTZ R0, R94.reuse, R75 ;  /* 0x0000004b5e007220 */ /* 0x060fe20000410000 */
[----:B------:R-:W-:Y:S01]  /*0770*/  FMUL.FTZ R9, R94, R9 ;  /* 0x000000095e097220 */ /* 0x000fe20000410000 */
[C---:B------:R-:W-:Y:S01]  /*0780*/  FADD.FTZ R11, -R92.reuse, R11 ;  /* 0x0000000b5c0b7221 */ /* 0x040fe20000010100 */
[----:B---3--:R-:W-:Y:S01]  /*0790*/  FADD.FTZ R119, -R92, R4 ;  /* 0x000000045c777221 */ /* 0x008fe20000010100 */
[----:B----4-:R-:W-:-:S02]  /*07a0*/  PRMT R8, R12, 0x7632, R8 ;  /* 0x000076320c087816 */ /* 0x010fc40000000008 */
[----:B------:R-:W-:Y:S02]  /*07b0*/  SHF.L.U32 R93, R12, 0x10, RZ ;  /* 0x000000100c5d7819 */ /* 0x000fe400000006ff */
[----:B------:R-:W-:Y:S02]  /*07c0*/  SHF.L.U32 R10, R8, 0x10, RZ ;  /* 0x00000010080a7819 */ /* 0x000fe400000006ff */
[----:B------:R-:W-:Y:S01]  /*07d0*/  PRMT R12, R13, 0x7632, R12 ;  /* 0x000076320d0c7816 */ /* 0x000fe2000000000c */
[----:B------:R-:W-:Y:S01]  /*07e0*/  FMUL.FTZ R4, R117, R93 ;  /* 0x0000005d75047220 */ /* 0x000fe20000410000 */
[----:B------:R-:W-:Y:S01]  /*07f0*/  SHF.L.U32 R74, R13, 0x10, RZ ;  /* 0x000000100d4a7819 */ /* 0x000fe200000006ff */
[----:B------:R-:W-:Y:S01]  /*0800*/  FADD.FTZ R13, -R92, R5 ;  /* 0x000000055c0d7221 */ /* 0x000fe20000010100 */
[----:B------:R-:W-:Y:S01]  /*0810*/  FMUL.FTZ R5, R94, R111 ;  /* 0x0000006f5e057220 */ /* 0x000fe20000410000 */
[C---:B------:R-:W-:Y:S01]  /*0820*/  PRMT R84, R14.reuse, 0x7632, R84 ;  /* 0x000076320e547816 */ /* 0x040fe20000000054 */
[----:B------:R-:W-:Y:S01]  /*0830*/  FADD.FTZ R37, R37, R10 ;  /* 0x0000000a25257221 */ /* 0x000fe20000010000 */
[----:B------:R-:W-:Y:S01]  /*0840*/  SHF.L.U32 R121, R14, 0x10, RZ ;  /* 0x000000100e797819 */ /* 0x000fe200000006ff */
[-C--:B------:R-:W-:Y:S01]  /*0850*/  FFMA.FTZ R53, R9, R10.reuse, R53 ;  /* 0x0000000a09357223 */ /* 0x080fe20000010035 */
[----:B------:R-:W-:Y:S01]  /*0860*/  FMUL.FTZ R10, R116, R10 ;  /* 0x0000000a740a7220 */ /* 0x000fe20000410000 */
[----:B------:R-:W-:Y:S01]  /*0870*/  FADD.FTZ R75, RZ, R4 ;  /* 0x00000004ff4b7221 */ /* 0x000fe20000010000 */
[----:B------:R-:W-:Y:S01]  /*0880*/  FFMA.FTZ R14, R0, R4, RZ ;  /* 0x00000004000e7223 */ /* 0x000fe200000100ff */
[----:B------:R-:W-:Y:S01]  /*0890*/  FADD.FTZ R85, -R92, R7 ;  /* 0x000000075c557221 */ /* 0x000fe20000010100 */
[----:B------:R-:W-:Y:S01]  /*08a0*/  SHF.L.U32 R12, R12, 0x10, RZ ;  /* 0x000000100c0c7819 */ /* 0x000fe200000006ff */
[----:B------:R-:W-:Y:S01]  /*08b0*/  FADD.FTZ R38, R38, R74 ;  /* 0x0000004a26267221 */ /* 0x000fe20000010000 */
[-C--:B------:R-:W-:Y:S01]  /*08c0*/  FFMA.FTZ R54, R5, R74.reuse, R54 ;  /* 0x0000004a05367223 */ /* 0x080fe20000010036 */
        /* <DEDUP_REMOVED lines=10> */
[----:B0-----:R-:W-:-:S02]  /*0970*/  PRMT R72, R15, 0x7632, R72 ;  /* 0x000076320f487816 */ /* 0x001fc40000000048 */
[----:B------:R-:W-:Y:S01]  /*0980*/  SHF.L.U32 R73, R15, 0x10, RZ ;  /* 0x000000100f497819 */ /* 0x000fe200000006ff */
[----:B------:R-:W-:Y:S01]  /*0990*/  FADD.FTZ R15, -R92, R6 ;  /* 0x000000065c0f7221 */ /* 0x000fe20000010100 */
[----:B------:R-:W-:Y:S01]  /*09a0*/  FADD.FTZ R36, R36, R93 ;  /* 0x0000005d24247221 */ /* 0x000fe20000010000 */
[----:B------:R-:W-:Y:S01]  /*09b0*/  FFMA.FTZ R52, R0, R93, R52 ;  /* 0x0000005d00347223 */ /* 0x000fe20000010034 */
[C---:B------:R-:W-:Y:S01]  /*09c0*/  FMUL.FTZ R13, R94.reuse, R13 ;  /* 0x0000000d5e0d7220 */ /* 0x040fe20000410000 */
[C---:B------:R-:W-:Y:S01]  /*09d0*/  FMUL.FTZ R6, R94.reuse, R119 ;  /* 0x000000775e067220 */ /* 0x040fe20000410000 */
        /* <DEDUP_REMOVED lines=25> */
[----:B------:R-:W-:-:S07]  /*0b70*/  IADD3 R111, R3, 0x20, RZ ;  /* 0x00000020036f7810 */ /* 0x000fce0007ffe0ff */
.L_x_2895:
[----:B------:R-:W-:Y:S05]  /*0b80*/  BSYNC B1 ;  /* 0x0000000000017941 */ /* 0x000fea0003800000 */
.L_x_2894:
[----:B------:R-:W-:Y:S04]  /*0b90*/  BSSY B1, `(.L_x_2896) ;  /* 0x0000053000017945 */ /* 0x000fe80003800000 */
[----:B------:R-:W-:Y:S05]  /*0ba0*/  @!P3 BRA `(.L_x_2897) ;  /* 0x000000040044b947 */ /* 0x000fea0003800000 */
        /* <DEDUP_REMOVED lines=15> */
[C---:B------:R-:W-:Y:S01]  /*0ca0*/  FADD.FTZ R75, -R92.reuse, R75 ;  /* 0x0000004b5c4b7221 */ /* 0x040fe20000010100 */
[C---:B------:R-:W-:Y:S01]  /*0cb0*/  FADD.FTZ R121, -R92.reuse, R74 ;  /* 0x0000004a5c797221 */ /* 0x040fe20000010100 */
[----:B---3--:R-:W-:Y:S01]  /*0cc0*/  FADD.FTZ R91, -R92, R82 ;  /* 0x000000525c5b7221 */ /* 0x008fe20000010100 */
[----:B-----5:R-:W-:Y:S01]  /*0cd0*/  FMUL.FTZ R82, R94, R87 ;  /* 0x000000575e527220 */ /* 0x020fe20000410000 */
[----:B------:R-:W-:Y:S01]  /*0ce0*/  FADD.FTZ R111, -R92, R83 ;  /* 0x000000535c6f7221 */ /* 0x000fe20000010100 */
[----:B----4-:R-:W-:-:S02]  /*0cf0*/  PRMT R96, R76, 0x7632, R96 ;  /* 0x000076324c607816 */ /* 0x010fc40000000060 */
[----:B------:R-:W-:Y:S01]  /*0d00*/  SHF.L.U32 R119, R76, 0x10, RZ ;  /* 0x000000104c777819 */ /* 0x000fe200000006ff */
[----:B------:R-:W-:Y:S01]  /*0d10*/  FMUL.FTZ R76, R94, R97 ;  /* 0x000000615e4c7220 */ /* 0x000fe20000410000 */
[C---:B------:R-:W-:Y:S02]  /*0d20*/  PRMT R98, R77.reuse, 0x7632, R98 ;  /* 0x000076324d627816 */ /* 0x040fe40000000062 */
[----:B------:R-:W-:Y:S01]  /*0d30*/  SHF.L.U32 R123, R77, 0x10, RZ ;  /* 0x000000104d7b7819 */ /* 0x000fe200000006ff */
[----:B------:R-:W-:Y:S01]  /*0d40*/  FMUL.FTZ R77, R107, R119 ;  /* 0x000000776b4d7220 */ /* 0x000fe20000410000 */
[----:B------:R-:W-:Y:S01]  /*0d50*/  SHF.L.U32 R96, R96, 0x10, RZ ;  /* 0x0000001060607819 */ /* 0x000fe200000006ff */
[----:B------:R-:W-:Y:S02]  /*0d60*/  FMUL.FTZ R87, R94, R75 ;  /* 0x0000004b5e577220 */ /* 0x000fe40000410000 */
[----:B0-----:R-:W-:Y:S01]  /*0d70*/  FADD.FTZ R88, R93, R77 ;  /* 0x0000004d5d587221 */ /* 0x001fe20000010000 */
[----:B------:R-:W-:Y:S01]  /*0d80*/  FFMA.FTZ R75, R76, R77, R110 ;  /* 0x0000004d4c4b7223 */ /* 0x000fe2000001006e */
[----:B------:R-:W-:Y:S01]  /*0d90*/  FMUL.FTZ R83, R106, R96 ;  /* 0x000000606a537220 */ /* 0x000fe20000410000 */
[----:B------:R-:W-:-:S02]  /*0da0*/  PRMT R72, R79, 0x7632, R72 ;  /* 0x000076324f487816 */ /* 0x000fc40000000048 */
[----:B------:R-:W-:Y:S01]  /*0db0*/  SHF.L.U32 R73, R79, 0x10, RZ ;  /* 0x000000104f497819 */ /* 0x000fe200000006ff */
[----:B------:R-:W-:Y:S01]  /*0dc0*/  FADD.FTZ R79, -R92, R80 ;  /* 0x000000505c4f7221 */ /* 0x000fe20000010100 */
[C---:B------:R-:W-:Y:S01]  /*0dd0*/  PRMT R74, R78.reuse, 0x7632, R74 ;  /* 0x000076324e4a7816 */ /* 0x040fe2000000004a */
[----:B------:R-:W-:Y:S01]  /*0de0*/  FMUL.FTZ R80, R105, R123 ;  /* 0x0000007b69507220 */ /* 0x000fe20000410000 */
[----:B------:R-:W-:Y:S01]  /*0df0*/  SHF.L.U32 R90, R78, 0x10, RZ ;  /* 0x000000104e5a7819 */ /* 0x000fe200000006ff */
[----:B------:R-:W-:Y:S01]  /*0e00*/  FMUL.FTZ R78, R94, R121 ;  /* 0x000000795e4e7220 */ /* 0x000fe20000410000 */
        /* <DEDUP_REMOVED lines=43> */
.L_x_2897:
[----:B------:R-:W-:Y:S05]  /*10c0*/  BSYNC B1 ;  /* 0x0000000000017941 */ /* 0x000fea0003800000 */
.L_x_2896:
[----:B------:R-:W-:-:S03]  /*10d0*/  UMOV UR6, 0xffffffff ;  /* 0xffffffff00067882 */ /* 0x000fc60000000000 */
        /* <DEDUP_REMOVED lines=19> */
.L_x_2915:
[----:B-1----:R-:W-:Y:S01]  /*1210*/  FADD.FTZ R72, R93, R72 ;  /* 0x000000485d487221 */ /* 0x002fe20000010000 */
[----:B0-2---:R-:W-:Y:S01]  /*1220*/  FADD.FTZ R110, R110, R73 ;  /* 0x000000496e6e7221 */ /* 0x005fe20000010000 */
[----:B------:R-:W-:Y:S02]  /*1230*/  BSSY B1, `(.L_x_2899) ;  /* 0x0000045000017945 */ /* 0x000fe40003800000 */
[----:B------:R-:W-:Y:S01]  /*1240*/  FMUL.FTZ R72, R72, UR12 ;  /* 0x0000000c48487c20 */ /* 0x000fe20008410000 */
[----:B------:R-:W-:-:S04]  /*1250*/  FMUL.FTZ R110, R110, UR12 ;  /* 0x0000000c6e6e7c20 */ /* 0x000fc80008410000 */
[----:B------:R-:W-:Y:S01]  /*1260*/  FSEL R111, R72, RZ, !P5 ;  /* 0x000000ff486f7208 */ /* 0x000fe20006800000 */
[----:B------:R-:W-:Y:S06]  /*1270*/  @!P4 BRA `(.L_x_2900) ;  /* 0x000000040000c947 */ /* 0x000fec0003800000 */
[----:B------:R-:W-:Y:S01]  /*1280*/  ISETP.NE.U32.AND P1, PT, RZ, UR14, PT ;  /* 0x0000000eff007c0c */ /* 0x000fe2000bf25070 */
[-CC-:B------:R-:W-:Y:S01]  /*1290*/  FFMA.FTZ R73, R11, R110.reuse, R111.reuse ;  /* 0x0000006e0b497223 */ /* 0x180fe2000001006f */
[----:B------:R-:W-:Y:S01]  /*12a0*/  ISETP.NE.U32.AND P2, PT, RZ, UR8, PT ;  /* 0x00000008ff007c0c */ /* 0x000fe2000bf45070 */
[-C--:B------:R-:W-:Y:S01]  /*12b0*/  FFMA.FTZ R75, R9, R110.reuse, R111 ;  /* 0x0000006e094b7223 */ /* 0x080fe2000001006f */
[----:B------:R-:W-:Y:S01]  /*12c0*/  ISETP.NE.AND.EX P1, PT, RZ, UR15, PT, P1 ;  /* 0x0000000fff007c0c */ /* 0x000fe2000bf25310 */
[----:B------:R-:W-:Y:S01]  /*12d0*/  FADD.FTZ R120, R12, -R73 ;  /* 0x800000490c787221 */ /* 0x000fe20000010000 */
[-CC-:B------:R-:W-:Y:S01]  /*12e0*/  FFMA.FTZ R74, R5, R110.reuse, R111.reuse ;  /* 0x0000006e054a7223 */ /* 0x180fe2000001006f */
[----:B------:R-:W-:Y:S01]  /*12f0*/  ISETP.NE.AND.EX P2, PT, RZ, UR9, PT, P2 ;  /* 0x00000009ff007c0c */ /* 0x000fe2000bf45320 */
[-CC-:B------:R-:W-:Y:S01]  /*1300*/  FFMA.FTZ R93, R0, R110.reuse, R111.reuse ;  /* 0x0000006e005d7223 */ /* 0x180fe2000001006f */
        /* <DEDUP_REMOVED lines=8> */
[----:B------:R-:W0:Y:S01]  /*1390*/  @P1 LDC.64 R72, c[0x0][0x308] ;  /* 0x0000c200ff481b82 */ /* 0x000e220000000a00 */
[----:B------:R-:W-:Y:S01]  /*13a0*/  FADD.FTZ R125, R15, -R92 ;  /* 0x8000005c0f7d7221 */ /* 0x000fe20000010000 */
[----:B------:R-:W-:Y:S01]  /*13b0*/  FADD.FTZ R121, R84, -R121 ;  /* 0x8000007954797221 */ /* 0x000fe20000010000 */
[----:B------:R-:W-:Y:S01]  /*13c0*/  FADD.FTZ R123, R86, -R123 ;  /* 0x8000007b567b7221 */ /* 0x000fe20000010000 */
[C---:B-----5:R-:W-:Y:S01]  /*13d0*/  FMUL.FTZ R92, R94.reuse, R75 ;  /* 0x0000004b5e5c7220 */ /* 0x060fe20000410000 */
[C---:B------:R-:W-:Y:S01]  /*13e0*/  FMUL.FTZ R75, R94.reuse, R74 ;  /* 0x0000004a5e4b7220 */ /* 0x040fe20000410000 */
[C---:B------:R-:W-:Y:S01]  /*13f0*/  FMUL.FTZ R74, R94.reuse, R120 ;  /* 0x000000785e4a7220 */ /* 0x040fe20000410000 */
[C---:B------:R-:W-:Y:S01]  /*1400*/  FMUL.FTZ R93, R94.reuse, R93 ;  /* 0x0000005d5e5d7220 */ /* 0x040fe20000410000 */
[C---:B------:R-:W-:Y:S01]  /*1410*/  FMUL.FTZ R119, R94.reuse, R119 ;  /* 0x000000775e777220 */ /* 0x040fe20000410000 */
[C---:B------:R-:W-:Y:S01]  /*1420*/  FMUL.FTZ R120, R94.reuse, R125 ;  /* 0x0000007d5e787220 */ /* 0x040fe20000410000 */
[C---:B------:R-:W-:Y:S01]  /*1430*/  FMUL.FTZ R121, R94.reuse, R121 ;  /* 0x000000795e797220 */ /* 0x040fe20000410000 */
[----:B------:R-:W-:Y:S01]  /*1440*/  FMUL.FTZ R122, R94, R123 ;  /* 0x0000007b5e7a7220 */ /* 0x000fe20000410000 */
[----:B------:R-:W-:Y:S01]  /*1450*/  @P2 FADD.FTZ R93, R20, R93 ;  /* 0x0000005d145d2221 */ /* 0x000fe20000010000 */
[----:B------:R-:W-:Y:S01]  /*1460*/  @P2 FADD.FTZ R92, R21, R92 ;  /* 0x0000005c155c2221 */ /* 0x000fe20000010000 */
[----:B------:R-:W-:Y:S01]  /*1470*/  @P2 FADD.FTZ R75, R22, R75 ;  /* 0x0000004b164b2221 */ /* 0x000fe20000010000 */
[----:B------:R-:W-:Y:S01]  /*1480*/  @P2 FADD.FTZ R74, R23, R74 ;  /* 0x0000004a174a2221 */ /* 0x000fe20000010000 */
[----:B------:R-:W-:Y:S01]  /*1490*/  @P2 FADD.FTZ R119, R16, R119 ;  /* 0x0000007710772221 */ /* 0x000fe20000010000 */
[----:B------:R-:W-:Y:S01]  /*14a0*/  @P2 FADD.FTZ R120, R17, R120 ;  /* 0x0000007811782221 */ /* 0x000fe20000010000 */
[----:B------:R-:W-:Y:S01]  /*14b0*/  @P2 FADD.FTZ R121, R18, R121 ;  /* 0x0000007912792221 */ /* 0x000fe20000010000 */
[----:B------:R-:W-:Y:S01]  /*14c0*/  @P2 FADD.FTZ R122, R19, R122 ;  /* 0x0000007a137a2221 */ /* 0x000fe20000010000 */
[C---:B------:R-:W-:Y:S01]  /*14d0*/  SEL R64, R93.reuse, R64, P1 ;  /* 0x000000405d407207 */ /* 0x040fe20000800000 */
[----:B------:R-:W-:Y:S01]  /*14e0*/  FMUL.FTZ R93, R93, R95 ;  /* 0x0000005f5d5d7220 */ /* 0x000fe20000410000 */
[C---:B------:R-:W-:Y:S01]  /*14f0*/  SEL R65, R92.reuse, R65, P1 ;  /* 0x000000415c417207 */ /* 0x040fe20000800000 */
[----:B------:R-:W-:Y:S01]  /*1500*/  FMUL.FTZ R92, R92, R95 ;  /* 0x0000005f5c5c7220 */ /* 0x000fe20000410000 */
[----:B0-----:R-:W-:Y:S01]  /*1510*/  @P1 IMAD.WIDE.U32 R72, R3, 0x20, R72 ;  /* 0x0000002003481825 */ /* 0x001fe200078e0048 */
[----:B------:R-:W-:-:S03]  /*1520*/  SEL R66, R75, R66, P1 ;  /* 0x000000424b427207 */ /* 0x000fc60000800000 */
[----:B------:R-:W-:Y:S01]  /*1530*/  FMUL.FTZ R75, R75, R95 ;  /* 0x0000005f4b4b7220 */ /* 0x000fe20000410000 */
[C---:B------:R-:W-:Y:S01]  /*1540*/  SEL R67, R74.reuse, R67, P1 ;  /* 0x000000434a437207 */ /* 0x040fe20000800000 */
[-C--:B------:R-:W-:Y:S01]  /*1550*/  FMUL.FTZ R74, R74, R95.reuse ;  /* 0x0000005f4a4a7220 */ /* 0x080fe20000410000 */
[C---:B------:R-:W-:Y:S01]  /*1560*/  SEL R68, R119.reuse, R68, P1 ;  /* 0x0000004477447207 */ /* 0x040fe20000800000 */
[----:B------:R-:W-:Y:S01]  /*1570*/  FMUL.FTZ R119, R119, R95 ;  /* 0x0000005f77777220 */ /* 0x000fe20000410000 */
[C---:B------:R-:W-:Y:S01]  /*1580*/  SEL R69, R120.reuse, R69, P1 ;  /* 0x0000004578457207 */ /* 0x040fe20000800000 */
[----:B------:R-:W-:Y:S01]  /*1590*/  @P1 STG.E.128 desc[UR4][R72.64], R64 ;  /* 0x0000004048001986 */ /* 0x000fe2000c101d04 */
[C---:B------:R-:W-:Y:S01]  /*15a0*/  SEL R70, R121.reuse, R70, P1 ;  /* 0x0000004679467207 */ /* 0x040fe20000800000 */
[----:B------:R-:W-:Y:S01]  /*15b0*/  FMUL.FTZ R120, R120, R95 ;  /* 0x0000005f78787220 */ /* 0x000fe20000410000 */
[C---:B------:R-:W-:Y:S01]  /*15c0*/  SEL R71, R122.reuse, R71, P1 ;  /* 0x000000477a477207 */ /* 0x040fe20000800000 */
[-C--:B------:R-:W-:Y:S01]  /*15d0*/  FMUL.FTZ R121, R121, R95.reuse ;  /* 0x0000005f79797220 */ /* 0x080fe20000410000 */
[----:B------:R-:W-:-:S03]  /*15e0*/  FMUL.FTZ R122, R122, R95 ;  /* 0x0000005f7a7a7220 */ /* 0x000fc60000410000 */
[----:B------:R0:W-:Y:S02]  /*15f0*/  @P1 STG.E.128 desc[UR4][R72.64+0x10], R68 ;  /* 0x0000104448001986 */ /* 0x0001e4000c101d04 */
[----:B0-----:R-:W-:Y:S02]  /*1600*/  F2FP.BF16.F32.PACK_AB R72, R92, R93 ;  /* 0x0000005d5c48723e */ /* 0x001fe400000010ff */
[----:B------:R-:W0:Y:S01]  /*1610*/  LDC.64 R92, c[0x0][0x2f8] ;  /* 0x0000be00ff5c7b82 */ /* 0x000e220000000a00 */
[----:B------:R-:W-:Y:S02]  /*1620*/  F2FP.BF16.F32.PACK_AB R73, R74, R75 ;  /* 0x0000004b4a49723e */ /* 0x000fe400000010ff */
[----:B------:R-:W-:Y:S02]  /*1630*/  F2FP.BF16.F32.PACK_AB R74, R120, R119 ;  /* 0x00000077784a723e */ /* 0x000fe400000010ff */
[----:B------:R-:W-:Y:S01]  /*1640*/  F2FP.BF16.F32.PACK_AB R75, R122, R121 ;  /* 0x000000797a4b723e */ /* 0x000fe200000010ff */
[C---:B0-----:R-:W-:Y:S01]  /*1650*/  IMAD.WIDE.U32 R92, R3.reuse, 0x10, R92 ;  /* 0x00000010035c7825 */ /* 0x041fe200078e005c */
[----:B------:R-:W-:-:S04]  /*1660*/  IADD3 R3, R3, 0x20, RZ ;  /* 0x0000002003037810 */ /* 0x000fc80007ffe0ff */
[----:B------:R0:W-:Y:S03]  /*1670*/  STG.E.128 desc[UR4][R92.64], R72 ;  /* 0x000000485c007986 */ /* 0x0001e6000c101d04 */
.L_x_2900:
[----:B------:R-:W-:Y:S05]  /*1680*/  BSYNC B1 ;  /* 0x0000000000017941 */ /* 0x000fea0003800000 */
.L_x_2899:
[----:B------:R-:W-:Y:S04]  /*1690*/  BSSY B1, `(.L_x_2901) ;  /* 0x0000041000017945 */ /* 0x000fe80003800000 */
[----:B------:R-:W-:Y:S05]  /*16a0*/  @!P3 BRA `(.L_x_2902) ;  /* 0x0000000000fcb947 */ /* 0x000fea0003800000 */
[----:B------:R-:W-:Y:S01]  /*16b0*/  ISETP.NE.U32.AND P1, PT, RZ, UR14, PT ;  /* 0x0000000eff007c0c */ /* 0x000fe2000bf25070 */
[-CC-:B0-----:R-:W-:Y:S01]  /*16c0*/  FFMA.FTZ R72, R76, R110.reuse, R111.reuse ;  /* 0x0000006e4c487223 */ /* 0x181fe2000001006f */
[-CC-:B------:R-:W-:Y:S01]  /*16d0*/  FFMA.FTZ R74, R82, R110.reuse, R111.reuse ;  /* 0x0000006e524a7223 */ /* 0x180fe2000001006f */
        /* <DEDUP_REMOVED lines=9> */
[----:B------:R-:W-:Y:S01]  /*1770*/  ISETP.NE.U32.AND P2, PT, RZ, UR8, PT ;  /* 0x00000008ff007c0c */ /* 0x000fe2000bf45070 */
[----:B------:R-:W-:Y:S01]  /*1780*/  FADD.FTZ R119, R80, -R119 ;  /* 0x8000007750777221 */ /* 0x000fe20000010000 */
[----:B------:R-:W-:Y:S01]  /*1790*/  FADD.FTZ R111, R88, -R121 ;  /* 0x80000079586f7221 */ /* 0x000fe20000010000 */
[----:B------:R-:W-:Y:S01]  /*17a0*/  FADD.FTZ R123, R81, -R92 ;  /* 0x8000005c517b7221 */ /* 0x000fe20000010000 */
[----:B------:R-:W-:Y:S01]  /*17b0*/  FADD.FTZ R125, R91, -R120 ;  /* 0x800000785b7d7221 */ /* 0x000fe20000010000 */
[----:B------:R-:W-:Y:S01]  /*17c0*/  FADD.FTZ R73, R96, -R73 ;  /* 0x8000004960497221 */ /* 0x000fe20000010000 */
[----:B------:R-:W-:Y:S01]  /*17d0*/  FADD.FTZ R110, R97, -R110 ;  /* 0x8000006e616e7221 */ /* 0x000fe20000010000 */
[C---:B-----5:R-:W-:Y:S01]  /*17e0*/  FMUL.FTZ R121, R94.reuse, R75 ;  /* 0x0000004b5e797220 */ /* 0x060fe20000410000 */
[----:B------:R-:W-:Y:S01]  /*17f0*/  ISETP.NE.AND.EX P2, PT, RZ, UR9, PT, P2 ;  /* 0x00000009ff007c0c */ /* 0x000fe2000bf45320 */
[C---:B------:R-:W-:Y:S01]  /*1800*/  FMUL.FTZ R74, R94.reuse, R93 ;  /* 0x0000005d5e4a7220 */ /* 0x040fe20000410000 */
[C---:B------:R-:W-:Y:S01]  /*1810*/  FMUL.FTZ R119, R94.reuse, R119 ;  /* 0x000000775e777220 */ /* 0x040fe20000410000 */
[C---:B------:R-:W-:Y:S01]  /*1820*/  FMUL.FTZ R120, R94.reuse, R111 ;  /* 0x0000006f5e787220 */ /* 0x040fe20000410000 */
[C---:B------:R-:W-:Y:S01]  /*1830*/  FMUL.FTZ R75, R94.reuse, R123 ;  /* 0x0000007b5e4b7220 */ /* 0x040fe20000410000 */
[C---:B------:R-:W-:Y:S01]  /*1840*/  FMUL.FTZ R72, R94.reuse, R125 ;  /* 0x0000007d5e487220 */ /* 0x040fe20000410000 */
[C---:B------:R-:W-:Y:S01]  /*1850*/  FMUL.FTZ R73, R94.reuse, R73 ;  /* 0x000000495e497220 */ /* 0x040fe20000410000 */
[----:B------:R-:W-:Y:S01]  /*1860*/  FMUL.FTZ R94, R94, R110 ;  /* 0x0000006e5e5e7220 */ /* 0x000fe20000410000 */
[----:B------:R-:W0:Y:S05]  /*1870*/  @P1 LDC.64 R92, c[0x0][0x308] ;  /* 0x0000c200ff5c1b82 */ /* 0x000e2a0000000a00 */
[----:B------:R-:W-:Y:S01]  /*1880*/  @P2 FADD.FTZ R121, R56, R121 ;  /* 0x0000007938792221 */ /* 0x000fe20000010000 */
[----:B------:R-:W-:Y:S01]  /*1890*/  @P2 FADD.FTZ R74, R57, R74 ;  /* 0x0000004a394a2221 */ /* 0x000fe20000010000 */
[----:B------:R-:W-:Y:S01]  /*18a0*/  @P2 FADD.FTZ R75, R60, R75 ;  /* 0x0000004b3c4b2221 */ /* 0x000fe20000010000 */
[----:B------:R-:W1:Y:S01]  /*18b0*/  LDC.64 R110, c[0x0][0x2f8] ;  /* 0x0000be00ff6e7b82 */ /* 0x000e620000000a00 */
        /* <DEDUP_REMOVED lines=8> */
[-C--:B------:R-:W-:Y:S01]  /*1940*/  FMUL.FTZ R74, R74, R95.reuse ;  /* 0x0000005f4a4a7220 */ /* 0x080fe20000410000 */
[C---:B------:R-:W-:Y:S01]  /*1950*/  SEL R68, R75.reuse, R68, P1 ;  /* 0x000000444b447207 */ /* 0x040fe20000800000 */
[-C--:B------:R-:W-:Y:S01]  /*1960*/  FMUL.FTZ R75, R75, R95.reuse ;  /* 0x0000005f4b4b7220 */ /* 0x080fe20000410000 */
[C---:B------:R-:W-:Y:S01]  /*1970*/  SEL R66, R119.reuse, R66, P1 ;  /* 0x0000004277427207 */ /* 0x040fe20000800000 */
[----:B------:R-:W-:Y:S01]  /*1980*/  FMUL.FTZ R122, R72, R95 ;  /* 0x0000005f487a7220 */ /* 0x000fe20000410000 */
[C---:B------:R-:W-:Y:S01]  /*1990*/  SEL R67, R120.reuse, R67, P1 ;  /* 0x0000004378437207 */ /* 0x040fe20000800000 */
[-C--:B------:R-:W-:Y:S01]  /*19a0*/  FMUL.FTZ R119, R119, R95.reuse ;  /* 0x0000005f77777220 */ /* 0x080fe20000410000 */
[-C--:B------:R-:W-:Y:S01]  /*19b0*/  FMUL.FTZ R120, R120, R95.reuse ;  /* 0x0000005f78787220 */ /* 0x080fe20000410000 */
[-C--:B------:R-:W-:Y:S01]  /*19c0*/  FMUL.FTZ R123, R73, R95.reuse ;  /* 0x0000005f497b7220 */ /* 0x080fe20000410000 */
[----:B------:R-:W-:Y:S01]  /*19d0*/  FMUL.FTZ R124, R94, R95 ;  /* 0x0000005f5e7c7220 */ /* 0x000fe20000410000 */
[----:B------:R-:W-:Y:S01]  /*19e0*/  SEL R69, R72, R69, P1 ;  /* 0x0000004548457207 */ /* 0x000fe20000800000 */
[----:B0-----:R-:W-:Y:S01]  /*19f0*/  @P1 IMAD.WIDE.U32 R92, R3, 0x20, R92 ;  /* 0x00000020035c1825 */ /* 0x001fe200078e005c */
[----:B------:R-:W-:-:S02]  /*1a00*/  F2FP.BF16.F32.PACK_AB R72, R74, R121 ;  /* 0x000000794a48723e */ /* 0x000fc400000010ff */
[----:B------:R-:W-:Y:S02]  /*1a10*/  SEL R70, R73, R70, P1 ;  /* 0x0000004649467207 */ /* 0x000fe40000800000 */
[----:B------:R-:W-:Y:S01]  /*1a20*/  SEL R71, R94, R71, P1 ;  /* 0x000000475e477207 */ /* 0x000fe20000800000 */
[----:B-1----:R-:W-:Y:S01]  /*1a30*/  IMAD.WIDE.U32 R94, R3, 0x10, R110 ;  /* 0x00000010035e7825 */ /* 0x002fe200078e006e */
[----:B------:R-:W-:Y:S01]  /*1a40*/  F2FP.BF16.F32.PACK_AB R74, R122, R75 ;  /* 0x0000004b7a4a723e */ /* 0x000fe200000010ff */
[----:B------:R1:W-:Y:S01]  /*1a50*/  @P1 STG.E.128 desc[UR4][R92.64], R64 ;  /* 0x000000405c001986 */ /* 0x0003e2000c101d04 */
[----:B------:R-:W-:Y:S02]  /*1a60*/  F2FP.BF16.F32.PACK_AB R73, R120, R119 ;  /* 0x000000777849723e */ /* 0x000fe400000010ff */
[----:B------:R-:W-:Y:S01]  /*1a70*/  F2FP.BF16.F32.PACK_AB R75, R124, R123 ;  /* 0x0000007b7c4b723e */ /* 0x000fe200000010ff */
[----:B------:R1:W-:Y:S04]  /*1a80*/  @P1 STG.E.128 desc[UR4][R92.64+0x10], R68 ;  /* 0x000010445c001986 */ /* 0x0003e8000c101d04 */
[----:B------:R1:W-:Y:S02]  /*1a90*/  STG.E.128 desc[UR4][R94.64], R72 ;  /* 0x000000485e007986 */ /* 0x0003e4000c101d04 */
.L_x_2902:
[----:B------:R-:W-:Y:S05]  /*1aa0*/  BSYNC B1 ;  /* 0x0000000000017941 */ /* 0x000fea0003800000 */
.L_x_2901:
[----:B01----:R-:W0:Y:S02]  /*1ab0*/  LDC.64 R72, c[0x0][0x210] ;  /* 0x00008400ff487b82 */ /* 0x003e240000000a00 */
[----:B0-----:R-:W-:-:S04]  /*1ac0*/  LEA R2, R72, R2, 0x2 ;  /* 0x0000000248027211 */ /* 0x001fc800078e10ff */
[----:B------:R-:W-:-:S13]  /*1ad0*/  ISETP.GE.AND P1, PT, R2, R73, PT ;  /* 0x000000490200720c */ /* 0x000fda0003f26270 */
[----:B------:R-:W-:Y:S05]  /*1ae0*/  @!P1 BRA `(.L_x_2903) ;  /* 0xffffffe8007c9947 */ /* 0x000fea000383ffff */
.L_x_2893:
[----:B------:R-:W-:Y:S05]  /*1af0*/  BSYNC B0 ;  /* 0x0000000000007941 */ /* 0x000fea0003800000 */
.L_x_2892:
[----:B------:R-:W0:Y:S01]  /*1b00*/  S2R R18, SR_TID.X ;  /* 0x0000000000127919 */ /* 0x000e220000002100 */
[----:B------:R-:W-:Y:S01]  /*1b10*/  MOV R2, 0x400 ;  /* 0x0000040000027802 */ /* 0x000fe20000000f00 */
[----:B------:R-:W-:Y:S05]  /*1b20*/  WARPSYNC.ALL ;  /* 0x0000000000007948 */ /* 0x000fea0003800000 */
[----:B------:R-:W1:Y:S01]  /*1b30*/  S2R R3, SR_CgaCtaId ;  /* 0x0000000000037919 */ /* 0x000e620000008800 */
[----:B------:R-:W-:Y:S01]  /*1b40*/  ULDC.64 UR6, c[0x0][0x2d8] ;  /* 0x0000b60000067ab9 */ /* 0x000fe20000000a00 */
[----:B-----5:R-:W2:Y:S01]  /*1b50*/  S2R R5, SR_TID.X ;  /* 0x0000000000057919 */ /* 0x020ea20000002100 */
[----:B------:R-:W3:Y:S01]  /*1b60*/  S2R R16, SR_CTAID.X ;  /* 0x0000000000107919 */ /* 0x000ee20000002500 */
[----:B0-----:R-:W-:-:S04]  /*1b70*/  SHF.L.U32 R0, R18, 0x1, RZ ;  /* 0x0000000112007819 */ /* 0x001fc800000006ff */
[----:B------:R-:W-:Y:S02]  /*1b80*/  LOP3.LUT R0, R0, 0x7ffffc0, RZ, 0xc0, !PT ;  /* 0x07ffffc000007812 */ /* 0x000fe400078ec0ff */
[----:B-1----:R-:W-:Y:S02]  /*1b90*/  LEA R3, R3, R2, 0x18 ;  /* 0x0000000203037211 */ /* 0x002fe400078ec0ff */
[----:B--2---:R-:W-:-:S04]  /*1ba0*/  LOP3.LUT R0, R0, 0x1f, R5, 0xf8, !PT ;  /* 0x0000001f00007812 */ /* 0x004fc800078ef805 */
[-C--:B------:R-:W-:Y:S02]  /*1bb0*/  LEA R0, R0, R3.reuse, 0x5 ;  /* 0x0000000300007211 */ /* 0x080fe400078e28ff */
[----:B------:R-:W-:-:S03]  /*1bc0*/  LEA R3, R18, R3, 0x2 ;  /* 0x0000000312037211 */ /* 0x000fc600078e10ff */
[----:B------:R-:W-:Y:S04]  /*1bd0*/  STS.128 [R0], R36 ;  /* 0x0000002400007388 */ /* 0x000fe80000000c00 */
[----:B------:R-:W-:Y:S04]  /*1be0*/  STS.128 [R0+0x10], R32 ;  /* 0x0000102000007388 */ /* 0x000fe80000000c00 */
[----:B------:R-:W-:Y:S04]  /*1bf0*/  STS.128 [R0+0x400], R28 ;  /* 0x0004001c00007388 */ /* 0x000fe80000000c00 */
[----:B------:R3:W-:Y:S01]  /*1c00*/  STS.128 [R0+0x410], R24 ;  /* 0x0004101800007388 */ /* 0x0007e20000000c00 */
[----:B------:R-:W-:Y:S01]  /*1c10*/  BAR.SYNC.DEFER_BLOCKING 0x0 ;  /* 0x0000000000007b1d */ /* 0x000fe20000010000 */
[----:B---3--:R-:W-:Y:S01]  /*1c20*/  IMAD R27, R16, R99, RZ ;  /* 0x00000063101b7224 */ /* 0x008fe200078e02ff */
[----:B------:R-:W-:-:S04]  /*1c30*/  IADD3 R99, R99, 0x7f, -R18 ;  /* 0x0000007f63637810 */ /* 0x000fc80007ffe812 */
[----:B------:R-:W-:Y:S02]  /*1c40*/  IADD3 R18, P4, R27, R18, RZ ;  /* 0x000000121b127210 */ /* 0x000fe40007f9e0ff */
[C---:B------:R-:W-:Y:S02]  /*1c50*/  LOP3.LUT P3, RZ, R99.reuse, 0xffffff80, RZ, 0xc0, !PT ;  /* 0xffffff8063ff7812 */ /* 0x040fe4000786c0ff */
[C---:B------:R-:W-:Y:S02]  /*1c60*/  ISETP.GE.U32.AND P2, PT, R99.reuse, 0x100, PT ;  /* 0x000001006300780c */ /* 0x040fe40003f46070 */
[C---:B------:R-:W-:Y:S01]  /*1c70*/  ISETP.GE.U32.AND P1, PT, R99.reuse, 0x180, PT ;  /* 0x000001806300780c */ /* 0x040fe20003f26070 */
[----:B------:R-:W0:Y:S01]  /*1c80*/  LDS R2, [R3] ;  /* 0x0000000003027984 */ /* 0x000e220000000800 */
[----:B------:R-:W-:-:S03]  /*1c90*/  ISETP.GE.U32.AND P0, PT, R99, 0x200, PT ;  /* 0x000002006300780c */ /* 0x000fc60003f06070 */
        /* <DEDUP_REMOVED lines=16> */
[----:B---3--:R-:W-:-:S03]  /*1da0*/  FADD.FTZ R5, RZ, R5 ;  /* 0x00000005ff057221 */ /* 0x008fc60000010000 */
[----:B------:R-:W3:Y:S01]  /*1db0*/  LDS R12, [R3+0x1c00] ;  /* 0x001c0000030c7984 */ /* 0x000ee20000000800 */
[----:B----4-:R-:W-:-:S03]  /*1dc0*/  FADD.FTZ R6, RZ, R6 ;  /* 0x00000006ff067221 */ /* 0x010fc60000010000 */
[----:B------:R-:W4:Y:S01]  /*1dd0*/  LDS R23, [R3+0x1e00] ;  /* 0x001e000003177984 */ /* 0x000f220000000800 */
[----:B------:R-:W-:Y:S01]  /*1de0*/  FADD.FTZ R4, R4, R9 ;  /* 0x0000000904047221 */ /* 0x000fe20000010000 */
[----:B------:R-:W-:Y:S01]  /*1df0*/  IADD3.X R9, RZ, RZ, RZ, P4, !PT ;  /* 0x000000ffff097210 */ /* 0x000fe200027fe4ff */
[----:B------:R-:W-:Y:S01]  /*1e00*/  BAR.SYNC.DEFER_BLOCKING 0x0 ;  /* 0x0000000000007b1d */ /* 0x000fe20000010000 */
[----:B------:R-:W-:Y:S01]  /*1e10*/  FADD.FTZ R5, R5, R8 ;  /* 0x0000000805057221 */ /* 0x000fe20000010000 */
[----:B------:R-:W-:Y:S01]  /*1e20*/  FADD.FTZ R6, R6, R11 ;  /* 0x0000000b06067221 */ /* 0x000fe20000010000 */
[----:B------:R-:W-:Y:S01]  /*1e30*/  FADD.FTZ R2, R2, R13 ;  /* 0x0000000d02027221 */ /* 0x000fe20000010000 */
[----:B------:R-:W-:Y:S01]  /*1e40*/  FADD.FTZ R4, R4, R15 ;  /* 0x0000000f04047221 */ /* 0x000fe20000010000 */
[----:B------:R-:W-:Y:S01]  /*1e50*/  FADD.FTZ R5, R5, R10 ;  /* 0x0000000a05057221 */ /* 0x000fe20000010000 */
[----:B------:R-:W-:Y:S01]  /*1e60*/  SHF.L.U32 R10, R18, 0x2, RZ ;  /* 0x00000002120a7819 */ /* 0x000fe200000006ff */
[----:B0-----:R-:W-:Y:S01]  /*1e70*/  FADD.FTZ R6, R6, R17 ;  /* 0x0000001106067221 */ /* 0x001fe20000010000 */
[----:B------:R-:W-:Y:S01]  /*1e80*/  STS.128 [R0], R52 ;  /* 0x0000003400007388 */ /* 0x000fe20000000c00 */
[----:B-1----:R-:W-:Y:S01]  /*1e90*/  FADD.FTZ R19, R2, R19 ;  /* 0x0000001302137221 */ /* 0x002fe20000010000 */
[----:B------:R-:W-:-:S02]  /*1ea0*/  SHF.L.U64.HI R2, R18, 0x2, R9 ;  /* 0x0000000212027819 */ /* 0x000fc40000010209 */
[----:B------:R-:W-:Y:S01]  /*1eb0*/  STS.128 [R0+0x10], R48 ;  /* 0x0000103000007388 */ /* 0x000fe20000000c00 */
[----:B------:R-:W-:Y:S01]  /*1ec0*/  IADD3 R18, P4, R10, UR6, RZ ;  /* 0x000000060a127c10 */ /* 0x000fe2000ff9e0ff */
[----:B--2---:R-:W-:Y:S02]  /*1ed0*/  FADD.FTZ R21, R4, R21 ;  /* 0x0000001504157221 */ /* 0x004fe40000010000 */
        /* <DEDUP_REMOVED lines=28> */
[----:B------:R-:W-:-:S02]  /*20a0*/  IADD3.X R27, R2, UR7, RZ, P4, !PT ;  /* 0x00000007021b7c10 */ /* 0x000fc4000a7fe4ff */
[----:B------:R4:W3:Y:S01]  /*20b0*/  LDS R25, [R3+0x1e00] ;  /* 0x001e000003197984 */ /* 0x0008e20000000800 */
[----:B------:R-:W-:Y:S01]  /*20c0*/  FADD.FTZ R33, R14, R33 ;  /* 0x000000210e217221 */ /* 0x000fe20000010000 */
[----:B------:R-:W-:Y:S02]  /*20d0*/  @P3 MOV R2, R18 ;  /* 0x0000001200023202 */ /* 0x000fe40000000f00 */
        /* <DEDUP_REMOVED lines=47> */
.L_x_2898:
        /* <DEDUP_REMOVED lines=8> */
.L_x_2905:
[----:B------:R-:W-:Y:S05]  /*2450*/  BSYNC B1 ;  /* 0x0000000000017941 */ /* 0x000fea0003800000 */
.L_x_2904:
        /* <DEDUP_REMOVED lines=8> */
.L_x_2906:
[----:B------:R-:W-:Y:S01]  /*24e0*/  FADD.FTZ R72, R72, R93 ;  /* 0x0000005d48487221 */ /* 0x000fe20000010000 */
[----:B------:R-:W-:-:S04]  /*24f0*/  HFMA2.MMA R121, -RZ, RZ, 0, 1.1920928955078125e-07 ;  /* 0x00000002ff797435 */ /* 0x000fc800000001ff */
[----:B------:R-:W-:Y:S02]  /*2500*/  MOV R122, R72 ;  /* 0x00000048007a7202 */ /* 0x000fe40000000f00 */
[----:B------:R-:W-:-:S07]  /*2510*/  MOV R73, R120 ;  /* 0x0000007800497202 */ /* 0x000fce0000000f00 */
[----:B------:R-:W-:Y:S05]  /*2520*/  WARPSYNC.COLLECTIVE R119, `(.L_x_2907) ;  /* 0x0000000077087348 */ /* 0x000fea0003c00000 */
[----:B------:R0:W1:Y:S02]  /*2530*/  SHFL.BFLY P1, R120, R122, R121, R124 ;  /* 0x0c0000797a787389 */ /* 0x000064000002007c */
[----:B01----:R-:W-:Y:S01]  /*2540*/  ENDCOLLECTIVE ;  /* 0x000000000000791b */ /* 0x003fe20003800000 */
.L_x_2907:
[----:B------:R-:W-:-:S05]  /*2550*/  FADD.FTZ R73, R73, R110 ;  /* 0x0000006e49497221 */ /* 0x000fca0000010000 */
[----:B------:R-:W-:Y:S02]  /*2560*/  MOV R122, R73 ;  /* 0x00000049007a7202 */ /* 0x000fe40000000f00 */
[----:B------:R-:W-:-:S07]  /*2570*/  MOV R75, R120 ;  /* 0x00000078004b7202 */ /* 0x000fce0000000f00 */
[----:B------:R-:W-:Y:S05]  /*2580*/  WARPSYNC.COLLECTIVE R119, `(.L_x_2908) ;  /* 0x0000000077087348 */ /* 0x000fea0003c00000 */
[----:B------:R0:W1:Y:S02]  /*2590*/  SHFL.BFLY P1, R120, R122, R121, R124 ;  /* 0x0c0000797a787389 */ /* 0x000064000002007c */
[----:B01----:R-:W-:Y:S01]  /*25a0*/  ENDCOLLECTIVE ;  /* 0x000000000000791b */ /* 0x003fe20003800000 */
.L_x_2908:
[----:B------:R-:W-:Y:S01]  /*25b0*/  FADD.FTZ R75, R72, R75 ;  /* 0x0000004b484b7221 */ /* 0x000fe20000010000 */
[----:B------:R-:W-:-:S04]  /*25c0*/  HFMA2.MMA R121, -RZ, RZ, 0, 2.384185791015625e-07 ;  /* 0x00000004ff797435 */ /* 0x000fc800000001ff */
[----:B------:R-:W-:Y:S02]  /*25d0*/  MOV R122, R75 ;  /* 0x0000004b007a7202 */ /* 0x000fe40000000f00 */
[----:B------:R-:W-:-:S07]  /*25e0*/  MOV R74, R120 ;  /* 0x00000078004a7202 */ /* 0x000fce0000000f00 */
[----:B------:R-:W-:Y:S05]  /*25f0*/  WARPSYNC.COLLECTIVE R119, `(.L_x_2909) ;  /* 0x0000000077087348 */ /* 0x000fea0003c00000 */
[----:B------:R0:W1:Y:S02]  /*2600*/  SHFL.BFLY P1, R120, R122, R121, R124 ;  /* 0x0c0000797a787389 */ /* 0x000064000002007c */
[----:B01----:R-:W-:Y:S01]  /*2610*/  ENDCOLLECTIVE ;  /* 0x000000000000791b */ /* 0x003fe20003800000 */
.L_x_2909:
[----:B------:R-:W-:-:S05]  /*2620*/  FADD.FTZ R74, R73, R74 ;  /* 0x0000004a494a7221 */ /* 0x000fca0000010000 */
[----:B------:R-:W-:Y:S02]  /*2630*/  MOV R122, R74 ;  /* 0x0000004a007a7202 */ /* 0x000fe40000000f00 */
[----:B------:R-:W-:-:S07]  /*2640*/  MOV R92, R120 ;  /* 0x00000078005c7202 */ /* 0x000fce0000000f00 */
[----:B------:R-:W-:Y:S05]  /*2650*/  WARPSYNC.COLLECTIVE R119, `(.L_x_2910) ;  /* 0x0000000077087348 */ /* 0x000fea0003c00000 */
[----:B------:R0:W1:Y:S02]  /*2660*/  SHFL.BFLY P1, R120, R122, R121, R124 ;  /* 0x0c0000797a787389 */ /* 0x000064000002007c */
[----:B01----:R-:W-:Y:S01]  /*2670*/  ENDCOLLECTIVE ;  /* 0x000000000000791b */ /* 0x003fe20003800000 */
.L_x_2910:
[----:B------:R-:W-:Y:S01]  /*2680*/  FADD.FTZ R92, R75, R92 ;  /* 0x0000005c4b5c7221 */ /* 0x000fe20000010000 */
[----:B------:R-:W-:-:S04]  /*2690*/  HFMA2.MMA R121, -RZ, RZ, 0, 4.76837158203125e-07 ;  /* 0x00000008ff797435 */ /* 0x000fc800000001ff */
[----:B------:R-:W-:Y:S02]  /*26a0*/  MOV R122, R92 ;  /* 0x0000005c007a7202 */ /* 0x000fe40000000f00 */
[----:B------:R-:W-:-:S07]  /*26b0*/  MOV R111, R120 ;  /* 0x00000078006f7202 */ /* 0x000fce0000000f00 */
[----:B------:R-:W-:Y:S05]  /*26c0*/  WARPSYNC.COLLECTIVE R119, `(.L_x_2911) ;  /* 0x0000000077087348 */ /* 0x000fea0003c00000 */
[----:B------:R0:W1:Y:S02]  /*26d0*/  SHFL.BFLY P1, R120, R122, R121, R124 ;  /* 0x0c0000797a787389 */ /* 0x000064000002007c */
[----:B01----:R-:W-:Y:S01]  /*26e0*/  ENDCOLLECTIVE ;  /* 0x000000000000791b */ /* 0x003fe20003800000 */
.L_x_2911:
[----:B------:R-:W-:-:S05]  /*26f0*/  FADD.FTZ R111, R74, R111 ;  /* 0x0000006f4a6f7221 */ /* 0x000fca0000010000 */
[----:B------:R-:W-:Y:S02]  /*2700*/  MOV R122, R111 ;  /* 0x0000006f007a7202 */ /* 0x000fe40000000f00 */
[----:B------:R-:W-:-:S07]  /*2710*/  MOV R93, R120 ;  /* 0x00000078005d7202 */ /* 0x000fce0000000f00 */
[----:B------:R-:W-:Y:S05]  /*2720*/  WARPSYNC.COLLECTIVE R119, `(.L_x_2912) ;  /* 0x0000000077087348 */ /* 0x000fea0003c00000 */
[----:B------:R0:W1:Y:S02]  /*2730*/  SHFL.BFLY P1, R120, R122, R121, R124 ;  /* 0x0c0000797a787389 */ /* 0x000064000002007c */
[----:B01----:R-:W-:Y:S01]  /*2740*/  ENDCOLLECTIVE ;  /* 0x000000000000791b */ /* 0x003fe20003800000 */
.L_x_2912:
[----:B------:R-:W-:Y:S01]  /*2750*/  FADD.FTZ R93, R92, R93 ;  /* 0x0000005d5c5d7221 */ /* 0x000fe20000010000 */
[----:B------:R-:W-:-:S04]  /*2760*/  HFMA2.MMA R121, -RZ, RZ, 0, 9.5367431640625e-07 ;  /* 0x00000010ff797435 */ /* 0x000fc800000001ff */
[----:B------:R-:W-:Y:S02]  /*2770*/  MOV R122, R93 ;  /* 0x0000005d007a7202 */ /* 0x000fe40000000f00 */
[----:B------:R-:W-:-:S07]  /*2780*/  MOV R110, R120 ;  /* 0x00000078006e7202 */ /* 0x000fce0000000f00 */
[----:B------:R-:W-:Y:S05]  /*2790*/  WARPSYNC.COLLECTIVE R119, `(.L_x_2913) ;  /* 0x0000000077087348 */ /* 0x000fea0003c00000 */
[----:B------:R0:W1:Y:S02]  /*27a0*/  SHFL.BFLY P1, R120, R122, R121, R124 ;  /* 0x0c0000797a787389 */ /* 0x000064000002007c */
[----:B01----:R-:W-:Y:S01]  /*27b0*/  ENDCOLLECTIVE ;  /* 0x000000000000791b */ /* 0x003fe20003800000 */
.L_x_2913:
[----:B------:R-:W-:-:S05]  /*27c0*/  FADD.FTZ R110, R111, R110 ;  /* 0x0000006e6f6e7221 */ /* 0x000fca0000010000 */
[----:B------:R-:W-:Y:S02]  /*27d0*/  MOV R122, R110 ;  /* 0x0000006e007a7202 */ /* 0x000fe40000000f00 */
[----:B------:R-:W-:-:S07]  /*27e0*/  MOV R72, R120 ;  /* 0x0000007800487202 */ /* 0x000fce0000000f00 */
[----:B------:R-:W-:Y:S05]  /*27f0*/  WARPSYNC.COLLECTIVE R119, `(.L_x_2914) ;  /* 0x0000000077087348 */ /* 0x000fea0003c00000 */
[----:B------:R0:W1:Y:S02]  /*2800*/  SHFL.BFLY P1, R120, R122, R121, R124 ;  /* 0x0c0000797a787389 */ /* 0x000064000002007c */
[----:B01----:R-:W-:Y:S01]  /*2810*/  ENDCOLLECTIVE ;  /* 0x000000000000791b */ /* 0x003fe20003800000 */
.L_x_2914:
[----:B------:R-:W-:Y:S01]  /*2820*/  MOV R73, R120 ;  /* 0x0000007800497202 */ /* 0x000fe20000000f00 */
[----:B------:R-:W-:Y:S06]  /*2830*/  BRA `(.L_x_2915) ;  /* 0xffffffe800747947 */ /* 0x000fec000383ffff */
.L_x_2916:
        /* <DEDUP_REMOVED lines=12> */
.L_x_9132:


//--------------------- .text._ZN10layer_norm13ln_bwd_kernelINS_13Kernel_traitsI13__nv_bfloat16S2_fS2_fjLj512ELj1ELj4ELj1ELj16ENS_18Kernel_traits_baseILj512ES2_S2_fS2_fjLj128EEEEELb0ELb0ELb0ELb1EEEvNS_9BwdParamsE --------------------------
	.section	.text._ZN10layer_norm13ln_bwd_kernelINS_13Kernel_traitsI13__nv_bfloat16S2_fS2_fjLj512ELj1ELj4ELj1ELj16ENS_18Kernel_traits_baseILj512ES2_S2_fS2_fjLj128EEEEELb0ELb0ELb0ELb1EEEvNS_9BwdParamsE,"ax",@progbits
	.align	128
        .global         _ZN10layer_norm13ln_bwd_kernelINS_13Kernel_traitsI13__nv_bfloat16S2_fS2_fjLj512ELj1ELj4ELj1ELj16ENS_18Kernel_traits_baseILj512ES2_S2_fS2_fjLj128EEEEELb0ELb0ELb0ELb1EEEvNS_9BwdParamsE
        .type           _ZN10layer_norm13ln_bwd_kernelINS_13Kernel_traitsI13__nv_bfloat16S2_fS2_fjLj512ELj1ELj4ELj1ELj16ENS_18Kernel_traits_baseILj512ES2_S2_fS2_fjLj128EEEEELb0ELb0ELb0ELb1EEEvNS_9BwdParamsE,@function
        .size           _ZN10layer_norm13ln_bwd_kernelINS_13Kernel_traitsI13__nv_bfloat16S2_fS2_fjLj512ELj1ELj4ELj1ELj16ENS_18Kernel_traits_baseILj512ES2_S2_fS2_fjLj128EEEEELb0ELb0ELb0ELb1EEEvNS_9BwdParamsE,(.L_x_9133 - _ZN10layer_norm13ln_bwd_kernelINS_13Kernel_traitsI13__nv_bfloat16S2_fS2_fjLj512ELj1ELj4ELj1ELj16ENS_18Kernel_traits_baseILj512ES2_S2_fS2_fjLj128EEEEELb0ELb0ELb0ELb1EEEvNS_9BwdParamsE)
        .other          _ZN10layer_norm13ln_bwd_kernelINS_13Kernel_traitsI13__nv_bfloat16S2_fS2_fjLj512ELj1ELj4ELj1ELj16ENS_18Kernel_traits_baseILj512ES2_S2_fS2_fjLj128EEEEELb0ELb0ELb0ELb1EEEvNS_9BwdParamsE,@"STO_CUDA_ENTRY STV_DEFAULT"
_ZN10layer_norm13ln_bwd_kernelINS_13Kernel_traitsI13__nv_bfloat16S2_fS2_fjLj512ELj1ELj4ELj1ELj16ENS_18Kernel_traits_baseILj512ES2_S2_fS2_fjLj128EEEEELb0ELb0ELb0ELb1EEEvNS_9BwdParamsE:
.text._ZN10layer_norm13ln_bwd_kernelINS_13Kernel_traitsI13__nv_bfloat16S2_fS2_fjLj512ELj1ELj4ELj1ELj16ENS_18Kernel_traits_baseILj512ES2_S2_fS2_fjLj128EEEEELb0ELb0ELb0ELb1EEEvNS_9BwdParamsE:
[----:B------:R-:W-:Y:S01]  /*0000*/  LDC R1, c[0x0][0x28] ;  /* 0x00000a00ff017b82 */ /* 0x000fe20000000800 */
[----:B------:R-:W0:Y:S01]  /*0010*/  S2R R74, SR_TID.X ;  /* 0x00000000004a7919 */ /* 0x000e220000002100 */
[----:B------:R-:W-:Y:S01]  /*0020*/  ULDC UR4, c[0x0][0x214] ;  /* 0x0000850000047ab9 */ /* 0x000fe20000000800 */
[----:B------:R-:W-:Y:S01]  /*0030*/  ULDC UR8, c[0x0][0x218] ;  /* 0x0000860000087ab9 */ /* 0x000fe20000000800 */
[----:B------:R-:W-:Y:S01]  /*0040*/  ULDC UR9, c[0x0][0x290] ;  /* 0x0000a40000097ab9 */ /* 0x000fe20000000800 */
        /* <DEDUP_REMOVED lines=25> */
.L_x_2918:
[----:B------:R-:W-:Y:S01]  /*01e0*/  SHF.L.U32 R0, R74, 0x4, RZ ;  /* 0x000000044a007819 */ /* 0x000fe200000006ff */
[----:B------:R-:W-:-:S03]  /*01f0*/  ULDC.64 UR6, c[0x0][0x260] ;  /* 0x0000980000067ab9 */ /* 0x000fc60000000a00 */
[----:B------:R-:W-:-:S04]  /*0200*/  LOP3.LUT R0, R0, 0x1f0, RZ, 0xc0, !PT ;  /* 0x000001f000007812 */ /* 0x000fc800078ec0ff */
[----:B------:R-:W-:-:S04]  /*0210*/  IADD3 R2, P0, R0, UR6, RZ ;  /* 0x0000000600027c10 */ /* 0x000fc8000ff1e0ff */
[----:B------:R-:W-:Y:S01]  /*0220*/  IADD3.X R3, RZ, UR7, RZ, P0, !PT ;  /* 0x00000007ff037c10 */ /* 0x000fe200087fe4ff */
[----:B------:R-:W-:-:S04]  /*0230*/  ULDC.64 UR6, c[0x0][0x270] ;  /* 0x00009c0000067ab9 */ /* 0x000fc80000000a00 */
[----:B------:R-:W2:Y:S04]  /*0240*/  LDG.E.128 R4, desc[UR4][R2.64] ;  /* 0x0000000402047981 */ /* 0x000ea8000c1e1d00 */
[----:B------:R0:W3:Y:S01]  /*0250*/  LDG.E.128 R8, desc[UR4][R2.64+0x200] ;  /* 0x0002000402087981 */ /* 0x0000e2000c1e1d00 */
[----:B------:R-:W-:Y:S01]  /*0260*/  ISETP.NE.U32.AND P0, PT, RZ, UR6, PT ;  /* 0x00000006ff007c0c */ /* 0x000fe2000bf05070 */
[----:B------:R-:W-:Y:S01]  /*0270*/  ULDC.U8 UR6, c[0x0][0x2a0] ;  /* 0x0000a80000067ab9 */ /* 0x000fe20000000000 */
[----:B------:R-:W-:Y:S01]  /*0280*/  HFMA2.MMA R75, -RZ, RZ, 0, 0 ;  /* 0x00000000ff4b7435 */ /* 0x000fe200000001ff */
[----:B------:R-:W-:Y:S01]  /*0290*/  BSSY B1, `(.L_x_2920) ;  /* 0x0000176000017945 */ /* 0x000fe20003800000 */
[----:B------:R-:W-:Y:S02]  /*02a0*/  ISETP.NE.AND.EX P0, PT, RZ, UR7, PT, P0 ;  /* 0x00000007ff007c0c */ /* 0x000fe4000bf05300 */
        /* <DEDUP_REMOVED lines=10> */
[----:B0-----:R-:W-:Y:S02]  /*0350*/  CS2R R2, SRZ ;  /* 0x0000000000027805 */ /* 0x001fe4000001ff00 */
[----:B------:R-:W-:Y:S02]  /*0360*/  MOV R93, RZ ;  /* 0x000000ff005d7202 */ /* 0x000fe40000000f00 */
[----:B------:R-:W-:-:S02]  /*0370*/  ISETP.NE.AND P4, PT, RZ, UR6, PT ;  /* 0x00000006ff007c0c */ /* 0x000fc4000bf85270 */
[----:B--2---:R-:W-:Y:S02]  /*0380*/  PRMT R94, R4, 0x7632, R94 ;  /* 0x00007632045e7816 */ /* 0x004fe4000000005e */
[----:B------:R-:W-:Y:S02]  /*0390*/  PRMT R95, R5, 0x7632, R95 ;  /* 0x00007632055f7816 */ /* 0x000fe4000000005f */
[----:B------:R-:W-:Y:S02]  /*03a0*/  PRMT R96, R6, 0x7632, R96 ;  /* 0x0000763206607816 */ /* 0x000fe40000000060 */
[----:B------:R-:W-:Y:S02]  /*03b0*/  PRMT R97, R7, 0x7632, R97 ;  /* 0x0000763207617816 */ /* 0x000fe40000000061 */
[----:B---3--:R-:W-:Y:S02]  /*03c0*/  PRMT R98, R8, 0x7632, R98 ;  /* 0x0000763208627816 */ /* 0x008fe40000000062 */
[----:B------:R-:W-:-:S02]  /*03d0*/  PRMT R99, R9, 0x7632, R99 ;  /* 0x0000763209637816 */ /* 0x000fc40000000063 */
[----:B------:R-:W-:Y:S02]  /*03e0*/  PRMT R100, R10, 0x7632, R100 ;  /* 0x000076320a647816 */ /* 0x000fe40000000064 */
[----:B------:R-:W-:Y:S02]  /*03f0*/  PRMT R101, R11, 0x7632, R101 ;  /* 0x000076320b657816 */ /* 0x000fe40000000065 */
[----:B------:R-:W-:Y:S02]  /*0400*/  SHF.L.U32 R83, R4, 0x10, RZ ;  /* 0x0000001004537819 */ /* 0x000fe400000006ff */
        /* <DEDUP_REMOVED lines=13> */
[----:B------:R-:W-:Y:S02]  /*04e0*/  SHF.L.U32 R96, R96, 0x10, RZ ;  /* 0x0000001060607819 */ /* 0x000fe400000006ff */
[----:B------:R-:W-:-:S02]  /*04f0*/  SHF.L.U32 R97, R97, 0x10, RZ ;  /* 0x0000001061617819 */ /* 0x000fc400000006ff */
[----:B------:R-:W-:Y:S02]  /*0500*/  SHF.L.U32 R98, R98, 0x10, RZ ;  /* 0x0000001062627819 */ /* 0x000fe400000006ff */
[----:B------:R-:W-:Y:S02]  /*0510*/  SHF.L.U32 R99, R99, 0x10, RZ ;  /* 0x0000001063637819 */ /* 0x000fe400000006ff */
[----:B------:R-:W-:Y:S02]  /*0520*/  SHF.L.U32 R100, R100, 0x10, RZ ;  /* 0x0000001064647819 */ /* 0x000fe400000006ff */
[----:B------:R-:W-:-:S07]  /*0530*/  SHF.L.U32 R101, R101, 0x10, RZ ;  /* 0x0000001065657819 */ /* 0x000fce00000006ff */
.L_x_2922:
[----:B------:R-:W0:Y:S01]  /*0540*/  LDC.64 R56, c[0x0][0x250] ;  /* 0x00009400ff387b82 */ /* 0x000e220000000a00 */
[----:B------:R-:W-:Y:S01]  /*0550*/  IMAD R0, R82, UR8, RZ ;  /* 0x0000000852007c24 */ /* 0x000fe2000f8e02ff */
[----:B-1----:R-:W-:-:S04]  /*0560*/  SHF.R.S32.HI R46, RZ, 0x1f, R82 ;  /* 0x0000001fff2e7819 */ /* 0x002fc80000011452 */
[----:B------:R-:W-:Y:S02]  /*0570*/  SHF.R.S32.HI R47, RZ, 0x1f, R0 ;  /* 0x0000001fff2f7819 */ /* 0x000fe40000011400 */
[----:B------:R-:W1:Y:S02]  /*0580*/  @P0 LDC.64 R44, c[0x0][0x270] ;  /* 0x00009c00ff2c0b82 */ /* 0x000e640000000a00 */
[----:B------:R-:W-:Y:S02]  /*0590*/  LEA.HI R47, R47, R0, RZ, 0x3 ;  /* 0x000000002f2f7211 */ /* 0x000fe400078f18ff */
[----:B------:R-:W-:-:S04]  /*05a0*/  LOP3.LUT R0, R74, 0x1f, RZ, 0xc0, !PT ;  /* 0x0000001f4a007812 */ /* 0x000fc800078ec0ff */
[----:B------:R-:W2:Y:S01]  /*05b0*/  LDC.64 R116, c[0x0][0x238] ;  /* 0x00008e00ff747b82 */ /* 0x000ea20000000a00 */
[----:B------:R-:W-:-:S07]  /*05c0*/  LEA.HI.SX32 R103, R47, R0, 0x1d ;  /* 0x000000002f677211 */ /* 0x000fce00078feaff */
[----:B------:R-:W3:Y:S01]  /*05d0*/  LDC.64 R60, c[0x0][0x2b8] ;  /* 0x0000ae00ff3c7b82 */ /* 0x000ee20000000a00 */
[----:B0-----:R-:W-:-:S07]  /*05e0*/  IMAD.WIDE R56, R82, 0x4, R56 ;  /* 0x0000000452387825 */ /* 0x001fce00078e0238 */
[----:B------:R-:W0:Y:S01]  /*05f0*/  LDC.64 R114, c[0x0][0x258] ;  /* 0x00009600ff727b82 */ /* 0x000e220000000a00 */
[C---:B-1----:R-:W-:Y:S01]  /*0600*/  @P0 LEA R118, P1, R82.reuse, R44, 0x1 ;  /* 0x0000002c52760211 */ /* 0x042fe200078208ff */
[----:B------:R-:W4:Y:S01]  /*0610*/  LDG.E R0, desc[UR4][R56.64] ;  /* 0x0000000438007981 */ /* 0x000f22000c1e1900 */
[C---:B------:R-:W-:Y:S02]  /*0620*/  IADD3 R104, R103.reuse, 0x20, RZ ;  /* 0x0000002067687810 */ /* 0x040fe40007ffe0ff */
[----:B------:R-:W-:Y:S01]  /*0630*/  @P0 LEA.HI.X R119, R82, R45, R46, 0x1, P1 ;  /* 0x0000002d52770211 */ /* 0x000fe200008f0c2e */
[--C-:B--2---:R-:W-:Y:S02]  /*0640*/  IMAD.WIDE.U32 R106, R103, 0x20, R116.reuse ;  /* 0x00000020676a7825 */ /* 0x104fe400078e0074 */
[----:B------:R-:W1:Y:S02]  /*0650*/  LDC.64 R86, c[0x0][0x2c8] ;  /* 0x0000b200ff567b82 */ /* 0x000e640000000a00 */
[----:B------:R-:W2:Y:S01]  /*0660*/  @P0 LDG.E.U16 R118, desc[UR4][R118.64] ;  /* 0x0000000476760981 */ /* 0x000ea2000c1e1500 */
[----:B------:R-:W-:-:S03]  /*0670*/  IMAD.WIDE.U32 R116, R104, 0x20, R116 ;  /* 0x0000002068747825 */ /* 0x000fc600078e0074 */
[----:B------:R-:W2:Y:S01]  /*0680*/  LDG.E.128 R44, desc[UR4][R106.64] ;  /* 0x000000046a2c7981 */ /* 0x000ea2000c1e1d00 */
[----:B---3--:R-:W-:-:S03]  /*0690*/  IMAD.WIDE.U32 R48, R103, 0x10, R60 ;  /* 0x0000001067307825 */ /* 0x008fc600078e003c */
[----:B------:R3:W2:Y:S01]  /*06a0*/  LDG.E.128 R52, desc[UR4][R106.64+0x10] ;  /* 0x000010046a347981 */ /* 0x0006a2000c1e1d00 */
[----:B------:R-:W-:-:S03]  /*06b0*/  IMAD.WIDE.U32 R60, R104, 0x10, R60 ;  /* 0x00000010683c7825 */ /* 0x000fc600078e003c */
[----:B------:R-:W2:Y:S01]  /*06c0*/  LDG.E.128 R48, desc[UR4][R48.64] ;  /* 0x0000000430307981 */ /* 0x000ea2000c1e1d00 */
[----:B0-----:R-:W-:-:S03]  /*06d0*/  IMAD.WIDE R114, R82, 0x4, R114 ;  /* 0x0000000452727825 */ /* 0x001fc600078e0272 */
[----:B------:R-:W2:Y:S04]  /*06e0*/  LDG.E.128 R56, desc[UR4][R116.64] ;  /* 0x0000000474387981 */ /* 0x000ea8000c1e1d00 */
[----:B------:R-:W2:Y:S04]  /*06f0*/  LDG.E.128 R64, desc[UR4][R116.64+0x10] ;  /* 0x0000100474407981 */ /* 0x000ea8000c1e1d00 */
[----:B------:R-:W2:Y:S04]  /*0700*/  LDG.E R105, desc[UR4][R114.64] ;  /* 0x0000000472697981 */ /* 0x000ea8000c1e1900 */
[----:B------:R-:W2:Y:S01]  /*0710*/  LDG.E.128 R60, desc[UR4][R60.64] ;  /* 0x000000043c3c7981 */ /* 0x000ea2000c1e1d00 */
[----:B-1----:R-:W-:-:S04]  /*0720*/  ISETP.NE.U32.AND P1, PT, R86, RZ, PT ;  /* 0x000000ff5600720c */ /* 0x002fc80003f25070 */
[----:B------:R-:W-:-:S13]  /*0730*/  ISETP.NE.AND.EX P1, PT, R87, RZ, PT, P1 ;  /* 0x000000ff5700720c */ /* 0x000fda0003f25310 */
[----:B---3--:R-:W0:Y:S08]  /*0740*/  @P1 LDC.64 R106, c[0x0][0x2c8] ;  /* 0x0000b200ff6a1b82 */ /* 0x008e300000000a00 */
[----:B------:R-:W1:Y:S01]  /*0750*/  @P1 LDC.64 R108, c[0x0][0x2c8] ;  /* 0x0000b200ff6c1b82 */ /* 0x000e620000000a00 */
[----:B------:R-:W-:Y:S01]  /*0760*/  MOV R102, 0x3f800000 ;  /* 0x3f80000000667802 */ /* 0x000fe20000000f00 */
[----:B0-----:R-:W-:-:S05]  /*0770*/  @P1 IMAD.WIDE.U32 R112, R104, 0x20, R106 ;  /* 0x0000002068701825 */ /* 0x001fca00078e006a */
[----:B------:R-:W5:Y:S01]  /*0780*/  @P1 LDG.E.128 R24, desc[UR4][R112.64] ;  /* 0x0000000470181981 */ /* 0x000f62000c1e1d00 */
[----:B-1----:R-:W-:-:S03]  /*0790*/  @P1 IMAD.WIDE.U32 R110, R103, 0x20, R108 ;  /* 0x00000020676e1825 */ /* 0x002fc600078e006c */
[----:B------:R0:W5:Y:S04]  /*07a0*/  @P1 LDG.E.128 R20, desc[UR4][R112.64+0x10] ;  /* 0x0000100470141981 */ /* 0x000168000c1e1d00 */
[----:B------:R-:W5:Y:S04]  /*07b0*/  @P1 LDG.E.128 R32, desc[UR4][R110.64] ;  /* 0x000000046e201981 */ /* 0x000f68000c1e1d00 */
[----:B------:R1:W5:Y:S01]  /*07c0*/  @P1 LDG.E.128 R28, desc[UR4][R110.64+0x10] ;  /* 0x000010046e1c1981 */ /* 0x000362000c1e1d00 */
[----:B------:R-:W-:Y:S01]  /*07d0*/  UMOV UR6, 0xffffffff ;  /* 0xffffffff00067882 */ /* 0x000fe20000000000 */
[----:B----4-:R-:W-:-:S02]  /*07e0*/  FSEL R0, R0, RZ, !P4 ;  /* 0x000000ff00007208 */ /* 0x010fc40006000000 */
[----:B--2---:R-:W-:-:S03]  /*07f0*/  @P0 SHF.L.U32 R102, R118, 0x10, RZ ;  /* 0x0000001076660819 */ /* 0x004fc600000006ff */
[C---:B------:R-:W-:Y:S01]  /*0800*/  FADD.FTZ R106, -R0.reuse, R44 ;  /* 0x0000002c006a7221 */ /* 0x040fe20000010100 */
[C---:B------:R-:W-:Y:S01]  /*0810*/  FADD.FTZ R44, -R0.reuse, R45 ;  /* 0x0000002d002c7221 */ /* 0x040fe20000010100 */
[C---:B------:R-:W-:Y:S01]  /*0820*/  FADD.FTZ R46, -R0.reuse, R46 ;  /* 0x0000002e002e7221 */ /* 0x040fe20000010100 */
[C---:B------:R-:W-:Y:S01]  /*0830*/  FADD.FTZ R108, -R0.reuse, R47 ;  /* 0x0000002f006c7221 */ /* 0x040fe20000010100 */
[C---:B------:R-:W-:Y:S01]  /*0840*/  FADD.FTZ R52, -R0.reuse, R52 ;  /* 0x0000003400347221 */ /* 0x040fe20000010100 */
[C---:B0-----:R-:W-:Y:S01]  /*0850*/  FADD.FTZ R112, -R0.reuse, R53 ;  /* 0x0000003500707221 */ /* 0x041fe20000010100 */
[----:B------:R-:W-:Y:S01]  /*0860*/  FADD.FTZ R54, -R0, R54 ;  /* 0x0000003600367221 */ /* 0x000fe20000010100 */
[----:B------:R-:W-:Y:S01]  /*0870*/  PRMT R45, R48, 0x7632, R45 ;  /* 0x00007632302d7816 */ /* 0x000fe2000000002d */
[----:B------:R-:W-:Y:S01]  /*0880*/  FADD.FTZ R114, -R0, R55 ;  /* 0x0000003700727221 */ /* 0x000fe20000010100 */
        /* <DEDUP_REMOVED lines=9> */
[----:B------:R-:W-:Y:S01]  /*0920*/  PRMT R109, R51, 0x7632, R109 ;  /* 0x00007632336d7816 */ /* 0x000fe2000000006d */
[----:B------:R-:W-:Y:S01]  /*0930*/  FMUL.FTZ R0, R105, R106 ;  /* 0x0000006a69007220 */ /* 0x000fe20000410000 */
[----:B-1----:R-:W-:Y:S01]  /*0940*/  SHF.L.U32 R110, R51, 0x10, RZ ;  /* 0x00000010336e7819 */ /* 0x002fe200000006ff */
[----:B------:R-:W-:Y:S01]  /*0950*/  FMUL.FTZ R59, R105, R44 ;  /* 0x0000002c693b7220 */ /* 0x000fe20000410000 */
[----:B------:R-:W-:-:S02]  /*0960*/  PRMT R51, R60, 0x7632, R51 ;  /* 0x000076323c337816 */ /* 0x000fc40000000033 */
        /* <DEDUP_REMOVED lines=8> */
[----:B------:R-:W-:Y:S01]  /*09f0*/  SHF.L.U32 R113, R51, 0x10, RZ ;  /* 0x0000001033717819 */ /* 0x000fe200000006ff */
[----:B------:R-:W-:Y:S01]  /*0a00*/  FMUL.FTZ R106, R94, R106 ;  /* 0x0000006a5e6a7220 */ /* 0x000fe20000410000 */
[----:B------:R-:W-:Y:S01]  /*0a10*/  FADD.FTZ R115, RZ, R45 ;  /* 0x0000002dff737221 */ /* 0x000fe20000010000 */
[----:B------:R-:W-:Y:S01]  /*0a20*/  FADD.FTZ R19, R60, R19 ;  /* 0x000000133c137221 */ /* 0x000fe20000010000 */
[-C--:B------:R-:W-:Y:S01]  /*0a30*/  FFMA.FTZ R7, R56, R60.reuse, R7 ;  /* 0x0000003c38077223 */ /* 0x080fe20000010007 */
[----:B------:R-:W-:Y:S01]  /*0a40*/  FMUL.FTZ R51, R89, R60 ;  /* 0x0000003c59337220 */ /* 0x000fe20000410000 */
[----:B------:R-:W-:Y:S01]  /*0a50*/  PRMT R107, R50, 0x7632, R107 ;  /* 0x00007632326b7816 */ /* 0x000fe2000000006b */
[----:B------:R-:W-:Y:S01]  /*0a60*/  FFMA.FTZ R60, R0, R45, RZ ;  /* 0x0000002d003c7223 */ /* 0x000fe200000100ff */
[----:B------:R-:W-:-:S02]  /*0a70*/  PRMT R53, R61, 0x7632, R53 ;  /* 0x000076323d357816 */ /* 0x000fc40000000035 */
[----:B------:R-:W-:Y:S01]  /*0a80*/  SHF.L.U32 R120, R61, 0x10, RZ ;  /* 0x000000103d787819 */ /* 0x000fe200000006ff */
[C---:B------:R-:W-:Y:S01]  /*0a90*/  FMUL.FTZ R61, R105.reuse, R46 ;  /* 0x0000002e693d7220 */ /* 0x040fe20000410000 */
[----:B------:R-:W-:Y:S01]  /*0aa0*/  SHF.L.U32 R50, R50, 0x10, RZ ;  /* 0x0000001032327819 */ /* 0x000fe200000006ff */
[----:B------:R-:W-:Y:S01]  /*0ab0*/  FMUL.FTZ R52, R105, R52 ;  /* 0x0000003469347220 */ /* 0x000fe20000410000 */
[----:B------:R-:W-:Y:S01]  /*0ac0*/  SHF.L.U32 R46, R47, 0x10, RZ ;  /* 0x000000102f2e7819 */ /* 0x000fe200000006ff */
[-C--:B------:R-:W-:Y:S01]  /*0ad0*/  FMUL.FTZ R44, R84, R49.reuse ;  /* 0x00000031542c7220 */ /* 0x080fe20000410000 */
[----:B------:R-:W-:Y:S01]  /*0ae0*/  FADD.FTZ R115, R115, R106 ;  /* 0x0000006a73737221 */ /* 0x000fe20000010000 */
[----:B------:R-:W-:Y:S01]  /*0af0*/  FFMA.FTZ R60, R59, R106, R60 ;  /* 0x0000006a3b3c7223 */ /* 0x000fe2000001003c */
[----:B------:R-:W-:Y:S01]  /*0b00*/  FADD.FTZ R15, R50, R15 ;  /* 0x0000000f320f7221 */ /* 0x000fe20000010000 */
[----:B------:R-:W-:Y:S01]  /*0b10*/  FMUL.FTZ R54, R105, R54 ;  /* 0x0000003669367220 */ /* 0x000fe20000410000 */
[-C--:B------:R-:W-:Y:S01]  /*0b20*/  FFMA.FTZ R3, R52, R50.reuse, R3 ;  /* 0x0000003234037223 */ /* 0x080fe20000010003 */
[----:B------:R-:W-:Y:S01]  /*0b30*/  FMUL.FTZ R47, R85, R50 ;  /* 0x00000032552f7220 */ /* 0x000fe20000410000 */
[----:B------:R-:W-:Y:S01]  /*0b40*/  PRMT R55, R62, 0x7632, R55 ;  /* 0x000076323e377816 */ /* 0x000fe20000000037 */
[----:B------:R-:W-:Y:S01]  /*0b50*/  FMUL.FTZ R50, R95, R46 ;  /* 0x0000002e5f327220 */ /* 0x000fe20000410000 */
[----:B------:R-:W-:Y:S01]  /*0b60*/  PRMT R57, R63, 0x7632, R57 ;  /* 0x000076323f397816 */ /* 0x000fe20000000039 */
[----:B------:R-:W-:Y:S01]  /*0b70*/  FADD.FTZ R117, R115, R44 ;  /* 0x0000002c73757221 */ /* 0x000fe20000010000 */
[----:B------:R-:W-:Y:S01]  /*0b80*/  SHF.L.U32 R122, R63, 0x10, RZ ;  /* 0x000000103f7a7819 */ /* 0x000fe200000006ff */
        /* <DEDUP_REMOVED lines=8> */
[----:B------:R-:W-:Y:S01]  /*0c10*/  SHF.L.U32 R115, R55, 0x10, RZ ;  /* 0x0000001037737819 */ /* 0x000fe200000006ff */
[----:B------:R-:W-:Y:S01]  /*0c20*/  FADD.FTZ R110, R117, R50 ;  /* 0x00000032756e7221 */ /* 0x000fe20000010000 */
[----:B------:R-:W-:Y:S01]  /*0c30*/  FFMA.FTZ R55, R63, R50, R60 ;  /* 0x000000323f377223 */ /* 0x000fe2000001003c */
[----:B------:R-:W-:Y:S01]  /*0c40*/  SHF.L.U32 R62, R62, 0x10, RZ ;  /* 0x000000103e3e7819 */ /* 0x000fe200000006ff */
[----:B------:R-:W-:Y:S01]  /*0c50*/  FADD.FTZ R81, R48, R81 ;  /* 0x0000005130517221 */ /* 0x000fe20000010000 */
[----:B------:R-:W-:Y:S01]  /*0c60*/  FFMA.FTZ R93, R0, R48, R93 ;  /* 0x00000030005d7223 */ /* 0x000fe2000001005d */
[C---:B------:R-:W-:Y:S01]  /*0c70*/  FMUL.FTZ R64, R105.reuse, R64 ;  /* 0x0000004069407220 */ /* 0x040fe20000410000 */
[----:B------:R-:W-:Y:S01]  /*0c80*/  FMUL.FTZ R48, R96, R111 ;  /* 0x0000006f60307220 */ /* 0x000fe20000410000 */
[----:B------:R-:W-:Y:S01]  /*0c90*/  FADD.FTZ R117, R110, R47 ;  /* 0x0000002f6e757221 */ /* 0x000fe20000010000 */
[----:B------:R-:W-:Y:S01]  /*0ca0*/  FMUL.FTZ R65, R105, R112 ;  /* 0x0000007069417220 */ /* 0x000fe20000410000 */
        /* <DEDUP_REMOVED lines=26> */
[----:B------:R-:W-:Y:S01]  /*0e50*/  SHF.L.U32 R108, R53, 0x10, RZ ;  /* 0x00000010356c7819 */ /* 0x000fe200000006ff */
[----:B------:R-:W-:Y:S01]  /*0e60*/  FMUL.FTZ R111, R105, R118 ;  /* 0x00000076696f7220 */ /* 0x000fe20000410000 */
        /* <DEDUP_REMOVED lines=52> */
.L_x_2934:
[----:B-1----:R-:W-:Y:S01]  /*11b0*/  FADD.FTZ R115, R112, R115 ;  /* 0x0000007370737221 */ /* 0x002fe20000010000 */
[----:B------:R-:W-:Y:S01]  /*11c0*/  ISETP.NE.U32.AND P1, PT, RZ, UR10, PT ;  /* 0x0000000aff007c0c */ /* 0x000fe2000bf25070 */
[----:B--2---:R-:W-:Y:S01]  /*11d0*/  FADD.FTZ R117, R114, R117 ;  /* 0x0000007572757221 */ /* 0x004fe20000010000 */
[----:B------:R-:W-:Y:S01]  /*11e0*/  ISETP.NE.U32.AND P2, PT, R86, RZ, PT ;  /* 0x000000ff5600720c */ /* 0x000fe20003f45070 */
[----:B0-----:R-:W-:Y:S01]  /*11f0*/  FMUL.FTZ R112, R115, UR9 ;  /* 0x0000000973707c20 */ /* 0x001fe20008410000 */
[----:B------:R-:W-:Y:S01]  /*1200*/  ISETP.NE.AND.EX P1, PT, RZ, UR11, PT, P1 ;  /* 0x0000000bff007c0c */ /* 0x000fe2000bf25310 */
[----:B------:R-:W-:Y:S01]  /*1210*/  FMUL.FTZ R115, R117, UR9 ;  /* 0x0000000975737c20 */ /* 0x000fe20008410000 */
[----:B------:R-:W-:Y:S02]  /*1220*/  ISETP.NE.AND.EX P2, PT, R87, RZ, PT, P2 ;  /* 0x000000ff5700720c */ /* 0x000fe40003f45320 */
        /* <DEDUP_REMOVED lines=8> */
[----:B------:R-:W0:Y:S01]  /*12b0*/  @P1 LDC.64 R58, c[0x0][0x308] ;  /* 0x0000c200ff3a1b82 */ /* 0x000e220000000a00 */
[----:B------:R-:W-:Y:S01]  /*12c0*/  FADD.FTZ R44, R44, -R61 ;  /* 0x8000003d2c2c7221 */ /* 0x000fe20000010000 */
[----:B------:R-:W-:Y:S01]  /*12d0*/  FADD.FTZ R114, R60, -R109 ;  /* 0x8000006d3c727221 */ /* 0x000fe20000010000 */
        /* <DEDUP_REMOVED lines=10> */
[----:B------:R-:W1:Y:S01]  /*1380*/  LDC.64 R60, c[0x0][0x2f8] ;  /* 0x0000be00ff3c7b82 */ /* 0x000e620000000a00 */
[----:B------:R-:W-:Y:S01]  /*1390*/  FADD.FTZ R112, R48, -R65 ;  /* 0x8000004130707221 */ /* 0x000fe20000010000 */
[----:B------:R-:W-:Y:S01]  /*13a0*/  FADD.FTZ R54, R49, -R54 ;  /* 0x8000003631367221 */ /* 0x000fe20000010000 */
[----:B------:R-:W-:Y:S01]  /*13b0*/  FADD.FTZ R0, R45, -R0 ;  /* 0x800000002d007221 */ /* 0x000fe20000010000 */
[----:B------:R-:W-:Y:S01]  /*13c0*/  FADD.FTZ R106, R106, -R117 ;  /* 0x800000756a6a7221 */ /* 0x000fe20000010000 */
[----:B------:R-:W-:Y:S01]  /*13d0*/  FADD.FTZ R50, R50, -R63 ;  /* 0x8000003f32327221 */ /* 0x000fe20000010000 */
[----:B------:R-:W-:Y:S01]  /*13e0*/  FADD.FTZ R46, R46, -R107 ;  /* 0x8000006b2e2e7221 */ /* 0x000fe20000010000 */
[----:B------:R-:W-:Y:S01]  /*13f0*/  FADD.FTZ R118, R57, -R66 ;  /* 0x8000004239767221 */ /* 0x000fe20000010000 */
[----:B------:R-:W2:Y:S01]  /*1400*/  @P1 LDC.64 R48, c[0x0][0x308] ;  /* 0x0000c200ff301b82 */ /* 0x000ea20000000a00 */
[C---:B------:R-:W-:Y:S01]  /*1410*/  FMUL.FTZ R87, R105.reuse, R0 ;  /* 0x0000000069577220 */ /* 0x040fe20000410000 */
[C---:B------:R-:W-:Y:S01]  /*1420*/  FMUL.FTZ R106, R105.reuse, R106 ;  /* 0x0000006a696a7220 */ /* 0x040fe20000410000 */
[C---:B------:R-:W-:Y:S01]  /*1430*/  FMUL.FTZ R107, R105.reuse, R44 ;  /* 0x0000002c696b7220 */ /* 0x040fe20000410000 */
[----:B------:R-:W-:Y:S01]  /*1440*/  FMUL.FTZ R66, R105, R50 ;  /* 0x0000003269427220 */ /* 0x000fe20000410000 */
[----:B------:R-:W-:Y:S01]  /*1450*/  FADD.FTZ R56, R51, -R56 ;  /* 0x8000003833387221 */ /* 0x000fe20000010000 */
[----:B------:R-:W-:Y:S01]  /*1460*/  FADD.FTZ R86, R53, -R86 ;  /* 0x8000005635567221 */ /* 0x000fe20000010000 */
[----:B------:R-:W-:Y:S01]  /*1470*/  FADD.FTZ R62, R62, -R111 ;  /* 0x8000006f3e3e7221 */ /* 0x000fe20000010000 */
[----:B-----5:R-:W-:Y:S01]  /*1480*/  @P2 FADD.FTZ R87, R32, R87 ;  /* 0x0000005720572221 */ /* 0x020fe20000010000 */
[----:B------:R-:W-:Y:S01]  /*1490*/  @P2 FADD.FTZ R106, R33, R106 ;  /* 0x0000006a216a2221 */ /* 0x000fe20000010000 */
[----:B------:R-:W-:Y:S01]  /*14a0*/  @P2 FADD.FTZ R107, R34, R107 ;  /* 0x0000006b226b2221 */ /* 0x000fe20000010000 */
[----:B------:R-:W-:Y:S01]  /*14b0*/  @P2 FADD.FTZ R66, R35, R66 ;  /* 0x0000004223422221 */ /* 0x000fe20000010000 */
[----:B------:R-:W-:Y:S01]  /*14c0*/  ISETP.NE.AND.EX P3, PT, RZ, UR11, PT, P3 ;  /* 0x0000000bff007c0c */ /* 0x000fe2000bf65330 */
[C---:B------:R-:W-:Y:S01]  /*14d0*/  FMUL.FTZ R57, R105.reuse, R56 ;  /* 0x0000003869397220 */ /* 0x040fe20000410000 */
[----:B------:R-:W-:Y:S01]  /*14e0*/  FMUL.FTZ R51, R105, R54 ;  /* 0x0000003669337220 */ /* 0x000fe20000410000 */
[----:B------:R-:W-:Y:S01]  /*14f0*/  FADD.FTZ R52, R47, -R52 ;  /* 0x800000342f347221 */ /* 0x000fe20000010000 */
[C---:B------:R-:W-:Y:S01]  /*1500*/  FMUL.FTZ R54, R105.reuse, R46 ;  /* 0x0000002e69367220 */ /* 0x040fe20000410000 */
[C---:B------:R-:W-:Y:S01]  /*1510*/  FMUL.FTZ R53, R105.reuse, R86 ;  /* 0x0000005669357220 */ /* 0x040fe20000410000 */
[----:B------:R-:W-:Y:S01]  /*1520*/  FMUL.FTZ R56, R105, R62 ;  /* 0x0000003e69387220 */ /* 0x000fe20000410000 */
[----:B------:R-:W-:Y:S01]  /*1530*/  FADD.FTZ R116, R55, -R64 ;  /* 0x8000004037747221 */ /* 0x000fe20000010000 */
[----:B------:R-:W-:Y:S01]  /*1540*/  FADD.FTZ R108, R108, -R113 ;  /* 0x800000716c6c7221 */ /* 0x000fe20000010000 */
[----:B------:R-:W-:Y:S01]  /*1550*/  FADD.FTZ R110, R110, -R67 ;  /* 0x800000436e6e7221 */ /* 0x000fe20000010000 */
[----:B0-----:R-:W-:Y:S01]  /*1560*/  @P1 IMAD.WIDE.U32 R58, R103, 0x20, R58 ;  /* 0x00000020673a1825 */ /* 0x001fe200078e003a */
[----:B------:R-:W-:-:S03]  /*1570*/  SEL R44, R87, R36, P3 ;  /* 0x00000024572c7207 */ /* 0x000fc60001800000 */
[----:B------:R-:W-:Y:S01]  /*1580*/  @P2 FADD.FTZ R57, R24, R57 ;  /* 0x0000003918392221 */ /* 0x000fe20000010000 */
[----:B------:R-:W-:Y:S01]  /*1590*/  SEL R45, R106, R37, P3 ;  /* 0x000000256a2d7207 */ /* 0x000fe20001800000 */
[----:B------:R-:W-:Y:S01]  /*15a0*/  FMUL.FTZ R65, R105, R52 ;  /* 0x0000003469417220 */ /* 0x000fe20000410000 */
[C---:B------:R-:W-:Y:S01]  /*15b0*/  SEL R46, R107.reuse, R38, P3 ;  /* 0x000000266b2e7207 */ /* 0x040fe20001800000 */
[-C--:B------:R-:W-:Y:S01]  /*15c0*/  FMUL.FTZ R107, R107, R102.reuse ;  /* 0x000000666b6b7220 */ /* 0x080fe20000410000 */
[C---:B------:R-:W-:Y:S01]  /*15d0*/  SEL R47, R66.reuse, R39, P3 ;  /* 0x00000027422f7207 */ /* 0x040fe20001800000 */
[----:B------:R-:W-:Y:S01]  /*15e0*/  FMUL.FTZ R66, R66, R102 ;  /* 0x0000006642427220 */ /* 0x000fe20000410000 */
[----:B-1----:R-:W-:-:S04]  /*15f0*/  IMAD.WIDE.U32 R62, R103, 0x10, R60 ;  /* 0x00000010673e7825 */ /* 0x002fc800078e003c */
[----:B------:R-:W-:Y:S01]  /*1600*/  @P2 FADD.FTZ R53, R26, R53 ;  /* 0x000000351a352221 */ /* 0x000fe20000010000 */
[----:B------:R-:W-:Y:S01]  /*1610*/  @P2 FADD.FTZ R56, R27, R56 ;  /* 0x000000381b382221 */ /* 0x000fe20000010000 */
[C---:B------:R-:W-:Y:S01]  /*1620*/  FMUL.FTZ R64, R105.reuse, R112 ;  /* 0x0000007069407220 */ /* 0x040fe20000410000 */
[C---:B------:R-:W-:Y:S01]  /*1630*/  FMUL.FTZ R52, R105.reuse, R114 ;  /* 0x0000007269347220 */ /* 0x040fe20000410000 */
[C---:B------:R-:W-:Y:S01]  /*1640*/  FMUL.FTZ R67, R105.reuse, R116 ;  /* 0x0000007469437220 */ /* 0x040fe20000410000 */
[C---:B------:R-:W-:Y:S01]  /*1650*/  FMUL.FTZ R50, R105.reuse, R108 ;  /* 0x0000006c69327220 */ /* 0x040fe20000410000 */
[C---:B------:R-:W-:Y:S01]  /*1660*/  FMUL.FTZ R55, R105.reuse, R118 ;  /* 0x0000007669377220 */ /* 0x040fe20000410000 */
[----:B------:R-:W-:Y:S01]  /*1670*/  FMUL.FTZ R0, R105, R110 ;  /* 0x0000006e69007220 */ /* 0x000fe20000410000 */
[----:B------:R-:W-:Y:S01]  /*1680*/  IMAD.WIDE.U32 R60, R104, 0x10, R60 ;  /* 0x00000010683c7825 */ /* 0x000fe200078e003c */
[----:B------:R0:W-:Y:S01]  /*1690*/  @P1 STG.E.128 desc[UR4][R58.64], R44 ;  /* 0x0000002c3a001986 */ /* 0x0001e2000c101d04 */
[----:B------:R-:W-:-:S02]  /*16a0*/  SEL R36, R57, R36, P3 ;  /* 0x0000002439247207 */ /* 0x000fc40001800000 */
[----:B------:R-:W-:Y:S01]  /*16b0*/  @P2 FADD.FTZ R52, R25, R52 ;  /* 0x0000003419342221 */ /* 0x000fe20000010000 */
[----:B--2---:R-:W-:-:S04]  /*16c0*/  @P1 IMAD.WIDE.U32 R104, R104, 0x20, R48 ;  /* 0x0000002068681825 */ /* 0x004fc800078e0030 */
[-C--:B------:R-:W-:Y:S01]  /*16d0*/  FMUL.FTZ R48, R57, R102.reuse ;  /* 0x0000006639307220 */ /* 0x080fe20000410000 */
[C---:B------:R-:W-:Y:S01]  /*16e0*/  FMUL.FTZ R57, R53.reuse, R102 ;  /* 0x0000006635397220 */ /* 0x040fe20000410000 */
[----:B------:R-:W-:Y:S01]  /*16f0*/  SEL R38, R53, R38, P3 ;  /* 0x0000002635267207 */ /* 0x000fe20001800000 */
[----:B------:R-:W-:Y:S01]  /*1700*/  FMUL.FTZ R49, R52, R102 ;  /* 0x0000006634317220 */ /* 0x000fe20000410000 */
[----:B------:R-:W-:Y:S01]  /*1710*/  SEL R39, R56, R39, P3 ;  /* 0x0000002738277207 */ /* 0x000fe20001800000 */
[----:B------:R-:W-:Y:S01]  /*1720*/  @P2 FADD.FTZ R65, R28, R65 ;  /* 0x000000411c412221 */ /* 0x000fe20000010000 */
[----:B------:R-:W-:Y:S01]  /*1730*/  @P2 FADD.FTZ R64, R29, R64 ;  /* 0x000000401d402221 */ /* 0x000fe20000010000 */
[----:B------:R-:W-:Y:S01]  /*1740*/  @P2 FADD.FTZ R67, R20, R67 ;  /* 0x0000004314432221 */ /* 0x000fe20000010000 */
[----:B------:R-:W-:Y:S01]  /*1750*/  @P2 FADD.FTZ R51, R30, R51 ;  /* 0x000000331e332221 */ /* 0x000fe20000010000 */
[----:B------:R-:W-:Y:S01]  /*1760*/  @P2 FADD.FTZ R54, R31, R54 ;  /* 0x000000361f362221 */ /* 0x000fe20000010000 */
[----:B------:R-:W-:Y:S01]  /*1770*/  SEL R37, R52, R37, P3 ;  /* 0x0000002534257207 */ /* 0x000fe20001800000 */
[----:B------:R-:W-:Y:S01]  /*1780*/  @P2 FADD.FTZ R50, R21, R50 ;  /* 0x0000003215322221 */ /* 0x000fe20000010000 */
[----:B------:R-:W-:Y:S01]  /*1790*/  @P2 FADD.FTZ R55, R22, R55 ;  /* 0x0000003716372221 */ /* 0x000fe20000010000 */
[----:B------:R-:W-:Y:S01]  /*17a0*/  F2FP.BF16.F32.PACK_AB R52, R49, R48 ;  /* 0x000000303134723e */ /* 0x000fe200000010ff */
[----:B------:R-:W-:Y:S01]  /*17b0*/  @P2 FADD.FTZ R0, R23, R0 ;  /* 0x0000000017002221 */ /* 0x000fe20000010000 */
[----:B0-----:R-:W-:Y:S01]  /*17c0*/  F2FP.BF16.F32.PACK_AB R45, R66, R107 ;  /* 0x0000006b422d723e */ /* 0x001fe200000010ff */
[-C--:B------:R-:W-:Y:S01]  /*17d0*/  FMUL.FTZ R66, R56, R102.reuse ;  /* 0x0000006638427220 */ /* 0x080fe20000410000 */
[CC--:B------:R-:W-:Y:S01]  /*17e0*/  FMUL.FTZ R46, R65.reuse, R102.reuse ;  /* 0x00000066412e7220 */ /* 0x0c0fe20000410000 */
[----:B------:R-:W-:Y:S01]  /*17f0*/  FMUL.FTZ R47, R64, R102 ;  /* 0x00000066402f7220 */ /* 0x000fe20000410000 */
[----:B------:R-:W-:Y:S01]  /*1800*/  SEL R48, R65, R40, P3 ;  /* 0x0000002841307207 */ /* 0x000fe20001800000 */
[-C--:B------:R-:W-:Y:S01]  /*1810*/  FMUL.FTZ R87, R87, R102.reuse ;  /* 0x0000006657577220 */ /* 0x080fe20000410000 */
[----:B------:R-:W-:Y:S01]  /*1820*/  F2FP.BF16.F32.PACK_AB R53, R66, R57 ;  /* 0x000000394235723e */ /* 0x000fe200000010ff */
[-C--:B------:R-:W-:Y:S01]  /*1830*/  FMUL.FTZ R106, R106, R102.reuse ;  /* 0x000000666a6a7220 */ /* 0x080fe20000410000 */
[----:B------:R-:W0:Y:S01]  /*1840*/  LDC.64 R56, c[0x0][0x210] ;  /* 0x00008400ff387b82 */ /* 0x000e220000000a00 */
[-C--:B------:R-:W-:Y:S01]  /*1850*/  FMUL.FTZ R86, R51, R102.reuse ;  /* 0x0000006633567220 */ /* 0x080fe20000410000 */
[----:B------:R-:W-:Y:S01]  /*1860*/  FMUL.FTZ R103, R54, R102 ;  /* 0x0000006636677220 */ /* 0x000fe20000410000 */
[C---:B------:R-:W-:Y:S01]  /*1870*/  SEL R40, R67.reuse, R40, P3 ;  /* 0x0000002843287207 */ /* 0x040fe20001800000 */
[-C--:B------:R-:W-:Y:S01]  /*1880*/  FMUL.FTZ R67, R67, R102.reuse ;  /* 0x0000006643437220 */ /* 0x080fe20000410000 */
[-C--:B------:R-:W-:Y:S01]  /*1890*/  SEL R49, R64, R41.reuse, P3 ;  /* 0x0000002940317207 */ /* 0x080fe20001800000 */
[CC--:B------:R-:W-:Y:S01]  /*18a0*/  FMUL.FTZ R64, R50.reuse, R102.reuse ;  /* 0x0000006632407220 */ /* 0x0c0fe20000410000 */
[-C--:B------:R-:W-:Y:S01]  /*18b0*/  FMUL.FTZ R65, R55, R102.reuse ;  /* 0x0000006637417220 */ /* 0x080fe20000410000 */
[----:B------:R-:W-:Y:S01]  /*18c0*/  SEL R41, R50, R41, P3 ;  /* 0x0000002932297207 */ /* 0x000fe20001800000 */
[----:B------:R-:W-:Y:S01]  /*18d0*/  FMUL.FTZ R102, R0, R102 ;  /* 0x0000006600667220 */ /* 0x000fe20000410000 */
[----:B------:R-:W-:-:S02]  /*18e0*/  SEL R50, R51, R42, P3 ;  /* 0x0000002a33327207 */ /* 0x000fc40001800000 */
[----:B------:R-:W-:Y:S02]  /*18f0*/  F2FP.BF16.F32.PACK_AB R46, R47, R46 ;  /* 0x0000002e2f2e723e */ /* 0x000fe400000010ff */
[----:B------:R-:W-:Y:S02]  /*1900*/  SEL R51, R54, R43, P3 ;  /* 0x0000002b36337207 */ /* 0x000fe40001800000 */
[----:B------:R-:W-:Y:S02]  /*1910*/  F2FP.BF16.F32.PACK_AB R44, R106, R87 ;  /* 0x000000576a2c723e */ /* 0x000fe400000010ff */
[----:B------:R-:W-:Y:S01]  /*1920*/  F2FP.BF16.F32.PACK_AB R47, R103, R86 ;  /* 0x00000056672f723e */ /* 0x000fe200000010ff */
[----:B------:R1:W-:Y:S01]  /*1930*/  @P1 STG.E.128 desc[UR4][R58.64+0x10], R48 ;  /* 0x000010303a001986 */ /* 0x0003e2000c101d04 */
[----:B------:R-:W-:Y:S02]  /*1940*/  SEL R42, R55, R42, P3 ;  /* 0x0000002a372a7207 */ /* 0x000fe40001800000 */
[----:B------:R-:W-:Y:S01]  /*1950*/  SEL R43, R0, R43, P3 ;  /* 0x0000002b002b7207 */ /* 0x000fe20001800000 */
[----:B------:R1:W-:Y:S01]  /*1960*/  STG.E.128 desc[UR4][R62.64], R44 ;  /* 0x0000002c3e007986 */ /* 0x0003e2000c101d04 */
[----:B------:R-:W-:-:S02]  /*1970*/  F2FP.BF16.F32.PACK_AB R54, R64, R67 ;  /* 0x000000434036723e */ /* 0x000fc400000010ff */
[----:B------:R-:W-:Y:S01]  /*1980*/  F2FP.BF16.F32.PACK_AB R55, R102, R65 ;  /* 0x000000416637723e */ /* 0x000fe200000010ff */
[----:B------:R1:W-:Y:S01]  /*1990*/  @P1 STG.E.128 desc[UR4][R104.64], R36 ;  /* 0x0000002468001986 */ /* 0x0003e2000c101d04 */
[----:B0-----:R-:W-:-:S03]  /*19a0*/  LEA R82, R56, R82, 0x2 ;  /* 0x0000005238527211 */ /* 0x001fc600078e10ff */
[----:B------:R1:W-:Y:S01]  /*19b0*/  @P1 STG.E.128 desc[UR4][R104.64+0x10], R40 ;  /* 0x0000102868001986 */ /* 0x0003e2000c101d04 */
[----:B------:R-:W-:-:S03]  /*19c0*/  ISETP.GE.AND P1, PT, R82, R57, PT ;  /* 0x000000395200720c */ /* 0x000fc60003f26270 */
[----:B------:R1:W-:Y:S10]  /*19d0*/  STG.E.128 desc[UR4][R60.64], R52 ;  /* 0x000000343c007986 */ /* 0x0003f4000c101d04 */
[----:B------:R-:W-:Y:S05]  /*19e0*/  @!P1 BRA `(.L_x_2922) ;  /* 0xffffffe800d49947 */ /* 0x000fea000383ffff */
[----:B------:R-:W-:Y:S05]  /*19f0*/  BSYNC B1 ;  /* 0x0000000000017941 */ /* 0x000fea0003800000 */
.L_x_2920:
        /* <DEDUP_REMOVED lines=26> */
[----:B-1----:R-:W-:Y:S02]  /*1ba0*/  MOV R36, R71 ;  /* 0x0000004700247202 */ /* 0x002fe40000000f00 */
[----:B------:R-:W-:Y:S02]  /*1bb0*/  MOV R37, R70 ;  /* 0x0000004600257202 */ /* 0x000fe40000000f00 */
[----:B------:R-:W-:Y:S02]  /*1bc0*/  MOV R10, R13 ;  /* 0x0000000d000a7202 */ /* 0x000fe40000000f00 */
[----:B------:R-:W-:-:S02]  /*1bd0*/  MOV R38, R73 ;  /* 0x0000004900267202 */ /* 0x000fc40000000f00 */
[----:B------:R-:W-:Y:S02]  /*1be0*/  MOV R11, R12 ;  /* 0x0000000c000b7202 */ /* 0x000fe40000000f00 */
[----:B------:R-:W-:-:S07]  /*1bf0*/  MOV R39, R72 ;  /* 0x0000004800277202 */ /* 0x000fce0000000f00 */
.L_x_2919:
[----:B------:R-:W-:Y:S05]  /*1c00*/  BSYNC B0 ;  /* 0x0000000000007941 */ /* 0x000fea0003800000 */
.L_x_2917:
        /* <DEDUP_REMOVED lines=107> */
.L_x_2921:
[----:B------:R-:W-:Y:S01]  /*22c0*/  HFMA2.MMA R118, -RZ, RZ, 0, 5.9604644775390625e-08 ;  /* 0x00000001ff767435 */ /* 0x000fe200000001ff */
[----:B------:R-:W-:Y:S01]  /*22d0*/  BSSY B2, `(.L_x_2923) ;  /* 0x0000006000027945 */ /* 0x000fe20003800000 */
[----:B------:R-:W-:Y:S02]  /*22e0*/  MOV R119, 0x1f ;  /* 0x0000001f00777802 */ /* 0x000fe40000000f00 */
[----:B------:R-:W-:-:S07]  /*22f0*/  MOV R116, 0xffffffff ;  /* 0xffffffff00747802 */ /* 0x000fce0000000f00 */
[----:B-----5:R-:W-:Y:S05]  /*2300*/  WARPSYNC.COLLECTIVE R116, `(.L_x_2924) ;  /* 0x0000000074087348 */ /* 0x020fea0003c00000 */
[----:B------:R0:W1:Y:S02]  /*2310*/  SHFL.BFLY P1, R117, R121, R118, R119 ;  /* 0x0c00007679757389 */ /* 0x0000640000020077 */
[----:B01---5:R-:W-:Y:S01]  /*2320*/  ENDCOLLECTIVE ;  /* 0x000000000000791b */ /* 0x023fe20003800000 */
.L_x_2924:
[----:B------:R-:W-:Y:S05]  /*2330*/  BSYNC B2 ;  /* 0x0000000000027941 */ /* 0x000fea0003800000 */
.L_x_2923:
        /* <DEDUP_REMOVED lines=9> */
.L_x_2925:
[----:B------:R-:W-:Y:S01]  /*23d0*/  HFMA2.MMA R118, -RZ, RZ, 0, 1.1920928955078125e-07 ;  /* 0x00000002ff767435 */ /* 0x000fe200000001ff */
[----:B------:R-:W-:Y:S02]  /*23e0*/  MOV R121, R114 ;  /* 0x0000007200797202 */ /* 0x000fe40000000f00 */
[----:B------:R-:W-:-:S08]  /*23f0*/  MOV R115, R117 ;  /* 0x0000007500737202 */ /* 0x000fd00000000f00 */
[----:B------:R-:W-:Y:S05]  /*2400*/  WARPSYNC.COLLECTIVE R116, `(.L_x_2926) ;  /* 0x0000000074087348 */ /* 0x000fea0003c00000 */
[----:B------:R0:W1:Y:S02]  /*2410*/  SHFL.BFLY P1, R117, R121, R118, R119 ;  /* 0x0c00007679757389 */ /* 0x0000640000020077 */
[----:B01----:R-:W-:Y:S01]  /*2420*/  ENDCOLLECTIVE ;  /* 0x000000000000791b */ /* 0x003fe20003800000 */
.L_x_2926:
[----:B------:R-:W-:-:S05]  /*2430*/  FADD.FTZ R115, R112, R115 ;  /* 0x0000007370737221 */ /* 0x000fca0000010000 */
[----:B------:R-:W-:Y:S01]  /*2440*/  MOV R121, R115 ;  /* 0x0000007300797202 */ /* 0x000fe20000000f00 */
[----:B------:R-:W-:-:S07]  /*2450*/  FADD.FTZ R122, R114, R117 ;  /* 0x00000075727a7221 */ /* 0x000fce0000010000 */
[----:B------:R-:W-:Y:S05]  /*2460*/  WARPSYNC.COLLECTIVE R116, `(.L_x_2927) ;  /* 0x0000000074087348 */ /* 0x000fea0003c00000 */
[----:B------:R0:W1:Y:S02]  /*2470*/  SHFL.BFLY P1, R117, R121, R118, R119 ;  /* 0x0c00007679757389 */ /* 0x0000640000020077 */
[----:B01----:R-:W-:Y:S01]  /*2480*/  ENDCOLLECTIVE ;  /* 0x000000000000791b */ /* 0x003fe20003800000 */
.L_x_2927:
[----:B------:R-:W-:Y:S01]  /*2490*/  HFMA2.MMA R118, -RZ, RZ, 0, 2.384185791015625e-07 ;  /* 0x00000004ff767435 */ /* 0x000fe200000001ff */
[----:B------:R-:W-:Y:S02]  /*24a0*/  MOV R121, R122 ;  /* 0x0000007a00797202 */ /* 0x000fe40000000f00 */
[----:B------:R-:W-:-:S08]  /*24b0*/  MOV R120, R117 ;  /* 0x0000007500787202 */ /* 0x000fd00000000f00 */
[----:B------:R-:W-:Y:S05]  /*24c0*/  WARPSYNC.COLLECTIVE R116, `(.L_x_2928) ;  /* 0x0000000074087348 */ /* 0x000fea0003c00000 */
[----:B------:R0:W1:Y:S02]  /*24d0*/  SHFL.BFLY P1, R117, R121, R118, R119 ;  /* 0x0c00007679757389 */ /* 0x0000640000020077 */
[----:B01----:R-:W-:Y:S01]  /*24e0*/  ENDCOLLECTIVE ;  /* 0x000000000000791b */ /* 0x003fe20003800000 */
.L_x_2928:
[----:B------:R-:W-:-:S05]  /*24f0*/  FADD.FTZ R120, R115, R120 ;  /* 0x0000007873787221 */ /* 0x000fca0000010000 */
[----:B------:R-:W-:Y:S01]  /*2500*/  MOV R121, R120 ;  /* 0x0000007800797202 */ /* 0x000fe20000000f00 */
[----:B------:R-:W-:-:S07]  /*2510*/  FADD.FTZ R124, R122, R117 ;  /* 0x000000757a7c7221 */ /* 0x000fce0000010000 */
[----:B------:R-:W-:Y:S05]  /*2520*/  WARPSYNC.COLLECTIVE R116, `(.L_x_2929) ;  /* 0x0000000074087348 */ /* 0x000fea0003c00000 */
[----:B------:R0:W1:Y:S02]  /*2530*/  SHFL.BFLY P1, R117, R121, R118, R119 ;  /* 0x0c00007679757389 */ /* 0x0000640000020077 */
[----:B01----:R-:W-:Y:S01]  /*2540*/  ENDCOLLECTIVE ;  /* 0x000000000000791b */ /* 0x003fe20003800000 */
.L_x_2929:
[----:B------:R-:W-:Y:S01]  /*2550*/  HFMA2.MMA R118, -RZ, RZ, 0, 4.76837158203125e-07 ;  /* 0x00000008ff767435 */ /* 0x000fe200000001ff */
[----:B------:R-:W-:Y:S02]  /*2560*/  MOV R121, R124 ;  /* 0x0000007c00797202 */ /* 0x000fe40000000f00 */
[----:B------:R-:W-:-:S08]  /*2570*/  MOV R123, R117 ;  /* 0x00000075007b7202 */ /* 0x000fd00000000f00 */
[----:B------:R-:W-:Y:S05]  /*2580*/  WARPSYNC.COLLECTIVE R116, `(.L_x_2930) ;  /* 0x0000000074087348 */ /* 0x000fea0003c00000 */
[----:B------:R0:W1:Y:S02]  /*2590*/  SHFL.BFLY P1, R117, R121, R118, R119 ;  /* 0x0c00007679757389 */ /* 0x0000640000020077 */
[----:B01----:R-:W-:Y:S01]  /*25a0*/  ENDCOLLECTIVE ;  /* 0x000000000000791b */ /* 0x003fe20003800000 */
.L_x_2930:
[----:B------:R-:W-:-:S05]  /*25b0*/  FADD.FTZ R123, R120, R123 ;  /* 0x0000007b787b7221 */ /* 0x000fca0000010000 */
[----:B------:R-:W-:Y:S01]  /*25c0*/  MOV R121, R123 ;  /* 0x0000007b00797202 */ /* 0x000fe20000000f00 */
[----:B------:R-:W-:-:S07]  /*25d0*/  FADD.FTZ R112, R124, R117 ;  /* 0x000000757c707221 */ /* 0x000fce0000010000 */
[----:B------:R-:W-:Y:S05]  /*25e0*/  WARPSYNC.COLLECTIVE R116, `(.L_x_2931) ;  /* 0x0000000074087348 */ /* 0x000fea0003c00000 */
[----:B------:R0:W1:Y:S02]  /*25f0*/  SHFL.BFLY P1, R117, R121, R118, R119 ;  /* 0x0c00007679757389 */ /* 0x0000640000020077 */
[----:B01----:R-:W-:Y:S01]  /*2600*/  ENDCOLLECTIVE ;  /* 0x000000000000791b */ /* 0x003fe20003800000 */
.L_x_2931:
[----:B------:R-:W-:Y:S01]  /*2610*/  HFMA2.MMA R118, -RZ, RZ, 0, 9.5367431640625e-07 ;  /* 0x00000010ff767435 */ /* 0x000fe200000001ff */
[----:B------:R-:W-:Y:S02]  /*2620*/  MOV R121, R112 ;  /* 0x0000007000797202 */ /* 0x000fe40000000f00 */
[----:B------:R-:W-:-:S08]  /*2630*/  MOV R125, R117 ;  /* 0x00000075007d7202 */ /* 0x000fd00000000f00 */
[----:B------:R-:W-:Y:S05]  /*2640*/  WARPSYNC.COLLECTIVE R116, `(.L_x_2932) ;  /* 0x0000000074087348 */ /* 0x000fea0003c00000 */
[----:B------:R0:W1:Y:S02]  /*2650*/  SHFL.BFLY P1, R117, R121, R118, R119 ;  /* 0x0c00007679757389 */ /* 0x0000640000020077 */
[----:B01----:R-:W-:Y:S01]  /*2660*/  ENDCOLLECTIVE ;  /* 0x000000000000791b */ /* 0x003fe20003800000 */
.L_x_2932:
[----:B------:R-:W-:-:S05]  /*2670*/  FADD.FTZ R114, R123, R125 ;  /* 0x0000007d7b727221 */ /* 0x000fca0000010000 */
[----:B------:R-:W-:Y:S02]  /*2680*/  MOV R121, R114 ;  /* 0x0000007200797202 */ /* 0x000fe40000000f00 */
[----:B------:R-:W-:-:S07]  /*2690*/  MOV R115, R117 ;  /* 0x0000007500737202 */ /* 0x000fce0000000f00 */
[----:B------:R-:W-:Y:S05]  /*26a0*/  WARPSYNC.COLLECTIVE R116, `(.L_x_2933) ;  /* 0x0000000074087348 */ /* 0x000fea0003c00000 */
[----:B------:R0:W1:Y:S02]  /*26b0*/  SHFL.BFLY P1, R117, R121, R118, R119 ;  /* 0x0c00007679757389 */ /* 0x0000640000020077 */
[----:B01----:R-:W-:Y:S01]  /*26c0*/  ENDCOLLECTIVE ;  /* 0x000000000000791b */ /* 0x003fe20003800000 */
.L_x_2933:
[----:B------:R-:W-:Y:S05]  /*26d0*/  BRA `(.L_x_2934) ;  /* 0xffffffe800b47947 */ /* 0x000fea000383ffff */
.L_x_2935:
        /* <DEDUP_REMOVED lines=10> */
.L_x_9133:


//--------------------- .text._ZN10layer_norm13ln_bwd_kernelINS_13Kernel_traitsI13__nv_bfloat16S2_fS2_fjLj512ELj1ELj4ELj1ELj16ENS_18Kernel_traits_baseILj512ES2_S2_fS2_fjLj128EEEEELb0ELb0ELb1ELb0EEEvNS_9BwdParamsE --------------------------
	.section	.text._ZN10layer_norm13ln_bwd_kernelINS_13Kernel_traitsI13__nv_bfloat16S2_fS2_fjLj512ELj1ELj4ELj1ELj16ENS_18Kernel_traits_baseILj512ES2_S2_fS2_fjLj128EEEEELb0ELb0ELb1ELb0EEEvNS_9BwdParamsE,"ax",@progbits
	.align	128
        .global         _ZN10layer_norm13ln_bwd_kernelINS_13Kernel_traitsI13__nv_bfloat16S2_fS2_fjLj512ELj1ELj4ELj1ELj16ENS_18Kernel_traits_baseILj512ES2_S2_fS2_fjLj128EEEEELb0ELb0ELb1ELb0EEEvNS_9BwdParamsE
        .type           _ZN10layer_norm13ln_bwd_kernelINS_13Kernel_traitsI13__nv_bfloat16S2_fS2_fjLj512ELj1ELj4ELj1ELj16ENS_18Kernel_traits_baseILj512ES2_S2_fS2_fjLj128EEEEELb0ELb0ELb1ELb0EEEvNS_9BwdParamsE,@function
        .size           _ZN10layer_norm13ln_bwd_kernelINS_13Kernel_traitsI13__nv_bfloat16S2_fS2_fjLj512ELj1ELj4ELj1ELj16ENS_18Kernel_traits_baseILj512ES2_S2_fS2_fjLj128EEEEELb0ELb0ELb1ELb0EEEvNS_9BwdParamsE,(.L_x_9134 - _ZN10layer_norm13ln_bwd_kernelINS_13Kernel_traitsI13__nv_bfloat16S2_fS2_fjLj512ELj1ELj4ELj1ELj16ENS_18Kernel_traits_baseILj512ES2_S2_fS2_fjLj128EEEEELb0ELb0ELb1ELb0EEEvNS_9BwdParamsE)
        .other          _ZN10layer_norm13ln_bwd_kernelINS_13Kernel_traitsI13__nv_bfloat16S2_fS2_fjLj512ELj1ELj4ELj1ELj16ENS_18Kernel_traits_baseILj512ES2_S2_fS2_fjLj128EEEEELb0ELb0ELb1ELb0EEEvNS_9BwdParamsE,@"STO_CUDA_ENTRY STV_DEFAULT"
_ZN10layer_norm13ln_bwd_kernelINS_13Kernel_traitsI13__nv_bfloat16S2_fS2_fjLj512ELj1ELj4ELj1ELj16ENS_18Kernel_traits_baseILj512ES2_S2_fS2_fjLj128EEEEELb0ELb0ELb1ELb0EEEvNS_9BwdParamsE:
.text._ZN10layer_norm13ln_bwd_kernelINS_13Kernel_traitsI13__nv_bfloat16S2_fS2_fjLj512ELj1ELj4ELj1ELj16ENS_18Kernel_traits_baseILj512ES2_S2_fS2_fjLj128EEEEELb0ELb0ELb1ELb0EEEvNS_9BwdParamsE:
        /* <DEDUP_REMOVED lines=44> */
[----:B------:R-:W-:Y:S01]  /*02c0*/  CS2R R42, SRZ ;  /* 0x00000000002a7805 */ /* 0x000fe2000001ff00 */
[----:B0-----:R-:W-:Y:S06]  /*02d0*/  @P0 BRA `(.L_x_2937) ;  /* 0x0000002400480947 */ /* 0x001fec0003800000 */
[----:B------:R-:W0:Y:S01]  /*02e0*/  LDC.U8 R8, c[0x0][0x2a0] ;  /* 0x0000a800ff087b82 */ /* 0x000e220000000000 */
[----:B------:R-:W-:Y:S01]  /*02f0*/  ULDC.64 UR6, c[0x0][0x2c8] ;  /* 0x0000b20000067ab9 */ /* 0x000fe20000000a00 */
[----:B-----5:R-:W-:Y:S01]  /*0300*/  @P2 PRMT R20, R16, 0x7632, R20 ;  /* 0x0000763210142816 */ /* 0x020fe20000000014 */
[----:B------:R-:W-:Y:S01]  /*0310*/  IMAD.U32 R6, R18, 0x10000, RZ ;  /* 0x0001000012067824 */ /* 0x000fe200078e00ff */
[----:B------:R-:W-:Y:S01]  /*0320*/  SHF.L.U32 R4, R16, 0x10, RZ ;  /* 0x0000001010047819 */ /* 0x000fe200000006ff */
[----:B------:R-:W-:Y:S01]  /*0330*/  IMAD.U32 R10, R13, 0x10000, RZ ;  /* 0x000100000d0a7824 */ /* 0x000fe200078e00ff */
[C---:B------:R-:W-:Y:S01]  /*0340*/  @P2 PRMT R16, R17.reuse, 0x7632, R16 ;  /* 0x0000763211102816 */ /* 0x040fe20000000010 */
[----:B------:R-:W-:Y:S01]  /*0350*/  IMAD.MOV.U32 R69, RZ, RZ, RZ ;  /* 0x000000ffff457224 */ /* 0x000fe200078e00ff */
[----:B------:R-:W-:Y:S02]  /*0360*/  SHF.L.U32 R5, R17, 0x10, RZ ;  /* 0x0000001011057819 */ /* 0x000fe400000006ff */
[----:B------:R-:W-:-:S02]  /*0370*/  ISETP.NE.U32.AND P0, PT, RZ, UR6, PT ;  /* 0x00000006ff007c0c */ /* 0x000fc4000bf05070 */
[----:B------:R-:W-:Y:S02]  /*0380*/  @P2 PRMT R17, R18, 0x7632, R17 ;  /* 0x0000763212112816 */ /* 0x000fe40000000011 */
[C---:B------:R-:W-:Y:S02]  /*0390*/  @P2 PRMT R18, R19.reuse, 0x7632, R18 ;  /* 0x0000763213122816 */ /* 0x040fe40000000012 */
[----:B------:R-:W-:Y:S02]  /*03a0*/  SHF.L.U32 R7, R19, 0x10, RZ ;  /* 0x0000001013077819 */ /* 0x000fe400000006ff */
[----:B------:R-:W-:Y:S02]  /*03b0*/  @P3 PRMT R19, R12, 0x7632, R19 ;  /* 0x000076320c133816 */ /* 0x000fe40000000013 */
[----:B------:R-:W-:Y:S02]  /*03c0*/  @P3 PRMT R22, R13, 0x7632, R22 ;  /* 0x000076320d163816 */ /* 0x000fe40000000016 */
[----:B------:R-:W-:-:S02]  /*03d0*/  ISETP.NE.AND.EX P0, PT, RZ, UR7, PT, P0 ;  /* 0x00000007ff007c0c */ /* 0x000fc4000bf05300 */
[----:B------:R-:W-:Y:S02]  /*03e0*/  SHF.L.U32 R9, R12, 0x10, RZ ;  /* 0x000000100c097819 */ /* 0x000fe400000006ff */
[C---:B------:R-:W-:Y:S02]  /*03f0*/  @P3 PRMT R23, R14.reuse, 0x7632, R23 ;  /* 0x000076320e173816 */ /* 0x040fe40000000017 */
[C---:B------:R-:W-:Y:S02]  /*0400*/  @P3 PRMT R24, R15.reuse, 0x7632, R24 ;  /* 0x000076320f183816 */ /* 0x040fe40000000018 */
[----:B------:R-:W-:Y:S02]  /*0410*/  SHF.L.U32 R11, R14, 0x10, RZ ;  /* 0x000000100e0b7819 */ /* 0x000fe400000006ff */
[----:B------:R-:W-:Y:S01]  /*0420*/  SHF.L.U32 R12, R15, 0x10, RZ ;  /* 0x000000100f0c7819 */ /* 0x000fe200000006ff */
[----:B------:R-:W-:Y:S01]  /*0430*/  IMAD.U32 R15, R17, 0x10000, RZ ;  /* 0x00010000110f7824 */ /* 0x000fe200078e00ff */
[----:B------:R-:W-:-:S02]  /*0440*/  SHF.L.U32 R14, R16, 0x10, RZ ;  /* 0x00000010100e7819 */ /* 0x000fc400000006ff */
[----:B------:R-:W-:Y:S02]  /*0450*/  SHF.L.U32 R13, R20, 0x10, RZ ;  /* 0x00000010140d7819 */ /* 0x000fe400000006ff */
[----:B------:R-:W-:Y:S01]  /*0460*/  SHF.L.U32 R16, R18, 0x10, RZ ;  /* 0x0000001012107819 */ /* 0x000fe200000006ff */
[----:B------:R-:W-:Y:S01]  /*0470*/  IMAD.U32 R18, R22, 0x10000, RZ ;  /* 0x0001000016127824 */ /* 0x000fe200078e00ff */
[----:B------:R-:W-:Y:S02]  /*0480*/  SHF.L.U32 R17, R19, 0x10, RZ ;  /* 0x0000001013117819 */ /* 0x000fe400000006ff */
[----:B------:R-:W-:Y:S02]  /*0490*/  ISETP.LT.U32.OR P0, PT, R3, 0x40, !P0 ;  /* 0x000000400300780c */ /* 0x000fe40004701470 */
[----:B------:R-:W-:Y:S02]  /*04a0*/  SHF.L.U32 R19, R23, 0x10, RZ ;  /* 0x0000001017137819 */ /* 0x000fe400000006ff */
[----:B------:R-:W-:-:S09]  /*04b0*/  SHF.L.U32 R20, R24, 0x10, RZ ;  /* 0x0000001018147819 */ /* 0x000fd200000006ff */
.L_x_2983:
        /* <DEDUP_REMOVED lines=25> */
[----:B------:R1:W5:Y:S04]  /*0650*/  LDG.E.128 R36, desc[UR4][R116.64] ;  /* 0x0000000474247981 */ /* 0x000368000c1e1d00 */
[----:B------:R1:W5:Y:S02]  /*0660*/  LDG.E.128 R32, desc[UR4][R116.64+0x10] ;  /* 0x0000100474207981 */ /* 0x000364000c1e1d00 */
.L_x_2942:
[----:B------:R-:W-:-:S07]  /*0670*/  IADD3 R89, R127, 0x20, RZ ;  /* 0x000000207f597810 */ /* 0x000fce0007ffe0ff */
.L_x_2941:
[----:B------:R-:W-:Y:S05]  /*0680*/  BSYNC B2 ;  /* 0x0000000000027941 */ /* 0x000fea0003800000 */
.L_x_2940:
[----:B------:R-:W-:Y:S01]  /*0690*/  HFMA2.MMA R132, -RZ, RZ, 0, 0 ;  /* 0x00000000ff847435 */ /* 0x000fe200000001ff */
[----:B------:R-:W-:Y:S01]  /*06a0*/  IMAD.MOV.U32 R131, RZ, RZ, RZ ;  /* 0x000000ffff837224 */ /* 0x000fe200078e00ff */
[----:B------:R-:W-:Y:S09]  /*06b0*/  @P0 BRA `(.L_x_2943) ;  /* 0x0000000800dc0947 */ /* 0x000ff20003800000 */
[----:B------:R-:W-:-:S05]  /*06c0*/  IMAD.WIDE.U32 R110, R89, 0x20, R110 ;  /* 0x00000020596e7825 */ /* 0x000fca00078e006e */
[----:B------:R2:W5:Y:S04]  /*06d0*/  LDG.E.128 R28, desc[UR4][R110.64] ;  /* 0x000000046e1c7981 */ /* 0x000568000c1e1d00 */
[----:B------:R2:W5:Y:S01]  /*06e0*/  LDG.E.128 R24, desc[UR4][R110.64+0x10] ;  /* 0x000010046e187981 */ /* 0x000562000c1e1d00 */
[----:B------:R-:W-:Y:S05]  /*06f0*/  BRA `(.L_x_2943) ;  /* 0x0000000800cc7947 */ /* 0x000fea0003800000 */
.L_x_2939:
        /* <DEDUP_REMOVED lines=18> */
[----:B0-----:R-:W-:-:S05]  /*0820*/  IMAD.WIDE.U32 R100, R127, 0x20, R100 ;  /* 0x000000207f647825 */ /* 0x001fca00078e0064 */
[----:B------:R-:W2:Y:S01]  /*0830*/  LDG.E.128 R88, desc[UR4][R100.64] ;  /* 0x0000000464587981 */ /* 0x000ea2000c1e1d00 */
[----:B-1----:R-:W-:-:S03]  /*0840*/  IMAD.WIDE.U32 R92, R130, 0x10, R92 ;  /* 0x00000010825c7825 */ /* 0x002fc600078e005c */
[----:B------:R-:W3:Y:S04]  /*0850*/  LDG.E.128 R96, desc[UR4][R100.64+0x10] ;  /* 0x0000100464607981 */ /* 0x000ee8000c1e1d00 */
[----:B------:R-:W4:Y:S01]  /*0860*/  LDG.E.128 R92, desc[UR4][R92.64] ;  /* 0x000000045c5c7981 */ /* 0x000f22000c1e1d00 */
[----:B------:R-:W-:-:S04]  /*0870*/  ISETP.NE.U32.AND P1, PT, RZ, UR10, PT ;  /* 0x0000000aff007c0c */ /* 0x000fc8000bf25070 */
[----:B------:R-:W-:-:S13]  /*0880*/  ISETP.NE.AND.EX P1, PT, RZ, UR11, PT, P1 ;  /* 0x0000000bff007c0c */ /* 0x000fda000bf25310 */
[----:B------:R-:W5:Y:S04]  /*0890*/  @P1 LDG.E.128 R36, desc[UR4][R116.64] ;  /* 0x0000000474241981 */ /* 0x000f68000c1e1d00 */
[----:B------:R0:W5:Y:S01]  /*08a0*/  @P1 LDG.E.128 R32, desc[UR4][R116.64+0x10] ;  /* 0x0000100474201981 */ /* 0x000162000c1e1d00 */
[----:B------:R-:W-:Y:S01]  /*08b0*/  IADD3 R133, R127, 0x20, RZ ;  /* 0x000000207f857810 */ /* 0x000fe20007ffe0ff */
[----:B------:R-:W-:Y:S02]  /*08c0*/  VIADD R130, R130, 0x20 ;  /* 0x0000002082827836 */ /* 0x000fe40000000000 */
[C---:B--2---:R-:W-:Y:S01]  /*08d0*/  FADD.FTZ R3, -R129.reuse, R88 ;  /* 0x0000005881037221 */ /* 0x044fe20000010100 */
[C---:B------:R-:W-:Y:S01]  /*08e0*/  FADD.FTZ R103, -R129.reuse, R89 ;  /* 0x0000005981677221 */ /* 0x040fe20000010100 */
[----:B---3--:R-:W-:Y:S01]  /*08f0*/  FADD.FTZ R109, -R129, R98 ;  /* 0x00000062816d7221 */ /* 0x008fe20000010100 */
[C---:B----4-:R-:W-:Y:S01]  /*0900*/  PRMT R88, R92.reuse, 0x7632, R88 ;  /* 0x000076325c587816 */ /* 0x050fe20000000058 */
[----:B------:R-:W-:-:S02]  /*0910*/  IMAD.U32 R89, R92, 0x10000, RZ ;  /* 0x000100005c597824 */ /* 0x000fc400078e00ff */
[----:B-----5:R-:W-:Y:S01]  /*0920*/  FMUL.FTZ R22, R126, R103 ;  /* 0x000000677e167220 */ /* 0x020fe20000410000 */
[----:B------:R-:W-:Y:S01]  /*0930*/  SHF.L.U32 R88, R88, 0x10, RZ ;  /* 0x0000001058587819 */ /* 0x000fe200000006ff */
[----:B------:R-:W-:Y:S01]  /*0940*/  FMUL.FTZ R3, R126, R3 ;  /* 0x000000037e037220 */ /* 0x000fe20000410000 */
[-C--:B------:R-:W-:Y:S01]  /*0950*/  FMUL.FTZ R98, R4, R89.reuse ;  /* 0x0000005904627220 */ /* 0x080fe20000410000 */
[C-C-:B------:R-:W-:Y:S01]  /*0960*/  FADD.FTZ R105, -R129.reuse, R90.reuse ;  /* 0x0000005a81697221 */ /* 0x140fe20000010100 */
[----:B------:R-:W-:Y:S01]  /*0970*/  FADD.FTZ R91, -R129, R91 ;  /* 0x0000005b815b7221 */ /* 0x000fe20000010100 */
[----:B------:R-:W-:Y:S01]  /*0980*/  PRMT R90, R93, 0x7632, R90 ;  /* 0x000076325d5a7816 */ /* 0x000fe2000000005a */
[-C--:B------:R-:W-:Y:S01]  /*0990*/  FFMA.FTZ R69, R22, R88.reuse, R69 ;  /* 0x0000005816457223 */ /* 0x080fe20000010045 */
[----:B------:R-:W-:Y:S01]  /*09a0*/  FADD.FTZ R53, R53, R88 ;  /* 0x0000005835357221 */ /* 0x000fe20000010000 */
[----:B------:R-:W-:Y:S01]  /*09b0*/  FMUL.FTZ R103, R13, R88 ;  /* 0x000000580d677220 */ /* 0x000fe20000410000 */
[----:B------:R-:W-:Y:S01]  /*09c0*/  SHF.L.U32 R93, R93, 0x10, RZ ;  /* 0x000000105d5d7819 */ /* 0x000fe200000006ff */
[----:B------:R-:W-:Y:S01]  /*09d0*/  FADD.FTZ R52, R52, R89 ;  /* 0x0000005934347221 */ /* 0x000fe20000010000 */
[C---:B------:R-:W-:Y:S01]  /*09e0*/  PRMT R92, R94.reuse, 0x7632, R92 ;  /* 0x000076325e5c7816 */ /* 0x040fe2000000005c */
[----:B------:R-:W-:Y:S01]  /*09f0*/  FFMA.FTZ R68, R3, R89, R68 ;  /* 0x0000005903447223 */ /* 0x000fe20000010044 */
[----:B------:R-:W-:Y:S01]  /*0a00*/  SHF.L.U32 R101, R94, 0x10, RZ ;  /* 0x000000105e657819 */ /* 0x000fe200000006ff */
[----:B------:R-:W-:Y:S01]  /*0a10*/  FADD.FTZ R88, RZ, R98 ;  /* 0x00000062ff587221 */ /* 0x000fe20000010000 */
[C---:B------:R-:W-:Y:S01]  /*0a20*/  PRMT R94, R95.reuse, 0x7632, R94 ;  /* 0x000076325f5e7816 */ /* 0x040fe2000000005e */
[----:B------:R-:W-:-:S02]  /*0a30*/  IMAD.U32 R104, R95, 0x10000, RZ ;  /* 0x000100005f687824 */ /* 0x000fc400078e00ff */
[----:B------:R-:W-:Y:S01]  /*0a40*/  FFMA.FTZ R89, R3, R98, RZ ;  /* 0x0000006203597223 */ /* 0x000fe200000100ff */
[C---:B------:R-:W-:Y:S01]  /*0a50*/  FADD.FTZ R95, -R129.reuse, R96 ;  /* 0x00000060815f7221 */ /* 0x040fe20000010100 */
[----:B------:R-:W-:Y:S01]  /*0a60*/  FMUL.FTZ R96, R126, R91 ;  /* 0x0000005b7e607220 */ /* 0x000fe20000410000 */
[----:B------:R-:W-:Y:S01]  /*0a70*/  SHF.L.U32 R90, R90, 0x10, RZ ;  /* 0x000000105a5a7819 */ /* 0x000fe200000006ff */
[----:B------:R-:W-:Y:S01]  /*0a80*/  FADD.FTZ R107, -R129, R97 ;  /* 0x00000061816b7221 */ /* 0x000fe20000010100 */
[----:B------:R-:W-:Y:S01]  /*0a90*/  FADD.FTZ R91, R88, R103 ;  /* 0x00000067585b7221 */ /* 0x000fe20000010000 */
[----:B------:R-:W-:Y:S01]  /*0aa0*/  FMUL.FTZ R97, R126, R105 ;  /* 0x000000697e617220 */ /* 0x000fe20000410000 */
[----:B------:R-:W-:Y:S01]  /*0ab0*/  FMUL.FTZ R100, R5, R93 ;  /* 0x0000005d05647220 */ /* 0x000fe20000410000 */
[----:B------:R-:W-:Y:S01]  /*0ac0*/  FFMA.FTZ R88, R22, R103, R89 ;  /* 0x0000006716587223 */ /* 0x000fe20000010059 */
[-C--:B------:R-:W-:Y:S01]  /*0ad0*/  FFMA.FTZ R71, R96, R90.reuse, R71 ;  /* 0x0000005a60477223 */ /* 0x080fe20000010047 */
[----:B------:R-:W-:Y:S01]  /*0ae0*/  FADD.FTZ R55, R55, R90 ;  /* 0x0000005a37377221 */ /* 0x000fe20000010000 */
[----:B------:R-:W-:Y:S01]  /*0af0*/  FMUL.FTZ R105, R14, R90 ;  /* 0x0000005a0e697220 */ /* 0x000fe20000410000 */
[----:B------:R-:W-:Y:S01]  /*0b00*/  FADD.FTZ R90, R91, R100 ;  /* 0x000000645b5a7221 */ /* 0x000fe20000010000 */
[----:B------:R-:W-:Y:S01]  /*0b10*/  FFMA.FTZ R89, R97, R100, R88 ;  /* 0x0000006461597223 */ /* 0x000fe20000010058 */
[----:B0-----:R-:W-:Y:S01]  /*0b20*/  FADD.FTZ R117, -R129, R99 ;  /* 0x0000006381757221 */ /* 0x001fe20000010100 */
[----:B------:R-:W-:Y:S01]  /*0b30*/  FMUL.FTZ R99, R126, R95 ;  /* 0x0000005f7e637220 */ /* 0x000fe20000410000 */
[----:B------:R-:W-:-:S02]  /*0b40*/  IMAD.U32 R92, R92, 0x10000, RZ ;  /* 0x000100005c5c7824 */ /* 0x000fc400078e00ff */
[----:B------:R-:W-:Y:S01]  /*0b50*/  FMUL.FTZ R102, R6, R101 ;  /* 0x0000006506667220 */ /* 0x000fe20000410000 */
[----:B------:R-:W-:Y:S01]  /*0b60*/  FADD.FTZ R91, R90, R105 ;  /* 0x000000695a5b7221 */ /* 0x000fe20000010000 */
[----:B------:R-:W-:Y:S01]  /*0b70*/  FFMA.FTZ R88, R96, R105, R89 ;  /* 0x0000006960587223 */ /* 0x000fe20000010059 */
[----:B------:R-:W-:Y:S01]  /*0b80*/  FADD.FTZ R48, R48, R101 ;  /* 0x0000006530307221 */ /* 0x000fe20000010000 */
[----:B------:R-:W-:Y:S01]  /*0b90*/  FFMA.FTZ R64, R99, R101, R64 ;  /* 0x0000006563407223 */ /* 0x000fe20000010040 */
[C---:B------:R-:W-:Y:S01]  /*0ba0*/  FMUL.FTZ R101, R126.reuse, R109 ;  /* 0x0000006d7e657220 */ /* 0x040fe20000410000 */
        /* <DEDUP_REMOVED lines=22> */
.L_x_2945:
[----:B------:R-:W-:Y:S05]  /*0d10*/  BSYNC B2 ;  /* 0x0000000000027941 */ /* 0x000fea0003800000 */
.L_x_2944:
[----:B------:R-:W-:Y:S05]  /*0d20*/  @!P3 BRA `(.L_x_2943) ;  /* 0x000000040040b947 */ /* 0x000fea0003800000 */
[----:B------:R-:W0:Y:S08]  /*0d30*/  LDC.64 R88, c[0x0][0x2b8] ;  /* 0x0000ae00ff587b82 */ /* 0x000e300000000a00 */
[----:B------:R-:W1:Y:S01]  /*0d40*/  LDC.64 R112, c[0x0][0x238] ;  /* 0x00008e00ff707b82 */ /* 0x000e620000000a00 */
[----:B0-----:R-:W-:-:S06]  /*0d50*/  IMAD.WIDE.U32 R88, R130, 0x10, R88 ;  /* 0x0000001082587825 */ /* 0x001fcc00078e0058 */
[----:B------:R-:W2:Y:S01]  /*0d60*/  LDG.E.128 R88, desc[UR4][R88.64] ;  /* 0x0000000458587981 */ /* 0x000ea2000c1e1d00 */
[----:B-1----:R-:W-:-:S05]  /*0d70*/  IMAD.WIDE.U32 R112, R133, 0x20, R112 ;  /* 0x0000002085707825 */ /* 0x002fca00078e0070 */
[----:B------:R-:W3:Y:S04]  /*0d80*/  LDG.E.128 R84, desc[UR4][R112.64] ;  /* 0x0000000470547981 */ /* 0x000ee8000c1e1d00 */
[----:B------:R0:W4:Y:S01]  /*0d90*/  LDG.E.128 R92, desc[UR4][R112.64+0x10] ;  /* 0x00001004705c7981 */ /* 0x000122000c1e1d00 */
[----:B------:R-:W-:-:S04]  /*0da0*/  ISETP.NE.U32.AND P1, PT, RZ, UR10, PT ;  /* 0x0000000aff007c0c */ /* 0x000fc8000bf25070 */
[----:B------:R-:W-:-:S13]  /*0db0*/  ISETP.NE.AND.EX P1, PT, RZ, UR11, PT, P1 ;  /* 0x0000000bff007c0c */ /* 0x000fda000bf25310 */
[----:B------:R-:W-:-:S05]  /*0dc0*/  @P1 IMAD.WIDE.U32 R110, R133, 0x20, R110 ;  /* 0x00000020856e1825 */ /* 0x000fca00078e006e */
[----:B------:R-:W5:Y:S04]  /*0dd0*/  @P1 LDG.E.128 R28, desc[UR4][R110.64] ;  /* 0x000000046e1c1981 */ /* 0x000f68000c1e1d00 */
[----:B------:R1:W5:Y:S01]  /*0de0*/  @P1 LDG.E.128 R24, desc[UR4][R110.64+0x10] ;  /* 0x000010046e181981 */ /* 0x000362000c1e1d00 */
[C---:B--2---:R-:W-:Y:S02]  /*0df0*/  PRMT R114, R88.reuse, 0x7632, R114 ;  /* 0x0000763258727816 */ /* 0x044fe40000000072 */
[----:B------:R-:W-:Y:S01]  /*0e00*/  SHF.L.U32 R88, R88, 0x10, RZ ;  /* 0x0000001058587819 */ /* 0x000fe200000006ff */
[C---:B------:R-:W-:Y:S01]  /*0e10*/  IMAD.U32 R118, R90.reuse, 0x10000, RZ ;  /* 0x000100005a767824 */ /* 0x040fe200078e00ff */
[----:B0-----:R-:W-:Y:S01]  /*0e20*/  PRMT R113, R89, 0x7632, R113 ;  /* 0x0000763259717816 */ /* 0x001fe20000000071 */
[C---:B---3--:R-:W-:Y:S01]  /*0e30*/  FADD.FTZ R115, -R129.reuse, R84 ;  /* 0x0000005481737221 */ /* 0x048fe20000010100 */
[C---:B------:R-:W-:Y:S01]  /*0e40*/  FADD.FTZ R119, -R129.reuse, R86 ;  /* 0x0000005681777221 */ /* 0x040fe20000010100 */
[C---:B------:R-:W-:Y:S01]  /*0e50*/  FADD.FTZ R117, -R129.reuse, R85 ;  /* 0x0000005581757221 */ /* 0x040fe20000010100 */
[----:B------:R-:W-:Y:S01]  /*0e60*/  PRMT R116, R90, 0x7632, R116 ;  /* 0x000076325a747816 */ /* 0x000fe20000000074 */
[----:B------:R-:W-:Y:S01]  /*0e70*/  FADD.FTZ R121, -R129, R87 ;  /* 0x0000005781797221 */ /* 0x000fe20000010100 */
[----:B------:R-:W-:Y:S01]  /*0e80*/  SHF.L.U32 R89, R89, 0x10, RZ ;  /* 0x0000001059597819 */ /* 0x000fe200000006ff */
[----:B-----5:R-:W-:Y:S01]  /*0e90*/  FMUL.FTZ R85, R126, R115 ;  /* 0x000000737e557220 */ /* 0x020fe20000410000 */
[----:B------:R-:W-:Y:S01]  /*0ea0*/  SHF.L.U32 R90, R114, 0x10, RZ ;  /* 0x00000010725a7819 */ /* 0x000fe200000006ff */
[----:B------:R-:W-:Y:S01]  /*0eb0*/  FMUL.FTZ R87, R126, R119 ;  /* 0x000000777e577220 */ /* 0x000fe20000410000 */
[-C--:B------:R-:W-:Y:S01]  /*0ec0*/  FMUL.FTZ R112, R9, R88.reuse ;  /* 0x0000005809707220 */ /* 0x080fe20000410000 */
[C---:B-1----:R-:W-:Y:S01]  /*0ed0*/  PRMT R110, R91.reuse, 0x7632, R110 ;  /* 0x000076325b6e7816 */ /* 0x042fe2000000006e */
[----:B------:R-:W-:Y:S01]  /*0ee0*/  FADD.FTZ R44, R44, R88 ;  /* 0x000000582c2c7221 */ /* 0x000fe20000010000 */
[----:B------:R-:W-:Y:S01]  /*0ef0*/  SHF.L.U32 R125, R91, 0x10, RZ ;  /* 0x000000105b7d7819 */ /* 0x000fe200000006ff */
[----:B----4-:R-:W-:Y:S01]  /*0f00*/  FADD.FTZ R91, -R129, R92 ;  /* 0x0000005c815b7221 */ /* 0x010fe20000010100 */
[----:B------:R-:W-:Y:S01]  /*0f10*/  FFMA.FTZ R60, R85, R88, R60 ;  /* 0x00000058553c7223 */ /* 0x000fe2000001003c */
[----:B------:R-:W-:Y:S01]  /*0f20*/  FADD.FTZ R46, R46, R89 ;  /* 0x000000592e2e7221 */ /* 0x000fe20000010000 */
[-C--:B------:R-:W-:Y:S01]  /*0f30*/  FFMA.FTZ R62, R87, R89.reuse, R62 ;  /* 0x00000059573e7223 */ /* 0x080fe2000001003e */
[----:B------:R-:W-:Y:S01]  /*0f40*/  FMUL.FTZ R114, R10, R89 ;  /* 0x000000590a727220 */ /* 0x000fe20000410000 */
[----:B------:R-:W-:Y:S01]  /*0f50*/  FADD.FTZ R88, R131, R112 ;  /* 0x0000007083587221 */ /* 0x000fe20000010000 */
[----:B------:R-:W-:Y:S01]  /*0f60*/  FMUL.FTZ R115, R17, R90 ;  /* 0x0000005a11737220 */ /* 0x000fe20000410000 */
[C---:B------:R-:W-:Y:S01]  /*0f70*/  FMUL.FTZ R84, R126.reuse, R117 ;  /* 0x000000757e547220 */ /* 0x040fe20000410000 */
[----:B------:R-:W-:Y:S01]  /*0f80*/  FMUL.FTZ R86, R126, R121 ;  /* 0x000000797e567220 */ /* 0x000fe20000410000 */
[----:B------:R-:W-:Y:S01]  /*0f90*/  FFMA.FTZ R89, R85, R112, R132 ;  /* 0x0000007055597223 */ /* 0x000fe20000010084 */
[----:B------:R-:W-:-:S02]  /*0fa0*/  IMAD.U32 R121, R113, 0x10000, RZ ;  /* 0x0001000071797824 */ /* 0x000fc400078e00ff */
[----:B------:R-:W-:Y:S01]  /*0fb0*/  FMUL.FTZ R113, R126, R91 ;  /* 0x0000005b7e717220 */ /* 0x000fe20000410000 */
[----:B------:R-:W-:Y:S01]  /*0fc0*/  FADD.FTZ R91, R88, R115 ;  /* 0x00000073585b7221 */ /* 0x000fe20000010000 */
[C---:B------:R-:W-:Y:S01]  /*0fd0*/  FFMA.FTZ R88, R84.reuse, R115, R89 ;  /* 0x0000007354587223 */ /* 0x040fe20000010059 */
[----:B------:R-:W-:Y:S01]  /*0fe0*/  FFMA.FTZ R61, R84, R90, R61 ;  /* 0x0000005a543d7223 */ /* 0x000fe2000001003d */
[----:B------:R-:W-:Y:S01]  /*0ff0*/  FADD.FTZ R45, R45, R90 ;  /* 0x0000005a2d2d7221 */ /* 0x000fe20000010000 */
[-C--:B------:R-:W-:Y:S01]  /*1000*/  FFMA.FTZ R63, R86, R121.reuse, R63 ;  /* 0x00000079563f7223 */ /* 0x080fe2000001003f */
[----:B------:R-:W-:Y:S01]  /*1010*/  FADD.FTZ R47, R47, R121 ;  /* 0x000000792f2f7221 */ /* 0x000fe20000010000 */
[----:B------:R-:W-:Y:S01]  /*1020*/  FMUL.FTZ R121, R18, R121 ;  /* 0x0000007912797220 */ /* 0x000fe20000410000 */
        /* <DEDUP_REMOVED lines=32> */
.L_x_2943:
[----:B------:R-:W-:Y:S05]  /*1230*/  BSYNC B1 ;  /* 0x0000000000017941 */ /* 0x000fea0003800000 */
.L_x_2938:
[----:B------:R-:W-:-:S03]  /*1240*/  UMOV UR6, 0xffffffff ;  /* 0xffffffff00067882 */ /* 0x000fc60000000000 */
[----:B------:R-:W-:Y:S05]  /*1250*/  BRA.DIV UR6, `(.L_x_2946) ;  /* 0x0000001e069c7947 */ /* 0x000fea000b800000 */
[----:B------:R-:W3:Y:S04]  /*1260*/  SHFL.BFLY PT, R88, R131, 0x1, 0x1f ;  /* 0x0c201f0083587f89 */ /* 0x000ee800000e0000 */
[----:B------:R-:W4:Y:S01]  /*1270*/  SHFL.BFLY PT, R89, R132, 0x1, 0x1f ;  /* 0x0c201f0084597f89 */ /* 0x000f2200000e0000 */
[----:B---3--:R-:W-:Y:S01]  /*1280*/  FADD.FTZ R88, R88, R131 ;  /* 0x0000008358587221 */ /* 0x008fe20000010000 */
[----:B----4-:R-:W-:-:S04]  /*1290*/  FADD.FTZ R89, R89, R132 ;  /* 0x0000008459597221 */ /* 0x010fc80000010000 */
        /* <DEDUP_REMOVED lines=12> */
[----:B------:R3:W4:Y:S04]  /*1360*/  SHFL.BFLY PT, R88, R95, 0x10, 0x1f ;  /* 0x0e001f005f587f89 */ /* 0x00072800000e0000 */
[----:B------:R3:W0:Y:S02]  /*1370*/  SHFL.BFLY PT, R89, R94, 0x10, 0x1f ;  /* 0x0e001f005e597f89 */ /* 0x00062400000e0000 */
.L_x_2995:
[----:B-----5:R-:W-:Y:S01]  /*1380*/  ISETP.GE.AND P5, PT, R128, 0x1, PT ;  /* 0x000000018000780c */ /* 0x020fe20003fa6270 */
[----:B----4-:R-:W-:Y:S01]  /*1390*/  FADD.FTZ R88, R95, R88 ;  /* 0x000000585f587221 */ /* 0x010fe20000010000 */
[----:B---3--:R-:W-:Y:S01]  /*13a0*/  HFMA2.MMA R95, -RZ, RZ, 0, 0 ;  /* 0x00000000ff5f7435 */ /* 0x008fe200000001ff */
[----:B0-----:R-:W-:Y:S01]  /*13b0*/  FADD.FTZ R94, R94, R89 ;  /* 0x000000595e5e7221 */ /* 0x001fe20000010000 */
[----:B------:R-:W-:Y:S01]  /*13c0*/  ISETP.NE.AND P1, PT, R8, RZ, PT ;  /* 0x000000ff0800720c */ /* 0x000fe20003f25270 */
[----:B------:R-:W-:Y:S01]  /*13d0*/  FMUL.FTZ R88, R88, UR8 ;  /* 0x0000000858587c20 */ /* 0x000fe20008410000 */
[----:B------:R-:W-:Y:S01]  /*13e0*/  BSSY B1, `(.L_x_2947) ;  /* 0x00000a3000017945 */ /* 0x000fe20003800000 */
[----:B------:R-:W-:-:S03]  /*13f0*/  FMUL.FTZ R94, R94, UR8 ;  /* 0x000000085e5e7c20 */ /* 0x000fc60008410000 */
[----:B--2---:R-:W-:-:S03]  /*1400*/  FSEL R111, R88, RZ, !P1 ;  /* 0x000000ff586f7208 */ /* 0x004fc60004800000 */
[----:B------:R-:W-:Y:S01]  /*1410*/  @P5 VIADD R128, R128, 0xffffffff ;  /* 0xffffffff80805836 */ /* 0x000fe20000000000 */
[----:B------:R-:W-:-:S03]  /*1420*/  @P5 LOP3.LUT R21, R0, 0x1f, RZ, 0xc0, !PT ;  /* 0x0000001f00155812 */ /* 0x000fc600078ec0ff */
[----:B------:R-:W-:-:S05]  /*1430*/  @P5 IMAD R128, R128, R23, RZ ;  /* 0x0000001780805224 */ /* 0x000fca00078e02ff */
[----:B------:R-:W-:-:S04]  /*1440*/  @P5 SHF.R.S32.HI R91, RZ, 0x1f, R128 ;  /* 0x0000001fff5b5819 */ /* 0x000fc80000011480 */
[----:B------:R-:W-:-:S04]  /*1450*/  @P5 LEA.HI R128, R91, R128, RZ, 0x3 ;  /* 0x000000805b805211 */ /* 0x000fc800078f18ff */
[----:B------:R-:W-:Y:S01]  /*1460*/  @P5 LEA.HI.SX32 R95, R128, R21, 0x1d ;  /* 0x00000015805f5211 */ /* 0x000fe200078feaff */
[----:B------:R-:W-:Y:S06]  /*1470*/  @!P2 BRA `(.L_x_2948) ;  /* 0x000000080064a947 */ /* 0x000fec0003800000 */
[----:B------:R-:W0:Y:S01]  /*1480*/  LDC.64 R88, c[0x0][0x308] ;  /* 0x0000c200ff587b82 */ /* 0x000e220000000a00 */
[----:B------:R-:W-:Y:S07]  /*1490*/  BSSY B2, `(.L_x_2949) ;  /* 0x0000019000027945 */ /* 0x000fee0003800000 */
[----:B------:R-:W2:Y:S08]  /*14a0*/  @!P4 LDC.64 R90, c[0x0][0x2c8] ;  /* 0x0000b200ff5acb82 */ /* 0x000eb00000000a00 */
[----:B------:R-:W3:Y:S01]  /*14b0*/  @P5 LDC R140, c[0x0][0x29c] ;  /* 0x0000a700ff8c5b82 */ /* 0x000ee20000000800 */
[----:B0-----:R-:W-:-:S07]  /*14c0*/  ISETP.NE.U32.AND P1, PT, R88, RZ, PT ;  /* 0x000000ff5800720c */ /* 0x001fce0003f25070 */
[----:B------:R-:W0:Y:S01]  /*14d0*/  @P5 LDC R139, c[0x0][0x29c] ;  /* 0x0000a700ff8b5b82 */ /* 0x000e220000000800 */
[----:B------:R-:W-:Y:S02]  /*14e0*/  ISETP.NE.AND.EX P1, PT, R89, RZ, PT, P1 ;  /* 0x000000ff5900720c */ /* 0x000fe40003f25310 */
[----:B--2---:R-:W-:-:S05]  /*14f0*/  @!P4 ISETP.NE.U32.AND P6, PT, R90, RZ, PT ;  /* 0x000000ff5a00c20c */ /* 0x004fca0003fc5070 */
[----:B------:R-:W2:Y:S01]  /*1500*/  @P5 LDC R142, c[0x0][0x29c] ;  /* 0x0000a700ff8e5b82 */ /* 0x000ea20000000800 */
[----:B------:R-:W-:-:S04]  /*1510*/  @!P4 ISETP.NE.AND.EX P6, PT, R91, RZ, PT, P6 ;  /* 0x000000ff5b00c20c */ /* 0x000fc80003fc5360 */
[----:B-1----:R-:W-:-:S03]  /*1520*/  @!P4 FSEL R117, R36, RZ, P6 ;  /* 0x000000ff2475c208 */ /* 0x002fc60003000000 */
[----:B------:R-:W1:Y:S08]  /*1530*/  @P5 LDC R133, c[0x0][0x29c] ;  /* 0x0000a700ff855b82 */ /* 0x000e700000000800 */
[----:B------:R-:W4:Y:S08]  /*1540*/  @P5 LDC R131, c[0x0][0x29c] ;  /* 0x0000a700ff835b82 */ /* 0x000f300000000800 */
[----:B------:R-:W0:Y:S08]  /*1550*/  @P5 LDC R130, c[0x0][0x29c] ;  /* 0x0000a700ff825b82 */ /* 0x000e300000000800 */
[----:B------:R-:W0:Y:S08]  /*1560*/  @P5 LDC R128, c[0x0][0x29c] ;  /* 0x0000a700ff805b82 */ /* 0x000e300000000800 */
[----:B------:R-:W0:Y:S08]  /*1570*/  @P5 LDC R110, c[0x0][0x29c] ;  /* 0x0000a700ff6e5b82 */ /* 0x000e300000000800 */
[----:B------:R-:W0:Y:S01]  /*1580*/  @P1 LDC.64 R92, c[0x0][0x308] ;  /* 0x0000c200ff5c1b82 */ /* 0x000e220000000a00 */
[----:B--23--:R-:W-:Y:S05]  /*1590*/  @!P4 BRA `(.L_x_2950) ;  /* 0x000000000020c947 */ /* 0x00cfea0003800000 */
[----:B------:R-:W-:Y:S01]  /*15a0*/  MOV R90, UR10 ;  /* 0x0000000a005a7c02 */ /* 0x000fe20008000f00 */
[----:B------:R-:W-:Y:S02]  /*15b0*/  IMAD.U32 R91, RZ, RZ, UR11 ;  /* 0x0000000bff5b7e24 */ /* 0x000fe4000f8e00ff */
[----:B------:R-:W-:Y:S01]  /*15c0*/  FFMA.FTZ R117, R3, R94, R111 ;  /* 0x0000005e03757223 */ /* 0x000fe2000001006f */
[----:B------:R-:W-:-:S03]  /*15d0*/  ISETP.NE.U32.AND P6, PT, R90, RZ, PT ;  /* 0x000000ff5a00720c */ /* 0x000fc60003fc5070 */
[----:B------:R-:W-:Y:S01]  /*15e0*/  FADD.FTZ R117, R98, -R117 ;  /* 0x8000007562757221 */ /* 0x000fe20000010000 */
[----:B------:R-:W-:-:S03]  /*15f0*/  ISETP.NE.AND.EX P6, PT, R91, RZ, PT, P6 ;  /* 0x000000ff5b00720c */ /* 0x000fc60003fc5360 */
[----:B------:R-:W-:-:S10]  /*1600*/  FMUL.FTZ R117, R126, R117 ;  /* 0x000000757e757220 */ /* 0x000fd40000410000 */
[----:B------:R-:W-:-:S07]  /*1610*/  @P6 FADD.FTZ R117, R36, R117 ;  /* 0x0000007524756221 */ /* 0x000fce0000010000 */
.L_x_2950:
[----:B------:R-:W-:Y:S05]  /*1620*/  BSYNC B2 ;  /* 0x0000000000027941 */ /* 0x000fea0003800000 */
.L_x_2949:
[----:B------:R-:W-:Y:S01]  /*1630*/  @!P4 ISETP.NE.U32.AND P6, PT, R90, RZ, PT ;  /* 0x000000ff5a00c20c */ /* 0x000fe20003fc5070 */
[----:B------:R-:W-:Y:S03]  /*1640*/  BSSY B2, `(.L_x_2951) ;  /* 0x000000a000027945 */ /* 0x000fe60003800000 */
[----:B------:R-:W-:-:S04]  /*1650*/  @!P4 ISETP.NE.AND.EX P6, PT, R91, RZ, PT, P6 ;  /* 0x000000ff5b00c20c */ /* 0x000fc80003fc5360 */
[----:B------:R-:W-:Y:S01]  /*1660*/  @!P4 FSEL R116, R37, RZ, P6 ;  /* 0x000000ff2574c208 */ /* 0x000fe20003000000 */
[----:B------:R-:W-:Y:S08]  /*1670*/  @!P4 BRA `(.L_x_2952) ;  /* 0x000000000018c947 */ /* 0x000ff00003800000 */
[----:B------:R-:W-:Y:S01]  /*1680*/  ISETP.NE.U32.AND P6, PT, R90, RZ, PT ;  /* 0x000000ff5a00720c */ /* 0x000fe20003fc5070 */
[----:B------:R-:W-:-:S03]  /*1690*/  FFMA.FTZ R116, R22, R94, R111 ;  /* 0x0000005e16747223 */ /* 0x000fc6000001006f */
[----:B------:R-:W-:Y:S01]  /*16a0*/  ISETP.NE.AND.EX P6, PT, R91, RZ, PT, P6 ;  /* 0x000000ff5b00720c */ /* 0x000fe20003fc5360 */
[----:B------:R-:W-:-:S04]  /*16b0*/  FADD.FTZ R129, R103, -R116 ;  /* 0x8000007467817221 */ /* 0x000fc80000010000 */
[----:B------:R-:W-:-:S08]  /*16c0*/  FMUL.FTZ R116, R126, R129 ;  /* 0x000000817e747220 */ /* 0x000fd00000410000 */
[----:B------:R-:W-:-:S07]  /*16d0*/  @P6 FADD.FTZ R116, R37, R116 ;  /* 0x0000007425746221 */ /* 0x000fce0000010000 */
.L_x_2952:
[----:B------:R-:W-:Y:S05]  /*16e0*/  BSYNC B2 ;  /* 0x0000000000027941 */ /* 0x000fea0003800000 */
.L_x_2951:
        /* <DEDUP_REMOVED lines=11> */
.L_x_2954:
[----:B------:R-:W-:Y:S05]  /*17a0*/  BSYNC B2 ;  /* 0x0000000000027941 */ /* 0x000fea0003800000 */
.L_x_2953:
        /* <DEDUP_REMOVED lines=11> */
.L_x_2956:
[----:B------:R-:W-:Y:S05]  /*1860*/  BSYNC B2 ;  /* 0x0000000000027941 */ /* 0x000fea0003800000 */
.L_x_2955:
        /* <DEDUP_REMOVED lines=11> */
.L_x_2958:
[----:B------:R-:W-:Y:S05]  /*1920*/  BSYNC B2 ;  /* 0x0000000000027941 */ /* 0x000fea0003800000 */
.L_x_2957:
        /* <DEDUP_REMOVED lines=11> */
.L_x_2960:
[----:B------:R-:W-:Y:S05]  /*19e0*/  BSYNC B2 ;  /* 0x0000000000027941 */ /* 0x000fea0003800000 */
.L_x_2959:
        /* <DEDUP_REMOVED lines=11> */
.L_x_2962:
[----:B------:R-:W-:Y:S05]  /*1aa0*/  BSYNC B2 ;  /* 0x0000000000027941 */ /* 0x000fea0003800000 */
.L_x_2961:
        /* <DEDUP_REMOVED lines=11> */
.L_x_2964:
[----:B------:R-:W-:Y:S05]  /*1b60*/  BSYNC B2 ;  /* 0x0000000000027941 */ /* 0x000fea0003800000 */
.L_x_2963:
[----:B------:R-:W-:Y:S01]  /*1b70*/  ISETP.NE.U32.AND P6, PT, R88, RZ, PT ;  /* 0x000000ff5800720c */ /* 0x000fe20003fc5070 */
[----:B------:R-:W-:Y:S01]  /*1b80*/  @P5 FMUL.FTZ R88, R117, R140 ;  /* 0x0000008c75585220 */ /* 0x000fe20000410000 */
[----:B------:R-:W-:Y:S01]  /*1b90*/  @P5 FMUL.FTZ R134, R129, R142 ;  /* 0x0000008e81865220 */ /* 0x000fe20000410000 */
[----:B----4-:R-:W-:Y:S01]  /*1ba0*/  @P5 FMUL.FTZ R131, R135, R131 ;  /* 0x0000008387835220 */ /* 0x010fe20000410000 */
[----:B------:R-:W-:Y:S01]  /*1bb0*/  ISETP.NE.AND.EX P6, PT, R89, RZ, PT, P6 ;  /* 0x000000ff5900720c */ /* 0x000fe20003fc5360 */
[----:B0-----:R-:W-:Y:S01]  /*1bc0*/  @P5 FMUL.FTZ R128, R137, R128 ;  /* 0x0000008089805220 */ /* 0x001fe20000410000 */
[----:B------:R-:W-:Y:S01]  /*1bd0*/  @P5 F2FP.BF16.F32.PACK_AB R90, RZ, R88 ;  /* 0x00000058ff5a523e */ /* 0x000fe200000010ff */
[----:B------:R-:W-:Y:S01]  /*1be0*/  @P5 FMUL.FTZ R91, R116, R139 ;  /* 0x0000008b745b5220 */ /* 0x000fe20000410000 */
[----:B------:R-:W0:Y:S01]  /*1bf0*/  @P5 LDC.64 R88, c[0x0][0x2f8] ;  /* 0x0000be00ff585b82 */ /* 0x000e220000000a00 */
[----:B-1----:R-:W-:Y:S01]  /*1c00*/  @P5 FMUL.FTZ R133, R132, R133 ;  /* 0x0000008584855220 */ /* 0x002fe20000410000 */
[----:B------:R-:W-:Y:S01]  /*1c10*/  @P5 FMUL.FTZ R130, R136, R130 ;  /* 0x0000008288825220 */ /* 0x000fe20000410000 */
[----:B------:R-:W-:Y:S01]  /*1c20*/  @P5 FMUL.FTZ R110, R138, R110 ;  /* 0x0000006e8a6e5220 */ /* 0x000fe20000410000 */
[----:B------:R-:W-:Y:S01]  /*1c30*/  @P5 F2FP.BF16.F32.PACK_AB R134, RZ, R134 ;  /* 0x00000086ff86523e */ /* 0x000fe200000010ff */
[----:B------:R-:W-:Y:S01]  /*1c40*/  @P1 IMAD.WIDE.U32 R92, R127, 0x20, R92 ;  /* 0x000000207f5c1825 */ /* 0x000fe200078e005c */
[----:B------:R-:W-:-:S02]  /*1c50*/  @P5 F2FP.BF16.F32.PACK_AB R131, RZ, R131 ;  /* 0x00000083ff83523e */ /* 0x000fc400000010ff */
[----:B------:R-:W-:Y:S02]  /*1c60*/  @P5 F2FP.BF16.F32.PACK_AB R128, RZ, R128 ;  /* 0x00000080ff80523e */ /* 0x000fe400000010ff */
[----:B------:R-:W-:Y:S02]  /*1c70*/  @P5 F2FP.BF16.F32.PACK_AB R91, RZ, R91 ;  /* 0x0000005bff5b523e */ /* 0x000fe400000010ff */
[----:B------:R-:W-:Y:S02]  /*1c80*/  @P5 F2FP.BF16.F32.PACK_AB R133, RZ, R133 ;  /* 0x00000085ff85523e */ /* 0x000fe400000010ff */
[----:B------:R-:W-:Y:S02]  /*1c90*/  @P5 F2FP.BF16.F32.PACK_AB R130, RZ, R130 ;  /* 0x00000082ff82523e */ /* 0x000fe400000010ff */
[----:B------:R-:W-:Y:S02]  /*1ca0*/  @P5 F2FP.BF16.F32.PACK_AB R110, RZ, R110 ;  /* 0x0000006eff6e523e */ /* 0x000fe400000010ff */
[----:B------:R-:W-:-:S02]  /*1cb0*/  @P5 PRMT R80, R90, 0x7610, R80 ;  /* 0x000076105a505816 */ /* 0x000fc40000000050 */
[----:B------:R-:W-:Y:S02]  /*1cc0*/  @P5 PRMT R81, R134, 0x7610, R81 ;  /* 0x0000761086515816 */ /* 0x000fe40000000051 */
[----:B------:R-:W-:Y:S02]  /*1cd0*/  @P5 PRMT R82, R131, 0x7610, R82 ;  /* 0x0000761083525816 */ /* 0x000fe40000000052 */
[----:B------:R-:W-:Y:S01]  /*1ce0*/  @P5 PRMT R83, R128, 0x7610, R83 ;  /* 0x0000761080535816 */ /* 0x000fe20000000053 */
[----:B0-----:R-:W-:Y:S01]  /*1cf0*/  @P5 IMAD.WIDE.U32 R88, R95, 0x10, R88 ;  /* 0x000000105f585825 */ /* 0x001fe200078e0058 */
[----:B------:R-:W-:Y:S02]  /*1d00*/  SEL R72, R117, R72, P6 ;  /* 0x0000004875487207 */ /* 0x000fe40003000000 */
[----:B------:R-:W-:Y:S02]  /*1d10*/  SEL R73, R116, R73, P6 ;  /* 0x0000004974497207 */ /* 0x000fe40003000000 */
[----:B------:R-:W-:-:S02]  /*1d20*/  SEL R74, R129, R74, P6 ;  /* 0x0000004a814a7207 */ /* 0x000fc40003000000 */
[----:B------:R-:W-:Y:S02]  /*1d30*/  SEL R75, R132, R75, P6 ;  /* 0x0000004b844b7207 */ /* 0x000fe40003000000 */
[----:B------:R-:W-:Y:S02]  /*1d40*/  SEL R76, R135, R76, P6 ;  /* 0x0000004c874c7207 */ /* 0x000fe40003000000 */
[----:B------:R-:W-:Y:S01]  /*1d50*/  SEL R77, R136, R77, P6 ;  /* 0x0000004d884d7207 */ /* 0x000fe20003000000 */
[----:B------:R0:W-:Y:S01]  /*1d60*/  @P1 STG.E.128 desc[UR4][R92.64], R72 ;  /* 0x000000485c001986 */ /* 0x0001e2000c101d04 */
[----:B------:R-:W-:Y:S02]  /*1d70*/  SEL R78, R137, R78, P6 ;  /* 0x0000004e894e7207 */ /* 0x000fe40003000000 */
[----:B------:R-:W-:Y:S02]  /*1d80*/  SEL R79, R138, R79, P6 ;  /* 0x0000004f8a4f7207 */ /* 0x000fe40003000000 */
[----:B------:R-:W-:-:S02]  /*1d90*/  @P5 PRMT R80, R80, 0x5410, R91 ;  /* 0x0000541050505816 */ /* 0x000fc4000000005b */
[----:B------:R-:W-:Y:S01]  /*1da0*/  @P5 PRMT R81, R81, 0x5410, R133 ;  /* 0x0000541051515816 */ /* 0x000fe20000000085 */
[----:B------:R0:W-:Y:S01]  /*1db0*/  @P1 STG.E.128 desc[UR4][R92.64+0x10], R76 ;  /* 0x0000104c5c001986 */ /* 0x0001e2000c101d04 */
[----:B------:R-:W-:Y:S02]  /*1dc0*/  @P5 PRMT R82, R82, 0x5410, R130 ;  /* 0x0000541052525816 */ /* 0x000fe40000000082 */
[----:B------:R-:W-:Y:S02]  /*1dd0*/  @P5 PRMT R83, R83, 0x5410, R110 ;  /* 0x0000541053535816 */ /* 0x000fe4000000006e */
[----:B------:R-:W-:Y:S02]  /*1de0*/  IADD3 R127, R127, 0x20, RZ ;  /* 0x000000207f7f7810 */ /* 0x000fe40007ffe0ff */
[----:B------:R-:W-:Y:S01]  /*1df0*/  IADD3 R95, R95, 0x20, RZ ;  /* 0x000000205f5f7810 */ /* 0x000fe20007ffe0ff */
[----:B------:R0:W-:Y:S06]  /*1e00*/  @P5 STG.E.128 desc[UR4][R88.64], R80 ;  /* 0x0000005058005986 */ /* 0x0001ec000c101d04 */
.L_x_2948:
[----:B------:R-:W-:Y:S05]  /*1e10*/  BSYNC B1 ;  /* 0x0000000000017941 */ /* 0x000fea0003800000 */
.L_x_2947:
[----:B------:R-:W-:Y:S04]  /*1e20*/  BSSY B1, `(.L_x_2965) ;  /* 0x0000099000017945 */ /* 0x000fe80003800000 */
[----:B------:R-:W-:Y:S05]  /*1e30*/  @!P3 BRA `(.L_x_2966) ;  /* 0x00000008005cb947 */ /* 0x000fea0003800000 */
[----:B0-----:R-:W0:Y:S01]  /*1e40*/  LDC.64 R88, c[0x0][0x308] ;  /* 0x0000c200ff587b82 */ /* 0x001e220000000a00 */
        /* <DEDUP_REMOVED lines=17> */
[----:B------:R-:W-:Y:S01]  /*1f60*/  IMAD.U32 R90, RZ, RZ, UR10 ;  /* 0x0000000aff5a7e24 */ /* 0x000fe2000f8e00ff */
[----:B------:R-:W-:Y:S01]  /*1f70*/  MOV R91, UR11 ;  /* 0x0000000b005b7c02 */ /* 0x000fe20008000f00 */
[----:B------:R-:W-:-:S03]  /*1f80*/  FFMA.FTZ R117, R85, R94, R111 ;  /* 0x0000005e55757223 */ /* 0x000fc6000001006f */
[----:B------:R-:W-:Y:S01]  /*1f90*/  ISETP.NE.U32.AND P6, PT, R90, RZ, PT ;  /* 0x000000ff5a00720c */ /* 0x000fe20003fc5070 */
[----:B------:R-:W-:-:S03]  /*1fa0*/  FADD.FTZ R117, R112, -R117 ;  /* 0x8000007570757221 */ /* 0x000fc60000010000 */
[----:B------:R-:W-:Y:S01]  /*1fb0*/  ISETP.NE.AND.EX P6, PT, R91, RZ, PT, P6 ;  /* 0x000000ff5b00720c */ /* 0x000fe20003fc5360 */
[----:B------:R-:W-:-:S12]  /*1fc0*/  FMUL.FTZ R117, R126, R117 ;  /* 0x000000757e757220 */ /* 0x000fd80000410000 */
[----:B------:R-:W-:-:S07]  /*1fd0*/  @P6 FADD.FTZ R117, R28, R117 ;  /* 0x000000751c756221 */ /* 0x000fce0000010000 */
.L_x_2968:
[----:B------:R-:W-:Y:S05]  /*1fe0*/  BSYNC B2 ;  /* 0x0000000000027941 */ /* 0x000fea0003800000 */
.L_x_2967:
        /* <DEDUP_REMOVED lines=11> */
.L_x_2970:
[----:B------:R-:W-:Y:S05]  /*20a0*/  BSYNC B2 ;  /* 0x0000000000027941 */ /* 0x000fea0003800000 */
.L_x_2969:
        /* <DEDUP_REMOVED lines=11> */
.L_x_2972:
[----:B------:R-:W-:Y:S05]  /*2160*/  BSYNC B2 ;  /* 0x0000000000027941 */ /* 0x000fea0003800000 */
.L_x_2971:
        /* <DEDUP_REMOVED lines=11> */
.L_x_2974:
[----:B------:R-:W-:Y:S05]  /*2220*/  BSYNC B2 ;  /* 0x0000000000027941 */ /* 0x000fea0003800000 */
.L_x_2973:
        /* <DEDUP_REMOVED lines=11> */
.L_x_2976:
[----:B------:R-:W-:Y:S05]  /*22e0*/  BSYNC B2 ;  /* 0x0000000000027941 */ /* 0x000fea0003800000 */
.L_x_2975:
        /* <DEDUP_REMOVED lines=11> */
.L_x_2978:
[----:B------:R-:W-:Y:S05]  /*23a0*/  BSYNC B2 ;  /* 0x0000000000027941 */ /* 0x000fea0003800000 */
.L_x_2977:
        /* <DEDUP_REMOVED lines=11> */
.L_x_2980:
[----:B------:R-:W-:Y:S05]  /*2460*/  BSYNC B2 ;  /* 0x0000000000027941 */ /* 0x000fea0003800000 */
.L_x_2979:
        /* <DEDUP_REMOVED lines=11> */
.L_x_2982:
[----:B------:R-:W-:Y:S05]  /*2520*/  BSYNC B2 ;  /* 0x0000000000027941 */ /* 0x000fea0003800000 */
.L_x_2981:
        /* <DEDUP_REMOVED lines=38> */
[----:B------:R-:W-:-:S05]  /*2790*/  @P5 PRMT R83, R83, 0x5410, R110 ;  /* 0x0000541053535816 */ /* 0x000fca000000006e */
[----:B------:R2:W-:Y:S02]  /*27a0*/  @P5 STG.E.128 desc[UR4][R88.64], R80 ;  /* 0x0000005058005986 */ /* 0x0005e4000c101d04 */
.L_x_2966:
[----:B------:R-:W-:Y:S05]  /*27b0*/  BSYNC B1 ;  /* 0x0000000000017941 */ /* 0x000fea0003800000 */
.L_x_2965:
[----:B0-2---:R-:W0:Y:S02]  /*27c0*/  LDC.64 R88, c[0x0][0x210] ;  /* 0x00008400ff587b82 */ /* 0x005e240000000a00 */
[----:B0-----:R-:W-:-:S04]  /*27d0*/  LEA R2, R88, R2, 0x2 ;  /* 0x0000000258027211 */ /* 0x001fc800078e10ff */
[----:B------:R-:W-:-:S13]  /*27e0*/  ISETP.GE.AND P1, PT, R2, R89, PT ;  /* 0x000000590200720c */ /* 0x000fda0003f26270 */
[----:B------:R-:W-:Y:S05]  /*27f0*/  @!P1 BRA `(.L_x_2983) ;  /* 0xffffffdc00309947 */ /* 0x000fea000383ffff */
.L_x_2937:
[----:B------:R-:W-:Y:S05]  /*2800*/  BSYNC B0 ;  /* 0x0000000000007941 */ /* 0x000fea0003800000 */
.L_x_2936:
[----:B------:R-:W0:Y:S01]  /*2810*/  S2R R3, SR_CgaCtaId ;  /* 0x0000000000037919 */ /* 0x000e220000008800 */
[--C-:B------:R-:W-:Y:S01]  /*2820*/  SHF.R.U32.HI R4, RZ, 0x5, R0.reuse ;  /* 0x00000005ff047819 */ /* 0x100fe20000011600 */
[----:B------:R-:W-:Y:S05]  /*2830*/  WARPSYNC.ALL ;  /* 0x0000000000007948 */ /* 0x000fea0003800000 */
[----:B------:R-:W-:Y:S01]  /*2840*/  MOV R2, 0x400 ;  /* 0x0000040000027802 */ /* 0x000fe20000000f00 */
[----:B------:R-:W-:Y:S01]  /*2850*/  IMAD.SHL.U32 R4, R4, 0x40, RZ ;  /* 0x0000004004047824 */ /* 0x000fe200078e00ff */
[----:B------:R-:W-:Y:S01]  /*2860*/  LOP3.LUT R5, R0, 0x1f, RZ, 0xc0, !PT ;  /* 0x0000001f00057812 */ /* 0x000fe200078ec0ff */
[----:B------:R-:W2:Y:S01]  /*2870*/  S2R R24, SR_CTAID.X ;  /* 0x0000000000187919 */ /* 0x000ea20000002500 */
        /* <DEDUP_REMOVED lines=9> */
[----:B------:R-:W-:Y:S01]  /*2910*/  LEA R3, R0, R3, 0x2 ;  /* 0x0000000300037211 */ /* 0x000fe200078e10ff */
[----:B--2---:R-:W-:Y:S02]  /*2920*/  IMAD R27, R24, R23, RZ ;  /* 0x00000017181b7224 */ /* 0x004fe400078e02ff */
[----:B------:R-:W-:Y:S04]  /*2930*/  STS.128 [R2], R52 ;  /* 0x0000003402007388 */ /* 0x000fe80000000c00 */
[----:B------:R-:W-:Y:S01]  /*2940*/  STS.128 [R2+0x10], R48 ;  /* 0x0000103002007388 */ /* 0x000fe20000000c00 */
[----:B------:R-:W-:-:S03]  /*2950*/  IADD3 R24, P4, R27, R0, RZ ;  /* 0x000000001b187210 */ /* 0x000fc60007f9e0ff */
[----:B------:R-:W-:Y:S02]  /*2960*/  STS.128 [R2+0x400], R44 ;  /* 0x0004002c02007388 */ /* 0x000fe40000000c00 */
[----:B------:R-:W-:Y:S02]  /*2970*/  IMAD.X R33, RZ, RZ, RZ, P4 ;  /* 0x000000ffff217224 */ /* 0x000fe400020e06ff */
[----:B------:R-:W-:Y:S03]  /*2980*/  STS.128 [R2+0x410], R40 ;  /* 0x0004102802007388 */ /* 0x000fe60000000c00 */
[----:B------:R-:W-:Y:S01]  /*2990*/  SHF.L.U64.HI R33, R24, 0x2, R33 ;  /* 0x0000000218217819 */ /* 0x000fe20000010221 */
[----:B------:R-:W-:Y:S06]  /*29a0*/  BAR.SYNC.DEFER_BLOCKING 0x0 ;  /* 0x0000000000007b1d */ /* 0x000fec0000010000 */
        /* <DEDUP_REMOVED lines=8> */
[----:B-----5:R-:W1:Y:S04]  /*2a30*/  LDS R13, [R3+0x1000] ;  /* 0x00100000030d7984 */ /* 0x020e680000000800 */
        /* <DEDUP_REMOVED lines=15> */
[----:B------:R-:W-:Y:S01]  /*2b30*/  FADD.FTZ R7, R7, R10 ;  /* 0x0000000a07077221 */ /* 0x000fe20000010000 */
[----:B------:R-:W-:Y:S01]  /*2b40*/  FADD.FTZ R4, R4, R13 ;  /* 0x0000000d04047221 */ /* 0x000fe20000010000 */
[----:B------:R-:W-:Y:S01]  /*2b50*/  FADD.FTZ R5, R5, R12 ;  /* 0x0000000c05057221 */ /* 0x000fe20000010000 */
[----:B------:R-:W-:Y:S01]  /*2b60*/  SHF.L.U32 R12, R24, 0x2, RZ ;  /* 0x00000002180c7819 */ /* 0x000fe200000006ff */
[----:B------:R-:W-:Y:S01]  /*2b70*/  FADD.FTZ R6, R6, R15 ;  /* 0x0000000f06067221 */ /* 0x000fe20000010000 */
[----:B0-----:R-:W-:Y:S02]  /*2b80*/  FADD.FTZ R7, R7, R14 ;  /* 0x0000000e07077221 */ /* 0x001fe40000010000 */
[----:B------:R-:W-:Y:S01]  /*2b90*/  IADD3 R14, P4, R12, UR6, RZ ;  /* 0x000000060c0e7c10 */ /* 0x000fe2000ff9e0ff */
[----:B------:R-:W-:Y:S03]  /*2ba0*/  STS.128 [R2], R68 ;  /* 0x0000004402007388 */ /* 0x000fe60000000c00 */
[----:B------:R-:W-:Y:S01]  /*2bb0*/  IADD3.X R35, R33, UR7, RZ, P4, !PT ;  /* 0x0000000721237c10 */ /* 0x000fe2000a7fe4ff */
[----:B------:R-:W-:Y:S01]  /*2bc0*/  ULDC.64 UR6, c[0x0][0x2d0] ;  /* 0x0000b40000067ab9 */ /* 0x000fe20000000a00 */
[----:B--2---:R-:W-:Y:S01]  /*2bd0*/  FADD.FTZ R17, R4, R17 ;  /* 0x0000001104117221 */ /* 0x004fe20000010000 */
[----:B------:R-:W-:Y:S01]  /*2be0*/  STS.128 [R2+0x10], R64 ;  /* 0x0000104002007388 */ /* 0x000fe20000000c00 */
[----:B------:R-:W-:Y:S01]  /*2bf0*/  IADD3 R12, P4, R12, UR6, RZ ;  /* 0x000000060c0c7c10 */ /* 0x000fe2000ff9e0ff */
[----:B---3--:R-:W-:-:S02]  /*2c00*/  FADD.FTZ R9, R5, R16 ;  /* 0x0000001005097221 */ /* 0x008fc40000010000 */
[----:B------:R-:W-:Y:S01]  /*2c10*/  STS.128 [R2+0x400], R60 ;  /* 0x0004003c02007388 */ /* 0x000fe20000000c00 */
[----:B------:R-:W-:Y:S01]  /*2c20*/  IADD3.X R33, R33, UR7, RZ, P4, !PT ;  /* 0x0000000721217c10 */ /* 0x000fe2000a7fe4ff */
[----:B----4-:R-:W-:Y:S02]  /*2c30*/  FADD.FTZ R19, R6, R19 ;  /* 0x0000001306137221 */ /* 0x010fe40000010000 */
        /* <DEDUP_REMOVED lines=73> */
.L_x_2946:
[----:B-1----:R-:W-:Y:S01]  /*30d0*/  HFMA2.MMA R116, -RZ, RZ, 0, 5.9604644775390625e-08 ;  /* 0x00000001ff747435 */ /* 0x002fe200000001ff */
[----:B------:R-:W-:Y:S01]  /*30e0*/  BSSY B1, `(.L_x_2984) ;  /* 0x0000007000017945 */ /* 0x000fe20003800000 */
[----:B------:R-:W-:Y:S01]  /*30f0*/  IMAD.MOV.U32 R117, RZ, RZ, R131 ;  /* 0x000000ffff757224 */ /* 0x000fe200078e0083 */
[----:B------:R-:W-:Y:S01]  /*3100*/  MOV R129, 0x1f ;  /* 0x0000001f00817802 */ /* 0x000fe20000000f00 */
[----:B--2---:R-:W-:-:S07]  /*3110*/  IMAD.MOV.U32 R110, RZ, RZ, -0x1 ;  /* 0xffffffffff6e7424 */ /* 0x004fce00078e00ff */
[----:B0----5:R-:W-:Y:S05]  /*3120*/  WARPSYNC.COLLECTIVE R110, `(.L_x_2985) ;  /* 0x000000006e087348 */ /* 0x021fea0003c00000 */
[----:B------:R1:W2:Y:S02]  /*3130*/  SHFL.BFLY P1, R111, R117, R116, R129 ;  /* 0x0c000074756f7389 */ /* 0x0002a40000020081 */
[----:B012--5:R-:W-:Y:S01]  /*3140*/  ENDCOLLECTIVE ;  /* 0x000000000000791b */ /* 0x027fe20003800000 */
.L_x_2985:
[----:B------:R-:W-:Y:S05]  /*3150*/  BSYNC B1 ;  /* 0x0000000000017941 */ /* 0x000fea0003800000 */
.L_x_2984:
        /* <DEDUP_REMOVED lines=8> */
.L_x_2986:
[----:B------:R-:W-:Y:S01]  /*31e0*/  FADD.FTZ R88, R88, R131 ;  /* 0x0000008358587221 */ /* 0x000fe20000010000 */
[----:B------:R-:W-:-:S04]  /*31f0*/  HFMA2.MMA R116, -RZ, RZ, 0, 1.1920928955078125e-07 ;  /* 0x00000002ff747435 */ /* 0x000fc800000001ff */
[----:B------:R-:W-:Y:S01]  /*3200*/  MOV R117, R88 ;  /* 0x0000005800757202 */ /* 0x000fe20000000f00 */
[----:B------:R-:W-:-:S07]  /*3210*/  IMAD.MOV.U32 R89, RZ, RZ, R111 ;  /* 0x000000ffff597224 */ /* 0x000fce00078e006f */
[----:B------:R-:W-:Y:S05]  /*3220*/  WARPSYNC.COLLECTIVE R110, `(.L_x_2987) ;  /* 0x000000006e087348 */ /* 0x000fea0003c00000 */
[----:B------:R0:W1:Y:S02]  /*3230*/  SHFL.BFLY P1, R111, R117, R116, R129 ;  /* 0x0c000074756f7389 */ /* 0x0000640000020081 */
[----:B01----:R-:W-:Y:S01]  /*3240*/  ENDCOLLECTIVE ;  /* 0x000000000000791b */ /* 0x003fe20003800000 */
.L_x_2987:
[----:B------:R-:W-:-:S05]  /*3250*/  FADD.FTZ R89, R89, R132 ;  /* 0x0000008459597221 */ /* 0x000fca0000010000 */
[----:B------:R-:W-:Y:S01]  /*3260*/  MOV R117, R89 ;  /* 0x0000005900757202 */ /* 0x000fe20000000f00 */
[----:B------:R-:W-:-:S07]  /*3270*/  IMAD.MOV.U32 R91, RZ, RZ, R111 ;  /* 0x000000ffff5b7224 */ /* 0x000fce00078e006f */
[----:B------:R-:W-:Y:S05]  /*3280*/  WARPSYNC.COLLECTIVE R110, `(.L_x_2988) ;  /* 0x000000006e087348 */ /* 0x000fea0003c00000 */
[----:B------:R0:W1:Y:S02]  /*3290*/  SHFL.BFLY P1, R111, R117, R116, R129 ;  /* 0x0c000074756f7389 */ /* 0x0000640000020081 */
[----:B01----:R-:W-:Y:S01]  /*32a0*/  ENDCOLLECTIVE ;  /* 0x000000000000791b */ /* 0x003fe20003800000 */
.L_x_2988:
[----:B------:R-:W-:Y:S01]  /*32b0*/  FADD.FTZ R91, R88, R91 ;  /* 0x0000005b585b7221 */ /* 0x000fe20000010000 */
[----:B------:R-:W-:-:S03]  /*32c0*/  HFMA2.MMA R116, -RZ, RZ, 0, 2.384185791015625e-07 ;  /* 0x00000004ff747435 */ /* 0x000fc600000001ff */
[----:B------:R-:W-:Y:S01]  /*32d0*/  IMAD.MOV.U32 R117, RZ, RZ, R91 ;  /* 0x000000ffff757224 */ /* 0x000fe200078e005b */
[----:B------:R-:W-:-:S07]  /*32e0*/  MOV R90, R111 ;  /* 0x0000006f005a7202 */ /* 0x000fce0000000f00 */
[----:B------:R-:W-:Y:S05]  /*32f0*/  WARPSYNC.COLLECTIVE R110, `(.L_x_2989) ;  /* 0x000000006e087348 */ /* 0x000fea0003c00000 */
[----:B------:R0:W1:Y:S02]  /*3300*/  SHFL.BFLY P1, R111, R117, R116, R129 ;  /* 0x0c000074756f7389 */ /* 0x0000640000020081 */
[----:B01----:R-:W-:Y:S01]  /*3310*/  ENDCOLLECTIVE ;  /* 0x000000000000791b */ /* 0x003fe20003800000 */
.L_x_2989:
[----:B------:R-:W-:-:S04]  /*3320*/  FADD.FTZ R90, R89, R90 ;  /* 0x0000005a595a7221 */ /* 0x000fc80000010000 */
[----:B------:R-:W-:Y:S01]  /*3330*/  IMAD.MOV.U32 R117, RZ, RZ, R90 ;  /* 0x000000ffff757224 */ /* 0x000fe200078e005a */
[----:B------:R-:W-:-:S07]  /*3340*/  MOV R92, R111 ;  /* 0x0000006f005c7202 */ /* 0x000fce0000000f00 */
[----:B------:R-:W-:Y:S05]  /*3350*/  WARPSYNC.COLLECTIVE R110, `(.L_x_2990) ;  /* 0x000000006e087348 */ /* 0x000fea0003c00000 */
[----:B------:R0:W1:Y:S02]  /*3360*/  SHFL.BFLY P1, R111, R117, R116, R129 ;  /* 0x0c000074756f7389 */ /* 0x0000640000020081 */
[----:B01----:R-:W-:Y:S01]  /*3370*/  ENDCOLLECTIVE ;  /* 0x000000000000791b */ /* 0x003fe20003800000 */
.L_x_2990:
[----:B------:R-:W-:-:S05]  /*3380*/  FADD.FTZ R92, R91, R92 ;  /* 0x0000005c5b5c7221 */ /* 0x000fca0000010000 */
[----:B------:R-:W-:Y:S01]  /*3390*/  MOV R117, R92 ;  /* 0x0000005c00757202 */ /* 0x000fe20000000f00 */
[----:B------:R-:W-:Y:S01]  /*33a0*/  IMAD.MOV.U32 R116, RZ, RZ, 0x8 ;  /* 0x00000008ff747424 */ /* 0x000fe200078e00ff */
[----:B------:R-:W-:-:S07]  /*33b0*/  MOV R93, R111 ;  /* 0x0000006f005d7202 */ /* 0x000fce0000000f00 */
[----:B------:R-:W-:Y:S05]  /*33c0*/  WARPSYNC.COLLECTIVE R110, `(.L_x_2991) ;  /* 0x000000006e087348 */ /* 0x000fea0003c00000 */
[----:B------:R0:W1:Y:S02]  /*33d0*/  SHFL.BFLY P1, R111, R117, R116, R129 ;  /* 0x0c000074756f7389 */ /* 0x0000640000020081 */
[----:B01----:R-:W-:Y:S01]  /*33e0*/  ENDCOLLECTIVE ;  /* 0x000000000000791b */ /* 0x003fe20003800000 */
.L_x_2991:
[----:B------:R-:W-:-:S05]  /*33f0*/  FADD.FTZ R93, R90, R93 ;  /* 0x0000005d5a5d7221 */ /* 0x000fca0000010000 */
[----:B------:R-:W-:Y:S02]  /*3400*/  MOV R117, R93 ;  /* 0x0000005d00757202 */ /* 0x000fe40000000f00 */
[----:B------:R-:W-:-:S07]  /*3410*/  MOV R95, R111 ;  /* 0x0000006f005f7202 */ /* 0x000fce0000000f00 */
[----:B------:R-:W-:Y:S05]  /*3420*/  WARPSYNC.COLLECTIVE R110, `(.L_x_2992) ;  /* 0x000000006e087348 */ /* 0x000fea0003c00000 */
[----:B------:R0:W1:Y:S02]  /*3430*/  SHFL.BFLY P1, R111, R117, R116, R129 ;  /* 0x0c000074756f7389 */ /* 0x0000640000020081 */
[----:B01----:R-:W-:Y:S01]  /*3440*/  ENDCOLLECTIVE ;  /* 0x000000000000791b */ /* 0x003fe20003800000 */
.L_x_2992:
[----:B------:R-:W-:Y:S01]  /*3450*/  FADD.FTZ R95, R92, R95 ;  /* 0x0000005f5c5f7221 */ /* 0x000fe20000010000 */
[----:B------:R-:W-:-:S04]  /*3460*/  HFMA2.MMA R116, -RZ, RZ, 0, 9.5367431640625e-07 ;  /* 0x00000010ff747435 */ /* 0x000fc800000001ff */
[----:B------:R-:W-:Y:S01]  /*3470*/  MOV R117, R95 ;  /* 0x0000005f00757202 */ /* 0x000fe20000000f00 */
[----:B------:R-:W-:-:S07]  /*3480*/  IMAD.MOV.U32 R94, RZ, RZ, R111 ;  /* 0x000000ffff5e7224 */ /* 0x000fce00078e006f */
[----:B------:R-:W-:Y:S05]  /*3490*/  WARPSYNC.COLLECTIVE R110, `(.L_x_2993) ;  /* 0x000000006e087348 */ /* 0x000fea0003c00000 */
[----:B------:R0:W1:Y:S02]  /*34a0*/  SHFL.BFLY P1, R111, R117, R116, R129 ;  /* 0x0c000074756f7389 */ /* 0x0000640000020081 */
[----:B01----:R-:W-:Y:S01]  /*34b0*/  ENDCOLLECTIVE ;  /* 0x000000000000791b */ /* 0x003fe20003800000 */
.L_x_2993:
[----:B------:R-:W-:-:S05]  /*34c0*/  FADD.FTZ R94, R93, R94 ;  /* 0x0000005e5d5e7221 */ /* 0x000fca0000010000 */
[----:B------:R-:W-:Y:S01]  /*34d0*/  MOV R117, R94 ;  /* 0x0000005e00757202 */ /* 0x000fe20000000f00 */
[----:B------:R-:W-:-:S07]  /*34e0*/  IMAD.MOV.U32 R88, RZ, RZ, R111 ;  /* 0x000000ffff587224 */ /* 0x000fce00078e006f */
[----:B------:R-:W-:Y:S05]  /*34f0*/  WARPSYNC.COLLECTIVE R110, `(.L_x_2994) ;  /* 0x000000006e087348 */ /* 0x000fea0003c00000 */
[----:B------:R0:W1:Y:S02]  /*3500*/  SHFL.BFLY P1, R111, R117, R116, R129 ;  /* 0x0c000074756f7389 */ /* 0x0000640000020081 */
[----:B01----:R-:W-:Y:S01]  /*3510*/  ENDCOLLECTIVE ;  /* 0x000000000000791b */ /* 0x003fe20003800000 */
.L_x_2994:
[----:B------:R-:W-:Y:S01]  /*3520*/  MOV R89, R111 ;  /* 0x0000006f00597202 */ /* 0x000fe20000000f00 */
[----:B------:R-:W-:Y:S06]  /*3530*/  BRA `(.L_x_2995) ;  /* 0xffffffdc00907947 */ /* 0x000fec000383ffff */
.L_x_2996:
        /* <DEDUP_REMOVED lines=12> */
.L_x_9134:


//--------------------- .text._ZN10layer_norm13ln_bwd_kernelINS_13Kernel_traitsI13__nv_bfloat16S2_fS2_fjLj512ELj1ELj4ELj1ELj16ENS_18Kernel_traits_baseILj512ES2_S2_fS2_fjLj128EEEEELb0ELb0ELb1ELb1EEEvNS_9BwdParamsE --------------------------
	.section	.text._ZN10layer_norm13ln_bwd_kernelINS_13Kernel_traitsI13__nv_bfloat16S2_fS2_fjLj512ELj1ELj4ELj1ELj16ENS_18Kernel_traits_baseILj512ES2_S2_fS2_fjLj128EEEEELb0ELb0ELb1ELb1EEEvNS_9BwdParamsE,"ax",@progbits
	.align	128
        .global         _ZN10layer_norm13ln_bwd_kernelINS_13Kernel_traitsI13__nv_bfloat16S2_fS2_fjLj512ELj1ELj4ELj1ELj16ENS_18Kernel_traits_baseILj512ES2_S2_fS2_fjLj128EEEEELb0ELb0ELb1ELb1EEEvNS_9BwdParamsE
        .type           _ZN10layer_norm13ln_bwd_kernelINS_13Kernel_traitsI13__nv_bfloat16S2_fS2_fjLj512ELj1ELj4ELj1ELj16ENS_18Kernel_traits_baseILj512ES2_S2_fS2_fjLj128EEEEELb0ELb0ELb1ELb1EEEvNS_9BwdParamsE,@function
        .size           _ZN10layer_norm13ln_bwd_kernelINS_13Kernel_traitsI13__nv_bfloat16S2_fS2_fjLj512ELj1ELj4ELj1ELj16ENS_18Kernel_traits_baseILj512ES2_S2_fS2_fjLj128EEEEELb0ELb0ELb1ELb1EEEvNS_9BwdParamsE,(.L_x_9135 - _ZN10layer_norm13ln_bwd_kernelINS_13Kernel_traitsI13__nv_bfloat16S2_fS2_fjLj512ELj1ELj4ELj1ELj16ENS_18Kernel_traits_baseILj512ES2_S2_fS2_fjLj128EEEEELb0ELb0ELb1ELb1EEEvNS_9BwdParamsE)
        .other          _ZN10layer_norm13ln_bwd_kernelINS_13Kernel_traitsI13__nv_bfloat16S2_fS2_fjLj512ELj1ELj4ELj1ELj16ENS_18Kernel_traits_baseILj512ES2_S2_fS2_fjLj128EEEEELb0ELb0ELb1ELb1EEEvNS_9BwdParamsE,@"STO_CUDA_ENTRY STV_DEFAULT"
_ZN10layer_norm13ln_bwd_kernelINS_13Kernel_traitsI13__nv_bfloat16S2_fS2_fjLj512ELj1ELj4ELj1ELj16ENS_18Kernel_traits_baseILj512ES2_S2_fS2_fjLj128EEEEELb0ELb0ELb1ELb1EEEvNS_9BwdParamsE:
.text._ZN10layer_norm13ln_bwd_kernelINS_13Kernel_traitsI13__nv_bfloat16S2_fS2_fjLj512ELj1ELj4ELj1ELj16ENS_18Kernel_traits_baseILj512ES2_S2_fS2_fjLj128EEEEELb0ELb0ELb1ELb1EEEvNS_9BwdParamsE:
[----:B------:R-:W-:Y:S01]  /*0000*/  LDC R1, c[0x0][0x28] ;  /* 0x00000a00ff017b82 */ /* 0x000fe20000000800 */
[----:B------:R-:W0:Y:S01]  /*0010*/  S2R R106, SR_TID.X ;  /* 0x00000000006a7919 */ /* 0x000e220000002100 */
[----:B------:R-:W-:Y:S01]  /*0020*/  ULDC UR4, c[0x0][0x214] ;  /* 0x0000850000047ab9 */ /* 0x000fe20000000800 */
[----:B------:R-:W-:Y:S01]  /*0030*/  ULDC UR8, c[0x0][0x290] ;  /* 0x0000a40000087ab9 */ /* 0x000fe20000000800 */
[----:B------:R-:W-:Y:S01]  /*0040*/  ULDC.64 UR10, c[0x0][0x2c8] ;  /* 0x0000b200000a7ab9 */ /* 0x000fe20000000a00 */
[----:B------:R-:W1:Y:S01]  /*0050*/  S2R R0, SR_CTAID.X ;  /* 0x0000000000007919 */ /* 0x000e620000002500 */
        /* <DEDUP_REMOVED lines=23> */
.L_x_2998:
        /* <DEDUP_REMOVED lines=21> */
[C---:B--2---:R-:W-:Y:S01]  /*0320*/  PRMT R95, R4.reuse, 0x7632, R95 ;  /* 0x00007632045f7816 */ /* 0x044fe2000000005f */
[----:B------:R-:W-:Y:S01]  /*0330*/  IMAD.U32 R104, R4, 0x10000, RZ ;  /* 0x0001000004687824 */ /* 0x000fe200078e00ff */
[----:B------:R-:W-:Y:S02]  /*0340*/  PRMT R94, R5, 0x7632, R94 ;  /* 0x00007632055e7816 */ /* 0x000fe4000000005e */
[C---:B---3--:R-:W-:Y:S01]  /*0350*/  PRMT R91, R8.reuse, 0x7632, R91 ;  /* 0x00007632085b7816 */ /* 0x048fe2000000005b */
[----:B------:R-:W-:Y:S01]  /*0360*/  IMAD.U32 R100, R8, 0x10000, RZ ;  /* 0x0001000008647824 */ /* 0x000fe200078e00ff */
[----:B------:R-:W-:Y:S01]  /*0370*/  PRMT R93, R6, 0x7632, R93 ;  /* 0x00007632065d7816 */ /* 0x000fe2000000005d */
[----:B------:R-:W-:Y:S01]  /*0380*/  IMAD.U32 R95, R95, 0x10000, RZ ;  /* 0x000100005f5f7824 */ /* 0x000fe200078e00ff */
[----:B------:R-:W-:Y:S01]  /*0390*/  PRMT R92, R7, 0x7632, R92 ;  /* 0x00007632075c7816 */ /* 0x000fe2000000005c */
[----:B------:R-:W-:Y:S01]  /*03a0*/  IMAD.U32 R91, R91, 0x10000, RZ ;  /* 0x000100005b5b7824 */ /* 0x000fe200078e00ff */
[----:B------:R-:W-:-:S02]  /*03b0*/  PRMT R90, R9, 0x7632, R90 ;  /* 0x00007632095a7816 */ /* 0x000fc4000000005a */
[----:B------:R-:W-:Y:S02]  /*03c0*/  PRMT R2, R10, 0x7632, R2 ;  /* 0x000076320a027816 */ /* 0x000fe40000000002 */
[----:B------:R-:W-:Y:S02]  /*03d0*/  PRMT R0, R11, 0x7632, R0 ;  /* 0x000076320b007816 */ /* 0x000fe40000000000 */
[----:B------:R-:W-:Y:S02]  /*03e0*/  SHF.L.U32 R103, R5, 0x10, RZ ;  /* 0x0000001005677819 */ /* 0x000fe400000006ff */
[----:B------:R-:W-:Y:S02]  /*03f0*/  CS2R R4, SRZ ;  /* 0x0000000000047805 */ /* 0x000fe4000001ff00 */
[----:B------:R-:W-:Y:S02]  /*0400*/  SHF.L.U32 R102, R6, 0x10, RZ ;  /* 0x0000001006667819 */ /* 0x000fe400000006ff */
[----:B------:R-:W-:-:S02]  /*0410*/  SHF.L.U32 R101, R7, 0x10, RZ ;  /* 0x0000001007657819 */ /* 0x000fc400000006ff */
[----:B------:R-:W-:Y:S02]  /*0420*/  CS2R R6, SRZ ;  /* 0x0000000000067805 */ /* 0x000fe4000001ff00 */
        /* <DEDUP_REMOVED lines=10> */
[----:B0-----:R-:W-:-:S07]  /*04d0*/  SHF.L.U32 R0, R0, 0x10, RZ ;  /* 0x0000001000007819 */ /* 0x001fce00000006ff */
.L_x_3036:
[----:B------:R-:W0:Y:S08]  /*04e0*/  LDC.64 R68, c[0x0][0x288] ;  /* 0x0000a200ff447b82 */ /* 0x000e300000000a00 */
[----:B------:R-:W1:Y:S08]  /*04f0*/  LDC.64 R66, c[0x0][0x258] ;  /* 0x00009600ff427b82 */ /* 0x000e700000000a00 */
[----:B------:R-:W2:Y:S01]  /*0500*/  LDC.64 R64, c[0x0][0x280] ;  /* 0x0000a000ff407b82 */ /* 0x000ea20000000a00 */
[----:B0-----:R-:W-:-:S07]  /*0510*/  IMAD.WIDE R68, R105, 0x4, R68 ;  /* 0x0000000469447825 */ /* 0x001fce00078e0244 */
[----:B------:R-:W0:Y:S01]  /*0520*/  LDC R136, c[0x0][0x218] ;  /* 0x00008600ff887b82 */ /* 0x000e220000000800 */
[----:B------:R-:W3:Y:S01]  /*0530*/  LDG.E R68, desc[UR4][R68.64] ;  /* 0x0000000444447981 */ /* 0x000ee2000c1e1900 */
[----:B-1----:R-:W-:-:S06]  /*0540*/  IMAD.WIDE R66, R105, 0x4, R66 ;  /* 0x0000000469427825 */ /* 0x002fcc00078e0242 */
[----:B------:R-:W1:Y:S01]  /*0550*/  LDC.64 R108, c[0x0][0x2c8] ;  /* 0x0000b200ff6c7b82 */ /* 0x000e620000000a00 */
[----:B------:R4:W5:Y:S01]  /*0560*/  LDG.E R110, desc[UR4][R66.64] ;  /* 0x00000004426e7981 */ /* 0x000962000c1e1900 */
[----:B--2---:R-:W-:-:S05]  /*0570*/  IMAD.WIDE R64, R105, 0x4, R64 ;  /* 0x0000000469407825 */ /* 0x004fca00078e0240 */
[----:B------:R4:W5:Y:S01]  /*0580*/  LDG.E R134, desc[UR4][R64.64] ;  /* 0x0000000440867981 */ /* 0x000962000c1e1900 */
[----:B0-----:R-:W-:-:S05]  /*0590*/  IMAD R70, R105, R136, RZ ;  /* 0x0000008869467224 */ /* 0x001fca00078e02ff */
[----:B------:R-:W-:-:S04]  /*05a0*/  SHF.R.S32.HI R71, RZ, 0x1f, R70 ;  /* 0x0000001fff477819 */ /* 0x000fc80000011446 */
[----:B------:R-:W-:-:S04]  /*05b0*/  LEA.HI R71, R71, R70, RZ, 0x3 ;  /* 0x0000004647477211 */ /* 0x000fc800078f18ff */
[----:B------:R-:W-:Y:S01]  /*05c0*/  LEA.HI.SX32 R133, R71, R96, 0x1d ;  /* 0x0000006047857211 */ /* 0x000fe200078feaff */
[----:B------:R-:W-:Y:S04]  /*05d0*/  BSSY B1, `(.L_x_3000) ;  /* 0x00000bc000017945 */ /* 0x000fe80003800000 */
[C---:B------:R-:W-:Y:S02]  /*05e0*/  VIADD R107, R133.reuse, 0x20 ;  /* 0x00000020856b7836 */ /* 0x040fe40000000000 */
[----:B-1----:R-:W-:-:S04]  /*05f0*/  IMAD.WIDE.U32 R88, R133, 0x20, R108 ;  /* 0x0000002085587825 */ /* 0x002fc800078e006c */
[----:B------:R-:W-:Y:S01]  /*0600*/  IMAD.WIDE.U32 R108, R107, 0x20, R108 ;  /* 0x000000206b6c7825 */ /* 0x000fe200078e006c */
[----:B---3--:R-:W-:-:S13]  /*0610*/  ISETP.GT.AND P4, PT, R68, RZ, PT ;  /* 0x000000ff4400720c */ /* 0x008fda0003f84270 */
[----:B----4-:R-:W-:Y:S05]  /*0620*/  @P4 BRA `(.L_x_3001) ;  /* 0x0000000000384947 */ /* 0x010fea0003800000 */
        /* <DEDUP_REMOVED lines=8> */
[----:B------:R0:W5:Y:S04]  /*06b0*/  LDG.E.128 R40, desc[UR4][R88.64+0x10] ;  /* 0x0000100458287981 */ /* 0x000168000c1e1d00 */
[----:B------:R0:W5:Y:S04]  /*06c0*/  LDG.E.128 R44, desc[UR4][R108.64] ;  /* 0x000000046c2c7981 */ /* 0x000168000c1e1d00 */
[----:B------:R0:W5:Y:S01]  /*06d0*/  LDG.E.128 R48, desc[UR4][R108.64+0x10] ;  /* 0x000010046c307981 */ /* 0x000162000c1e1d00 */
[----:B------:R-:W-:-:S02]  /*06e0*/  MOV R64, RZ ;  /* 0x000000ff00407202 */ /* 0x000fc40000000f00 */
[----:B------:R-:W-:Y:S01]  /*06f0*/  MOV R66, RZ ;  /* 0x000000ff00427202 */ /* 0x000fe20000000f00 */
[----:B------:R-:W-:Y:S06]  /*0700*/  BRA `(.L_x_3002) ;  /* 0x0000000800a07947 */ /* 0x000fec0003800000 */
.L_x_3001:
        /* <DEDUP_REMOVED lines=9> */
[----:B0-----:R-:W-:-:S05]  /*07a0*/  IMAD.WIDE R80, R105, 0x4, R80 ;  /* 0x0000000469507825 */ /* 0x001fca00078e0250 */
[----:B------:R-:W3:Y:S01]  /*07b0*/  LDG.E R111, desc[UR4][R80.64] ;  /* 0x00000004506f7981 */ /* 0x000ee2000c1e1900 */
[----:B-1----:R-:W-:-:S04]  /*07c0*/  IMAD.WIDE.U32 R68, R3, 0x10, R82 ;  /* 0x0000001003447825 */ /* 0x002fc800078e0052 */
[----:B------:R-:W-:Y:S02]  /*07d0*/  VIADD R3, R3, 0x20 ;  /* 0x0000002003037836 */ /* 0x000fe40000000000 */
[----:B------:R-:W4:Y:S01]  /*07e0*/  LDG.E.128 R68, desc[UR4][R68.64] ;  /* 0x0000000444447981 */ /* 0x000f22000c1e1d00 */
[----:B--2---:R-:W-:-:S04]  /*07f0*/  IMAD.WIDE.U32 R114, R133, 0x20, R116 ;  /* 0x0000002085727825 */ /* 0x004fc800078e0074 */
[----:B------:R-:W-:Y:S01]  /*0800*/  IMAD.WIDE.U32 R116, R107, 0x20, R116 ;  /* 0x000000206b747825 */ /* 0x000fe200078e0074 */
[----:B------:R-:W2:Y:S03]  /*0810*/  LDG.E.128 R64, desc[UR4][R114.64] ;  /* 0x0000000472407981 */ /* 0x000ea6000c1e1d00 */
[----:B------:R-:W-:Y:S01]  /*0820*/  IMAD.WIDE.U32 R82, R3, 0x10, R82 ;  /* 0x0000001003527825 */ /* 0x000fe200078e0052 */
[----:B------:R-:W2:Y:S04]  /*0830*/  LDG.E.128 R72, desc[UR4][R114.64+0x10] ;  /* 0x0000100472487981 */ /* 0x000ea8000c1e1d00 */
[----:B------:R-:W2:Y:S04]  /*0840*/  LDG.E.128 R76, desc[UR4][R116.64] ;  /* 0x00000004744c7981 */ /* 0x000ea8000c1e1d00 */
[----:B------:R-:W2:Y:S04]  /*0850*/  LDG.E.128 R80, desc[UR4][R82.64] ;  /* 0x0000000452507981 */ /* 0x000ea8000c1e1d00 */
[----:B------:R2:W2:Y:S01]  /*0860*/  LDG.E.128 R84, desc[UR4][R116.64+0x10] ;  /* 0x0000100474547981 */ /* 0x0004a2000c1e1d00 */
[----:B------:R-:W-:-:S02]  /*0870*/  MOV R128, UR10 ;  /* 0x0000000a00807c02 */ /* 0x000fc40008000f00 */
[----:B------:R-:W-:Y:S02]  /*0880*/  MOV R129, UR11 ;  /* 0x0000000b00817c02 */ /* 0x000fe40008000f00 */
[----:B------:R-:W-:-:S04]  /*0890*/  ISETP.NE.U32.AND P0, PT, R128, RZ, PT ;  /* 0x000000ff8000720c */ /* 0x000fc80003f05070 */
[----:B------:R-:W-:-:S13]  /*08a0*/  ISETP.NE.AND.EX P0, PT, R129, RZ, PT, P0 ;  /* 0x000000ff8100720c */ /* 0x000fda0003f05300 */
[----:B------:R-:W5:Y:S04]  /*08b0*/  @P0 LDG.E.128 R36, desc[UR4][R88.64] ;  /* 0x0000000458240981 */ /* 0x000f68000c1e1d00 */
[----:B------:R0:W5:Y:S04]  /*08c0*/  @P0 LDG.E.128 R40, desc[UR4][R88.64+0x10] ;  /* 0x0000100458280981 */ /* 0x000168000c1e1d00 */
[----:B------:R-:W5:Y:S04]  /*08d0*/  @P0 LDG.E.128 R44, desc[UR4][R108.64] ;  /* 0x000000046c2c0981 */ /* 0x000f68000c1e1d00 */
[----:B------:R1:W5:Y:S01]  /*08e0*/  @P0 LDG.E.128 R48, desc[UR4][R108.64+0x10] ;  /* 0x000010046c300981 */ /* 0x000362000c1e1d00 */
[----:B------:R-:W-:-:S04]  /*08f0*/  ISETP.NE.AND P0, PT, R113, RZ, PT ;  /* 0x000000ff7100720c */ /* 0x000fc80003f05270 */
[----:B---3--:R-:W-:Y:S02]  /*0900*/  FSEL R112, R111, RZ, !P0 ;  /* 0x000000ff6f707208 */ /* 0x008fe40004000000 */
[----:B----4-:R-:W-:-:S03]  /*0910*/  SHF.L.U32 R111, R68, 0x10, RZ ;  /* 0x00000010446f7819 */ /* 0x010fc600000006ff */
[--C-:B--2---:R-:W-:Y:S01]  /*0920*/  FADD.FTZ R117, -R112, R67.reuse ;  /* 0x0000004370757221 */ /* 0x104fe20000010100 */
[----:B------:R-:W-:Y:S01]  /*0930*/  PRMT R67, R68, 0x7632, R67 ;  /* 0x0000763244437816 */ /* 0x000fe20000000043 */
[C---:B------:R-:W-:Y:S01]  /*0940*/  FADD.FTZ R115, -R112.reuse, R65 ;  /* 0x0000004170737221 */ /* 0x040fe20000010100 */
[C---:B------:R-:W-:Y:S01]  /*0950*/  FADD.FTZ R3, -R112.reuse, R64 ;  /* 0x0000004070037221 */ /* 0x040fe20000010100 */
[C---:B------:R-:W-:Y:S01]  /*0960*/  FADD.FTZ R125, -R112.reuse, R72 ;  /* 0x00000048707d7221 */ /* 0x040fe20000010100 */
[C---:B------:R-:W-:Y:S01]  /*0970*/  FADD.FTZ R123, -R112.reuse, R74 ;  /* 0x0000004a707b7221 */ /* 0x040fe20000010100 */
[----:B------:R-:W-:Y:S01]  /*0980*/  SHF.L.U32 R68, R67, 0x10, RZ ;  /* 0x0000001043447819 */ /* 0x000fe200000006ff */
[C---:B------:R-:W-:Y:S01]  /*0990*/  FADD.FTZ R119, -R112.reuse, R77 ;  /* 0x0000004d70777221 */ /* 0x040fe20000010100 */
[----:B------:R-:W-:Y:S01]  /*09a0*/  FADD.FTZ R127, -R112, R66 ;  /* 0x00000042707f7221 */ /* 0x000fe20000010100 */
[----:B0-----:R-:W-:Y:S02]  /*09b0*/  PRMT R89, R70, 0x7632, R89 ;  /* 0x0000763246597816 */ /* 0x001fe40000000059 */
[----:B------:R-:W-:-:S02]  /*09c0*/  PRMT R72, R80, 0x7632, R72 ;  /* 0x0000763250487816 */ /* 0x000fc40000000048 */
[----:B------:R-:W-:Y:S01]  /*09d0*/  SHF.L.U32 R77, R80, 0x10, RZ ;  /* 0x00000010504d7819 */ /* 0x000fe200000006ff */
[C---:B------:R-:W-:Y:S01]  /*09e0*/  IMAD.U32 R80, R81.reuse, 0x10000, RZ ;  /* 0x0001000051507824 */ /* 0x040fe200078e00ff */
[----:B------:R-:W-:Y:S01]  /*09f0*/  PRMT R74, R81, 0x7632, R74 ;  /* 0x00007632514a7816 */ /* 0x000fe2000000004a */
[C---:B------:R-:W-:Y:S01]  /*0a00*/  FADD.FTZ R85, -R112.reuse, R85 ;  /* 0x0000005570557221 */ /* 0x040fe20000010100 */
[C---:B------:R-:W-:Y:S01]  /*0a10*/  PRMT R64, R83.reuse, 0x7632, R64 ;  /* 0x0000763253407816 */ /* 0x040fe20000000040 */
        /* <DEDUP_REMOVED lines=8> */
[----:B------:R-:W-:Y:S01]  /*0aa0*/  FADD.FTZ R65, -R112, R87 ;  /* 0x0000005770417221 */ /* 0x000fe20000010100 */
[----:B-----5:R-:W-:Y:S01]  /*0ab0*/  FMUL.FTZ R126, R110, R115 ;  /* 0x000000736e7e7220 */ /* 0x020fe20000410000 */
[----:B------:R-:W-:Y:S01]  /*0ac0*/  FMUL.FTZ R112, R104, R111 ;  /* 0x0000006f68707220 */ /* 0x000fe20000410000 */
[----:B------:R-:W-:Y:S01]  /*0ad0*/  FMUL.FTZ R3, R110, R3 ;  /* 0x000000036e037220 */ /* 0x000fe20000410000 */
[----:B-1----:R-:W-:Y:S01]  /*0ae0*/  SHF.L.U32 R109, R70, 0x10, RZ ;  /* 0x00000010466d7819 */ /* 0x002fe200000006ff */
[----:B------:R-:W-:Y:S01]  /*0af0*/  FMUL.FTZ R114, R110, R85 ;  /* 0x000000556e727220 */ /* 0x000fe20000410000 */
[----:B------:R-:W-:Y:S01]  /*0b00*/  PRMT R88, R69, 0x7632, R88 ;  /* 0x0000763245587816 */ /* 0x000fe20000000058 */
[-C--:B------:R-:W-:Y:S01]  /*0b10*/  FFMA.FTZ R5, R126, R68.reuse, R5 ;  /* 0x000000447e057223 */ /* 0x080fe20000010005 */
[----:B------:R-:W-:Y:S01]  /*0b20*/  SHF.L.U32 R70, R89, 0x10, RZ ;  /* 0x0000001059467819 */ /* 0x000fe200000006ff */
[----:B------:R-:W-:Y:S01]  /*0b30*/  FADD.FTZ R33, R33, R68 ;  /* 0x0000004421217221 */ /* 0x000fe20000010000 */
[----:B------:R-:W-:Y:S01]  /*0b40*/  FMUL.FTZ R85, R95, R68 ;  /* 0x000000445f557220 */ /* 0x000fe20000410000 */
[----:B------:R-:W-:-:S02]  /*0b50*/  IMAD.U32 R69, R69, 0x10000, RZ ;  /* 0x0001000045457824 */ /* 0x000fc400078e00ff */
[C---:B------:R-:W-:Y:S01]  /*0b60*/  FMUL.FTZ R122, R110.reuse, R73 ;  /* 0x000000496e7a7220 */ /* 0x040fe20000410000 */
[----:B------:R-:W-:Y:S01]  /*0b70*/  FADD.FTZ R68, RZ, R112 ;  /* 0x00000070ff447221 */ /* 0x000fe20000010000 */
[C---:B------:R-:W-:Y:S01]  /*0b80*/  FFMA.FTZ R67, R3.reuse, R112, RZ ;  /* 0x0000007003437223 */ /* 0x040fe200000100ff */
[----:B------:R-:W-:Y:S01]  /*0b90*/  FMUL.FTZ R115, R110, R83 ;  /* 0x000000536e737220 */ /* 0x000fe20000410000 */
[----:B------:R-:W-:Y:S01]  /*0ba0*/  FFMA.FTZ R4, R3, R111, R4 ;  /* 0x0000006f03047223 */ /* 0x000fe20000010004 */
[----:B------:R-:W-:Y:S01]  /*0bb0*/  FADD.FTZ R32, R32, R111 ;  /* 0x0000006f20207221 */ /* 0x000fe20000010000 */
[----:B------:R-:W-:Y:S01]  /*0bc0*/  FMUL.FTZ R127, R110, R127 ;  /* 0x0000007f6e7f7220 */ /* 0x000fe20000410000 */
[----:B------:R-:W-:Y:S02]  /*0bd0*/  IMAD.U32 R88, R88, 0x10000, RZ ;  /* 0x0001000058587824 */ /* 0x000fe400078e00ff */
[----:B------:R-:W-:Y:S01]  /*0be0*/  FMUL.FTZ R111, R103, R69 ;  /* 0x00000045676f7220 */ /* 0x000fe20000410000 */
[----:B------:R-:W-:Y:S01]  /*0bf0*/  FADD.FTZ R29, R29, R70 ;  /* 0x000000461d1d7221 */ /* 0x000fe20000010000 */
[-C--:B------:R-:W-:Y:S01]  /*0c00*/  FFMA.FTZ R9, R122, R70.reuse, R9 ;  /* 0x000000467a097223 */ /* 0x080fe20000010009 */
[----:B------:R-:W-:Y:S01]  /*0c10*/  FMUL.FTZ R83, R93, R70 ;  /* 0x000000465d537220 */ /* 0x000fe20000410000 */
[----:B------:R-:W-:Y:S01]  /*0c20*/  FADD.FTZ R68, R68, R85 ;  /* 0x0000005544447221 */ /* 0x000fe20000010000 */
[----:B------:R-:W-:Y:S01]  /*0c30*/  FFMA.FTZ R70, R126, R85, R67 ;  /* 0x000000557e467223 */ /* 0x000fe20000010043 */
[C---:B------:R-:W-:Y:S01]  /*0c40*/  FFMA.FTZ R6, R127.reuse, R69, R6 ;  /* 0x000000457f067223 */ /* 0x040fe20000010006 */
[----:B------:R-:W-:Y:S01]  /*0c50*/  FADD.FTZ R34, R34, R69 ;  /* 0x0000004522227221 */ /* 0x000fe20000010000 */
        /* <DEDUP_REMOVED lines=8> */
[C---:B------:R-:W-:Y:S01]  /*0ce0*/  PRMT R108, R71.reuse, 0x7632, R108 ;  /* 0x00007632476c7816 */ /* 0x040fe2000000006c */
        /* <DEDUP_REMOVED lines=12> */
[----:B------:R-:W-:Y:S01]  /*0db0*/  FADD.FTZ R69, R69, R86 ;  /* 0x0000005645457221 */ /* 0x000fe20000010000 */
[C---:B------:R-:W-:Y:S01]  /*0dc0*/  FMUL.FTZ R120, R110.reuse, R75 ;  /* 0x0000004b6e787220 */ /* 0x040fe20000410000 */
[----:B------:R-:W-:Y:S01]  /*0dd0*/  FFMA.FTZ R67, R123, R86, R66 ;  /* 0x000000567b437223 */ /* 0x000fe20000010042 */
[----:B------:R-:W-:Y:S01]  /*0de0*/  FMUL.FTZ R117, R110, R81 ;  /* 0x000000516e757220 */ /* 0x000fe20000410000 */
[----:B------:R-:W-:Y:S01]  /*0df0*/  SHF.L.U32 R72, R72, 0x10, RZ ;  /* 0x0000001048487819 */ /* 0x000fe200000006ff */
[----:B------:R-:W-:Y:S01]  /*0e00*/  FMUL.FTZ R81, R100, R77 ;  /* 0x0000004d64517220 */ /* 0x000fe20000410000 */
[----:B------:R-:W-:Y:S01]  /*0e10*/  FADD.FTZ R66, R69, R82 ;  /* 0x0000005245427221 */ /* 0x000fe20000010000 */
[----:B------:R-:W-:Y:S01]  /*0e20*/  FMUL.FTZ R121, R110, R121 ;  /* 0x000000796e797220 */ /* 0x000fe20000410000 */
        /* <DEDUP_REMOVED lines=11> */
[----:B------:R-:W-:-:S02]  /*0ee0*/  IMAD.U32 R74, R74, 0x10000, RZ ;  /* 0x000100004a4a7824 */ /* 0x000fc400078e00ff */
[----:B------:R-:W-:Y:S01]  /*0ef0*/  FFMA.FTZ R64, R118, R78, R69 ;  /* 0x0000004e76407223 */ /* 0x000fe20000010045 */
[----:B------:R-:W-:Y:S01]  /*0f00*/  FFMA.FTZ R12, R121, R77, R12 ;  /* 0x0000004d790c7223 */ /* 0x000fe2000001000c */
[----:B------:R-:W-:Y:S01]  /*0f10*/  FADD.FTZ R24, R24, R77 ;  /* 0x0000004d18187221 */ /* 0x000fe20000010000 */
[----:B------:R-:W-:Y:S01]  /*0f20*/  FADD.FTZ R66, R67, R80 ;  /* 0x0000005043427221 */ /* 0x000fe20000010000 */
[----:B------:R-:W-:Y:S01]  /*0f30*/  FMUL.FTZ R116, R110, R135 ;  /* 0x000000876e747220 */ /* 0x000fe20000410000 */
        /* <DEDUP_REMOVED lines=33> */
[----:B------:R-:W-:Y:S01]  /*1150*/  FADD.FTZ R23, R23, R68 ;  /* 0x0000004417177221 */ /* 0x000fe20000010000 */
[----:B------:R-:W-:Y:S01]  /*1160*/  FFMA.FTZ R19, R132, R68, R19 ;  /* 0x0000004484137223 */ /* 0x000fe20000010013 */
[----:B------:R-:W-:Y:S01]  /*1170*/  FADD.FTZ R66, R66, R131 ;  /* 0x0000008342427221 */ /* 0x000fe20000010000 */
[----:B------:R-:W-:-:S07]  /*1180*/  FFMA.FTZ R64, R132, R131, R64 ;  /* 0x0000008384407223 */ /* 0x000fce0000010040 */
.L_x_3002:
[----:B------:R-:W-:Y:S05]  /*1190*/  BSYNC B1 ;  /* 0x0000000000017941 */ /* 0x000fea0003800000 */
.L_x_3000:
        /* <DEDUP_REMOVED lines=15> */
[----:B------:R-:W0:Y:S01]  /*1290*/  SHFL.BFLY PT, R66, R71, 0x8, 0x1f ;  /* 0x0d001f0047427f89 */ /* 0x000e2200000e0000 */
[----:B-1----:R-:W-:Y:S01]  /*12a0*/  FADD.FTZ R72, R69, R64 ;  /* 0x0000004045487221 */ /* 0x002fe20000010000 */
[----:B0-----:R-:W-:-:S04]  /*12b0*/  FADD.FTZ R89, R71, R66 ;  /* 0x0000004247597221 */ /* 0x001fc80000010000 */
[----:B------:R0:W1:Y:S04]  /*12c0*/  SHFL.BFLY PT, R67, R72, 0x10, 0x1f ;  /* 0x0e001f0048437f89 */ /* 0x00006800000e0000 */
[----:B------:R0:W2:Y:S02]  /*12d0*/  SHFL.BFLY PT, R108, R89, 0x10, 0x1f ;  /* 0x0e001f00596c7f89 */ /* 0x0000a400000e0000 */
.L_x_3048:
[----:B------:R-:W3:Y:S01]  /*12e0*/  LDC.64 R64, c[0x0][0x308] ;  /* 0x0000c200ff407b82 */ /* 0x000ee20000000a00 */
[----:B-----5:R-:W-:Y:S01]  /*12f0*/  ISETP.GE.AND P5, PT, R134, 0x1, PT ;  /* 0x000000018600780c */ /* 0x020fe20003fa6270 */
[----:B-1----:R-:W-:Y:S01]  /*1300*/  FADD.FTZ R67, R72, R67 ;  /* 0x0000004348437221 */ /* 0x002fe20000010000 */
[----:B------:R-:W-:Y:S01]  /*1310*/  ISETP.NE.AND P3, PT, R113, RZ, PT ;  /* 0x000000ff7100720c */ /* 0x000fe20003f65270 */
[----:B--2---:R-:W-:Y:S01]  /*1320*/  FADD.FTZ R108, R89, R108 ;  /* 0x0000006c596c7221 */ /* 0x004fe20000010000 */
[C---:B------:R-:W-:Y:S01]  /*1330*/  @!P4 ISETP.NE.U32.AND P2, PT, R128.reuse, RZ, PT ;  /* 0x000000ff8000c20c */ /* 0x040fe20003f45070 */
[----:B------:R-:W-:Y:S01]  /*1340*/  FMUL.FTZ R67, R67, UR8 ;  /* 0x0000000843437c20 */ /* 0x000fe20008410000 */
[----:B------:R-:W-:Y:S01]  /*1350*/  @!P4 ISETP.NE.U32.AND P6, PT, R128, RZ, PT ;  /* 0x000000ff8000c20c */ /* 0x000fe20003fc5070 */
[----:B------:R-:W-:Y:S01]  /*1360*/  BSSY B1, `(.L_x_3004) ;  /* 0x0000025000017945 */ /* 0x000fe20003800000 */
[----:B------:R-:W-:Y:S01]  /*1370*/  @!P4 ISETP.NE.AND.EX P2, PT, R129, RZ, PT, P2 ;  /* 0x000000ff8100c20c */ /* 0x000fe20003f45320 */
[----:B------:R-:W-:Y:S01]  /*1380*/  FMUL.FTZ R109, R108, UR8 ;  /* 0x000000086c6d7c20 */ /* 0x000fe20008410000 */
[----:B------:R-:W-:-:S02]  /*1390*/  FSEL R88, R67, RZ, !P3 ;  /* 0x000000ff43587208 */ /* 0x000fc40005800000 */
[----:B------:R-:W-:Y:S01]  /*13a0*/  @!P4 ISETP.NE.U32.AND P3, PT, R128, RZ, PT ;  /* 0x000000ff8000c20c */ /* 0x000fe20003f65070 */
[----:B------:R-:W1:Y:S01]  /*13b0*/  @P5 LDC R135, c[0x0][0x29c] ;  /* 0x0000a700ff875b82 */ /* 0x000e620000000800 */
[----:B------:R-:W-:Y:S02]  /*13c0*/  @P5 IADD3 R69, R134, -0x1, RZ ;  /* 0xffffffff86455810 */ /* 0x000fe40007ffe0ff */
[C---:B------:R-:W-:Y:S02]  /*13d0*/  @!P4 ISETP.NE.AND.EX P6, PT, R129.reuse, RZ, PT, P6 ;  /* 0x000000ff8100c20c */ /* 0x040fe40003fc5360 */
[----:B------:R-:W-:Y:S01]  /*13e0*/  @!P4 ISETP.NE.AND.EX P3, PT, R129, RZ, PT, P3 ;  /* 0x000000ff8100c20c */ /* 0x000fe20003f65330 */
[----:B------:R-:W-:Y:S01]  /*13f0*/  @P5 IMAD R69, R69, R136, RZ ;  /* 0x0000008845455224 */ /* 0x000fe200078e02ff */
[----:B------:R-:W-:Y:S01]  /*1400*/  @!P4 FSEL R70, R37, RZ, P6 ;  /* 0x000000ff2546c208 */ /* 0x000fe20003000000 */
[----:B------:R-:W2:Y:S01]  /*1410*/  @P5 LDC R136, c[0x0][0x29c] ;  /* 0x0000a700ff885b82 */ /* 0x000ea20000000800 */
[----:B------:R-:W-:-:S02]  /*1420*/  @!P4 ISETP.NE.U32.AND P6, PT, R128, RZ, PT ;  /* 0x000000ff8000c20c */ /* 0x000fc40003fc5070 */
[C---:B---3--:R-:W-:Y:S02]  /*1430*/  ISETP.NE.U32.AND P0, PT, R64.reuse, RZ, PT ;  /* 0x000000ff4000720c */ /* 0x048fe40003f05070 */
[----:B------:R-:W-:Y:S02]  /*1440*/  ISETP.NE.U32.AND P1, PT, R64, RZ, PT ;  /* 0x000000ff4000720c */ /* 0x000fe40003f25070 */
[C---:B------:R-:W-:Y:S01]  /*1450*/  ISETP.NE.AND.EX P0, PT, R65.reuse, RZ, PT, P0 ;  /* 0x000000ff4100720c */ /* 0x040fe20003f05300 */
[----:B------:R-:W3:Y:S01]  /*1460*/  @P5 LDC R138, c[0x0][0x29c] ;  /* 0x0000a700ff8a5b82 */ /* 0x000ee20000000800 */
[----:B------:R-:W-:Y:S02]  /*1470*/  @P5 SHF.R.S32.HI R134, RZ, 0x1f, R69 ;  /* 0x0000001fff865819 */ /* 0x000fe40000011445 */
[----:B------:R-:W-:Y:S02]  /*1480*/  ISETP.NE.AND.EX P1, PT, R65, RZ, PT, P1 ;  /* 0x000000ff4100720c */ /* 0x000fe40003f25310 */
[----:B------:R-:W-:-:S02]  /*1490*/  @!P4 FSEL R65, R36, RZ, P2 ;  /* 0x000000ff2441c208 */ /* 0x000fc40001000000 */
[----:B------:R-:W-:Y:S01]  /*14a0*/  @!P4 ISETP.NE.U32.AND P2, PT, R128, RZ, PT ;  /* 0x000000ff8000c20c */ /* 0x000fe20003f45070 */
[----:B------:R-:W4:Y:S01]  /*14b0*/  @P5 LDC R137, c[0x0][0x29c] ;  /* 0x0000a700ff895b82 */ /* 0x000f220000000800 */
[----:B------:R-:W-:Y:S02]  /*14c0*/  @P5 LEA.HI R69, R134, R69, RZ, 0x3 ;  /* 0x0000004586455211 */ /* 0x000fe400078f18ff */
[----:B------:R-:W-:-:S05]  /*14d0*/  @!P4 FSEL R67, R38, RZ, P3 ;  /* 0x000000ff2643c208 */ /* 0x000fca0001800000 */
[----:B------:R-:W1:Y:S08]  /*14e0*/  @P5 LDC R140, c[0x0][0x29c] ;  /* 0x0000a700ff8c5b82 */ /* 0x000e700000000800 */
[----:B------:R-:W1:Y:S08]  /*14f0*/  @P5 LDC R68, c[0x0][0x29c] ;  /* 0x0000a700ff445b82 */ /* 0x000e700000000800 */
[----:B------:R-:W1:Y:S08]  /*1500*/  @P5 LDC R66, c[0x0][0x29c] ;  /* 0x0000a700ff425b82 */ /* 0x000e700000000800 */
[----:B------:R-:W1:Y:S08]  /*1510*/  @P5 LDC R64, c[0x0][0x29c] ;  /* 0x0000a700ff405b82 */ /* 0x000e700000000800 */
[----:B0-----:R-:W0:Y:S08]  /*1520*/  @P5 LDC.64 R72, c[0x0][0x2f8] ;  /* 0x0000be00ff485b82 */ /* 0x001e300000000a00 */
[----:B------:R-:W0:Y:S01]  /*1530*/  @P0 LDC.64 R74, c[0x0][0x308] ;  /* 0x0000c200ff4a0b82 */ /* 0x000e220000000a00 */
[----:B--234-:R-:W-:Y:S05]  /*1540*/  @!P4 BRA `(.L_x_3005) ;  /* 0x000000000018c947 */ /* 0x01cfea0003800000 */
[----:B------:R-:W-:Y:S01]  /*1550*/  ISETP.NE.U32.AND P3, PT, R128, RZ, PT ;  /* 0x000000ff8000720c */ /* 0x000fe20003f65070 */
[----:B------:R-:W-:-:S03]  /*1560*/  FFMA.FTZ R65, R3, R109, R88 ;  /* 0x0000006d03417223 */ /* 0x000fc60000010058 */
[----:B------:R-:W-:Y:S01]  /*1570*/  ISETP.NE.AND.EX P3, PT, R129, RZ, PT, P3 ;  /* 0x000000ff8100720c */ /* 0x000fe20003f65330 */
[----:B------:R-:W-:-:S04]  /*1580*/  FADD.FTZ R65, R112, -R65 ;  /* 0x8000004170417221 */ /* 0x000fc80000010000 */
[----:B------:R-:W-:-:S08]  /*1590*/  FMUL.FTZ R65, R110, R65 ;  /* 0x000000416e417220 */ /* 0x000fd00000410000 */
[----:B------:R-:W-:-:S07]  /*15a0*/  @P3 FADD.FTZ R65, R36, R65 ;  /* 0x0000004124413221 */ /* 0x000fce0000010000 */
.L_x_3005:
[----:B------:R-:W-:Y:S05]  /*15b0*/  BSYNC B1 ;  /* 0x0000000000017941 */ /* 0x000fea0003800000 */
.L_x_3004:
[----:B------:R-:W-:Y:S04]  /*15c0*/  BSSY B1, `(.L_x_3006) ;  /* 0x0000008000017945 */ /* 0x000fe80003800000 */
[----:B------:R-:W-:Y:S05]  /*15d0*/  @!P4 BRA `(.L_x_3007) ;  /* 0x000000000018c947 */ /* 0x000fea0003800000 */
[----:B------:R-:W-:Y:S01]  /*15e0*/  ISETP.NE.U32.AND P3, PT, R128, RZ, PT ;  /* 0x000000ff8000720c */ /* 0x000fe20003f65070 */
[----:B------:R-:W-:-:S03]  /*15f0*/  FFMA.FTZ R70, R126, R109, R88 ;  /* 0x0000006d7e467223 */ /* 0x000fc60000010058 */
[----:B------:R-:W-:Y:S01]  /*1600*/  ISETP.NE.AND.EX P3, PT, R129, RZ, PT, P3 ;  /* 0x000000ff8100720c */ /* 0x000fe20003f65330 */
[----:B------:R-:W-:-:S04]  /*1610*/  FADD.FTZ R71, R85, -R70 ;  /* 0x8000004655477221 */ /* 0x000fc80000010000 */
[----:B------:R-:W-:-:S08]  /*1620*/  FMUL.FTZ R70, R110, R71 ;  /* 0x000000476e467220 */ /* 0x000fd00000410000 */
[----:B------:R-:W-:-:S07]  /*1630*/  @P3 FADD.FTZ R70, R37, R70 ;  /* 0x0000004625463221 */ /* 0x000fce0000010000 */
.L_x_3007:
[----:B------:R-:W-:Y:S05]  /*1640*/  BSYNC B1 ;  /* 0x0000000000017941 */ /* 0x000fea0003800000 */
.L_x_3006:
[----:B------:R-:W-:Y:S01]  /*1650*/  @P5 FMUL.FTZ R71, R65, R136 ;  /* 0x0000008841475220 */ /* 0x000fe20000410000 */
[----:B-1----:R-:W-:Y:S01]  /*1660*/  @P5 FMUL.FTZ R108, R70, R135 ;  /* 0x00000087466c5220 */ /* 0x002fe20000410000 */
[----:B------:R-:W-:Y:S01]  /*1670*/  @P5 LOP3.LUT R96, R106, 0x1f, RZ, 0xc0, !PT ;  /* 0x0000001f6a605812 */ /* 0x000fe200078ec0ff */
[----:B------:R-:W-:Y:S01]  /*1680*/  BSSY B1, `(.L_x_3008) ;  /* 0x000000f000017945 */ /* 0x000fe20003800000 */
[----:B------:R-:W-:Y:S01]  /*1690*/  @!P4 ISETP.NE.AND.EX P2, PT, R129, RZ, PT, P2 ;  /* 0x000000ff8100c20c */ /* 0x000fe20003f45320 */
[----:B------:R-:W-:Y:S01]  /*16a0*/  IMAD.MOV.U32 R89, RZ, RZ, RZ ;  /* 0x000000ffff597224 */ /* 0x000fe200078e00ff */
[----:B------:R-:W-:Y:S02]  /*16b0*/  @!P4 ISETP.NE.U32.AND P3, PT, R128, RZ, PT ;  /* 0x000000ff8000c20c */ /* 0x000fe40003f65070 */
[----:B------:R-:W-:Y:S02]  /*16c0*/  @P5 LEA.HI.SX32 R89, R69, R96, 0x1d ;  /* 0x0000006045595211 */ /* 0x000fe400078feaff */
[----:B------:R-:W-:-:S02]  /*16d0*/  @P5 F2FP.BF16.F32.PACK_AB R71, RZ, R71 ;  /* 0x00000047ff47523e */ /* 0x000fc400000010ff */
[----:B------:R-:W-:Y:S02]  /*16e0*/  @P5 F2FP.BF16.F32.PACK_AB R108, RZ, R108 ;  /* 0x0000006cff6c523e */ /* 0x000fe400000010ff */
[----:B------:R-:W-:Y:S01]  /*16f0*/  @!P4 FSEL R136, R39, RZ, P2 ;  /* 0x000000ff2788c208 */ /* 0x000fe20001000000 */
[----:B------:R-:W-:Y:S06]  /*1700*/  @!P4 BRA `(.L_x_3009) ;  /* 0x000000000018c947 */ /* 0x000fec0003800000 */
[----:B------:R-:W-:Y:S01]  /*1710*/  ISETP.NE.U32.AND P2, PT, R128, RZ, PT ;  /* 0x000000ff8000720c */ /* 0x000fe20003f45070 */
[----:B------:R-:W-:-:S03]  /*1720*/  FFMA.FTZ R134, R127, R109, R88 ;  /* 0x0000006d7f867223 */ /* 0x000fc60000010058 */
[----:B------:R-:W-:Y:S01]  /*1730*/  ISETP.NE.AND.EX P2, PT, R129, RZ, PT, P2 ;  /* 0x000000ff8100720c */ /* 0x000fe20003f45320 */
[----:B------:R-:W-:-:S04]  /*1740*/  FADD.FTZ R67, R111, -R134 ;  /* 0x800000866f437221 */ /* 0x000fc80000010000 */
[----:B------:R-:W-:-:S08]  /*1750*/  FMUL.FTZ R67, R110, R67 ;  /* 0x000000436e437220 */ /* 0x000fd00000410000 */
[----:B------:R-:W-:-:S07]  /*1760*/  @P2 FADD.FTZ R67, R38, R67 ;  /* 0x0000004326432221 */ /* 0x000fce0000010000 */
.L_x_3009:
[----:B------:R-:W-:Y:S05]  /*1770*/  BSYNC B1 ;  /* 0x0000000000017941 */ /* 0x000fea0003800000 */
.L_x_3008:
        /* <DEDUP_REMOVED lines=8> */
.L_x_3011:
[----:B------:R-:W-:Y:S05]  /*1800*/  BSYNC B1 ;  /* 0x0000000000017941 */ /* 0x000fea0003800000 */
.L_x_3010:
[----:B------:R-:W-:Y:S01]  /*1810*/  @P5 FMUL.FTZ R69, R67, R138 ;  /* 0x0000008a43455220 */ /* 0x000fe20000410000 */
[----:B------:R-:W-:Y:S01]  /*1820*/  @P5 FMUL.FTZ R134, R136, R137 ;  /* 0x0000008988865220 */ /* 0x000fe20000410000 */
[----:B------:R-:W-:Y:S01]  /*1830*/  @P5 PRMT R60, R71, 0x7610, R60 ;  /* 0x00007610473c5816 */ /* 0x000fe2000000003c */
[----:B------:R-:W-:Y:S01]  /*1840*/  BSSY B1, `(.L_x_3012) ;  /* 0x000000f000017945 */ /* 0x000fe20003800000 */
[C---:B------:R-:W-:Y:S02]  /*1850*/  @!P4 ISETP.NE.AND.EX P6, PT, R129.reuse, RZ, PT, P6 ;  /* 0x000000ff8100c20c */ /* 0x040fe40003fc5360 */
[----:B------:R-:W-:Y:S02]  /*1860*/  @!P4 ISETP.NE.U32.AND P2, PT, R128, RZ, PT ;  /* 0x000000ff8000c20c */ /* 0x000fe40003f45070 */
[----:B------:R-:W-:Y:S02]  /*1870*/  @!P4 ISETP.NE.AND.EX P3, PT, R129, RZ, PT, P3 ;  /* 0x000000ff8100c20c */ /* 0x000fe40003f65330 */
[----:B------:R-:W-:-:S02]  /*1880*/  @P5 PRMT R60, R60, 0x5410, R108 ;  /* 0x000054103c3c5816 */ /* 0x000fc4000000006c */
[----:B------:R-:W-:Y:S02]  /*1890*/  @P5 F2FP.BF16.F32.PACK_AB R69, RZ, R69 ;  /* 0x00000045ff45523e */ /* 0x000fe400000010ff */
        /* <DEDUP_REMOVED lines=9> */
.L_x_3013:
[----:B------:R-:W-:Y:S05]  /*1930*/  BSYNC B1 ;  /* 0x0000000000017941 */ /* 0x000fea0003800000 */
.L_x_3012:
[----:B------:R-:W-:Y:S01]  /*1940*/  BSSY B1, `(.L_x_3014) ;  /* 0x000000a000017945 */ /* 0x000fe20003800000 */
[----:B------:R-:W-:Y:S01]  /*1950*/  @P5 FMUL.FTZ R71, R135, R140 ;  /* 0x0000008c87475220 */ /* 0x000fe20000410000 */
[----:B------:R-:W-:Y:S02]  /*1960*/  @!P4 FSEL R108, R41, RZ, P3 ;  /* 0x000000ff296cc208 */ /* 0x000fe40001800000 */
[----:B------:R-:W-:Y:S05]  /*1970*/  @!P4 BRA `(.L_x_3015) ;  /* 0x000000000018c947 */ /* 0x000fea0003800000 */
[----:B------:R-:W-:Y:S01]  /*1980*/  ISETP.NE.U32.AND P3, PT, R128, RZ, PT ;  /* 0x000000ff8000720c */ /* 0x000fe20003f65070 */
[----:B------:R-:W-:-:S03]  /*1990*/  FFMA.FTZ R108, R122, R109, R88 ;  /* 0x0000006d7a6c7223 */ /* 0x000fc60000010058 */
[----:B------:R-:W-:Y:S01]  /*19a0*/  ISETP.NE.AND.EX P3, PT, R129, RZ, PT, P3 ;  /* 0x000000ff8100720c */ /* 0x000fe20003f65330 */
[----:B------:R-:W-:-:S04]  /*19b0*/  FADD.FTZ R137, R83, -R108 ;  /* 0x8000006c53897221 */ /* 0x000fc80000010000 */
[----:B------:R-:W-:-:S08]  /*19c0*/  FMUL.FTZ R108, R110, R137 ;  /* 0x000000896e6c7220 */ /* 0x000fd00000410000 */
[----:B------:R-:W-:-:S07]  /*19d0*/  @P3 FADD.FTZ R108, R41, R108 ;  /* 0x0000006c296c3221 */ /* 0x000fce0000010000 */
.L_x_3015:
[----:B------:R-:W-:Y:S05]  /*19e0*/  BSYNC B1 ;  /* 0x0000000000017941 */ /* 0x000fea0003800000 */
.L_x_3014:
[----:B------:R-:W-:Y:S01]  /*19f0*/  @P5 FMUL.FTZ R68, R108, R68 ;  /* 0x000000446c445220 */ /* 0x000fe20000410000 */
[----:B------:R-:W-:Y:S01]  /*1a00*/  @P5 PRMT R61, R69, 0x7610, R61 ;  /* 0x00007610453d5816 */ /* 0x000fe2000000003d */
[----:B------:R-:W-:Y:S01]  /*1a10*/  BSSY B1, `(.L_x_3016) ;  /* 0x000000d000017945 */ /* 0x000fe20003800000 */
[----:B------:R-:W-:Y:S02]  /*1a20*/  @!P4 ISETP.NE.AND.EX P2, PT, R129, RZ, PT, P2 ;  /* 0x000000ff8100c20c */ /* 0x000fe40003f45320 */
[----:B------:R-:W-:Y:S02]  /*1a30*/  @P5 PRMT R61, R61, 0x5410, R134 ;  /* 0x000054103d3d5816 */ /* 0x000fe40000000086 */
        /* <DEDUP_REMOVED lines=10> */
.L_x_3017:
[----:B------:R-:W-:Y:S05]  /*1ae0*/  BSYNC B1 ;  /* 0x0000000000017941 */ /* 0x000fea0003800000 */
.L_x_3016:
[----:B------:R-:W-:Y:S01]  /*1af0*/  @!P4 ISETP.NE.U32.AND P2, PT, R128, RZ, PT ;  /* 0x000000ff8000c20c */ /* 0x000fe20003f45070 */
[----:B------:R-:W-:Y:S01]  /*1b00*/  @P5 FMUL.FTZ R66, R137, R66 ;  /* 0x0000004289425220 */ /* 0x000fe20000410000 */
[----:B------:R-:W-:Y:S01]  /*1b10*/  @P5 PRMT R62, R71, 0x7610, R62 ;  /* 0x00007610473e5816 */ /* 0x000fe2000000003e */
[----:B------:R-:W-:Y:S01]  /*1b20*/  BSSY B1, `(.L_x_3018) ;  /* 0x0000011000017945 */ /* 0x000fe20003800000 */
[----:B------:R-:W-:Y:S01]  /*1b30*/  @!P4 ISETP.NE.AND.EX P2, PT, R129, RZ, PT, P2 ;  /* 0x000000ff8100c20c */ /* 0x000fe20003f45320 */
[----:B0-----:R-:W-:Y:S01]  /*1b40*/  @P0 IMAD.WIDE.U32 R74, R133, 0x20, R74 ;  /* 0x00000020854a0825 */ /* 0x001fe200078e004a */
[----:B------:R-:W-:Y:S02]  /*1b50*/  @P5 PRMT R62, R62, 0x5410, R68 ;  /* 0x000054103e3e5816 */ /* 0x000fe40000000044 */
[----:B------:R-:W-:Y:S02]  /*1b60*/  SEL R69, R70, R53, P1 ;  /* 0x0000003546457207 */ /* 0x000fe40000800000 */
[----:B------:R-:W-:-:S02]  /*1b70*/  @P5 F2FP.BF16.F32.PACK_AB R133, RZ, R66 ;  /* 0x00000042ff85523e */ /* 0x000fc400000010ff */
[----:B------:R-:W-:Y:S02]  /*1b80*/  SEL R68, R65, R52, P1 ;  /* 0x0000003441447207 */ /* 0x000fe40000800000 */
[----:B------:R-:W-:Y:S02]  /*1b90*/  SEL R70, R67, R54, P1 ;  /* 0x0000003643467207 */ /* 0x000fe40000800000 */
[----:B------:R-:W-:Y:S02]  /*1ba0*/  SEL R71, R136, R55, P1 ;  /* 0x0000003788477207 */ /* 0x000fe40000800000 */
        /* <DEDUP_REMOVED lines=8> */
.L_x_3019:
[----:B------:R-:W-:Y:S05]  /*1c30*/  BSYNC B1 ;  /* 0x0000000000017941 */ /* 0x000fea0003800000 */
.L_x_3018:
[----:B------:R-:W-:Y:S01]  /*1c40*/  @P5 FMUL.FTZ R136, R134, R64 ;  /* 0x0000004086885220 */ /* 0x000fe20000410000 */
[----:B------:R-:W-:Y:S01]  /*1c50*/  @P5 PRMT R63, R133, 0x7610, R63 ;  /* 0x00007610853f5816 */ /* 0x000fe2000000003f */
[----:B------:R-:W-:Y:S01]  /*1c60*/  @P5 IMAD.WIDE.U32 R72, R89, 0x10, R72 ;  /* 0x0000001059485825 */ /* 0x000fe200078e0048 */
[----:B------:R-:W-:Y:S01]  /*1c70*/  SEL R64, R135, R56, P1 ;  /* 0x0000003887407207 */ /* 0x000fe20000800000 */
[----:B------:R0:W-:Y:S01]  /*1c80*/  @P0 STG.E.128 desc[UR4][R74.64], R68 ;  /* 0x000000444a000986 */ /* 0x0001e2000c101d04 */
[----:B------:R-:W-:Y:S01]  /*1c90*/  @P5 F2FP.BF16.F32.PACK_AB R136, RZ, R136 ;  /* 0x00000088ff88523e */ /* 0x000fe200000010ff */
[----:B------:R-:W1:Y:S01]  /*1ca0*/  @P5 LDC R133, c[0x0][0x29c] ;  /* 0x0000a700ff855b82 */ /* 0x000e620000000800 */
[----:B------:R-:W-:Y:S01]  /*1cb0*/  SEL R65, R108, R57, P1 ;  /* 0x000000396c417207 */ /* 0x000fe20000800000 */
[----:B------:R-:W-:Y:S01]  /*1cc0*/  BSSY B1, `(.L_x_3020) ;  /* 0x0000021000017945 */ /* 0x000fe20003800000 */
[----:B------:R-:W-:Y:S02]  /*1cd0*/  SEL R66, R137, R58, P1 ;  /* 0x0000003a89427207 */ /* 0x000fe40000800000 */
[----:B------:R-:W-:-:S02]  /*1ce0*/  SEL R67, R134, R59, P1 ;  /* 0x0000003b86437207 */ /* 0x000fc40000800000 */
[----:B------:R-:W-:Y:S01]  /*1cf0*/  @P5 PRMT R63, R63, 0x5410, R136 ;  /* 0x000054103f3f5816 */ /* 0x000fe20000000088 */
[----:B------:R-:W2:Y:S01]  /*1d00*/  @P5 LDC R108, c[0x0][0x29c] ;  /* 0x0000a700ff6c5b82 */ /* 0x000ea20000000800 */
[C---:B------:R-:W-:Y:S01]  /*1d10*/  @!P4 ISETP.NE.U32.AND P3, PT, R128.reuse, RZ, PT ;  /* 0x000000ff8000c20c */ /* 0x040fe20003f65070 */
[----:B------:R3:W-:Y:S01]  /*1d20*/  @P0 STG.E.128 desc[UR4][R74.64+0x10], R64 ;  /* 0x000010404a000986 */ /* 0x0007e2000c101d04 */
[C---:B------:R-:W-:Y:S02]  /*1d30*/  @!P4 ISETP.NE.U32.AND P6, PT, R128.reuse, RZ, PT ;  /* 0x000000ff8000c20c */ /* 0x040fe40003fc5070 */
[C---:B------:R-:W-:Y:S01]  /*1d40*/  @!P4 ISETP.NE.AND.EX P3, PT, R129.reuse, RZ, PT, P3 ;  /* 0x000000ff8100c20c */ /* 0x040fe20003f65330 */
[----:B------:R4:W-:Y:S01]  /*1d50*/  @P5 STG.E.128 desc[UR4][R72.64], R60 ;  /* 0x0000003c48005986 */ /* 0x0009e2000c101d04 */
[----:B------:R-:W-:Y:S01]  /*1d60*/  @!P4 ISETP.NE.U32.AND P2, PT, R128, RZ, PT ;  /* 0x000000ff8000c20c */ /* 0x000fe20003f45070 */
[----:B------:R-:W1:Y:S01]  /*1d70*/  @P5 LDC R134, c[0x0][0x29c] ;  /* 0x0000a700ff865b82 */ /* 0x000e620000000800 */
[----:B------:R-:W-:-:S02]  /*1d80*/  @!P4 ISETP.NE.AND.EX P6, PT, R129, RZ, PT, P6 ;  /* 0x000000ff8100c20c */ /* 0x000fc40003fc5360 */
[----:B------:R-:W-:-:S04]  /*1d90*/  @!P4 ISETP.NE.AND.EX P2, PT, R129, RZ, PT, P2 ;  /* 0x000000ff8100c20c */ /* 0x000fc80003f45320 */
[----:B0-----:R-:W-:Y:S01]  /*1da0*/  @!P4 FSEL R69, R46, RZ, P2 ;  /* 0x000000ff2e45c208 */ /* 0x001fe20001000000 */
[----:B------:R-:W0:Y:S01]  /*1db0*/  @P5 LDC R135, c[0x0][0x29c] ;  /* 0x0000a700ff875b82 */ /* 0x000e220000000800 */
[----:B------:R-:W-:Y:S02]  /*1dc0*/  @!P4 ISETP.NE.U32.AND P2, PT, R128, RZ, PT ;  /* 0x000000ff8000c20c */ /* 0x000fe40003f45070 */
[----:B---3--:R-:W-:Y:S02]  /*1dd0*/  @!P4 FSEL R65, R44, RZ, P3 ;  /* 0x000000ff2c41c208 */ /* 0x008fe40001800000 */
[----:B------:R-:W-:-:S03]  /*1de0*/  @!P4 ISETP.NE.U32.AND P3, PT, R128, RZ, PT ;  /* 0x000000ff8000c20c */ /* 0x000fc60003f65070 */
[----:B------:R-:W3:Y:S01]  /*1df0*/  @P5 LDC R136, c[0x0][0x29c] ;  /* 0x0000a700ff885b82 */ /* 0x000ee20000000800 */
[----:B------:R-:W-:Y:S02]  /*1e00*/  @!P4 FSEL R66, R45, RZ, P6 ;  /* 0x000000ff2d42c208 */ /* 0x000fe40003000000 */
[----:B------:R-:W-:Y:S02]  /*1e10*/  @!P4 ISETP.NE.AND.EX P3, PT, R129, RZ, PT, P3 ;  /* 0x000000ff8100c20c */ /* 0x000fe40003f65330 */
[----:B------:R-:W-:Y:S02]  /*1e20*/  @!P4 ISETP.NE.U32.AND P6, PT, R128, RZ, PT ;  /* 0x000000ff8000c20c */ /* 0x000fe40003fc5070 */
[----:B------:R-:W-:Y:S01]  /*1e30*/  @!P4 FSEL R70, R47, RZ, P3 ;  /* 0x000000ff2f46c208 */ /* 0x000fe20001800000 */
[----:B------:R-:W0:Y:S08]  /*1e40*/  @P5 LDC R137, c[0x0][0x29c] ;  /* 0x0000a700ff895b82 */ /* 0x000e300000000800 */
[----:B------:R-:W0:Y:S01]  /*1e50*/  @P5 LDC R138, c[0x0][0x29c] ;  /* 0x0000a700ff8a5b82 */ /* 0x000e220000000800 */
[----:B----4-:R-:W-:Y:S05]  /*1e60*/  @!P4 BRA `(.L_x_3021) ;  /* 0x000000000018c947 */ /* 0x010fea0003800000 */
[----:B------:R-:W-:Y:S01]  /*1e70*/  ISETP.NE.U32.AND P3, PT, R128, RZ, PT ;  /* 0x000000ff8000720c */ /* 0x000fe20003f65070 */
[----:B------:R-:W-:-:S03]  /*1e80*/  FFMA.FTZ R64, R121, R109, R88 ;  /* 0x0000006d79407223 */ /* 0x000fc60000010058 */
[----:B------:R-:W-:Y:S01]  /*1e90*/  ISETP.NE.AND.EX P3, PT, R129, RZ, PT, P3 ;  /* 0x000000ff8100720c */ /* 0x000fe20003f65330 */
[----:B------:R-:W-:-:S04]  /*1ea0*/  FADD.FTZ R65, R81, -R64 ;  /* 0x8000004051417221 */ /* 0x000fc80000010000 */
[----:B------:R-:W-:-:S08]  /*1eb0*/  FMUL.FTZ R65, R110, R65 ;  /* 0x000000416e417220 */ /* 0x000fd00000410000 */
[----:B------:R-:W-:-:S07]  /*1ec0*/  @P3 FADD.FTZ R65, R44, R65 ;  /* 0x000000412c413221 */ /* 0x000fce0000010000 */
.L_x_3021:
[----:B------:R-:W-:Y:S05]  /*1ed0*/  BSYNC B1 ;  /* 0x0000000000017941 */ /* 0x000fea0003800000 */
.L_x_3020:
        /* <DEDUP_REMOVED lines=8> */
.L_x_3023:
[----:B------:R-:W-:Y:S05]  /*1f60*/  BSYNC B1 ;  /* 0x0000000000017941 */ /* 0x000fea0003800000 */
.L_x_3022:
        /* <DEDUP_REMOVED lines=8> */
.L_x_3025:
[----:B------:R-:W-:Y:S05]  /*1ff0*/  BSYNC B1 ;  /* 0x0000000000017941 */ /* 0x000fea0003800000 */
.L_x_3024:
        /* <DEDUP_REMOVED lines=8> */
.L_x_3027:
[----:B------:R-:W-:Y:S05]  /*2080*/  BSYNC B1 ;  /* 0x0000000000017941 */ /* 0x000fea0003800000 */
.L_x_3026:
[----:B--2---:R-:W-:Y:S01]  /*2090*/  @P5 FMUL.FTZ R64, R65, R108 ;  /* 0x0000006c41405220 */ /* 0x004fe20000410000 */
[----:B-1----:R-:W-:Y:S01]  /*20a0*/  @P5 FMUL.FTZ R67, R66, R133 ;  /* 0x0000008542435220 */ /* 0x002fe20000410000 */
[----:B------:R-:W-:Y:S01]  /*20b0*/  @!P4 ISETP.NE.U32.AND P3, PT, R128, RZ, PT ;  /* 0x000000ff8000c20c */ /* 0x000fe20003f65070 */
[----:B------:R-:W-:Y:S01]  /*20c0*/  BSSY B1, `(.L_x_3028) ;  /* 0x0000010000017945 */ /* 0x000fe20003800000 */
[----:B------:R-:W-:Y:S01]  /*20d0*/  @!P4 ISETP.NE.AND.EX P6, PT, R129, RZ, PT, P6 ;  /* 0x000000ff8100c20c */ /* 0x000fe20003fc5360 */
[----:B------:R-:W-:Y:S01]  /*20e0*/  @P5 FMUL.FTZ R68, R69, R134 ;  /* 0x0000008645445220 */ /* 0x000fe20000410000 */
[C---:B------:R-:W-:Y:S01]  /*20f0*/  @!P4 ISETP.NE.AND.EX P2, PT, R129.reuse, RZ, PT, P2 ;  /* 0x000000ff8100c20c */ /* 0x040fe20003f45320 */
[----:B0-----:R-:W-:Y:S01]  /*2100*/  @P5 FMUL.FTZ R71, R70, R135 ;  /* 0x0000008746475220 */ /* 0x001fe20000410000 */
[----:B------:R-:W-:Y:S02]  /*2110*/  @!P4 ISETP.NE.AND.EX P3, PT, R129, RZ, PT, P3 ;  /* 0x000000ff8100c20c */ /* 0x000fe40003f65330 */
        /* <DEDUP_REMOVED lines=10> */
.L_x_3029:
[----:B------:R-:W-:Y:S05]  /*21c0*/  BSYNC B1 ;  /* 0x0000000000017941 */ /* 0x000fea0003800000 */
.L_x_3028:
[----:B------:R-:W-:Y:S01]  /*21d0*/  BSSY B1, `(.L_x_3030) ;  /* 0x000000a000017945 */ /* 0x000fe20003800000 */
[----:B---3--:R-:W-:Y:S01]  /*21e0*/  @P5 FMUL.FTZ R72, R73, R136 ;  /* 0x0000008849485220 */ /* 0x008fe20000410000 */
        /* <DEDUP_REMOVED lines=8> */
.L_x_3031:
[----:B------:R-:W-:Y:S05]  /*2270*/  BSYNC B1 ;  /* 0x0000000000017941 */ /* 0x000fea0003800000 */
.L_x_3030:
        /* <DEDUP_REMOVED lines=10> */
.L_x_3033:
[----:B------:R-:W-:Y:S05]  /*2320*/  BSYNC B1 ;  /* 0x0000000000017941 */ /* 0x000fea0003800000 */
.L_x_3032:
[----:B------:R-:W-:Y:S01]  /*2330*/  @P5 FMUL.FTZ R108, R133, R138 ;  /* 0x0000008a856c5220 */ /* 0x000fe20000410000 */
[----:B------:R-:W-:Y:S01]  /*2340*/  @P5 F2FP.BF16.F32.PACK_AB R68, RZ, R68 ;  /* 0x00000044ff44523e */ /* 0x000fe200000010ff */
[----:B------:R-:W-:Y:S01]  /*2350*/  BSSY B1, `(.L_x_3034) ;  /* 0x000001d000017945 */ /* 0x000fe20003800000 */
[----:B------:R-:W-:Y:S02]  /*2360*/  @P5 F2FP.BF16.F32.PACK_AB R72, RZ, R72 ;  /* 0x00000048ff48523e */ /* 0x000fe400000010ff */
[----:B------:R-:W-:Y:S02]  /*2370*/  @!P4 ISETP.NE.U32.AND P2, PT, R128, RZ, PT ;  /* 0x000000ff8000c20c */ /* 0x000fe40003f45070 */
[----:B------:R-:W-:Y:S02]  /*2380*/  @P5 F2FP.BF16.F32.PACK_AB R71, RZ, R71 ;  /* 0x00000047ff47523e */ /* 0x000fe400000010ff */
[----:B------:R-:W-:Y:S02]  /*2390*/  @P5 F2FP.BF16.F32.PACK_AB R75, RZ, R75 ;  /* 0x0000004bff4b523e */ /* 0x000fe400000010ff */
[----:B------:R-:W-:-:S02]  /*23a0*/  @P5 F2FP.BF16.F32.PACK_AB R108, RZ, R108 ;  /* 0x0000006cff6c523e */ /* 0x000fc400000010ff */
[----:B------:R-:W-:Y:S02]  /*23b0*/  @!P4 ISETP.NE.AND.EX P2, PT, R129, RZ, PT, P2 ;  /* 0x000000ff8100c20c */ /* 0x000fe40003f45320 */
[----:B------:R-:W-:Y:S02]  /*23c0*/  @P5 PRMT R60, R64, 0x7610, R60 ;  /* 0x00007610403c5816 */ /* 0x000fe4000000003c */
[----:B------:R-:W-:Y:S02]  /*23d0*/  @P5 PRMT R61, R68, 0x7610, R61 ;  /* 0x00007610443d5816 */ /* 0x000fe4000000003d */
[----:B------:R-:W-:Y:S02]  /*23e0*/  @P5 PRMT R62, R72, 0x7610, R62 ;  /* 0x00007610483e5816 */ /* 0x000fe4000000003e */
[----:B------:R-:W-:Y:S02]  /*23f0*/  SEL R55, R70, R55, P1 ;  /* 0x0000003746377207 */ /* 0x000fe40000800000 */
[----:B------:R-:W-:-:S02]  /*2400*/  SEL R52, R65, R52, P1 ;  /* 0x0000003441347207 */ /* 0x000fc40000800000 */
[----:B------:R-:W-:Y:S02]  /*2410*/  SEL R53, R66, R53, P1 ;  /* 0x0000003542357207 */ /* 0x000fe40000800000 */
[----:B------:R-:W-:Y:S02]  /*2420*/  SEL R54, R69, R54, P1 ;  /* 0x0000003645367207 */ /* 0x000fe40000800000 */
[----:B------:R-:W-:Y:S02]  /*2430*/  SEL R56, R73, R56, P1 ;  /* 0x0000003849387207 */ /* 0x000fe40000800000 */
[----:B------:R-:W-:Y:S02]  /*2440*/  SEL R57, R74, R57, P1 ;  /* 0x000000394a397207 */ /* 0x000fe40000800000 */
[----:B------:R-:W-:Y:S02]  /*2450*/  SEL R58, R133, R58, P1 ;  /* 0x0000003a853a7207 */ /* 0x000fe40000800000 */
[----:B------:R-:W-:-:S02]  /*2460*/  @P5 PRMT R60, R60, 0x5410, R67 ;  /* 0x000054103c3c5816 */ /* 0x000fc40000000043 */
[----:B------:R-:W-:Y:S02]  /*2470*/  @P5 PRMT R61, R61, 0x5410, R71 ;  /* 0x000054103d3d5816 */ /* 0x000fe40000000047 */
[----:B------:R-:W-:Y:S02]  /*2480*/  @!P4 FSEL R70, R51, RZ, P2 ;  /* 0x000000ff3346c208 */ /* 0x000fe40001000000 */
[----:B------:R-:W-:Y:S02]  /*2490*/  @P5 PRMT R62, R62, 0x5410, R75 ;  /* 0x000054103e3e5816 */ /* 0x000fe4000000004b */
[----:B------:R-:W-:Y:S01]  /*24a0*/  @P5 PRMT R63, R108, 0x7610, R63 ;  /* 0x000076106c3f5816 */ /* 0x000fe2000000003f */
[----:B------:R-:W-:Y:S06]  /*24b0*/  @!P4 BRA `(.L_x_3035) ;  /* 0x000000000018c947 */ /* 0x000fec0003800000 */
[----:B------:R-:W-:Y:S01]  /*24c0*/  ISETP.NE.U32.AND P2, PT, R128, RZ, PT ;  /* 0x000000ff8000720c */ /* 0x000fe20003f45070 */
[----:B------:R-:W-:-:S03]  /*24d0*/  FFMA.FTZ R88, R132, R109, R88 ;  /* 0x0000006d84587223 */ /* 0x000fc60000010058 */
[----:B------:R-:W-:Y:S01]  /*24e0*/  ISETP.NE.AND.EX P2, PT, R129, RZ, PT, P2 ;  /* 0x000000ff8100720c */ /* 0x000fe20003f45320 */
[----:B------:R-:W-:-:S04]  /*24f0*/  FADD.FTZ R65, R131, -R88 ;  /* 0x8000005883417221 */ /* 0x000fc80000010000 */
[----:B------:R-:W-:-:S08]  /*2500*/  FMUL.FTZ R70, R110, R65 ;  /* 0x000000416e467220 */ /* 0x000fd00000410000 */
[----:B------:R-:W-:-:S07]  /*2510*/  @P2 FADD.FTZ R70, R51, R70 ;  /* 0x0000004633462221 */ /* 0x000fce0000010000 */
.L_x_3035:
[----:B------:R-:W-:Y:S05]  /*2520*/  BSYNC B1 ;  /* 0x0000000000017941 */ /* 0x000fea0003800000 */
.L_x_3034:
[----:B------:R-:W0:Y:S01]  /*2530*/  @P5 LDC R71, c[0x0][0x29c] ;  /* 0x0000a700ff475b82 */ /* 0x000e220000000800 */
[----:B------:R-:W-:Y:S02]  /*2540*/  @P5 IADD3 R89, R89, 0x20, RZ ;  /* 0x0000002059595810 */ /* 0x000fe40007ffe0ff */
[----:B------:R-:W-:-:S05]  /*2550*/  SEL R59, R70, R59, P1 ;  /* 0x0000003b463b7207 */ /* 0x000fca0000800000 */
[----:B------:R-:W1:Y:S08]  /*2560*/  @P0 LDC.64 R68, c[0x0][0x308] ;  /* 0x0000c200ff440b82 */ /* 0x000e700000000a00 */
[----:B------:R-:W2:Y:S08]  /*2570*/  @P5 LDC.64 R66, c[0x0][0x2f8] ;  /* 0x0000be00ff425b82 */ /* 0x000eb00000000a00 */
[----:B------:R-:W3:Y:S01]  /*2580*/  LDC.64 R64, c[0x0][0x210] ;  /* 0x00008400ff407b82 */ /* 0x000ee20000000a00 */
[----:B0-----:R-:W-:-:S05]  /*2590*/  @P5 FMUL.FTZ R71, R70, R71 ;  /* 0x0000004746475220 */ /* 0x001fca0000410000 */
[----:B------:R-:W-:Y:S01]  /*25a0*/  @P5 F2FP.BF16.F32.PACK_AB R71, RZ, R71 ;  /* 0x00000047ff47523e */ /* 0x000fe200000010ff */
[----:B-1----:R-:W-:-:S03]  /*25b0*/  @P0 IMAD.WIDE.U32 R68, R107, 0x20, R68 ;  /* 0x000000206b440825 */ /* 0x002fc600078e0044 */
[----:B------:R-:W-:Y:S02]  /*25c0*/  @P5 PRMT R63, R63, 0x5410, R71 ;  /* 0x000054103f3f5816 */ /* 0x000fe40000000047 */
[----:B------:R0:W-:Y:S01]  /*25d0*/  @P0 STG.E.128 desc[UR4][R68.64], R52 ;  /* 0x0000003444000986 */ /* 0x0001e2000c101d04 */
[----:B--2---:R-:W-:-:S03]  /*25e0*/  @P5 IMAD.WIDE.U32 R66, R89, 0x10, R66 ;  /* 0x0000001059425825 */ /* 0x004fc600078e0042 */
[----:B------:R0:W-:Y:S04]  /*25f0*/  @P0 STG.E.128 desc[UR4][R68.64+0x10], R56 ;  /* 0x0000103844000986 */ /* 0x0001e8000c101d04 */
[----:B------:R0:W-:Y:S01]  /*2600*/  @P5 STG.E.128 desc[UR4][R66.64], R60 ;  /* 0x0000003c42005986 */ /* 0x0001e2000c101d04 */
[----:B---3--:R-:W-:-:S04]  /*2610*/  LEA R105, R64, R105, 0x2 ;  /* 0x0000006940697211 */ /* 0x008fc800078e10ff */
[----:B------:R-:W-:-:S13]  /*2620*/  ISETP.GE.AND P0, PT, R105, R65, PT ;  /* 0x000000416900720c */ /* 0x000fda0003f06270 */
[----:B0-----:R-:W-:Y:S05]  /*2630*/  @!P0 BRA `(.L_x_3036) ;  /* 0xffffffdc00a88947 */ /* 0x001fea000383ffff */
.L_x_2999:
[----:B------:R-:W-:Y:S05]  /*2640*/  BSYNC B0 ;  /* 0x0000000000007941 */ /* 0x000fea0003800000 */
.L_x_2997:
        /* <DEDUP_REMOVED lines=9> */
[----:B------:R-:W-:-:S05]  /*26e0*/  LOP3.LUT R0, R37, 0xffffffc0, R36, 0xe2, !PT ;  /* 0xffffffc025007812 */ /* 0x000fca00078ee224 */
[----:B------:R-:W-:Y:S01]  /*26f0*/  IMAD R0, R0, 0x20, R3 ;  /* 0x0000002000007824 */ /* 0x000fe200078e0203 */
[----:B------:R-:W-:-:S04]  /*2700*/  LEA R3, R106, R3, 0x2 ;  /* 0x000000036a037211 */ /* 0x000fc800078e10ff */
        /* <DEDUP_REMOVED lines=95> */
.L_x_3003:
[----:B------:R-:W-:Y:S01]  /*2d00*/  HFMA2.MMA R75, -RZ, RZ, 0, 5.9604644775390625e-08 ;  /* 0x00000001ff4b7435 */ /* 0x000fe200000001ff */
[----:B------:R-:W-:Y:S01]  /*2d10*/  BSSY B1, `(.L_x_3037) ;  /* 0x0000007000017945 */ /* 0x000fe20003800000 */
[----:B------:R-:W-:Y:S01]  /*2d20*/  IMAD.MOV.U32 R74, RZ, RZ, R66 ;  /* 0x000000ffff4a7224 */ /* 0x000fe200078e0042 */
[----:B0-----:R-:W-:Y:S02]  /*2d30*/  MOV R88, 0x1f ;  /* 0x0000001f00587802 */ /* 0x001fe40000000f00 */
[----:B------:R-:W-:-:S07]  /*2d40*/  MOV R73, 0xffffffff ;  /* 0xffffffff00497802 */ /* 0x000fce0000000f00 */
[----:B-----5:R-:W-:Y:S05]  /*2d50*/  WARPSYNC.COLLECTIVE R73, `(.L_x_3038) ;  /* 0x0000000049087348 */ /* 0x020fea0003c00000 */
[----:B------:R0:W1:Y:S02]  /*2d60*/  SHFL.BFLY P0, R108, R74, R75, R88 ;  /* 0x0c00004b4a6c7389 */ /* 0x0000640000000058 */
[----:B01---5:R-:W-:Y:S01]  /*2d70*/  ENDCOLLECTIVE ;  /* 0x000000000000791b */ /* 0x023fe20003800000 */
.L_x_3038:
[----:B------:R-:W-:Y:S05]  /*2d80*/  BSYNC B1 ;  /* 0x0000000000017941 */ /* 0x000fea0003800000 */
.L_x_3037:
[----:B------:R-:W-:Y:S01]  /*2d90*/  HFMA2.MMA R75, -RZ, RZ, 0, 5.9604644775390625e-08 ;  /* 0x00000001ff4b7435 */ /* 0x000fe200000001ff */
[----:B------:R-:W-:Y:S01]  /*2da0*/  MOV R74, R64 ;  /* 0x00000040004a7202 */ /* 0x000fe20000000f00 */
[----:B------:R-:W-:Y:S01]  /*2db0*/  IMAD.MOV.U32 R73, RZ, RZ, -0x1 ;  /* 0xffffffffff497424 */ /* 0x000fe200078e00ff */
[----:B------:R-:W-:Y:S01]  /*2dc0*/  MOV R88, 0x1f ;  /* 0x0000001f00587802 */ /* 0x000fe20000000f00 */
[----:B------:R-:W-:-:S07]  /*2dd0*/  IMAD.MOV.U32 R65, RZ, RZ, R108 ;  /* 0x000000ffff417224 */ /* 0x000fce00078e006c */
[----:B------:R-:W-:Y:S05]  /*2de0*/  WARPSYNC.COLLECTIVE R73, `(.L_x_3039) ;  /* 0x0000000049087348 */ /* 0x000fea0003c00000 */
[----:B------:R0:W1:Y:S02]  /*2df0*/  SHFL.BFLY P0, R108, R74, R75, R88 ;  /* 0x0c00004b4a6c7389 */ /* 0x0000640000000058 */
[----:B01----:R-:W-:Y:S01]  /*2e00*/  ENDCOLLECTIVE ;  /* 0x000000000000791b */ /* 0x003fe20003800000 */
.L_x_3039:
[----:B------:R-:W-:Y:S01]  /*2e10*/  FADD.FTZ R65, R65, R66 ;  /* 0x0000004241417221 */ /* 0x000fe20000010000 */
[----:B------:R-:W-:-:S04]  /*2e20*/  HFMA2.MMA R75, -RZ, RZ, 0, 1.1920928955078125e-07 ;  /* 0x00000002ff4b7435 */ /* 0x000fc800000001ff */
[----:B------:R-:W-:Y:S02]  /*2e30*/  MOV R74, R65 ;  /* 0x00000041004a7202 */ /* 0x000fe40000000f00 */
[----:B------:R-:W-:-:S07]  /*2e40*/  MOV R67, R108 ;  /* 0x0000006c00437202 */ /* 0x000fce0000000f00 */
[----:B------:R-:W-:Y:S05]  /*2e50*/  WARPSYNC.COLLECTIVE R73, `(.L_x_3040) ;  /* 0x0000000049087348 */ /* 0x000fea0003c00000 */
[----:B------:R0:W1:Y:S02]  /*2e60*/  SHFL.BFLY P0, R108, R74, R75, R88 ;  /* 0x0c00004b4a6c7389 */ /* 0x0000640000000058 */
[----:B01----:R-:W-:Y:S01]  /*2e70*/  ENDCOLLECTIVE ;  /* 0x000000000000791b */ /* 0x003fe20003800000 */
.L_x_3040:
[----:B------:R-:W-:-:S05]  /*2e80*/  FADD.FTZ R67, R67, R64 ;  /* 0x0000004043437221 */ /* 0x000fca0000010000 */
[----:B------:R-:W-:Y:S01]  /*2e90*/  MOV R74, R67 ;  /* 0x00000043004a7202 */ /* 0x000fe20000000f00 */
[----:B------:R-:W-:-:S07]  /*2ea0*/  IMAD.MOV.U32 R68, RZ, RZ, R108 ;  /* 0x000000ffff447224 */ /* 0x000fce00078e006c */
[----:B------:R-:W-:Y:S05]  /*2eb0*/  WARPSYNC.COLLECTIVE R73, `(.L_x_3041) ;  /* 0x0000000049087348 */ /* 0x000fea0003c00000 */
[----:B------:R0:W1:Y:S02]  /*2ec0*/  SHFL.BFLY P0, R108, R74, R75, R88 ;  /* 0x0c00004b4a6c7389 */ /* 0x0000640000000058 */
[----:B01----:R-:W-:Y:S01]  /*2ed0*/  ENDCOLLECTIVE ;  /* 0x000000000000791b */ /* 0x003fe20003800000 */
.L_x_3041:
[----:B------:R-:W-:-:S05]  /*2ee0*/  FADD.FTZ R68, R65, R68 ;  /* 0x0000004441447221 */ /* 0x000fca0000010000 */
[----:B------:R-:W-:Y:S01]  /*2ef0*/  MOV R74, R68 ;  /* 0x00000044004a7202 */ /* 0x000fe20000000f00 */
[----:B------:R-:W-:Y:S01]  /*2f00*/  IMAD.MOV.U32 R75, RZ, RZ, 0x4 ;  /* 0x00000004ff4b7424 */ /* 0x000fe200078e00ff */
[----:B------:R-:W-:-:S07]  /*2f10*/  MOV R70, R108 ;  /* 0x0000006c00467202 */ /* 0x000fce0000000f00 */
[----:B------:R-:W-:Y:S05]  /*2f20*/  WARPSYNC.COLLECTIVE R73, `(.L_x_3042) ;  /* 0x0000000049087348 */ /* 0x000fea0003c00000 */
[----:B------:R0:W1:Y:S02]  /*2f30*/  SHFL.BFLY P0, R108, R74, R75, R88 ;  /* 0x0c00004b4a6c7389 */ /* 0x0000640000000058 */
[----:B01----:R-:W-:Y:S01]  /*2f40*/  ENDCOLLECTIVE ;  /* 0x000000000000791b */ /* 0x003fe20003800000 */
.L_x_3042:
[----:B------:R-:W-:-:S05]  /*2f50*/  FADD.FTZ R70, R67, R70 ;  /* 0x0000004643467221 */ /* 0x000fca0000010000 */
[----:B------:R-:W-:Y:S02]  /*2f60*/  MOV R74, R70 ;  /* 0x00000046004a7202 */ /* 0x000fe40000000f00 */
[----:B------:R-:W-:-:S07]  /*2f70*/  MOV R69, R108 ;  /* 0x0000006c00457202 */ /* 0x000fce0000000f00 */
[----:B------:R-:W-:Y:S05]  /*2f80*/  WARPSYNC.COLLECTIVE R73, `(.L_x_3043) ;  /* 0x0000000049087348 */ /* 0x000fea0003c00000 */
[----:B------:R0:W1:Y:S02]  /*2f90*/  SHFL.BFLY P0, R108, R74, R75, R88 ;  /* 0x0c00004b4a6c7389 */ /* 0x0000640000000058 */
[----:B01----:R-:W-:Y:S01]  /*2fa0*/  ENDCOLLECTIVE ;  /* 0x000000000000791b */ /* 0x003fe20003800000 */
.L_x_3043:
[----:B------:R-:W-:Y:S01]  /*2fb0*/  FADD.FTZ R69, R68, R69 ;  /* 0x0000004544457221 */ /* 0x000fe20000010000 */
[----:B------:R-:W-:-:S03]  /*2fc0*/  HFMA2.MMA R75, -RZ, RZ, 0, 4.76837158203125e-07 ;  /* 0x00000008ff4b7435 */ /* 0x000fc600000001ff */
[----:B------:R-:W-:Y:S01]  /*2fd0*/  IMAD.MOV.U32 R74, RZ, RZ, R69 ;  /* 0x000000ffff4a7224 */ /* 0x000fe200078e0045 */
[----:B------:R-:W-:-:S07]  /*2fe0*/  MOV R71, R108 ;  /* 0x0000006c00477202 */ /* 0x000fce0000000f00 */
[----:B------:R-:W-:Y:S05]  /*2ff0*/  WARPSYNC.COLLECTIVE R73, `(.L_x_3044) ;  /* 0x0000000049087348 */ /* 0x000fea0003c00000 */
[----:B------:R0:W1:Y:S02]  /*3000*/  SHFL.BFLY P0, R108, R74, R75, R88 ;  /* 0x0c00004b4a6c7389 */ /* 0x0000640000000058 */
[----:B01----:R-:W-:Y:S01]  /*3010*/  ENDCOLLECTIVE ;  /* 0x000000000000791b */ /* 0x003fe20003800000 */
.L_x_3044:
[----:B------:R-:W-:-:S05]  /*3020*/  FADD.FTZ R71, R70, R71 ;  /* 0x0000004746477221 */ /* 0x000fca0000010000 */
[----:B------:R-:W-:Y:S02]  /*3030*/  MOV R74, R71 ;  /* 0x00000047004a7202 */ /* 0x000fe40000000f00 */
[----:B------:R-:W-:-:S07]  /*3040*/  MOV R64, R108 ;  /* 0x0000006c00407202 */ /* 0x000fce0000000f00 */
[----:B------:R-:W-:Y:S05]  /*3050*/  WARPSYNC.COLLECTIVE R73, `(.L_x_3045) ;  /* 0x0000000049087348 */ /* 0x000fea0003c00000 */
[----:B------:R0:W1:Y:S02]  /*3060*/  SHFL.BFLY P0, R108, R74, R75, R88 ;  /* 0x0c00004b4a6c7389 */ /* 0x0000640000000058 */
[----:B01----:R-:W-:Y:S01]  /*3070*/  ENDCOLLECTIVE ;  /* 0x000000000000791b */ /* 0x003fe20003800000 */
.L_x_3045:
[----:B------:R-:W-:Y:S01]  /*3080*/  FADD.FTZ R72, R69, R64 ;  /* 0x0000004045487221 */ /* 0x000fe20000010000 */
[----:B------:R-:W-:-:S04]  /*3090*/  HFMA2.MMA R75, -RZ, RZ, 0, 9.5367431640625e-07 ;  /* 0x00000010ff4b7435 */ /* 0x000fc800000001ff */
[----:B------:R-:W-:Y:S01]  /*30a0*/  MOV R74, R72 ;  /* 0x00000048004a7202 */ /* 0x000fe20000000f00 */
[----:B------:R-:W-:-:S07]  /*30b0*/  IMAD.MOV.U32 R66, RZ, RZ, R108 ;  /* 0x000000ffff427224 */ /* 0x000fce00078e006c */
[----:B------:R-:W-:Y:S05]  /*30c0*/  WARPSYNC.COLLECTIVE R73, `(.L_x_3046) ;  /* 0x0000000049087348 */ /* 0x000fea0003c00000 */
[----:B------:R0:W1:Y:S02]  /*30d0*/  SHFL.BFLY P0, R108, R74, R75, R88 ;  /* 0x0c00004b4a6c7389 */ /* 0x0000640000000058 */
[----:B01----:R-:W-:Y:S01]  /*30e0*/  ENDCOLLECTIVE ;  /* 0x000000000000791b */ /* 0x003fe20003800000 */
.L_x_3046:
[----:B------:R-:W-:-:S05]  /*30f0*/  FADD.FTZ R89, R71, R66 ;  /* 0x0000004247597221 */ /* 0x000fca0000010000 */
[----:B------:R-:W-:Y:S02]  /*3100*/  MOV R74, R89 ;  /* 0x00000059004a7202 */ /* 0x000fe40000000f00 */
[----:B------:R-:W-:-:S07]  /*3110*/  MOV R67, R108 ;  /* 0x0000006c00437202 */ /* 0x000fce0000000f00 */
[----:B------:R-:W-:Y:S05]  /*3120*/  WARPSYNC.COLLECTIVE R73, `(.L_x_3047) ;  /* 0x0000000049087348 */ /* 0x000fea0003c00000 */
[----:B------:R0:W1:Y:S02]  /*3130*/  SHFL.BFLY P0, R108, R74, R75, R88 ;  /* 0x0c00004b4a6c7389 */ /* 0x0000640000000058 */
[----:B01----:R-:W-:Y:S01]  /*3140*/  ENDCOLLECTIVE ;  /* 0x000000000000791b */ /* 0x003fe20003800000 */
.L_x_3047:
[----:B------:R-:W-:Y:S05]  /*3150*/  BRA `(.L_x_3048) ;  /* 0xffffffe000607947 */ /* 0x000fea000383ffff */
.L_x_3049:
        /* <DEDUP_REMOVED lines=10> */
.L_x_9135:


//--------------------- .text._ZN10layer_norm13ln_bwd_kernelINS_13Kernel_traitsI13__nv_bfloat16S2_fS2_fjLj512ELj1ELj4ELj1ELj16ENS_18Kernel_traits_baseILj512ES2_S2_fS2_fjLj128EEEEELb0ELb1ELb0ELb0EEEvNS_9BwdParamsE --------------------------
	.section	.text._ZN10layer_norm13ln_bwd_kernelINS_13Kernel_traitsI13__nv_bfloat16S2_fS2_fjLj512ELj1ELj4ELj1ELj16ENS_18Kernel_traits_baseILj512ES2_S2_fS2_fjLj128EEEEELb0ELb1ELb0ELb0EEEvNS_9BwdParamsE,"ax",@progbits
	.align	128
        .global         _ZN10layer_norm13ln_bwd_kernelINS_13Kernel_traitsI13__nv_bfloat16S2_fS2_fjLj512ELj1ELj4ELj1ELj16ENS_18Kernel_traits_baseILj512ES2_S2_fS2_fjLj128EEEEELb0ELb1ELb0ELb0EEEvNS_9BwdParamsE
        .type           _ZN10layer_norm13ln_bwd_kernelINS_13Kernel_traitsI13__nv_bfloat16S2_fS2_fjLj512ELj1ELj4ELj1ELj16ENS_18Kernel_traits_baseILj512ES2_S2_fS2_fjLj128EEEEELb0ELb1ELb0ELb0EEEvNS_9BwdParamsE,@function
        .size           _ZN10layer_norm13ln_bwd_kernelINS_13Kernel_traitsI13__nv_bfloat16S2_fS2_fjLj512ELj1ELj4ELj1ELj16ENS_18Kernel_traits_baseILj512ES2_S2_fS2_fjLj128EEEEELb0ELb1ELb0ELb0EEEvNS_9BwdParamsE,(.L_x_9136 - _ZN10layer_norm13ln_bwd_kernelINS_13Kernel_traitsI13__nv_bfloat16S2_fS2_fjLj512ELj1ELj4ELj1ELj16ENS_18Kernel_traits_baseILj512ES2_S2_fS2_fjLj128EEEEELb0ELb1ELb0ELb0EEEvNS_9BwdParamsE)
        .other          _ZN10layer_norm13ln_bwd_kernelINS_13Kernel_traitsI13__nv_bfloat16S2_fS2_fjLj512ELj1ELj4ELj1ELj16ENS_18Kernel_traits_baseILj512ES2_S2_fS2_fjLj128EEEEELb0ELb1ELb0ELb0EEEvNS_9BwdParamsE,@"STO_CUDA_ENTRY STV_DEFAULT"
_ZN10layer_norm13ln_bwd_kernelINS_13Kernel_traitsI13__nv_bfloat16S2_fS2_fjLj512ELj1ELj4ELj1ELj16ENS_18Kernel_traits_baseILj512ES2_S2_fS2_fjLj128EEEEELb0ELb1ELb0ELb0EEEvNS_9BwdParamsE:
.text._ZN10layer_norm13ln_bwd_kernelINS_13Kernel_traitsI13__nv_bfloat16S2_fS2_fjLj512ELj1ELj4ELj1ELj16ENS_18Kernel_traits_baseILj512ES2_S2_fS2_fjLj128EEEEELb0ELb1ELb0ELb0EEEvNS_9BwdParamsE:
        /* <DEDUP_REMOVED lines=24> */
[----:B0-----:R-:W-:Y:S01]  /*0180*/  @P3 IMAD.WIDE.U32 R20, R3, 0x10, R20 ;  /* 0x0000001003143825 */ /* 0x001fe200078e0014 */
[----:B------:R-:W-:Y:S01]  /*0190*/  SHF.R.U32.HI R2, RZ, 0x5, R0 ;  /* 0x00000005ff027819 */ /* 0x000fe20000011600 */
[----:B------:R-:W-:Y:S01]  /*01a0*/  BSSY B0, `(.L_x_3050) ;  /* 0x00001fe000007945 */ /* 0x000fe20003800000 */
[----:B------:R-:W-:-:S02]  /*01b0*/  CS2R R64, SRZ ;  /* 0x0000000000407805 */ /* 0x000fc4000001ff00 */
[----:B------:R-:W-:Y:S01]  /*01c0*/  CS2R R66, SRZ ;  /* 0x0000000000427805 */ /* 0x000fe2000001ff00 */
[----:B------:R-:W5:Y:S01]  /*01d0*/  @P3 LDG.E.128 R4, desc[UR4][R20.64] ;  /* 0x0000000414043981 */ /* 0x000f62000c1e1d00 */
[C---:B-1----:R-:W-:Y:S01]  /*01e0*/  @P3 IMAD.WIDE.U32 R22, R3.reuse, 0x10, R22 ;  /* 0x0000001003163825 */ /* 0x042fe200078e0016 */
[----:B------:R-:W-:Y:S02]  /*01f0*/  @P3 LOP3.LUT R3, R3, 0x20, RZ, 0xfc, !PT ;  /* 0x0000002003033812 */ /* 0x000fe400078efcff */
[----:B------:R-:W-:Y:S02]  /*0200*/  CS2R R60, SRZ ;  /* 0x00000000003c7805 */ /* 0x000fe4000001ff00 */
[----:B------:R-:W-:Y:S02]  /*0210*/  CS2R R62, SRZ ;  /* 0x00000000003e7805 */ /* 0x000fe4000001ff00 */
[----:B------:R-:W-:Y:S01]  /*0220*/  CS2R R56, SRZ ;  /* 0x0000000000387805 */ /* 0x000fe2000001ff00 */
[----:B------:R-:W5:Y:S01]  /*0230*/  @P3 LDG.E.128 R12, desc[UR4][R22.64] ;  /* 0x00000004160c3981 */ /* 0x000f62000c1e1d00 */
[----:B--2---:R-:W-:Y:S01]  /*0240*/  @P4 IMAD.WIDE.U32 R24, R3, 0x10, R24 ;  /* 0x0000001003184825 */ /* 0x004fe200078e0018 */
[----:B------:R-:W-:-:S02]  /*0250*/  CS2R R58, SRZ ;  /* 0x00000000003a7805 */ /* 0x000fc4000001ff00 */
[----:B------:R-:W-:Y:S02]  /*0260*/  CS2R R52, SRZ ;  /* 0x0000000000347805 */ /* 0x000fe4000001ff00 */
[----:B------:R-:W-:Y:S02]  /*0270*/  CS2R R54, SRZ ;  /* 0x0000000000367805 */ /* 0x000fe4000001ff00 */
[----:B------:R-:W-:Y:S01]  /*0280*/  CS2R R48, SRZ ;  /* 0x0000000000307805 */ /* 0x000fe2000001ff00 */
[----:B------:R0:W5:Y:S01]  /*0290*/  @P4 LDG.E.128 R8, desc[UR4][R24.64] ;  /* 0x0000000418084981 */ /* 0x000162000c1e1d00 */
[----:B---3--:R-:W-:Y:S02]  /*02a0*/  @P4 IMAD.WIDE.U32 R26, R3, 0x10, R26 ;  /* 0x00000010031a4825 */ /* 0x008fe400078e001a */
[----:B------:R-:W1:Y:S01]  /*02b0*/  S2R R3, SR_CTAID.X ;  /* 0x0000000000037919 */ /* 0x000e620000002500 */
[----:B------:R-:W-:Y:S02]  /*02c0*/  CS2R R50, SRZ ;  /* 0x0000000000327805 */ /* 0x000fe4000001ff00 */
[----:B------:R-:W-:-:S02]  /*02d0*/  CS2R R44, SRZ ;  /* 0x00000000002c7805 */ /* 0x000fc4000001ff00 */
[----:B------:R-:W-:Y:S01]  /*02e0*/  CS2R R46, SRZ ;  /* 0x00000000002e7805 */ /* 0x000fe2000001ff00 */
[----:B------:R2:W5:Y:S01]  /*02f0*/  @P4 LDG.E.128 R16, desc[UR4][R26.64] ;  /* 0x000000041a104981 */ /* 0x000562000c1e1d00 */
        /* <DEDUP_REMOVED lines=9> */
[----:B-1----:R-:W-:-:S04]  /*0390*/  LEA R2, R3, R2, 0x2 ;  /* 0x0000000203027211 */ /* 0x002fc800078e10ff */
[----:B------:R-:W-:Y:S02]  /*03a0*/  ISETP.GE.AND P0, PT, R2, UR6, PT ;  /* 0x0000000602007c0c */ /* 0x000fe4000bf06270 */
[----:B--2---:R-:W-:Y:S02]  /*03b0*/  CS2R R26, SRZ ;  /* 0x00000000001a7805 */ /* 0x004fe4000001ff00 */
[----:B------:R-:W-:Y:S02]  /*03c0*/  CS2R R20, SRZ ;  /* 0x0000000000147805 */ /* 0x000fe4000001ff00 */
[----:B------:R-:W-:-:S07]  /*03d0*/  CS2R R22, SRZ ;  /* 0x0000000000167805 */ /* 0x000fce000001ff00 */
[----:B------:R-:W-:Y:S05]  /*03e0*/  @P0 BRA `(.L_x_3051) ;  /* 0x0000001c00640947 */ /* 0x000fea0003800000 */
        /* <DEDUP_REMOVED lines=17> */
[----:B------:R-:W-:Y:S01]  /*0500*/  ISETP.NE.U32.AND P0, PT, RZ, UR6, PT ;  /* 0x00000006ff007c0c */ /* 0x000fe2000bf05070 */
[----:B------:R-:W-:Y:S01]  /*0510*/  ULDC.U8 UR6, c[0x0][0x2a0] ;  /* 0x0000a80000067ab9 */ /* 0x000fe20000000000 */
[----:B------:R-:W-:Y:S02]  /*0520*/  @P4 PRMT R119, R19, 0x7632, R119 ;  /* 0x0000763213774816 */ /* 0x000fe40000000077 */
        /* <DEDUP_REMOVED lines=16> */
[----:B------:R-:W-:Y:S02]  /*0630*/  ISETP.NE.AND.EX P0, PT, RZ, UR7, PT, P0 ;  /* 0x00000007ff007c0c */ /* 0x000fe4000bf05300 */
        /* <DEDUP_REMOVED lines=17> */
.L_x_3061:
[----:B0-----:R-:W0:Y:S01]  /*0750*/  @P0 LDC.64 R92, c[0x0][0x270] ;  /* 0x00009c00ff5c0b82 */ /* 0x001e220000000a00 */
[----:B-1----:R-:W-:-:S07]  /*0760*/  SHF.R.S32.HI R96, RZ, 0x1f, R2 ;  /* 0x0000001fff607819 */ /* 0x002fce0000011402 */
[----:B------:R-:W1:Y:S01]  /*0770*/  LDC.64 R94, c[0x0][0x250] ;  /* 0x00009400ff5e7b82 */ /* 0x000e620000000a00 */
[----:B0-----:R-:W-:-:S04]  /*0780*/  @P0 LEA R92, P1, R2, R92, 0x1 ;  /* 0x0000005c025c0211 */ /* 0x001fc800078208ff */
[----:B------:R-:W-:-:S03]  /*0790*/  @P0 LEA.HI.X R93, R2, R93, R96, 0x1, P1 ;  /* 0x0000005d025d0211 */ /* 0x000fc600008f0c60 */
[----:B------:R-:W0:Y:S01]  /*07a0*/  LDC.64 R96, c[0x0][0x258] ;  /* 0x00009600ff607b82 */ /* 0x000e220000000a00 */
[C---:B-1----:R-:W-:Y:S01]  /*07b0*/  IMAD.WIDE R94, R2.reuse, 0x4, R94 ;  /* 0x00000004025e7825 */ /* 0x042fe200078e025e */
[----:B------:R-:W2:Y:S05]  /*07c0*/  @P0 LDG.E.U16 R92, desc[UR4][R92.64] ;  /* 0x000000045c5c0981 */ /* 0x000eaa000c1e1500 */
[----:B------:R-:W3:Y:S01]  /*07d0*/  LDG.E R94, desc[UR4][R94.64] ;  /* 0x000000045e5e7981 */ /* 0x000ee2000c1e1900 */
[----:B0-----:R-:W-:-:S05]  /*07e0*/  IMAD.WIDE R96, R2, 0x4, R96 ;  /* 0x0000000402607825 */ /* 0x001fca00078e0260 */
[----:B-----5:R0:W5:Y:S01]  /*07f0*/  LDG.E R124, desc[UR4][R96.64] ;  /* 0x00000004607c7981 */ /* 0x020162000c1e1900 */
[----:B------:R-:W-:Y:S01]  /*0800*/  MOV R121, UR13 ;  /* 0x0000000d00797c02 */ /* 0x000fe20008000f00 */
[----:B------:R-:W-:Y:S01]  /*0810*/  BSSY B1, `(.L_x_3052) ;  /* 0x000005e000017945 */ /* 0x000fe20003800000 */
[----:B------:R-:W-:Y:S02]  /*0820*/  LOP3.LUT R120, R0, 0x1f, RZ, 0xc0, !PT ;  /* 0x0000001f00787812 */ /* 0x000fe400078ec0ff */
[----:B------:R-:W-:Y:S02]  /*0830*/  CS2R R158, SRZ ;  /* 0x00000000009e7805 */ /* 0x000fe4000001ff00 */
[----:B------:R-:W-:Y:S01]  /*0840*/  MOV R123, 0x3f800000 ;  /* 0x3f800000007b7802 */ /* 0x000fe20000000f00 */
[----:B------:R-:W-:-:S05]  /*0850*/  IMAD R98, R2, R121, RZ ;  /* 0x0000007902627224 */ /* 0x000fca00078e02ff */
[----:B------:R-:W-:-:S04]  /*0860*/  SHF.R.S32.HI R99, RZ, 0x1f, R98 ;  /* 0x0000001fff637819 */ /* 0x000fc80000011462 */
[----:B------:R-:W-:-:S04]  /*0870*/  LEA.HI R99, R99, R98, RZ, 0x3 ;  /* 0x0000006263637211 */ /* 0x000fc800078f18ff */
[----:B------:R-:W-:-:S04]  /*0880*/  LEA.HI.SX32 R122, R99, R120, 0x1d ;  /* 0x00000078637a7211 */ /* 0x000fc800078feaff */
[----:B------:R-:W-:Y:S02]  /*0890*/  MOV R157, R122 ;  /* 0x0000007a009d7202 */ /* 0x000fe40000000f00 */
[----:B--2---:R-:W-:Y:S02]  /*08a0*/  @P0 SHF.L.U32 R123, R92, 0x10, RZ ;  /* 0x000000105c7b0819 */ /* 0x004fe400000006ff */
[----:B---3--:R-:W-:Y:S01]  /*08b0*/  FSEL R155, R94, RZ, !P5 ;  /* 0x000000ff5e9b7208 */ /* 0x008fe20006800000 */
[----:B0-----:R-:W-:Y:S06]  /*08c0*/  @!P3 BRA `(.L_x_3053) ;  /* 0x000000040048b947 */ /* 0x001fec0003800000 */
        /* <DEDUP_REMOVED lines=13> */
[----:B------:R-:W-:Y:S01]  /*09a0*/  IADD3 R157, R122, 0x20, RZ ;  /* 0x000000207a9d7810 */ /* 0x000fe20007ffe0ff */
[C---:B--2---:R-:W-:Y:S01]  /*09b0*/  FADD.FTZ R3, -R155.reuse, R96 ;  /* 0x000000609b037221 */ /* 0x044fe20000010100 */
[C---:B------:R-:W-:Y:S01]  /*09c0*/  FADD.FTZ R149, -R155.reuse, R97 ;  /* 0x000000619b957221 */ /* 0x040fe20000010100 */
[C---:B------:R-:W-:Y:S02]  /*09d0*/  FADD.FTZ R153, -R155.reuse, R98 ;  /* 0x000000629b997221 */ /* 0x040fe40000010100 */
[C---:B-----5:R-:W-:Y:S01]  /*09e0*/  FMUL.FTZ R3, R124.reuse, R3 ;  /* 0x000000037c037220 */ /* 0x060fe20000410000 */
[C---:B---3--:R-:W-:Y:S01]  /*09f0*/  FADD.FTZ R127, -R155.reuse, R93 ;  /* 0x0000005d9b7f7221 */ /* 0x048fe20000010100 */
[----:B------:R-:W-:Y:S01]  /*0a00*/  FMUL.FTZ R154, R124, R149 ;  /* 0x000000957c9a7220 */ /* 0x000fe20000410000 */
[C---:B------:R-:W-:Y:S01]  /*0a10*/  FADD.FTZ R147, -R155.reuse, R92 ;  /* 0x0000005c9b937221 */ /* 0x040fe20000010100 */
[----:B------:R-:W-:Y:S01]  /*0a20*/  FADD.FTZ R129, -R155, R94 ;  /* 0x0000005e9b817221 */ /* 0x000fe20000010100 */
[----:B----4-:R-:W-:-:S02]  /*0a30*/  PRMT R96, R100, 0x7632, R96 ;  /* 0x0000763264607816 */ /* 0x010fc40000000060 */
[----:B------:R-:W-:Y:S02]  /*0a40*/  SHF.L.U32 R97, R100, 0x10, RZ ;  /* 0x0000001064617819 */ /* 0x000fe400000006ff */
[----:B------:R-:W-:-:S03]  /*0a50*/  SHF.L.U32 R96, R96, 0x10, RZ ;  /* 0x0000001060607819 */ /* 0x000fc600000006ff */
[-C--:B------:R-:W-:Y:S01]  /*0a60*/  FMUL.FTZ R156, R4, R97.reuse ;  /* 0x00000061049c7220 */ /* 0x080fe20000410000 */
[C---:B------:R-:W-:Y:S01]  /*0a70*/  PRMT R98, R101.reuse, 0x7632, R98 ;  /* 0x0000763265627816 */ /* 0x040fe20000000062 */
[----:B------:R-:W-:Y:S01]  /*0a80*/  FADD.FTZ R48, R48, R97 ;  /* 0x0000006130307221 */ /* 0x000fe20000010000 */
[----:B------:R-:W-:Y:S01]  /*0a90*/  SHF.L.U32 R101, R101, 0x10, RZ ;  /* 0x0000001065657819 */ /* 0x000fe200000006ff */
[C---:B------:R-:W-:Y:S01]  /*0aa0*/  FFMA.FTZ R64, R3.reuse, R97, R64 ;  /* 0x0000006103407223 */ /* 0x040fe20000010040 */
[----:B------:R-:W-:Y:S01]  /*0ab0*/  FMUL.FTZ R152, R104, R96 ;  /* 0x0000006068987220 */ /* 0x000fe20000410000 */
[----:B------:R-:W-:Y:S01]  /*0ac0*/  FADD.FTZ R93, RZ, R156 ;  /* 0x0000009cff5d7221 */ /* 0x000fe20000010000 */
[----:B------:R-:W-:Y:S01]  /*0ad0*/  FFMA.FTZ R97, R3, R156, RZ ;  /* 0x0000009c03617223 */ /* 0x000fe200000100ff */
        /* <DEDUP_REMOVED lines=10> */
[----:B------:R-:W-:Y:S01]  /*0b80*/  PRMT R100, R102, 0x7632, R100 ;  /* 0x0000763266647816 */ /* 0x000fe20000000064 */
        /* <DEDUP_REMOVED lines=16> */
[----:B------:R-:W-:Y:S01]  /*0c90*/  SHF.L.U32 R92, R102, 0x10, RZ ;  /* 0x00000010665c7819 */ /* 0x000fe200000006ff */
        /* <DEDUP_REMOVED lines=21> */
.L_x_3053:
[----:B------:R-:W-:Y:S05]  /*0df0*/  BSYNC B1 ;  /* 0x0000000000017941 */ /* 0x000fea0003800000 */
.L_x_3052:
[----:B------:R-:W-:Y:S04]  /*0e00*/  BSSY B1, `(.L_x_3054) ;  /* 0x0000053000017945 */ /* 0x000fe80003800000 */
[----:B------:R-:W-:Y:S05]  /*0e10*/  @!P4 BRA `(.L_x_3055) ;  /* 0x000000040044c947 */ /* 0x000fea0003800000 */
[----:B------:R-:W0:Y:S01]  /*0e20*/  LDC.64 R96, c[0x0][0x2b8] ;  /* 0x0000ae00ff607b82 */ /* 0x000e220000000a00 */
[----:B------:R-:W-:-:S04]  /*0e30*/  LEA R134, P1, R157, UR10, 0x5 ;  /* 0x0000000a9d867c11 */ /* 0x000fc8000f8228ff */
[----:B------:R-:W-:-:S05]  /*0e40*/  LEA.HI.X R135, R157, UR11, RZ, 0x5, P1 ;  /* 0x0000000b9d877c11 */ /* 0x000fca00088f2cff */
[----:B------:R-:W2:Y:S04]  /*0e50*/  LDG.E.128 R92, desc[UR4][R134.64] ;  /* 0x00000004865c7981 */ /* 0x000ea8000c1e1d00 */
[----:B------:R1:W3:Y:S01]  /*0e60*/  LDG.E.128 R100, desc[UR4][R134.64+0x10] ;  /* 0x0000100486647981 */ /* 0x0002e2000c1e1d00 */
        /* <DEDUP_REMOVED lines=10> */
[----:B------:R-:W-:-:S03]  /*0f10*/  FADD.FTZ R137, -R155, R94 ;  /* 0x0000005e9b897221 */ /* 0x000fc60000010100 */
[C---:B-----5:R-:W-:Y:S01]  /*0f20*/  FMUL.FTZ R138, R124.reuse, R93 ;  /* 0x0000005d7c8a7220 */ /* 0x060fe20000410000 */
[----:B------:R-:W-:Y:S01]  /*0f30*/  FMUL.FTZ R125, R124, R125 ;  /* 0x0000007d7c7d7220 */ /* 0x000fe20000410000 */
[----:B------:R-:W-:Y:S01]  /*0f40*/  FADD.FTZ R95, -R155, R95 ;  /* 0x0000005f9b5f7221 */ /* 0x000fe20000010100 */
[C---:B----4-:R-:W-:Y:S02]  /*0f50*/  PRMT R92, R96.reuse, 0x7632, R92 ;  /* 0x00007632605c7816 */ /* 0x050fe4000000005c */
[----:B------:R-:W-:Y:S02]  /*0f60*/  SHF.L.U32 R131, R96, 0x10, RZ ;  /* 0x0000001060837819 */ /* 0x000fe400000006ff */
[----:B-1----:R-:W-:Y:S02]  /*0f70*/  SHF.L.U32 R135, R92, 0x10, RZ ;  /* 0x000000105c877819 */ /* 0x002fe400000006ff */
[C---:B------:R-:W-:Y:S01]  /*0f80*/  PRMT R94, R97.reuse, 0x7632, R94 ;  /* 0x00007632615e7816 */ /* 0x040fe2000000005e */
[----:B0-----:R-:W-:Y:S01]  /*0f90*/  FMUL.FTZ R132, R8, R131 ;  /* 0x0000008308847220 */ /* 0x001fe20000410000 */
[----:B------:R-:W-:Y:S01]  /*0fa0*/  SHF.L.U32 R97, R97, 0x10, RZ ;  /* 0x0000001061617819 */ /* 0x000fe200000006ff */
[----:B------:R-:W-:Y:S01]  /*0fb0*/  FADD.FTZ R41, R41, R135 ;  /* 0x0000008729297221 */ /* 0x000fe20000010000 */
[----:B------:R-:W-:Y:S01]  /*0fc0*/  SHF.L.U32 R96, R94, 0x10, RZ ;  /* 0x000000105e607819 */ /* 0x000fe200000006ff */
[-C--:B------:R-:W-:Y:S01]  /*0fd0*/  FFMA.FTZ R57, R138, R135.reuse, R57 ;  /* 0x000000878a397223 */ /* 0x080fe20000010039 */
[----:B------:R-:W-:Y:S01]  /*0fe0*/  FADD.FTZ R94, R159, R132 ;  /* 0x000000849f5e7221 */ /* 0x000fe20000010000 */
[----:B------:R-:W-:Y:S01]  /*0ff0*/  FMUL.FTZ R135, R108, R135 ;  /* 0x000000876c877220 */ /* 0x000fe20000410000 */
[C---:B------:R-:W-:Y:S01]  /*1000*/  FFMA.FTZ R93, R125.reuse, R132, R158 ;  /* 0x000000847d5d7223 */ /* 0x040fe2000001009e */
[----:B------:R-:W-:Y:S01]  /*1010*/  FMUL.FTZ R140, R124, R95 ;  /* 0x0000005f7c8c7220 */ /* 0x000fe20000410000 */
[----:B------:R-:W-:Y:S01]  /*1020*/  FADD.FTZ R40, R40, R131 ;  /* 0x0000008328287221 */ /* 0x000fe20000010000 */
[----:B------:R-:W-:Y:S01]  /*1030*/  FFMA.FTZ R56, R125, R131, R56 ;  /* 0x000000837d387223 */ /* 0x000fe20000010038 */
[----:B------:R-:W-:Y:S01]  /*1040*/  FADD.FTZ R95, R94, R135 ;  /* 0x000000875e5f7221 */ /* 0x000fe20000010000 */
[----:B------:R-:W-:Y:S01]  /*1050*/  FMUL.FTZ R131, R124, R137 ;  /* 0x000000897c837220 */ /* 0x000fe20000410000 */
[----:B------:R-:W-:Y:S01]  /*1060*/  FMUL.FTZ R134, R9, R97 ;  /* 0x0000006109867220 */ /* 0x000fe20000410000 */
[----:B------:R-:W-:Y:S01]  /*1070*/  FFMA.FTZ R94, R138, R135, R93 ;  /* 0x000000878a5e7223 */ /* 0x000fe2000001005d */
[C---:B------:R-:W-:Y:S01]  /*1080*/  PRMT R136, R98.reuse, 0x7632, R136 ;  /* 0x0000763262887816 */ /* 0x040fe20000000088 */
[----:B---3--:R-:W-:Y:S01]  /*1090*/  FADD.FTZ R133, -R155, R100 ;  /* 0x000000649b857221 */ /* 0x008fe20000010100 */
[----:B------:R-:W-:Y:S01]  /*10a0*/  SHF.L.U32 R141, R98, 0x10, RZ ;  /* 0x00000010628d7819 */ /* 0x000fe200000006ff */
        /* <DEDUP_REMOVED lines=8> */
[----:B------:R-:W-:Y:S01]  /*1130*/  SHF.L.U32 R97, R136, 0x10, RZ ;  /* 0x0000001088617819 */ /* 0x000fe200000006ff */
[----:B------:R-:W-:Y:S01]  /*1140*/  FADD.FTZ R101, -R155, R101 ;  /* 0x000000659b657221 */ /* 0x000fe20000010100 */
[----:B------:R-:W-:Y:S01]  /*1150*/  FMUL.FTZ R136, R10, R141 ;  /* 0x0000008d0a887220 */ /* 0x000fe20000410000 */
[----:B------:R-:W-:Y:S01]  /*1160*/  FADD.FTZ R95, R96, R137 ;  /* 0x00000089605f7221 */ /* 0x000fe20000010000 */
[----:B------:R-:W-:Y:S01]  /*1170*/  FFMA.FTZ R94, R140, R137, R93 ;  /* 0x000000898c5e7223 */ /* 0x000fe2000001005d */
[C---:B------:R-:W-:Y:S01]  /*1180*/  PRMT R98, R99.reuse, 0x7632, R98 ;  /* 0x0000763263627816 */ /* 0x040fe20000000062 */
[----:B------:R-:W-:Y:S01]  /*1190*/  FADD.FTZ R36, R36, R141 ;  /* 0x0000008d24247221 */ /* 0x000fe20000010000 */
[----:B------:R-:W-:Y:S01]  /*11a0*/  SHF.L.U32 R99, R99, 0x10, RZ ;  /* 0x0000001063637819 */ /* 0x000fe200000006ff */
[----:B------:R-:W-:Y:S01]  /*11b0*/  FFMA.FTZ R52, R133, R141, R52 ;  /* 0x0000008d85347223 */ /* 0x000fe20000010034 */
[----:B------:R-:W-:Y:S01]  /*11c0*/  FADD.FTZ R139, -R155, R102 ;  /* 0x000000669b8b7221 */ /* 0x000fe20000010100 */
[----:B------:R-:W-:Y:S01]  /*11d0*/  FMUL.FTZ R142, R124, R101 ;  /* 0x000000657c8e7220 */ /* 0x000fe20000410000 */
        /* <DEDUP_REMOVED lines=21> */
.L_x_3055:
[----:B------:R-:W-:Y:S05]  /*1330*/  BSYNC B1 ;  /* 0x0000000000017941 */ /* 0x000fea0003800000 */
.L_x_3054:
        /* <DEDUP_REMOVED lines=20> */
.L_x_3079:
        /* <DEDUP_REMOVED lines=12> */
[----:B------:R-:W-:Y:S01]  /*1540*/  ISETP.NE.U32.AND P2, PT, RZ, UR8, PT ;  /* 0x00000008ff007c0c */ /* 0x000fe2000bf45070 */
[-CC-:B0-----:R-:W-:Y:S01]  /*1550*/  FFMA.FTZ R98, R150, R102.reuse, R103.reuse ;  /* 0x0000006696627223 */ /* 0x181fe20000010067 */
[----:B------:R-:W-:Y:S01]  /*1560*/  ISETP.NE.AND.EX P6, PT, RZ, UR15, PT, P6 ;  /* 0x0000000fff007c0c */ /* 0x000fe2000bfc5360 */
[----:B------:R-:W-:Y:S01]  /*1570*/  FADD.FTZ R159, R151, -R96 ;  /* 0x80000060979f7221 */ /* 0x000fe20000010000 */
[----:B------:R-:W-:Y:S01]  /*1580*/  ISETP.NE.AND.EX P2, PT, RZ, UR9, PT, P2 ;  /* 0x00000009ff007c0c */ /* 0x000fe2000bf45320 */
[-CC-:B------:R-:W-:Y:S01]  /*1590*/  FFMA.FTZ R101, R3, R102.reuse, R103.reuse ;  /* 0x0000006603657223 */ /* 0x180fe20000010067 */
[-CC-:B------:R-:W-:Y:S01]  /*15a0*/  FFMA.FTZ R161, R154, R102.reuse, R103.reuse ;  /* 0x000000669aa17223 */ /* 0x180fe20000010067 */
[----:B------:R-:W-:Y:S01]  /*15b0*/  FADD.FTZ R155, R149, -R98 ;  /* 0x80000062959b7221 */ /* 0x000fe20000010000 */
[-CC-:B------:R-:W-:Y:S01]  /*15c0*/  FFMA.FTZ R100, R147, R102.reuse, R103.reuse ;  /* 0x0000006693647223 */ /* 0x180fe20000010067 */
[-C--:B------:R-:W-:Y:S01]  /*15d0*/  FFMA.FTZ R98, R130, R102.reuse, R103 ;  /* 0x0000006682627223 */ /* 0x080fe20000010067 */
[----:B------:R-:W-:Y:S01]  /*15e0*/  FADD.FTZ R101, R156, -R101 ;  /* 0x800000659c657221 */ /* 0x000fe20000010000 */
[----:B------:R-:W-:Y:S01]  /*15f0*/  FADD.FTZ R161, R152, -R161 ;  /* 0x800000a198a17221 */ /* 0x000fe20000010000 */
[----:B------:R-:W-:Y:S01]  /*1600*/  FADD.FTZ R157, R145, -R100 ;  /* 0x80000064919d7221 */ /* 0x000fe20000010000 */
[----:B------:R-:W-:Y:S01]  /*1610*/  FADD.FTZ R99, R129, -R98 ;  /* 0x8000006281637221 */ /* 0x000fe20000010000 */
[C---:B-----5:R-:W-:Y:S01]  /*1620*/  FMUL.FTZ R101, R124.reuse, R101 ;  /* 0x000000657c657220 */ /* 0x060fe20000410000 */
[----:B------:R-:W0:Y:S01]  /*1630*/  @P6 LDC.64 R96, c[0x0][0x308] ;  /* 0x0000c200ff606b82 */ /* 0x000e220000000a00 */
[C---:B------:R-:W-:Y:S01]  /*1640*/  FMUL.FTZ R100, R124.reuse, R161 ;  /* 0x000000a17c647220 */ /* 0x040fe20000410000 */
[----:B------:R-:W-:Y:S01]  /*1650*/  ISETP.NE.U32.AND P1, PT, RZ, UR14, PT ;  /* 0x0000000eff007c0c */ /* 0x000fe2000bf25070 */
[----:B------:R-:W-:Y:S01]  /*1660*/  FMUL.FTZ R158, R124, R99 ;  /* 0x000000637c9e7220 */ /* 0x000fe20000410000 */
[----:B------:R-:W-:Y:S01]  /*1670*/  @P2 FADD.FTZ R101, R68, R101 ;  /* 0x0000006544652221 */ /* 0x000fe20000010000 */
[----:B------:R-:W-:Y:S01]  /*1680*/  @P2 FADD.FTZ R100, R69, R100 ;  /* 0x0000006445642221 */ /* 0x000fe20000010000 */
[----:B------:R-:W-:Y:S01]  /*1690*/  ISETP.NE.AND.EX P1, PT, RZ, UR15, PT, P1 ;  /* 0x0000000fff007c0c */ /* 0x000fe2000bf25310 */
[-CC-:B------:R-:W-:Y:S01]  /*16a0*/  FFMA.FTZ R163, R148, R102.reuse, R103.reuse ;  /* 0x0000006694a37223 */ /* 0x180fe20000010067 */
[----:B------:R-:W-:Y:S01]  /*16b0*/  FFMA.FTZ R165, R127, R102, R103 ;  /* 0x000000667fa57223 */ /* 0x000fe20000010067 */
[----:B------:R-:W-:Y:S01]  /*16c0*/  FMUL.FTZ R162, R124, R155 ;  /* 0x0000009b7ca27220 */ /* 0x000fe20000410000 */
[C---:B------:R-:W-:Y:S01]  /*16d0*/  SEL R84, R101.reuse, R84, P1 ;  /* 0x0000005465547207 */ /* 0x040fe20000800000 */
[----:B------:R-:W-:Y:S01]  /*16e0*/  FADD.FTZ R163, R126, -R163 ;  /* 0x800000a37ea37221 */ /* 0x000fe20000010000 */
[----:B------:R-:W-:Y:S01]  /*16f0*/  SEL R85, R100, R85, P1 ;  /* 0x0000005564557207 */ /* 0x000fe20000800000 */
[----:B------:R-:W-:Y:S01]  /*1700*/  FADD.FTZ R165, R128, -R165 ;  /* 0x800000a580a57221 */ /* 0x000fe20000010000 */
[-C--:B------:R-:W-:Y:S01]  /*1710*/  FMUL.FTZ R101, R101, R123.reuse ;  /* 0x0000007b65657220 */ /* 0x080fe20000410000 */
[----:B------:R-:W-:Y:S01]  /*1720*/  FMUL.FTZ R100, R100, R123 ;  /* 0x0000007b64647220 */ /* 0x000fe20000410000 */
        /* <DEDUP_REMOVED lines=8> */
[----:B0-----:R-:W-:-:S04]  /*17b0*/  @P6 IMAD.WIDE.U32 R98, R122, 0x20, R96 ;  /* 0x000000207a626825 */ /* 0x001fc800078e0060 */
[----:B------:R-:W-:Y:S01]  /*17c0*/  FMUL.FTZ R97, R112, R100 ;  /* 0x0000006470617220 */ /* 0x000fe20000410000 */
[----:B------:R-:W-:Y:S01]  /*17d0*/  @P2 FADD.FTZ R155, R74, R155 ;  /* 0x0000009b4a9b2221 */ /* 0x000fe20000010000 */
[----:B------:R-:W-:Y:S01]  /*17e0*/  @P2 FADD.FTZ R158, R75, R158 ;  /* 0x0000009e4b9e2221 */ /* 0x000fe20000010000 */
[C---:B------:R-:W-:Y:S01]  /*17f0*/  SEL R86, R159.reuse, R86, P1 ;  /* 0x000000569f567207 */ /* 0x040fe20000800000 */
[----:B------:R-:W-:Y:S01]  /*1800*/  FMUL.FTZ R159, R159, R123 ;  /* 0x0000007b9f9f7220 */ /* 0x000fe20000410000 */
[C---:B------:R-:W-:Y:S01]  /*1810*/  SEL R87, R162.reuse, R87, P1 ;  /* 0x00000057a2577207 */ /* 0x040fe20000800000 */
[-C--:B------:R-:W-:Y:S01]  /*1820*/  FMUL.FTZ R162, R162, R123.reuse ;  /* 0x0000007ba2a27220 */ /* 0x080fe20000410000 */
[C---:B------:R-:W-:Y:S01]  /*1830*/  SEL R88, R157.reuse, R88, P1 ;  /* 0x000000589d587207 */ /* 0x040fe20000800000 */
[----:B------:R-:W-:Y:S01]  /*1840*/  FMUL.FTZ R157, R157, R123 ;  /* 0x0000007b9d9d7220 */ /* 0x000fe20000410000 */
[C---:B------:R-:W-:Y:S01]  /*1850*/  SEL R89, R160.reuse, R89, P1 ;  /* 0x00000059a0597207 */ /* 0x040fe20000800000 */
[----:B------:R-:W-:Y:S01]  /*1860*/  FMUL.FTZ R160, R160, R123 ;  /* 0x0000007ba0a07220 */ /* 0x000fe20000410000 */
[C---:B------:R-:W-:Y:S01]  /*1870*/  SEL R90, R155.reuse, R90, P1 ;  /* 0x0000005a9b5a7207 */ /* 0x040fe20000800000 */
[----:B------:R-:W-:Y:S01]  /*1880*/  @P6 STG.E.128 desc[UR4][R98.64], R84 ;  /* 0x0000005462006986 */ /* 0x000fe2000c101d04 */
[C---:B------:R-:W-:Y:S01]  /*1890*/  SEL R91, R158.reuse, R91, P1 ;  /* 0x0000005b9e5b7207 */ /* 0x040fe20000800000 */
[-C--:B------:R-:W-:Y:S01]  /*18a0*/  FMUL.FTZ R155, R155, R123.reuse ;  /* 0x0000007b9b9b7220 */ /* 0x080fe20000410000 */
[----:B------:R-:W-:-:S03]  /*18b0*/  FMUL.FTZ R158, R158, R123 ;  /* 0x0000007b9e9e7220 */ /* 0x000fc60000410000 */
[----:B------:R0:W-:Y:S02]  /*18c0*/  @P6 STG.E.128 desc[UR4][R98.64+0x10], R88 ;  /* 0x0000105862006986 */ /* 0x0001e4000c101d04 */
[----:B0-----:R-:W-:Y:S01]  /*18d0*/  FMUL.FTZ R98, R14, R157 ;  /* 0x0000009d0e627220 */ /* 0x001fe20000410000 */
[----:B------:R-:W-:-:S05]  /*18e0*/  FMUL.FTZ R99, R114, R160 ;  /* 0x000000a072637220 */ /* 0x000fca0000410000 */
[----:B------:R-:W-:Y:S01]  /*18f0*/  F2FP.BF16.F32.PACK_AB R98, R99, R98 ;  /* 0x000000626362723e */ /* 0x000fe200000010ff */
[----:B------:R-:W-:Y:S01]  /*1900*/  FMUL.FTZ R99, R15, R155 ;  /* 0x0000009b0f637220 */ /* 0x000fe20000410000 */
[C---:B--2---:R-:W-:Y:S02]  /*1910*/  PRMT R96, R92.reuse, 0x7632, R96 ;  /* 0x000076325c607816 */ /* 0x044fe40000000060 */
[----:B------:R-:W-:Y:S02]  /*1920*/  SHF.L.U32 R92, R92, 0x10, RZ ;  /* 0x000000105c5c7819 */ /* 0x000fe400000006ff */
[----:B------:R-:W-:-:S03]  /*1930*/  SHF.L.U32 R96, R96, 0x10, RZ ;  /* 0x0000001060607819 */ /* 0x000fc600000006ff */
[----:B------:R-:W-:Y:S01]  /*1940*/  FFMA.FTZ R32, R101, R92, R32 ;  /* 0x0000005c65207223 */ /* 0x000fe20000010020 */
[C---:B------:R-:W-:Y:S01]  /*1950*/  SHF.L.U32 R92, R93.reuse, 0x10, RZ ;  /* 0x000000105d5c7819 */ /* 0x040fe200000006ff */
[----:B------:R-:W-:Y:S01]  /*1960*/  FFMA.FTZ R33, R100, R96, R33 ;  /* 0x0000006064217223 */ /* 0x000fe20000010021 */
[----:B------:R-:W-:Y:S01]  /*1970*/  FMUL.FTZ R96, R12, R101 ;  /* 0x000000650c607220 */ /* 0x000fe20000410000 */
[----:B------:R-:W-:Y:S01]  /*1980*/  PRMT R93, R93, 0x7632, R93 ;  /* 0x000076325d5d7816 */ /* 0x000fe2000000005d */
[----:B------:R-:W0:Y:S01]  /*1990*/  LDC.64 R100, c[0x0][0x2f8] ;  /* 0x0000be00ff647b82 */ /* 0x000e220000000a00 */
[----:B------:R-:W-:Y:S01]  /*19a0*/  FFMA.FTZ R34, R159, R92, R34 ;  /* 0x0000005c9f227223 */ /* 0x000fe20000010022 */
[----:B------:R-:W-:Y:S01]  /*19b0*/  FMUL.FTZ R92, R113, R162 ;  /* 0x000000a2715c7220 */ /* 0x000fe20000410000 */
[----:B------:R-:W-:Y:S01]  /*19c0*/  F2FP.BF16.F32.PACK_AB R96, R97, R96 ;  /* 0x000000606160723e */ /* 0x000fe200000010ff */
[----:B------:R-:W-:Y:S01]  /*19d0*/  FMUL.FTZ R97, R13, R159 ;  /* 0x0000009f0d617220 */ /* 0x000fe20000410000 */
[----:B------:R-:W-:-:S04]  /*19e0*/  SHF.L.U32 R93, R93, 0x10, RZ ;  /* 0x000000105d5d7819 */ /* 0x000fc800000006ff */
[----:B------:R-:W-:Y:S01]  /*19f0*/  F2FP.BF16.F32.PACK_AB R97, R92, R97 ;  /* 0x000000615c61723e */ /* 0x000fe200000010ff */
[----:B------:R-:W-:Y:S01]  /*1a00*/  FMUL.FTZ R92, R115, R158 ;  /* 0x0000009e735c7220 */ /* 0x000fe20000410000 */
[----:B------:R-:W-:-:S04]  /*1a10*/  FFMA.FTZ R35, R162, R93, R35 ;  /* 0x0000005da2237223 */ /* 0x000fc80000010023 */
[----:B------:R-:W-:Y:S02]  /*1a20*/  F2FP.BF16.F32.PACK_AB R99, R92, R99 ;  /* 0x000000635c63723e */ /* 0x000fe400000010ff */
[C---:B------:R-:W-:Y:S02]  /*1a30*/  SHF.L.U32 R92, R94.reuse, 0x10, RZ ;  /* 0x000000105e5c7819 */ /* 0x040fe400000006ff */
[----:B------:R-:W-:-:S03]  /*1a40*/  PRMT R94, R94, 0x7632, R94 ;  /* 0x000076325e5e7816 */ /* 0x000fc6000000005e */
[----:B------:R-:W-:Y:S01]  /*1a50*/  FFMA.FTZ R28, R157, R92, R28 ;  /* 0x0000005c9d1c7223 */ /* 0x000fe2000001001c */
[C---:B------:R-:W-:Y:S01]  /*1a60*/  PRMT R92, R95.reuse, 0x7632, R92 ;  /* 0x000076325f5c7816 */ /* 0x040fe2000000005c */
[----:B0-----:R-:W-:Y:S01]  /*1a70*/  IMAD.WIDE.U32 R100, R122, 0x10, R100 ;  /* 0x000000107a647825 */ /* 0x001fe200078e0064 */
[----:B------:R-:W-:Y:S02]  /*1a80*/  SHF.L.U32 R94, R94, 0x10, RZ ;  /* 0x000000105e5e7819 */ /* 0x000fe400000006ff */
[----:B------:R-:W-:Y:S02]  /*1a90*/  SHF.L.U32 R95, R95, 0x10, RZ ;  /* 0x000000105f5f7819 */ /* 0x000fe400000006ff */
[----:B------:R1:W-:Y:S01]  /*1aa0*/  STG.E.128 desc[UR4][R100.64], R96 ;  /* 0x0000006064007986 */ /* 0x0003e2000c101d04 */
[----:B------:R-:W-:Y:S01]  /*1ab0*/  SHF.L.U32 R92, R92, 0x10, RZ ;  /* 0x000000105c5c7819 */ /* 0x000fe200000006ff */
[----:B------:R-:W-:Y:S01]  /*1ac0*/  FFMA.FTZ R29, R160, R94, R29 ;  /* 0x0000005ea01d7223 */ /* 0x000fe2000001001d */
[----:B------:R-:W-:Y:S01]  /*1ad0*/  FFMA.FTZ R30, R155, R95, R30 ;  /* 0x0000005f9b1e7223 */ /* 0x000fe2000001001e */
[----:B------:R-:W-:-:S02]  /*1ae0*/  IADD3 R122, R122, 0x20, RZ ;  /* 0x000000207a7a7810 */ /* 0x000fc40007ffe0ff */
[----:B------:R-:W-:-:S07]  /*1af0*/  FFMA.FTZ R31, R158, R92, R31 ;  /* 0x0000005c9e1f7223 */ /* 0x000fce000001001f */
.L_x_3058:
[----:B------:R-:W-:Y:S05]  /*1b00*/  BSYNC B1 ;  /* 0x0000000000017941 */ /* 0x000fea0003800000 */
.L_x_3057:
[----:B------:R-:W-:Y:S04]  /*1b10*/  BSSY B1, `(.L_x_3059) ;  /* 0x0000062000017945 */ /* 0x000fe80003800000 */
[----:B------:R-:W-:Y:S05]  /*1b20*/  @!P4 BRA `(.L_x_3060) ;  /* 0x000000040080c947 */ /* 0x000fea0003800000 */
[----:B------:R-:W2:Y:S02]  /*1b30*/  LDC.64 R92, c[0x0][0x220] ;  /* 0x00008800ff5c7b82 */ /* 0x000ea40000000a00 */
[----:B--2---:R-:W-:-:S06]  /*1b40*/  IMAD.WIDE.U32 R92, R122, 0x10, R92 ;  /* 0x000000107a5c7825 */ /* 0x004fcc00078e005c */
[----:B------:R-:W2:Y:S01]  /*1b50*/  LDG.E.128 R92, desc[UR4][R92.64] ;  /* 0x000000045c5c7981 */ /* 0x000ea2000c1e1d00 */
[----:B------:R-:W-:Y:S01]  /*1b60*/  ISETP.NE.U32.AND P2, PT, RZ, UR8, PT ;  /* 0x00000008ff007c0c */ /* 0x000fe2000bf45070 */
[-CC-:B-1----:R-:W-:Y:S01]  /*1b70*/  FFMA.FTZ R97, R125, R102.reuse, R103.reuse ;  /* 0x000000667d617223 */ /* 0x182fe20000010067 */
[----:B------:R-:W-:Y:S01]  /*1b80*/  ISETP.NE.U32.AND P6, PT, RZ, UR14, PT ;  /* 0x0000000eff007c0c */ /* 0x000fe2000bfc5070 */
[-CC-:B------:R-:W-:Y:S01]  /*1b90*/  FFMA.FTZ R96, R138, R102.reuse, R103.reuse ;  /* 0x000000668a607223 */ /* 0x180fe20000010067 */
[-CC-:B------:R-:W-:Y:S01]  /*1ba0*/  FFMA.FTZ R101, R131, R102.reuse, R103.reuse ;  /* 0x0000006683657223 */ /* 0x180fe20000010067 */
[-CC-:B0-----:R-:W-:Y:S01]  /*1bb0*/  FFMA.FTZ R98, R140, R102.reuse, R103.reuse ;  /* 0x000000668c627223 */ /* 0x181fe20000010067 */
[-CC-:B------:R-:W-:Y:S01]  /*1bc0*/  FFMA.FTZ R155, R133, R102.reuse, R103.reuse ;  /* 0x00000066859b7223 */ /* 0x180fe20000010067 */
[-CC-:B------:R-:W-:Y:S01]  /*1bd0*/  FFMA.FTZ R100, R142, R102.reuse, R103.reuse ;  /* 0x000000668e647223 */ /* 0x180fe20000010067 */
[-CC-:B------:R-:W-:Y:S01]  /*1be0*/  FFMA.FTZ R159, R139, R102.reuse, R103.reuse ;  /* 0x000000668b9f7223 */ /* 0x180fe20000010067 */
[----:B------:R-:W-:Y:S01]  /*1bf0*/  ISETP.NE.AND.EX P2, PT, RZ, UR9, PT, P2 ;  /* 0x00000009ff007c0c */ /* 0x000fe2000bf45320 */
[----:B------:R-:W-:Y:S01]  /*1c00*/  FFMA.FTZ R102, R146, R102, R103 ;  /* 0x0000006692667223 */ /* 0x000fe20000010067 */
[----:B------:R-:W-:Y:S01]  /*1c10*/  ISETP.NE.AND.EX P6, PT, RZ, UR15, PT, P6 ;  /* 0x0000000fff007c0c */ /* 0x000fe2000bfc5360 */
[----:B------:R-:W-:Y:S01]  /*1c20*/  FADD.FTZ R103, R137, -R98 ;  /* 0x8000006289677221 */ /* 0x000fe20000010000 */
[----:B------:R-:W-:Y:S01]  /*1c30*/  FADD.FTZ R97, R132, -R97 ;  /* 0x8000006184617221 */ /* 0x000fe20000010000 */
[----:B------:R-:W-:Y:S01]  /*1c40*/  FADD.FTZ R99, R135, -R96 ;  /* 0x8000006087637221 */ /* 0x000fe20000010000 */
[----:B------:R-:W-:Y:S01]  /*1c50*/  FADD.FTZ R101, R134, -R101 ;  /* 0x8000006586657221 */ /* 0x000fe20000010000 */
[----:B------:R-:W-:Y:S01]  /*1c60*/  FADD.FTZ R155, R136, -R155 ;  /* 0x8000009b889b7221 */ /* 0x000fe20000010000 */
        /* <DEDUP_REMOVED lines=11> */
[----:B------:R-:W-:Y:S01]  /*1d20*/  ISETP.NE.U32.AND P1, PT, RZ, UR14, PT ;  /* 0x0000000eff007c0c */ /* 0x000fe2000bf25070 */
        /* <DEDUP_REMOVED lines=8> */
[----:B------:R-:W-:Y:S01]  /*1db0*/  ISETP.NE.AND.EX P1, PT, RZ, UR15, PT, P1 ;  /* 0x0000000fff007c0c */ /* 0x000fe2000bf25310 */
[-C--:B------:R-:W-:Y:S01]  /*1dc0*/  FMUL.FTZ R157, R101, R123.reuse ;  /* 0x0000007b659d7220 */ /* 0x080fe20000410000 */
[----:B------:R-:W-:Y:S01]  /*1dd0*/  @P6 LEA R96, P2, R122, UR14, 0x5 ;  /* 0x0000000e7a606c11 */ /* 0x000fe2000f8428ff */
[-C--:B------:R-:W-:Y:S01]  /*1de0*/  FMUL.FTZ R124, R98, R123.reuse ;  /* 0x0000007b627c7220 */ /* 0x080fe20000410000 */
[C---:B------:R-:W-:Y:S01]  /*1df0*/  SEL R84, R159.reuse, R84, P1 ;  /* 0x000000549f547207 */ /* 0x040fe20000800000 */
[----:B------:R-:W-:Y:S01]  /*1e00*/  FMUL.FTZ R159, R159, R123 ;  /* 0x0000007b9f9f7220 */ /* 0x000fe20000410000 */
[C---:B------:R-:W-:Y:S01]  /*1e10*/  SEL R85, R102.reuse, R85, P1 ;  /* 0x0000005566557207 */ /* 0x040fe20000800000 */
[----:B------:R-:W-:Y:S01]  /*1e20*/  FMUL.FTZ R102, R102, R123 ;  /* 0x0000007b66667220 */ /* 0x000fe20000410000 */
[----:B------:R-:W-:-:S02]  /*1e30*/  SEL R86, R101, R86, P1 ;  /* 0x0000005665567207 */ /* 0x000fc40000800000 */
[C---:B------:R-:W-:Y:S01]  /*1e40*/  SEL R87, R158.reuse, R87, P1 ;  /* 0x000000579e577207 */ /* 0x040fe20000800000 */
[----:B------:R-:W-:Y:S01]  /*1e50*/  FMUL.FTZ R158, R158, R123 ;  /* 0x0000007b9e9e7220 */ /* 0x000fe20000410000 */
[----:B------:R-:W-:Y:S01]  /*1e60*/  SEL R88, R155, R88, P1 ;  /* 0x000000589b587207 */ /* 0x000fe20000800000 */
[----:B------:R-:W-:Y:S01]  /*1e70*/  FMUL.FTZ R99, R116, R102 ;  /* 0x0000006674637220 */ /* 0x000fe20000410000 */
[----:B------:R-:W-:Y:S01]  /*1e80*/  SEL R89, R98, R89, P1 ;  /* 0x0000005962597207 */ /* 0x000fe20000800000 */
[----:B------:R-:W-:Y:S01]  /*1e90*/  FMUL.FTZ R98, R16, R159 ;  /* 0x0000009f10627220 */ /* 0x000fe20000410000 */
[----:B------:R-:W-:Y:S01]  /*1ea0*/  SEL R90, R103, R90, P1 ;  /* 0x0000005a675a7207 */ /* 0x000fe20000800000 */
[----:B------:R-:W-:Y:S01]  /*1eb0*/  FMUL.FTZ R100, R117, R158 ;  /* 0x0000009e75647220 */ /* 0x000fe20000410000 */
[----:B------:R-:W-:Y:S01]  /*1ec0*/  @P6 LEA.HI.X R97, R122, UR15, RZ, 0x5, P2 ;  /* 0x0000000f7a616c11 */ /* 0x000fe200090f2cff */
[----:B------:R-:W-:Y:S01]  /*1ed0*/  FMUL.FTZ R155, R155, R123 ;  /* 0x0000007b9b9b7220 */ /* 0x000fe20000410000 */
[C---:B------:R-:W-:Y:S01]  /*1ee0*/  SEL R91, R160.reuse, R91, P1 ;  /* 0x0000005ba05b7207 */ /* 0x040fe20000800000 */
[-C--:B------:R-:W-:Y:S01]  /*1ef0*/  FMUL.FTZ R103, R103, R123.reuse ;  /* 0x0000007b67677220 */ /* 0x080fe20000410000 */
[----:B------:R-:W-:Y:S01]  /*1f00*/  FMUL.FTZ R160, R160, R123 ;  /* 0x0000007ba0a07220 */ /* 0x000fe20000410000 */
[----:B------:R-:W-:Y:S03]  /*1f10*/  @P6 STG.E.128 desc[UR4][R96.64], R84 ;  /* 0x0000005460006986 */ /* 0x000fe6000c101d04 */
[----:B------:R-:W-:Y:S01]  /*1f20*/  FMUL.FTZ R101, R119, R160 ;  /* 0x000000a077657220 */ /* 0x000fe20000410000 */
[----:B------:R0:W-:Y:S02]  /*1f30*/  @P6 STG.E.128 desc[UR4][R96.64+0x10], R88 ;  /* 0x0000105860006986 */ /* 0x0001e4000c101d04 */
[----:B0-----:R-:W-:Y:S01]  /*1f40*/  FMUL.FTZ R97, R17, R157 ;  /* 0x0000009d11617220 */ /* 0x001fe20000410000 */
[----:B------:R-:W-:Y:S01]  /*1f50*/  F2FP.BF16.F32.PACK_AB R96, R99, R98 ;  /* 0x000000626360723e */ /* 0x000fe200000010ff */
[----:B------:R-:W-:Y:S01]  /*1f60*/  FMUL.FTZ R98, R18, R155 ;  /* 0x0000009b12627220 */ /* 0x000fe20000410000 */
[----:B------:R-:W-:-:S02]  /*1f70*/  FMUL.FTZ R99, R118, R124 ;  /* 0x0000007c76637220 */ /* 0x000fc40000410000 */
[----:B------:R-:W-:Y:S01]  /*1f80*/  F2FP.BF16.F32.PACK_AB R97, R100, R97 ;  /* 0x000000616461723e */ /* 0x000fe200000010ff */
[----:B------:R-:W-:Y:S02]  /*1f90*/  FMUL.FTZ R100, R19, R103 ;  /* 0x0000006713647220 */ /* 0x000fe40000410000 */
[----:B------:R-:W-:-:S03]  /*1fa0*/  F2FP.BF16.F32.PACK_AB R98, R99, R98 ;  /* 0x000000626362723e */ /* 0x000fc600000010ff */
[----:B------:R-:W-:Y:S02]  /*1fb0*/  F2FP.BF16.F32.PACK_AB R99, R101, R100 ;  /* 0x000000646563723e */ /* 0x000fe400000010ff */
[----:B------:R-:W-:-:S04]  /*1fc0*/  LEA R100, P1, R122, UR16, 0x4 ;  /* 0x000000107a647c11 */ /* 0x000fc8000f8220ff */
[----:B------:R-:W-:-:S05]  /*1fd0*/  LEA.HI.X R101, R122, UR17, RZ, 0x4, P1 ;  /* 0x000000117a657c11 */ /* 0x000fca00088f24ff */
[----:B------:R3:W-:Y:S01]  /*1fe0*/  STG.E.128 desc[UR4][R100.64], R96 ;  /* 0x0000006064007986 */ /* 0x0007e2000c101d04 */
[C---:B--2---:R-:W-:Y:S02]  /*1ff0*/  SHF.L.U32 R122, R92.reuse, 0x10, RZ ;  /* 0x000000105c7a7819 */ /* 0x044fe400000006ff */
[----:B------:R-:W-:-:S03]  /*2000*/  PRMT R92, R92, 0x7632, R92 ;  /* 0x000076325c5c7816 */ /* 0x000fc6000000005c */
[----:B------:R-:W-:Y:S01]  /*2010*/  FFMA.FTZ R24, R159, R122, R24 ;  /* 0x0000007a9f187223 */ /* 0x000fe20000010018 */
[----:B------:R-:W-:-:S05]  /*2020*/  SHF.L.U32 R92, R92, 0x10, RZ ;  /* 0x000000105c5c7819 */ /* 0x000fca00000006ff */
[----:B------:R-:W-:Y:S01]  /*2030*/  FFMA.FTZ R25, R102, R92, R25 ;  /* 0x0000005c66197223 */ /* 0x000fe20000010019 */
[C---:B------:R-:W-:Y:S02]  /*2040*/  PRMT R92, R93.reuse, 0x7632, R92 ;  /* 0x000076325d5c7816 */ /* 0x040fe4000000005c */
[----:B------:R-:W-:Y:S02]  /*2050*/  SHF.L.U32 R93, R93, 0x10, RZ ;  /* 0x000000105d5d7819 */ /* 0x000fe400000006ff */
[----:B------:R-:W-:-:S03]  /*2060*/  SHF.L.U32 R92, R92, 0x10, RZ ;  /* 0x000000105c5c7819 */ /* 0x000fc600000006ff */
[----:B------:R-:W-:Y:S01]  /*2070*/  FFMA.FTZ R26, R157, R93, R26 ;  /* 0x0000005d9d1a7223 */ /* 0x000fe2000001001a */
[----:B------:R-:W-:Y:S01]  /*2080*/  PRMT R93, R94, 0x7632, R93 ;  /* 0x000076325e5d7816 */ /* 0x000fe2000000005d */
[----:B------:R-:W-:Y:S01]  /*2090*/  FFMA.FTZ R27, R158, R92, R27 ;  /* 0x0000005c9e1b7223 */ /* 0x000fe2000001001b */
[----:B------:R-:W-:Y:S02]  /*20a0*/  PRMT R92, R95, 0x7632, R92 ;  /* 0x000076325f5c7816 */ /* 0x000fe4000000005c */
[----:B------:R-:W-:Y:S02]  /*20b0*/  SHF.L.U32 R94, R94, 0x10, RZ ;  /* 0x000000105e5e7819 */ /* 0x000fe400000006ff */
[----:B------:R-:W-:Y:S02]  /*20c0*/  SHF.L.U32 R93, R93, 0x10, RZ ;  /* 0x000000105d5d7819 */ /* 0x000fe400000006ff */
[----:B------:R-:W-:Y:S01]  /*20d0*/  SHF.L.U32 R95, R95, 0x10, RZ ;  /* 0x000000105f5f7819 */ /* 0x000fe200000006ff */
[----:B------:R-:W-:Y:S01]  /*20e0*/  FFMA.FTZ R20, R155, R94, R20 ;  /* 0x0000005e9b147223 */ /* 0x000fe20000010014 */
[----:B------:R-:W-:Y:S01]  /*20f0*/  SHF.L.U32 R92, R92, 0x10, RZ ;  /* 0x000000105c5c7819 */ /* 0x000fe200000006ff */
[----:B------:R-:W-:-:S02]  /*2100*/  FFMA.FTZ R21, R124, R93, R21 ;  /* 0x0000005d7c157223 */ /* 0x000fc40000010015 */
[----:B------:R-:W-:Y:S02]  /*2110*/  FFMA.FTZ R22, R103, R95, R22 ;  /* 0x0000005f67167223 */ /* 0x000fe40000010016 */
[----:B---3--:R-:W-:-:S07]  /*2120*/  FFMA.FTZ R23, R160, R92, R23 ;  /* 0x0000005ca0177223 */ /* 0x008fce0000010017 */
.L_x_3060:
[----:B------:R-:W-:Y:S05]  /*2130*/  BSYNC B1 ;  /* 0x0000000000017941 */ /* 0x000fea0003800000 */
.L_x_3059:
[----:B------:R-:W2:Y:S02]  /*2140*/  LDC.64 R92, c[0x0][0x210] ;  /* 0x00008400ff5c7b82 */ /* 0x000ea40000000a00 */
[----:B--2---:R-:W-:-:S04]  /*2150*/  LEA R2, R92, R2, 0x2 ;  /* 0x000000025c027211 */ /* 0x004fc800078e10ff */
[----:B------:R-:W-:-:S13]  /*2160*/  ISETP.GE.AND P1, PT, R2, R93, PT ;  /* 0x0000005d0200720c */ /* 0x000fda0003f26270 */
[----:B------:R-:W-:Y:S05]  /*2170*/  @!P1 BRA `(.L_x_3061) ;  /* 0xffffffe400749947 */ /* 0x000fea000383ffff */
.L_x_3051:
[----:B------:R-:W-:Y:S05]  /*2180*/  BSYNC B0 ;  /* 0x0000000000007941 */ /* 0x000fea0003800000 */
.L_x_3050:
[----:B------:R-:W2:Y:S01]  /*2190*/  S2R R3, SR_CgaCtaId ;  /* 0x0000000000037919 */ /* 0x000ea20000008800 */
[--C-:B-----5:R-:W-:Y:S01]  /*21a0*/  SHF.R.U32.HI R4, RZ, 0x5, R0.reuse ;  /* 0x00000005ff047819 */ /* 0x120fe20000011600 */
[----:B------:R-:W-:Y:S05]  /*21b0*/  WARPSYNC.ALL ;  /* 0x0000000000007948 */ /* 0x000fea0003800000 */
[----:B------:R-:W-:Y:S01]  /*21c0*/  MOV R2, 0x400 ;  /* 0x0000040000027802 */ /* 0x000fe20000000f00 */
[----:B------:R-:W3:Y:S01]  /*21d0*/  S2R R12, SR_CTAID.X ;  /* 0x00000000000c7919 */ /* 0x000ee20000002500 */
        /* <DEDUP_REMOVED lines=11> */
[----:B--2---:R-:W-:-:S04]  /*2290*/  LEA R3, R3, R2, 0x18 ;  /* 0x0000000203037211 */ /* 0x004fc800078ec0ff */
[-C--:B------:R-:W-:Y:S02]  /*22a0*/  LEA R120, R120, R3.reuse, 0x5 ;  /* 0x0000000378787211 */ /* 0x080fe400078e28ff */
[----:B------:R-:W-:Y:S01]  /*22b0*/  LEA R3, R0, R3, 0x2 ;  /* 0x0000000300037211 */ /* 0x000fe200078e10ff */
[----:B---3--:R-:W-:Y:S02]  /*22c0*/  IMAD R121, R12, R121, RZ ;  /* 0x000000790c797224 */ /* 0x008fe400078e02ff */
[----:B------:R-:W-:Y:S04]  /*22d0*/  STS.128 [R120], R48 ;  /* 0x0000003078007388 */ /* 0x000fe80000000c00 */
[----:B------:R-:W-:Y:S04]  /*22e0*/  STS.128 [R120+0x10], R44 ;  /* 0x0000102c78007388 */ /* 0x000fe80000000c00 */
[----:B------:R2:W-:Y:S04]  /*22f0*/  STS.128 [R120+0x400], R40 ;  /* 0x0004002878007388 */ /* 0x0005e80000000c00 */
[----:B------:R-:W-:Y:S01]  /*2300*/  STS.128 [R120+0x410], R36 ;  /* 0x0004102478007388 */ /* 0x000fe20000000c00 */
[----:B------:R-:W-:Y:S01]  /*2310*/  BAR.SYNC.DEFER_BLOCKING 0x0 ;  /* 0x0000000000007b1d */ /* 0x000fe20000010000 */
[----:B--2---:R-:W-:-:S05]  /*2320*/  IADD3 R40, P4, R121, R0, RZ ;  /* 0x0000000079287210 */ /* 0x004fca0007f9e0ff */
        /* <DEDUP_REMOVED lines=9> */
[----:B------:R-:W-:Y:S01]  /*23c0*/  LDS R13, [R3+0x1800] ;  /* 0x00180000030d7984 */ /* 0x000fe20000000800 */
[----:B--2---:R-:W-:-:S03]  /*23d0*/  FADD.FTZ R2, RZ, R2 ;  /* 0x00000002ff027221 */ /* 0x004fc60000010000 */
[----:B------:R-:W-:Y:S01]  /*23e0*/  LDS R15, [R3+0x1a00] ;  /* 0x001a0000030f7984 */ /* 0x000fe20000000800 */
[----:B---3--:R-:W-:-:S03]  /*23f0*/  FADD.FTZ R4, RZ, R4 ;  /* 0x00000004ff047221 */ /* 0x008fc60000010000 */
[----:B------:R-:W2:Y:S01]  /*2400*/  LDS R17, [R3+0x1c00] ;  /* 0x001c000003117984 */ /* 0x000ea20000000800 */
[----:B----4-:R-:W-:-:S03]  /*2410*/  FADD.FTZ R6, RZ, R6 ;  /* 0x00000006ff067221 */ /* 0x010fc60000010000 */
[----:B------:R-:W-:Y:S01]  /*2420*/  LDS R19, [R3+0x1e00] ;  /* 0x001e000003137984 */ /* 0x000fe20000000800 */
[----:B0-----:R-:W-:-:S03]  /*2430*/  FADD.FTZ R2, R2, R7 ;  /* 0x0000000702027221 */ /* 0x001fc60000010000 */
[----:B------:R-:W0:Y:S01]  /*2440*/  LDS R7, [R3+0x1000] ;  /* 0x0010000003077984 */ /* 0x000e220000000800 */
[----:B-1----:R-:W-:-:S03]  /*2450*/  FADD.FTZ R4, R4, R9 ;  /* 0x0000000904047221 */ /* 0x002fc60000010000 */
[----:B------:R-:W1:Y:S01]  /*2460*/  LDS R9, [R3+0x1200] ;  /* 0x0012000003097984 */ /* 0x000e620000000800 */
[----:B------:R-:W-:-:S03]  /*2470*/  FADD.FTZ R6, R6, R11 ;  /* 0x0000000b06067221 */ /* 0x000fc60000010000 */
[----:B------:R-:W3:Y:S01]  /*2480*/  LDS R11, [R3+0x1600] ;  /* 0x00160000030b7984 */ /* 0x000ee20000000800 */
[----:B------:R-:W-:Y:S01]  /*2490*/  FADD.FTZ R5, RZ, R5 ;  /* 0x00000005ff057221 */ /* 0x000fe20000010000 */
[----:B------:R-:W-:Y:S03]  /*24a0*/  BAR.SYNC.DEFER_BLOCKING 0x0 ;  /* 0x0000000000007b1d */ /* 0x000fe60000010000 */
[----:B------:R-:W-:-:S04]  /*24b0*/  FADD.FTZ R5, R5, R8 ;  /* 0x0000000805057221 */ /* 0x000fc80000010000 */
[----:B------:R-:W-:-:S04]  /*24c0*/  FADD.FTZ R0, R5, R0 ;  /* 0x0000000005007221 */ /* 0x000fc80000010000 */
[----:B--2---:R-:W-:Y:S01]  /*24d0*/  FADD.FTZ R17, R0, R17 ;  /* 0x0000001100117221 */ /* 0x004fe20000010000 */
[----:B------:R-:W-:Y:S01]  /*24e0*/  SHF.L.U32 R0, R40, 0x2, RZ ;  /* 0x0000000228007819 */ /* 0x000fe200000006ff */
[----:B------:R-:W-:Y:S04]  /*24f0*/  STS.128 [R120], R64 ;  /* 0x0000004078007388 */ /* 0x000fe80000000c00 */
[----:B------:R-:W-:Y:S01]  /*2500*/  STS.128 [R120+0x10], R60 ;  /* 0x0000103c78007388 */ /* 0x000fe20000000c00 */
[----:B0-----:R-:W-:-:S03]  /*2510*/  FADD.FTZ R2, R2, R7 ;  /* 0x0000000702027221 */ /* 0x001fc60000010000 */
[----:B------:R-:W-:Y:S01]  /*2520*/  STS.128 [R120+0x400], R56 ;  /* 0x0004003878007388 */ /* 0x000fe20000000c00 */
[----:B------:R-:W-:Y:S01]  /*2530*/  FADD.FTZ R13, R2, R13 ;  /* 0x0000000d020d7221 */ /* 0x000fe20000010000 */
[----:B-1----:R-:W-:Y:S02]  /*2540*/  FADD.FTZ R4, R4, R9 ;  /* 0x0000000904047221 */ /* 0x002fe40000010000 */
        /* <DEDUP_REMOVED lines=60> */
[----:B------:R-:W-:Y:S01]  /*2910*/  IADD3.X R25, RZ, RZ, RZ, P4, !PT ;  /* 0x000000ffff197210 */ /* 0x000fe200027fe4ff */
[----:B---3--:R-:W-:Y:S01]  /*2920*/  FADD.FTZ R18, RZ, R18 ;  /* 0x00000012ff127221 */ /* 0x008fe20000010000 */
[----:B------:R-:W-:Y:S01]  /*2930*/  IADD3 R2, P4, R0, UR6, RZ ;  /* 0x0000000600027c10 */ /* 0x000fe2000ff9e0ff */
[----:B------:R-:W2:Y:S01]  /*2940*/  LDS R11, [R3+0x1a00] ;  /* 0x001a0000030b7984 */ /* 0x000ea20000000800 */
[----:B------:R-:W-:Y:S01]  /*2950*/  SHF.L.U64.HI R25, R40, 0x2, R25 ;  /* 0x0000000228197819 */ /* 0x000fe20000010219 */
[----:B----4-:R-:W-:Y:S01]  /*2960*/  FADD.FTZ R36, RZ, R36 ;  /* 0x00000024ff247221 */ /* 0x010fe20000010000 */
[----:B------:R-:W-:Y:S01]  /*2970*/  IADD3 R0, P6, R0, UR20, RZ ;  /* 0x0000001400007c10 */ /* 0x000fe2000ffde0ff */
[----:B------:R-:W3:Y:S01]  /*2980*/  LDS R21, [R3+0x1c00] ;  /* 0x001c000003157984 */ /* 0x000ee20000000800 */
[----:B------:R-:W-:Y:S01]  /*2990*/  IADD3.X R27, R25, UR19, RZ, P5, !PT ;  /* 0x00000013191b7c10 */ /* 0x000fe2000affe4ff */
[----:B------:R-:W-:-:S02]  /*29a0*/  FADD.FTZ R38, RZ, R38 ;  /* 0x00000026ff267221 */ /* 0x000fc40000010000 */
[----:B------:R4:W2:Y:S01]  /*29b0*/  LDS R23, [R3+0x1e00] ;  /* 0x001e000003177984 */ /* 0x0008a20000000800 */
[----:B------:R-:W-:Y:S01]  /*29c0*/  FADD.FTZ R18, R18, R63 ;  /* 0x0000003f12127221 */ /* 0x000fe20000010000 */
[----:B------:R-:W-:Y:S01]  /*29d0*/  FADD.FTZ R33, R36, R33 ;  /* 0x0000002124217221 */ /* 0x000fe20000010000 */
[C---:B----4-:R-:W-:Y:S01]  /*29e0*/  IADD3.X R3, R25.reuse, UR7, RZ, P4, !PT ;  /* 0x0000000719037c10 */ /* 0x050fe2000a7fe4ff */
[----:B------:R-:W-:Y:S01]  /*29f0*/  FADD.FTZ R29, R38, R29 ;  /* 0x0000001d261d7221 */ /* 0x000fe20000010000 */
[----:B------:R-:W-:Y:S01]  /*2a00*/  IADD3.X R25, R25, UR21, RZ, P6, !PT ;  /* 0x0000001519197c10 */ /* 0x000fe2000b7fe4ff */
        /* <DEDUP_REMOVED lines=18> */
.L_x_3063:
[----:B------:R-:W-:Y:S05]  /*2b30*/  BSYNC B0 ;  /* 0x0000000000007941 */ /* 0x000fea0003800000 */
.L_x_3062:
        /* <DEDUP_REMOVED lines=16> */
.L_x_3065:
[----:B------:R-:W-:Y:S05]  /*2c40*/  BSYNC B0 ;  /* 0x0000000000007941 */ /* 0x000fea0003800000 */
.L_x_3064:
        /* <DEDUP_REMOVED lines=16> */
.L_x_3067:
[----:B------:R-:W-:Y:S05]  /*2d50*/  BSYNC B0 ;  /* 0x0000000000007941 */ /* 0x000fea0003800000 */
.L_x_3066:
        /* <DEDUP_REMOVED lines=10> */
.L_x_3056:
[----:B------:R-:W-:Y:S01]  /*2e00*/  HFMA2.MMA R102, -RZ, RZ, 0, 5.9604644775390625e-08 ;  /* 0x00000001ff667435 */ /* 0x000fe200000001ff */
[----:B------:R-:W-:Y:S01]  /*2e10*/  BSSY B1, `(.L_x_3068) ;  /* 0x0000006000017945 */ /* 0x000fe20003800000 */
[----:B------:R-:W-:Y:S02]  /*2e20*/  MOV R103, 0x1f ;  /* 0x0000001f00677802 */ /* 0x000fe40000000f00 */
[----:B------:R-:W-:-:S07]  /*2e30*/  MOV R100, 0xffffffff ;  /* 0xffffffff00647802 */ /* 0x000fce0000000f00 */
[----:B-----5:R-:W-:Y:S05]  /*2e40*/  WARPSYNC.COLLECTIVE R100, `(.L_x_3069) ;  /* 0x0000000064087348 */ /* 0x020fea0003c00000 */
[----:B------:R0:W1:Y:S02]  /*2e50*/  SHFL.BFLY P1, R101, R159, R102, R103 ;  /* 0x0c0000669f657389 */ /* 0x0000640000020067 */
[----:B01---5:R-:W-:Y:S01]  /*2e60*/  ENDCOLLECTIVE ;  /* 0x000000000000791b */ /* 0x023fe20003800000 */
.L_x_3069:
[----:B------:R-:W-:Y:S05]  /*2e70*/  BSYNC B1 ;  /* 0x0000000000017941 */ /* 0x000fea0003800000 */
.L_x_3068:
        /* <DEDUP_REMOVED lines=9> */
.L_x_3070:
[----:B------:R-:W-:Y:S01]  /*2f10*/  HFMA2.MMA R102, -RZ, RZ, 0, 1.1920928955078125e-07 ;  /* 0x00000002ff667435 */ /* 0x000fe200000001ff */
[----:B------:R-:W-:Y:S02]  /*2f20*/  MOV R159, R92 ;  /* 0x0000005c009f7202 */ /* 0x000fe40000000f00 */
[----:B------:R-:W-:-:S08]  /*2f30*/  MOV R93, R101 ;  /* 0x00000065005d7202 */ /* 0x000fd00000000f00 */
[----:B------:R-:W-:Y:S05]  /*2f40*/  WARPSYNC.COLLECTIVE R100, `(.L_x_3071) ;  /* 0x0000000064087348 */ /* 0x000fea0003c00000 */
[----:B------:R0:W1:Y:S02]  /*2f50*/  SHFL.BFLY P1, R101, R159, R102, R103 ;  /* 0x0c0000669f657389 */ /* 0x0000640000020067 */
[----:B01----:R-:W-:Y:S01]  /*2f60*/  ENDCOLLECTIVE ;  /* 0x000000000000791b */ /* 0x003fe20003800000 */
.L_x_3071:
[----:B------:R-:W-:-:S05]  /*2f70*/  FADD.FTZ R93, R93, R158 ;  /* 0x0000009e5d5d7221 */ /* 0x000fca0000010000 */
[----:B------:R-:W-:Y:S02]  /*2f80*/  MOV R159, R93 ;  /* 0x0000005d009f7202 */ /* 0x000fe40000000f00 */
[----:B------:R-:W-:-:S07]  /*2f90*/  MOV R95, R101 ;  /* 0x00000065005f7202 */ /* 0x000fce0000000f00 */
[----:B------:R-:W-:Y:S05]  /*2fa0*/  WARPSYNC.COLLECTIVE R100, `(.L_x_3072) ;  /* 0x0000000064087348 */ /* 0x000fea0003c00000 */
[----:B------:R0:W1:Y:S02]  /*2fb0*/  SHFL.BFLY P1, R101, R159, R102, R103 ;  /* 0x0c0000669f657389 */ /* 0x0000640000020067 */
[----:B01----:R-:W-:Y:S01]  /*2fc0*/  ENDCOLLECTIVE ;  /* 0x000000000000791b */ /* 0x003fe20003800000 */
.L_x_3072:
[----:B------:R-:W-:Y:S01]  /*2fd0*/  FADD.FTZ R95, R92, R95 ;  /* 0x0000005f5c5f7221 */ /* 0x000fe20000010000 */
[----:B------:R-:W-:-:S04]  /*2fe0*/  HFMA2.MMA R102, -RZ, RZ, 0, 2.384185791015625e-07 ;  /* 0x00000004ff667435 */ /* 0x000fc800000001ff */
[----:B------:R-:W-:Y:S02]  /*2ff0*/  MOV R159, R95 ;  /* 0x0000005f009f7202 */ /* 0x000fe40000000f00 */
[----:B------:R-:W-:-:S07]  /*3000*/  MOV R94, R101 ;  /* 0x00000065005e7202 */ /* 0x000fce0000000f00 */
[----:B------:R-:W-:Y:S05]  /*3010*/  WARPSYNC.COLLECTIVE R100, `(.L_x_3073) ;  /* 0x0000000064087348 */ /* 0x000fea0003c00000 */
[----:B------:R0:W1:Y:S02]  /*3020*/  SHFL.BFLY P1, R101, R159, R102, R103 ;  /* 0x0c0000669f657389 */ /* 0x0000640000020067 */
[----:B01----:R-:W-:Y:S01]  /*3030*/  ENDCOLLECTIVE ;  /* 0x000000000000791b */ /* 0x003fe20003800000 */
.L_x_3073:
[----:B------:R-:W-:-:S05]  /*3040*/  FADD.FTZ R94, R93, R94 ;  /* 0x0000005e5d5e7221 */ /* 0x000fca0000010000 */
[----:B------:R-:W-:Y:S02]  /*3050*/  MOV R159, R94 ;  /* 0x0000005e009f7202 */ /* 0x000fe40000000f00 */
[----:B------:R-:W-:-:S07]  /*3060*/  MOV R96, R101 ;  /* 0x0000006500607202 */ /* 0x000fce0000000f00 */
[----:B------:R-:W-:Y:S05]  /*3070*/  WARPSYNC.COLLECTIVE R100, `(.L_x_3074) ;  /* 0x0000000064087348 */ /* 0x000fea0003c00000 */
[----:B------:R0:W1:Y:S02]  /*3080*/  SHFL.BFLY P1, R101, R159, R102, R103 ;  /* 0x0c0000669f657389 */ /* 0x0000640000020067 */
[----:B01----:R-:W-:Y:S01]  /*3090*/  ENDCOLLECTIVE ;  /* 0x000000000000791b */ /* 0x003fe20003800000 */
.L_x_3074:
[----:B------:R-:W-:Y:S01]  /*30a0*/  FADD.FTZ R96, R95, R96 ;  /* 0x000000605f607221 */ /* 0x000fe20000010000 */
[----:B------:R-:W-:-:S04]  /*30b0*/  HFMA2.MMA R102, -RZ, RZ, 0, 4.76837158203125e-07 ;  /* 0x00000008ff667435 */ /* 0x000fc800000001ff */
[----:B------:R-:W-:Y:S02]  /*30c0*/  MOV R159, R96 ;  /* 0x00000060009f7202 */ /* 0x000fe40000000f00 */
[----:B------:R-:W-:-:S07]  /*30d0*/  MOV R97, R101 ;  /* 0x0000006500617202 */ /* 0x000fce0000000f00 */
[----:B------:R-:W-:Y:S05]  /*30e0*/  WARPSYNC.COLLECTIVE R100, `(.L_x_3075) ;  /* 0x0000000064087348 */ /* 0x000fea0003c00000 */
[----:B------:R0:W1:Y:S02]  /*30f0*/  SHFL.BFLY P1, R101, R159, R102, R103 ;  /* 0x0c0000669f657389 */ /* 0x0000640000020067 */
[----:B01----:R-:W-:Y:S01]  /*3100*/  ENDCOLLECTIVE ;  /* 0x000000000000791b */ /* 0x003fe20003800000 */
.L_x_3075:
[----:B------:R-:W-:-:S05]  /*3110*/  FADD.FTZ R97, R94, R97 ;  /* 0x000000615e617221 */ /* 0x000fca0000010000 */
[----:B------:R-:W-:Y:S02]  /*3120*/  MOV R159, R97 ;  /* 0x00000061009f7202 */ /* 0x000fe40000000f00 */
[----:B------:R-:W-:-:S07]  /*3130*/  MOV R99, R101 ;  /* 0x0000006500637202 */ /* 0x000fce0000000f00 */
[----:B------:R-:W-:Y:S05]  /*3140*/  WARPSYNC.COLLECTIVE R100, `(.L_x_3076) ;  /* 0x0000000064087348 */ /* 0x000fea0003c00000 */
[----:B------:R0:W1:Y:S02]  /*3150*/  SHFL.BFLY P1, R101, R159, R102, R103 ;  /* 0x0c0000669f657389 */ /* 0x0000640000020067 */
[----:B01----:R-:W-:Y:S01]  /*3160*/  ENDCOLLECTIVE ;  /* 0x000000000000791b */ /* 0x003fe20003800000 */
.L_x_3076:
[----:B------:R-:W-:Y:S01]  /*3170*/  FADD.FTZ R99, R96, R99 ;  /* 0x0000006360637221 */ /* 0x000fe20000010000 */
[----:B------:R-:W-:-:S04]  /*3180*/  HFMA2.MMA R102, -RZ, RZ, 0, 9.5367431640625e-07 ;  /* 0x00000010ff667435 */ /* 0x000fc800000001ff */
[----:B------:R-:W-:Y:S02]  /*3190*/  MOV R159, R99 ;  /* 0x00000063009f7202 */ /* 0x000fe40000000f00 */
[----:B------:R-:W-:-:S07]  /*31a0*/  MOV R98, R101 ;  /* 0x0000006500627202 */ /* 0x000fce0000000f00 */
[----:B------:R-:W-:Y:S05]  /*31b0*/  WARPSYNC.COLLECTIVE R100, `(.L_x_3077) ;  /* 0x0000000064087348 */ /* 0x000fea0003c00000 */
[----:B------:R0:W1:Y:S02]  /*31c0*/  SHFL.BFLY P1, R101, R159, R102, R103 ;  /* 0x0c0000669f657389 */ /* 0x0000640000020067 */
[----:B01----:R-:W-:Y:S01]  /*31d0*/  ENDCOLLECTIVE ;  /* 0x000000000000791b */ /* 0x003fe20003800000 */
.L_x_3077:
[----:B------:R-:W-:-:S05]  /*31e0*/  FADD.FTZ R98, R97, R98 ;  /* 0x0000006261627221 */ /* 0x000fca0000010000 */
[----:B------:R-:W-:Y:S02]  /*31f0*/  MOV R159, R98 ;  /* 0x00000062009f7202 */ /* 0x000fe40000000f00 */
[----:B------:R-:W-:-:S07]  /*3200*/  MOV R92, R101 ;  /* 0x00000065005c7202 */ /* 0x000fce0000000f00 */
[----:B------:R-:W-:Y:S05]  /*3210*/  WARPSYNC.COLLECTIVE R100, `(.L_x_3078) ;  /* 0x0000000064087348 */ /* 0x000fea0003c00000 */
[----:B------:R0:W1:Y:S02]  /*3220*/  SHFL.BFLY P1, R101, R159, R102, R103 ;  /* 0x0c0000669f657389 */ /* 0x0000640000020067 */
[----:B01----:R-:W-:Y:S01]  /*3230*/  ENDCOLLECTIVE ;  /* 0x000000000000791b */ /* 0x003fe20003800000 */
.L_x_3078:
[----:B------:R-:W-:Y:S01]  /*3240*/  MOV R93, R101 ;  /* 0x00000065005d7202 */ /* 0x000fe20000000f00 */
[----:B------:R-:W-:Y:S06]  /*3250*/  BRA `(.L_x_3079) ;  /* 0xffffffe000887947 */ /* 0x000fec000383ffff */
.L_x_3080:
        /* <DEDUP_REMOVED lines=10> */
.L_x_9136:


//--------------------- .text._ZN10layer_norm13ln_bwd_kernelINS_13Kernel_traitsI13__nv_bfloat16S2_fS2_fjLj512ELj1ELj4ELj1ELj16ENS_18Kernel_traits_baseILj512ES2_S2_fS2_fjLj128EEEEELb0ELb1ELb0ELb1EEEvNS_9BwdParamsE --------------------------
	.section	.text._ZN10layer_norm13ln_bwd_kernelINS_13Kernel_traitsI13__nv_bfloat16S2_fS2_fjLj512ELj1ELj4ELj1ELj16ENS_18Kernel_traits_baseILj512ES2_S2_fS2_fjLj128EEEEELb0ELb1ELb0ELb1EEEvNS_9BwdParamsE,"ax",@progbits
	.align	128
        .global         _ZN10layer_norm13ln_bwd_kernelINS_13Kernel_traitsI13__nv_bfloat16S2_fS2_fjLj512ELj1ELj4ELj1ELj16ENS_18Kernel_traits_baseILj512ES2_S2_fS2_fjLj128EEEEELb0ELb1ELb0ELb1EEEvNS_9BwdParamsE
        .type           _ZN10layer_norm13ln_bwd_kernelINS_13Kernel_traitsI13__nv_bfloat16S2_fS2_fjLj512ELj1ELj4ELj1ELj16ENS_18Kernel_traits_baseILj512ES2_S2_fS2_fjLj128EEEEELb0ELb1ELb0ELb1EEEvNS_9BwdParamsE,@function
        .size           _ZN10layer_norm13ln_bwd_kernelINS_13Kernel_traitsI13__nv_bfloat16S2_fS2_fjLj512ELj1ELj4ELj1ELj16ENS_18Kernel_traits_baseILj512ES2_S2_fS2_fjLj128EEEEELb0ELb1ELb0ELb1EEEvNS_9BwdParamsE,(.L_x_9137 - _ZN10layer_norm13ln_bwd_kernelINS_13Kernel_traitsI13__nv_bfloat16S2_fS2_fjLj512ELj1ELj4ELj1ELj16ENS_18Kernel_traits_baseILj512ES2_S2_fS2_fjLj128EEEEELb0ELb1ELb0ELb1EEEvNS_9BwdParamsE)
        .other          _ZN10layer_norm13ln_bwd_kernelINS_13Kernel_traitsI13__nv_bfloat16S2_fS2_fjLj512ELj1ELj4ELj1ELj16ENS_18Kernel_traits_baseILj512ES2_S2_fS2_fjLj128EEEEELb0ELb1ELb0ELb1EEEvNS_9BwdParamsE,@"STO_CUDA_ENTRY STV_DEFAULT"
_ZN10layer_norm13ln_bwd_kernelINS_13Kernel_traitsI13__nv_bfloat16S2_fS2_fjLj512ELj1ELj4ELj1ELj16ENS_18Kernel_traits_baseILj512ES2_S2_fS2_fjLj128EEEEELb0ELb1ELb0ELb1EEEvNS_9BwdParamsE:
.text._ZN10layer_norm13ln_bwd_kernelINS_13Kernel_traitsI13__nv_bfloat16S2_fS2_fjLj512ELj1ELj4ELj1ELj16ENS_18Kernel_traits_baseILj512ES2_S2_fS2_fjLj128EEEEELb0ELb1ELb0ELb1EEEvNS_9BwdParamsE:
        /* <DEDUP_REMOVED lines=41> */
.L_x_3082:
        /* <DEDUP_REMOVED lines=14> */
[----:B------:R-:W-:Y:S01]  /*0370*/  ULDC.U8 UR6, c[0x0][0x2a0] ;  /* 0x0000a80000067ab9 */ /* 0x000fe20000000000 */
[----:B------:R-:W-:Y:S01]  /*0380*/  HFMA2.MMA R3, -RZ, RZ, 0, 0 ;  /* 0x00000000ff037435 */ /* 0x000fe200000001ff */
[----:B------:R-:W-:Y:S01]  /*0390*/  BSSY B1, `(.L_x_3084) ;  /* 0x00001d8000017945 */ /* 0x000fe20003800000 */
[----:B------:R-:W-:-:S02]  /*03a0*/  ISETP.NE.AND.EX P0, PT, RZ, UR7, PT, P0 ;  /* 0x00000007ff007c0c */ /* 0x000fc4000bf05300 */
[----:B0-----:R-:W-:Y:S02]  /*03b0*/  CS2R R4, SRZ ;  /* 0x0000000000047805 */ /* 0x001fe4000001ff00 */
        /* <DEDUP_REMOVED lines=14> */
[----:B------:R-:W-:Y:S02]  /*04a0*/  MOV R117, RZ ;  /* 0x000000ff00757202 */ /* 0x000fe40000000f00 */
[----:B------:R-:W-:Y:S02]  /*04b0*/  ISETP.NE.AND P4, PT, RZ, UR6, PT ;  /* 0x00000006ff007c0c */ /* 0x000fe4000bf85270 */
[----:B--2---:R-:W-:-:S02]  /*04c0*/  PRMT R115, R8, 0x7632, R115 ;  /* 0x0000763208737816 */ /* 0x004fc40000000073 */
[----:B------:R-:W-:Y:S02]  /*04d0*/  PRMT R114, R9, 0x7632, R114 ;  /* 0x0000763209727816 */ /* 0x000fe40000000072 */
[----:B------:R-:W-:Y:S02]  /*04e0*/  PRMT R113, R10, 0x7632, R113 ;  /* 0x000076320a717816 */ /* 0x000fe40000000071 */
[----:B------:R-:W-:Y:S02]  /*04f0*/  PRMT R112, R11, 0x7632, R112 ;  /* 0x000076320b707816 */ /* 0x000fe40000000070 */
[----:B---3--:R-:W-:Y:S02]  /*0500*/  PRMT R111, R16, 0x7632, R111 ;  /* 0x00007632106f7816 */ /* 0x008fe4000000006f */
[----:B------:R-:W-:Y:S02]  /*0510*/  PRMT R110, R17, 0x7632, R110 ;  /* 0x00007632116e7816 */ /* 0x000fe4000000006e */
[----:B------:R-:W-:-:S02]  /*0520*/  PRMT R109, R18, 0x7632, R109 ;  /* 0x00007632126d7816 */ /* 0x000fc4000000006d */
[----:B------:R-:W-:Y:S02]  /*0530*/  PRMT R108, R19, 0x7632, R108 ;  /* 0x00007632136c7816 */ /* 0x000fe4000000006c */
[----:B----4-:R-:W-:Y:S02]  /*0540*/  PRMT R105, R12, 0x7632, R105 ;  /* 0x000076320c697816 */ /* 0x010fe40000000069 */
[----:B------:R-:W-:Y:S02]  /*0550*/  PRMT R104, R13, 0x7632, R104 ;  /* 0x000076320d687816 */ /* 0x000fe40000000068 */
[----:B------:R-:W-:Y:S02]  /*0560*/  PRMT R103, R14, 0x7632, R103 ;  /* 0x000076320e677816 */ /* 0x000fe40000000067 */
[----:B------:R-:W-:Y:S02]  /*0570*/  PRMT R102, R15, 0x7632, R102 ;  /* 0x000076320f667816 */ /* 0x000fe40000000066 */
[----:B-----5:R-:W-:-:S02]  /*0580*/  PRMT R101, R20, 0x7632, R101 ;  /* 0x0000763214657816 */ /* 0x020fc40000000065 */
[----:B------:R-:W-:Y:S02]  /*0590*/  PRMT R100, R21, 0x7632, R100 ;  /* 0x0000763215647816 */ /* 0x000fe40000000064 */
[----:B------:R-:W-:Y:S02]  /*05a0*/  PRMT R99, R22, 0x7632, R99 ;  /* 0x0000763216637816 */ /* 0x000fe40000000063 */
[----:B------:R-:W-:Y:S02]  /*05b0*/  PRMT R98, R23, 0x7632, R98 ;  /* 0x0000763217627816 */ /* 0x000fe40000000062 */
        /* <DEDUP_REMOVED lines=39> */
[----:B------:R-:W-:-:S07]  /*0830*/  SHF.L.U32 R98, R98, 0x10, RZ ;  /* 0x0000001062627819 */ /* 0x000fce00000006ff */
.L_x_3086:
[----:B------:R-:W0:Y:S01]  /*0840*/  LDC.64 R68, c[0x0][0x250] ;  /* 0x00009400ff447b82 */ /* 0x000e220000000a00 */
[----:B------:R-:W-:Y:S01]  /*0850*/  IMAD R0, R133, UR8, RZ ;  /* 0x0000000885007c24 */ /* 0x000fe2000f8e02ff */
[----:B------:R-:W-:-:S04]  /*0860*/  SHF.R.S32.HI R58, RZ, 0x1f, R133 ;  /* 0x0000001fff3a7819 */ /* 0x000fc80000011485 */
        /* <DEDUP_REMOVED lines=9> */
[----:B-1----:R-:W-:Y:S01]  /*0900*/  @P0 LEA R74, P1, R133, R56, 0x1 ;  /* 0x00000038854a0211 */ /* 0x002fe200078208ff */
[----:B------:R-:W4:Y:S01]  /*0910*/  LDG.E R0, desc[UR4][R68.64] ;  /* 0x0000000444007981 */ /* 0x000f22000c1e1900 */
[----:B------:R-:W-:Y:S02]  /*0920*/  IADD3 R134, R137, 0x20, RZ ;  /* 0x0000002089867810 */ /* 0x000fe40007ffe0ff */
[----:B------:R-:W-:Y:S01]  /*0930*/  @P0 LEA.HI.X R75, R133, R57, R58, 0x1, P1 ;  /* 0x00000039854b0211 */ /* 0x000fe200008f0c3a */
[----:B--2---:R-:W-:Y:S01]  /*0940*/  IMAD.WIDE.U32 R142, R137, 0x20, R142 ;  /* 0x00000020898e7825 */ /* 0x004fe200078e008e */
[----:B------:R-:W-:-:S03]  /*0950*/  LEA R146, P1, R134, UR10, 0x5 ;  /* 0x0000000a86927c11 */ /* 0x000fc6000f8228ff */
[----:B------:R-:W2:Y:S01]  /*0960*/  @P0 LDG.E.U16 R148, desc[UR4][R74.64] ;  /* 0x000000044a940981 */ /* 0x000ea2000c1e1500 */
[----:B------:R-:W1:Y:S01]  /*0970*/  LDC.64 R106, c[0x0][0x2c8] ;  /* 0x0000b200ff6a7b82 */ /* 0x000e620000000a00 */
[--C-:B---3--:R-:W-:Y:S02]  /*0980*/  IMAD.WIDE.U32 R60, R137, 0x10, R72.reuse ;  /* 0x00000010893c7825 */ /* 0x108fe400078e0048 */
[----:B------:R-:W3:Y:S01]  /*0990*/  LDG.E.128 R56, desc[UR4][R142.64] ;  /* 0x000000048e387981 */ /* 0x000ee2000c1e1d00 */
[C---:B------:R-:W-:Y:S01]  /*09a0*/  LEA.HI.X R147, R134.reuse, UR11, RZ, 0x5, P1 ;  /* 0x0000000b86937c11 */ /* 0x040fe200088f2cff */
[----:B------:R-:W-:Y:S02]  /*09b0*/  IMAD.WIDE.U32 R72, R134, 0x10, R72 ;  /* 0x0000001086487825 */ /* 0x000fe400078e0048 */
[----:B------:R1:W2:Y:S02]  /*09c0*/  LDG.E.128 R64, desc[UR4][R142.64+0x10] ;  /* 0x000010048e407981 */ /* 0x0002a4000c1e1d00 */
[----:B0-----:R-:W-:-:S02]  /*09d0*/  IMAD.WIDE R140, R133, 0x4, R140 ;  /* 0x00000004858c7825 */ /* 0x001fc400078e028c */
[----:B------:R-:W2:Y:S04]  /*09e0*/  LDG.E.128 R60, desc[UR4][R60.64] ;  /* 0x000000043c3c7981 */ /* 0x000ea8000c1e1d00 */
[----:B------:R-:W2:Y:S04]  /*09f0*/  LDG.E.128 R68, desc[UR4][R146.64] ;  /* 0x0000000492447981 */ /* 0x000ea8000c1e1d00 */
[----:B------:R-:W2:Y:S04]  /*0a00*/  LDG.E.128 R72, desc[UR4][R72.64] ;  /* 0x0000000448487981 */ /* 0x000ea8000c1e1d00 */
[----:B------:R0:W2:Y:S04]  /*0a10*/  LDG.E R136, desc[UR4][R140.64] ;  /* 0x000000048c887981 */ /* 0x0000a8000c1e1900 */
[----:B------:R-:W2:Y:S01]  /*0a20*/  LDG.E.128 R76, desc[UR4][R146.64+0x10] ;  /* 0x00001004924c7981 */ /* 0x000ea2000c1e1d00 */
[----:B-1----:R-:W-:-:S04]  /*0a30*/  ISETP.NE.U32.AND P1, PT, R106, RZ, PT ;  /* 0x000000ff6a00720c */ /* 0x002fc80003f25070 */
[----:B------:R-:W-:-:S13]  /*0a40*/  ISETP.NE.AND.EX P1, PT, R107, RZ, PT, P1 ;  /* 0x000000ff6b00720c */ /* 0x000fda0003f25310 */
[----:B------:R-:W1:Y:S01]  /*0a50*/  @P1 LDC.64 R138, c[0x0][0x2c8] ;  /* 0x0000b200ff8a1b82 */ /* 0x000e620000000a00 */
[----:B------:R-:W-:-:S04]  /*0a60*/  @P1 LEA R142, P2, R134, R106, 0x5 ;  /* 0x0000006a868e1211 */ /* 0x000fc800078428ff */
[----:B------:R-:W-:-:S05]  /*0a70*/  @P1 LEA.HI.X R143, R134, R107, RZ, 0x5, P2 ;  /* 0x0000006b868f1211 */ /* 0x000fca00010f2cff */
[----:B------:R-:W5:Y:S04]  /*0a80*/  @P1 LDG.E.128 R44, desc[UR4][R142.64] ;  /* 0x000000048e2c1981 */ /* 0x000f68000c1e1d00 */
[----:B------:R2:W5:Y:S01]  /*0a90*/  @P1 LDG.E.128 R40, desc[UR4][R142.64+0x10] ;  /* 0x000010048e281981 */ /* 0x000562000c1e1d00 */
[----:B------:R-:W-:Y:S01]  /*0aa0*/  MOV R135, 0x3f800000 ;  /* 0x3f80000000877802 */ /* 0x000fe20000000f00 */
[----:B-1----:R-:W-:-:S05]  /*0ab0*/  @P1 IMAD.WIDE.U32 R144, R137, 0x20, R138 ;  /* 0x0000002089901825 */ /* 0x002fca00078e008a */
[----:B------:R-:W5:Y:S04]  /*0ac0*/  @P1 LDG.E.128 R36, desc[UR4][R144.64] ;  /* 0x0000000490241981 */ /* 0x000f68000c1e1d00 */
[----:B------:R1:W5:Y:S01]  /*0ad0*/  @P1 LDG.E.128 R32, desc[UR4][R144.64+0x10] ;  /* 0x0000100490201981 */ /* 0x000362000c1e1d00 */
[----:B------:R-:W-:Y:S01]  /*0ae0*/  UMOV UR6, 0xffffffff ;  /* 0xffffffff00067882 */ /* 0x000fe20000000000 */
[----:B----4-:R-:W-:-:S05]  /*0af0*/  FSEL R0, R0, RZ, !P4 ;  /* 0x000000ff00007208 */ /* 0x010fca0006000000 */
[C---:B---3--:R-:W-:Y:S01]  /*0b00*/  FADD.FTZ R139, -R0.reuse, R56 ;  /* 0x00000038008b7221 */ /* 0x048fe20000010100 */
[C---:B------:R-:W-:Y:S01]  /*0b10*/  FADD.FTZ R57, -R0.reuse, R57 ;  /* 0x0000003900397221 */ /* 0x040fe20000010100 */
[C---:B0-----:R-:W-:Y:S01]  /*0b20*/  FADD.FTZ R141, -R0.reuse, R58 ;  /* 0x0000003a008d7221 */ /* 0x041fe20000010100 */
[----:B--2---:R-:W-:Y:S01]  /*0b30*/  FADD.FTZ R161, -R0, R64 ;  /* 0x0000004000a17221 */ /* 0x004fe20000010100 */
[C---:B------:R-:W-:Y:S02]  /*0b40*/  PRMT R56, R60.reuse, 0x7632, R56 ;  /* 0x000076323c387816 */ /* 0x040fe40000000038 */
[----:B------:R-:W-:Y:S02]  /*0b50*/  SHF.L.U32 R60, R60, 0x10, RZ ;  /* 0x000000103c3c7819 */ /* 0x000fe400000006ff */
[C---:B------:R-:W-:Y:S02]  /*0b60*/  PRMT R58, R61.reuse, 0x7632, R58 ;  /* 0x000076323d3a7816 */ /* 0x040fe4000000003a */
[----:B------:R-:W-:Y:S01]  /*0b70*/  SHF.L.U32 R138, R61, 0x10, RZ ;  /* 0x000000103d8a7819 */ /* 0x000fe200000006ff */
[----:B------:R-:W-:Y:S01]  /*0b80*/  FADD.FTZ R153, -R0, R67 ;  /* 0x0000004300997221 */ /* 0x000fe20000010100 */
[----:B------:R-:W-:-:S02]  /*0b90*/  PRMT R61, R62, 0x7632, R61 ;  /* 0x000076323e3d7816 */ /* 0x000fc4000000003d */
[----:B------:R-:W-:Y:S01]  /*0ba0*/  SHF.L.U32 R143, R62, 0x10, RZ ;  /* 0x000000103e8f7819 */ /* 0x000fe200000006ff */
[----:B------:R-:W-:Y:S01]  /*0bb0*/  FADD.FTZ R67, -R0, R69 ;  /* 0x0000004500437221 */ /* 0x000fe20000010100 */
[C---:B------:R-:W-:Y:S01]  /*0bc0*/  PRMT R62, R63.reuse, 0x7632, R62 ;  /* 0x000076323f3e7816 */ /* 0x040fe2000000003e */
[----:B------:R-:W-:Y:S01]  /*0bd0*/  FMUL.FTZ R57, R136, R57 ;  /* 0x0000003988397220 */ /* 0x000fe20000410000 */
[----:B------:R-:W-:Y:S02]  /*0be0*/  SHF.L.U32 R140, R63, 0x10, RZ ;  /* 0x000000103f8c7819 */ /* 0x000fe400000006ff */
[----:B------:R-:W-:Y:S01]  /*0bf0*/  SHF.L.U32 R152, R56, 0x10, RZ ;  /* 0x0000001038987819 */ /* 0x000fe200000006ff */
[C---:B------:R-:W-:Y:S01]  /*0c00*/  FADD.FTZ R59, -R0.reuse, R59 ;  /* 0x0000003b003b7221 */ /* 0x040fe20000010100 */
[C---:B------:R-:W-:Y:S01]  /*0c10*/  PRMT R64, R75.reuse, 0x7632, R64 ;  /* 0x000076324b407816 */ /* 0x040fe20000000040 */
[C---:B------:R-:W-:Y:S01]  /*0c20*/  FADD.FTZ R147, -R0.reuse, R65 ;  /* 0x0000004100937221 */ /* 0x040fe20000010100 */
[----:B------:R-:W-:Y:S01]  /*0c30*/  SHF.L.U32 R63, R75, 0x10, RZ ;  /* 0x000000104b3f7819 */ /* 0x000fe200000006ff */
[C---:B------:R-:W-:Y:S01]  /*0c40*/  FADD.FTZ R163, -R0.reuse, R66 ;  /* 0x0000004200a37221 */ /* 0x040fe20000010100 */
[C---:B------:R-:W-:Y:S01]  /*0c50*/  FADD.FTZ R159, -R0.reuse, R68 ;  /* 0x00000044009f7221 */ /* 0x040fe20000010100 */
[C---:B------:R-:W-:Y:S01]  /*0c60*/  FADD.FTZ R69, -R0.reuse, R70 ;  /* 0x0000004600457221 */ /* 0x040fe20000010100 */
[C---:B-1----:R-:W-:Y:S01]  /*0c70*/  FADD.FTZ R145, -R0.reuse, R71 ;  /* 0x0000004700917221 */ /* 0x042fe20000010100 */
[C---:B------:R-:W-:Y:S01]  /*0c80*/  FADD.FTZ R75, -R0.reuse, R76 ;  /* 0x0000004c004b7221 */ /* 0x040fe20000010100 */
[C---:B------:R-:W-:Y:S01]  /*0c90*/  FADD.FTZ R155, -R0.reuse, R77 ;  /* 0x0000004d009b7221 */ /* 0x040fe20000010100 */
[C---:B------:R-:W-:Y:S01]  /*0ca0*/  FADD.FTZ R157, -R0.reuse, R78 ;  /* 0x0000004e009d7221 */ /* 0x040fe20000010100 */
[----:B------:R-:W-:Y:S01]  /*0cb0*/  FADD.FTZ R149, -R0, R79 ;  /* 0x0000004f00957221 */ /* 0x000fe20000010100 */
[----:B------:R-:W-:Y:S01]  /*0cc0*/  FMUL.FTZ R151, R132, R60 ;  /* 0x0000003c84977220 */ /* 0x000fe20000410000 */
[----:B------:R-:W-:Y:S01]  /*0cd0*/  FMUL.FTZ R0, R136, R139 ;  /* 0x0000008b88007220 */ /* 0x000fe20000410000 */
[----:B------:R-:W-:Y:S01]  /*0ce0*/  @P0 SHF.L.U32 R135, R148, 0x10, RZ ;  /* 0x0000001094870819 */ /* 0x000fe200000006ff */
[----:B------:R-:W-:-:S02]  /*0cf0*/  IMAD.U32 R148, R61, 0x10000, RZ ;  /* 0x000100003d947824 */ /* 0x000fc400078e00ff */
[-C--:B------:R-:W-:Y:S01]  /*0d00*/  FFMA.FTZ R96, R57, R152.reuse, R96 ;  /* 0x0000009839607223 */ /* 0x080fe20000010060 */
[----:B------:R-:W-:Y:S01]  /*0d10*/  FADD.FTZ R95, R152, R95 ;  /* 0x0000005f985f7221 */ /* 0x000fe20000010000 */
[----:B------:R-:W-:Y:S01]  /*0d20*/  FMUL.FTZ R152, R115, R152 ;  /* 0x0000009873987220 */ /* 0x000fe20000410000 */
[----:B------:R-:W-:Y:S01]  /*0d30*/  FADD.FTZ R61, RZ, R151 ;  /* 0x00000097ff3d7221 */ /* 0x000fe20000010000 */
[----:B------:R-:W-:Y:S01]  /*0d40*/  FFMA.FTZ R76, R0, R151, RZ ;  /* 0x00000097004c7223 */ /* 0x000fe200000100ff */
[----:B------:R-:W-:Y:S01]  /*0d50*/  SHF.L.U32 R150, R58, 0x10, RZ ;  /* 0x000000103a967819 */ /* 0x000fe200000006ff */
[C---:B------:R-:W-:Y:S01]  /*0d60*/  FMUL.FTZ R59, R136.reuse, R59 ;  /* 0x0000003b883b7220 */ /* 0x040fe20000410000 */
[----:B------:R-:W-:Y:S01]  /*0d70*/  FMUL.FTZ R58, R131, R138 ;  /* 0x0000008a833a7220 */ /* 0x000fe20000410000 */
[----:B------:R-:W-:Y:S01]  /*0d80*/  FADD.FTZ R61, R61, R152 ;  /* 0x000000983d3d7221 */ /* 0x000fe20000010000 */
[C---:B------:R-:W-:Y:S01]  /*0d90*/  FMUL.FTZ R65, R136.reuse, R141 ;  /* 0x0000008d88417220 */ /* 0x040fe20000410000 */
[----:B------:R-:W-:Y:S01]  /*0da0*/  FFMA.FTZ R76, R57, R152, R76 ;  /* 0x00000098394c7223 */ /* 0x000fe2000001004c */
[----:B------:R-:W-:Y:S01]  /*0db0*/  FMUL.FTZ R56, R136, R161 ;  /* 0x000000a188387220 */ /* 0x000fe20000410000 */
[-C--:B------:R-:W-:Y:S01]  /*0dc0*/  FFMA.FTZ R92, R59, R150.reuse, R92 ;  /* 0x000000963b5c7223 */ /* 0x080fe2000001005c */
[----:B------:R-:W-:Y:S01]  /*0dd0*/  FADD.FTZ R91, R150, R91 ;  /* 0x0000005b965b7221 */ /* 0x000fe20000010000 */
[----:B------:R-:W-:Y:S01]  /*0de0*/  PRMT R68, R72, 0x7632, R68 ;  /* 0x0000763248447816 */ /* 0x000fe20000000044 */
[----:B------:R-:W-:Y:S01]  /*0df0*/  FMUL.FTZ R150, R114, R150 ;  /* 0x0000009672967220 */ /* 0x000fe20000410000 */
[----:B------:R-:W-:Y:S01]  /*0e00*/  SHF.L.U32 R142, R72, 0x10, RZ ;  /* 0x00000010488e7819 */ /* 0x000fe200000006ff */
[----:B------:R-:W-:Y:S01]  /*0e10*/  FADD.FTZ R61, R61, R58 ;  /* 0x0000003a3d3d7221 */ /* 0x000fe20000010000 */
[----:B------:R-:W-:Y:S01]  /*0e20*/  PRMT R71, R73, 0x7632, R71 ;  /* 0x0000763249477816 */ /* 0x000fe20000000047 */
        /* <DEDUP_REMOVED lines=29> */
[C---:B------:R-:W-:Y:S01]  /*1000*/  PRMT R66, R74.reuse, 0x7632, R66 ;  /* 0x000076324a427816 */ /* 0x040fe20000000042 */
[----:B------:R-:W-:Y:S01]  /*1010*/  FFMA.FTZ R76, R161, R62, R76 ;  /* 0x0000003ea14c7223 */ /* 0x000fe2000001004c */
[----:B------:R-:W-:Y:S01]  /*1020*/  SHF.L.U32 R74, R74, 0x10, RZ ;  /* 0x000000104a4a7819 */ /* 0x000fe200000006ff */
[----:B------:R-:W-:Y:S01]  /*1030*/  FADD.FTZ R97, R60, R97 ;  /* 0x000000613c617221 */ /* 0x000fe20000010000 */
[----:B------:R-:W-:Y:S01]  /*1040*/  FFMA.FTZ R117, R0, R60, R117 ;  /* 0x0000003c00757223 */ /* 0x000fe20000010075 */
[----:B------:R-:W-:Y:S01]  /*1050*/  SHF.L.U32 R60, R68, 0x10, RZ ;  /* 0x00000010443c7819 */ /* 0x000fe200000006ff */
        /* <DEDUP_REMOVED lines=21> */
[----:B------:R-:W-:Y:S02]  /*11b0*/  SHF.L.U32 R66, R66, 0x10, RZ ;  /* 0x0000001042427819 */ /* 0x000fe400000006ff */
        /* <DEDUP_REMOVED lines=48> */
.L_x_3098:
[----:B------:R-:W3:Y:S01]  /*14c0*/  LDC.64 R66, c[0x0][0x220] ;  /* 0x00008800ff427b82 */ /* 0x000ee20000000a00 */
[----:B-1----:R-:W-:Y:S01]  /*14d0*/  FADD.FTZ R63, R60, R63 ;  /* 0x0000003f3c3f7221 */ /* 0x002fe20000010000 */
[----:B------:R-:W-:Y:S01]  /*14e0*/  ISETP.NE.U32.AND P1, PT, RZ, UR12, PT ;  /* 0x0000000cff007c0c */ /* 0x000fe2000bf25070 */
[----:B--2---:R-:W-:Y:S01]  /*14f0*/  FADD.FTZ R64, R61, R64 ;  /* 0x000000403d407221 */ /* 0x004fe20000010000 */
[----:B------:R-:W-:Y:S01]  /*1500*/  ISETP.NE.U32.AND P2, PT, R106, RZ, PT ;  /* 0x000000ff6a00720c */ /* 0x000fe20003f45070 */
[----:B------:R-:W-:Y:S01]  /*1510*/  FMUL.FTZ R63, R63, UR9 ;  /* 0x000000093f3f7c20 */ /* 0x000fe20008410000 */
[----:B------:R-:W-:Y:S01]  /*1520*/  ISETP.NE.AND.EX P1, PT, RZ, UR13, PT, P1 ;  /* 0x0000000dff007c0c */ /* 0x000fe2000bf25310 */
[----:B------:R-:W-:Y:S01]  /*1530*/  FMUL.FTZ R144, R64, UR9 ;  /* 0x0000000940907c20 */ /* 0x000fe20008410000 */
[----:B------:R-:W-:Y:S02]  /*1540*/  ISETP.NE.AND.EX P2, PT, R107, RZ, PT, P2 ;  /* 0x000000ff6b00720c */ /* 0x000fe40003f45320 */
[----:B------:R-:W-:Y:S01]  /*1550*/  FSEL R141, R63, RZ, !P4 ;  /* 0x000000ff3f8d7208 */ /* 0x000fe20006000000 */
[----:B------:R-:W1:Y:S01]  /*1560*/  LDC.64 R106, c[0x0][0x2f8] ;  /* 0x0000be00ff6a7b82 */ /* 0x000e620000000a00 */
[----:B------:R-:W-:-:S03]  /*1570*/  ISETP.NE.U32.AND P3, PT, RZ, UR12, PT ;  /* 0x0000000cff007c0c */ /* 0x000fc6000bf65070 */
[-CC-:B------:R-:W-:Y:S01]  /*1580*/  FFMA.FTZ R56, R56, R144.reuse, R141.reuse ;  /* 0x0000009038387223 */ /* 0x180fe2000001008d */
[-CC-:B------:R-:W-:Y:S01]  /*1590*/  FFMA.FTZ R63, R57, R144.reuse, R141.reuse ;  /* 0x00000090393f7223 */ /* 0x180fe2000001008d */
[-CC-:B------:R-:W-:Y:S01]  /*15a0*/  FFMA.FTZ R59, R59, R144.reuse, R141.reuse ;  /* 0x000000903b3b7223 */ /* 0x180fe2000001008d */
[-C--:B------:R-:W-:Y:S01]  /*15b0*/  FFMA.FTZ R65, R65, R144.reuse, R141 ;  /* 0x0000009041417223 */ /* 0x080fe2000001008d */
[----:B------:R-:W-:Y:S01]  /*15c0*/  FADD.FTZ R143, R143, -R56 ;  /* 0x800000388f8f7221 */ /* 0x000fe20000010000 */
[----:B0-----:R-:W0:Y:S01]  /*15d0*/  @P1 LDC.64 R60, c[0x0][0x308] ;  /* 0x0000c200ff3c1b82 */ /* 0x001e220000000a00 */
[----:B------:R-:W-:Y:S01]  /*15e0*/  FADD.FTZ R155, R150, -R59 ;  /* 0x8000003b969b7221 */ /* 0x000fe20000010000 */
[----:B------:R-:W-:Y:S01]  /*15f0*/  FADD.FTZ R65, R58, -R65 ;  /* 0x800000413a417221 */ /* 0x000fe20000010000 */
[----:B------:R-:W-:Y:S01]  /*1600*/  FFMA.FTZ R0, R0, R144, R141 ;  /* 0x0000009000007223 */ /* 0x000fe2000001008d */
[----:B---3--:R-:W-:-:S04]  /*1610*/  IMAD.WIDE.U32 R56, R137, 0x10, R66 ;  /* 0x0000001089387825 */ /* 0x008fc800078e0042 */
[-CC-:B------:R-:W-:Y:S01]  /*1620*/  FFMA.FTZ R147, R147, R144.reuse, R141.reuse ;  /* 0x0000009093937223 */ /* 0x180fe2000001008d */
[-CC-:B------:R-:W-:Y:S01]  /*1630*/  FFMA.FTZ R161, R161, R144.reuse, R141.reuse ;  /* 0x00000090a1a17223 */ /* 0x180fe2000001008d */
[----:B------:R-:W-:Y:S01]  /*1640*/  FFMA.FTZ R153, R153, R144, R141 ;  /* 0x0000009099997223 */ /* 0x000fe2000001008d */
[----:B------:R-:W-:Y:S01]  /*1650*/  FADD.FTZ R151, R151, -R0 ;  /* 0x8000000097977221 */ /* 0x000fe20000010000 */
[----:B------:R-:W-:Y:S01]  /*1660*/  FADD.FTZ R63, R152, -R63 ;  /* 0x8000003f983f7221 */ /* 0x000fe20000010000 */
[----:B------:R-:W2:Y:S01]  /*1670*/  LDG.E.128 R56, desc[UR4][R56.64] ;  /* 0x0000000438387981 */ /* 0x000ea2000c1e1d00 */
[----:B------:R-:W-:Y:S01]  /*1680*/  FADD.FTZ R157, R148, -R147 ;  /* 0x80000093949d7221 */ /* 0x000fe20000010000 */
[----:B------:R-:W-:Y:S01]  /*1690*/  FADD.FTZ R161, R62, -R161 ;  /* 0x800000a13ea17221 */ /* 0x000fe20000010000 */
[----:B------:R-:W-:Y:S01]  /*16a0*/  FADD.FTZ R153, R146, -R153 ;  /* 0x8000009992997221 */ /* 0x000fe20000010000 */
[C---:B------:R-:W-:Y:S01]  /*16b0*/  FMUL.FTZ R145, R136.reuse, R151 ;  /* 0x0000009788917220 */ /* 0x040fe20000410000 */
[C---:B------:R-:W-:Y:S01]  /*16c0*/  FMUL.FTZ R152, R136.reuse, R63 ;  /* 0x0000003f88987220 */ /* 0x040fe20000410000 */
[C---:B------:R-:W-:Y:S01]  /*16d0*/  FMUL.FTZ R149, R136.reuse, R65 ;  /* 0x0000004188957220 */ /* 0x040fe20000410000 */
[C---:B------:R-:W-:Y:S01]  /*16e0*/  FMUL.FTZ R154, R136.reuse, R155 ;  /* 0x0000009b889a7220 */ /* 0x040fe20000410000 */
[C---:B------:R-:W-:Y:S01]  /*16f0*/  FMUL.FTZ R151, R136.reuse, R143 ;  /* 0x0000008f88977220 */ /* 0x040fe20000410000 */
[C---:B------:R-:W-:Y:S01]  /*1700*/  FMUL.FTZ R150, R136.reuse, R157 ;  /* 0x0000009d88967220 */ /* 0x040fe20000410000 */
[C---:B------:R-:W-:Y:S01]  /*1710*/  FMUL.FTZ R143, R136.reuse, R161 ;  /* 0x000000a1888f7220 */ /* 0x040fe20000410000 */
[----:B------:R-:W-:Y:S01]  /*1720*/  FMUL.FTZ R0, R136, R153 ;  /* 0x0000009988007220 */ /* 0x000fe20000410000 */
[----:B-----5:R-:W-:Y:S01]  /*1730*/  @P2 FADD.FTZ R145, R36, R145 ;  /* 0x0000009124912221 */ /* 0x020fe20000010000 */
[----:B------:R-:W-:Y:S01]  /*1740*/  ISETP.NE.AND.EX P3, PT, RZ, UR13, PT, P3 ;  /* 0x0000000dff007c0c */ /* 0x000fe2000bf65330 */
[----:B------:R-:W-:Y:S01]  /*1750*/  @P2 FADD.FTZ R152, R37, R152 ;  /* 0x0000009825982221 */ /* 0x000fe20000010000 */
[----:B------:R-:W-:Y:S01]  /*1760*/  @P2 FADD.FTZ R149, R38, R149 ;  /* 0x0000009526952221 */ /* 0x000fe20000010000 */
[----:B------:R-:W-:Y:S01]  /*1770*/  @P2 FADD.FTZ R154, R39, R154 ;  /* 0x0000009a279a2221 */ /* 0x000fe20000010000 */
[----:B------:R-:W-:Y:S01]  /*1780*/  @P2 FADD.FTZ R151, R32, R151 ;  /* 0x0000009720972221 */ /* 0x000fe20000010000 */
[----:B------:R-:W-:Y:S01]  /*1790*/  @P2 FADD.FTZ R150, R33, R150 ;  /* 0x0000009621962221 */ /* 0x000fe20000010000 */
[----:B------:R-:W-:Y:S01]  /*17a0*/  @P2 FADD.FTZ R143, R34, R143 ;  /* 0x0000008f228f2221 */ /* 0x000fe20000010000 */
[----:B------:R-:W-:Y:S01]  /*17b0*/  @P2 FADD.FTZ R0, R35, R0 ;  /* 0x0000000023002221 */ /* 0x000fe20000010000 */
        /* <DEDUP_REMOVED lines=8> */
[----:B------:R-:W-:Y:S01]  /*1840*/  FMUL.FTZ R149, R154, R135 ;  /* 0x000000879a957220 */ /* 0x000fe20000410000 */
[----:B------:R-:W-:Y:S02]  /*1850*/  SEL R64, R151, R52, P3 ;  /* 0x0000003497407207 */ /* 0x000fe40001800000 */
[----:B------:R-:W-:Y:S02]  /*1860*/  SEL R65, R150, R53, P3 ;  /* 0x0000003596417207 */ /* 0x000fe40001800000 */
[----:B------:R-:W-:-:S02]  /*1870*/  SEL R66, R143, R54, P3 ;  /* 0x000000368f427207 */ /* 0x000fc40001800000 */
[----:B------:R-:W-:Y:S01]  /*1880*/  SEL R67, R0, R55, P3 ;  /* 0x0000003700437207 */ /* 0x000fe20001800000 */
[----:B------:R0:W-:Y:S01]  /*1890*/  @P1 STG.E.128 desc[UR4][R146.64], R60 ;  /* 0x0000003c92001986 */ /* 0x0001e2000c101d04 */
[----:B------:R-:W-:-:S03]  /*18a0*/  FMUL.FTZ R153, R124, R148 ;  /* 0x000000947c997220 */ /* 0x000fc60000410000 */
[----:B------:R3:W-:Y:S01]  /*18b0*/  @P1 STG.E.128 desc[UR4][R146.64+0x10], R64 ;  /* 0x0000104092001986 */ /* 0x0007e2000c101d04 */
[----:B-1----:R-:W-:Y:S01]  /*18c0*/  IMAD.WIDE.U32 R106, R137, 0x10, R106 ;  /* 0x00000010896a7825 */ /* 0x002fe200078e006a */
[----:B------:R-:W-:-:S03]  /*18d0*/  SHF.L.U32 R137, R134, 0x4, RZ ;  /* 0x0000000486897819 */ /* 0x000fc600000006ff */
[----:B0-----:R-:W-:Y:S01]  /*18e0*/  FMUL.FTZ R61, R123, R152 ;  /* 0x000000987b3d7220 */ /* 0x001fe20000410000 */
[----:B------:R-:W-:Y:S01]  /*18f0*/  FMUL.FTZ R62, R104, R149 ;  /* 0x00000095683e7220 */ /* 0x000fe20000410000 */
[----:B------:R-:W-:Y:S01]  /*1900*/  FMUL.FTZ R60, R105, R145 ;  /* 0x00000091693c7220 */ /* 0x000fe20000410000 */
[-C--:B---3--:R-:W-:Y:S01]  /*1910*/  FMUL.FTZ R147, R150, R135.reuse ;  /* 0x0000008796937220 */ /* 0x088fe20000410000 */
[-C--:B------:R-:W-:Y:S01]  /*1920*/  FMUL.FTZ R146, R151, R135.reuse ;  /* 0x0000008797927220 */ /* 0x080fe20000410000 */
[-C--:B------:R-:W-:Y:S01]  /*1930*/  FMUL.FTZ R150, R143, R135.reuse ;  /* 0x000000878f967220 */ /* 0x080fe20000410000 */
[----:B------:R-:W-:Y:S01]  /*1940*/  FMUL.FTZ R143, R0, R135 ;  /* 0x00000087008f7220 */ /* 0x000fe20000410000 */
[----:B------:R-:W-:Y:S01]  /*1950*/  F2FP.BF16.F32.PACK_AB R65, R62, R61 ;  /* 0x0000003d3e41723e */ /* 0x000fe200000010ff */
[----:B------:R-:W-:Y:S01]  /*1960*/  FMUL.FTZ R66, R122, R146 ;  /* 0x000000927a427220 */ /* 0x000fe20000410000 */
[----:B------:R-:W-:Y:S01]  /*1970*/  FMUL.FTZ R61, R103, R147 ;  /* 0x00000093673d7220 */ /* 0x000fe20000410000 */
[----:B------:R-:W-:Y:S01]  /*1980*/  F2FP.BF16.F32.PACK_AB R64, R60, R153 ;  /* 0x000000993c40723e */ /* 0x000fe200000010ff */
[----:B------:R-:W-:Y:S01]  /*1990*/  FMUL.FTZ R67, R121, R150 ;  /* 0x0000009679437220 */ /* 0x000fe20000410000 */
[----:B------:R-:W-:Y:S01]  /*19a0*/  FMUL.FTZ R0, R102, R143 ;  /* 0x0000008f66007220 */ /* 0x000fe20000410000 */
[----:B------:R-:W-:-:S02]  /*19b0*/  SHF.R.U32.HI R153, RZ, 0x1c, R134 ;  /* 0x0000001cff997819 */ /* 0x000fc40000011686 */
[----:B------:R-:W-:Y:S02]  /*19c0*/  IADD3 R60, P5, R137, UR14, RZ ;  /* 0x0000000e893c7c10 */ /* 0x000fe4000ffbe0ff */
[----:B------:R-:W-:Y:S02]  /*19d0*/  F2FP.BF16.F32.PACK_AB R66, R61, R66 ;  /* 0x000000423d42723e */ /* 0x000fe400000010ff */
[----:B------:R-:W-:Y:S02]  /*19e0*/  IADD3.X R61, R153, UR15, RZ, P5, !PT ;  /* 0x0000000f993d7c10 */ /* 0x000fe4000affe4ff */
[----:B------:R-:W-:-:S05]  /*19f0*/  F2FP.BF16.F32.PACK_AB R67, R0, R67 ;  /* 0x000000430043723e */ /* 0x000fca00000010ff */
[----:B------:R0:W-:Y:S04]  /*1a00*/  STG.E.128 desc[UR4][R106.64], R64 ;  /* 0x000000406a007986 */ /* 0x0001e8000c101d04 */
[----:B------:R-:W3:Y:S01]  /*1a10*/  LDG.E.128 R60, desc[UR4][R60.64] ;  /* 0x000000043c3c7981 */ /* 0x000ee2000c1e1d00 */
[-CC-:B------:R-:W-:Y:S01]  /*1a20*/  FFMA.FTZ R151, R70, R144.reuse, R141.reuse ;  /* 0x0000009046977223 */ /* 0x180fe2000001008d */
[-CC-:B------:R-:W-:Y:S01]  /*1a30*/  FFMA.FTZ R75, R75, R144.reuse, R141.reuse ;  /* 0x000000904b4b7223 */ /* 0x180fe2000001008d */
[-C--:B------:R-:W-:Y:S02]  /*1a40*/  FFMA.FTZ R0, R73, R144.reuse, R141 ;  /* 0x0000009049007223 */ /* 0x080fe4000001008d */
[----:B------:R-:W-:Y:S01]  /*1a50*/  FADD.FTZ R151, R68, -R151 ;  /* 0x8000009744977221 */ /* 0x000fe20000010000 */
[----:B------:R-:W-:Y:S01]  /*1a60*/  FADD.FTZ R75, R74, -R75 ;  /* 0x8000004b4a4b7221 */ /* 0x000fe20000010000 */
[----:B------:R-:W-:Y:S01]  /*1a70*/  FADD.FTZ R71, R71, -R0 ;  /* 0x8000000047477221 */ /* 0x000fe20000010000 */
[-CC-:B------:R-:W-:Y:S01]  /*1a80*/  FFMA.FTZ R76, R76, R144.reuse, R141.reuse ;  /* 0x000000904c4c7223 */ /* 0x180fe2000001008d */
[-CC-:B------:R-:W-:Y:S01]  /*1a90*/  FFMA.FTZ R72, R72, R144.reuse, R141.reuse ;  /* 0x0000009048487223 */ /* 0x180fe2000001008d */
[-CC-:B------:R-:W-:Y:S01]  /*1aa0*/  FFMA.FTZ R79, R79, R144.reuse, R141.reuse ;  /* 0x000000904f4f7223 */ /* 0x180fe2000001008d */
[-CC-:B------:R-:W-:Y:S01]  /*1ab0*/  FFMA.FTZ R139, R139, R144.reuse, R141.reuse ;  /* 0x000000908b8b7223 */ /* 0x180fe2000001008d */
[----:B------:R-:W-:Y:S01]  /*1ac0*/  FFMA.FTZ R141, R142, R144, R141 ;  /* 0x000000908e8d7223 */ /* 0x000fe2000001008d */
[C---:B------:R-:W-:Y:S01]  /*1ad0*/  FMUL.FTZ R151, R136.reuse, R151 ;  /* 0x0000009788977220 */ /* 0x040fe20000410000 */
[----:B------:R-:W-:Y:S01]  /*1ae0*/  FMUL.FTZ R68, R136, R75 ;  /* 0x0000004b88447220 */ /* 0x000fe20000410000 */
[----:B------:R-:W-:Y:S01]  /*1af0*/  FADD.FTZ R77, R77, -R76 ;  /* 0x8000004c4d4d7221 */ /* 0x000fe20000010000 */
[----:B------:R-:W-:Y:S01]  /*1b00*/  FADD.FTZ R69, R69, -R72 ;  /* 0x8000004845457221 */ /* 0x000fe20000010000 */
[----:B------:R-:W-:Y:S01]  /*1b10*/  FADD.FTZ R79, R78, -R79 ;  /* 0x8000004f4e4f7221 */ /* 0x000fe20000010000 */
[----:B------:R-:W-:Y:S01]  /*1b20*/  FADD.FTZ R139, R138, -R139 ;  /* 0x8000008b8a8b7221 */ /* 0x000fe20000010000 */
[----:B------:R-:W-:Y:S01]  /*1b30*/  FADD.FTZ R141, R140, -R141 ;  /* 0x8000008d8c8d7221 */ /* 0x000fe20000010000 */
[----:B------:R-:W-:Y:S01]  /*1b40*/  @P2 FADD.FTZ R151, R44, R151 ;  /* 0x000000972c972221 */ /* 0x000fe20000010000 */
[----:B------:R-:W-:Y:S01]  /*1b50*/  @P2 FADD.FTZ R68, R45, R68 ;  /* 0x000000442d442221 */ /* 0x000fe20000010000 */
[C---:B0-----:R-:W-:Y:S01]  /*1b60*/  FMUL.FTZ R67, R136.reuse, R71 ;  /* 0x0000004788437220 */ /* 0x041fe20000410000 */
[C---:B------:R-:W-:Y:S01]  /*1b70*/  FMUL.FTZ R70, R136.reuse, R77 ;  /* 0x0000004d88467220 */ /* 0x040fe20000410000 */
[C---:B------:R-:W-:Y:S01]  /*1b80*/  FMUL.FTZ R69, R136.reuse, R69 ;  /* 0x0000004588457220 */ /* 0x040fe20000410000 */
[C---:B------:R-:W-:Y:S01]  /*1b90*/  FMUL.FTZ R76, R136.reuse, R79 ;  /* 0x0000004f884c7220 */ /* 0x040fe20000410000 */
[C---:B------:R-:W-:Y:S01]  /*1ba0*/  FMUL.FTZ R139, R136.reuse, R139 ;  /* 0x0000008b888b7220 */ /* 0x040fe20000410000 */
[----:B------:R-:W-:Y:S01]  /*1bb0*/  FMUL.FTZ R136, R136, R141 ;  /* 0x0000008d88887220 */ /* 0x000fe20000410000 */
[-C--:B------:R-:W-:Y:S01]  /*1bc0*/  FMUL.FTZ R71, R68, R135.reuse ;  /* 0x0000008744477220 */ /* 0x080fe20000410000 */
[----:B------:R-:W-:Y:S01]  /*1bd0*/  @P2 FADD.FTZ R67, R46, R67 ;  /* 0x000000432e432221 */ /* 0x000fe20000010000 */
[----:B------:R-:W-:Y:S01]  /*1be0*/  @P2 FADD.FTZ R70, R47, R70 ;  /* 0x000000462f462221 */ /* 0x000fe20000010000 */
[----:B------:R-:W-:Y:S01]  /*1bf0*/  @P2 FADD.FTZ R69, R40, R69 ;  /* 0x0000004528452221 */ /* 0x000fe20000010000 */
[----:B------:R-:W-:Y:S01]  /*1c00*/  @P2 FADD.FTZ R76, R41, R76 ;  /* 0x0000004c294c2221 */ /* 0x000fe20000010000 */
[----:B------:R-:W-:Y:S01]  /*1c10*/  @P2 FADD.FTZ R139, R42, R139 ;  /* 0x0000008b2a8b2221 */ /* 0x000fe20000010000 */
[----:B------:R-:W-:Y:S01]  /*1c20*/  @P2 FADD.FTZ R136, R43, R136 ;  /* 0x000000882b882221 */ /* 0x000fe20000010000 */
[-C--:B------:R-:W-:Y:S01]  /*1c30*/  FMUL.FTZ R72, R67, R135.reuse ;  /* 0x0000008743487220 */ /* 0x080fe20000410000 */
[-C--:B------:R-:W-:Y:S01]  /*1c40*/  FMUL.FTZ R75, R70, R135.reuse ;  /* 0x00000087464b7220 */ /* 0x080fe20000410000 */
[-C--:B------:R-:W-:Y:S01]  /*1c50*/  FMUL.FTZ R74, R69, R135.reuse ;  /* 0x00000087454a7220 */ /* 0x080fe20000410000 */
[-C--:B------:R-:W-:Y:S01]  /*1c60*/  FMUL.FTZ R77, R76, R135.reuse ;  /* 0x000000874c4d7220 */ /* 0x080fe20000410000 */
[----:B------:R-:W-:Y:S01]  /*1c70*/  FMUL.FTZ R78, R139, R135 ;  /* 0x000000878b4e7220 */ /* 0x000fe20000410000 */
[----:B------:R-:W-:-:S02]  /*1c80*/  SEL R51, R70, R51, P3 ;  /* 0x0000003346337207 */ /* 0x000fc40001800000 */
[----:B------:R-:W-:Y:S01]  /*1c90*/  SEL R49, R68, R49, P3 ;  /* 0x0000003144317207 */ /* 0x000fe20001800000 */
[----:B------:R-:W-:Y:S01]  /*1ca0*/  FMUL.FTZ R70, R99, R77 ;  /* 0x0000004d63467220 */ /* 0x000fe20000410000 */
[----:B------:R-:W-:Y:S01]  /*1cb0*/  SEL R53, R76, R53, P3 ;  /* 0x000000354c357207 */ /* 0x000fe20001800000 */
[----:B------:R-:W-:Y:S01]  /*1cc0*/  FMUL.FTZ R73, R116, R78 ;  /* 0x0000004e74497220 */ /* 0x000fe20000410000 */
[----:B------:R-:W-:Y:S02]  /*1cd0*/  SEL R48, R151, R48, P3 ;  /* 0x0000003097307207 */ /* 0x000fe40001800000 */
[----:B------:R-:W-:Y:S02]  /*1ce0*/  SEL R50, R67, R50, P3 ;  /* 0x0000003243327207 */ /* 0x000fe40001800000 */
[----:B------:R-:W-:Y:S02]  /*1cf0*/  SEL R52, R69, R52, P3 ;  /* 0x0000003445347207 */ /* 0x000fe40001800000 */
[----:B------:R-:W-:-:S02]  /*1d00*/  SEL R54, R139, R54, P3 ;  /* 0x000000368b367207 */ /* 0x000fc40001800000 */
[----:B------:R-:W-:Y:S02]  /*1d10*/  SEL R55, R136, R55, P3 ;  /* 0x0000003788377207 */ /* 0x000fe40001800000 */
[----:B------:R-:W-:-:S04]  /*1d20*/  @P1 LEA R68, P2, R134, UR12, 0x5 ;  /* 0x0000000c86441c11 */ /* 0x000fc8000f8428ff */
[----:B------:R-:W-:-:S05]  /*1d30*/  @P1 LEA.HI.X R69, R134, UR13, RZ, 0x5, P2 ;  /* 0x0000000d86451c11 */ /* 0x000fca00090f2cff */
[----:B------:R0:W-:Y:S04]  /*1d40*/  @P1 STG.E.128 desc[UR4][R68.64], R48 ;  /* 0x0000003044001986 */ /* 0x0001e8000c101d04 */
[----:B------:R0:W-:Y:S01]  /*1d50*/  @P1 STG.E.128 desc[UR4][R68.64+0x10], R52 ;  /* 0x0000103444001986 */ /* 0x0001e2000c101d04 */
[----:B--2---:R-:W-:Y:S02]  /*1d60*/  PRMT R64, R57, 0x7632, R64 ;  /* 0x0000763239407816 */ /* 0x004fe40000000040 */
[----:B------:R-:W-:Y:S02]  /*1d70*/  PRMT R65, R58, 0x7632, R65 ;  /* 0x000076323a417816 */ /* 0x000fe40000000041 */
[----:B------:R-:W-:Y:S02]  /*1d80*/  PRMT R0, R56, 0x7632, R0 ;  /* 0x0000763238007816 */ /* 0x000fe40000000000 */
[----:B------:R-:W-:-:S02]  /*1d90*/  SHF.L.U32 R64, R64, 0x10, RZ ;  /* 0x0000001040407819 */ /* 0x000fc400000006ff */
[----:B------:R-:W-:Y:S02]  /*1da0*/  SHF.L.U32 R65, R65, 0x10, RZ ;  /* 0x0000001041417819 */ /* 0x000fe400000006ff */
[----:B------:R-:W-:Y:S01]  /*1db0*/  SHF.L.U32 R0, R0, 0x10, RZ ;  /* 0x0000001000007819 */ /* 0x000fe200000006ff */
[----:B------:R-:W-:Y:S01]  /*1dc0*/  FFMA.FTZ R16, R149, R64, R16 ;  /* 0x0000004095107223 */ /* 0x000fe20000010010 */
[----:B------:R-:W-:Y:S01]  /*1dd0*/  SHF.L.U32 R56, R56, 0x10, RZ ;  /* 0x0000001038387819 */ /* 0x000fe200000006ff */
[----:B------:R-:W-:Y:S01]  /*1de0*/  FFMA.FTZ R14, R147, R65, R14 ;  /* 0x00000041930e7223 */ /* 0x000fe2000001000e */
[----:B------:R-:W-:Y:S01]  /*1df0*/  SHF.L.U32 R57, R57, 0x10, RZ ;  /* 0x0000001039397819 */ /* 0x000fe200000006ff */
[----:B------:R-:W-:Y:S01]  /*1e00*/  FFMA.FTZ R18, R145, R0, R18 ;  /* 0x0000000091127223 */ /* 0x000fe20000010012 */
[----:B------:R-:W1:Y:S01]  /*1e10*/  LDC.64 R64, c[0x0][0x210] ;  /* 0x00008400ff407b82 */ /* 0x000e620000000a00 */
[----:B------:R-:W-:Y:S01]  /*1e20*/  FMUL.FTZ R0, R151, R135 ;  /* 0x0000008797007220 */ /* 0x000fe20000410000 */
[----:B------:R-:W-:Y:S01]  /*1e30*/  PRMT R66, R59, 0x7632, R66 ;  /* 0x000076323b427816 */ /* 0x000fe20000000042 */
[----:B------:R-:W-:Y:S01]  /*1e40*/  FFMA.FTZ R17, R148, R56, R17 ;  /* 0x0000003894117223 */ /* 0x000fe20000010011 */
[----:B------:R-:W-:Y:S01]  /*1e50*/  FFMA.FTZ R15, R152, R57, R15 ;  /* 0x00000039980f7223 */ /* 0x000fe2000001000f */
[----:B------:R-:W-:Y:S01]  /*1e60*/  SHF.L.U32 R58, R58, 0x10, RZ ;  /* 0x000000103a3a7819 */ /* 0x000fe200000006ff */
[----:B------:R-:W-:Y:S01]  /*1e70*/  FMUL.FTZ R56, R120, R0 ;  /* 0x0000000078387220 */ /* 0x000fe20000410000 */
[----:B------:R-:W-:Y:S01]  /*1e80*/  FMUL.FTZ R57, R101, R71 ;  /* 0x0000004765397220 */ /* 0x000fe20000410000 */
[----:B------:R-:W-:Y:S01]  /*1e90*/  SHF.L.U32 R59, R59, 0x10, RZ ;  /* 0x000000103b3b7819 */ /* 0x000fe200000006ff */
[----:B------:R-:W-:Y:S01]  /*1ea0*/  FMUL.FTZ R135, R136, R135 ;  /* 0x0000008788877220 */ /* 0x000fe20000410000 */
[----:B------:R-:W-:Y:S01]  /*1eb0*/  SHF.L.U32 R66, R66, 0x10, RZ ;  /* 0x0000001042427819 */ /* 0x000fe200000006ff */
[----:B------:R-:W-:Y:S01]  /*1ec0*/  FFMA.FTZ R13, R146, R58, R13 ;  /* 0x0000003a920d7223 */ /* 0x000fe2000001000d */
[----:B------:R-:W-:Y:S01]  /*1ed0*/  F2FP.BF16.F32.PACK_AB R56, R57, R56 ;  /* 0x000000383938723e */ /* 0x000fe200000010ff */
[----:B------:R-:W-:Y:S01]  /*1ee0*/  FFMA.FTZ R11, R150, R59, R11 ;  /* 0x0000003b960b7223 */ /* 0x000fe2000001000b */
[----:B------:R-:W-:Y:S01]  /*1ef0*/  FMUL.FTZ R57, R119, R72 ;  /* 0x0000004877397220 */ /* 0x000fe20000410000 */
[----:B------:R-:W-:Y:S01]  /*1f00*/  FMUL.FTZ R58, R100, R75 ;  /* 0x0000004b643a7220 */ /* 0x000fe20000410000 */
[----:B------:R-:W-:Y:S01]  /*1f10*/  FMUL.FTZ R59, R118, R74 ;  /* 0x0000004a763b7220 */ /* 0x000fe20000410000 */
[----:B------:R-:W-:Y:S01]  /*1f20*/  FFMA.FTZ R12, R143, R66, R12 ;  /* 0x000000428f0c7223 */ /* 0x000fe2000001000c */
[----:B------:R-:W-:Y:S01]  /*1f30*/  FMUL.FTZ R76, R98, R135 ;  /* 0x00000087624c7220 */ /* 0x000fe20000410000 */
[----:B------:R-:W-:-:S02]  /*1f40*/  IADD3 R66, P3, R137, UR16, RZ ;  /* 0x0000001089427c10 */ /* 0x000fc4000ff7e0ff */
[----:B------:R-:W-:Y:S02]  /*1f50*/  F2FP.BF16.F32.PACK_AB R57, R58, R57 ;  /* 0x000000393a39723e */ /* 0x000fe400000010ff */
[----:B------:R-:W-:Y:S02]  /*1f60*/  F2FP.BF16.F32.PACK_AB R58, R70, R59 ;  /* 0x0000003b463a723e */ /* 0x000fe400000010ff */
[----:B------:R-:W-:Y:S02]  /*1f70*/  IADD3.X R67, R153, UR17, RZ, P3, !PT ;  /* 0x0000001199437c10 */ /* 0x000fe40009ffe4ff */
[----:B------:R-:W-:Y:S02]  /*1f80*/  F2FP.BF16.F32.PACK_AB R59, R76, R73 ;  /* 0x000000494c3b723e */ /* 0x000fe400000010ff */
[----:B-1----:R-:W-:-:S03]  /*1f90*/  LEA R133, R64, R133, 0x2 ;  /* 0x0000008540857211 */ /* 0x002fc600078e10ff */
[----:B------:R0:W-:Y:S01]  /*1fa0*/  STG.E.128 desc[UR4][R66.64], R56 ;  /* 0x0000003842007986 */ /* 0x0001e2000c101d04 */
[----:B------:R-:W-:Y:S02]  /*1fb0*/  ISETP.GE.AND P1, PT, R133, R65, PT ;  /* 0x000000418500720c */ /* 0x000fe40003f26270 */
[----:B---3--:R-:W-:Y:S02]  /*1fc0*/  PRMT R70, R60, 0x7632, R70 ;  /* 0x000076323c467816 */ /* 0x008fe40000000046 */
[----:B------:R-:W-:Y:S02]  /*1fd0*/  PRMT R73, R61, 0x7632, R73 ;  /* 0x000076323d497816 */ /* 0x000fe40000000049 */
[----:B------:R-:W-:Y:S02]  /*1fe0*/  PRMT R76, R62, 0x7632, R76 ;  /* 0x000076323e4c7816 */ /* 0x000fe4000000004c */
[----:B------:R-:W-:Y:S02]  /*1ff0*/  PRMT R79, R63, 0x7632, R79 ;  /* 0x000076323f4f7816 */ /* 0x000fe4000000004f */
[----:B------:R-:W-:-:S02]  /*2000*/  SHF.L.U32 R60, R60, 0x10, RZ ;  /* 0x000000103c3c7819 */ /* 0x000fc400000006ff */
[----:B------:R-:W-:Y:S02]  /*2010*/  SHF.L.U32 R61, R61, 0x10, RZ ;  /* 0x000000103d3d7819 */ /* 0x000fe400000006ff */
[----:B------:R-:W-:Y:S02]  /*2020*/  SHF.L.U32 R62, R62, 0x10, RZ ;  /* 0x000000103e3e7819 */ /* 0x000fe400000006ff */
[----:B------:R-:W-:Y:S02]  /*2030*/  SHF.L.U32 R63, R63, 0x10, RZ ;  /* 0x000000103f3f7819 */ /* 0x000fe400000006ff */
[----:B------:R-:W-:Y:S02]  /*2040*/  SHF.L.U32 R70, R70, 0x10, RZ ;  /* 0x0000001046467819 */ /* 0x000fe400000006ff */
[----:B------:R-:W-:Y:S02]  /*2050*/  SHF.L.U32 R73, R73, 0x10, RZ ;  /* 0x0000001049497819 */ /* 0x000fe400000006ff */
[----:B------:R-:W-:-:S02]  /*2060*/  SHF.L.U32 R76, R76, 0x10, RZ ;  /* 0x000000104c4c7819 */ /* 0x000fc400000006ff */
        /* <DEDUP_REMOVED lines=11> */
.L_x_3084:
[----:B------:R-:W-:Y:S01]  /*2120*/  MOV R55, R24 ;  /* 0x0000001800377202 */ /* 0x000fe20000000f00 */
[----:B------:R-:W-:Y:S01]  /*2130*/  IMAD.MOV.U32 R45, RZ, RZ, R87 ;  /* 0x000000ffff2d7224 */ /* 0x000fe200078e0057 */
        /* <DEDUP_REMOVED lines=14> */
[----:B------:R-:W-:Y:S01]  /*2220*/  MOV R18, R11 ;  /* 0x0000000b00127202 */ /* 0x000fe20000000f00 */
[----:B------:R-:W-:Y:S01]  /*2230*/  IMAD.MOV.U32 R11, RZ, RZ, R4 ;  /* 0x000000ffff0b7224 */ /* 0x000fe200078e0004 */
        /* <DEDUP_REMOVED lines=29> */
.L_x_3083:
[----:B------:R-:W-:Y:S05]  /*2410*/  BSYNC B0 ;  /* 0x0000000000007941 */ /* 0x000fea0003800000 */
.L_x_3081:
        /* <DEDUP_REMOVED lines=15> */
[----:B------:R-:W-:Y:S04]  /*2510*/  STS.128 [R0], R40 ;  /* 0x0000002800007388 */ /* 0x000fe80000000c00 */
[----:B------:R-:W-:Y:S04]  /*2520*/  STS.128 [R0+0x10], R44 ;  /* 0x0000102c00007388 */ /* 0x000fe80000000c00 */
[----:B------:R0:W-:Y:S04]  /*2530*/  STS.128 [R0+0x400], R52 ;  /* 0x0004003400007388 */ /* 0x0001e80000000c00 */
        /* <DEDUP_REMOVED lines=55> */
[----:B------:R-:W-:Y:S01]  /*28b0*/  LDS R5, [R6+0x1800] ;  /* 0x0018000006057984 */ /* 0x000fe20000000800 */
[----:B--2---:R-:W-:-:S03]  /*28c0*/  FADD.FTZ R45, RZ, R45 ;  /* 0x0000002dff2d7221 */ /* 0x004fc60000010000 */
[----:B------:R-:W-:Y:S01]  /*28d0*/  LDS R7, [R6+0x1a00] ;  /* 0x001a000006077984 */ /* 0x000fe20000000800 */
[----:B---3--:R-:W-:-:S03]  /*28e0*/  FADD.FTZ R32, R41, R32 ;  /* 0x0000002029207221 */ /* 0x008fc60000010000 */
[----:B------:R-:W0:Y:S01]  /*28f0*/  LDS R47, [R6+0x1c00] ;  /* 0x001c0000062f7984 */ /* 0x000e220000000800 */
[----:B----4-:R-:W-:-:S03]  /*2900*/  FADD.FTZ R34, R43, R34 ;  /* 0x000000222b227221 */ /* 0x010fc60000010000 */
[----:B------:R-:W1:Y:S01]  /*2910*/  LDS R49, [R6+0x1e00] ;  /* 0x001e000006317984 */ /* 0x000e620000000800 */
[----:B-----5:R-:W-:Y:S01]  /*2920*/  FADD.FTZ R36, R45, R36 ;  /* 0x000000242d247221 */ /* 0x020fe20000010000 */
[----:B------:R-:W-:Y:S01]  /*2930*/  BAR.SYNC.DEFER_BLOCKING 0x0 ;  /* 0x0000000000007b1d */ /* 0x000fe20000010000 */
[----:B------:R-:W-:-:S04]  /*2940*/  FADD.FTZ R2, RZ, R2 ;  /* 0x00000002ff027221 */ /* 0x000fc80000010000 */
[----:B------:R-:W-:Y:S01]  /*2950*/  FADD.FTZ R2, R2, R33 ;  /* 0x0000002102027221 */ /* 0x000fe20000010000 */
[----:B------:R-:W-:Y:S01]  /*2960*/  FADD.FTZ R32, R32, R35 ;  /* 0x0000002320207221 */ /* 0x000fe20000010000 */
[----:B------:R-:W-:Y:S01]  /*2970*/  FADD.FTZ R34, R34, R37 ;  /* 0x0000002522227221 */ /* 0x000fe20000010000 */
[----:B------:R-:W-:Y:S01]  /*2980*/  FADD.FTZ R36, R36, R39 ;  /* 0x0000002724247221 */ /* 0x000fe20000010000 */
[----:B------:R2:W-:Y:S04]  /*2990*/  STS.128 [R0], R20 ;  /* 0x0000001400007388 */ /* 0x0005e80000000c00 */
[----:B------:R3:W-:Y:S04]  /*29a0*/  STS.128 [R0+0x10], R16 ;  /* 0x0000101000007388 */ /* 0x0007e80000000c00 */
[----:B------:R-:W-:Y:S01]  /*29b0*/  STS.128 [R0+0x400], R12 ;  /* 0x0004000c00007388 */ /* 0x000fe20000000c00 */
[----:B0-----:R-:W-:-:S03]  /*29c0*/  FADD.FTZ R47, R36, R47 ;  /* 0x0000002f242f7221 */ /* 0x001fc60000010000 */
[----:B------:R0:W-:Y:S01]  /*29d0*/  STS.128 [R0+0x410], R8 ;  /* 0x0004100800007388 */ /* 0x0001e20000000c00 */
[----:B------:R-:W-:Y:S01]  /*29e0*/  BAR.SYNC.DEFER_BLOCKING 0x0 ;  /* 0x0000000000007b1d */ /* 0x000fe20000010000 */
[----:B--2---:R-:W-:Y:S02]  /*29f0*/  IADD3.X R20, RZ, RZ, RZ, P0, !PT ;  /* 0x000000ffff147210 */ /* 0x004fe400007fe4ff */
[C---:B---3--:R-:W-:Y:S02]  /*2a00*/  SHF.L.U32 R18, R53.reuse, 0x2, RZ ;  /* 0x0000000235127819 */ /* 0x048fe400000006ff */
[----:B------:R-:W-:Y:S01]  /*2a10*/  SHF.L.U64.HI R20, R53, 0x2, R20 ;  /* 0x0000000235147819 */ /* 0x000fe20000010214 */
[----:B0-----:R-:W-:Y:S01]  /*2a20*/  FADD.FTZ R0, R2, R3 ;  /* 0x0000000302007221 */ /* 0x001fe20000010000 */
[----:B------:R-:W-:Y:S01]  /*2a30*/  IADD3 R2, P0, R18, UR6, RZ ;  /* 0x0000000612027c10 */ /* 0x000fe2000ff1e0ff */
[----:B------:R-:W-:Y:S01]  /*2a40*/  FADD.FTZ R9, R32, R5 ;  /* 0x0000000520097221 */ /* 0x000fe20000010000 */
[----:B------:R-:W-:Y:S01]  /*2a50*/  FADD.FTZ R11, R34, R7 ;  /* 0x00000007220b7221 */ /* 0x000fe20000010000 */
[----:B-1----:R-:W-:Y:S01]  /*2a60*/  FADD.FTZ R49, R0, R49 ;  /* 0x0000003100317221 */ /* 0x002fe20000010000 */
        /* <DEDUP_REMOVED lines=51> */
.L_x_3085:
        /* <DEDUP_REMOVED lines=8> */
.L_x_3088:
[----:B------:R-:W-:Y:S05]  /*2e20*/  BSYNC B2 ;  /* 0x0000000000027941 */ /* 0x000fea0003800000 */
.L_x_3087:
        /* <DEDUP_REMOVED lines=8> */
.L_x_3089:
[----:B------:R-:W-:Y:S01]  /*2eb0*/  FADD.FTZ R63, R67, R60 ;  /* 0x0000003c433f7221 */ /* 0x000fe20000010000 */
[----:B------:R-:W-:-:S04]  /*2ec0*/  HFMA2.MMA R155, -RZ, RZ, 0, 1.1920928955078125e-07 ;  /* 0x00000002ff9b7435 */ /* 0x000fc800000001ff */
[----:B------:R-:W-:Y:S02]  /*2ed0*/  MOV R154, R63 ;  /* 0x0000003f009a7202 */ /* 0x000fe40000000f00 */
[----:B------:R-:W-:-:S07]  /*2ee0*/  MOV R64, R144 ;  /* 0x0000009000407202 */ /* 0x000fce0000000f00 */
[----:B------:R-:W-:Y:S05]  /*2ef0*/  WARPSYNC.COLLECTIVE R149, `(.L_x_3090) ;  /* 0x0000000095087348 */ /* 0x000fea0003c00000 */
[----:B------:R0:W1:Y:S02]  /*2f00*/  SHFL.BFLY P1, R144, R154, R155, R156 ;  /* 0x0c00009b9a907389 */ /* 0x000064000002009c */
[----:B01----:R-:W-:Y:S01]  /*2f10*/  ENDCOLLECTIVE ;  /* 0x000000000000791b */ /* 0x003fe20003800000 */
.L_x_3090:
[----:B------:R-:W-:-:S05]  /*2f20*/  FADD.FTZ R64, R61, R64 ;  /* 0x000000403d407221 */ /* 0x000fca0000010000 */
[----:B------:R-:W-:Y:S02]  /*2f30*/  MOV R154, R64 ;  /* 0x00000040009a7202 */ /* 0x000fe40000000f00 */
[----:B------:R-:W-:-:S07]  /*2f40*/  MOV R60, R144 ;  /* 0x00000090003c7202 */ /* 0x000fce0000000f00 */
[----:B------:R-:W-:Y:S05]  /*2f50*/  WARPSYNC.COLLECTIVE R149, `(.L_x_3091) ;  /* 0x0000000095087348 */ /* 0x000fea0003c00000 */
[----:B------:R0:W1:Y:S02]  /*2f60*/  SHFL.BFLY P1, R144, R154, R155, R156 ;  /* 0x0c00009b9a907389 */ /* 0x000064000002009c */
[----:B01----:R-:W-:Y:S01]  /*2f70*/  ENDCOLLECTIVE ;  /* 0x000000000000791b */ /* 0x003fe20003800000 */
.L_x_3091:
[----:B------:R-:W-:Y:S01]  /*2f80*/  FADD.FTZ R66, R63, R60 ;  /* 0x0000003c3f427221 */ /* 0x000fe20000010000 */
[----:B------:R-:W-:-:S04]  /*2f90*/  HFMA2.MMA R155, -RZ, RZ, 0, 2.384185791015625e-07 ;  /* 0x00000004ff9b7435 */ /* 0x000fc800000001ff */
[----:B------:R-:W-:Y:S02]  /*2fa0*/  MOV R154, R66 ;  /* 0x00000042009a7202 */ /* 0x000fe40000000f00 */
[----:B------:R-:W-:-:S07]  /*2fb0*/  MOV R141, R144 ;  /* 0x00000090008d7202 */ /* 0x000fce0000000f00 */
[----:B------:R-:W-:Y:S05]  /*2fc0*/  WARPSYNC.COLLECTIVE R149, `(.L_x_3092) ;  /* 0x0000000095087348 */ /* 0x000fea0003c00000 */
[----:B------:R0:W1:Y:S02]  /*2fd0*/  SHFL.BFLY P1, R144, R154, R155, R156 ;  /* 0x0c00009b9a907389 */ /* 0x000064000002009c */
[----:B01----:R-:W-:Y:S01]  /*2fe0*/  ENDCOLLECTIVE ;  /* 0x000000000000791b */ /* 0x003fe20003800000 */
.L_x_3092:
[----:B------:R-:W-:-:S05]  /*2ff0*/  FADD.FTZ R141, R64, R141 ;  /* 0x0000008d408d7221 */ /* 0x000fca0000010000 */
[----:B------:R-:W-:Y:S02]  /*3000*/  MOV R154, R141 ;  /* 0x0000008d009a7202 */ /* 0x000fe40000000f00 */
[----:B------:R-:W-:-:S07]  /*3010*/  MOV R145, R144 ;  /* 0x0000009000917202 */ /* 0x000fce0000000f00 */
[----:B------:R-:W-:Y:S05]  /*3020*/  WARPSYNC.COLLECTIVE R149, `(.L_x_3093) ;  /* 0x0000000095087348 */ /* 0x000fea0003c00000 */
[----:B------:R0:W1:Y:S02]  /*3030*/  SHFL.BFLY P1, R144, R154, R155, R156 ;  /* 0x0c00009b9a907389 */ /* 0x000064000002009c */
[----:B01----:R-:W-:Y:S01]  /*3040*/  ENDCOLLECTIVE ;  /* 0x000000000000791b */ /* 0x003fe20003800000 */
.L_x_3093:
[----:B------:R-:W-:Y:S01]  /*3050*/  FADD.FTZ R145, R66, R145 ;  /* 0x0000009142917221 */ /* 0x000fe20000010000 */
[----:B------:R-:W-:-:S04]  /*3060*/  HFMA2.MMA R155, -RZ, RZ, 0, 4.76837158203125e-07 ;  /* 0x00000008ff9b7435 */ /* 0x000fc800000001ff */
[----:B------:R-:W-:Y:S02]  /*3070*/  MOV R154, R145 ;  /* 0x00000091009a7202 */ /* 0x000fe40000000f00 */
[----:B------:R-:W-:-:S07]  /*3080*/  MOV R60, R144 ;  /* 0x00000090003c7202 */ /* 0x000fce0000000f00 */
[----:B------:R-:W-:Y:S05]  /*3090*/  WARPSYNC.COLLECTIVE R149, `(.L_x_3094) ;  /* 0x0000000095087348 */ /* 0x000fea0003c00000 */
[----:B------:R0:W1:Y:S02]  /*30a0*/  SHFL.BFLY P1, R144, R154, R155, R156 ;  /* 0x0c00009b9a907389 */ /* 0x000064000002009c */
[----:B01----:R-:W-:Y:S01]  /*30b0*/  ENDCOLLECTIVE ;  /* 0x000000000000791b */ /* 0x003fe20003800000 */
.L_x_3094:
[----:B------:R-:W-:-:S05]  /*30c0*/  FADD.FTZ R67, R141, R60 ;  /* 0x0000003c8d437221 */ /* 0x000fca0000010000 */
[----:B------:R-:W-:Y:S02]  /*30d0*/  MOV R154, R67 ;  /* 0x00000043009a7202 */ /* 0x000fe40000000f00 */
[----:B------:R-:W-:-:S07]  /*30e0*/  MOV R60, R144 ;  /* 0x00000090003c7202 */ /* 0x000fce0000000f00 */
[----:B------:R-:W-:Y:S05]  /*30f0*/  WARPSYNC.COLLECTIVE R149, `(.L_x_3095) ;  /* 0x0000000095087348 */ /* 0x000fea0003c00000 */
[----:B------:R0:W1:Y:S02]  /*3100*/  SHFL.BFLY P1, R144, R154, R155, R156 ;  /* 0x0c00009b9a907389 */ /* 0x000064000002009c */
[----:B01----:R-:W-:Y:S01]  /*3110*/  ENDCOLLECTIVE ;  /* 0x000000000000791b */ /* 0x003fe20003800000 */
.L_x_3095:
[----:B------:R-:W-:Y:S01]  /*3120*/  FADD.FTZ R60, R145, R60 ;  /* 0x0000003c913c7221 */ /* 0x000fe20000010000 */
[----:B------:R-:W-:-:S04]  /*3130*/  HFMA2.MMA R155, -RZ, RZ, 0, 9.5367431640625e-07 ;  /* 0x00000010ff9b7435 */ /* 0x000fc800000001ff */
[----:B------:R-:W-:Y:S01]  /*3140*/  MOV R154, R60 ;  /* 0x0000003c009a7202 */ /* 0x000fe20000000f00 */
[----:B------:R-:W-:-:S07]  /*3150*/  FADD.FTZ R61, R67, R144 ;  /* 0x00000090433d7221 */ /* 0x000fce0000010000 */
[----:B------:R-:W-:Y:S05]  /*3160*/  WARPSYNC.COLLECTIVE R149, `(.L_x_3096) ;  /* 0x0000000095087348 */ /* 0x000fea0003c00000 */
[----:B------:R0:W1:Y:S02]  /*3170*/  SHFL.BFLY P1, R144, R154, R155, R156 ;  /* 0x0c00009b9a907389 */ /* 0x000064000002009c */
[----:B01----:R-:W-:Y:S01]  /*3180*/  ENDCOLLECTIVE ;  /* 0x000000000000791b */ /* 0x003fe20003800000 */
.L_x_3096:
[----:B------:R-:W-:Y:S02]  /*3190*/  MOV R154, R61 ;  /* 0x0000003d009a7202 */ /* 0x000fe40000000f00 */
[----:B------:R-:W-:-:S07]  /*31a0*/  MOV R63, R144 ;  /* 0x00000090003f7202 */ /* 0x000fce0000000f00 */
[----:B------:R-:W-:Y:S05]  /*31b0*/  WARPSYNC.COLLECTIVE R149, `(.L_x_3097) ;  /* 0x0000000095087348 */ /* 0x000fea0003c00000 */
[----:B------:R0:W1:Y:S02]  /*31c0*/  SHFL.BFLY P1, R144, R154, R155, R156 ;  /* 0x0c00009b9a907389 */ /* 0x000064000002009c */
[----:B01----:R-:W-:Y:S01]  /*31d0*/  ENDCOLLECTIVE ;  /* 0x000000000000791b */ /* 0x003fe20003800000 */
.L_x_3097:
[----:B------:R-:W-:Y:S01]  /*31e0*/  MOV R64, R144 ;  /* 0x0000009000407202 */ /* 0x000fe20000000f00 */
[----:B------:R-:W-:Y:S06]  /*31f0*/  BRA `(.L_x_3098) ;  /* 0xffffffe000b07947 */ /* 0x000fec000383ffff */
.L_x_3099:
        /* <DEDUP_REMOVED lines=16> */
.L_x_9137:


//--------------------- .text._ZN10layer_norm13ln_bwd_kernelINS_13Kernel_traitsI13__nv_bfloat16S2_fS2_fjLj512ELj1ELj4ELj1ELj16ENS_18Kernel_traits_baseILj512ES2_S2_fS2_fjLj128EEEEELb0ELb1ELb1ELb0EEEvNS_9BwdParamsE --------------------------
	.section	.text._ZN10layer_norm13ln_bwd_kernelINS_13Kernel_traitsI13__nv_bfloat16S2_fS2_fjLj512ELj1ELj4ELj1ELj16ENS_18Kernel_traits_baseILj512ES2_S2_fS2_fjLj128EEEEELb0ELb1ELb1ELb0EEEvNS_9BwdParamsE,"ax",@progbits
	.align	128
        .global         _ZN10layer_norm13ln_bwd_kernelINS_13Kernel_traitsI13__nv_bfloat16S2_fS2_fjLj512ELj1ELj4ELj1ELj16ENS_18Kernel_traits_baseILj512ES2_S2_fS2_fjLj128EEEEELb0ELb1ELb1ELb0EEEvNS_9BwdParamsE
        .type           _ZN10layer_norm13ln_bwd_kernelINS_13Kernel_traitsI13__nv_bfloat16S2_fS2_fjLj512ELj1ELj4ELj1ELj16ENS_18Kernel_traits_baseILj512ES2_S2_fS2_fjLj128EEEEELb0ELb1ELb1ELb0EEEvNS_9BwdParamsE,@function
        .size           _ZN10layer_norm13ln_bwd_kernelINS_13Kernel_traitsI13__nv_bfloat16S2_fS2_fjLj512ELj1ELj4ELj1ELj16ENS_18Kernel_traits_baseILj512ES2_S2_fS2_fjLj128EEEEELb0ELb1ELb1ELb0EEEvNS_9BwdParamsE,(.L_x_9138 - _ZN10layer_norm13ln_bwd_kernelINS_13Kernel_traitsI13__nv_bfloat16S2_fS2_fjLj512ELj1ELj4ELj1ELj16ENS_18Kernel_traits_baseILj512ES2_S2_fS2_fjLj128EEEEELb0ELb1ELb1ELb0EEEvNS_9BwdParamsE)
        .other          _ZN10layer_norm13ln_bwd_kernelINS_13Kernel_traitsI13__nv_bfloat16S2_fS2_fjLj512ELj1ELj4ELj1ELj16ENS_18Kernel_traits_baseILj512ES2_S2_fS2_fjLj128EEEEELb0ELb1ELb1ELb0EEEvNS_9BwdParamsE,@"STO_CUDA_ENTRY STV_DEFAULT"
_ZN10layer_norm13ln_bwd_kernelINS_13Kernel_traitsI13__nv_bfloat16S2_fS2_fjLj512ELj1ELj4ELj1ELj16ENS_18Kernel_traits_baseILj512ES2_S2_fS2_fjLj128EEEEELb0ELb1ELb1ELb0EEEvNS_9BwdParamsE:
.text._ZN10layer_norm13ln_bwd_kernelINS_13Kernel_traitsI13__nv_bfloat16S2_fS2_fjLj512ELj1ELj4ELj1ELj16ENS_18Kernel_traits_baseILj512ES2_S2_fS2_fjLj128EEEEELb0ELb1ELb1ELb0EEEvNS_9BwdParamsE:
        /* <DEDUP_REMOVED lines=10> */
[----:B------:R-:W-:-:S02]  /*00a0*/  ULDC.64 UR14, c[0x0][0x2c8] ;  /* 0x0000b200000e7ab9 */ /* 0x000fc40000000a00 */
        /* <DEDUP_REMOVED lines=8> */
[----:B------:R-:W2:Y:S08]  /*0130*/  @P2 LDC.64 R16, c[0x0][0x278] ;  /* 0x00009e00ff102b82 */ /* 0x000eb00000000a00 */
[----:B------:R-:W3:Y:S08]  /*0140*/  @P3 LDC.64 R18, c[0x0][0x260] ;  /* 0x00009800ff123b82 */ /* 0x000ef00000000a00 */
[----:B------:R-:W4:Y:S01]  /*0150*/  @P3 LDC.64 R20, c[0x0][0x278] ;  /* 0x00009e00ff143b82 */ /* 0x000f220000000a00 */
[----:B0-----:R-:W-:-:S05]  /*0160*/  @P2 IMAD.WIDE.U32 R8, R3, 0x10, R8 ;  /* 0x0000001003082825 */ /* 0x001fca00078e0008 */
[----:B------:R0:W5:Y:S01]  /*0170*/  @P2 LDG.E.128 R152, desc[UR4][R8.64] ;  /* 0x0000000408982981 */ /* 0x000162000c1e1d00 */
[C---:B--2---:R-:W-:Y:S01]  /*0180*/  @P2 IMAD.WIDE.U32 R16, R3.reuse, 0x10, R16 ;  /* 0x0000001003102825 */ /* 0x044fe200078e0010 */
[----:B------:R-:W-:-:S04]  /*0190*/  @P2 LOP3.LUT R3, R3, 0x20, RZ, 0xfc, !PT ;  /* 0x0000002003032812 */ /* 0x000fc800078efcff */
[----:B------:R0:W5:Y:S01]  /*01a0*/  @P2 LDG.E.128 R12, desc[UR4][R16.64] ;  /* 0x00000004100c2981 */ /* 0x000162000c1e1d00 */
[----:B---3--:R-:W-:-:S05]  /*01b0*/  @P3 IMAD.WIDE.U32 R18, R3, 0x10, R18 ;  /* 0x0000001003123825 */ /* 0x008fca00078e0012 */
[----:B------:R0:W5:Y:S01]  /*01c0*/  @P3 LDG.E.128 R140, desc[UR4][R18.64] ;  /* 0x00000004128c3981 */ /* 0x000162000c1e1d00 */
[----:B----4-:R-:W-:-:S05]  /*01d0*/  @P3 IMAD.WIDE.U32 R20, R3, 0x10, R20 ;  /* 0x0000001003143825 */ /* 0x010fca00078e0014 */
        /* <DEDUP_REMOVED lines=32> */
[C---:B-----5:R-:W-:Y:S01]  /*03e0*/  @P2 PRMT R158, R153.reuse, 0x7632, R158 ;  /* 0x00007632999e2816 */ /* 0x060fe2000000009e */
[----:B------:R-:W-:Y:S01]  /*03f0*/  IMAD.U32 R157, R154, 0x10000, RZ ;  /* 0x000100009a9d7824 */ /* 0x000fe200078e00ff */
[----:B------:R-:W-:Y:S01]  /*0400*/  ISETP.NE.U32.AND P0, PT, RZ, UR6, PT ;  /* 0x00000006ff007c0c */ /* 0x000fe2000bf05070 */
[----:B------:R-:W-:Y:S01]  /*0410*/  IMAD.U32 R145, R142, 0x10000, RZ ;  /* 0x000100008e917824 */ /* 0x000fe200078e00ff */
[----:B------:R-:W-:Y:S01]  /*0420*/  SHF.L.U32 R159, R153, 0x10, RZ ;  /* 0x00000010999f7819 */ /* 0x000fe200000006ff */
[----:B------:R-:W-:Y:S01]  /*0430*/  IMAD.U32 R153, R140, 0x10000, RZ ;  /* 0x000100008c997824 */ /* 0x000fe200078e00ff */
[----:B------:R-:W-:Y:S01]  /*0440*/  @P2 PRMT R156, R154, 0x7632, R156 ;  /* 0x000076329a9c2816 */ /* 0x000fe2000000009c */
[----:B------:R-:W-:Y:S01]  /*0450*/  IMAD.U32 R131, R4, 0x10000, RZ ;  /* 0x0001000004837824 */ /* 0x000fe200078e00ff */
[----:B------:R-:W-:Y:S01]  /*0460*/  @P3 PRMT R144, R142, 0x7632, R144 ;  /* 0x000076328e903816 */ /* 0x000fe20000000090 */
[----:B------:R-:W-:Y:S01]  /*0470*/  IMAD.U32 R161, R152, 0x10000, RZ ;  /* 0x0001000098a17824 */ /* 0x000fe200078e00ff */
[----:B------:R-:W-:Y:S01]  /*0480*/  @P2 PRMT R154, R155, 0x7632, R154 ;  /* 0x000076329b9a2816 */ /* 0x000fe2000000009a */
[----:B------:R-:W-:Y:S01]  /*0490*/  IMAD.U32 R135, R14, 0x10000, RZ ;  /* 0x000100000e877824 */ /* 0x000fe200078e00ff */
[----:B------:R-:W-:Y:S01]  /*04a0*/  @P3 PRMT R151, R140, 0x7632, R151 ;  /* 0x000076328c973816 */ /* 0x000fe20000000097 */
[----:B------:R-:W-:Y:S01]  /*04b0*/  IMAD.MOV.U32 R81, RZ, RZ, RZ ;  /* 0x000000ffff517224 */ /* 0x000fe200078e00ff */
[----:B------:R-:W-:Y:S01]  /*04c0*/  @P3 PRMT R146, R141, 0x7632, R146 ;  /* 0x000076328d923816 */ /* 0x000fe20000000092 */
        /* <DEDUP_REMOVED lines=11> */
[----:B------:R-:W-:-:S02]  /*0580*/  @P2 PRMT R160, R152, 0x7632, R160 ;  /* 0x0000763298a02816 */ /* 0x000fc400000000a0 */
[----:B------:R-:W-:Y:S01]  /*0590*/  @P2 PRMT R140, R12, 0x7632, R140 ;  /* 0x000076320c8c2816 */ /* 0x000fe2000000008c */
[----:B------:R-:W-:Y:S01]  /*05a0*/  IMAD.U32 R9, R9, 0x10000, RZ ;  /* 0x0001000009097824 */ /* 0x000fe200078e00ff */
[----:B------:R-:W-:Y:S02]  /*05b0*/  @P2 PRMT R134, R14, 0x7632, R134 ;  /* 0x000076320e862816 */ /* 0x000fe40000000086 */
[----:B------:R-:W-:Y:S02]  /*05c0*/  ISETP.NE.AND.EX P0, PT, RZ, UR7, PT, P0 ;  /* 0x00000007ff007c0c */ /* 0x000fe4000bf05300 */
[----:B------:R-:W-:Y:S02]  /*05d0*/  @P3 PRMT R130, R4, 0x7632, R130 ;  /* 0x0000763204823816 */ /* 0x000fe40000000082 */
[C---:B------:R-:W-:Y:S02]  /*05e0*/  @P3 PRMT R8, R6.reuse, 0x7632, R8 ;  /* 0x0000763206083816 */ /* 0x040fe40000000008 */
[----:B------:R-:W-:Y:S01]  /*05f0*/  SHF.L.U32 R4, R5, 0x10, RZ ;  /* 0x0000001005047819 */ /* 0x000fe200000006ff */
        /* <DEDUP_REMOVED lines=8> */
[----:B------:R-:W-:Y:S02]  /*0680*/  SHF.L.U32 R133, R15, 0x10, RZ ;  /* 0x000000100f857819 */ /* 0x000fe400000006ff */
[----:B------:R-:W-:Y:S02]  /*0690*/  ISETP.LT.U32.OR P0, PT, R0, 0x40, !P0 ;  /* 0x000000400000780c */ /* 0x000fe40004701470 */
[----:B------:R-:W-:Y:S02]  /*06a0*/  SHF.L.U32 R160, R160, 0x10, RZ ;  /* 0x00000010a0a07819 */ /* 0x000fe400000006ff */
[----:B------:R-:W-:-:S02]  /*06b0*/  SHF.L.U32 R156, R156, 0x10, RZ ;  /* 0x000000109c9c7819 */ /* 0x000fc400000006ff */
[----:B------:R-:W-:Y:S02]  /*06c0*/  SHF.L.U32 R151, R151, 0x10, RZ ;  /* 0x0000001097977819 */ /* 0x000fe400000006ff */
[----:B------:R-:W-:Y:S02]  /*06d0*/  SHF.L.U32 R144, R144, 0x10, RZ ;  /* 0x0000001090907819 */ /* 0x000fe400000006ff */
[----:B------:R-:W-:Y:S02]  /*06e0*/  SHF.L.U32 R140, R140, 0x10, RZ ;  /* 0x000000108c8c7819 */ /* 0x000fe400000006ff */
[----:B------:R-:W-:Y:S02]  /*06f0*/  SHF.L.U32 R134, R134, 0x10, RZ ;  /* 0x0000001086867819 */ /* 0x000fe400000006ff */
[----:B------:R-:W-:Y:S02]  /*0700*/  SHF.L.U32 R130, R130, 0x10, RZ ;  /* 0x0000001082827819 */ /* 0x000fe400000006ff */
[----:B0-----:R-:W-:-:S07]  /*0710*/  SHF.L.U32 R8, R8, 0x10, RZ ;  /* 0x0000001008087819 */ /* 0x001fce00000006ff */
.L_x_3151:
[----:B------:R-:W0:Y:S08]  /*0720*/  LDC.64 R108, c[0x0][0x288] ;  /* 0x0000a200ff6c7b82 */ /* 0x000e300000000a00 */
[----:B------:R-:W1:Y:S08]  /*0730*/  LDC.64 R110, c[0x0][0x258] ;  /* 0x00009600ff6e7b82 */ /* 0x000e700000000a00 */
[----:B------:R-:W2:Y:S01]  /*0740*/  LDC.64 R120, c[0x0][0x280] ;  /* 0x0000a000ff787b82 */ /* 0x000ea20000000a00 */
[----:B0-----:R-:W-:-:S07]  /*0750*/  IMAD.WIDE R108, R3, 0x4, R108 ;  /* 0x00000004036c7825 */ /* 0x001fce00078e026c */
[----:B------:R-:W0:Y:S01]  /*0760*/  LDC.64 R164, c[0x0][0x2c8] ;  /* 0x0000b200ffa47b82 */ /* 0x000e220000000a00 */
[----:B------:R2:W3:Y:S01]  /*0770*/  LDG.E R138, desc[UR4][R108.64] ;  /* 0x000000046c8a7981 */ /* 0x0004e2000c1e1900 */
        /* <DEDUP_REMOVED lines=14> */
[----:B------:R-:W-:-:S03]  /*0860*/  IMAD.MOV.U32 R109, RZ, RZ, R10 ;  /* 0x000000ffff6d7224 */ /* 0x000fc600078e000a */
[----:B------:R-:W-:Y:S05]  /*0870*/  @!P2 BRA `(.L_x_3105) ;  /* 0x000000000018a947 */ /* 0x000fea0003800000 */
[----:B------:R-:W-:-:S04]  /*0880*/  ISETP.NE.U32.AND P1, PT, RZ, UR14, PT ;  /* 0x0000000eff007c0c */ /* 0x000fc8000bf25070 */
[----:B------:R-:W-:-:S13]  /*0890*/  ISETP.NE.AND.EX P1, PT, RZ, UR15, PT, P1 ;  /* 0x0000000fff007c0c */ /* 0x000fda000bf25310 */
[----:B------:R-:W-:Y:S05]  /*08a0*/  @!P1 BRA `(.L_x_3106) ;  /* 0x0000000000089947 */ /* 0x000fea0003800000 */
[----:B------:R0:W5:Y:S04]  /*08b0*/  LDG.E.128 R32, desc[UR4][R120.64] ;  /* 0x0000000478207981 */ /* 0x000168000c1e1d00 */
[----:B------:R0:W5:Y:S02]  /*08c0*/  LDG.E.128 R28, desc[UR4][R120.64+0x10] ;  /* 0x00001004781c7981 */ /* 0x000164000c1e1d00 */
.L_x_3106:
[----:B------:R-:W-:-:S07]  /*08d0*/  IADD3 R109, R10, 0x20, RZ ;  /* 0x000000200a6d7810 */ /* 0x000fce0007ffe0ff */
.L_x_3105:
[----:B------:R-:W-:Y:S05]  /*08e0*/  BSYNC B2 ;  /* 0x0000000000027941 */ /* 0x000fea0003800000 */
.L_x_3104:
[----:B------:R-:W-:Y:S01]  /*08f0*/  HFMA2.MMA R148, -RZ, RZ, 0, 0 ;  /* 0x00000000ff947435 */ /* 0x000fe200000001ff */
[----:B------:R-:W-:Y:S01]  /*0900*/  IMAD.MOV.U32 R147, RZ, RZ, RZ ;  /* 0x000000ffff937224 */ /* 0x000fe200078e00ff */
[----:B------:R-:W-:Y:S09]  /*0910*/  @P0 BRA `(.L_x_3107) ;  /* 0x0000000800dc0947 */ /* 0x000ff20003800000 */
[----:B------:R-:W-:-:S05]  /*0920*/  IMAD.WIDE.U32 R20, R109, 0x20, R164 ;  /* 0x000000206d147825 */ /* 0x000fca00078e00a4 */
[----:B------:R1:W5:Y:S04]  /*0930*/  LDG.E.128 R24, desc[UR4][R20.64] ;  /* 0x0000000414187981 */ /* 0x000368000c1e1d00 */
[----:B------:R-:W5:Y:S01]  /*0940*/  LDG.E.128 R20, desc[UR4][R20.64+0x10] ;  /* 0x0000100414147981 */ /* 0x000f62000c1e1d00 */
[----:B-1----:R-:W-:Y:S05]  /*0950*/  BRA `(.L_x_3107) ;  /* 0x0000000800cc7947 */ /* 0x002fea0003800000 */
.L_x_3103:
[----:B------:R-:W0:Y:S02]  /*0960*/  LDC.64 R108, c[0x0][0x250] ;  /* 0x00009400ff6c7b82 */ /* 0x000e240000000a00 */
[----:B0-----:R-:W-:-:S06]  /*0970*/  IMAD.WIDE R108, R3, 0x4, R108 ;  /* 0x00000004036c7825 */ /* 0x001fcc00078e026c */
[----:B------:R-:W2:Y:S01]  /*0980*/  LDG.E R108, desc[UR4][R108.64] ;  /* 0x000000046c6c7981 */ /* 0x000ea2000c1e1900 */
[----:B------:R-:W-:Y:S01]  /*0990*/  VIADD R11, R138, 0xffffffff ;  /* 0xffffffff8a0b7836 */ /* 0x000fe20000000000 */
[----:B------:R-:W-:Y:S01]  /*09a0*/  ISETP.NE.AND P1, PT, R162, RZ, PT ;  /* 0x000000ffa200720c */ /* 0x000fe20003f25270 */
[----:B------:R-:W-:Y:S01]  /*09b0*/  BSSY B2, `(.L_x_3108) ;  /* 0x000005c000027945 */ /* 0x000fe20003800000 */
[----:B------:R-:W-:Y:S01]  /*09c0*/  MOV R147, RZ ;  /* 0x000000ff00937202 */ /* 0x000fe20000000f00 */
[----:B------:R-:W-:Y:S01]  /*09d0*/  IMAD R11, R11, R2, RZ ;  /* 0x000000020b0b7224 */ /* 0x000fe200078e02ff */
[----:B------:R-:W-:Y:S01]  /*09e0*/  MOV R152, R10 ;  /* 0x0000000a00987202 */ /* 0x000fe20000000f00 */
[----:B------:R-:W-:-:S03]  /*09f0*/  IMAD.MOV.U32 R148, RZ, RZ, RZ ;  /* 0x000000ffff947224 */ /* 0x000fc600078e00ff */
        /* <DEDUP_REMOVED lines=10> */
[----:B-1----:R-:W-:-:S06]  /*0aa0*/  IMAD.WIDE.U32 R108, R150, 0x10, R108 ;  /* 0x00000010966c7825 */ /* 0x002fcc00078e006c */
[----:B------:R-:W3:Y:S04]  /*0ab0*/  LDG.E.128 R108, desc[UR4][R108.64] ;  /* 0x000000046c6c7981 */ /* 0x000ee8000c1e1d00 */
[----:B------:R-:W4:Y:S01]  /*0ac0*/  LDG.E.128 R112, desc[UR4][R112.64+0x10] ;  /* 0x0000100470707981 */ /* 0x000f22000c1e1d00 */
[----:B------:R-:W-:-:S04]  /*0ad0*/  ISETP.NE.U32.AND P1, PT, RZ, UR14, PT ;  /* 0x0000000eff007c0c */ /* 0x000fc8000bf25070 */
[----:B------:R-:W-:-:S13]  /*0ae0*/  ISETP.NE.AND.EX P1, PT, RZ, UR15, PT, P1 ;  /* 0x0000000fff007c0c */ /* 0x000fda000bf25310 */
[----:B------:R-:W5:Y:S04]  /*0af0*/  @P1 LDG.E.128 R32, desc[UR4][R120.64] ;  /* 0x0000000478201981 */ /* 0x000f68000c1e1d00 */
[----:B------:R0:W5:Y:S01]  /*0b00*/  @P1 LDG.E.128 R28, desc[UR4][R120.64+0x10] ;  /* 0x00001004781c1981 */ /* 0x000162000c1e1d00 */
[----:B------:R-:W-:Y:S01]  /*0b10*/  VIADD R150, R150, 0x20 ;  /* 0x0000002096967836 */ /* 0x000fe20000000000 */
[----:B------:R-:W-:Y:S01]  /*0b20*/  IADD3 R152, R10, 0x20, RZ ;  /* 0x000000200a987810 */ /* 0x000fe20007ffe0ff */
[C---:B--2---:R-:W-:Y:S01]  /*0b30*/  FADD.FTZ R0, -R138.reuse, R16 ;  /* 0x000000108a007221 */ /* 0x044fe20000010100 */
[C---:B------:R-:W-:Y:S01]  /*0b40*/  FADD.FTZ R14, -R138.reuse, R18 ;  /* 0x000000128a0e7221 */ /* 0x040fe20000010100 */
[--C-:B------:R-:W-:Y:S02]  /*0b50*/  FADD.FTZ R13, -R138, R17.reuse ;  /* 0x000000118a0d7221 */ /* 0x100fe40000010100 */
[----:B-----5:R-:W-:Y:S01]  /*0b60*/  FMUL.FTZ R0, R12, R0 ;  /* 0x000000000c007220 */ /* 0x020fe20000410000 */
[C---:B---3--:R-:W-:Y:S01]  /*0b70*/  PRMT R16, R108.reuse, 0x7632, R16 ;  /* 0x000076326c107816 */ /* 0x048fe20000000010 */
[----:B------:R-:W-:Y:S01]  /*0b80*/  IMAD.U32 R18, R108, 0x10000, RZ ;  /* 0x000100006c127824 */ /* 0x000fe200078e00ff */
[C---:B------:R-:W-:Y:S01]  /*0b90*/  PRMT R17, R109.reuse, 0x7632, R17 ;  /* 0x000076326d117816 */ /* 0x040fe20000000011 */
[C---:B----4-:R-:W-:Y:S01]  /*0ba0*/  FADD.FTZ R117, -R138.reuse, R112 ;  /* 0x000000708a757221 */ /* 0x050fe20000010100 */
[C---:B------:R-:W-:Y:S01]  /*0bb0*/  FADD.FTZ R116, -R138.reuse, R113 ;  /* 0x000000718a747221 */ /* 0x040fe20000010100 */
[C---:B------:R-:W-:Y:S01]  /*0bc0*/  FADD.FTZ R113, -R138.reuse, R114 ;  /* 0x000000728a717221 */ /* 0x040fe20000010100 */
[--C-:B------:R-:W-:Y:S01]  /*0bd0*/  FADD.FTZ R15, -R138, R19.reuse ;  /* 0x000000138a0f7221 */ /* 0x100fe20000010100 */
[----:B------:R-:W-:Y:S01]  /*0be0*/  SHF.L.U32 R109, R109, 0x10, RZ ;  /* 0x000000106d6d7819 */ /* 0x000fe200000006ff */
[----:B------:R-:W-:Y:S01]  /*0bf0*/  IMAD.U32 R114, R16, 0x10000, RZ ;  /* 0x0001000010727824 */ /* 0x000fe200078e00ff */
[----:B------:R-:W-:Y:S01]  /*0c00*/  PRMT R19, R110, 0x7632, R19 ;  /* 0x000076326e137816 */ /* 0x000fe20000000013 */
[C---:B------:R-:W-:Y:S01]  /*0c10*/  FMUL.FTZ R13, R12.reuse, R13 ;  /* 0x0000000d0c0d7220 */ /* 0x040fe20000410000 */
[----:B------:R-:W-:Y:S01]  /*0c20*/  FMUL.FTZ R14, R12, R14 ;  /* 0x0000000e0c0e7220 */ /* 0x000fe20000410000 */
[----:B------:R-:W-:Y:S01]  /*0c30*/  FADD.FTZ R64, R64, R18 ;  /* 0x0000001240407221 */ /* 0x000fe20000010000 */
[-C--:B------:R-:W-:Y:S01]  /*0c40*/  FFMA.FTZ R80, R0, R18.reuse, R80 ;  /* 0x0000001200507223 */ /* 0x080fe20000010050 */
[----:B------:R-:W-:Y:S01]  /*0c50*/  FMUL.FTZ R16, R161, R18 ;  /* 0x00000012a1107220 */ /* 0x000fe20000410000 */
[----:B------:R-:W-:-:S02]  /*0c60*/  IMAD.U32 R110, R110, 0x10000, RZ ;  /* 0x000100006e6e7824 */ /* 0x000fc400078e00ff */
[----:B------:R-:W-:Y:S01]  /*0c70*/  FMUL.FTZ R18, R12, R117 ;  /* 0x000000750c127220 */ /* 0x000fe20000410000 */
[----:B0-----:R-:W-:Y:S01]  /*0c80*/  SHF.L.U32 R120, R17, 0x10, RZ ;  /* 0x0000001011787819 */ /* 0x001fe200000006ff */
[----:B------:R-:W-:Y:S01]  /*0c90*/  FADD.FTZ R66, R66, R109 ;  /* 0x0000006d42427221 */ /* 0x000fe20000010000 */
[-C--:B------:R-:W-:Y:S01]  /*0ca0*/  FFMA.FTZ R82, R14, R109.reuse, R82 ;  /* 0x0000006d0e527223 */ /* 0x080fe20000010052 */
[----:B------:R-:W-:Y:S01]  /*0cb0*/  FMUL.FTZ R17, R159, R109 ;  /* 0x0000006d9f117220 */ /* 0x000fe20000410000 */
[----:B------:R-:W-:Y:S01]  /*0cc0*/  FFMA.FTZ R81, R13, R114, R81 ;  /* 0x000000720d517223 */ /* 0x000fe20000010051 */
[----:B------:R-:W-:Y:S01]  /*0cd0*/  FADD.FTZ R65, R65, R114 ;  /* 0x0000007241417221 */ /* 0x000fe20000010000 */
[----:B------:R-:W-:Y:S01]  /*0ce0*/  FADD.FTZ R60, R60, R110 ;  /* 0x0000006e3c3c7221 */ /* 0x000fe20000010000 */
[-C--:B------:R-:W-:Y:S01]  /*0cf0*/  FFMA.FTZ R76, R18, R110.reuse, R76 ;  /* 0x0000006e124c7223 */ /* 0x080fe2000001004c */
[----:B------:R-:W-:Y:S01]  /*0d00*/  FMUL.FTZ R112, R157, R110 ;  /* 0x0000006e9d707220 */ /* 0x000fe20000410000 */
[----:B------:R-:W-:Y:S01]  /*0d10*/  FMUL.FTZ R114, R160, R114 ;  /* 0x00000072a0727220 */ /* 0x000fe20000410000 */
[----:B------:R-:W-:Y:S01]  /*0d20*/  FADD.FTZ R109, RZ, R16 ;  /* 0x00000010ff6d7221 */ /* 0x000fe20000010000 */
[----:B------:R-:W-:Y:S01]  /*0d30*/  FFMA.FTZ R110, R0, R16, RZ ;  /* 0x00000010006e7223 */ /* 0x000fe200000100ff */
[----:B------:R-:W-:-:S02]  /*0d40*/  PRMT R108, R111, 0x7632, R108 ;  /* 0x000076326f6c7816 */ /* 0x000fc4000000006c */
[----:B------:R-:W-:Y:S01]  /*0d50*/  FADD.FTZ R148, R109, R114 ;  /* 0x000000726d947221 */ /* 0x000fe20000010000 */
[----:B------:R-:W-:Y:S01]  /*0d60*/  FFMA.FTZ R109, R13, R114, R110 ;  /* 0x000000720d6d7223 */ /* 0x000fe2000001006e */
[----:B------:R-:W-:Y:S01]  /*0d70*/  SHF.L.U32 R111, R111, 0x10, RZ ;  /* 0x000000106f6f7819 */ /* 0x000fe200000006ff */
[----:B------:R-:W-:Y:S02]  /*0d80*/  IMAD.U32 R117, R19, 0x10000, RZ ;  /* 0x0001000013757824 */ /* 0x000fe400078e00ff */
[----:B------:R-:W-:Y:S01]  /*0d90*/  FADD.FTZ R118, -R138, R115 ;  /* 0x000000738a767221 */ /* 0x000fe20000010100 */
[C---:B------:R-:W-:Y:S01]  /*0da0*/  FMUL.FTZ R19, R12.reuse, R113 ;  /* 0x000000710c137220 */ /* 0x040fe20000410000 */
        /* <DEDUP_REMOVED lines=16> */
[----:B------:R-:W-:Y:S01]  /*0eb0*/  FFMA.FTZ R83, R15, R120, R83 ;  /* 0x000000780f537223 */ /* 0x000fe20000010053 */
[----:B------:R-:W-:Y:S01]  /*0ec0*/  FADD.FTZ R67, R67, R120 ;  /* 0x0000007843437221 */ /* 0x000fe20000010000 */
        /* <DEDUP_REMOVED lines=9> */
[----:B------:R-:W-:-:S07]  /*0f60*/  FFMA.FTZ R148, R118, R119, R109 ;  /* 0x0000007776947223 */ /* 0x000fce000001006d */
.L_x_3109:
[----:B------:R-:W-:Y:S05]  /*0f70*/  BSYNC B2 ;  /* 0x0000000000027941 */ /* 0x000fea0003800000 */
.L_x_3108:
[----:B------:R-:W-:Y:S05]  /*0f80*/  @!P3 BRA `(.L_x_3107) ;  /* 0x000000040040b947 */ /* 0x000fea0003800000 */
        /* <DEDUP_REMOVED lines=9> */
[----:B------:R-:W-:-:S05]  /*1020*/  @P1 IMAD.WIDE.U32 R120, R152, 0x20, R164 ;  /* 0x0000002098781825 */ /* 0x000fca00078e00a4 */
[----:B------:R-:W5:Y:S04]  /*1030*/  @P1 LDG.E.128 R24, desc[UR4][R120.64] ;  /* 0x0000000478181981 */ /* 0x000f68000c1e1d00 */
[----:B------:R0:W5:Y:S01]  /*1040*/  @P1 LDG.E.128 R20, desc[UR4][R120.64+0x10] ;  /* 0x0000100478141981 */ /* 0x000162000c1e1d00 */
[C---:B--2---:R-:W-:Y:S01]  /*1050*/  FADD.FTZ R165, -R138.reuse, R100 ;  /* 0x000000648aa57221 */ /* 0x044fe20000010100 */
[C---:B------:R-:W-:Y:S01]  /*1060*/  FADD.FTZ R101, -R138.reuse, R101 ;  /* 0x000000658a657221 */ /* 0x040fe20000010100 */
[----:B------:R-:W-:Y:S02]  /*1070*/  FADD.FTZ R102, -R138, R102 ;  /* 0x000000668a667221 */ /* 0x000fe40000010100 */
[C---:B-----5:R-:W-:Y:S01]  /*1080*/  FMUL.FTZ R100, R12.reuse, R165 ;  /* 0x000000a50c647220 */ /* 0x060fe20000410000 */
[----:B------:R-:W-:Y:S01]  /*1090*/  FMUL.FTZ R101, R12, R101 ;  /* 0x000000650c657220 */ /* 0x000fe20000410000 */
[C-C-:B----4-:R-:W-:Y:S01]  /*10a0*/  FADD.FTZ R125, -R138.reuse, R104.reuse ;  /* 0x000000688a7d7221 */ /* 0x150fe20000010100 */
[----:B------:R-:W-:Y:S01]  /*10b0*/  FADD.FTZ R127, -R138, R105 ;  /* 0x000000698a7f7221 */ /* 0x000fe20000010100 */
[C---:B---3--:R-:W-:Y:S01]  /*10c0*/  PRMT R104, R108.reuse, 0x7632, R104 ;  /* 0x000076326c687816 */ /* 0x048fe20000000068 */
[----:B------:R-:W-:-:S02]  /*10d0*/  IMAD.U32 R105, R108, 0x10000, RZ ;  /* 0x000100006c697824 */ /* 0x000fc400078e00ff */
[--C-:B------:R-:W-:Y:S01]  /*10e0*/  FADD.FTZ R123, -R138, R106.reuse ;  /* 0x0000006a8a7b7221 */ /* 0x100fe20000010100 */
[----:B------:R-:W-:Y:S02]  /*10f0*/  PRMT R106, R109, 0x7632, R106 ;  /* 0x000076326d6a7816 */ /* 0x000fe4000000006a */
[----:B------:R-:W-:Y:S01]  /*1100*/  SHF.L.U32 R124, R104, 0x10, RZ ;  /* 0x00000010687c7819 */ /* 0x000fe200000006ff */
[----:B------:R-:W-:Y:S01]  /*1110*/  FMUL.FTZ R104, R153, R105 ;  /* 0x0000006999687220 */ /* 0x000fe20000410000 */
[----:B0-----:R-:W-:Y:S02]  /*1120*/  SHF.L.U32 R121, R109, 0x10, RZ ;  /* 0x000000106d797819 */ /* 0x001fe400000006ff */
[C---:B------:R-:W-:Y:S01]  /*1130*/  PRMT R109, R111.reuse, 0x7632, R109 ;  /* 0x000076326f6d7816 */ /* 0x040fe2000000006d */
[----:B------:R-:W-:Y:S01]  /*1140*/  FADD.FTZ R103, -R138, R103 ;  /* 0x000000678a677221 */ /* 0x000fe20000010100 */
[----:B------:R-:W-:Y:S01]  /*1150*/  SHF.L.U32 R111, R111, 0x10, RZ ;  /* 0x000000106f6f7819 */ /* 0x000fe200000006ff */
[C---:B------:R-:W-:Y:S01]  /*1160*/  FMUL.FTZ R102, R12.reuse, R102 ;  /* 0x000000660c667220 */ /* 0x040fe20000410000 */
[----:B------:R-:W-:Y:S01]  /*1170*/  FMUL.FTZ R122, R12, R123 ;  /* 0x0000007b0c7a7220 */ /* 0x000fe20000410000 */
[----:B------:R-:W-:Y:S01]  /*1180*/  FADD.FTZ R129, -R138, R107 ;  /* 0x0000006b8a817221 */ /* 0x000fe20000010100 */
[----:B------:R-:W-:Y:S01]  /*1190*/  FADD.FTZ R120, R147, R104 ;  /* 0x0000006893787221 */ /* 0x000fe20000010000 */
[----:B------:R-:W-:Y:S01]  /*11a0*/  FFMA.FTZ R148, R100, R104, R148 ;  /* 0x0000006864947223 */ /* 0x000fe20000010094 */
[----:B------:R-:W-:Y:S01]  /*11b0*/  FMUL.FTZ R123, R151, R124 ;  /* 0x0000007c977b7220 */ /* 0x000fe20000410000 */
[C---:B------:R-:W-:Y:S01]  /*11c0*/  PRMT R108, R110.reuse, 0x7632, R108 ;  /* 0x000076326e6c7816 */ /* 0x040fe2000000006c */
[----:B------:R-:W-:-:S02]  /*11d0*/  IMAD.U32 R107, R110, 0x10000, RZ ;  /* 0x000100006e6b7824 */ /* 0x000fc400078e00ff */
[----:B------:R-:W-:Y:S01]  /*11e0*/  FFMA.FTZ R73, R101, R124, R73 ;  /* 0x0000007c65497223 */ /* 0x000fe20000010049 */
[----:B------:R-:W-:Y:S02]  /*11f0*/  IMAD.U32 R110, R106, 0x10000, RZ ;  /* 0x000100006a6e7824 */ /* 0x000fe400078e00ff */
[----:B------:R-:W-:Y:S01]  /*1200*/  FADD.FTZ R57, R57, R124 ;  /* 0x0000007c39397221 */ /* 0x000fe20000010000 */
        /* <DEDUP_REMOVED lines=40> */
.L_x_3107:
[----:B------:R-:W-:Y:S05]  /*1490*/  BSYNC B1 ;  /* 0x0000000000017941 */ /* 0x000fea0003800000 */
.L_x_3102:
        /* <DEDUP_REMOVED lines=20> */
.L_x_3169:
[----:B-----5:R-:W-:Y:S01]  /*15e0*/  ISETP.GE.AND P5, PT, R137, 0x1, PT ;  /* 0x000000018900780c */ /* 0x020fe20003fa6270 */
[----:B01----:R-:W-:Y:S01]  /*15f0*/  FADD.FTZ R111, R111, R120 ;  /* 0x000000786f6f7221 */ /* 0x003fe20000010000 */
[----:B------:R-:W-:Y:S01]  /*1600*/  HFMA2.MMA R120, -RZ, RZ, 0, 0 ;  /* 0x00000000ff787435 */ /* 0x000fe200000001ff */
[----:B------:R-:W-:Y:S10]  /*1610*/  BSSY B1, `(.L_x_3111) ;  /* 0x00000d6000017945 */ /* 0x000ff40003800000 */
[----:B------:R-:W-:Y:S01]  /*1620*/  @P5 VIADD R137, R137, 0xffffffff ;  /* 0xffffffff89895836 */ /* 0x000fe20000000000 */
[----:B------:R-:W-:-:S03]  /*1630*/  @P5 LOP3.LUT R11, R163, 0x1f, RZ, 0xc0, !PT ;  /* 0x0000001fa30b5812 */ /* 0x000fc600078ec0ff */
[----:B------:R-:W-:Y:S02]  /*1640*/  @P5 IMAD R108, R137, R2, RZ ;  /* 0x00000002896c5224 */ /* 0x000fe400078e02ff */
[----:B--2---:R-:W-:Y:S01]  /*1650*/  FADD.FTZ R137, R148, R121 ;  /* 0x0000007994897221 */ /* 0x004fe20000010000 */
[----:B------:R-:W-:Y:S02]  /*1660*/  FMUL.FTZ R121, R111, UR8 ;  /* 0x000000086f797c20 */ /* 0x000fe40008410000 */
[----:B------:R-:W-:Y:S01]  /*1670*/  @P5 SHF.R.S32.HI R109, RZ, 0x1f, R108 ;  /* 0x0000001fff6d5819 */ /* 0x000fe2000001146c */
[----:B------:R-:W-:-:S03]  /*1680*/  FMUL.FTZ R137, R137, UR8 ;  /* 0x0000000889897c20 */ /* 0x000fc60008410000 */
        /* <DEDUP_REMOVED lines=8> */
.L_x_3114:
[----:B------:R-:W-:Y:S05]  /*1710*/  BSYNC B2 ;  /* 0x0000000000027941 */ /* 0x000fea0003800000 */
.L_x_3113:
[----:B------:R-:W0:Y:S01]  /*1720*/  @!P4 LDC.64 R108, c[0x0][0x2c8] ;  /* 0x0000b200ff6ccb82 */ /* 0x000e220000000a00 */
[----:B------:R-:W-:Y:S07]  /*1730*/  BSSY B2, `(.L_x_3115) ;  /* 0x0000010000027945 */ /* 0x000fee0003800000 */
[----:B------:R-:W1:Y:S01]  /*1740*/  LDC.64 R110, c[0x0][0x308] ;  /* 0x0000c200ff6e7b82 */ /* 0x000e620000000a00 */
[----:B0-----:R-:W-:-:S04]  /*1750*/  @!P4 ISETP.NE.U32.AND P1, PT, R108, RZ, PT ;  /* 0x000000ff6c00c20c */ /* 0x001fc80003f25070 */
[----:B------:R-:W-:-:S04]  /*1760*/  @!P4 ISETP.NE.AND.EX P1, PT, R109, RZ, PT, P1 ;  /* 0x000000ff6d00c20c */ /* 0x000fc80003f25310 */
[----:B------:R-:W-:Y:S01]  /*1770*/  @!P4 FSEL R147, R32, RZ, P1 ;  /* 0x000000ff2093c208 */ /* 0x000fe20000800000 */
[----:B-1----:R-:W-:Y:S08]  /*1780*/  @!P4 BRA `(.L_x_3116) ;  /* 0x000000000028c947 */ /* 0x002ff00003800000 */
[----:B------:R-:W-:Y:S01]  /*1790*/  MOV R108, UR14 ;  /* 0x0000000e006c7c02 */ /* 0x000fe20008000f00 */
[----:B------:R-:W-:Y:S01]  /*17a0*/  IMAD.U32 R109, RZ, RZ, UR15 ;  /* 0x0000000fff6d7e24 */ /* 0x000fe2000f8e00ff */
[----:B------:R-:W-:Y:S02]  /*17b0*/  ISETP.NE.AND P6, PT, R162, RZ, PT ;  /* 0x000000ffa200720c */ /* 0x000fe40003fc5270 */
[----:B------:R-:W-:Y:S02]  /*17c0*/  ISETP.NE.U32.AND P1, PT, R108, RZ, PT ;  /* 0x000000ff6c00720c */ /* 0x000fe40003f25070 */
[----:B------:R-:W-:Y:S02]  /*17d0*/  FSEL R147, R121, RZ, !P6 ;  /* 0x000000ff79937208 */ /* 0x000fe40007000000 */
[----:B------:R-:W-:-:S03]  /*17e0*/  ISETP.NE.AND.EX P1, PT, R109, RZ, PT, P1 ;  /* 0x000000ff6d00720c */ /* 0x000fc60003f25310 */
[----:B------:R-:W-:-:S04]  /*17f0*/  FFMA.FTZ R147, R0, R137, R147 ;  /* 0x0000008900937223 */ /* 0x000fc80000010093 */
[----:B------:R-:W-:-:S04]  /*1800*/  FADD.FTZ R147, R16, -R147 ;  /* 0x8000009310937221 */ /* 0x000fc80000010000 */
[----:B------:R-:W-:-:S04]  /*1810*/  FMUL.FTZ R147, R12, R147 ;  /* 0x000000930c937220 */ /* 0x000fc80000410000 */
[----:B------:R-:W-:-:S07]  /*1820*/  @P1 FADD.FTZ R147, R32, R147 ;  /* 0x0000009320931221 */ /* 0x000fce0000010000 */
.L_x_3116:
[----:B------:R-:W-:Y:S05]  /*1830*/  BSYNC B2 ;  /* 0x0000000000027941 */ /* 0x000fea0003800000 */
.L_x_3115:
[----:B------:R-:W0:Y:S01]  /*1840*/  @P5 LDC R138, c[0x0][0x29c] ;  /* 0x0000a700ff8a5b82 */ /* 0x000e220000000800 */
[----:B------:R-:W-:Y:S01]  /*1850*/  ISETP.NE.U32.AND P1, PT, R110, RZ, PT ;  /* 0x000000ff6e00720c */ /* 0x000fe20003f25070 */
[----:B------:R-:W-:Y:S01]  /*1860*/  BSSY B2, `(.L_x_3117) ;  /* 0x0000015000027945 */ /* 0x000fe20003800000 */
[----:B------:R-:W-:Y:S02]  /*1870*/  @!P4 ISETP.NE.U32.AND P6, PT, R108, RZ, PT ;  /* 0x000000ff6c00c20c */ /* 0x000fe40003fc5070 */
[----:B------:R-:W-:Y:S02]  /*1880*/  ISETP.NE.AND.EX P1, PT, R111, RZ, PT, P1 ;  /* 0x000000ff6f00720c */ /* 0x000fe40003f25310 */
[----:B------:R-:W-:Y:S02]  /*1890*/  @!P4 ISETP.NE.AND.EX P6, PT, R109, RZ, PT, P6 ;  /* 0x000000ff6d00c20c */ /* 0x000fe40003fc5360 */
[C---:B------:R-:W-:Y:S01]  /*18a0*/  SEL R88, R147.reuse, R88, P1 ;  /* 0x0000005893587207 */ /* 0x040fe20000800000 */
[----:B0-----:R-:W-:Y:S01]  /*18b0*/  @P5 FMUL.FTZ R147, R147, R138 ;  /* 0x0000008a93935220 */ /* 0x001fe20000410000 */
[----:B-----5:R-:W-:-:S05]  /*18c0*/  @P5 SHF.L.U32 R138, R84, 0x10, RZ ;  /* 0x00000010548a5819 */ /* 0x020fca00000006ff */
[----:B------:R-:W-:Y:S01]  /*18d0*/  @P5 FFMA.FTZ R48, R147, R138, R48 ;  /* 0x0000008a93305223 */ /* 0x000fe20000010030 */
[----:B------:R-:W-:Y:S01]  /*18e0*/  @P5 FMUL.FTZ R147, R141, R147 ;  /* 0x000000938d935220 */ /* 0x000fe20000410000 */
[----:B------:R-:W-:-:S04]  /*18f0*/  @!P4 FSEL R138, R33, RZ, P6 ;  /* 0x000000ff218ac208 */ /* 0x000fc80003000000 */
[----:B------:R-:W-:-:S04]  /*1900*/  @P5 F2FP.BF16.F32.PACK_AB R147, RZ, R147 ;  /* 0x00000093ff93523e */ /* 0x000fc800000010ff */
[----:B------:R-:W-:Y:S01]  /*1910*/  @P5 PRMT R92, R147, 0x7610, R92 ;  /* 0x00007610935c5816 */ /* 0x000fe2000000005c */
[----:B------:R-:W-:Y:S06]  /*1920*/  @!P4 BRA `(.L_x_3118) ;  /* 0x000000000020c947 */ /* 0x000fec0003800000 */
[----:B------:R-:W-:-:S04]  /*1930*/  ISETP.NE.AND P6, PT, R162, RZ, PT ;  /* 0x000000ffa200720c */ /* 0x000fc80003fc5270 */
[----:B------:R-:W-:Y:S02]  /*1940*/  FSEL R138, R121, RZ, !P6 ;  /* 0x000000ff798a7208 */ /* 0x000fe40007000000 */
[----:B------:R-:W-:-:S03]  /*1950*/  ISETP.NE.U32.AND P6, PT, R108, RZ, PT ;  /* 0x000000ff6c00720c */ /* 0x000fc60003fc5070 */
[----:B------:R-:W-:Y:S01]  /*1960*/  FFMA.FTZ R147, R13, R137, R138 ;  /* 0x000000890d937223 */ /* 0x000fe2000001008a */
[----:B------:R-:W-:-:S03]  /*1970*/  ISETP.NE.AND.EX P6, PT, R109, RZ, PT, P6 ;  /* 0x000000ff6d00720c */ /* 0x000fc60003fc5360 */
[----:B------:R-:W-:-:S04]  /*1980*/  FADD.FTZ R147, R114, -R147 ;  /* 0x8000009372937221 */ /* 0x000fc80000010000 */
[----:B------:R-:W-:-:S06]  /*1990*/  FMUL.FTZ R138, R12, R147 ;  /* 0x000000930c8a7220 */ /* 0x000fcc0000410000 */
[----:B------:R-:W-:-:S07]  /*19a0*/  @P6 FADD.FTZ R138, R33, R138 ;  /* 0x0000008a218a6221 */ /* 0x000fce0000010000 */
.L_x_3118:
[----:B------:R-:W-:Y:S05]  /*19b0*/  BSYNC B2 ;  /* 0x0000000000027941 */ /* 0x000fea0003800000 */
.L_x_3117:
[----:B------:R-:W0:Y:S01]  /*19c0*/  @P5 LDC R147, c[0x0][0x29c] ;  /* 0x0000a700ff935b82 */ /* 0x000e220000000800 */
[----:B------:R-:W-:Y:S01]  /*19d0*/  SEL R89, R138, R89, P1 ;  /* 0x000000598a597207 */ /* 0x000fe20000800000 */
[----:B------:R-:W-:Y:S01]  /*19e0*/  BSSY B2, `(.L_x_3119) ;  /* 0x0000014000027945 */ /* 0x000fe20003800000 */
[----:B------:R-:W-:-:S04]  /*19f0*/  @!P4 ISETP.NE.U32.AND P6, PT, R108, RZ, PT ;  /* 0x000000ff6c00c20c */ /* 0x000fc80003fc5070 */
[----:B------:R-:W-:Y:S01]  /*1a00*/  @!P4 ISETP.NE.AND.EX P6, PT, R109, RZ, PT, P6 ;  /* 0x000000ff6d00c20c */ /* 0x000fe20003fc5360 */
[----:B0-----:R-:W-:Y:S01]  /*1a10*/  @P5 FMUL.FTZ R138, R138, R147 ;  /* 0x000000938a8a5220 */ /* 0x001fe20000410000 */
[----:B------:R-:W-:-:S04]  /*1a20*/  @P5 PRMT R147, R84, 0x7632, R147 ;  /* 0x0000763254935816 */ /* 0x000fc80000000093 */
[----:B------:R-:W-:-:S05]  /*1a30*/  @P5 SHF.L.U32 R147, R147, 0x10, RZ ;  /* 0x0000001093935819 */ /* 0x000fca00000006ff */
        /* <DEDUP_REMOVED lines=14> */
.L_x_3120:
[----:B------:R-:W-:Y:S05]  /*1b20*/  BSYNC B2 ;  /* 0x0000000000027941 */ /* 0x000fea0003800000 */
.L_x_3119:
[----:B------:R-:W0:Y:S01]  /*1b30*/  @P5 LDC R138, c[0x0][0x29c] ;  /* 0x0000a700ff8a5b82 */ /* 0x000e220000000800 */
[----:B------:R-:W-:Y:S01]  /*1b40*/  SEL R90, R147, R90, P1 ;  /* 0x0000005a935a7207 */ /* 0x000fe20000800000 */
[----:B------:R-:W-:Y:S01]  /*1b50*/  BSSY B2, `(.L_x_3121) ;  /* 0x0000013000027945 */ /* 0x000fe20003800000 */
[----:B------:R-:W-:-:S04]  /*1b60*/  @!P4 ISETP.NE.U32.AND P6, PT, R108, RZ, PT ;  /* 0x000000ff6c00c20c */ /* 0x000fc80003fc5070 */
[----:B------:R-:W-:Y:S01]  /*1b70*/  @!P4 ISETP.NE.AND.EX P6, PT, R109, RZ, PT, P6 ;  /* 0x000000ff6d00c20c */ /* 0x000fe20003fc5360 */
[----:B0-----:R-:W-:Y:S01]  /*1b80*/  @P5 FMUL.FTZ R147, R147, R138 ;  /* 0x0000008a93935220 */ /* 0x001fe20000410000 */
[----:B------:R-:W-:-:S04]  /*1b90*/  @P5 IMAD.U32 R138, R85, 0x10000, RZ ;  /* 0x00010000558a5824 */ /* 0x000fc800078e00ff */
        /* <DEDUP_REMOVED lines=14> */
.L_x_3122:
[----:B------:R-:W-:Y:S05]  /*1c80*/  BSYNC B2 ;  /* 0x0000000000027941 */ /* 0x000fea0003800000 */
.L_x_3121:
        /* <DEDUP_REMOVED lines=22> */
.L_x_3124:
[----:B------:R-:W-:Y:S05]  /*1df0*/  BSYNC B2 ;  /* 0x0000000000027941 */ /* 0x000fea0003800000 */
.L_x_3123:
[----:B------:R-:W0:Y:S01]  /*1e00*/  @P5 LDC R138, c[0x0][0x29c] ;  /* 0x0000a700ff8a5b82 */ /* 0x000e220000000800 */
[----:B------:R-:W-:Y:S01]  /*1e10*/  SEL R96, R147, R96, P1 ;  /* 0x0000006093607207 */ /* 0x000fe20000800000 */
[----:B------:R-:W-:Y:S01]  /*1e20*/  BSSY B2, `(.L_x_3125) ;  /* 0x0000013000027945 */ /* 0x000fe20003800000 */
[----:B------:R-:W-:-:S04]  /*1e30*/  @!P4 ISETP.NE.U32.AND P6, PT, R108, RZ, PT ;  /* 0x000000ff6c00c20c */ /* 0x000fc80003fc5070 */
[----:B------:R-:W-:Y:S01]  /*1e40*/  @!P4 ISETP.NE.AND.EX P6, PT, R109, RZ, PT, P6 ;  /* 0x000000ff6d00c20c */ /* 0x000fe20003fc5360 */
[----:B0-----:R-:W-:Y:S01]  /*1e50*/  @P5 FMUL.FTZ R147, R147, R138 ;  /* 0x0000008a93935220 */ /* 0x001fe20000410000 */
        /* <DEDUP_REMOVED lines=15> */
.L_x_3126:
[----:B------:R-:W-:Y:S05]  /*1f50*/  BSYNC B2 ;  /* 0x0000000000027941 */ /* 0x000fea0003800000 */
.L_x_3125:
[----:B------:R-:W0:Y:S01]  /*1f60*/  @P5 LDC R147, c[0x0][0x29c] ;  /* 0x0000a700ff935b82 */ /* 0x000e220000000800 */
[----:B------:R-:W-:Y:S01]  /*1f70*/  SEL R97, R138, R97, P1 ;  /* 0x000000618a617207 */ /* 0x000fe20000800000 */
[----:B------:R-:W-:Y:S01]  /*1f80*/  BSSY B2, `(.L_x_3127) ;  /* 0x0000014000027945 */ /* 0x000fe20003800000 */
[----:B------:R-:W-:-:S04]  /*1f90*/  @!P4 ISETP.NE.U32.AND P6, PT, R108, RZ, PT ;  /* 0x000000ff6c00c20c */ /* 0x000fc80003fc5070 */
[----:B------:R-:W-:Y:S01]  /*1fa0*/  @!P4 ISETP.NE.AND.EX P6, PT, R109, RZ, PT, P6 ;  /* 0x000000ff6d00c20c */ /* 0x000fe20003fc5360 */
[----:B0-----:R-:W-:Y:S01]  /*1fb0*/  @P5 FMUL.FTZ R138, R138, R147 ;  /* 0x000000938a8a5220 */ /* 0x001fe20000410000 */
[----:B------:R-:W-:-:S05]  /*1fc0*/  @P5 PRMT R147, R86, 0x7632, R147 ;  /* 0x0000763256935816 */ /* 0x000fca0000000093 */
        /* <DEDUP_REMOVED lines=15> */
.L_x_3128:
[----:B------:R-:W-:Y:S05]  /*20c0*/  BSYNC B2 ;  /* 0x0000000000027941 */ /* 0x000fea0003800000 */
.L_x_3127:
        /* <DEDUP_REMOVED lines=21> */
.L_x_3130:
[----:B------:R-:W-:Y:S05]  /*2220*/  BSYNC B2 ;  /* 0x0000000000027941 */ /* 0x000fea0003800000 */
.L_x_3129:
[----:B------:R-:W-:Y:S01]  /*2230*/  ISETP.NE.U32.AND P6, PT, R110, RZ, PT ;  /* 0x000000ff6e00720c */ /* 0x000fe20003fc5070 */
[----:B------:R-:W0:Y:S01]  /*2240*/  @P5 LDC R147, c[0x0][0x29c] ;  /* 0x0000a700ff935b82 */ /* 0x000e220000000800 */
[----:B------:R-:W-:Y:S02]  /*2250*/  SEL R99, R138, R99, P1 ;  /* 0x000000638a637207 */ /* 0x000fe40000800000 */
[----:B------:R-:W-:-:S05]  /*2260*/  ISETP.NE.AND.EX P6, PT, R111, RZ, PT, P6 ;  /* 0x000000ff6f00720c */ /* 0x000fca0003fc5360 */
[----:B------:R-:W1:Y:S08]  /*2270*/  @P5 LDC.64 R110, c[0x0][0x2f8] ;  /* 0x0000be00ff6e5b82 */ /* 0x000e700000000a00 */
[----:B------:R-:W2:Y:S01]  /*2280*/  @P6 LDC.64 R108, c[0x0][0x308] ;  /* 0x0000c200ff6c6b82 */ /* 0x000ea20000000a00 */
[----:B0-----:R-:W-:-:S04]  /*2290*/  @P5 FMUL.FTZ R138, R138, R147 ;  /* 0x000000938a8a5220 */ /* 0x001fc80000410000 */
[----:B------:R-:W-:Y:S01]  /*22a0*/  @P5 FMUL.FTZ R147, R132, R138 ;  /* 0x0000008a84935220 */ /* 0x000fe20000410000 */
[----:B-1----:R-:W-:-:S04]  /*22b0*/  @P5 IMAD.WIDE.U32 R110, R120, 0x10, R110 ;  /* 0x00000010786e5825 */ /* 0x002fc800078e006e */
[----:B------:R-:W-:Y:S02]  /*22c0*/  @P5 F2FP.BF16.F32.PACK_AB R147, RZ, R147 ;  /* 0x00000093ff93523e */ /* 0x000fe400000010ff */
[----:B------:R-:W-:Y:S02]  /*22d0*/  IADD3 R120, R120, 0x20, RZ ;  /* 0x0000002078787810 */ /* 0x000fe40007ffe0ff */
[--C-:B------:R-:W-:Y:S02]  /*22e0*/  @P5 PRMT R95, R95, 0x5410, R147.reuse ;  /* 0x000054105f5f5816 */ /* 0x100fe40000000093 */
[----:B------:R-:W-:Y:S01]  /*22f0*/  @P5 PRMT R147, R87, 0x7632, R147 ;  /* 0x0000763257935816 */ /* 0x000fe20000000093 */
[----:B--2---:R-:W-:-:S03]  /*2300*/  @P6 IMAD.WIDE.U32 R108, R10, 0x20, R108 ;  /* 0x000000200a6c6825 */ /* 0x004fc600078e006c */
[----:B------:R-:W-:Y:S01]  /*2310*/  @P5 SHF.L.U32 R147, R147, 0x10, RZ ;  /* 0x0000001093935819 */ /* 0x000fe200000006ff */
[----:B------:R-:W-:Y:S01]  /*2320*/  VIADD R10, R10, 0x20 ;  /* 0x000000200a0a7836 */ /* 0x000fe20000000000 */
[----:B------:R0:W-:Y:S03]  /*2330*/  @P6 STG.E.128 desc[UR4][R108.64], R88 ;  /* 0x000000586c006986 */ /* 0x0001e6000c101d04 */
[----:B------:R-:W-:Y:S01]  /*2340*/  @P5 FFMA.FTZ R47, R138, R147, R47 ;  /* 0x000000938a2f5223 */ /* 0x000fe2000001002f */
[----:B------:R0:W-:Y:S04]  /*2350*/  @P6 STG.E.128 desc[UR4][R108.64+0x10], R96 ;  /* 0x000010606c006986 */ /* 0x0001e8000c101d04 */
[----:B------:R0:W-:Y:S02]  /*2360*/  @P5 STG.E.128 desc[UR4][R110.64], R92 ;  /* 0x0000005c6e005986 */ /* 0x0001e4000c101d04 */
.L_x_3112:
[----:B------:R-:W-:Y:S05]  /*2370*/  BSYNC B1 ;  /* 0x0000000000017941 */ /* 0x000fea0003800000 */
.L_x_3111:
[----:B------:R-:W-:Y:S04]  /*2380*/  BSSY B1, `(.L_x_3131) ;  /* 0x00000cb000017945 */ /* 0x000fe80003800000 */
[----:B------:R-:W-:Y:S05]  /*2390*/  @!P3 BRA `(.L_x_3132) ;  /* 0x0000000c0024b947 */ /* 0x000fea0003800000 */
[----:B------:R-:W-:Y:S04]  /*23a0*/  BSSY B2, `(.L_x_3133) ;  /* 0x0000005000027945 */ /* 0x000fe80003800000 */
[----:B------:R-:W-:Y:S05]  /*23b0*/  @!P5 BRA `(.L_x_3134) ;  /* 0x00000000000cd947 */ /* 0x000fea0003800000 */
[----:B------:R-:W1:Y:S02]  /*23c0*/  LDC.64 R84, c[0x0][0x220] ;  /* 0x00008800ff547b82 */ /* 0x000e640000000a00 */
[----:B-1----:R-:W-:-:S06]  /*23d0*/  IMAD.WIDE.U32 R84, R120, 0x10, R84 ;  /* 0x0000001078547825 */ /* 0x002fcc00078e0054 */
[----:B------:R-:W5:Y:S02]  /*23e0*/  LDG.E.128 R84, desc[UR4][R84.64] ;  /* 0x0000000454547981 */ /* 0x000f64000c1e1d00 */
.L_x_3134:
[----:B------:R-:W-:Y:S05]  /*23f0*/  BSYNC B2 ;  /* 0x0000000000027941 */ /* 0x000fea0003800000 */
.L_x_3133:
[----:B0-----:R-:W0:Y:S01]  /*2400*/  @!P4 LDC.64 R110, c[0x0][0x2c8] ;  /* 0x0000b200ff6ecb82 */ /* 0x001e220000000a00 */
[----:B------:R-:W-:Y:S07]  /*2410*/  BSSY B2, `(.L_x_3135) ;  /* 0x0000013000027945 */ /* 0x000fee0003800000 */
[----:B------:R-:W1:Y:S08]  /*2420*/  LDC.64 R108, c[0x0][0x308] ;  /* 0x0000c200ff6c7b82 */ /* 0x000e700000000a00 */
[----:B------:R-:W2:Y:S01]  /*2430*/  @P5 LDC R138, c[0x0][0x29c] ;  /* 0x0000a700ff8a5b82 */ /* 0x000ea20000000800 */
[----:B0-----:R-:W-:-:S04]  /*2440*/  @!P4 ISETP.NE.U32.AND P6, PT, R110, RZ, PT ;  /* 0x000000ff6e00c20c */ /* 0x001fc80003fc5070 */
[----:B------:R-:W-:Y:S02]  /*2450*/  @!P4 ISETP.NE.AND.EX P6, PT, R111, RZ, PT, P6 ;  /* 0x000000ff6f00c20c */ /* 0x000fe40003fc5360 */
[----:B-1----:R-:W-:Y:S02]  /*2460*/  ISETP.NE.U32.AND P1, PT, R108, RZ, PT ;  /* 0x000000ff6c00720c */ /* 0x002fe40003f25070 */
[----:B------:R-:W-:Y:S02]  /*2470*/  @!P4 FSEL R147, R24, RZ, P6 ;  /* 0x000000ff1893c208 */ /* 0x000fe40003000000 */
[----:B------:R-:W-:Y:S01]  /*2480*/  ISETP.NE.AND.EX P1, PT, R109, RZ, PT, P1 ;  /* 0x000000ff6d00720c */ /* 0x000fe20003f25310 */
[----:B------:R-:W-:-:S12]  /*2490*/  @!P4 BRA `(.L_x_3136) ;  /* 0x000000000028c947 */ /* 0x000fd80003800000 */
[----:B------:R-:W-:Y:S01]  /*24a0*/  ISETP.NE.AND P6, PT, R162, RZ, PT ;  /* 0x000000ffa200720c */ /* 0x000fe20003fc5270 */
[----:B------:R-:W-:Y:S01]  /*24b0*/  IMAD.U32 R111, RZ, RZ, UR15 ;  /* 0x0000000fff6f7e24 */ /* 0x000fe2000f8e00ff */
[----:B------:R-:W-:Y:S02]  /*24c0*/  MOV R110, UR14 ;  /* 0x0000000e006e7c02 */ /* 0x000fe40008000f00 */
[----:B------:R-:W-:Y:S02]  /*24d0*/  FSEL R147, R121, RZ, !P6 ;  /* 0x000000ff79937208 */ /* 0x000fe40007000000 */
[----:B------:R-:W-:-:S03]  /*24e0*/  ISETP.NE.U32.AND P6, PT, R110, RZ, PT ;  /* 0x000000ff6e00720c */ /* 0x000fc60003fc5070 */
[----:B------:R-:W-:Y:S01]  /*24f0*/  FFMA.FTZ R147, R100, R137, R147 ;  /* 0x0000008964937223 */ /* 0x000fe20000010093 */
[----:B------:R-:W-:-:S03]  /*2500*/  ISETP.NE.AND.EX P6, PT, R111, RZ, PT, P6 ;  /* 0x000000ff6f00720c */ /* 0x000fc60003fc5360 */
[----:B------:R-:W-:-:S04]  /*2510*/  FADD.FTZ R147, R104, -R147 ;  /* 0x8000009368937221 */ /* 0x000fc80000010000 */
[----:B------:R-:W-:-:S06]  /*2520*/  FMUL.FTZ R147, R12, R147 ;  /* 0x000000930c937220 */ /* 0x000fcc0000410000 */
[----:B------:R-:W-:-:S07]  /*2530*/  @P6 FADD.FTZ R147, R24, R147 ;  /* 0x0000009318936221 */ /* 0x000fce0000010000 */
.L_x_3136:
[----:B------:R-:W-:Y:S05]  /*2540*/  BSYNC B2 ;  /* 0x0000000000027941 */ /* 0x000fea0003800000 */
.L_x_3135:
[C---:B------:R-:W-:Y:S01]  /*2550*/  SEL R88, R147.reuse, R88, P1 ;  /* 0x0000005893587207 */ /* 0x040fe20000800000 */
[----:B--2---:R-:W-:Y:S01]  /*2560*/  @P5 FMUL.FTZ R147, R147, R138 ;  /* 0x0000008a93935220 */ /* 0x004fe20000410000 */
[----:B-----5:R-:W-:Y:S01]  /*2570*/  @P5 SHF.L.U32 R165, R84, 0x10, RZ ;  /* 0x0000001054a55819 */ /* 0x020fe200000006ff */
[----:B------:R-:W0:Y:S01]  /*2580*/  @P5 LDC R138, c[0x0][0x29c] ;  /* 0x0000a700ff8a5b82 */ /* 0x000e220000000800 */
[----:B------:R-:W-:Y:S01]  /*2590*/  @!P4 ISETP.NE.U32.AND P6, PT, R110, RZ, PT ;  /* 0x000000ff6e00c20c */ /* 0x000fe20003fc5070 */
[----:B------:R-:W-:Y:S02]  /*25a0*/  BSSY B2, `(.L_x_3137) ;  /* 0x0000010000027945 */ /* 0x000fe40003800000 */
[-C--:B------:R-:W-:Y:S01]  /*25b0*/  @P5 FFMA.FTZ R40, R165, R147.reuse, R40 ;  /* 0x00000093a5285223 */ /* 0x080fe20000010028 */
[----:B------:R-:W-:Y:S01]  /*25c0*/  @P5 FMUL.FTZ R147, R131, R147 ;  /* 0x0000009383935220 */ /* 0x000fe20000410000 */
[----:B------:R-:W-:-:S04]  /*25d0*/  @!P4 ISETP.NE.AND.EX P6, PT, R111, RZ, PT, P6 ;  /* 0x000000ff6f00c20c */ /* 0x000fc80003fc5360 */
[----:B------:R-:W-:Y:S02]  /*25e0*/  @P5 F2FP.BF16.F32.PACK_AB R147, RZ, R147 ;  /* 0x00000093ff93523e */ /* 0x000fe400000010ff */
[----:B------:R-:W-:Y:S02]  /*25f0*/  @!P4 FSEL R148, R25, RZ, P6 ;  /* 0x000000ff1994c208 */ /* 0x000fe40003000000 */
        /* <DEDUP_REMOVED lines=10> */
.L_x_3138:
[----:B------:R-:W-:Y:S05]  /*26a0*/  BSYNC B2 ;  /* 0x0000000000027941 */ /* 0x000fea0003800000 */
.L_x_3137:
[C---:B------:R-:W-:Y:S01]  /*26b0*/  SEL R89, R148.reuse, R89, P1 ;  /* 0x0000005994597207 */ /* 0x040fe20000800000 */
[----:B0-----:R-:W-:Y:S01]  /*26c0*/  @P5 FMUL.FTZ R148, R148, R138 ;  /* 0x0000008a94945220 */ /* 0x001fe20000410000 */
[----:B------:R-:W-:Y:S01]  /*26d0*/  @P5 PRMT R138, R84, 0x7632, R138 ;  /* 0x00007632548a5816 */ /* 0x000fe2000000008a */
[----:B------:R-:W-:Y:S01]  /*26e0*/  BSSY B2, `(.L_x_3139) ;  /* 0x0000013000027945 */ /* 0x000fe20003800000 */
[----:B------:R-:W-:Y:S02]  /*26f0*/  @!P4 ISETP.NE.U32.AND P6, PT, R110, RZ, PT ;  /* 0x000000ff6e00c20c */ /* 0x000fe40003fc5070 */
[----:B------:R-:W-:Y:S02]  /*2700*/  @P5 SHF.L.U32 R138, R138, 0x10, RZ ;  /* 0x000000108a8a5819 */ /* 0x000fe400000006ff */
[----:B------:R-:W-:-:S03]  /*2710*/  @!P4 ISETP.NE.AND.EX P6, PT, R111, RZ, PT, P6 ;  /* 0x000000ff6f00c20c */ /* 0x000fc60003fc5360 */
[----:B------:R-:W-:Y:S01]  /*2720*/  @P5 FFMA.FTZ R41, R148, R138, R41 ;  /* 0x0000008a94295223 */ /* 0x000fe20000010029 */
[----:B------:R-:W-:Y:S01]  /*2730*/  @P5 FMUL.FTZ R148, R130, R148 ;  /* 0x0000009482945220 */ /* 0x000fe20000410000 */
[----:B------:R-:W0:Y:S01]  /*2740*/  @P5 LDC R138, c[0x0][0x29c] ;  /* 0x0000a700ff8a5b82 */ /* 0x000e220000000800 */
[----:B------:R-:W-:-:S03]  /*2750*/  @!P4 FSEL R147, R26, RZ, P6 ;  /* 0x000000ff1a93c208 */ /* 0x000fc60003000000 */
        /* <DEDUP_REMOVED lines=11> */
.L_x_3140:
[----:B------:R-:W-:Y:S05]  /*2810*/  BSYNC B2 ;  /* 0x0000000000027941 */ /* 0x000fea0003800000 */
.L_x_3139:
[C---:B------:R-:W-:Y:S01]  /*2820*/  SEL R90, R147.reuse, R90, P1 ;  /* 0x0000005a935a7207 */ /* 0x040fe20000800000 */
[----:B0-----:R-:W-:Y:S01]  /*2830*/  @P5 FMUL.FTZ R147, R147, R138 ;  /* 0x0000008a93935220 */ /* 0x001fe20000410000 */
[----:B------:R-:W-:Y:S01]  /*2840*/  @P5 IMAD.U32 R165, R85, 0x10000, RZ ;  /* 0x0001000055a55824 */ /* 0x000fe200078e00ff */
[----:B------:R-:W0:Y:S01]  /*2850*/  @P5 LDC R138, c[0x0][0x29c] ;  /* 0x0000a700ff8a5b82 */ /* 0x000e220000000800 */
[----:B------:R-:W-:Y:S01]  /*2860*/  @!P4 ISETP.NE.U32.AND P6, PT, R110, RZ, PT ;  /* 0x000000ff6e00c20c */ /* 0x000fe20003fc5070 */
[----:B------:R-:W-:Y:S01]  /*2870*/  BSSY B2, `(.L_x_3141) ;  /* 0x0000010000027945 */ /* 0x000fe20003800000 */
        /* <DEDUP_REMOVED lines=15> */
.L_x_3142:
[----:B------:R-:W-:Y:S05]  /*2970*/  BSYNC B2 ;  /* 0x0000000000027941 */ /* 0x000fea0003800000 */
.L_x_3141:
        /* <DEDUP_REMOVED lines=22> */
.L_x_3144:
[----:B------:R-:W-:Y:S05]  /*2ae0*/  BSYNC B2 ;  /* 0x0000000000027941 */ /* 0x000fea0003800000 */
.L_x_3143:
[C---:B------:R-:W-:Y:S01]  /*2af0*/  SEL R96, R147.reuse, R96, P1 ;  /* 0x0000006093607207 */ /* 0x040fe20000800000 */
[----:B0-----:R-:W-:Y:S01]  /*2b00*/  @P5 FMUL.FTZ R147, R147, R138 ;  /* 0x0000008a93935220 */ /* 0x001fe20000410000 */
[----:B------:R-:W-:Y:S01]  /*2b10*/  @P5 SHF.L.U32 R165, R86, 0x10, RZ ;  /* 0x0000001056a55819 */ /* 0x000fe200000006ff */
        /* <DEDUP_REMOVED lines=18> */
.L_x_3146:
[----:B------:R-:W-:Y:S05]  /*2c40*/  BSYNC B2 ;  /* 0x0000000000027941 */ /* 0x000fea0003800000 */
.L_x_3145:
[C---:B------:R-:W-:Y:S01]  /*2c50*/  SEL R97, R148.reuse, R97, P1 ;  /* 0x0000006194617207 */ /* 0x040fe20000800000 */
[----:B0-----:R-:W-:Y:S01]  /*2c60*/  @P5 FMUL.FTZ R148, R148, R138 ;  /* 0x0000008a94945220 */ /* 0x001fe20000410000 */
[----:B------:R-:W-:Y:S01]  /*2c70*/  @P5 PRMT R138, R86, 0x7632, R138 ;  /* 0x00007632568a5816 */ /* 0x000fe2000000008a */
[----:B------:R-:W-:Y:S01]  /*2c80*/  BSSY B2, `(.L_x_3147) ;  /* 0x0000013000027945 */ /* 0x000fe20003800000 */
[----:B------:R-:W-:-:S03]  /*2c90*/  @!P4 ISETP.NE.U32.AND P6, PT, R110, RZ, PT ;  /* 0x000000ff6e00c20c */ /* 0x000fc60003fc5070 */
[----:B------:R-:W-:Y:S01]  /*2ca0*/  @P5 IMAD.U32 R138, R138, 0x10000, RZ ;  /* 0x000100008a8a5824 */ /* 0x000fe200078e00ff */
        /* <DEDUP_REMOVED lines=16> */
.L_x_3148:
[----:B------:R-:W-:Y:S05]  /*2db0*/  BSYNC B2 ;  /* 0x0000000000027941 */ /* 0x000fea0003800000 */
.L_x_3147:
[----:B------:R-:W-:Y:S01]  /*2dc0*/  @!P4 ISETP.NE.U32.AND P6, PT, R110, RZ, PT ;  /* 0x000000ff6e00c20c */ /* 0x000fe20003fc5070 */
[C---:B0-----:R-:W-:Y:S01]  /*2dd0*/  @P5 FMUL.FTZ R138, R147.reuse, R138 ;  /* 0x0000008a938a5220 */ /* 0x041fe20000410000 */
[----:B------:R-:W-:Y:S01]  /*2de0*/  SEL R98, R147, R98, P1 ;  /* 0x0000006293627207 */ /* 0x000fe20000800000 */
[----:B------:R-:W-:Y:S01]  /*2df0*/  BSSY B2, `(.L_x_3149) ;  /* 0x0000010000027945 */ /* 0x000fe20003800000 */
[----:B------:R-:W-:Y:S02]  /*2e00*/  @P5 SHF.L.U32 R147, R87, 0x10, RZ ;  /* 0x0000001057935819 */ /* 0x000fe400000006ff */
[----:B------:R-:W-:-:S03]  /*2e10*/  @!P4 ISETP.NE.AND.EX P6, PT, R111, RZ, PT, P6 ;  /* 0x000000ff6f00c20c */ /* 0x000fc60003fc5360 */
[----:B------:R-:W-:Y:S01]  /*2e20*/  @P5 FFMA.FTZ R38, R147, R138, R38 ;  /* 0x0000008a93265223 */ /* 0x000fe20000010026 */
[----:B------:R-:W-:Y:S02]  /*2e30*/  @!P4 FSEL R147, R23, RZ, P6 ;  /* 0x000000ff1793c208 */ /* 0x000fe40003000000 */
[----:B------:R-:W-:-:S04]  /*2e40*/  ISETP.NE.U32.AND P6, PT, R108, RZ, PT ;  /* 0x000000ff6c00720c */ /* 0x000fc80003fc5070 */
[----:B------:R-:W-:Y:S01]  /*2e50*/  ISETP.NE.AND.EX P6, PT, R109, RZ, PT, P6 ;  /* 0x000000ff6d00720c */ /* 0x000fe20003fc5360 */
[----:B------:R-:W-:-:S12]  /*2e60*/  @!P4 BRA `(.L_x_3150) ;  /* 0x000000000020c947 */ /* 0x000fd80003800000 */
        /* <DEDUP_REMOVED lines=8> */
.L_x_3150:
[----:B------:R-:W-:Y:S05]  /*2ef0*/  BSYNC B2 ;  /* 0x0000000000027941 */ /* 0x000fea0003800000 */
.L_x_3149:
[----:B------:R-:W0:Y:S01]  /*2f00*/  @P6 LDC.64 R108, c[0x0][0x308] ;  /* 0x0000c200ff6c6b82 */ /* 0x000e220000000a00 */
[----:B------:R-:W-:Y:S01]  /*2f10*/  @P5 FMUL.FTZ R138, R6, R138 ;  /* 0x0000008a068a5220 */ /* 0x000fe20000410000 */
[----:B------:R-:W-:-:S04]  /*2f20*/  SEL R99, R147, R99, P1 ;  /* 0x0000006393637207 */ /* 0x000fc80000800000 */
[----:B------:R-:W-:Y:S02]  /*2f30*/  @P5 F2FP.BF16.F32.PACK_AB R138, RZ, R138 ;  /* 0x0000008aff8a523e */ /* 0x000fe400000010ff */
[----:B------:R-:W1:Y:S02]  /*2f40*/  @P5 LDC R12, c[0x0][0x29c] ;  /* 0x0000a700ff0c5b82 */ /* 0x000e640000000800 */
[----:B------:R-:W-:-:S06]  /*2f50*/  @P5 PRMT R95, R138, 0x7610, R95 ;  /* 0x000076108a5f5816 */ /* 0x000fcc000000005f */
[----:B------:R-:W2:Y:S01]  /*2f60*/  @P5 LDC.64 R110, c[0x0][0x2f8] ;  /* 0x0000be00ff6e5b82 */ /* 0x000ea20000000a00 */
[----:B0-----:R-:W-:-:S05]  /*2f70*/  @P6 IMAD.WIDE.U32 R108, R10, 0x20, R108 ;  /* 0x000000200a6c6825 */ /* 0x001fca00078e006c */
[----:B------:R3:W-:Y:S01]  /*2f80*/  @P6 STG.E.128 desc[UR4][R108.64], R88 ;  /* 0x000000586c006986 */ /* 0x0007e2000c101d04 */
[----:B-1----:R-:W-:-:S03]  /*2f90*/  @P5 FMUL.FTZ R10, R147, R12 ;  /* 0x0000000c930a5220 */ /* 0x002fc60000410000 */
[----:B------:R3:W-:Y:S01]  /*2fa0*/  @P6 STG.E.128 desc[UR4][R108.64+0x10], R96 ;  /* 0x000010606c006986 */ /* 0x0007e2000c101d04 */
[----:B------:R-:W-:Y:S01]  /*2fb0*/  @P5 FMUL.FTZ R12, R9, R10 ;  /* 0x0000000a090c5220 */ /* 0x000fe20000410000 */
[----:B--2---:R-:W-:-:S04]  /*2fc0*/  @P5 IMAD.WIDE.U32 R110, R120, 0x10, R110 ;  /* 0x00000010786e5825 */ /* 0x004fc800078e006e */
[----:B------:R-:W-:-:S04]  /*2fd0*/  @P5 F2FP.BF16.F32.PACK_AB R12, RZ, R12 ;  /* 0x0000000cff0c523e */ /* 0x000fc800000010ff */
[--C-:B------:R-:W-:Y:S02]  /*2fe0*/  @P5 PRMT R95, R95, 0x5410, R12.reuse ;  /* 0x000054105f5f5816 */ /* 0x100fe4000000000c */
[----:B------:R-:W-:-:S03]  /*2ff0*/  @P5 PRMT R12, R87, 0x7632, R12 ;  /* 0x00007632570c5816 */ /* 0x000fc6000000000c */
[----:B------:R3:W-:Y:S01]  /*3000*/  @P5 STG.E.128 desc[UR4][R110.64], R92 ;  /* 0x0000005c6e005986 */ /* 0x0007e2000c101d04 */
[----:B------:R-:W-:-:S05]  /*3010*/  @P5 SHF.L.U32 R12, R12, 0x10, RZ ;  /* 0x000000100c0c5819 */ /* 0x000fca00000006ff */
[----:B------:R-:W-:-:S07]  /*3020*/  @P5 FFMA.FTZ R39, R10, R12, R39 ;  /* 0x0000000c0a275223 */ /* 0x000fce0000010027 */
.L_x_3132:
[----:B------:R-:W-:Y:S05]  /*3030*/  BSYNC B1 ;  /* 0x0000000000017941 */ /* 0x000fea0003800000 */
.L_x_3131:
[----:B0--3--:R-:W0:Y:S02]  /*3040*/  LDC.64 R108, c[0x0][0x210] ;  /* 0x00008400ff6c7b82 */ /* 0x009e240000000a00 */
[----:B0-----:R-:W-:-:S05]  /*3050*/  IMAD R3, R108, 0x4, R3 ;  /* 0x000000046c037824 */ /* 0x001fca00078e0203 */
[----:B------:R-:W-:-:S13]  /*3060*/  ISETP.GE.AND P1, PT, R3, R109, PT ;  /* 0x0000006d0300720c */ /* 0x000fda0003f26270 */
[----:B------:R-:W-:Y:S05]  /*3070*/  @!P1 BRA `(.L_x_3151) ;  /* 0xffffffd400a89947 */ /* 0x000fea000383ffff */
.L_x_3101:
[----:B------:R-:W-:Y:S05]  /*3080*/  BSYNC B0 ;  /* 0x0000000000007941 */ /* 0x000fea0003800000 */
.L_x_3100:
[----:B------:R-:W0:Y:S01]  /*3090*/  S2R R3, SR_CgaCtaId ;  /* 0x0000000000037919 */ /* 0x000e220000008800 */
[--C-:B-----5:R-:W-:Y:S01]  /*30a0*/  SHF.R.U32.HI R4, RZ, 0x5, R163.reuse ;  /* 0x00000005ff047819 */ /* 0x120fe200000116a3 */
        /* <DEDUP_REMOVED lines=16> */
[----:B------:R-:W-:Y:S01]  /*31b0*/  LEA R0, R0, R3, 0x5 ;  /* 0x0000000300007211 */ /* 0x000fe200078e28ff */
[----:B------:R-:W-:Y:S02]  /*31c0*/  IMAD R3, R163, 0x4, R3 ;  /* 0x00000004a3037824 */ /* 0x000fe400078e0203 */
[----:B-1----:R-:W-:Y:S02]  /*31d0*/  IMAD R2, R13, R2, RZ ;  /* 0x000000020d027224 */ /* 0x002fe400078e02ff */
        /* <DEDUP_REMOVED lines=15> */
[----:B------:R-:W-:Y:S01]  /*32d0*/  LDS R13, [R3+0x1800] ;  /* 0x00180000030d7984 */ /* 0x000fe20000000800 */
[----:B0-----:R-:W-:-:S03]  /*32e0*/  FADD.FTZ R4, RZ, R4 ;  /* 0x00000004ff047221 */ /* 0x001fc60000010000 */
[----:B------:R-:W0:Y:S01]  /*32f0*/  LDS R15, [R3+0x1a00] ;  /* 0x001a0000030f7984 */ /* 0x000e220000000800 */
[----:B-1----:R-:W-:-:S03]  /*3300*/  FADD.FTZ R5, RZ, R5 ;  /* 0x00000005ff057221 */ /* 0x002fc60000010000 */
[----:B------:R-:W-:Y:S01]  /*3310*/  LDS R17, [R3+0x1c00] ;  /* 0x001c000003117984 */ /* 0x000fe20000000800 */
[----:B--2---:R-:W-:Y:S01]  /*3320*/  FADD.FTZ R6, RZ, R6 ;  /* 0x00000006ff067221 */ /* 0x004fe20000010000 */
[----:B---3--:R-:W-:Y:S01]  /*3330*/  FADD.FTZ R7, RZ, R7 ;  /* 0x00000007ff077221 */ /* 0x008fe20000010000 */
[----:B----4-:R-:W-:Y:S02]  /*3340*/  FADD.FTZ R4, R4, R9 ;  /* 0x0000000904047221 */ /* 0x010fe40000010000 */
[----:B------:R-:W1:Y:S01]  /*3350*/  LDS R9, [R3+0x1000] ;  /* 0x0010000003097984 */ /* 0x000e620000000800 */
[----:B------:R-:W-:-:S03]  /*3360*/  FADD.FTZ R5, R5, R8 ;  /* 0x0000000805057221 */ /* 0x000fc60000010000 */
[----:B------:R-:W2:Y:S01]  /*3370*/  LDS R8, [R3+0x1600] ;  /* 0x0016000003087984 */ /* 0x000ea20000000800 */
[----:B------:R-:W-:-:S03]  /*3380*/  FADD.FTZ R6, R6, R11 ;  /* 0x0000000b06067221 */ /* 0x000fc60000010000 */
[----:B------:R-:W3:Y:S01]  /*3390*/  LDS R11, [R3+0x1400] ;  /* 0x00140000030b7984 */ /* 0x000ee20000000800 */
[----:B------:R-:W-:-:S03]  /*33a0*/  FADD.FTZ R7, R7, R10 ;  /* 0x0000000a07077221 */ /* 0x000fc60000010000 */
[----:B------:R-:W4:Y:S01]  /*33b0*/  LDS R10, [R3+0x1e00] ;  /* 0x001e0000030a7984 */ /* 0x000f220000000800 */
[----:B------:R-:W-:Y:S01]  /*33c0*/  FADD.FTZ R2, R5, R2 ;  /* 0x0000000205027221 */ /* 0x000fe20000010000 */
[----:B------:R-:W-:Y:S03]  /*33d0*/  BAR.SYNC.DEFER_BLOCKING 0x0 ;  /* 0x0000000000007b1d */ /* 0x000fe60000010000 */
[----:B0-----:R-:W-:-:S03]  /*33e0*/  FADD.FTZ R15, R2, R15 ;  /* 0x0000000f020f7221 */ /* 0x001fc60000010000 */
[----:B------:R-:W-:Y:S01]  /*33f0*/  STS.128 [R0], R80 ;  /* 0x0000005000007388 */ /* 0x000fe20000000c00 */
[----:B-1----:R-:W-:-:S03]  /*3400*/  FADD.FTZ R4, R4, R9 ;  /* 0x0000000904047221 */ /* 0x002fc60000010000 */
[----:B------:R-:W-:Y:S01]  /*3410*/  STS.128 [R0+0x10], R76 ;  /* 0x0000104c00007388 */ /* 0x000fe20000000c00 */
[----:B--2---:R-:W-:Y:S01]  /*3420*/  FADD.FTZ R7, R7, R8 ;  /* 0x0000000807077221 */ /* 0x004fe20000010000 */
[----:B------:R-:W-:Y:S02]  /*3430*/  FADD.FTZ R13, R4, R13 ;  /* 0x0000000d040d7221 */ /* 0x000fe40000010000 */
[----:B------:R-:W-:Y:S01]  /*3440*/  STS.128 [R0+0x400], R72 ;  /* 0x0004004800007388 */ /* 0x000fe20000000c00 */
[----:B---3--:R-:W-:-:S03]  /*3450*/  FADD.FTZ R6, R6, R11 ;  /* 0x0000000b06067221 */ /* 0x008fc60000010000 */
[----:B------:R-:W-:Y:S01]  /*3460*/  STS.128 [R0+0x410], R68 ;  /* 0x0004104400007388 */ /* 0x000fe20000000c00 */
[----:B------:R-:W-:Y:S01]  /*3470*/  FADD.FTZ R17, R6, R17 ;  /* 0x0000001106117221 */ /* 0x000fe20000010000 */
        /* <DEDUP_REMOVED lines=42> */
[----:B------:R-:W-:-:S04]  /*3720*/  SHF.L.U32 R0, R163, 0x2, RZ ;  /* 0x00000002a3007819 */ /* 0x000fc800000006ff */
[C---:B------:R-:W-:Y:S01]  /*3730*/  IADD3 R2, P4, R0.reuse, UR6, RZ ;  /* 0x0000000600027c10 */ /* 0x040fe2000ff9e0ff */
[----:B------:R-:W0:Y:S01]  /*3740*/  LDS R20, [R3] ;  /* 0x0000000003147984 */ /* 0x000e220000000800 */
[C---:B------:R-:W-:Y:S02]  /*3750*/  IADD3 R8, P5, R0.reuse, UR10, RZ ;  /* 0x0000000a00087c10 */ /* 0x040fe4000ffbe0ff */
[----:B------:R-:W-:Y:S01]  /*3760*/  IADD3 R0, P6, R0, UR12, RZ ;  /* 0x0000000c00007c10 */ /* 0x000fe2000ffde0ff */
[----:B------:R-:W1:Y:S01]  /*3770*/  LDS R22, [R3+0x200] ;  /* 0x0002000003167984 */ /* 0x000e620000000800 */
[----:B------:R-:W-:-:S03]  /*3780*/  IADD3.X R27, R25, UR11, RZ, P5, !PT ;  /* 0x0000000b191b7c10 */ /* 0x000fc6000affe4ff */
        /* <DEDUP_REMOVED lines=43> */
.L_x_3153:
[----:B------:R-:W-:Y:S05]  /*3a40*/  BSYNC B0 ;  /* 0x0000000000007941 */ /* 0x000fea0003800000 */
.L_x_3152:
        /* <DEDUP_REMOVED lines=16> */
.L_x_3155:
[----:B------:R-:W-:Y:S05]  /*3b50*/  BSYNC B0 ;  /* 0x0000000000007941 */ /* 0x000fea0003800000 */
.L_x_3154:
        /* <DEDUP_REMOVED lines=16> */
.L_x_3157:
[----:B------:R-:W-:Y:S05]  /*3c60*/  BSYNC B0 ;  /* 0x0000000000007941 */ /* 0x000fea0003800000 */
.L_x_3156:
        /* <DEDUP_REMOVED lines=10> */
.L_x_3110:
[----:B------:R-:W-:Y:S01]  /*3d10*/  HFMA2.MMA R110, -RZ, RZ, 0, 5.9604644775390625e-08 ;  /* 0x00000001ff6e7435 */ /* 0x000fe200000001ff */
[----:B------:R-:W-:Y:S01]  /*3d20*/  BSSY B1, `(.L_x_3158) ;  /* 0x0000006000017945 */ /* 0x000fe20003800000 */
[----:B------:R-:W-:Y:S01]  /*3d30*/  MOV R109, 0x1f ;  /* 0x0000001f006d7802 */ /* 0x000fe20000000f00 */
[----:B------:R-:W-:-:S08]  /*3d40*/  IMAD.MOV.U32 R108, RZ, RZ, -0x1 ;  /* 0xffffffffff6c7424 */ /* 0x000fd000078e00ff */
[----:B0----5:R-:W-:Y:S05]  /*3d50*/  WARPSYNC.COLLECTIVE R108, `(.L_x_3159) ;  /* 0x000000006c087348 */ /* 0x021fea0003c00000 */
[----:B------:R1:W2:Y:S02]  /*3d60*/  SHFL.BFLY P1, R164, R147, R110, R109 ;  /* 0x0c00006e93a47389 */ /* 0x0002a4000002006d */
[----:B012--5:R-:W-:Y:S01]  /*3d70*/  ENDCOLLECTIVE ;  /* 0x000000000000791b */ /* 0x027fe20003800000 */
.L_x_3159:
[----:B------:R-:W-:Y:S05]  /*3d80*/  BSYNC B1 ;  /* 0x0000000000017941 */ /* 0x000fea0003800000 */
.L_x_3158:
[----:B------:R-:W-:Y:S01]  /*3d90*/  MOV R108, R164 ;  /* 0x000000a4006c7202 */ /* 0x000fe20000000f00 */
[----:B------:R-:W-:Y:S01]  /*3da0*/  HFMA2.MMA R109, -RZ, RZ, 0, 1.847743988037109375e-06 ;  /* 0x0000001fff6d7435 */ /* 0x000fe200000001ff */
[----:B------:R-:W-:-:S03]  /*3db0*/  IMAD.MOV.U32 R110, RZ, RZ, 0x1 ;  /* 0x00000001ff6e7424 */ /* 0x000fc600078e00ff */
[----:B------:R-:W-:Y:S01]  /*3dc0*/  FADD.FTZ R120, R108, R147 ;  /* 0x000000936c787221 */ /* 0x000fe20000010000 */
[----:B------:R-:W-:Y:S02]  /*3dd0*/  MOV R147, R148 ;  /* 0x0000009400937202 */ /* 0x000fe40000000f00 */
[----:B------:R-:W-:-:S07]  /*3de0*/  MOV R108, 0xffffffff ;  /* 0xffffffff006c7802 */ /* 0x000fce0000000f00 */
[----:B------:R-:W-:Y:S05]  /*3df0*/  WARPSYNC.COLLECTIVE R108, `(.L_x_3160) ;  /* 0x000000006c087348 */ /* 0x000fea0003c00000 */
[----:B------:R0:W1:Y:S02]  /*3e00*/  SHFL.BFLY P1, R164, R147, R110, R109 ;  /* 0x0c00006e93a47389 */ /* 0x000064000002006d */
[----:B01----:R-:W-:Y:S01]  /*3e10*/  ENDCOLLECTIVE ;  /* 0x000000000000791b */ /* 0x003fe20003800000 */
.L_x_3160:
[----:B------:R-:W-:Y:S01]  /*3e20*/  HFMA2.MMA R110, -RZ, RZ, 0, 1.1920928955078125e-07 ;  /* 0x00000002ff6e7435 */ /* 0x000fe200000001ff */
[----:B------:R-:W-:Y:S01]  /*3e30*/  MOV R147, R120 ;  /* 0x0000007800937202 */ /* 0x000fe20000000f00 */
[----:B------:R-:W-:-:S09]  /*3e40*/  IMAD.MOV.U32 R111, RZ, RZ, R164 ;  /* 0x000000ffff6f7224 */ /* 0x000fd200078e00a4 */
[----:B------:R-:W-:Y:S05]  /*3e50*/  WARPSYNC.COLLECTIVE R108, `(.L_x_3161) ;  /* 0x000000006c087348 */ /* 0x000fea0003c00000 */
[----:B------:R0:W1:Y:S02]  /*3e60*/  SHFL.BFLY P1, R164, R147, R110, R109 ;  /* 0x0c00006e93a47389 */ /* 0x000064000002006d */
[----:B01----:R-:W-:Y:S01]  /*3e70*/  ENDCOLLECTIVE ;  /* 0x000000000000791b */ /* 0x003fe20003800000 */
.L_x_3161:
[----:B------:R-:W-:-:S05]  /*3e80*/  FADD.FTZ R121, R111, R148 ;  /* 0x000000946f797221 */ /* 0x000fca0000010000 */
[----:B------:R-:W-:Y:S01]  /*3e90*/  MOV R147, R121 ;  /* 0x0000007900937202 */ /* 0x000fe20000000f00 */
[----:B------:R-:W-:-:S07]  /*3ea0*/  IMAD.MOV.U32 R111, RZ, RZ, R164 ;  /* 0x000000ffff6f7224 */ /* 0x000fce00078e00a4 */
[----:B------:R-:W-:Y:S05]  /*3eb0*/  WARPSYNC.COLLECTIVE R108, `(.L_x_3162) ;  /* 0x000000006c087348 */ /* 0x000fea0003c00000 */
[----:B------:R0:W1:Y:S02]  /*3ec0*/  SHFL.BFLY P1, R164, R147, R110, R109 ;  /* 0x0c00006e93a47389 */ /* 0x000064000002006d */
[----:B01----:R-:W-:Y:S01]  /*3ed0*/  ENDCOLLECTIVE ;  /* 0x000000000000791b */ /* 0x003fe20003800000 */
.L_x_3162:
[----:B------:R-:W-:Y:S01]  /*3ee0*/  FADD.FTZ R150, R120, R111 ;  /* 0x0000006f78967221 */ /* 0x000fe20000010000 */
[----:B------:R-:W-:-:S03]  /*3ef0*/  HFMA2.MMA R110, -RZ, RZ, 0, 2.384185791015625e-07 ;  /* 0x00000004ff6e7435 */ /* 0x000fc600000001ff */
[----:B------:R-:W-:Y:S01]  /*3f00*/  IMAD.MOV.U32 R147, RZ, RZ, R150 ;  /* 0x000000ffff937224 */ /* 0x000fe200078e0096 */
[----:B------:R-:W-:-:S07]  /*3f10*/  MOV R138, R164 ;  /* 0x000000a4008a7202 */ /* 0x000fce0000000f00 */
[----:B------:R-:W-:Y:S05]  /*3f20*/  WARPSYNC.COLLECTIVE R108, `(.L_x_3163) ;  /* 0x000000006c087348 */ /* 0x000fea0003c00000 */
[----:B------:R0:W1:Y:S02]  /*3f30*/  SHFL.BFLY P1, R164, R147, R110, R109 ;  /* 0x0c00006e93a47389 */ /* 0x000064000002006d */
[----:B01----:R-:W-:Y:S01]  /*3f40*/  ENDCOLLECTIVE ;  /* 0x000000000000791b */ /* 0x003fe20003800000 */
.L_x_3163:
[----:B------:R-:W-:-:S04]  /*3f50*/  FADD.FTZ R138, R121, R138 ;  /* 0x0000008a798a7221 */ /* 0x000fc80000010000 */
[----:B------:R-:W-:Y:S01]  /*3f60*/  IMAD.MOV.U32 R147, RZ, RZ, R138 ;  /* 0x000000ffff937224 */ /* 0x000fe200078e008a */
[----:B------:R-:W-:-:S07]  /*3f70*/  MOV R111, R164 ;  /* 0x000000a4006f7202 */ /* 0x000fce0000000f00 */
[----:B------:R-:W-:Y:S05]  /*3f80*/  WARPSYNC.COLLECTIVE R108, `(.L_x_3164) ;  /* 0x000000006c087348 */ /* 0x000fea0003c00000 */
[----:B------:R0:W1:Y:S02]  /*3f90*/  SHFL.BFLY P1, R164, R147, R110, R109 ;  /* 0x0c00006e93a47389 */ /* 0x000064000002006d */
[----:B01----:R-:W-:Y:S01]  /*3fa0*/  ENDCOLLECTIVE ;  /* 0x000000000000791b */ /* 0x003fe20003800000 */
.L_x_3164:
[----:B------:R-:W-:-:S05]  /*3fb0*/  FADD.FTZ R152, R150, R111 ;  /* 0x0000006f96987221 */ /* 0x000fca0000010000 */
[----:B------:R-:W-:Y:S01]  /*3fc0*/  MOV R147, R152 ;  /* 0x0000009800937202 */ /* 0x000fe20000000f00 */
[----:B------:R-:W-:Y:S01]  /*3fd0*/  IMAD.MOV.U32 R110, RZ, RZ, 0x8 ;  /* 0x00000008ff6e7424 */ /* 0x000fe200078e00ff */
[----:B------:R-:W-:-:S07]  /*3fe0*/  MOV R165, R164 ;  /* 0x000000a400a57202 */ /* 0x000fce0000000f00 */
[----:B------:R-:W-:Y:S05]  /*3ff0*/  WARPSYNC.COLLECTIVE R108, `(.L_x_3165) ;  /* 0x000000006c087348 */ /* 0x000fea0003c00000 */
[----:B------:R0:W1:Y:S02]  /*4000*/  SHFL.BFLY P1, R164, R147, R110, R109 ;  /* 0x0c00006e93a47389 */ /* 0x000064000002006d */
[----:B01----:R-:W-:Y:S01]  /*4010*/  ENDCOLLECTIVE ;  /* 0x000000000000791b */ /* 0x003fe20003800000 */
.L_x_3165:
[----:B------:R-:W-:-:S05]  /*4020*/  FADD.FTZ R165, R138, R165 ;  /* 0x000000a58aa57221 */ /* 0x000fca0000010000 */
[----:B------:R-:W-:Y:S02]  /*4030*/  MOV R147, R165 ;  /* 0x000000a500937202 */ /* 0x000fe40000000f00 */
[----:B------:R-:W-:-:S07]  /*4040*/  MOV R111, R164 ;  /* 0x000000a4006f7202 */ /* 0x000fce0000000f00 */
[----:B------:R-:W-:Y:S05]  /*4050*/  WARPSYNC.COLLECTIVE R108, `(.L_x_3166) ;  /* 0x000000006c087348 */ /* 0x000fea0003c00000 */
[----:B------:R0:W1:Y:S02]  /*4060*/  SHFL.BFLY P1, R164, R147, R110, R109 ;  /* 0x0c00006e93a47389 */ /* 0x000064000002006d */
[----:B01----:R-:W-:Y:S01]  /*4070*/  ENDCOLLECTIVE ;  /* 0x000000000000791b */ /* 0x003fe20003800000 */
.L_x_3166:
[----:B------:R-:W-:Y:S01]  /*4080*/  FADD.FTZ R111, R152, R111 ;  /* 0x0000006f986f7221 */ /* 0x000fe20000010000 */
[----:B------:R-:W-:-:S04]  /*4090*/  HFMA2.MMA R110, -RZ, RZ, 0, 9.5367431640625e-07 ;  /* 0x00000010ff6e7435 */ /* 0x000fc800000001ff */
[----:B------:R-:W-:Y:S01]  /*40a0*/  MOV R147, R111 ;  /* 0x0000006f00937202 */ /* 0x000fe20000000f00 */
[----:B------:R-:W-:-:S07]  /*40b0*/  IMAD.MOV.U32 R148, RZ, RZ, R164 ;  /* 0x000000ffff947224 */ /* 0x000fce00078e00a4 */
[----:B------:R-:W-:Y:S05]  /*40c0*/  WARPSYNC.COLLECTIVE R108, `(.L_x_3167) ;  /* 0x000000006c087348 */ /* 0x000fea0003c00000 */
[----:B------:R0:W1:Y:S02]  /*40d0*/  SHFL.BFLY P1, R164, R147, R110, R109 ;  /* 0x0c00006e93a47389 */ /* 0x000064000002006d */
[----:B01----:R-:W-:Y:S01]  /*40e0*/  ENDCOLLECTIVE ;  /* 0x000000000000791b */ /* 0x003fe20003800000 */
.L_x_3167:
[----:B------:R-:W-:-:S05]  /*40f0*/  FADD.FTZ R148, R165, R148 ;  /* 0x00000094a5947221 */ /* 0x000fca0000010000 */
[----:B------:R-:W-:Y:S01]  /*4100*/  MOV R147, R148 ;  /* 0x0000009400937202 */ /* 0x000fe20000000f00 */
[----:B------:R-:W-:-:S07]  /*4110*/  IMAD.MOV.U32 R120, RZ, RZ, R164 ;  /* 0x000000ffff787224 */ /* 0x000fce00078e00a4 */
[----:B------:R-:W-:Y:S05]  /*4120*/  WARPSYNC.COLLECTIVE R108, `(.L_x_3168) ;  /* 0x000000006c087348 */ /* 0x000fea0003c00000 */
[----:B------:R0:W1:Y:S02]  /*4130*/  SHFL.BFLY P1, R164, R147, R110, R109 ;  /* 0x0c00006e93a47389 */ /* 0x000064000002006d */
[----:B01----:R-:W-:Y:S01]  /*4140*/  ENDCOLLECTIVE ;  /* 0x000000000000791b */ /* 0x003fe20003800000 */
.L_x_3168:
[----:B------:R-:W-:Y:S01]  /*4150*/  MOV R121, R164 ;  /* 0x000000a400797202 */ /* 0x000fe20000000f00 */
[----:B------:R-:W-:Y:S06]  /*4160*/  BRA `(.L_x_3169) ;  /* 0xffffffd4001c7947 */ /* 0x000fec000383ffff */
.L_x_3170:
        /* <DEDUP_REMOVED lines=9> */
.L_x_9138:


//--------------------- .text._ZN10layer_norm13ln_bwd_kernelINS_13Kernel_traitsI13__nv_bfloat16S2_fS2_fjLj512ELj1ELj4ELj1ELj16ENS_18Kernel_traits_baseILj512ES2_S2_fS2_fjLj128EEEEELb0ELb1ELb1ELb1EEEvNS_9BwdParamsE --------------------------
	.section	.text._ZN10layer_norm13ln_bwd_kernelINS_13Kernel_traitsI13__nv_bfloat16S2_fS2_fjLj512ELj1ELj4ELj1ELj16ENS_18Kernel_traits_baseILj512ES2_S2_fS2_fjLj128EEEEELb0ELb1ELb1ELb1EEEvNS_9BwdParamsE,"ax",@progbits
	.align	128
        .global         _ZN10layer_norm13ln_bwd_kernelINS_13Kernel_traitsI13__nv_bfloat16S2_fS2_fjLj512ELj1ELj4ELj1ELj16ENS_18Kernel_traits_baseILj512ES2_S2_fS2_fjLj128EEEEELb0ELb1ELb1ELb1EEEvNS_9BwdParamsE
        .type           _ZN10layer_norm13ln_bwd_kernelINS_13Kernel_traitsI13__nv_bfloat16S2_fS2_fjLj512ELj1ELj4ELj1ELj16ENS_18Kernel_traits_baseILj512ES2_S2_fS2_fjLj128EEEEELb0ELb1ELb1ELb1EEEvNS_9BwdParamsE,@function
        .size           _ZN10layer_norm13ln_bwd_kernelINS_13Kernel_traitsI13__nv_bfloat16S2_fS2_fjLj512ELj1ELj4ELj1ELj16ENS_18Kernel_traits_baseILj512ES2_S2_fS2_fjLj128EEEEELb0ELb1ELb1ELb1EEEvNS_9BwdParamsE,(.L_x_9139 - _ZN10layer_norm13ln_bwd_kernelINS_13Kernel_traitsI13__nv_bfloat16S2_fS2_fjLj512ELj1ELj4ELj1ELj16ENS_18Kernel_traits_baseILj512ES2_S2_fS2_fjLj128EEEEELb0ELb1ELb1ELb1EEEvNS_9BwdParamsE)
        .other          _ZN10layer_norm13ln_bwd_kernelINS_13Kernel_traitsI13__nv_bfloat16S2_fS2_fjLj512ELj1ELj4ELj1ELj16ENS_18Kernel_traits_baseILj512ES2_S2_fS2_fjLj128EEEEELb0ELb1ELb1ELb1EEEvNS_9BwdParamsE,@"STO_CUDA_ENTRY STV_DEFAULT"
_ZN10layer_norm13ln_bwd_kernelINS_13Kernel_traitsI13__nv_bfloat16S2_fS2_fjLj512ELj1ELj4ELj1ELj16ENS_18Kernel_traits_baseILj512ES2_S2_fS2_fjLj128EEEEELb0ELb1ELb1ELb1EEEvNS_9BwdParamsE:
.text._ZN10layer_norm13ln_bwd_kernelINS_13Kernel_traitsI13__nv_bfloat16S2_fS2_fjLj512ELj1ELj4ELj1ELj16ENS_18Kernel_traits_baseILj512ES2_S2_fS2_fjLj128EEEEELb0ELb1ELb1ELb1EEEvNS_9BwdParamsE:
[----:B------:R-:W-:Y:S01]  /*0000*/  LDC R1, c[0x0][0x28] ;  /* 0x00000a00ff017b82 */ /* 0x000fe20000000800 */
[----:B------:R-:W0:Y:S01]  /*0010*/  S2R R2, SR_TID.X ;  /* 0x0000000000027919 */ /* 0x000e220000002100 */
[----:B------:R-:W-:Y:S01]  /*0020*/  ULDC.64 UR4, c[0x0][0x278] ;  /* 0x00009e0000047ab9 */ /* 0x000fe20000000a00 */
[----:B------:R-:W-:Y:S01]  /*0030*/  ULDC UR6, c[0x0][0x214] ;  /* 0x0000850000067ab9 */ /* 0x000fe20000000800 */
[----:B------:R-:W-:Y:S01]  /*0040*/  ULDC UR8, c[0x0][0x290] ;  /* 0x0000a40000087ab9 */ /* 0x000fe20000000800 */
[----:B------:R-:W1:Y:S01]  /*0050*/  S2R R3, SR_CTAID.X ;  /* 0x0000000000037919 */ /* 0x000e620000002500 */
[----:B------:R-:W-:Y:S01]  /*0060*/  ULDC.64 UR12, c[0x0][0x2c8] ;  /* 0x0000b200000c7ab9 */ /* 0x000fe20000000a00 */
[----:B0-----:R-:W-:-:S04]  /*0070*/  SHF.L.U32 R0, R2, 0x4, RZ ;  /* 0x0000000402007819 */ /* 0x001fc800000006ff */
[----:B------:R-:W-:-:S04]  /*0080*/  LOP3.LUT R0, R0, 0x1f0, RZ, 0xc0, !PT ;  /* 0x000001f000007812 */ /* 0x000fc800078ec0ff */
[----:B------:R-:W-:-:S05]  /*0090*/  IADD3 R4, P0, R0, UR4, RZ ;  /* 0x0000000400047c10 */ /* 0x000fca000ff1e0ff */
[----:B------:R-:W-:Y:S01]  /*00a0*/  IMAD.X R5, RZ, RZ, UR5, P0 ;  /* 0x00000005ff057e24 */ /* 0x000fe200080e06ff */
[----:B------:R-:W-:-:S04]  /*00b0*/  ULDC.64 UR4, c[0x0][0x208] ;  /* 0x0000820000047ab9 */ /* 0x000fc80000000a00 */
        /* <DEDUP_REMOVED lines=32> */
.L_x_3172:
[----:B------:R-:W-:Y:S01]  /*02c0*/  ULDC.64 UR6, c[0x0][0x260] ;  /* 0x0000980000067ab9 */ /* 0x000fe20000000a00 */
[----:B------:R-:W2:Y:S01]  /*02d0*/  LDG.E.128 R16, desc[UR4][R4.64+0x200] ;  /* 0x0002000404107981 */ /* 0x000ea2000c1e1d00 */
[----:B------:R-:W-:Y:S01]  /*02e0*/  LEA R6, P0, R2, UR6, 0x4 ;  /* 0x0000000602067c11 */ /* 0x000fe2000f8020ff */
[----:B------:R-:W0:Y:S04]  /*02f0*/  LDC.U8 R176, c[0x0][0x2a0] ;  /* 0x0000a800ffb07b82 */ /* 0x000e280000000000 */
[----:B------:R-:W-:-:S05]  /*0300*/  IMAD.X R7, RZ, RZ, UR7, P0 ;  /* 0x00000007ff077e24 */ /* 0x000fca00080e06ff */
[----:B------:R-:W3:Y:S04]  /*0310*/  LDG.E.128 R8, desc[UR4][R6.64] ;  /* 0x0000000406087981 */ /* 0x000ee8000c1e1d00 */
[----:B------:R1:W4:Y:S01]  /*0320*/  LDG.E.128 R12, desc[UR4][R6.64+0x200] ;  /* 0x00020004060c7981 */ /* 0x000322000c1e1d00 */
[----:B-----5:R-:W-:Y:S02]  /*0330*/  PRMT R127, R139, 0x7632, R127 ;  /* 0x000076328b7f7816 */ /* 0x020fe4000000007f */
[C---:B------:R-:W-:Y:S02]  /*0340*/  PRMT R126, R138.reuse, 0x7632, R126 ;  /* 0x000076328a7e7816 */ /* 0x040fe4000000007e */
[----:B------:R-:W-:Y:S01]  /*0350*/  PRMT R128, R137, 0x7632, R128 ;  /* 0x0000763289807816 */ /* 0x000fe20000000080 */
[----:B------:R-:W-:Y:S01]  /*0360*/  IMAD.U32 R125, R139, 0x10000, RZ ;  /* 0x000100008b7d7824 */ /* 0x000fe200078e00ff */
[----:B------:R-:W-:-:S02]  /*0370*/  SHF.L.U32 R124, R138, 0x10, RZ ;  /* 0x000000108a7c7819 */ /* 0x000fc400000006ff */
        /* <DEDUP_REMOVED lines=16> */
[----:B-1----:R-:W-:Y:S02]  /*0480*/  CS2R R6, SRZ ;  /* 0x0000000000067805 */ /* 0x002fe4000001ff00 */
[----:B------:R-:W-:-:S02]  /*0490*/  CS2R R4, SRZ ;  /* 0x0000000000047805 */ /* 0x000fc4000001ff00 */
[----:B------:R-:W-:Y:S01]  /*04a0*/  SHF.L.U32 R126, R126, 0x10, RZ ;  /* 0x000000107e7e7819 */ /* 0x000fe200000006ff */
[----:B------:R-:W-:Y:S01]  /*04b0*/  IMAD.U32 R127, R127, 0x10000, RZ ;  /* 0x000100007f7f7824 */ /* 0x000fe200078e00ff */
[----:B------:R-:W-:Y:S02]  /*04c0*/  SHF.L.U32 R128, R128, 0x10, RZ ;  /* 0x0000001080807819 */ /* 0x000fe400000006ff */
[----:B--2---:R-:W-:Y:S02]  /*04d0*/  PRMT R129, R16, 0x7632, R129 ;  /* 0x0000763210817816 */ /* 0x004fe40000000081 */
[----:B------:R-:W-:Y:S02]  /*04e0*/  PRMT R132, R19, 0x7632, R132 ;  /* 0x0000763213847816 */ /* 0x000fe40000000084 */
[C---:B------:R-:W-:Y:S02]  /*04f0*/  PRMT R130, R17.reuse, 0x7632, R130 ;  /* 0x0000763211827816 */ /* 0x040fe40000000082 */
[----:B------:R-:W-:Y:S01]  /*0500*/  PRMT R131, R18, 0x7632, R131 ;  /* 0x0000763212837816 */ /* 0x000fe20000000083 */
[----:B------:R-:W-:Y:S01]  /*0510*/  IMAD.U32 R114, R17, 0x10000, RZ ;  /* 0x0001000011727824 */ /* 0x000fe200078e00ff */
[----:B---3--:R-:W-:-:S02]  /*0520*/  PRMT R135, R10, 0x7632, R135 ;  /* 0x000076320a877816 */ /* 0x008fc40000000087 */
[----:B------:R-:W-:Y:S02]  /*0530*/  PRMT R133, R8, 0x7632, R133 ;  /* 0x0000763208857816 */ /* 0x000fe40000000085 */
[----:B----4-:R-:W-:Y:S02]  /*0540*/  PRMT R140, R13, 0x7632, R140 ;  /* 0x000076320d8c7816 */ /* 0x010fe4000000008c */
[----:B------:R-:W-:Y:S02]  /*0550*/  PRMT R134, R9, 0x7632, R134 ;  /* 0x0000763209867816 */ /* 0x000fe40000000086 */
[----:B------:R-:W-:Y:S02]  /*0560*/  PRMT R3, R11, 0x7632, R3 ;  /* 0x000076320b037816 */ /* 0x000fe40000000003 */
[----:B------:R-:W-:Y:S02]  /*0570*/  PRMT R52, R12, 0x7632, R52 ;  /* 0x000076320c347816 */ /* 0x000fe40000000034 */
[----:B------:R-:W-:-:S02]  /*0580*/  PRMT R141, R14, 0x7632, R141 ;  /* 0x000076320e8d7816 */ /* 0x000fc4000000008d */
[----:B------:R-:W-:Y:S01]  /*0590*/  PRMT R142, R15, 0x7632, R142 ;  /* 0x000076320f8e7816 */ /* 0x000fe2000000008e */
[----:B------:R-:W-:Y:S01]  /*05a0*/  IMAD.U32 R122, R9, 0x10000, RZ ;  /* 0x00010000097a7824 */ /* 0x000fe200078e00ff */
[----:B------:R-:W-:Y:S01]  /*05b0*/  SHF.L.U32 R123, R8, 0x10, RZ ;  /* 0x00000010087b7819 */ /* 0x000fe200000006ff */
[----:B------:R-:W-:Y:S01]  /*05c0*/  IMAD.U32 R120, R11, 0x10000, RZ ;  /* 0x000100000b787824 */ /* 0x000fe200078e00ff */
[----:B------:R-:W-:Y:S01]  /*05d0*/  SHF.L.U32 R121, R10, 0x10, RZ ;  /* 0x000000100a797819 */ /* 0x000fe200000006ff */
[----:B------:R-:W-:Y:S01]  /*05e0*/  IMAD.U32 R118, R13, 0x10000, RZ ;  /* 0x000100000d767824 */ /* 0x000fe200078e00ff */
[----:B------:R-:W-:Y:S01]  /*05f0*/  SHF.L.U32 R119, R12, 0x10, RZ ;  /* 0x000000100c777819 */ /* 0x000fe200000006ff */
[----:B------:R-:W-:Y:S01]  /*0600*/  IMAD.U32 R116, R15, 0x10000, RZ ;  /* 0x000100000f747824 */ /* 0x000fe200078e00ff */
[----:B------:R-:W-:Y:S01]  /*0610*/  SHF.L.U32 R117, R14, 0x10, RZ ;  /* 0x000000100e757819 */ /* 0x000fe200000006ff */
[----:B------:R-:W-:Y:S01]  /*0620*/  IMAD.U32 R112, R19, 0x10000, RZ ;  /* 0x0001000013707824 */ /* 0x000fe200078e00ff */
[----:B------:R-:W-:-:S02]  /*0630*/  SHF.L.U32 R115, R16, 0x10, RZ ;  /* 0x0000001010737819 */ /* 0x000fc400000006ff */
[----:B------:R-:W-:Y:S02]  /*0640*/  CS2R R16, SRZ ;  /* 0x0000000000107805 */ /* 0x000fe4000001ff00 */
[----:B------:R-:W-:Y:S02]  /*0650*/  SHF.L.U32 R113, R18, 0x10, RZ ;  /* 0x0000001012717819 */ /* 0x000fe400000006ff */
[----:B------:R-:W-:Y:S02]  /*0660*/  CS2R R18, SRZ ;  /* 0x0000000000127805 */ /* 0x000fe4000001ff00 */
[----:B------:R-:W-:Y:S02]  /*0670*/  CS2R R14, SRZ ;  /* 0x00000000000e7805 */ /* 0x000fe4000001ff00 */
[----:B------:R-:W-:Y:S02]  /*0680*/  CS2R R12, SRZ ;  /* 0x00000000000c7805 */ /* 0x000fe4000001ff00 */
[----:B------:R-:W-:-:S02]  /*0690*/  CS2R R10, SRZ ;  /* 0x00000000000a7805 */ /* 0x000fc4000001ff00 */
[----:B------:R-:W-:Y:S01]  /*06a0*/  CS2R R8, SRZ ;  /* 0x0000000000087805 */ /* 0x000fe2000001ff00 */
[----:B------:R-:W-:Y:S01]  /*06b0*/  IMAD.U32 R129, R129, 0x10000, RZ ;  /* 0x0001000081817824 */ /* 0x000fe200078e00ff */
[----:B------:R-:W-:Y:S01]  /*06c0*/  SHF.L.U32 R130, R130, 0x10, RZ ;  /* 0x0000001082827819 */ /* 0x000fe200000006ff */
[----:B------:R-:W-:Y:S01]  /*06d0*/  IMAD.U32 R132, R132, 0x10000, RZ ;  /* 0x0001000084847824 */ /* 0x000fe200078e00ff */
        /* <DEDUP_REMOVED lines=8> */
[----:B0-----:R-:W-:-:S07]  /*0760*/  SHF.L.U32 R142, R142, 0x10, RZ ;  /* 0x000000108e8e7819 */ /* 0x001fce00000006ff */
.L_x_3210:
        /* <DEDUP_REMOVED lines=32> */
[----:B------:R-:W-:Y:S01]  /*0970*/  MOV R84, RZ ;  /* 0x000000ff00547202 */ /* 0x000fe20000000f00 */
[----:B------:R-:W-:Y:S01]  /*0980*/  IMAD.MOV.U32 R86, RZ, RZ, RZ ;  /* 0x000000ffff567224 */ /* 0x000fe200078e00ff */
[----:B------:R-:W-:Y:S06]  /*0990*/  BRA `(.L_x_3176) ;  /* 0x00000008009c7947 */ /* 0x000fec0003800000 */
.L_x_3175:
        /* <DEDUP_REMOVED lines=11> */
[C---:B--2---:R-:W-:Y:S01]  /*0a50*/  IMAD.WIDE.U32 R88, R3.reuse, 0x10, R102 ;  /* 0x0000001003587825 */ /* 0x044fe200078e0066 */
[----:B------:R-:W-:Y:S01]  /*0a60*/  IADD3 R3, R3, 0x20, RZ ;  /* 0x0000002003037810 */ /* 0x000fe20007ffe0ff */
[----:B------:R-:W2:Y:S02]  /*0a70*/  LDG.E.128 R84, desc[UR4][R150.64] ;  /* 0x0000000496547981 */ /* 0x000ea4000c1e1d00 */
[----:B------:R-:W-:Y:S02]  /*0a80*/  IMAD.WIDE.U32 R152, R144, 0x20, R152 ;  /* 0x0000002090987825 */ /* 0x000fe400078e0098 */
[----:B------:R-:W4:Y:S02]  /*0a90*/  LDG.E.128 R88, desc[UR4][R88.64] ;  /* 0x0000000458587981 */ /* 0x000f24000c1e1d00 */
[----:B------:R-:W-:Y:S02]  /*0aa0*/  IMAD.WIDE.U32 R102, R3, 0x10, R102 ;  /* 0x0000001003667825 */ /* 0x000fe400078e0066 */
[----:B------:R0:W4:Y:S04]  /*0ab0*/  LDG.E.128 R92, desc[UR4][R150.64+0x10] ;  /* 0x00001004965c7981 */ /* 0x000128000c1e1d00 */
[----:B------:R-:W4:Y:S04]  /*0ac0*/  LDG.E.128 R96, desc[UR4][R152.64] ;  /* 0x0000000498607981 */ /* 0x000f28000c1e1d00 */
[----:B------:R1:W4:Y:S04]  /*0ad0*/  LDG.E.128 R104, desc[UR4][R152.64+0x10] ;  /* 0x0000100498687981 */ /* 0x000328000c1e1d00 */
[----:B------:R-:W4:Y:S01]  /*0ae0*/  LDG.E.128 R100, desc[UR4][R102.64] ;  /* 0x0000000466647981 */ /* 0x000f22000c1e1d00 */
[----:B------:R-:W-:Y:S01]  /*0af0*/  IMAD.U32 R146, RZ, RZ, UR12 ;  /* 0x0000000cff927e24 */ /* 0x000fe2000f8e00ff */
[----:B------:R-:W-:-:S04]  /*0b00*/  MOV R147, UR13 ;  /* 0x0000000d00937c02 */ /* 0x000fc80008000f00 */
[----:B------:R-:W-:-:S04]  /*0b10*/  ISETP.NE.U32.AND P0, PT, R146, RZ, PT ;  /* 0x000000ff9200720c */ /* 0x000fc80003f05070 */
[----:B------:R-:W-:-:S13]  /*0b20*/  ISETP.NE.AND.EX P0, PT, R147, RZ, PT, P0 ;  /* 0x000000ff9300720c */ /* 0x000fda0003f05300 */
[----:B------:R-:W5:Y:S04]  /*0b30*/  @P0 LDG.E.128 R52, desc[UR4][R110.64] ;  /* 0x000000046e340981 */ /* 0x000f68000c1e1d00 */
[----:B------:R1:W5:Y:S04]  /*0b40*/  @P0 LDG.E.128 R56, desc[UR4][R110.64+0x10] ;  /* 0x000010046e380981 */ /* 0x000368000c1e1d00 */
[----:B------:R-:W5:Y:S04]  /*0b50*/  @P0 LDG.E.128 R60, desc[UR4][R108.64] ;  /* 0x000000046c3c0981 */ /* 0x000f68000c1e1d00 */
[----:B------:R1:W5:Y:S01]  /*0b60*/  @P0 LDG.E.128 R64, desc[UR4][R108.64+0x10] ;  /* 0x000010046c400981 */ /* 0x000362000c1e1d00 */
[----:B------:R-:W-:-:S04]  /*0b70*/  ISETP.NE.AND P0, PT, R176, RZ, PT ;  /* 0x000000ffb000720c */ /* 0x000fc80003f05270 */
[----:B---3--:R-:W-:-:S05]  /*0b80*/  FSEL R172, R154, RZ, !P0 ;  /* 0x000000ff9aac7208 */ /* 0x008fca0004000000 */
[C---:B--2---:R-:W-:Y:S01]  /*0b90*/  FADD.FTZ R84, -R172.reuse, R84 ;  /* 0x00000054ac547221 */ /* 0x044fe20000010100 */
[--C-:B0-----:R-:W-:Y:S01]  /*0ba0*/  FADD.FTZ R150, -R172, R85.reuse ;  /* 0x00000055ac967221 */ /* 0x101fe20000010100 */
[C---:B----4-:R-:W-:Y:S02]  /*0bb0*/  PRMT R85, R88.reuse, 0x7632, R85 ;  /* 0x0000763258557816 */ /* 0x050fe40000000055 */
[----:B------:R-:W-:Y:S01]  /*0bc0*/  SHF.L.U32 R88, R88, 0x10, RZ ;  /* 0x0000001058587819 */ /* 0x000fe200000006ff */
[C---:B------:R-:W-:Y:S01]  /*0bd0*/  FADD.FTZ R154, -R172.reuse, R95 ;  /* 0x0000005fac9a7221 */ /* 0x040fe20000010100 */
[C-C-:B-1----:R-:W-:Y:S01]  /*0be0*/  FADD.FTZ R152, -R172.reuse, R87.reuse ;  /* 0x00000057ac987221 */ /* 0x142fe20000010100 */
[----:B-----5:R-:W-:Y:S01]  /*0bf0*/  FMUL.FTZ R3, R143, R84 ;  /* 0x000000548f037220 */ /* 0x020fe20000410000 */
[----:B------:R-:W-:Y:S01]  /*0c00*/  PRMT R87, R89, 0x7632, R87 ;  /* 0x0000763259577816 */ /* 0x000fe20000000057 */
[C---:B------:R-:W-:Y:S01]  /*0c10*/  FADD.FTZ R158, -R172.reuse, R98 ;  /* 0x00000062ac9e7221 */ /* 0x040fe20000010100 */
[----:B------:R-:W-:Y:S01]  /*0c20*/  SHF.L.U32 R84, R85, 0x10, RZ ;  /* 0x0000001055547819 */ /* 0x000fe200000006ff */
[C---:B------:R-:W-:Y:S01]  /*0c30*/  FMUL.FTZ R98, R143.reuse, R150 ;  /* 0x000000968f627220 */ /* 0x040fe20000410000 */
[C---:B------:R-:W-:Y:S01]  /*0c40*/  FADD.FTZ R164, -R172.reuse, R104 ;  /* 0x00000068aca47221 */ /* 0x040fe20000010100 */
[----:B------:R-:W-:Y:S01]  /*0c50*/  FMUL.FTZ R104, R143, R154 ;  /* 0x0000009a8f687220 */ /* 0x000fe20000410000 */
[----:B------:R-:W-:Y:S01]  /*0c60*/  FMUL.FTZ R154, R123, R88 ;  /* 0x000000587b9a7220 */ /* 0x000fe20000410000 */
[--C-:B------:R-:W-:Y:S01]  /*0c70*/  FADD.FTZ R110, -R172, R93.reuse ;  /* 0x0000005dac6e7221 */ /* 0x100fe20000010100 */
[C---:B------:R-:W-:Y:S01]  /*0c80*/  PRMT R93, R100.reuse, 0x7632, R93 ;  /* 0x00007632645d7816 */ /* 0x040fe2000000005d */
[----:B------:R-:W-:Y:S01]  /*0c90*/  IMAD.U32 R162, R100, 0x10000, RZ ;  /* 0x0001000064a27824 */ /* 0x000fe200078e00ff */
[----:B------:R-:W-:Y:S01]  /*0ca0*/  SHF.L.U32 R87, R87, 0x10, RZ ;  /* 0x0000001057577819 */ /* 0x000fe200000006ff */
[----:B------:R-:W-:Y:S01]  /*0cb0*/  FADD.FTZ R156, -R172, R97 ;  /* 0x00000061ac9c7221 */ /* 0x000fe20000010100 */
[----:B------:R-:W-:Y:S01]  /*0cc0*/  FMUL.FTZ R100, R143, R152 ;  /* 0x000000988f647220 */ /* 0x000fe20000410000 */
[-C--:B------:R-:W-:Y:S01]  /*0cd0*/  FFMA.FTZ R5, R98, R84.reuse, R5 ;  /* 0x0000005462057223 */ /* 0x080fe20000010005 */
[----:B------:R-:W-:Y:S01]  /*0ce0*/  FADD.FTZ R21, R21, R84 ;  /* 0x0000005415157221 */ /* 0x000fe20000010000 */
[----:B------:R-:W-:Y:S01]  /*0cf0*/  FMUL.FTZ R155, R133, R84 ;  /* 0x00000054859b7220 */ /* 0x000fe20000410000 */
[----:B------:R-:W-:-:S02]  /*0d00*/  IMAD.U32 R89, R89, 0x10000, RZ ;  /* 0x0001000059597824 */ /* 0x000fc400078e00ff */
[----:B------:R-:W-:Y:S01]  /*0d10*/  FADD.FTZ R84, RZ, R154 ;  /* 0x0000009aff547221 */ /* 0x000fe20000010000 */
[C---:B------:R-:W-:Y:S01]  /*0d20*/  FADD.FTZ R86, -R172.reuse, R86 ;  /* 0x00000056ac567221 */ /* 0x040fe20000010100 */
[----:B------:R-:W-:Y:S01]  /*0d30*/  FFMA.FTZ R85, R3, R154, RZ ;  /* 0x0000009a03557223 */ /* 0x000fe200000100ff */
[----:B------:R-:W-:Y:S01]  /*0d40*/  FADD.FTZ R170, -R172, R106 ;  /* 0x0000006aacaa7221 */ /* 0x000fe20000010100 */
[----:B------:R-:W-:Y:S01]  /*0d50*/  FMUL.FTZ R106, R143, R156 ;  /* 0x0000009c8f6a7220 */ /* 0x000fe20000410000 */
        /* <DEDUP_REMOVED lines=8> */
[C---:B------:R-:W-:Y:S01]  /*0de0*/  PRMT R108, R90.reuse, 0x7632, R108 ;  /* 0x000076325a6c7816 */ /* 0x040fe2000000006c */
[----:B------:R-:W-:Y:S01]  /*0df0*/  FADD.FTZ R86, R87, R156 ;  /* 0x0000009c57567221 */ /* 0x000fe20000010000 */
[----:B------:R-:W-:Y:S01]  /*0e00*/  SHF.L.U32 R90, R90, 0x10, RZ ;  /* 0x000000105a5a7819 */ /* 0x000fe200000006ff */
[C---:B------:R-:W-:Y:S01]  /*0e10*/  FADD.FTZ R92, -R172.reuse, R92 ;  /* 0x0000005cac5c7221 */ /* 0x040fe20000010100 */
[C---:B------:R-:W-:Y:S01]  /*0e20*/  FADD.FTZ R94, -R172.reuse, R94 ;  /* 0x0000005eac5e7221 */ /* 0x040fe20000010100 */
[C---:B------:R-:W-:Y:S01]  /*0e30*/  FADD.FTZ R96, -R172.reuse, R96 ;  /* 0x00000060ac607221 */ /* 0x040fe20000010100 */
[C---:B------:R-:W-:Y:S01]  /*0e40*/  FADD.FTZ R168, -R172.reuse, R105 ;  /* 0x00000069aca87221 */ /* 0x040fe20000010100 */
[----:B------:R-:W-:Y:S01]  /*0e50*/  FFMA.FTZ R85, R99, R156, R84 ;  /* 0x0000009c63557223 */ /* 0x000fe20000010054 */
[----:B------:R-:W-:Y:S01]  /*0e60*/  FADD.FTZ R172, -R172, R107 ;  /* 0x0000006bacac7221 */ /* 0x000fe20000010100 */
[----:B------:R-:W-:Y:S01]  /*0e70*/  FMUL.FTZ R107, R143, R158 ;  /* 0x0000009e8f6b7220 */ /* 0x000fe20000410000 */
[C---:B------:R-:W-:Y:S01]  /*0e80*/  PRMT R95, R101.reuse, 0x7632, R95 ;  /* 0x00007632655f7816 */ /* 0x040fe2000000005f */
[----:B------:R-:W-:Y:S01]  /*0e90*/  IMAD.U32 R108, R108, 0x10000, RZ ;  /* 0x000100006c6c7824 */ /* 0x000fe200078e00ff */
[----:B------:R-:W-:Y:S01]  /*0ea0*/  SHF.L.U32 R97, R101, 0x10, RZ ;  /* 0x0000001065617819 */ /* 0x000fe200000006ff */
[----:B------:R-:W-:Y:S01]  /*0eb0*/  FMUL.FTZ R158, R121, R90 ;  /* 0x0000005a799e7220 */ /* 0x000fe20000410000 */
[----:B------:R-:W-:Y:S01]  /*0ec0*/  FADD.FTZ R87, R86, R157 ;  /* 0x0000009d56577221 */ /* 0x000fe20000010000 */
[----:B------:R-:W-:Y:S01]  /*0ed0*/  FMUL.FTZ R101, R143, R92 ;  /* 0x0000005c8f657220 */ /* 0x000fe20000410000 */
[----:B------:R-:W-:Y:S01]  /*0ee0*/  FFMA.FTZ R84, R100, R157, R85 ;  /* 0x0000009d64547223 */ /* 0x000fe20000010055 */
[----:B------:R-:W-:Y:S01]  /*0ef0*/  PRMT R109, R91, 0x7632, R109 ;  /* 0x000076325b6d7816 */ /* 0x000fe2000000006d */
[----:B------:R-:W-:Y:S01]  /*0f00*/  FMUL.FTZ R159, R135, R108 ;  /* 0x0000006c879f7220 */ /* 0x000fe20000410000 */
[----:B------:R-:W-:Y:S01]  /*0f10*/  SHF.L.U32 R91, R91, 0x10, RZ ;  /* 0x000000105b5b7819 */ /* 0x000fe200000006ff */
[----:B------:R-:W-:Y:S01]  /*0f20*/  FADD.FTZ R86, R87, R158 ;  /* 0x0000009e57567221 */ /* 0x000fe20000010000 */
[C---:B------:R-:W-:Y:S01]  /*0f30*/  PRMT R111, R102.reuse, 0x7632, R111 ;  /* 0x00007632666f7816 */ /* 0x040fe2000000006f */
[----:B------:R-:W-:Y:S01]  /*0f40*/  FFMA.FTZ R85, R101, R158, R84 ;  /* 0x0000009e65557223 */ /* 0x000fe20000010054 */
[----:B------:R-:W-:Y:S01]  /*0f50*/  SHF.L.U32 R166, R102, 0x10, RZ ;  /* 0x0000001066a67819 */ /* 0x000fe200000006ff */
[C---:B------:R-:W-:Y:S01]  /*0f60*/  FMUL.FTZ R102, R143.reuse, R110 ;  /* 0x0000006e8f667220 */ /* 0x040fe20000410000 */
[----:B------:R-:W-:Y:S01]  /*0f70*/  FMUL.FTZ R150, R143, R160 ;  /* 0x000000a08f967220 */ /* 0x000fe20000410000 */
[----:B------:R-:W-:Y:S01]  /*0f80*/  SHF.L.U32 R109, R109, 0x10, RZ ;  /* 0x000000106d6d7819 */ /* 0x000fe200000006ff */
[C---:B------:R-:W-:Y:S01]  /*0f90*/  IMAD.U32 R169, R103.reuse, 0x10000, RZ ;  /* 0x0001000067a97824 */ /* 0x040fe200078e00ff */
[----:B------:R-:W-:Y:S01]  /*0fa0*/  PRMT R165, R103, 0x7632, R165 ;  /* 0x0000763267a57816 */ /* 0x000fe200000000a5 */
        /* <DEDUP_REMOVED lines=8> */
[----:B------:R-:W-:Y:S01]  /*1030*/  FFMA.FTZ R4, R3, R88, R4 ;  /* 0x0000005803047223 */ /* 0x000fe20000010004 */
[----:B------:R-:W-:Y:S01]  /*1040*/  FADD.FTZ R20, R20, R88 ;  /* 0x0000005814147221 */ /* 0x000fe20000010000 */
[----:B------:R-:W-:Y:S01]  /*1050*/  SHF.L.U32 R88, R93, 0x10, RZ ;  /* 0x000000105d587819 */ /* 0x000fe200000006ff */
        /* <DEDUP_REMOVED lines=9> */
[----:B------:R-:W-:Y:S02]  /*10f0*/  IMAD.U32 R95, R95, 0x10000, RZ ;  /* 0x000100005f5f7824 */ /* 0x000fe400078e00ff */
[----:B------:R-:W-:Y:S01]  /*1100*/  FADD.FTZ R87, R84, R163 ;  /* 0x000000a354577221 */ /* 0x000fe20000010000 */
[----:B------:R-:W-:Y:S01]  /*1110*/  FMUL.FTZ R164, R118, R97 ;  /* 0x0000006176a47220 */ /* 0x000fe20000410000 */
[C---:B------:R-:W-:Y:S01]  /*1120*/  FFMA.FTZ R84, R106.reuse, R163, R85 ;  /* 0x000000a36a547223 */ /* 0x040fe20000010055 */
[----:B------:R-:W-:Y:S01]  /*1130*/  FFMA.FTZ R13, R106, R88, R13 ;  /* 0x000000586a0d7223 */ /* 0x000fe2000001000d */
[----:B------:R-:W-:Y:S01]  /*1140*/  FADD.FTZ R29, R29, R88 ;  /* 0x000000581d1d7221 */ /* 0x000fe20000010000 */
[----:B------:R-:W-:Y:S01]  /*1150*/  SHF.L.U32 R88, R165, 0x10, RZ ;  /* 0x00000010a5587819 */ /* 0x000fe200000006ff */
[----:B------:R-:W-:Y:S01]  /*1160*/  FMUL.FTZ R165, R140, R95 ;  /* 0x0000005f8ca57220 */ /* 0x000fe20000410000 */
[----:B------:R-:W-:Y:S01]  /*1170*/  FADD.FTZ R86, R87, R164 ;  /* 0x000000a457567221 */ /* 0x000fe20000010000 */
        /* <DEDUP_REMOVED lines=39> */
[----:B------:R-:W-:Y:S01]  /*13f0*/  FADD.FTZ R86, R86, R169 ;  /* 0x000000a956567221 */ /* 0x000fe20000010000 */
[----:B------:R-:W-:-:S07]  /*1400*/  FFMA.FTZ R84, R170, R169, R84 ;  /* 0x000000a9aa547223 */ /* 0x000fce0000010054 */
.L_x_3176:
[----:B------:R-:W-:Y:S05]  /*1410*/  BSYNC B1 ;  /* 0x0000000000017941 */ /* 0x000fea0003800000 */
.L_x_3174:
        /* <DEDUP_REMOVED lines=14> */
[----:B------:R-:W0:Y:S04]  /*1500*/  SHFL.BFLY PT, R84, R89, 0x8, 0x1f ;  /* 0x0d001f0059547f89 */ /* 0x000e2800000e0000 */
[----:B------:R-:W1:Y:S01]  /*1510*/  SHFL.BFLY PT, R86, R91, 0x8, 0x1f ;  /* 0x0d001f005b567f89 */ /* 0x000e6200000e0000 */
[----:B0-----:R-:W-:Y:S01]  /*1520*/  FADD.FTZ R108, R89, R84 ;  /* 0x00000054596c7221 */ /* 0x001fe20000010000 */
[----:B-1----:R-:W-:-:S04]  /*1530*/  FADD.FTZ R109, R91, R86 ;  /* 0x000000565b6d7221 */ /* 0x002fc80000010000 */
[----:B------:R0:W1:Y:S04]  /*1540*/  SHFL.BFLY PT, R111, R108, 0x10, 0x1f ;  /* 0x0e001f006c6f7f89 */ /* 0x00006800000e0000 */
[----:B------:R0:W2:Y:S02]  /*1550*/  SHFL.BFLY PT, R110, R109, 0x10, 0x1f ;  /* 0x0e001f006d6e7f89 */ /* 0x0000a400000e0000 */
.L_x_3222:
[----:B-----5:R-:W-:Y:S01]  /*1560*/  ISETP.GE.AND P5, PT, R148, 0x1, PT ;  /* 0x000000019400780c */ /* 0x020fe20003fa6270 */
[----:B------:R-:W-:-:S12]  /*1570*/  HFMA2.MMA R175, -RZ, RZ, 0, 0 ;  /* 0x00000000ffaf7435 */ /* 0x000fd800000001ff */
[----:B------:R-:W-:Y:S01]  /*1580*/  @P5 VIADD R148, R148, 0xffffffff ;  /* 0xffffffff94945836 */ /* 0x000fe20000000000 */
[----:B------:R-:W3:Y:S03]  /*1590*/  @P5 LDC.64 R86, c[0x0][0x220] ;  /* 0x00008800ff565b82 */ /* 0x000ee60000000a00 */
[----:B------:R-:W-:-:S05]  /*15a0*/  @P5 IMAD R148, R148, R149, RZ ;  /* 0x0000009594945224 */ /* 0x000fca00078e02ff */
[----:B------:R-:W-:Y:S01]  /*15b0*/  @P5 SHF.R.S32.HI R85, RZ, 0x1f, R148 ;  /* 0x0000001fff555819 */ /* 0x000fe20000011494 */
[----:B------:R-:W4:Y:S03]  /*15c0*/  @P5 LDC R88, c[0x0][0x29c] ;  /* 0x0000a700ff585b82 */ /* 0x000f260000000800 */
[----:B------:R-:W-:-:S04]  /*15d0*/  @P5 LEA.HI R85, R85, R148, RZ, 0x3 ;  /* 0x0000009455555211 */ /* 0x000fc800078f18ff */
[----:B------:R-:W-:Y:S01]  /*15e0*/  @P5 LEA.HI.SX32 R175, R85, R2, 0x1d ;  /* 0x0000000255af5211 */ /* 0x000fe200078feaff */
[----:B------:R-:W0:Y:S01]  /*15f0*/  @P5 LDC R91, c[0x0][0x29c] ;  /* 0x0000a700ff5b5b82 */ /* 0x000e220000000800 */
[----:B------:R-:W-:-:S07]  /*1600*/  @!P6 ISETP.NE.U32.AND P3, PT, R146, RZ, PT ;  /* 0x000000ff9200e20c */ /* 0x000fce0003f65070 */
[----:B------:R-:W1:Y:S01]  /*1610*/  LDC.64 R84, c[0x0][0x308] ;  /* 0x0000c200ff547b82 */ /* 0x000e620000000a00 */
[----:B---3--:R-:W-:-:S07]  /*1620*/  @P5 IMAD.WIDE.U32 R86, R175, 0x10, R86 ;  /* 0x00000010af565825 */ /* 0x008fce00078e0056 */
[----:B------:R-:W3:Y:S08]  /*1630*/  @P5 LDC R90, c[0x0][0x29c] ;  /* 0x0000a700ff5a5b82 */ /* 0x000ef00000000800 */
[----:B------:R-:W3:Y:S08]  /*1640*/  @P5 LDC R171, c[0x0][0x29c] ;  /* 0x0000a700ffab5b82 */ /* 0x000ef00000000800 */
[----:B------:R-:W3:Y:S01]  /*1650*/  @P5 LDC R174, c[0x0][0x29c] ;  /* 0x0000a700ffae5b82 */ /* 0x000ee20000000800 */
[----:B-1----:R-:W-:Y:S01]  /*1660*/  ISETP.NE.U32.AND P1, PT, R84, RZ, PT ;  /* 0x000000ff5400720c */ /* 0x002fe20003f25070 */
[----:B0-----:R-:W-:-:S06]  /*1670*/  FADD.FTZ R108, R108, R111 ;  /* 0x0000006f6c6c7221 */ /* 0x001fcc0000010000 */
[----:B------:R-:W0:Y:S01]  /*1680*/  @P5 LDC R173, c[0x0][0x29c] ;  /* 0x0000a700ffad5b82 */ /* 0x000e220000000800 */
[----:B------:R-:W-:Y:S01]  /*1690*/  ISETP.NE.AND.EX P1, PT, R85, RZ, PT, P1 ;  /* 0x000000ff5500720c */ /* 0x000fe20003f25310 */
[----:B--2---:R-:W-:-:S06]  /*16a0*/  FADD.FTZ R109, R109, R110 ;  /* 0x0000006e6d6d7221 */ /* 0x004fcc0000010000 */
[----:B------:R-:W1:Y:S08]  /*16b0*/  @P5 LDC R180, c[0x0][0x29c] ;  /* 0x0000a700ffb45b82 */ /* 0x000e700000000800 */
[----:B------:R-:W2:Y:S08]  /*16c0*/  @P5 LDC R183, c[0x0][0x29c] ;  /* 0x0000a700ffb75b82 */ /* 0x000eb00000000800 */
[----:B------:R-:W0:Y:S08]  /*16d0*/  @P5 LDC.64 R94, c[0x0][0x2f8] ;  /* 0x0000be00ff5e5b82 */ /* 0x000e300000000a00 */
[----:B------:R-:W0:Y:S01]  /*16e0*/  @P5 LDC.64 R92, c[0x0][0x220] ;  /* 0x00008800ff5c5b82 */ /* 0x000e220000000a00 */
[----:B------:R-:W-:Y:S01]  /*16f0*/  ISETP.NE.U32.AND P0, PT, R84, RZ, PT ;  /* 0x000000ff5400720c */ /* 0x000fe20003f05070 */
[----:B------:R-:W-:Y:S01]  /*1700*/  BSSY B1, `(.L_x_3178) ;  /* 0x0000016000017945 */ /* 0x000fe20003800000 */
[----:B------:R-:W-:Y:S01]  /*1710*/  @!P6 ISETP.NE.U32.AND P2, PT, R146, RZ, PT ;  /* 0x000000ff9200e20c */ /* 0x000fe20003f45070 */
[----:B------:R4:W5:Y:S01]  /*1720*/  @P5 LDG.E.128 R68, desc[UR4][R86.64] ;  /* 0x0000000456445981 */ /* 0x000962000c1e1d00 */
[----:B------:R-:W-:Y:S01]  /*1730*/  @P5 PRMT R84, R136, 0x7632, R84 ;  /* 0x0000763288545816 */ /* 0x000fe20000000054 */
[----:B------:R-:W-:Y:S01]  /*1740*/  FMUL.FTZ R108, R108, UR8 ;  /* 0x000000086c6c7c20 */ /* 0x000fe20008410000 */
[----:B------:R-:W-:Y:S01]  /*1750*/  @!P6 ISETP.NE.AND.EX P3, PT, R147, RZ, PT, P3 ;  /* 0x000000ff9300e20c */ /* 0x000fe20003f65330 */
[----:B------:R-:W0:Y:S01]  /*1760*/  @P1 LDC.64 R96, c[0x0][0x308] ;  /* 0x0000c200ff601b82 */ /* 0x000e220000000a00 */
[----:B------:R-:W-:Y:S01]  /*1770*/  ISETP.NE.AND.EX P0, PT, R85, RZ, PT, P0 ;  /* 0x000000ff5500720c */ /* 0x000fe20003f05300 */
[----:B------:R-:W-:Y:S01]  /*1780*/  FMUL.FTZ R109, R109, UR8 ;  /* 0x000000086d6d7c20 */ /* 0x000fe20008410000 */
[----:B------:R-:W-:-:S02]  /*1790*/  @!P6 ISETP.NE.AND.EX P2, PT, R147, RZ, PT, P2 ;  /* 0x000000ff9300e20c */ /* 0x000fc40003f45320 */
[----:B------:R-:W-:Y:S01]  /*17a0*/  @!P6 FSEL R85, R52, RZ, P3 ;  /* 0x000000ff3455e208 */ /* 0x000fe20001800000 */
[----:B----4-:R-:W-:Y:S01]  /*17b0*/  @P5 IMAD.U32 R87, R84, 0x10000, RZ ;  /* 0x0001000054575824 */ /* 0x010fe200078e00ff */
[----:B------:R-:W-:Y:S01]  /*17c0*/  @P5 SHF.L.U32 R86, R136, 0x10, RZ ;  /* 0x0000001088565819 */ /* 0x000fe200000006ff */
[----:B---3--:R-:W-:Y:S08]  /*17d0*/  @!P6 BRA `(.L_x_3179) ;  /* 0x000000000020e947 */ /* 0x008ff00003800000 */
        /* <DEDUP_REMOVED lines=8> */
.L_x_3179:
[----:B------:R-:W-:Y:S05]  /*1860*/  BSYNC B1 ;  /* 0x0000000000017941 */ /* 0x000fea0003800000 */
.L_x_3178:
[----:B------:R-:W-:Y:S01]  /*1870*/  BSSY B1, `(.L_x_3180) ;  /* 0x000000c000017945 */ /* 0x000fe20003800000 */
[----:B------:R-:W-:Y:S01]  /*1880*/  @P5 FMUL.FTZ R111, R85, R88 ;  /* 0x00000058556f5220 */ /* 0x000fe20000410000 */
[----:B------:R-:W-:Y:S02]  /*1890*/  @!P6 FSEL R88, R53, RZ, P2 ;  /* 0x000000ff3558e208 */ /* 0x000fe40001000000 */
[----:B------:R-:W-:Y:S05]  /*18a0*/  @!P6 BRA `(.L_x_3181) ;  /* 0x000000000020e947 */ /* 0x000fea0003800000 */
        /* <DEDUP_REMOVED lines=8> */
.L_x_3181:
[----:B------:R-:W-:Y:S05]  /*1930*/  BSYNC B1 ;  /* 0x0000000000017941 */ /* 0x000fea0003800000 */
.L_x_3180:
[----:B------:R-:W-:Y:S01]  /*1940*/  @P5 FMUL.FTZ R110, R88, R91 ;  /* 0x0000005b586e5220 */ /* 0x000fe20000410000 */
[----:B------:R-:W-:Y:S01]  /*1950*/  @!P6 ISETP.NE.U32.AND P2, PT, R146, RZ, PT ;  /* 0x000000ff9200e20c */ /* 0x000fe20003f45070 */
[----:B------:R-:W-:Y:S01]  /*1960*/  @P5 FMUL.FTZ R86, R111, R86 ;  /* 0x000000566f565220 */ /* 0x000fe20000410000 */
[----:B------:R-:W-:Y:S01]  /*1970*/  BSSY B1, `(.L_x_3182) ;  /* 0x0000010000017945 */ /* 0x000fe20003800000 */
[----:B------:R-:W-:Y:S01]  /*1980*/  @P5 FMUL.FTZ R87, R110, R87 ;  /* 0x000000576e575220 */ /* 0x000fe20000410000 */
[----:B------:R-:W-:Y:S02]  /*1990*/  @!P6 ISETP.NE.AND.EX P2, PT, R147, RZ, PT, P2 ;  /* 0x000000ff9300e20c */ /* 0x000fe40003f45320 */
[----:B------:R-:W-:Y:S02]  /*19a0*/  @!P6 ISETP.NE.U32.AND P3, PT, R146, RZ, PT ;  /* 0x000000ff9200e20c */ /* 0x000fe40003f65070 */
[----:B------:R-:W-:Y:S02]  /*19b0*/  @P5 F2FP.BF16.F32.PACK_AB R86, RZ, R86 ;  /* 0x00000056ff56523e */ /* 0x000fe400000010ff */
[----:B------:R-:W-:-:S02]  /*19c0*/  @P5 F2FP.BF16.F32.PACK_AB R87, RZ, R87 ;  /* 0x00000057ff57523e */ /* 0x000fc400000010ff */
[----:B------:R-:W-:Y:S01]  /*19d0*/  @!P6 FSEL R89, R54, RZ, P2 ;  /* 0x000000ff3659e208 */ /* 0x000fe20001000000 */
[----:B------:R-:W-:Y:S06]  /*19e0*/  @!P6 BRA `(.L_x_3183) ;  /* 0x000000000020e947 */ /* 0x000fec0003800000 */
        /* <DEDUP_REMOVED lines=8> */
.L_x_3183:
[----:B------:R-:W-:Y:S05]  /*1a70*/  BSYNC B1 ;  /* 0x0000000000017941 */ /* 0x000fea0003800000 */
.L_x_3182:
[----:B------:R-:W-:Y:S01]  /*1a80*/  @P5 PRMT R72, R86, 0x7610, R72 ;  /* 0x0000761056485816 */ /* 0x000fe20000000048 */
[----:B------:R-:W-:Y:S01]  /*1a90*/  BSSY B1, `(.L_x_3184) ;  /* 0x0000010000017945 */ /* 0x000fe20003800000 */
[----:B------:R-:W-:Y:S01]  /*1aa0*/  @!P6 ISETP.NE.AND.EX P3, PT, R147, RZ, PT, P3 ;  /* 0x000000ff9300e20c */ /* 0x000fe20003f65330 */
[----:B------:R-:W-:Y:S01]  /*1ab0*/  @P5 FMUL.FTZ R149, R89, R90 ;  /* 0x0000005a59955220 */ /* 0x000fe20000410000 */
[----:B------:R-:W-:Y:S02]  /*1ac0*/  @!P6 ISETP.NE.U32.AND P2, PT, R146, RZ, PT ;  /* 0x000000ff9200e20c */ /* 0x000fe40003f45070 */
[----:B------:R-:W-:Y:S02]  /*1ad0*/  @P5 PRMT R72, R72, 0x5410, R87 ;  /* 0x0000541048485816 */ /* 0x000fe40000000057 */
[----:B------:R-:W-:Y:S02]  /*1ae0*/  @P5 SHF.L.U32 R84, R137, 0x10, RZ ;  /* 0x0000001089545819 */ /* 0x000fe400000006ff */
        /* <DEDUP_REMOVED lines=10> */
.L_x_3185:
[----:B------:R-:W-:Y:S05]  /*1b90*/  BSYNC B1 ;  /* 0x0000000000017941 */ /* 0x000fea0003800000 */
.L_x_3184:
[----:B------:R-:W-:Y:S01]  /*1ba0*/  @!P6 ISETP.NE.U32.AND P4, PT, R146, RZ, PT ;  /* 0x000000ff9200e20c */ /* 0x000fe20003f85070 */
[----:B------:R-:W-:Y:S01]  /*1bb0*/  @P5 FMUL.FTZ R84, R149, R84 ;  /* 0x0000005495545220 */ /* 0x000fe20000410000 */
[C---:B------:R-:W-:Y:S01]  /*1bc0*/  @!P6 ISETP.NE.AND.EX P2, PT, R147.reuse, RZ, PT, P2 ;  /* 0x000000ff9300e20c */ /* 0x040fe20003f45320 */
[----:B------:R-:W-:Y:S01]  /*1bd0*/  @P5 FMUL.FTZ R148, R90, R171 ;  /* 0x000000ab5a945220 */ /* 0x000fe20000410000 */
[----:B------:R-:W-:Y:S01]  /*1be0*/  @!P6 ISETP.NE.AND.EX P4, PT, R147, RZ, PT, P4 ;  /* 0x000000ff9300e20c */ /* 0x000fe20003f85340 */
[----:B------:R-:W-:Y:S01]  /*1bf0*/  BSSY B1, `(.L_x_3186) ;  /* 0x000000f000017945 */ /* 0x000fe20003800000 */
[----:B------:R-:W-:Y:S01]  /*1c00*/  @!P6 ISETP.NE.U32.AND P3, PT, R146, RZ, PT ;  /* 0x000000ff9200e20c */ /* 0x000fe20003f65070 */
[----:B------:R-:W-:Y:S01]  /*1c10*/  @P5 FMUL.FTZ R86, R128, R148 ;  /* 0x0000009480565220 */ /* 0x000fe20000410000 */
[----:B------:R-:W-:Y:S02]  /*1c20*/  @P5 F2FP.BF16.F32.PACK_AB R84, RZ, R84 ;  /* 0x00000054ff54523e */ /* 0x000fe400000010ff */
[----:B------:R-:W-:-:S02]  /*1c30*/  @!P6 FSEL R178, R57, RZ, P2 ;  /* 0x000000ff39b2e208 */ /* 0x000fc40001000000 */
        /* <DEDUP_REMOVED lines=10> */
.L_x_3187:
[----:B------:R-:W-:Y:S05]  /*1ce0*/  BSYNC B1 ;  /* 0x0000000000017941 */ /* 0x000fea0003800000 */
.L_x_3186:
[----:B------:R-:W-:Y:S04]  /*1cf0*/  BSSY B1, `(.L_x_3188) ;  /* 0x000000a000017945 */ /* 0x000fe80003800000 */
        /* <DEDUP_REMOVED lines=9> */
.L_x_3189:
[----:B------:R-:W-:Y:S05]  /*1d90*/  BSYNC B1 ;  /* 0x0000000000017941 */ /* 0x000fea0003800000 */
.L_x_3188:
[----:B------:R-:W-:Y:S01]  /*1da0*/  @P5 FMUL.FTZ R171, R91, R174 ;  /* 0x000000ae5bab5220 */ /* 0x000fe20000410000 */
[----:B------:R-:W-:Y:S01]  /*1db0*/  @!P6 ISETP.NE.AND.EX P3, PT, R147, RZ, PT, P3 ;  /* 0x000000ff9300e20c */ /* 0x000fe20003f65330 */
[----:B------:R-:W-:Y:S01]  /*1dc0*/  BSSY B1, `(.L_x_3190) ;  /* 0x0000010000017945 */ /* 0x000fe20003800000 */
[----:B------:R-:W-:Y:S01]  /*1dd0*/  @P5 PRMT R73, R84, 0x7610, R73 ;  /* 0x0000761054495816 */ /* 0x000fe20000000049 */
[----:B------:R-:W-:Y:S01]  /*1de0*/  @P5 FMUL.FTZ R84, R124, R171 ;  /* 0x000000ab7c545220 */ /* 0x000fe20000410000 */
[----:B------:R-:W-:Y:S01]  /*1df0*/  @!P6 ISETP.NE.U32.AND P2, PT, R146, RZ, PT ;  /* 0x000000ff9200e20c */ /* 0x000fe20003f45070 */
[----:B0-----:R-:W-:Y:S01]  /*1e00*/  @P5 FMUL.FTZ R172, R178, R173 ;  /* 0x000000adb2ac5220 */ /* 0x001fe20000410000 */
[----:B------:R-:W-:Y:S02]  /*1e10*/  @P5 F2FP.BF16.F32.PACK_AB R86, RZ, R86 ;  /* 0x00000056ff56523e */ /* 0x000fe400000010ff */
[----:B------:R-:W-:Y:S01]  /*1e20*/  @!P6 FSEL R177, R58, RZ, P3 ;  /* 0x000000ff3ab1e208 */ /* 0x000fe20001800000 */
[----:B------:R-:W-:Y:S08]  /*1e30*/  @!P6 BRA `(.L_x_3191) ;  /* 0x000000000020e947 */ /* 0x000ff00003800000 */
        /* <DEDUP_REMOVED lines=8> */
.L_x_3191:
[----:B------:R-:W-:Y:S05]  /*1ec0*/  BSYNC B1 ;  /* 0x0000000000017941 */ /* 0x000fea0003800000 */
.L_x_3190:
[----:B-1----:R-:W-:Y:S01]  /*1ed0*/  @P5 FMUL.FTZ R173, R177, R180 ;  /* 0x000000b4b1ad5220 */ /* 0x002fe20000410000 */
[----:B------:R-:W-:Y:S01]  /*1ee0*/  @!P6 ISETP.NE.AND.EX P2, PT, R147, RZ, PT, P2 ;  /* 0x000000ff9300e20c */ /* 0x000fe20003f45320 */
[----:B------:R-:W-:Y:S01]  /*1ef0*/  BSSY B1, `(.L_x_3192) ;  /* 0x000000e000017945 */ /* 0x000fe20003800000 */
[----:B------:R-:W-:Y:S01]  /*1f00*/  @P5 F2FP.BF16.F32.PACK_AB R84, RZ, R84 ;  /* 0x00000054ff54523e */ /* 0x000fe200000010ff */
[----:B------:R-:W-:Y:S01]  /*1f10*/  @P5 FMUL.FTZ R87, R126, R172 ;  /* 0x000000ac7e575220 */ /* 0x000fe20000410000 */
[----:B------:R-:W-:Y:S01]  /*1f20*/  @P5 FMUL.FTZ R179, R125, R173 ;  /* 0x000000ad7db35220 */ /* 0x000fe20000410000 */
[----:B------:R-:W-:Y:S01]  /*1f30*/  @!P6 FSEL R180, R59, RZ, P2 ;  /* 0x000000ff3bb4e208 */ /* 0x000fe20001000000 */
[----:B------:R-:W-:Y:S07]  /*1f40*/  @!P6 BRA `(.L_x_3193) ;  /* 0x000000000020e947 */ /* 0x000fee0003800000 */
        /* <DEDUP_REMOVED lines=8> */
.L_x_3193:
[----:B------:R-:W-:Y:S05]  /*1fd0*/  BSYNC B1 ;  /* 0x0000000000017941 */ /* 0x000fea0003800000 */
.L_x_3192:
[----:B--2---:R-:W-:Y:S01]  /*1fe0*/  @P5 FMUL.FTZ R174, R180, R183 ;  /* 0x000000b7b4ae5220 */ /* 0x004fe20000410000 */
[----:B------:R-:W-:Y:S01]  /*1ff0*/  @P5 PRMT R73, R73, 0x5410, R86 ;  /* 0x0000541049495816 */ /* 0x000fe20000000056 */
[----:B------:R-:W-:Y:S01]  /*2000*/  @P1 IMAD.WIDE.U32 R96, R145, 0x20, R96 ;  /* 0x0000002091601825 */ /* 0x000fe200078e0060 */
[----:B------:R-:W-:-:S03]  /*2010*/  @P5 F2FP.BF16.F32.PACK_AB R179, RZ, R179 ;  /* 0x000000b3ffb3523e */ /* 0x000fc600000010ff */
[----:B------:R-:W-:Y:S01]  /*2020*/  @P5 FMUL.FTZ R86, R127, R174 ;  /* 0x000000ae7f565220 */ /* 0x000fe20000410000 */
[----:B------:R-:W-:Y:S01]  /*2030*/  @P5 F2FP.BF16.F32.PACK_AB R87, RZ, R87 ;  /* 0x00000057ff57523e */ /* 0x000fe200000010ff */
[----:B------:R-:W-:Y:S01]  /*2040*/  @P5 IMAD.WIDE.U32 R94, R175, 0x10, R94 ;  /* 0x00000010af5e5825 */ /* 0x000fe200078e005e */
[----:B------:R-:W-:Y:S01]  /*2050*/  @P5 PRMT R74, R84, 0x7610, R74 ;  /* 0x00007610544a5816 */ /* 0x000fe2000000004a */
[----:B------:R-:W0:Y:S01]  /*2060*/  @P5 LDC R184, c[0x0][0x29c] ;  /* 0x0000a700ffb85b82 */ /* 0x000e220000000800 */
[----:B------:R-:W-:Y:S01]  /*2070*/  @P5 PRMT R75, R179, 0x7610, R75 ;  /* 0x00007610b34b5816 */ /* 0x000fe2000000004b */
[----:B-----5:R-:W-:Y:S01]  /*2080*/  @P5 IMAD.U32 R182, R71, 0x10000, RZ ;  /* 0x0001000047b65824 */ /* 0x020fe200078e00ff */
[----:B------:R-:W-:Y:S02]  /*2090*/  @P5 F2FP.BF16.F32.PACK_AB R179, RZ, R86 ;  /* 0x00000056ffb3523e */ /* 0x000fe400000010ff */
[----:B------:R-:W-:Y:S02]  /*20a0*/  SEL R84, R85, R76, P0 ;  /* 0x0000004c55547207 */ /* 0x000fe40000000000 */
[----:B------:R-:W-:Y:S01]  /*20b0*/  IADD3 R145, R175, 0x20, RZ ;  /* 0x00000020af917810 */ /* 0x000fe20007ffe0ff */
[----:B------:R-:W-:Y:S01]  /*20c0*/  @P5 IMAD.U32 R175, R68, 0x10000, RZ ;  /* 0x0001000044af5824 */ /* 0x000fe200078e00ff */
[----:B------:R-:W-:Y:S01]  /*20d0*/  @P5 PRMT R74, R74, 0x5410, R87 ;  /* 0x000054104a4a5816 */ /* 0x000fe20000000057 */
[----:B------:R-:W1:Y:S01]  /*20e0*/  @P5 LDC R185, c[0x0][0x29c] ;  /* 0x0000a700ffb95b82 */ /* 0x000e620000000800 */
[----:B------:R-:W-:Y:S01]  /*20f0*/  SEL R85, R88, R77, P0 ;  /* 0x0000004d58557207 */ /* 0x000fe20000000000 */
[----:B------:R-:W-:Y:S01]  /*2100*/  @P5 IMAD.WIDE.U32 R92, R145, 0x10, R92 ;  /* 0x00000010915c5825 */ /* 0x000fe200078e005c */
[----:B------:R-:W-:-:S02]  /*2110*/  SEL R86, R89, R78, P0 ;  /* 0x0000004e59567207 */ /* 0x000fc40000000000 */
[----:B------:R-:W-:Y:S02]  /*2120*/  SEL R87, R90, R79, P0 ;  /* 0x0000004f5a577207 */ /* 0x000fe40000000000 */
[----:B------:R-:W-:Y:S01]  /*2130*/  SEL R88, R91, R80, P0 ;  /* 0x000000505b587207 */ /* 0x000fe20000000000 */
[----:B------:R-:W2:Y:S01]  /*2140*/  @P5 LDC R190, c[0x0][0x29c] ;  /* 0x0000a700ffbe5b82 */ /* 0x000ea20000000800 */
[----:B------:R-:W-:Y:S01]  /*2150*/  SEL R89, R178, R81, P0 ;  /* 0x00000051b2597207 */ /* 0x000fe20000000000 */
[----:B------:R3:W-:Y:S01]  /*2160*/  @P1 STG.E.128 desc[UR4][R96.64], R84 ;  /* 0x0000005460001986 */ /* 0x0007e2000c101d04 */
[----:B------:R-:W-:Y:S02]  /*2170*/  SEL R90, R177, R82, P0 ;  /* 0x00000052b15a7207 */ /* 0x000fe40000000000 */
[----:B------:R-:W-:Y:S02]  /*2180*/  SEL R91, R180, R83, P0 ;  /* 0x00000053b45b7207 */ /* 0x000fe40000000000 */
[----:B------:R-:W-:-:S02]  /*2190*/  @P5 PRMT R75, R75, 0x5410, R179 ;  /* 0x000054104b4b5816 */ /* 0x000fc400000000b3 */
[----:B------:R-:W-:Y:S01]  /*21a0*/  @P5 PRMT R177, R68, 0x7632, R177 ;  /* 0x0000763244b15816 */ /* 0x000fe200000000b1 */
[----:B------:R4:W-:Y:S01]  /*21b0*/  @P1 STG.E.128 desc[UR4][R96.64+0x10], R88 ;  /* 0x0000105860001986 */ /* 0x0009e2000c101d04 */
[C---:B------:R-:W-:Y:S02]  /*21c0*/  @P5 SHF.L.U32 R178, R69.reuse, 0x10, RZ ;  /* 0x0000001045b25819 */ /* 0x040fe400000006ff */
[----:B------:R-:W-:Y:S01]  /*21d0*/  @P5 PRMT R179, R69, 0x7632, R179 ;  /* 0x0000763245b35816 */ /* 0x000fe200000000b3 */
[----:B------:R0:W-:Y:S01]  /*21e0*/  @P5 STG.E.128 desc[UR4][R94.64], R72 ;  /* 0x000000485e005986 */ /* 0x0001e2000c101d04 */
[C---:B------:R-:W-:Y:S02]  /*21f0*/  @P5 SHF.L.U32 R180, R70.reuse, 0x10, RZ ;  /* 0x0000001046b45819 */ /* 0x040fe400000006ff */
[----:B------:R-:W-:Y:S02]  /*2200*/  @P5 PRMT R181, R70, 0x7632, R181 ;  /* 0x0000763246b55816 */ /* 0x000fe400000000b5 */
[----:B---3--:R-:W-:-:S02]  /*2210*/  @P5 PRMT R84, R71, 0x7632, R84 ;  /* 0x0000763247545816 */ /* 0x008fc40000000054 */
[----:B------:R3:W5:Y:S01]  /*2220*/  @P5 LDG.E.128 R68, desc[UR4][R92.64] ;  /* 0x000000045c445981 */ /* 0x000762000c1e1d00 */
[C---:B------:R-:W-:Y:S01]  /*2230*/  @!P6 ISETP.NE.U32.AND P3, PT, R146.reuse, RZ, PT ;  /* 0x000000ff9200e20c */ /* 0x040fe20003f65070 */
[----:B------:R-:W-:Y:S01]  /*2240*/  BSSY B1, `(.L_x_3194) ;  /* 0x0000015000017945 */ /* 0x000fe20003800000 */
[C---:B------:R-:W-:Y:S02]  /*2250*/  @!P6 ISETP.NE.U32.AND P2, PT, R146.reuse, RZ, PT ;  /* 0x000000ff9200e20c */ /* 0x040fe40003f45070 */
[----:B------:R-:W-:Y:S01]  /*2260*/  @!P6 ISETP.NE.U32.AND P4, PT, R146, RZ, PT ;  /* 0x000000ff9200e20c */ /* 0x000fe20003f85070 */
[----:B----4-:R-:W4:Y:S01]  /*2270*/  @P5 LDC R90, c[0x0][0x29c] ;  /* 0x0000a700ff5a5b82 */ /* 0x010f220000000800 */
[C---:B------:R-:W-:Y:S02]  /*2280*/  @!P6 ISETP.NE.AND.EX P3, PT, R147.reuse, RZ, PT, P3 ;  /* 0x000000ff9300e20c */ /* 0x040fe40003f65330 */
[C---:B------:R-:W-:Y:S02]  /*2290*/  @!P6 ISETP.NE.AND.EX P2, PT, R147.reuse, RZ, PT, P2 ;  /* 0x000000ff9300e20c */ /* 0x040fe40003f45320 */
[----:B------:R-:W-:-:S02]  /*22a0*/  @!P6 ISETP.NE.AND.EX P4, PT, R147, RZ, PT, P4 ;  /* 0x000000ff9300e20c */ /* 0x000fc40003f85340 */
[----:B------:R-:W-:Y:S01]  /*22b0*/  @!P6 FSEL R88, R61, RZ, P3 ;  /* 0x000000ff3d58e208 */ /* 0x000fe20001800000 */
[----:B------:R-:W1:Y:S01]  /*22c0*/  @P5 LDC R89, c[0x0][0x29c] ;  /* 0x0000a700ff595b82 */ /* 0x000e620000000800 */
[----:B------:R-:W-:-:S07]  /*22d0*/  @!P6 FSEL R85, R60, RZ, P2 ;  /* 0x000000ff3c55e208 */ /* 0x000fce0001000000 */
[----:B------:R-:W1:Y:S08]  /*22e0*/  @P5 LDC R96, c[0x0][0x29c] ;  /* 0x0000a700ff605b82 */ /* 0x000e700000000800 */
[----:B0-----:R-:W0:Y:S01]  /*22f0*/  @P5 LDC R95, c[0x0][0x29c] ;  /* 0x0000a700ff5f5b82 */ /* 0x001e220000000800 */
[----:B--23--:R-:W-:Y:S05]  /*2300*/  @!P6 BRA `(.L_x_3195) ;  /* 0x000000000020e947 */ /* 0x00cfea0003800000 */
        /* <DEDUP_REMOVED lines=8> */
.L_x_3195:
[----:B------:R-:W-:Y:S05]  /*2390*/  BSYNC B1 ;  /* 0x0000000000017941 */ /* 0x000fea0003800000 */
.L_x_3194:
        /* <DEDUP_REMOVED lines=10> */
.L_x_3197:
[----:B------:R-:W-:Y:S05]  /*2440*/  BSYNC B1 ;  /* 0x0000000000017941 */ /* 0x000fea0003800000 */
.L_x_3196:
[C---:B------:R-:W-:Y:S01]  /*2450*/  @!P6 ISETP.NE.U32.AND P2, PT, R146.reuse, RZ, PT ;  /* 0x000000ff9200e20c */ /* 0x040fe20003f45070 */
[----:B----4-:R-:W-:Y:S01]  /*2460*/  @P5 FMUL.FTZ R86, R85, R90 ;  /* 0x0000005a55565220 */ /* 0x010fe20000410000 */
[----:B------:R-:W-:Y:S01]  /*2470*/  @!P6 ISETP.NE.U32.AND P3, PT, R146, RZ, PT ;  /* 0x000000ff9200e20c */ /* 0x000fe20003f65070 */
[----:B-1----:R-:W-:Y:S01]  /*2480*/  @P5 FMUL.FTZ R90, R88, R89 ;  /* 0x00000059585a5220 */ /* 0x002fe20000410000 */
[C---:B------:R-:W-:Y:S01]  /*2490*/  @!P6 ISETP.NE.AND.EX P2, PT, R147.reuse, RZ, PT, P2 ;  /* 0x000000ff9300e20c */ /* 0x040fe20003f45320 */
[----:B------:R-:W-:Y:S01]  /*24a0*/  BSSY B1, `(.L_x_3198) ;  /* 0x0000011000017945 */ /* 0x000fe20003800000 */
[----:B------:R-:W-:Y:S01]  /*24b0*/  @!P6 ISETP.NE.AND.EX P3, PT, R147, RZ, PT, P3 ;  /* 0x000000ff9300e20c */ /* 0x000fe20003f65330 */
[----:B------:R-:W-:Y:S01]  /*24c0*/  @P5 FMUL.FTZ R87, R115, R86 ;  /* 0x0000005673575220 */ /* 0x000fe20000410000 */
[----:B------:R-:W-:Y:S01]  /*24d0*/  @!P6 FSEL R94, R63, RZ, P4 ;  /* 0x000000ff3f5ee208 */ /* 0x000fe20002000000 */
[----:B------:R-:W-:Y:S01]  /*24e0*/  @P5 FMUL.FTZ R89, R129, R90 ;  /* 0x0000005a81595220 */ /* 0x000fe20000410000 */
[----:B------:R-:W-:-:S02]  /*24f0*/  @!P6 ISETP.NE.U32.AND P4, PT, R146, RZ, PT ;  /* 0x000000ff9200e20c */ /* 0x000fc40003f85070 */
[----:B------:R-:W-:Y:S02]  /*2500*/  @!P6 FSEL R97, R64, RZ, P2 ;  /* 0x000000ff4061e208 */ /* 0x000fe40001000000 */
        /* <DEDUP_REMOVED lines=10> */
.L_x_3199:
[----:B------:R-:W-:Y:S05]  /*25b0*/  BSYNC B1 ;  /* 0x0000000000017941 */ /* 0x000fea0003800000 */
.L_x_3198:
        /* <DEDUP_REMOVED lines=10> */
.L_x_3201:
[----:B------:R-:W-:Y:S05]  /*2660*/  BSYNC B1 ;  /* 0x0000000000017941 */ /* 0x000fea0003800000 */
.L_x_3200:
        /* <DEDUP_REMOVED lines=10> */
.L_x_3203:
[----:B------:R-:W-:Y:S05]  /*2710*/  BSYNC B1 ;  /* 0x0000000000017941 */ /* 0x000fea0003800000 */
.L_x_3202:
[----:B------:R-:W-:Y:S01]  /*2720*/  @!P6 ISETP.NE.U32.AND P2, PT, R146, RZ, PT ;  /* 0x000000ff9200e20c */ /* 0x000fe20003f45070 */
[----:B------:R-:W-:Y:S01]  /*2730*/  @P5 FMUL.FTZ R93, R91, R96 ;  /* 0x000000605b5d5220 */ /* 0x000fe20000410000 */
[----:B------:R-:W-:Y:S01]  /*2740*/  BSSY B1, `(.L_x_3204) ;  /* 0x0000012000017945 */ /* 0x000fe20003800000 */
[C---:B------:R-:W-:Y:S01]  /*2750*/  @!P6 ISETP.NE.AND.EX P4, PT, R147.reuse, RZ, PT, P4 ;  /* 0x000000ff9300e20c */ /* 0x040fe20003f85340 */
[----:B0-----:R-:W-:Y:S01]  /*2760*/  @P5 FMUL.FTZ R96, R94, R95 ;  /* 0x0000005f5e605220 */ /* 0x001fe20000410000 */
[----:B------:R-:W-:Y:S01]  /*2770*/  @!P6 ISETP.NE.AND.EX P2, PT, R147, RZ, PT, P2 ;  /* 0x000000ff9300e20c */ /* 0x000fe20003f45320 */
[----:B------:R-:W-:Y:S01]  /*2780*/  @P5 FMUL.FTZ R92, R114, R93 ;  /* 0x0000005d725c5220 */ /* 0x000fe20000410000 */
[----:B------:R-:W-:Y:S01]  /*2790*/  @P5 F2FP.BF16.F32.PACK_AB R87, RZ, R87 ;  /* 0x00000057ff57523e */ /* 0x000fe200000010ff */
[----:B------:R-:W-:Y:S01]  /*27a0*/  @P5 FMUL.FTZ R183, R97, R184 ;  /* 0x000000b861b75220 */ /* 0x000fe20000410000 */
[----:B------:R-:W-:Y:S02]  /*27b0*/  @P5 F2FP.BF16.F32.PACK_AB R89, RZ, R89 ;  /* 0x00000059ff59523e */ /* 0x000fe400000010ff */
        /* <DEDUP_REMOVED lines=10> */
.L_x_3205:
[----:B------:R-:W-:Y:S05]  /*2860*/  BSYNC B1 ;  /* 0x0000000000017941 */ /* 0x000fea0003800000 */
.L_x_3204:
        /* <DEDUP_REMOVED lines=12> */
.L_x_3207:
[----:B------:R-:W-:Y:S05]  /*2930*/  BSYNC B1 ;  /* 0x0000000000017941 */ /* 0x000fea0003800000 */
.L_x_3206:
[----:B------:R-:W-:Y:S01]  /*2940*/  SEL R76, R85, R76, P0 ;  /* 0x0000004c554c7207 */ /* 0x000fe20000000000 */
[----:B------:R-:W-:Y:S01]  /*2950*/  @P5 FMUL.FTZ R189, R187, R190 ;  /* 0x000000bebbbd5220 */ /* 0x000fe20000410000 */
[----:B-----5:R-:W-:Y:S01]  /*2960*/  @P5 PRMT R85, R68, 0x7632, R85 ;  /* 0x0000763244555816 */ /* 0x020fe20000000055 */
[----:B------:R-:W-:Y:S01]  /*2970*/  @P5 FMUL.FTZ R184, R113, R183 ;  /* 0x000000b771b85220 */ /* 0x000fe20000410000 */
[----:B------:R-:W-:Y:S01]  /*2980*/  @P5 SHF.L.U32 R84, R84, 0x10, RZ ;  /* 0x0000001054545819 */ /* 0x000fe200000006ff */
[----:B------:R-:W-:Y:S01]  /*2990*/  @P5 FMUL.FTZ R95, R130, R96 ;  /* 0x00000060825f5220 */ /* 0x000fe20000410000 */
[----:B------:R-:W-:Y:S01]  /*29a0*/  @P5 PRMT R72, R87, 0x7610, R72 ;  /* 0x0000761057485816 */ /* 0x000fe20000000048 */
[----:B------:R-:W-:Y:S01]  /*29b0*/  @P5 IMAD.U32 R85, R85, 0x10000, RZ ;  /* 0x0001000055555824 */ /* 0x000fe200078e00ff */
[----:B------:R-:W-:Y:S01]  /*29c0*/  @P5 SHF.L.U32 R87, R69, 0x10, RZ ;  /* 0x0000001045575819 */ /* 0x000fe200000006ff */
[----:B------:R-:W-:Y:S01]  /*29d0*/  @P5 FFMA.FTZ R43, R174, R84, R43 ;  /* 0x00000054ae2b5223 */ /* 0x000fe2000001002b */
[----:B------:R-:W-:Y:S01]  /*29e0*/  @P5 FMUL.FTZ R185, R131, R188 ;  /* 0x000000bc83b95220 */ /* 0x000fe20000410000 */
[----:B------:R-:W-:Y:S01]  /*29f0*/  @P5 FFMA.FTZ R37, R90, R85, R37 ;  /* 0x000000555a255223 */ /* 0x000fe20000010025 */
[----:B------:R-:W-:Y:S01]  /*2a00*/  @P5 FMUL.FTZ R190, R112, R189 ;  /* 0x000000bd70be5220 */ /* 0x000fe20000410000 */
[----:B------:R-:W-:Y:S01]  /*2a10*/  @P5 PRMT R84, R69, 0x7632, R84 ;  /* 0x0000763245545816 */ /* 0x000fe20000000054 */
[----:B------:R-:W-:Y:S01]  /*2a20*/  @P5 FFMA.FTZ R38, R87, R93, R38 ;  /* 0x0000005d57265223 */ /* 0x000fe20000010026 */
[C---:B------:R-:W-:Y:S01]  /*2a30*/  @P5 PRMT R85, R70.reuse, 0x7632, R85 ;  /* 0x0000763246555816 */ /* 0x040fe20000000055 */
[----:B------:R-:W-:Y:S01]  /*2a40*/  @P5 IMAD.U32 R181, R181, 0x10000, RZ ;  /* 0x00010000b5b55824 */ /* 0x000fe200078e00ff */
[----:B------:R-:W-:Y:S01]  /*2a50*/  @P5 F2FP.BF16.F32.PACK_AB R92, RZ, R92 ;  /* 0x0000005cff5c523e */ /* 0x000fe200000010ff */
[----:B------:R-:W-:Y:S01]  /*2a60*/  @P5 IMAD.U32 R87, R70, 0x10000, RZ ;  /* 0x0001000046575824 */ /* 0x000fe200078e00ff */
[----:B------:R-:W-:Y:S01]  /*2a70*/  @P5 F2FP.BF16.F32.PACK_AB R184, RZ, R184 ;  /* 0x000000b8ffb8523e */ /* 0x000fe200000010ff */
[----:B------:R-:W-:Y:S01]  /*2a80*/  BSSY B1, `(.L_x_3208) ;  /* 0x000002e000017945 */ /* 0x000fe20003800000 */
[----:B------:R-:W-:Y:S01]  /*2a90*/  @!P6 ISETP.NE.U32.AND P2, PT, R146, RZ, PT ;  /* 0x000000ff9200e20c */ /* 0x000fe20003f45070 */
[----:B------:R-:W-:Y:S01]  /*2aa0*/  @P5 FFMA.FTZ R44, R111, R175, R44 ;  /* 0x000000af6f2c5223 */ /* 0x000fe2000001002c */
[----:B------:R-:W-:Y:S01]  /*2ab0*/  SEL R78, R91, R78, P0 ;  /* 0x0000004e5b4e7207 */ /* 0x000fe20000000000 */
[----:B------:R-:W-:Y:S01]  /*2ac0*/  @P5 FFMA.FTZ R46, R149, R178, R46 ;  /* 0x000000b2952e5223 */ /* 0x000fe2000001002e */
[----:B------:R-:W-:Y:S01]  /*2ad0*/  @P5 PRMT R72, R72, 0x5410, R89 ;  /* 0x0000541048485816 */ /* 0x000fe20000000059 */
[----:B------:R-:W-:Y:S01]  /*2ae0*/  @P5 FFMA.FTZ R40, R171, R180, R40 ;  /* 0x000000b4ab285223 */ /* 0x000fe20000010028 */
[----:B------:R-:W-:Y:S01]  /*2af0*/  @P5 SHF.L.U32 R177, R177, 0x10, RZ ;  /* 0x00000010b1b15819 */ /* 0x000fe200000006ff */
        /* <DEDUP_REMOVED lines=11> */
[----:B------:R-:W-:Y:S01]  /*2bb0*/  @P5 F2FP.BF16.F32.PACK_AB R95, RZ, R95 ;  /* 0x0000005fff5f523e */ /* 0x000fe200000010ff */
[----:B------:R-:W-:Y:S01]  /*2bc0*/  @P5 FFMA.FTZ R32, R87, R183, R32 ;  /* 0x000000b757205223 */ /* 0x000fe20000010020 */
[----:B------:R-:W-:Y:S01]  /*2bd0*/  @P5 F2FP.BF16.F32.PACK_AB R185, RZ, R185 ;  /* 0x000000b9ffb9523e */ /* 0x000fe200000010ff */
[----:B------:R-:W-:Y:S01]  /*2be0*/  @P5 FFMA.FTZ R33, R188, R85, R33 ;  /* 0x00000055bc215223 */ /* 0x000fe20000010021 */
[----:B------:R-:W-:Y:S01]  /*2bf0*/  @P5 F2FP.BF16.F32.PACK_AB R190, RZ, R190 ;  /* 0x000000beffbe523e */ /* 0x000fe200000010ff */
[----:B------:R-:W-:Y:S01]  /*2c00*/  @P5 FFMA.FTZ R34, R89, R189, R34 ;  /* 0x000000bd59225223 */ /* 0x000fe20000010022 */
[----:B------:R-:W-:-:S02]  /*2c10*/  @P5 PRMT R73, R92, 0x7610, R73 ;  /* 0x000076105c495816 */ /* 0x000fc40000000049 */
[----:B------:R-:W-:Y:S02]  /*2c20*/  @!P6 ISETP.NE.AND.EX P2, PT, R147, RZ, PT, P2 ;  /* 0x000000ff9300e20c */ /* 0x000fe40003f45320 */
[----:B------:R-:W-:Y:S02]  /*2c30*/  @P5 PRMT R74, R184, 0x7610, R74 ;  /* 0x00007610b84a5816 */ /* 0x000fe4000000004a */
[----:B------:R-:W-:Y:S02]  /*2c40*/  SEL R77, R88, R77, P0 ;  /* 0x0000004d584d7207 */ /* 0x000fe40000000000 */
[----:B------:R-:W-:Y:S02]  /*2c50*/  SEL R79, R94, R79, P0 ;  /* 0x0000004f5e4f7207 */ /* 0x000fe40000000000 */
[----:B------:R-:W-:Y:S02]  /*2c60*/  SEL R80, R97, R80, P0 ;  /* 0x0000005061507207 */ /* 0x000fe40000000000 */
[----:B------:R-:W-:-:S02]  /*2c70*/  SEL R81, R186, R81, P0 ;  /* 0x00000051ba517207 */ /* 0x000fc40000000000 */
[----:B------:R-:W-:Y:S02]  /*2c80*/  SEL R82, R187, R82, P0 ;  /* 0x00000052bb527207 */ /* 0x000fe40000000000 */
[----:B------:R-:W-:Y:S02]  /*2c90*/  @P5 PRMT R73, R73, 0x5410, R95 ;  /* 0x0000541049495816 */ /* 0x000fe4000000005f */
[----:B------:R-:W-:Y:S02]  /*2ca0*/  @!P6 FSEL R88, R67, RZ, P2 ;  /* 0x000000ff4358e208 */ /* 0x000fe40001000000 */
[----:B------:R-:W-:Y:S02]  /*2cb0*/  @P5 PRMT R74, R74, 0x5410, R185 ;  /* 0x000054104a4a5816 */ /* 0x000fe400000000b9 */
[----:B------:R-:W-:Y:S01]  /*2cc0*/  @P5 PRMT R75, R190, 0x7610, R75 ;  /* 0x00007610be4b5816 */ /* 0x000fe2000000004b */
        /* <DEDUP_REMOVED lines=9> */
.L_x_3209:
[----:B------:R-:W-:Y:S05]  /*2d60*/  BSYNC B1 ;  /* 0x0000000000017941 */ /* 0x000fea0003800000 */
.L_x_3208:
[----:B------:R-:W0:Y:S01]  /*2d70*/  @P5 LDC R89, c[0x0][0x29c] ;  /* 0x0000a700ff595b82 */ /* 0x000e220000000800 */
[----:B------:R-:W-:-:S07]  /*2d80*/  SEL R83, R88, R83, P0 ;  /* 0x0000005358537207 */ /* 0x000fce0000000000 */
[----:B------:R-:W1:Y:S08]  /*2d90*/  @P1 LDC.64 R84, c[0x0][0x308] ;  /* 0x0000c200ff541b82 */ /* 0x000e700000000a00 */
[----:B------:R-:W2:Y:S08]  /*2da0*/  @P5 LDC.64 R86, c[0x0][0x2f8] ;  /* 0x0000be00ff565b82 */ /* 0x000eb00000000a00 */
[----:B------:R-:W3:Y:S01]  /*2db0*/  LDC.64 R92, c[0x0][0x210] ;  /* 0x00008400ff5c7b82 */ /* 0x000ee20000000a00 */
[----:B0-----:R-:W-:Y:S01]  /*2dc0*/  @P5 FMUL.FTZ R90, R88, R89 ;  /* 0x00000059585a5220 */ /* 0x001fe20000410000 */
[----:B------:R-:W-:-:S03]  /*2dd0*/  @P5 PRMT R88, R71, 0x7632, R88 ;  /* 0x0000763247585816 */ /* 0x000fc60000000058 */
[----:B------:R-:W-:Y:S01]  /*2de0*/  @P5 FMUL.FTZ R89, R132, R90 ;  /* 0x0000005a84595220 */ /* 0x000fe20000410000 */
[----:B------:R-:W-:Y:S01]  /*2df0*/  @P5 SHF.L.U32 R88, R88, 0x10, RZ ;  /* 0x0000001058585819 */ /* 0x000fe200000006ff */
[----:B-1----:R-:W-:-:S03]  /*2e00*/  @P1 IMAD.WIDE.U32 R84, R144, 0x20, R84 ;  /* 0x0000002090541825 */ /* 0x002fc600078e0054 */
[----:B------:R-:W-:Y:S01]  /*2e10*/  @P5 F2FP.BF16.F32.PACK_AB R89, RZ, R89 ;  /* 0x00000059ff59523e */ /* 0x000fe200000010ff */
[----:B------:R-:W-:Y:S01]  /*2e20*/  @P5 FFMA.FTZ R35, R90, R88, R35 ;  /* 0x000000585a235223 */ /* 0x000fe20000010023 */
[----:B------:R0:W-:Y:S02]  /*2e30*/  @P1 STG.E.128 desc[UR4][R84.64], R76 ;  /* 0x0000004c54001986 */ /* 0x0001e4000c101d04 */
[----:B------:R-:W-:Y:S01]  /*2e40*/  @P5 PRMT R75, R75, 0x5410, R89 ;  /* 0x000054104b4b5816 */ /* 0x000fe20000000059 */
[----:B--2---:R-:W-:Y:S01]  /*2e50*/  @P5 IMAD.WIDE.U32 R86, R145, 0x10, R86 ;  /* 0x0000001091565825 */ /* 0x004fe200078e0056 */
[----:B------:R0:W-:Y:S04]  /*2e60*/  @P1 STG.E.128 desc[UR4][R84.64+0x10], R80 ;  /* 0x0000105054001986 */ /* 0x0001e8000c101d04 */
[----:B------:R0:W-:Y:S01]  /*2e70*/  @P5 STG.E.128 desc[UR4][R86.64], R72 ;  /* 0x0000004856005986 */ /* 0x0001e2000c101d04 */
[----:B---3--:R-:W-:-:S05]  /*2e80*/  IMAD R0, R92, 0x4, R0 ;  /* 0x000000045c007824 */ /* 0x008fca00078e0200 */
[----:B------:R-:W-:-:S13]  /*2e90*/  ISETP.GE.AND P0, PT, R0, R93, PT ;  /* 0x0000005d0000720c */ /* 0x000fda0003f06270 */
[----:B0-----:R-:W-:Y:S05]  /*2ea0*/  @!P0 BRA `(.L_x_3210) ;  /* 0xffffffd800308947 */ /* 0x001fea000383ffff */
.L_x_3173:
[----:B------:R-:W-:Y:S05]  /*2eb0*/  BSYNC B0 ;  /* 0x0000000000007941 */ /* 0x000fea0003800000 */
.L_x_3171:
        /* <DEDUP_REMOVED lines=11> */
[----:B------:R-:W-:Y:S01]  /*2f70*/  LEA R0, R56, R3, 0x2 ;  /* 0x0000000338007211 */ /* 0x000fe200078e10ff */
[----:B--2---:R-:W-:Y:S01]  /*2f80*/  IMAD R55, R54, UR6, RZ ;  /* 0x0000000636377c24 */ /* 0x004fe2000f8e02ff */
[----:B------:R-:W-:Y:S01]  /*2f90*/  ULDC.64 UR6, c[0x0][0x2d8] ;  /* 0x0000b60000067ab9 */ /* 0x000fe20000000a00 */
[----:B------:R-:W-:-:S03]  /*2fa0*/  IMAD R2, R2, 0x20, R3 ;  /* 0x0000002002027824 */ /* 0x000fc600078e0203 */
[----:B------:R-:W-:Y:S02]  /*2fb0*/  IADD3 R54, P0, R55, R56, RZ ;  /* 0x0000003837367210 */ /* 0x000fe40007f1e0ff */
        /* <DEDUP_REMOVED lines=37> */
[----:B------:R-:W-:Y:S01]  /*3210*/  STS.128 [R2+0x400], R12 ;  /* 0x0004000c02007388 */ /* 0x000fe20000000c00 */
[----:B--2---:R-:W-:Y:S01]  /*3220*/  FADD.FTZ R29, R24, R29 ;  /* 0x0000001d181d7221 */ /* 0x004fe20000010000 */
[----:B------:R-:W-:Y:S02]  /*3230*/  IMAD.SHL.U32 R24, R54, 0x4, RZ ;  /* 0x0000000436187824 */ /* 0x000fe400078e00ff */
[----:B------:R-:W-:Y:S01]  /*3240*/  STS.128 [R2+0x410], R16 ;  /* 0x0004101002007388 */ /* 0x000fe20000000c00 */
[----:B---3--:R-:W-:Y:S01]  /*3250*/  FADD.FTZ R31, R20, R31 ;  /* 0x0000001f141f7221 */ /* 0x008fe20000010000 */
[----:B------:R-:W-:Y:S01]  /*3260*/  BAR.SYNC.DEFER_BLOCKING 0x0 ;  /* 0x0000000000007b1d */ /* 0x000fe20000010000 */
[----:B0-----:R-:W-:-:S05]  /*3270*/  FADD.FTZ R9, R3, R30 ;  /* 0x0000001e03097221 */ /* 0x001fca0000010000 */
        /* <DEDUP_REMOVED lines=92> */
.L_x_3177:
[----:B------:R-:W-:Y:S01]  /*3840*/  HFMA2.MMA R94, -RZ, RZ, 0, 5.9604644775390625e-08 ;  /* 0x00000001ff5e7435 */ /* 0x000fe200000001ff */
[----:B------:R-:W-:Y:S01]  /*3850*/  BSSY B1, `(.L_x_3211) ;  /* 0x0000007000017945 */ /* 0x000fe20003800000 */
[----:B------:R-:W-:Y:S01]  /*3860*/  MOV R93, R86 ;  /* 0x00000056005d7202 */ /* 0x000fe20000000f00 */
[----:B------:R-:W-:Y:S01]  /*3870*/  IMAD.MOV.U32 R95, RZ, RZ, 0x1f ;  /* 0x0000001fff5f7424 */ /* 0x000fe200078e00ff */
[----:B------:R-:W-:-:S07]  /*3880*/  MOV R92, 0xffffffff ;  /* 0xffffffff005c7802 */ /* 0x000fce0000000f00 */
[----:B0----5:R-:W-:Y:S05]  /*3890*/  WARPSYNC.COLLECTIVE R92, `(.L_x_3212) ;  /* 0x000000005c087348 */ /* 0x021fea0003c00000 */
[----:B0-----:R0:W1:Y:S02]  /*38a0*/  SHFL.BFLY P0, R110, R93, R94, R95 ;  /* 0x0c00005e5d6e7389 */ /* 0x001064000000005f */
[----:B01---5:R-:W-:Y:S01]  /*38b0*/  ENDCOLLECTIVE ;  /* 0x000000000000791b */ /* 0x023fe20003800000 */
.L_x_3212:
[----:B------:R-:W-:Y:S05]  /*38c0*/  BSYNC B1 ;  /* 0x0000000000017941 */ /* 0x000fea0003800000 */
.L_x_3211:
[----:B------:R-:W-:Y:S01]  /*38d0*/  HFMA2.MMA R94, -RZ, RZ, 0, 5.9604644775390625e-08 ;  /* 0x00000001ff5e7435 */ /* 0x000fe200000001ff */
[----:B------:R-:W-:Y:S01]  /*38e0*/  IMAD.MOV.U32 R93, RZ, RZ, R84 ;  /* 0x000000ffff5d7224 */ /* 0x000fe200078e0054 */
[----:B------:R-:W-:Y:S01]  /*38f0*/  MOV R95, 0x1f ;  /* 0x0000001f005f7802 */ /* 0x000fe20000000f00 */
[----:B------:R-:W-:Y:S01]  /*3900*/  IMAD.MOV.U32 R92, RZ, RZ, -0x1 ;  /* 0xffffffffff5c7424 */ /* 0x000fe200078e00ff */
[----:B------:R-:W-:-:S07]  /*3910*/  MOV R85, R110 ;  /* 0x0000006e00557202 */ /* 0x000fce0000000f00 */
[----:B------:R-:W-:Y:S05]  /*3920*/  WARPSYNC.COLLECTIVE R92, `(.L_x_3213) ;  /* 0x000000005c087348 */ /* 0x000fea0003c00000 */
[----:B------:R0:W1:Y:S02]  /*3930*/  SHFL.BFLY P0, R110, R93, R94, R95 ;  /* 0x0c00005e5d6e7389 */ /* 0x000064000000005f */
[----:B01----:R-:W-:Y:S01]  /*3940*/  ENDCOLLECTIVE ;  /* 0x000000000000791b */ /* 0x003fe20003800000 */
.L_x_3213:
[----:B------:R-:W-:-:S05]  /*3950*/  FADD.FTZ R85, R85, R86 ;  /* 0x0000005655557221 */ /* 0x000fca0000010000 */
[----:B------:R-:W-:Y:S01]  /*3960*/  MOV R93, R85 ;  /* 0x00000055005d7202 */ /* 0x000fe20000000f00 */
[----:B------:R-:W-:Y:S01]  /*3970*/  IMAD.MOV.U32 R94, RZ, RZ, 0x2 ;  /* 0x00000002ff5e7424 */ /* 0x000fe200078e00ff */
[----:B------:R-:W-:-:S07]  /*3980*/  MOV R87, R110 ;  /* 0x0000006e00577202 */ /* 0x000fce0000000f00 */
[----:B------:R-:W-:Y:S05]  /*3990*/  WARPSYNC.COLLECTIVE R92, `(.L_x_3214) ;  /* 0x000000005c087348 */ /* 0x000fea0003c00000 */
[----:B------:R0:W1:Y:S02]  /*39a0*/  SHFL.BFLY P0, R110, R93, R94, R95 ;  /* 0x0c00005e5d6e7389 */ /* 0x000064000000005f */
[----:B01----:R-:W-:Y:S01]  /*39b0*/  ENDCOLLECTIVE ;  /* 0x000000000000791b */ /* 0x003fe20003800000 */
.L_x_3214:
[----:B------:R-:W-:-:S05]  /*39c0*/  FADD.FTZ R87, R87, R84 ;  /* 0x0000005457577221 */ /* 0x000fca0000010000 */
[----:B------:R-:W-:Y:S02]  /*39d0*/  MOV R93, R87 ;  /* 0x00000057005d7202 */ /* 0x000fe40000000f00 */
[----:B------:R-:W-:-:S07]  /*39e0*/  MOV R88, R110 ;  /* 0x0000006e00587202 */ /* 0x000fce0000000f00 */
[----:B------:R-:W-:Y:S05]  /*39f0*/  WARPSYNC.COLLECTIVE R92, `(.L_x_3215) ;  /* 0x000000005c087348 */ /* 0x000fea0003c00000 */
[----:B------:R0:W1:Y:S02]  /*3a00*/  SHFL.BFLY P0, R110, R93, R94, R95 ;  /* 0x0c00005e5d6e7389 */ /* 0x000064000000005f */
[----:B01----:R-:W-:Y:S01]  /*3a10*/  ENDCOLLECTIVE ;  /* 0x000000000000791b */ /* 0x003fe20003800000 */
.L_x_3215:
[----:B------:R-:W-:Y:S01]  /*3a20*/  FADD.FTZ R88, R85, R88 ;  /* 0x0000005855587221 */ /* 0x000fe20000010000 */
[----:B------:R-:W-:-:S04]  /*3a30*/  HFMA2.MMA R94, -RZ, RZ, 0, 2.384185791015625e-07 ;  /* 0x00000004ff5e7435 */ /* 0x000fc800000001ff */
[----:B------:R-:W-:Y:S01]  /*3a40*/  MOV R93, R88 ;  /* 0x00000058005d7202 */ /* 0x000fe20000000f00 */
[----:B------:R-:W-:-:S07]  /*3a50*/  IMAD.MOV.U32 R90, RZ, RZ, R110 ;  /* 0x000000ffff5a7224 */ /* 0x000fce00078e006e */
[----:B------:R-:W-:Y:S05]  /*3a60*/  WARPSYNC.COLLECTIVE R92, `(.L_x_3216) ;  /* 0x000000005c087348 */ /* 0x000fea0003c00000 */
[----:B------:R0:W1:Y:S02]  /*3a70*/  SHFL.BFLY P0, R110, R93, R94, R95 ;  /* 0x0c00005e5d6e7389 */ /* 0x000064000000005f */
[----:B01----:R-:W-:Y:S01]  /*3a80*/  ENDCOLLECTIVE ;  /* 0x000000000000791b */ /* 0x003fe20003800000 */
.L_x_3216:
[----:B------:R-:W-:-:S05]  /*3a90*/  FADD.FTZ R90, R87, R90 ;  /* 0x0000005a575a7221 */ /* 0x000fca0000010000 */
[----:B------:R-:W-:Y:S01]  /*3aa0*/  MOV R93, R90 ;  /* 0x0000005a005d7202 */ /* 0x000fe20000000f00 */
[----:B------:R-:W-:-:S07]  /*3ab0*/  IMAD.MOV.U32 R89, RZ, RZ, R110 ;  /* 0x000000ffff597224 */ /* 0x000fce00078e006e */
[----:B------:R-:W-:Y:S05]  /*3ac0*/  WARPSYNC.COLLECTIVE R92, `(.L_x_3217) ;  /* 0x000000005c087348 */ /* 0x000fea0003c00000 */
[----:B------:R0:W1:Y:S02]  /*3ad0*/  SHFL.BFLY P0, R110, R93, R94, R95 ;  /* 0x0c00005e5d6e7389 */ /* 0x000064000000005f */
[----:B01----:R-:W-:Y:S01]  /*3ae0*/  ENDCOLLECTIVE ;  /* 0x000000000000791b */ /* 0x003fe20003800000 */
.L_x_3217:
[----:B------:R-:W-:Y:S01]  /*3af0*/  FADD.FTZ R89, R88, R89 ;  /* 0x0000005958597221 */ /* 0x000fe20000010000 */
[----:B------:R-:W-:-:S03]  /*3b00*/  HFMA2.MMA R94, -RZ, RZ, 0, 4.76837158203125e-07 ;  /* 0x00000008ff5e7435 */ /* 0x000fc600000001ff */
[----:B------:R-:W-:Y:S01]  /*3b10*/  IMAD.MOV.U32 R93, RZ, RZ, R89 ;  /* 0x000000ffff5d7224 */ /* 0x000fe200078e0059 */
[----:B------:R-:W-:-:S07]  /*3b20*/  MOV R91, R110 ;  /* 0x0000006e005b7202 */ /* 0x000fce0000000f00 */
[----:B------:R-:W-:Y:S05]  /*3b30*/  WARPSYNC.COLLECTIVE R92, `(.L_x_3218) ;  /* 0x000000005c087348 */ /* 0x000fea0003c00000 */
[----:B------:R0:W1:Y:S02]  /*3b40*/  SHFL.BFLY P0, R110, R93, R94, R95 ;  /* 0x0c00005e5d6e7389 */ /* 0x000064000000005f */
[----:B01----:R-:W-:Y:S01]  /*3b50*/  ENDCOLLECTIVE ;  /* 0x000000000000791b */ /* 0x003fe20003800000 */
.L_x_3218:
[----:B------:R-:W-:-:S04]  /*3b60*/  FADD.FTZ R91, R90, R91 ;  /* 0x0000005b5a5b7221 */ /* 0x000fc80000010000 */
[----:B------:R-:W-:Y:S01]  /*3b70*/  IMAD.MOV.U32 R93, RZ, RZ, R91 ;  /* 0x000000ffff5d7224 */ /* 0x000fe200078e005b */
[----:B------:R-:W-:-:S07]  /*3b80*/  MOV R84, R110 ;  /* 0x0000006e00547202 */ /* 0x000fce0000000f00 */
[----:B------:R-:W-:Y:S05]  /*3b90*/  WARPSYNC.COLLECTIVE R92, `(.L_x_3219) ;  /* 0x000000005c087348 */ /* 0x000fea0003c00000 */
[----:B------:R0:W1:Y:S02]  /*3ba0*/  SHFL.BFLY P0, R110, R93, R94, R95 ;  /* 0x0c00005e5d6e7389 */ /* 0x000064000000005f */
[----:B01----:R-:W-:Y:S01]  /*3bb0*/  ENDCOLLECTIVE ;  /* 0x000000000000791b */ /* 0x003fe20003800000 */
.L_x_3219:
[----:B------:R-:W-:-:S05]  /*3bc0*/  FADD.FTZ R108, R89, R84 ;  /* 0x00000054596c7221 */ /* 0x000fca0000010000 */
[----:B------:R-:W-:Y:S01]  /*3bd0*/  MOV R93, R108 ;  /* 0x0000006c005d7202 */ /* 0x000fe20000000f00 */
[----:B------:R-:W-:Y:S01]  /*3be0*/  IMAD.MOV.U32 R94, RZ, RZ, 0x10 ;  /* 0x00000010ff5e7424 */ /* 0x000fe200078e00ff */
[----:B------:R-:W-:-:S07]  /*3bf0*/  MOV R86, R110 ;  /* 0x0000006e00567202 */ /* 0x000fce0000000f00 */
[----:B------:R-:W-:Y:S05]  /*3c00*/  WARPSYNC.COLLECTIVE R92, `(.L_x_3220) ;  /* 0x000000005c087348 */ /* 0x000fea0003c00000 */
[----:B------:R0:W1:Y:S02]  /*3c10*/  SHFL.BFLY P0, R110, R93, R94, R95 ;  /* 0x0c00005e5d6e7389 */ /* 0x000064000000005f */
[----:B01----:R-:W-:Y:S01]  /*3c20*/  ENDCOLLECTIVE ;  /* 0x000000000000791b */ /* 0x003fe20003800000 */
.L_x_3220:
[----:B------:R-:W-:-:S05]  /*3c30*/  FADD.FTZ R109, R91, R86 ;  /* 0x000000565b6d7221 */ /* 0x000fca0000010000 */
[----:B------:R-:W-:Y:S02]  /*3c40*/  MOV R93, R109 ;  /* 0x0000006d005d7202 */ /* 0x000fe40000000f00 */
[----:B------:R-:W-:-:S07]  /*3c50*/  MOV R111, R110 ;  /* 0x0000006e006f7202 */ /* 0x000fce0000000f00 */
[----:B------:R-:W-:Y:S05]  /*3c60*/  WARPSYNC.COLLECTIVE R92, `(.L_x_3221) ;  /* 0x000000005c087348 */ /* 0x000fea0003c00000 */
[----:B------:R0:W1:Y:S02]  /*3c70*/  SHFL.BFLY P0, R110, R93, R94, R95 ;  /* 0x0c00005e5d6e7389 */ /* 0x000064000000005f */
[----:B01----:R-:W-:Y:S01]  /*3c80*/  ENDCOLLECTIVE ;  /* 0x000000000000791b */ /* 0x003fe20003800000 */
.L_x_3221:
[----:B------:R-:W-:Y:S05]  /*3c90*/  BRA `(.L_x_3222) ;  /* 0xffffffd800307947 */ /* 0x000fea000383ffff */
.L_x_3223:
        /* <DEDUP_REMOVED lines=14> */
.L_x_9139:


//--------------------- .text._ZN10layer_norm13ln_bwd_kernelINS_13Kernel_traitsI13__nv_bfloat16S2_fS2_fjLj512ELj1ELj4ELj1ELj16ENS_18Kernel_traits_baseILj512ES2_S2_fS2_fjLj128EEEEELb1ELb0ELb0ELb0EEEvNS_9BwdParamsE --------------------------
	.section	.text._ZN10layer_norm13ln_bwd_kernelINS_13Kernel_traitsI13__nv_bfloat16S2_fS2_fjLj512ELj1ELj4ELj1ELj16ENS_18Kernel_traits_baseILj512ES2_S2_fS2_fjLj128EEEEELb1ELb0ELb0ELb0EEEvNS_9BwdParamsE,"ax",@progbits
	.align	128
        .global         _ZN10layer_norm13ln_bwd_kernelINS_13Kernel_traitsI13__nv_bfloat16S2_fS2_fjLj512ELj1ELj4ELj1ELj16ENS_18Kernel_traits_baseILj512ES2_S2_fS2_fjLj128EEEEELb1ELb0ELb0ELb0EEEvNS_9BwdParamsE
        .type           _ZN10layer_norm13ln_bwd_kernelINS_13Kernel_traitsI13__nv_bfloat16S2_fS2_fjLj512ELj1ELj4ELj1ELj16ENS_18Kernel_traits_baseILj512ES2_S2_fS2_fjLj128EEEEELb1ELb0ELb0ELb0EEEvNS_9BwdParamsE,@function
        .size           _ZN10layer_norm13ln_bwd_kernelINS_13Kernel_traitsI13__nv_bfloat16S2_fS2_fjLj512ELj1ELj4ELj1ELj16ENS_18Kernel_traits_baseILj512ES2_S2_fS2_fjLj128EEEEELb1ELb0ELb0ELb0EEEvNS_9BwdParamsE,(.L_x_9140 - _ZN10layer_norm13ln_bwd_kernelINS_13Kernel_traitsI13__nv_bfloat16S2_fS2_fjLj512ELj1ELj4ELj1ELj16ENS_18Kernel_traits_baseILj512ES2_S2_fS2_fjLj128EEEEELb1ELb0ELb0ELb0EEEvNS_9BwdParamsE)
        .other          _ZN10layer_norm13ln_bwd_kernelINS_13Kernel_traitsI13__nv_bfloat16S2_fS2_fjLj512ELj1ELj4ELj1ELj16ENS_18Kernel_traits_baseILj512ES2_S2_fS2_fjLj128EEEEELb1ELb0ELb0ELb0EEEvNS_9BwdParamsE,@"STO_CUDA_ENTRY STV_DEFAULT"
_ZN10layer_norm13ln_bwd_kernelINS_13Kernel_traitsI13__nv_bfloat16S2_fS2_fjLj512ELj1ELj4ELj1ELj16ENS_18Kernel_traits_baseILj512ES2_S2_fS2_fjLj128EEEEELb1ELb0ELb0ELb0EEEvNS_9BwdParamsE:
.text._ZN10layer_norm13ln_bwd_kernelINS_13Kernel_traitsI13__nv_bfloat16S2_fS2_fjLj512ELj1ELj4ELj1ELj16ENS_18Kernel_traits_baseILj512ES2_S2_fS2_fjLj128EEEEELb1ELb0ELb0ELb0EEEvNS_9BwdParamsE:
        /* <DEDUP_REMOVED lines=16> */
[----:B------:R-:W-:Y:S02]  /*0100*/  LEA.HI.SX32 R0, R0, R3, 0x1d ;  /* 0x0000000300007211 */ /* 0x000fe400078feaff */
[----:B------:R-:W-:Y:S02]  /*0110*/  LOP3.LUT R3, R2, 0x1f, RZ, 0xc0, !PT ;  /* 0x0000001f02037812 */ /* 0x000fe400078ec0ff */
[C---:B------:R-:W-:Y:S02]  /*0120*/  LOP3.LUT P3, RZ, R0.reuse, 0xffffffe0, RZ, 0xc0, !PT ;  /* 0xffffffe000ff7812 */ /* 0x040fe4000786c0ff */
[----:B------:R-:W-:Y:S02]  /*0130*/  ISETP.GE.U32.AND P4, PT, R0, 0x40, PT ;  /* 0x000000400000780c */ /* 0x000fe40003f86070 */
[----:B------:R-:W-:-:S09]  /*0140*/  MOV R13, R3 ;  /* 0x00000003000d7202 */ /* 0x000fd20000000f00 */
[----:B------:R-:W0:Y:S01]  /*0150*/  @P3 LDC.64 R8, c[0x0][0x260] ;  /* 0x00009800ff083b82 */ /* 0x000e220000000a00 */
[----:B------:R-:W-:-:S07]  /*0160*/  @P3 LOP3.LUT R13, R3, 0x20, RZ, 0xfc, !PT ;  /* 0x00000020030d3812 */ /* 0x000fce00078efcff */
        /* <DEDUP_REMOVED lines=29> */
[----:B------:R-:W-:Y:S01]  /*0340*/  HFMA2.MMA R53, -RZ, RZ, 0, 0 ;  /* 0x00000000ff357435 */ /* 0x000fe200000001ff */
        /* <DEDUP_REMOVED lines=27> */
.L_x_3235:
[----:B------:R-:W0:Y:S01]  /*0500*/  @P0 LDC.64 R72, c[0x0][0x270] ;  /* 0x00009c00ff480b82 */ /* 0x000e220000000a00 */
[----:B------:R-:W-:-:S07]  /*0510*/  SHF.R.S32.HI R2, RZ, 0x1f, R3 ;  /* 0x0000001fff027819 */ /* 0x000fce0000011403 */
[----:B------:R-:W1:Y:S08]  /*0520*/  LDC.64 R74, c[0x0][0x250] ;  /* 0x00009400ff4a7b82 */ /* 0x000e700000000a00 */
[----:B------:R-:W2:Y:S01]  /*0530*/  LDC.64 R94, c[0x0][0x258] ;  /* 0x00009600ff5e7b82 */ /* 0x000ea20000000a00 */
[----:B0-----:R-:W-:-:S04]  /*0540*/  @P0 LEA R72, P1, R3, R72, 0x1 ;  /* 0x0000004803480211 */ /* 0x001fc800078208ff */
[C---:B------:R-:W-:Y:S01]  /*0550*/  @P0 LEA.HI.X R73, R3.reuse, R73, R2, 0x1, P1 ;  /* 0x0000004903490211 */ /* 0x040fe200008f0c02 */
[----:B-1----:R-:W-:-:S04]  /*0560*/  IMAD.WIDE R74, R3, 0x4, R74 ;  /* 0x00000004034a7825 */ /* 0x002fc800078e024a */
[----:B------:R2:W3:Y:S04]  /*0570*/  @P0 LDG.E.U16 R108, desc[UR4][R72.64] ;  /* 0x00000004486c0981 */ /* 0x0004e8000c1e1500 */
[----:B------:R-:W4:Y:S01]  /*0580*/  LDG.E R74, desc[UR4][R74.64] ;  /* 0x000000044a4a7981 */ /* 0x000f22000c1e1900 */
[----:B--2---:R-:W-:-:S05]  /*0590*/  IMAD.WIDE R72, R3, 0x4, R94 ;  /* 0x0000000403487825 */ /* 0x004fca00078e025e */
[----:B-----5:R0:W5:Y:S01]  /*05a0*/  LDG.E R101, desc[UR4][R72.64] ;  /* 0x0000000448657981 */ /* 0x020162000c1e1900 */
[----:B------:R-:W-:Y:S01]  /*05b0*/  MOV R103, UR18 ;  /* 0x0000001200677c02 */ /* 0x000fe20008000f00 */
[----:B------:R-:W-:Y:S01]  /*05c0*/  BSSY B1, `(.L_x_3226) ;  /* 0x0000063000017945 */ /* 0x000fe20003800000 */
[----:B------:R-:W-:Y:S01]  /*05d0*/  MOV R100, 0x3f800000 ;  /* 0x3f80000000647802 */ /* 0x000fe20000000f00 */
[----:B------:R-:W1:Y:S02]  /*05e0*/  S2R R94, SR_TID.X ;  /* 0x00000000005e7919 */ /* 0x000e640000002100 */
[----:B------:R-:W-:-:S05]  /*05f0*/  IMAD R2, R3, R103, RZ ;  /* 0x0000006703027224 */ /* 0x000fca00078e02ff */
[----:B------:R-:W-:-:S04]  /*0600*/  SHF.R.S32.HI R95, RZ, 0x1f, R2 ;  /* 0x0000001fff5f7819 */ /* 0x000fc80000011402 */
[----:B------:R-:W-:Y:S02]  /*0610*/  LEA.HI R2, R95, R2, RZ, 0x3 ;  /* 0x000000025f027211 */ /* 0x000fe400078f18ff */
[----:B-1----:R-:W-:-:S04]  /*0620*/  LOP3.LUT R95, R94, 0x1f, RZ, 0xc0, !PT ;  /* 0x0000001f5e5f7812 */ /* 0x002fc800078ec0ff */
[----:B------:R-:W-:Y:S02]  /*0630*/  LEA.HI.SX32 R2, R2, R95, 0x1d ;  /* 0x0000005f02027211 */ /* 0x000fe400078feaff */
[----:B------:R-:W-:Y:S02]  /*0640*/  MOV R95, RZ ;  /* 0x000000ff005f7202 */ /* 0x000fe40000000f00 */
[----:B------:R-:W-:Y:S02]  /*0650*/  MOV R109, R2 ;  /* 0x00000002006d7202 */ /* 0x000fe40000000f00 */
[----:B---3--:R-:W-:Y:S02]  /*0660*/  @P0 SHF.L.U32 R100, R108, 0x10, RZ ;  /* 0x000000106c640819 */ /* 0x008fe400000006ff */
[----:B------:R-:W-:Y:S02]  /*0670*/  MOV R108, RZ ;  /* 0x000000ff006c7202 */ /* 0x000fe40000000f00 */
[----:B----4-:R-:W-:Y:S01]  /*0680*/  FSEL R94, R74, RZ, !P5 ;  /* 0x000000ff4a5e7208 */ /* 0x010fe20006800000 */
        /* <DEDUP_REMOVED lines=8> */
[----:B------:R-:W-:-:S04]  /*0710*/  LEA R90, P6, R2, UR12, 0x3 ;  /* 0x0000000c025a7c11 */ /* 0x000fc8000f8c18ff */
[----:B------:R-:W-:-:S06]  /*0720*/  LEA.HI.X R91, R2, UR13, RZ, 0x3, P6 ;  /* 0x0000000d025b7c11 */ /* 0x000fcc000b0f1cff */
[----:B------:R-:W5:Y:S01]  /*0730*/  LDG.E.64 R90, desc[UR4][R90.64] ;  /* 0x000000045a5a7981 */ /* 0x000f62000c1e1b00 */
        /* <DEDUP_REMOVED lines=9> */
[C---:B------:R-:W-:Y:S01]  /*07d0*/  FADD.FTZ R74, -R94.reuse, R9 ;  /* 0x000000095e4a7221 */ /* 0x040fe20000010100 */
[C---:B------:R-:W-:Y:S01]  /*07e0*/  FADD.FTZ R84, -R94.reuse, R11 ;  /* 0x0000000b5e547221 */ /* 0x040fe20000010100 */
[C---:B---3--:R-:W-:Y:S01]  /*07f0*/  FADD.FTZ R122, -R94.reuse, R4 ;  /* 0x000000045e7a7221 */ /* 0x048fe20000010100 */
[C---:B------:R-:W-:Y:S01]  /*0800*/  FADD.FTZ R124, -R94.reuse, R6 ;  /* 0x000000065e7c7221 */ /* 0x040fe20000010100 */
[----:B0-----:R-:W-:Y:S01]  /*0810*/  FADD.FTZ R72, -R94, R5 ;  /* 0x000000055e487221 */ /* 0x001fe20000010100 */
[C---:B-----5:R-:W-:Y:S01]  /*0820*/  FMUL.FTZ R5, R101.reuse, R8 ;  /* 0x0000000865057220 */ /* 0x060fe20000410000 */
[----:B------:R-:W-:Y:S01]  /*0830*/  FMUL.FTZ R6, R101, R122 ;  /* 0x0000007a65067220 */ /* 0x000fe20000410000 */
[----:B----4-:R-:W-:-:S02]  /*0840*/  PRMT R75, R12, 0x7632, R75 ;  /* 0x000076320c4b7816 */ /* 0x010fc4000000004b */
[----:B------:R-:W-:Y:S02]  /*0850*/  PRMT R10, R15, 0x7632, R10 ;  /* 0x000076320f0a7816 */ /* 0x000fe4000000000a */
[----:B------:R-:W-:Y:S02]  /*0860*/  SHF.L.U32 R85, R12, 0x10, RZ ;  /* 0x000000100c557819 */ /* 0x000fe400000006ff */
[C---:B------:R-:W-:Y:S02]  /*0870*/  PRMT R12, R13.reuse, 0x7632, R12 ;  /* 0x000076320d0c7816 */ /* 0x040fe4000000000c */
[----:B------:R-:W-:Y:S02]  /*0880*/  SHF.L.U32 R13, R13, 0x10, RZ ;  /* 0x000000100d0d7819 */ /* 0x000fe400000006ff */
[----:B------:R-:W-:Y:S02]  /*0890*/  SHF.L.U32 R11, R15, 0x10, RZ ;  /* 0x000000100f0b7819 */ /* 0x000fe400000006ff */
[----:B------:R-:W-:-:S02]  /*08a0*/  SHF.L.U32 R15, R75, 0x10, RZ ;  /* 0x000000104b0f7819 */ /* 0x000fc400000006ff */
[----:B------:R-:W-:Y:S01]  /*08b0*/  SHF.L.U32 R122, R10, 0x10, RZ ;  /* 0x000000100a7a7819 */ /* 0x000fe200000006ff */
[C---:B------:R-:W-:Y:S01]  /*08c0*/  FMUL.FTZ R10, R101.reuse, R74 ;  /* 0x0000004a650a7220 */ /* 0x040fe20000410000 */
[----:B------:R-:W-:Y:S01]  /*08d0*/  FMUL.FTZ R0, R101, R0 ;  /* 0x0000000065007220 */ /* 0x000fe20000410000 */
        /* <DEDUP_REMOVED lines=10> */
[----:B------:R-:W-:-:S02]  /*0980*/  PRMT R108, R14, 0x7632, R108 ;  /* 0x000076320e6c7816 */ /* 0x000fc4000000006c */
[----:B------:R-:W-:Y:S02]  /*0990*/  SHF.L.U32 R9, R14, 0x10, RZ ;  /* 0x000000100e097819 */ /* 0x000fe400000006ff */
[----:B------:R-:W-:Y:S01]  /*09a0*/  SHF.L.U32 R14, R12, 0x10, RZ ;  /* 0x000000100c0e7819 */ /* 0x000fe200000006ff */
[----:B------:R-:W-:Y:S01]  /*09b0*/  FMUL.FTZ R12, R101, R84 ;  /* 0x00000054650c7220 */ /* 0x000fe20000410000 */
[----:B------:R-:W-:Y:S01]  /*09c0*/  FADD.FTZ R74, R74, R13 ;  /* 0x0000000d4a4a7221 */ /* 0x000fe20000010000 */
[----:B------:R-:W-:Y:S02]  /*09d0*/  FFMA.FTZ R84, R10, R13, R15 ;  /* 0x0000000d0a547223 */ /* 0x000fe4000001000f */
[----:B------:R-:W-:Y:S01]  /*09e0*/  FADD.FTZ R39, R39, R14 ;  /* 0x0000000e27277221 */ /* 0x000fe20000010000 */
[-C--:B------:R-:W-:Y:S01]  /*09f0*/  FFMA.FTZ R55, R12, R14.reuse, R55 ;  /* 0x0000000e0c377223 */ /* 0x080fe20000010037 */
[----:B------:R-:W-:Y:S01]  /*0a00*/  FMUL.FTZ R14, R118, R14 ;  /* 0x0000000e760e7220 */ /* 0x000fe20000410000 */
[----:B------:R-:W-:Y:S01]  /*0a10*/  FADD.FTZ R73, R74, R7 ;  /* 0x000000074a497221 */ /* 0x000fe20000010000 */
[----:B------:R-:W-:Y:S01]  /*0a20*/  FFMA.FTZ R75, R5, R7, R84 ;  /* 0x00000007054b7223 */ /* 0x000fe20000010054 */
        /* <DEDUP_REMOVED lines=28> */
.L_x_3227:
[----:B------:R-:W-:Y:S05]  /*0bf0*/  BSYNC B1 ;  /* 0x0000000000017941 */ /* 0x000fea0003800000 */
.L_x_3226:
        /* <DEDUP_REMOVED lines=10> */
[----:B------:R-:W-:Y:S02]  /*0ca0*/  ISETP.NE.AND.EX P1, PT, RZ, UR9, PT, P1 ;  /* 0x00000009ff007c0c */ /* 0x000fe4000bf25310 */
[----:B------:R-:W-:-:S04]  /*0cb0*/  LEA R92, P6, R109, UR12, 0x3 ;  /* 0x0000000c6d5c7c11 */ /* 0x000fc8000f8c18ff */
[----:B------:R-:W-:-:S07]  /*0cc0*/  LEA.HI.X R93, R109, UR13, RZ, 0x3, P6 ;  /* 0x0000000d6d5d7c11 */ /* 0x000fce000b0f1cff */
[----:B------:R-:W-:-:S04]  /*0cd0*/  @P1 LEA R88, P2, R109, UR8, 0x5 ;  /* 0x000000086d581c11 */ /* 0x000fc8000f8428ff */
[----:B------:R-:W-:-:S05]  /*0ce0*/  @P1 LEA.HI.X R89, R109, UR9, RZ, 0x5, P2 ;  /* 0x000000096d591c11 */ /* 0x000fca00090f2cff */
[----:B------:R-:W5:Y:S04]  /*0cf0*/  @P1 LDG.E.128 R56, desc[UR4][R88.64] ;  /* 0x0000000458381981 */ /* 0x000f68000c1e1d00 */
[----:B------:R-:W5:Y:S04]  /*0d00*/  @P1 LDG.E.128 R60, desc[UR4][R88.64+0x10] ;  /* 0x00001004583c1981 */ /* 0x000f68000c1e1d00 */
[----:B------:R0:W5:Y:S01]  /*0d10*/  LDG.E.64 R88, desc[UR4][R92.64] ;  /* 0x000000045c587981 */ /* 0x000162000c1e1b00 */
[C---:B--2---:R-:W-:Y:S01]  /*0d20*/  FADD.FTZ R98, -R94.reuse, R73 ;  /* 0x000000495e627221 */ /* 0x044fe20000010100 */
[C---:B------:R-:W-:Y:S01]  /*0d30*/  FADD.FTZ R102, -R94.reuse, R72 ;  /* 0x000000485e667221 */ /* 0x040fe20000010100 */
[C---:B------:R-:W-:Y:S01]  /*0d40*/  FADD.FTZ R72, -R94.reuse, R75 ;  /* 0x0000004b5e487221 */ /* 0x040fe20000010100 */
[----:B------:R-:W-:-:S02]  /*0d50*/  FADD.FTZ R124, -R94, R74 ;  /* 0x0000004a5e7c7221 */ /* 0x000fc40000010100 */
[C---:B-----5:R-:W-:Y:S01]  /*0d60*/  FMUL.FTZ R102, R101.reuse, R102 ;  /* 0x0000006665667220 */ /* 0x060fe20000410000 */
[C---:B---3--:R-:W-:Y:S01]  /*0d70*/  FADD.FTZ R122, -R94.reuse, R76 ;  /* 0x0000004c5e7a7221 */ /* 0x048fe20000010100 */
[C---:B------:R-:W-:Y:S01]  /*0d80*/  FADD.FTZ R74, -R94.reuse, R78 ;  /* 0x0000004e5e4a7221 */ /* 0x040fe20000010100 */
[C---:B------:R-:W-:Y:S01]  /*0d90*/  FADD.FTZ R96, -R94.reuse, R77 ;  /* 0x0000004d5e607221 */ /* 0x040fe20000010100 */
[----:B------:R-:W-:Y:S01]  /*0da0*/  FADD.FTZ R94, -R94, R79 ;  /* 0x0000004f5e5e7221 */ /* 0x000fe20000010100 */
[C---:B----4-:R-:W-:Y:S02]  /*0db0*/  PRMT R87, R80.reuse, 0x7632, R87 ;  /* 0x0000763250577816 */ /* 0x050fe40000000057 */
[----:B------:R-:W-:Y:S02]  /*0dc0*/  SHF.L.U32 R73, R80, 0x10, RZ ;  /* 0x0000001050497819 */ /* 0x000fe400000006ff */
[C---:B------:R-:W-:Y:S02]  /*0dd0*/  PRMT R97, R82.reuse, 0x7632, R97 ;  /* 0x0000763252617816 */ /* 0x040fe40000000061 */
[----:B------:R-:W-:Y:S01]  /*0de0*/  SHF.L.U32 R75, R82, 0x10, RZ ;  /* 0x00000010524b7819 */ /* 0x000fe200000006ff */
[----:B------:R-:W-:Y:S01]  /*0df0*/  FMUL.FTZ R82, R101, R98 ;  /* 0x0000006265527220 */ /* 0x000fe20000410000 */
[----:B------:R-:W-:Y:S01]  /*0e00*/  SHF.L.U32 R87, R87, 0x10, RZ ;  /* 0x0000001057577819 */ /* 0x000fe200000006ff */
[-C--:B------:R-:W-:Y:S01]  /*0e10*/  FMUL.FTZ R76, R113, R73.reuse ;  /* 0x00000049714c7220 */ /* 0x080fe20000410000 */
[C---:B0-----:R-:W-:Y:S01]  /*0e20*/  PRMT R93, R81.reuse, 0x7632, R93 ;  /* 0x00007632515d7816 */ /* 0x041fe2000000005d */
[----:B------:R-:W-:Y:S01]  /*0e30*/  FADD.FTZ R28, R28, R73 ;  /* 0x000000491c1c7221 */ /* 0x000fe20000010000 */
[----:B------:R-:W-:Y:S01]  /*0e40*/  SHF.L.U32 R79, R81, 0x10, RZ ;  /* 0x00000010514f7819 */ /* 0x000fe200000006ff */
[----:B------:R-:W-:Y:S01]  /*0e50*/  FFMA.FTZ R44, R102, R73, R44 ;  /* 0x00000049662c7223 */ /* 0x000fe2000001002c */
[C---:B------:R-:W-:Y:S01]  /*0e60*/  FMUL.FTZ R77, R101.reuse, R124 ;  /* 0x0000007c654d7220 */ /* 0x040fe20000410000 */
[----:B------:R-:W-:Y:S01]  /*0e70*/  FMUL.FTZ R81, R101, R74 ;  /* 0x0000004a65517220 */ /* 0x000fe20000410000 */
[----:B------:R-:W-:Y:S01]  /*0e80*/  FADD.FTZ R29, R29, R87 ;  /* 0x000000571d1d7221 */ /* 0x000fe20000010000 */
[-C--:B------:R-:W-:Y:S01]  /*0e90*/  FFMA.FTZ R45, R82, R87.reuse, R45 ;  /* 0x00000057522d7223 */ /* 0x080fe2000001002d */
[----:B------:R-:W-:Y:S01]  /*0ea0*/  FADD.FTZ R74, R95, R76 ;  /* 0x0000004c5f4a7221 */ /* 0x000fe20000010000 */
[----:B------:R-:W-:Y:S01]  /*0eb0*/  FMUL.FTZ R87, R112, R87 ;  /* 0x0000005770577220 */ /* 0x000fe20000410000 */
        /* <DEDUP_REMOVED lines=41> */
[----:B------:R-:W-:-:S07]  /*1150*/  FFMA.FTZ R108, R98, R99, R73 ;  /* 0x00000063626c7223 */ /* 0x000fce0000010049 */
.L_x_3229:
[----:B------:R-:W-:Y:S05]  /*1160*/  BSYNC B1 ;  /* 0x0000000000017941 */ /* 0x000fea0003800000 */
.L_x_3228:
        /* <DEDUP_REMOVED lines=20> */
.L_x_3247:
        /* <DEDUP_REMOVED lines=11> */
[----:B------:R-:W-:Y:S01]  /*1360*/  FFMA.FTZ R95, R15, R108, R109 ;  /* 0x0000006c0f5f7223 */ /* 0x000fe2000001006d */
[----:B------:R-:W-:Y:S01]  /*1370*/  ISETP.NE.AND.EX P1, PT, RZ, UR9, PT, P1 ;  /* 0x00000009ff007c0c */ /* 0x000fe2000bf25310 */
[----:B------:R-:W-:Y:S01]  /*1380*/  FADD.FTZ R72, R4, -R73 ;  /* 0x8000004904487221 */ /* 0x000fe20000010000 */
[----:B------:R-:W-:Y:S01]  /*1390*/  FADD.FTZ R74, R13, -R74 ;  /* 0x8000004a0d4a7221 */ /* 0x000fe20000010000 */
[----:B------:R-:W-:Y:S01]  /*13a0*/  ISETP.NE.AND.EX P2, PT, RZ, UR17, PT, P2 ;  /* 0x00000011ff007c0c */ /* 0x000fe2000bf45320 */
[----:B------:R-:W-:Y:S01]  /*13b0*/  FADD.FTZ R122, R84, -R95 ;  /* 0x8000005f547a7221 */ /* 0x000fe20000010000 */
[C---:B-----5:R-:W-:Y:S01]  /*13c0*/  FMUL.FTZ R73, R101.reuse, R72 ;  /* 0x0000004865497220 */ /* 0x060fe20000410000 */
[----:B------:R-:W-:Y:S01]  /*13d0*/  MOV R72, R90 ;  /* 0x0000005a00487202 */ /* 0x000fe20000000f00 */
[----:B------:R-:W-:-:S03]  /*13e0*/  FMUL.FTZ R74, R101, R74 ;  /* 0x0000004a654a7220 */ /* 0x000fc60000410000 */
[----:B------:R-:W-:-:S03]  /*13f0*/  LOP3.LUT P6, RZ, R72, 0xff, RZ, 0xc0, !PT ;  /* 0x000000ff48ff7812 */ /* 0x000fc600078cc0ff */
[----:B------:R-:W-:Y:S01]  /*1400*/  @P1 FADD.FTZ R73, R20, R73 ;  /* 0x0000004914491221 */ /* 0x000fe20000010000 */
[----:B------:R-:W-:-:S03]  /*1410*/  @P1 FADD.FTZ R74, R21, R74 ;  /* 0x0000004a154a1221 */ /* 0x000fc60000010000 */
[-C--:B------:R-:W-:Y:S01]  /*1420*/  FMUL.FTZ R72, R73, R100.reuse ;  /* 0x0000006449487220 */ /* 0x080fe20000410000 */
[C---:B------:R-:W-:Y:S01]  /*1430*/  FMUL.FTZ R75, R74.reuse, R100 ;  /* 0x000000644a4b7220 */ /* 0x040fe20000410000 */
[----:B------:R-:W-:Y:S01]  /*1440*/  SEL R65, R74, R65, P2 ;  /* 0x000000414a417207 */ /* 0x000fe20001000000 */
[--C-:B------:R-:W-:Y:S01]  /*1450*/  FFMA.FTZ R74, R5, R108, R109.reuse ;  /* 0x0000006c054a7223 */ /* 0x100fe2000001006d */
[----:B------:R-:W-:Y:S01]  /*1460*/  FMUL.FTZ R72, R72, UR15 ;  /* 0x0000000f48487c20 */ /* 0x000fe20008410000 */
[----:B------:R-:W-:Y:S01]  /*1470*/  FMUL.FTZ R75, R75, UR15 ;  /* 0x0000000f4b4b7c20 */ /* 0x000fe20008410000 */
[----:B------:R-:W-:Y:S01]  /*1480*/  SEL R64, R73, R64, P2 ;  /* 0x0000004049407207 */ /* 0x000fe20001000000 */
[----:B------:R-:W-:Y:S01]  /*1490*/  FFMA.FTZ R73, R12, R108, R109 ;  /* 0x0000006c0c497223 */ /* 0x000fe2000001006d */
[----:B------:R-:W-:Y:S01]  /*14a0*/  FADD.FTZ R74, R7, -R74 ;  /* 0x8000004a074a7221 */ /* 0x000fe20000010000 */
[----:B------:R-:W-:Y:S02]  /*14b0*/  FSEL R72, R72, RZ, P6 ;  /* 0x000000ff48487208 */ /* 0x000fe40003000000 */
[----:B------:R-:W-:Y:S01]  /*14c0*/  LOP3.LUT P6, RZ, R90, 0xff00, RZ, 0xc0, !PT ;  /* 0x0000ff005aff7812 */ /* 0x000fe200078cc0ff */
[----:B------:R-:W-:Y:S01]  /*14d0*/  FADD.FTZ R94, R14, -R73 ;  /* 0x800000490e5e7221 */ /* 0x000fe20000010000 */
[----:B------:R-:W-:-:S02]  /*14e0*/  FMUL.FTZ R73, R101, R74 ;  /* 0x0000004a65497220 */ /* 0x000fc40000410000 */
[----:B------:R-:W-:Y:S01]  /*14f0*/  FSEL R75, R75, RZ, P6 ;  /* 0x000000ff4b4b7208 */ /* 0x000fe20003000000 */
[----:B------:R-:W-:Y:S01]  /*1500*/  FMUL.FTZ R94, R101, R94 ;  /* 0x0000005e655e7220 */ /* 0x000fe20000410000 */
[----:B------:R-:W-:Y:S01]  /*1510*/  @P1 FADD.FTZ R73, R22, R73 ;  /* 0x0000004916491221 */ /* 0x000fe20000010000 */
[----:B------:R-:W-:Y:S02]  /*1520*/  LOP3.LUT P6, RZ, R90, 0xff0000, RZ, 0xc0, !PT ;  /* 0x00ff00005aff7812 */ /* 0x000fe400078cc0ff */
[----:B------:R-:W-:Y:S01]  /*1530*/  F2FP.BF16.F32.PACK_AB R72, R75, R72 ;  /* 0x000000484b48723e */ /* 0x000fe200000010ff */
[----:B------:R-:W-:Y:S01]  /*1540*/  FFMA.FTZ R75, R6, R108, R109 ;  /* 0x0000006c064b7223 */ /* 0x000fe2000001006d */
[----:B------:R-:W-:Y:S01]  /*1550*/  @P1 FADD.FTZ R94, R23, R94 ;  /* 0x0000005e175e1221 */ /* 0x000fe20000010000 */
[C---:B------:R-:W-:Y:S01]  /*1560*/  SEL R66, R73.reuse, R66, P2 ;  /* 0x0000004249427207 */ /* 0x040fe20001000000 */
[----:B------:R-:W-:Y:S01]  /*1570*/  FMUL.FTZ R73, R73, R100 ;  /* 0x0000006449497220 */ /* 0x000fe20000410000 */
[----:B------:R-:W-:-:S02]  /*1580*/  FADD.FTZ R74, R8, -R75 ;  /* 0x8000004b084a7221 */ /* 0x000fc40000010000 */
[C---:B------:R-:W-:Y:S01]  /*1590*/  SEL R67, R94.reuse, R67, P2 ;  /* 0x000000435e437207 */ /* 0x040fe20001000000 */
[----:B------:R-:W-:Y:S01]  /*15a0*/  FMUL.FTZ R73, R73, UR15 ;  /* 0x0000000f49497c20 */ /* 0x000fe20008410000 */
[C---:B------:R-:W-:Y:S01]  /*15b0*/  FMUL.FTZ R75, R101.reuse, R74 ;  /* 0x0000004a654b7220 */ /* 0x040fe20000410000 */
[----:B------:R-:W-:Y:S01]  /*15c0*/  FMUL.FTZ R74, R101, R122 ;  /* 0x0000007a654a7220 */ /* 0x000fe20000410000 */
[----:B------:R-:W-:Y:S01]  /*15d0*/  FMUL.FTZ R94, R94, R100 ;  /* 0x000000645e5e7220 */ /* 0x000fe20000410000 */
[----:B------:R-:W-:Y:S01]  /*15e0*/  FFMA.FTZ R122, R9, R108, R109 ;  /* 0x0000006c097a7223 */ /* 0x000fe2000001006d */
[----:B------:R-:W-:Y:S01]  /*15f0*/  @P1 FADD.FTZ R75, R16, R75 ;  /* 0x0000004b104b1221 */ /* 0x000fe20000010000 */
[----:B------:R-:W-:Y:S01]  /*1600*/  @P1 FADD.FTZ R74, R17, R74 ;  /* 0x0000004a114a1221 */ /* 0x000fe20000010000 */
[----:B------:R-:W-:Y:S01]  /*1610*/  FMUL.FTZ R94, R94, UR15 ;  /* 0x0000000f5e5e7c20 */ /* 0x000fe20008410000 */
[----:B------:R-:W-:Y:S01]  /*1620*/  FSEL R73, R73, RZ, P6 ;  /* 0x000000ff49497208 */ /* 0x000fe20003000000 */
[----:B------:R-:W-:Y:S01]  /*1630*/  FADD.FTZ R122, R11, -R122 ;  /* 0x8000007a0b7a7221 */ /* 0x000fe20000010000 */
[C---:B------:R-:W-:Y:S01]  /*1640*/  SEL R68, R75.reuse, R68, P2 ;  /* 0x000000444b447207 */ /* 0x040fe20001000000 */
[----:B------:R-:W-:Y:S01]  /*1650*/  FMUL.FTZ R75, R75, R100 ;  /* 0x000000644b4b7220 */ /* 0x000fe20000410000 */
[----:B------:R-:W-:-:S02]  /*1660*/  LOP3.LUT P6, RZ, R90, 0xff000000, RZ, 0xc0, !PT ;  /* 0xff0000005aff7812 */ /* 0x000fc400078cc0ff */
[C---:B------:R-:W-:Y:S01]  /*1670*/  SEL R69, R74.reuse, R69, P2 ;  /* 0x000000454a457207 */ /* 0x040fe20001000000 */
[----:B------:R-:W-:Y:S01]  /*1680*/  FMUL.FTZ R74, R74, R100 ;  /* 0x000000644a4a7220 */ /* 0x000fe20000410000 */
[----:B------:R-:W-:Y:S01]  /*1690*/  FMUL.FTZ R75, R75, UR15 ;  /* 0x0000000f4b4b7c20 */ /* 0x000fe20008410000 */
[----:B------:R-:W-:Y:S02]  /*16a0*/  FSEL R94, R94, RZ, P6 ;  /* 0x000000ff5e5e7208 */ /* 0x000fe40003000000 */
[----:B------:R-:W-:Y:S01]  /*16b0*/  LOP3.LUT P6, RZ, R91, 0xff, RZ, 0xc0, !PT ;  /* 0x000000ff5bff7812 */ /* 0x000fe200078cc0ff */
[----:B------:R-:W-:Y:S01]  /*16c0*/  FMUL.FTZ R95, R74, UR15 ;  /* 0x0000000f4a5f7c20 */ /* 0x000fe20008410000 */
[----:B------:R-:W-:Y:S02]  /*16d0*/  F2FP.BF16.F32.PACK_AB R73, R94, R73 ;  /* 0x000000495e49723e */ /* 0x000fe400000010ff */
[----:B------:R-:W-:Y:S02]  /*16e0*/  FSEL R74, R75, RZ, P6 ;  /* 0x000000ff4b4a7208 */ /* 0x000fe40003000000 */
[----:B------:R-:W-:-:S04]  /*16f0*/  LOP3.LUT P6, RZ, R91, 0xff00, RZ, 0xc0, !PT ;  /* 0x0000ff005bff7812 */ /* 0x000fc800078cc0ff */
[----:B------:R-:W-:Y:S02]  /*1700*/  FSEL R75, R95, RZ, P6 ;  /* 0x000000ff5f4b7208 */ /* 0x000fe40003000000 */
[----:B------:R-:W0:Y:S02]  /*1710*/  @P2 LDC.64 R94, c[0x0][0x308] ;  /* 0x0000c200ff5e2b82 */ /* 0x000e240000000a00 */
[----:B------:R-:W-:Y:S01]  /*1720*/  F2FP.BF16.F32.PACK_AB R74, R75, R74 ;  /* 0x0000004a4b4a723e */ /* 0x000fe200000010ff */
[----:B------:R-:W-:-:S04]  /*1730*/  FFMA.FTZ R75, R85, R108, R109 ;  /* 0x0000006c554b7223 */ /* 0x000fc8000001006d */
[----:B------:R-:W-:Y:S01]  /*1740*/  FADD.FTZ R124, R86, -R75 ;  /* 0x8000004b567c7221 */ /* 0x000fe20000010000 */
[C---:B------:R-:W-:Y:S02]  /*1750*/  FMUL.FTZ R75, R101.reuse, R122 ;  /* 0x0000007a654b7220 */ /* 0x040fe40000410000 */
[----:B------:R-:W1:Y:S01]  /*1760*/  LDC.64 R122, c[0x0][0x2f8] ;  /* 0x0000be00ff7a7b82 */ /* 0x000e620000000a00 */
[----:B------:R-:W-:Y:S01]  /*1770*/  FMUL.FTZ R124, R101, R124 ;  /* 0x0000007c657c7220 */ /* 0x000fe20000410000 */
[----:B------:R-:W-:-:S03]  /*1780*/  @P1 FADD.FTZ R75, R18, R75 ;  /* 0x0000004b124b1221 */ /* 0x000fc60000010000 */
[----:B------:R-:W-:Y:S01]  /*1790*/  @P1 FADD.FTZ R124, R19, R124 ;  /* 0x0000007c137c1221 */ /* 0x000fe20000010000 */
[----:B------:R-:W-:Y:S02]  /*17a0*/  LOP3.LUT P1, RZ, R91, 0xff0000, RZ, 0xc0, !PT ;  /* 0x00ff00005bff7812 */ /* 0x000fe4000782c0ff */
[C---:B------:R-:W-:Y:S01]  /*17b0*/  SEL R70, R75.reuse, R70, P2 ;  /* 0x000000464b467207 */ /* 0x040fe20001000000 */
[-C--:B------:R-:W-:Y:S01]  /*17c0*/  FMUL.FTZ R75, R75, R100.reuse ;  /* 0x000000644b4b7220 */ /* 0x080fe20000410000 */
[C---:B------:R-:W-:Y:S01]  /*17d0*/  SEL R71, R124.reuse, R71, P2 ;  /* 0x000000477c477207 */ /* 0x040fe20001000000 */
[----:B------:R-:W-:Y:S02]  /*17e0*/  FMUL.FTZ R124, R124, R100 ;  /* 0x000000647c7c7220 */ /* 0x000fe40000410000 */
[----:B------:R-:W-:Y:S01]  /*17f0*/  FMUL.FTZ R75, R75, UR15 ;  /* 0x0000000f4b4b7c20 */ /* 0x000fe20008410000 */
[----:B0-----:R-:W-:-:S04]  /*1800*/  @P2 IMAD.WIDE.U32 R94, R2, 0x20, R94 ;  /* 0x00000020025e2825 */ /* 0x001fc800078e005e */
[----:B------:R-:W-:Y:S01]  /*1810*/  FMUL.FTZ R124, R124, UR15 ;  /* 0x0000000f7c7c7c20 */ /* 0x000fe20008410000 */
[----:B------:R-:W-:Y:S01]  /*1820*/  FSEL R75, R75, RZ, P1 ;  /* 0x000000ff4b4b7208 */ /* 0x000fe20000800000 */
[----:B------:R-:W-:Y:S04]  /*1830*/  @P2 STG.E.128 desc[UR4][R94.64], R64 ;  /* 0x000000405e002986 */ /* 0x000fe8000c101d04 */
[----:B------:R1:W-:Y:S01]  /*1840*/  @P2 STG.E.128 desc[UR4][R94.64+0x10], R68 ;  /* 0x000010445e002986 */ /* 0x0003e2000c101d04 */
[----:B------:R-:W-:-:S04]  /*1850*/  LOP3.LUT P2, RZ, R91, 0xff000000, RZ, 0xc0, !PT ;  /* 0xff0000005bff7812 */ /* 0x000fc8000784c0ff */
[----:B------:R-:W-:-:S04]  /*1860*/  FSEL R124, R124, RZ, P2 ;  /* 0x000000ff7c7c7208 */ /* 0x000fc80001000000 */
[----:B------:R-:W-:Y:S01]  /*1870*/  F2FP.BF16.F32.PACK_AB R75, R124, R75 ;  /* 0x0000004b7c4b723e */ /* 0x000fe200000010ff */
[C---:B-1----:R-:W-:Y:S01]  /*1880*/  IMAD.WIDE.U32 R94, R2.reuse, 0x10, R122 ;  /* 0x00000010025e7825 */ /* 0x042fe200078e007a */
[----:B------:R-:W-:-:S04]  /*1890*/  IADD3 R2, R2, 0x20, RZ ;  /* 0x0000002002027810 */ /* 0x000fc80007ffe0ff */
[----:B------:R0:W-:Y:S03]  /*18a0*/  STG.E.128 desc[UR4][R94.64], R72 ;  /* 0x000000485e007986 */ /* 0x0001e6000c101d04 */
.L_x_3232:
[----:B------:R-:W-:Y:S05]  /*18b0*/  BSYNC B1 ;  /* 0x0000000000017941 */ /* 0x000fea0003800000 */
.L_x_3231:
        /* <DEDUP_REMOVED lines=16> */
[----:B------:R-:W-:Y:S01]  /*19c0*/  FADD.FTZ R72, R87, -R72 ;  /* 0x8000004857487221 */ /* 0x000fe20000010000 */
[C---:B-----5:R-:W-:Y:S01]  /*19d0*/  FMUL.FTZ R75, R101.reuse, R75 ;  /* 0x0000004b654b7220 */ /* 0x060fe20000410000 */
[----:B------:R-:W-:Y:S01]  /*19e0*/  ISETP.NE.U32.AND P6, PT, RZ, UR16, PT ;  /* 0x00000010ff007c0c */ /* 0x000fe2000bfc5070 */
[C---:B------:R-:W-:Y:S01]  /*19f0*/  FMUL.FTZ R73, R101.reuse, R73 ;  /* 0x0000004965497220 */ /* 0x040fe20000410000 */
[C---:B------:R-:W-:Y:S01]  /*1a00*/  FMUL.FTZ R74, R101.reuse, R74 ;  /* 0x0000004a654a7220 */ /* 0x040fe20000410000 */
[----:B------:R-:W-:Y:S01]  /*1a10*/  FMUL.FTZ R72, R101, R72 ;  /* 0x0000004865487220 */ /* 0x000fe20000410000 */
[----:B------:R-:W-:Y:S01]  /*1a20*/  FADD.FTZ R94, R93, -R94 ;  /* 0x8000005e5d5e7221 */ /* 0x000fe20000010000 */
[----:B------:R-:W-:Y:S01]  /*1a30*/  FADD.FTZ R124, R80, -R95 ;  /* 0x8000005f507c7221 */ /* 0x000fe20000010000 */
[----:B------:R-:W-:Y:S01]  /*1a40*/  FADD.FTZ R122, R97, -R122 ;  /* 0x8000007a617a7221 */ /* 0x000fe20000010000 */
[----:B------:R-:W-:Y:S01]  /*1a50*/  @P2 FADD.FTZ R75, R58, R75 ;  /* 0x0000004b3a4b2221 */ /* 0x000fe20000010000 */
[----:B------:R-:W-:Y:S01]  /*1a60*/  ISETP.NE.AND.EX P1, PT, RZ, UR17, PT, P6 ;  /* 0x00000011ff007c0c */ /* 0x000fe2000bf25360 */
[----:B------:R-:W-:Y:S01]  /*1a70*/  @P2 FADD.FTZ R73, R56, R73 ;  /* 0x0000004938492221 */ /* 0x000fe20000010000 */
[----:B------:R-:W-:Y:S01]  /*1a80*/  @P2 FADD.FTZ R74, R63, R74 ;  /* 0x0000004a3f4a2221 */ /* 0x000fe20000010000 */
[----:B------:R-:W-:Y:S01]  /*1a90*/  @P2 FADD.FTZ R72, R57, R72 ;  /* 0x0000004839482221 */ /* 0x000fe20000010000 */
[C---:B------:R-:W-:Y:S01]  /*1aa0*/  FMUL.FTZ R94, R101.reuse, R94 ;  /* 0x0000005e655e7220 */ /* 0x040fe20000410000 */
[C---:B------:R-:W-:Y:S01]  /*1ab0*/  FMUL.FTZ R95, R101.reuse, R124 ;  /* 0x0000007c655f7220 */ /* 0x040fe20000410000 */
[C---:B------:R-:W-:Y:S01]  /*1ac0*/  FMUL.FTZ R122, R101.reuse, R122 ;  /* 0x0000007a657a7220 */ /* 0x040fe20000410000 */
[----:B------:R-:W-:Y:S01]  /*1ad0*/  FMUL.FTZ R109, R101, R108 ;  /* 0x0000006c656d7220 */ /* 0x000fe20000410000 */
[C---:B------:R-:W-:Y:S01]  /*1ae0*/  SEL R66, R75.reuse, R66, P1 ;  /* 0x000000424b427207 */ /* 0x040fe20000800000 */
[----:B------:R-:W-:Y:S01]  /*1af0*/  FMUL.FTZ R101, R75, R100 ;  /* 0x000000644b657220 */ /* 0x000fe20000410000 */
[----:B------:R-:W-:Y:S01]  /*1b00*/  SEL R64, R73, R64, P1 ;  /* 0x0000004049407207 */ /* 0x000fe20000800000 */
[CC--:B------:R-:W-:Y:S01]  /*1b10*/  FMUL.FTZ R75, R74.reuse, R100.reuse ;  /* 0x000000644a4b7220 */ /* 0x0c0fe20000410000 */
[----:B------:R-:W-:Y:S01]  /*1b20*/  SEL R71, R74, R71, P1 ;  /* 0x000000474a477207 */ /* 0x000fe20000800000 */
[----:B------:R-:W-:Y:S01]  /*1b30*/  @P2 FADD.FTZ R94, R59, R94 ;  /* 0x0000005e3b5e2221 */ /* 0x000fe20000010000 */
[-C--:B------:R-:W-:Y:S01]  /*1b40*/  FMUL.FTZ R73, R73, R100.reuse ;  /* 0x0000006449497220 */ /* 0x080fe20000410000 */
[C---:B------:R-:W-:Y:S01]  /*1b50*/  SEL R65, R72.reuse, R65, P1 ;  /* 0x0000004148417207 */ /* 0x040fe20000800000 */
[----:B------:R-:W-:Y:S01]  /*1b60*/  FMUL.FTZ R72, R72, R100 ;  /* 0x0000006448487220 */ /* 0x000fe20000410000 */
[----:B------:R-:W-:Y:S01]  /*1b70*/  MOV R74, R88 ;  /* 0x00000058004a7202 */ /* 0x000fe20000000f00 */
[----:B------:R-:W-:Y:S01]  /*1b80*/  FMUL.FTZ R73, R73, UR15 ;  /* 0x0000000f49497c20 */ /* 0x000fe20008410000 */
[----:B------:R-:W-:Y:S01]  /*1b90*/  @P2 FADD.FTZ R95, R60, R95 ;  /* 0x0000005f3c5f2221 */ /* 0x000fe20000010000 */
[----:B------:R-:W-:Y:S01]  /*1ba0*/  @P2 FADD.FTZ R122, R61, R122 ;  /* 0x0000007a3d7a2221 */ /* 0x000fe20000010000 */
[----:B------:R-:W-:Y:S01]  /*1bb0*/  LOP3.LUT P6, RZ, R74, 0xff, RZ, 0xc0, !PT ;  /* 0x000000ff4aff7812 */ /* 0x000fe200078cc0ff */
[----:B------:R-:W-:Y:S01]  /*1bc0*/  @P2 FADD.FTZ R109, R62, R109 ;  /* 0x0000006d3e6d2221 */ /* 0x000fe20000010000 */
[----:B------:R-:W-:Y:S01]  /*1bd0*/  SEL R67, R94, R67, P1 ;  /* 0x000000435e437207 */ /* 0x000fe20000800000 */
[----:B------:R-:W-:Y:S01]  /*1be0*/  FMUL.FTZ R74, R72, UR15 ;  /* 0x0000000f484a7c20 */ /* 0x000fe20008410000 */
[----:B------:R-:W-:Y:S01]  /*1bf0*/  FMUL.FTZ R94, R94, R100 ;  /* 0x000000645e5e7220 */ /* 0x000fe20000410000 */
[----:B------:R-:W-:Y:S01]  /*1c00*/  LOP3.LUT P2, RZ, R88, 0xff00, RZ, 0xc0, !PT ;  /* 0x0000ff0058ff7812 */ /* 0x000fe2000784c0ff */
[----:B------:R-:W-:Y:S01]  /*1c10*/  FMUL.FTZ R101, R101, UR15 ;  /* 0x0000000f65657c20 */ /* 0x000fe20008410000 */
[----:B------:R-:W-:Y:S01]  /*1c20*/  FSEL R72, R73, RZ, P6 ;  /* 0x000000ff49487208 */ /* 0x000fe20003000000 */
[----:B------:R-:W-:Y:S01]  /*1c30*/  FMUL.FTZ R94, R94, UR15 ;  /* 0x0000000f5e5e7c20 */ /* 0x000fe20008410000 */
[----:B------:R-:W-:Y:S01]  /*1c40*/  FSEL R73, R74, RZ, P2 ;  /* 0x000000ff4a497208 */ /* 0x000fe20001000000 */
[----:B------:R-:W-:Y:S01]  /*1c50*/  FMUL.FTZ R108, R75, UR15 ;  /* 0x0000000f4b6c7c20 */ /* 0x000fe20008410000 */
[----:B------:R-:W-:-:S02]  /*1c60*/  LOP3.LUT P2, RZ, R88, 0xff000000, RZ, 0xc0, !PT ;  /* 0xff00000058ff7812 */ /* 0x000fc4000784c0ff */
[----:B------:R-:W-:Y:S02]  /*1c70*/  LOP3.LUT P6, RZ, R88, 0xff0000, RZ, 0xc0, !PT ;  /* 0x00ff000058ff7812 */ /* 0x000fe400078cc0ff */
[C---:B------:R-:W-:Y:S01]  /*1c80*/  SEL R68, R95.reuse, R68, P1 ;  /* 0x000000445f447207 */ /* 0x040fe20000800000 */
[----:B------:R-:W-:Y:S01]  /*1c90*/  FMUL.FTZ R95, R95, R100 ;  /* 0x000000645f5f7220 */ /* 0x000fe20000410000 */
[----:B------:R-:W-:Y:S02]  /*1ca0*/  FSEL R94, R94, RZ, P2 ;  /* 0x000000ff5e5e7208 */ /* 0x000fe40001000000 */
[----:B------:R-:W-:Y:S01]  /*1cb0*/  FSEL R101, R101, RZ, P6 ;  /* 0x000000ff65657208 */ /* 0x000fe20003000000 */
[----:B------:R-:W-:Y:S01]  /*1cc0*/  FMUL.FTZ R74, R95, UR15 ;  /* 0x0000000f5f4a7c20 */ /* 0x000fe20008410000 */
[----:B------:R-:W-:Y:S02]  /*1cd0*/  F2FP.BF16.F32.PACK_AB R72, R73, R72 ;  /* 0x000000484948723e */ /* 0x000fe400000010ff */
[C---:B------:R-:W-:Y:S01]  /*1ce0*/  SEL R69, R122.reuse, R69, P1 ;  /* 0x000000457a457207 */ /* 0x040fe20000800000 */
[----:B------:R-:W-:Y:S01]  /*1cf0*/  FMUL.FTZ R122, R122, R100 ;  /* 0x000000647a7a7220 */ /* 0x000fe20000410000 */
[C---:B------:R-:W-:Y:S01]  /*1d00*/  SEL R70, R109.reuse, R70, P1 ;  /* 0x000000466d467207 */ /* 0x040fe20000800000 */
[----:B------:R-:W-:Y:S01]  /*1d10*/  FMUL.FTZ R109, R109, R100 ;  /* 0x000000646d6d7220 */ /* 0x000fe20000410000 */
[----:B------:R-:W-:Y:S01]  /*1d20*/  F2FP.BF16.F32.PACK_AB R73, R94, R101 ;  /* 0x000000655e49723e */ /* 0x000fe200000010ff */
[----:B------:R-:W-:Y:S01]  /*1d30*/  FMUL.FTZ R122, R122, UR15 ;  /* 0x0000000f7a7a7c20 */ /* 0x000fe20008410000 */
[----:B------:R-:W0:Y:S01]  /*1d40*/  @P1 LDC.64 R94, c[0x0][0x308] ;  /* 0x0000c200ff5e1b82 */ /* 0x000e220000000a00 */
[----:B------:R-:W-:Y:S01]  /*1d50*/  LOP3.LUT P6, RZ, R89, 0xff, RZ, 0xc0, !PT ;  /* 0x000000ff59ff7812 */ /* 0x000fe200078cc0ff */
[----:B------:R-:W-:Y:S01]  /*1d60*/  FMUL.FTZ R109, R109, UR15 ;  /* 0x0000000f6d6d7c20 */ /* 0x000fe20008410000 */
[----:B------:R-:W-:-:S02]  /*1d70*/  LOP3.LUT P2, RZ, R89, 0xff00, RZ, 0xc0, !PT ;  /* 0x0000ff0059ff7812 */ /* 0x000fc4000784c0ff */
[----:B------:R-:W-:Y:S02]  /*1d80*/  FSEL R74, R74, RZ, P6 ;  /* 0x000000ff4a4a7208 */ /* 0x000fe40003000000 */
[----:B------:R-:W-:Y:S01]  /*1d90*/  FSEL R75, R122, RZ, P2 ;  /* 0x000000ff7a4b7208 */ /* 0x000fe20001000000 */
[----:B------:R-:W1:Y:S01]  /*1da0*/  LDC.64 R100, c[0x0][0x2f8] ;  /* 0x0000be00ff647b82 */ /* 0x000e620000000a00 */
[C---:B------:R-:W-:Y:S02]  /*1db0*/  LOP3.LUT P6, RZ, R89.reuse, 0xff0000, RZ, 0xc0, !PT ;  /* 0x00ff000059ff7812 */ /* 0x040fe400078cc0ff */
[----:B------:R-:W-:Y:S02]  /*1dc0*/  LOP3.LUT P2, RZ, R89, 0xff000000, RZ, 0xc0, !PT ;  /* 0xff00000059ff7812 */ /* 0x000fe4000784c0ff */
[----:B------:R-:W-:Y:S02]  /*1dd0*/  FSEL R109, R109, RZ, P6 ;  /* 0x000000ff6d6d7208 */ /* 0x000fe40003000000 */
[----:B------:R-:W-:-:S02]  /*1de0*/  FSEL R108, R108, RZ, P2 ;  /* 0x000000ff6c6c7208 */ /* 0x000fc40001000000 */
[----:B------:R-:W-:Y:S02]  /*1df0*/  F2FP.BF16.F32.PACK_AB R74, R75, R74 ;  /* 0x0000004a4b4a723e */ /* 0x000fe400000010ff */
[----:B------:R-:W-:Y:S01]  /*1e00*/  F2FP.BF16.F32.PACK_AB R75, R108, R109 ;  /* 0x0000006d6c4b723e */ /* 0x000fe200000010ff */
[----:B0-----:R-:W-:-:S05]  /*1e10*/  @P1 IMAD.WIDE.U32 R94, R2, 0x20, R94 ;  /* 0x00000020025e1825 */ /* 0x001fca00078e005e */
[----:B------:R2:W-:Y:S01]  /*1e20*/  @P1 STG.E.128 desc[UR4][R94.64], R64 ;  /* 0x000000405e001986 */ /* 0x0005e2000c101d04 */
[----:B-1----:R-:W-:-:S03]  /*1e30*/  IMAD.WIDE.U32 R100, R2, 0x10, R100 ;  /* 0x0000001002647825 */ /* 0x002fc600078e0064 */
[----:B------:R2:W-:Y:S04]  /*1e40*/  @P1 STG.E.128 desc[UR4][R94.64+0x10], R68 ;  /* 0x000010445e001986 */ /* 0x0005e8000c101d04 */
[----:B------:R2:W-:Y:S02]  /*1e50*/  STG.E.128 desc[UR4][R100.64], R72 ;  /* 0x0000004864007986 */ /* 0x0005e4000c101d04 */
.L_x_3234:
[----:B------:R-:W-:Y:S05]  /*1e60*/  BSYNC B1 ;  /* 0x0000000000017941 */ /* 0x000fea0003800000 */
.L_x_3233:
[----:B0-2---:R-:W0:Y:S02]  /*1e70*/  LDC.64 R72, c[0x0][0x210] ;  /* 0x00008400ff487b82 */ /* 0x005e240000000a00 */
[----:B0-----:R-:W-:-:S04]  /*1e80*/  LEA R3, R72, R3, 0x2 ;  /* 0x0000000348037211 */ /* 0x001fc800078e10ff */
[----:B------:R-:W-:-:S13]  /*1e90*/  ISETP.GE.AND P1, PT, R3, R73, PT ;  /* 0x000000490300720c */ /* 0x000fda0003f26270 */
[----:B------:R-:W-:Y:S05]  /*1ea0*/  @!P1 BRA `(.L_x_3235) ;  /* 0xffffffe400949947 */ /* 0x000fea000383ffff */
.L_x_3225:
[----:B------:R-:W-:Y:S05]  /*1eb0*/  BSYNC B0 ;  /* 0x0000000000007941 */ /* 0x000fea0003800000 */
.L_x_3224:
        /* <DEDUP_REMOVED lines=141> */
.L_x_3230:
[----:B------:R-:W-:Y:S01]  /*2790*/  HFMA2.MMA R74, -RZ, RZ, 0, 5.9604644775390625e-08 ;  /* 0x00000001ff4a7435 */ /* 0x000fe200000001ff */
[----:B------:R-:W-:Y:S01]  /*27a0*/  BSSY B1, `(.L_x_3236) ;  /* 0x0000006000017945 */ /* 0x000fe20003800000 */
[----:B------:R-:W-:Y:S02]  /*27b0*/  MOV R73, 0x1f ;  /* 0x0000001f00497802 */ /* 0x000fe40000000f00 */
[----:B------:R-:W-:-:S07]  /*27c0*/  MOV R72, 0xffffffff ;  /* 0xffffffff00487802 */ /* 0x000fce0000000f00 */
[----:B-----5:R-:W-:Y:S05]  /*27d0*/  WARPSYNC.COLLECTIVE R72, `(.L_x_3237) ;  /* 0x0000000048087348 */ /* 0x020fea0003c00000 */
[----:B------:R0:W1:Y:S02]  /*27e0*/  SHFL.BFLY P1, R72, R95, R74, R73 ;  /* 0x0c00004a5f487389 */ /* 0x0000640000020049 */
[----:B01---5:R-:W-:Y:S01]  /*27f0*/  ENDCOLLECTIVE ;  /* 0x000000000000791b */ /* 0x023fe20003800000 */
.L_x_3237:
[----:B------:R-:W-:Y:S05]  /*2800*/  BSYNC B1 ;  /* 0x0000000000017941 */ /* 0x000fea0003800000 */
.L_x_3236:
[----:B------:R-:W-:Y:S01]  /*2810*/  FADD.FTZ R94, R72, R95 ;  /* 0x0000005f485e7221 */ /* 0x000fe20000010000 */
[----:B------:R-:W-:Y:S01]  /*2820*/  HFMA2.MMA R74, -RZ, RZ, 0, 5.9604644775390625e-08 ;  /* 0x00000001ff4a7435 */ /* 0x000fe200000001ff */
[----:B------:R-:W-:Y:S02]  /*2830*/  MOV R72, 0xffffffff ;  /* 0xffffffff00487802 */ /* 0x000fe40000000f00 */
[----:B------:R-:W-:Y:S02]  /*2840*/  MOV R95, R108 ;  /* 0x0000006c005f7202 */ /* 0x000fe40000000f00 */
[----:B------:R-:W-:-:S07]  /*2850*/  MOV R73, 0x1f ;  /* 0x0000001f00497802 */ /* 0x000fce0000000f00 */
[----:B------:R-:W-:Y:S05]  /*2860*/  WARPSYNC.COLLECTIVE R72, `(.L_x_3238) ;  /* 0x0000000048087348 */ /* 0x000fea0003c00000 */
[----:B------:R0:W1:Y:S02]  /*2870*/  SHFL.BFLY P1, R72, R95, R74, R73 ;  /* 0x0c00004a5f487389 */ /* 0x0000640000020049 */
[----:B01----:R-:W-:Y:S01]  /*2880*/  ENDCOLLECTIVE ;  /* 0x000000000000791b */ /* 0x003fe20003800000 */
.L_x_3238:
[----:B------:R-:W-:Y:S01]  /*2890*/  HFMA2.MMA R74, -RZ, RZ, 0, 1.1920928955078125e-07 ;  /* 0x00000002ff4a7435 */ /* 0x000fe200000001ff */
[----:B------:R-:W-:Y:S02]  /*28a0*/  MOV R95, R94 ;  /* 0x0000005e005f7202 */ /* 0x000fe40000000f00 */
[----:B------:R-:W-:Y:S02]  /*28b0*/  MOV R75, R72 ;  /* 0x00000048004b7202 */ /* 0x000fe40000000f00 */
[----:B------:R-:W-:-:S03]  /*28c0*/  MOV R72, 0xffffffff ;  /* 0xffffffff00487802 */ /* 0x000fc60000000f00 */
[----:B------:R-:W-:-:S07]  /*28d0*/  FADD.FTZ R75, R75, R108 ;  /* 0x0000006c4b4b7221 */ /* 0x000fce0000010000 */
[----:B------:R-:W-:Y:S05]  /*28e0*/  WARPSYNC.COLLECTIVE R72, `(.L_x_3239) ;  /* 0x0000000048087348 */ /* 0x000fea0003c00000 */
[----:B------:R0:W1:Y:S02]  /*28f0*/  SHFL.BFLY P1, R72, R95, R74, R73 ;  /* 0x0c00004a5f487389 */ /* 0x0000640000020049 */
[----:B01----:R-:W-:Y:S01]  /*2900*/  ENDCOLLECTIVE ;  /* 0x000000000000791b */ /* 0x003fe20003800000 */
.L_x_3239:
[----:B------:R-:W-:Y:S02]  /*2910*/  MOV R95, R75 ;  /* 0x0000004b005f7202 */ /* 0x000fe40000000f00 */
[----:B------:R-:W-:Y:S02]  /*2920*/  MOV R109, R72 ;  /* 0x00000048006d7202 */ /* 0x000fe40000000f00 */
[----:B------:R-:W-:-:S03]  /*2930*/  MOV R72, 0xffffffff ;  /* 0xffffffff00487802 */ /* 0x000fc60000000f00 */
[----:B------:R-:W-:-:S07]  /*2940*/  FADD.FTZ R109, R94, R109 ;  /* 0x0000006d5e6d7221 */ /* 0x000fce0000010000 */
[----:B------:R-:W-:Y:S05]  /*2950*/  WARPSYNC.COLLECTIVE R72, `(.L_x_3240) ;  /* 0x0000000048087348 */ /* 0x000fea0003c00000 */
[----:B------:R0:W1:Y:S02]  /*2960*/  SHFL.BFLY P1, R72, R95, R74, R73 ;  /* 0x0c00004a5f487389 */ /* 0x0000640000020049 */
[----:B01----:R-:W-:Y:S01]  /*2970*/  ENDCOLLECTIVE ;  /* 0x000000000000791b */ /* 0x003fe20003800000 */
.L_x_3240:
[----:B------:R-:W-:Y:S01]  /*2980*/  HFMA2.MMA R74, -RZ, RZ, 0, 2.384185791015625e-07 ;  /* 0x00000004ff4a7435 */ /* 0x000fe200000001ff */
[----:B------:R-:W-:Y:S02]  /*2990*/  MOV R95, R109 ;  /* 0x0000006d005f7202 */ /* 0x000fe40000000f00 */
[----:B------:R-:W-:Y:S02]  /*29a0*/  MOV R122, R72 ;  /* 0x00000048007a7202 */ /* 0x000fe40000000f00 */
[----:B------:R-:W-:-:S03]  /*29b0*/  MOV R72, 0xffffffff ;  /* 0xffffffff00487802 */ /* 0x000fc60000000f00 */
[----:B------:R-:W-:-:S07]  /*29c0*/  FADD.FTZ R122, R75, R122 ;  /* 0x0000007a4b7a7221 */ /* 0x000fce0000010000 */
[----:B------:R-:W-:Y:S05]  /*29d0*/  WARPSYNC.COLLECTIVE R72, `(.L_x_3241) ;  /* 0x0000000048087348 */ /* 0x000fea0003c00000 */
[----:B------:R0:W1:Y:S02]  /*29e0*/  SHFL.BFLY P1, R72, R95, R74, R73 ;  /* 0x0c00004a5f487389 */ /* 0x0000640000020049 */
[----:B01----:R-:W-:Y:S01]  /*29f0*/  ENDCOLLECTIVE ;  /* 0x000000000000791b */ /* 0x003fe20003800000 */
.L_x_3241:
[----:B------:R-:W-:Y:S02]  /*2a00*/  MOV R95, R122 ;  /* 0x0000007a005f7202 */ /* 0x000fe40000000f00 */
[----:B------:R-:W-:Y:S02]  /*2a10*/  MOV R124, R72 ;  /* 0x00000048007c7202 */ /* 0x000fe40000000f00 */
[----:B------:R-:W-:-:S03]  /*2a20*/  MOV R72, 0xffffffff ;  /* 0xffffffff00487802 */ /* 0x000fc60000000f00 */
[----:B------:R-:W-:-:S07]  /*2a30*/  FADD.FTZ R124, R109, R124 ;  /* 0x0000007c6d7c7221 */ /* 0x000fce0000010000 */
[----:B------:R-:W-:Y:S05]  /*2a40*/  WARPSYNC.COLLECTIVE R72, `(.L_x_3242) ;  /* 0x0000000048087348 */ /* 0x000fea0003c00000 */
[----:B------:R0:W1:Y:S02]  /*2a50*/  SHFL.BFLY P1, R72, R95, R74, R73 ;  /* 0x0c00004a5f487389 */ /* 0x0000640000020049 */
[----:B01----:R-:W-:Y:S01]  /*2a60*/  ENDCOLLECTIVE ;  /* 0x000000000000791b */ /* 0x003fe20003800000 */
.L_x_3242:
[----:B------:R-:W-:Y:S01]  /*2a70*/  HFMA2.MMA R74, -RZ, RZ, 0, 4.76837158203125e-07 ;  /* 0x00000008ff4a7435 */ /* 0x000fe200000001ff */
[----:B------:R-:W-:Y:S02]  /*2a80*/  MOV R95, R124 ;  /* 0x0000007c005f7202 */ /* 0x000fe40000000f00 */
[----:B------:R-:W-:Y:S02]  /*2a90*/  MOV R123, R72 ;  /* 0x00000048007b7202 */ /* 0x000fe40000000f00 */
[----:B------:R-:W-:-:S03]  /*2aa0*/  MOV R72, 0xffffffff ;  /* 0xffffffff00487802 */ /* 0x000fc60000000f00 */
[----:B------:R-:W-:-:S07]  /*2ab0*/  FADD.FTZ R123, R122, R123 ;  /* 0x0000007b7a7b7221 */ /* 0x000fce0000010000 */
[----:B------:R-:W-:Y:S05]  /*2ac0*/  WARPSYNC.COLLECTIVE R72, `(.L_x_3243) ;  /* 0x0000000048087348 */ /* 0x000fea0003c00000 */
[----:B------:R0:W1:Y:S02]  /*2ad0*/  SHFL.BFLY P1, R72, R95, R74, R73 ;  /* 0x0c00004a5f487389 */ /* 0x0000640000020049 */
[----:B01----:R-:W-:Y:S01]  /*2ae0*/  ENDCOLLECTIVE ;  /* 0x000000000000791b */ /* 0x003fe20003800000 */
.L_x_3243:
[----:B------:R-:W-:Y:S02]  /*2af0*/  MOV R95, R123 ;  /* 0x0000007b005f7202 */ /* 0x000fe40000000f00 */
[----:B------:R-:W-:Y:S02]  /*2b00*/  MOV R125, R72 ;  /* 0x00000048007d7202 */ /* 0x000fe40000000f00 */
[----:B------:R-:W-:-:S03]  /*2b10*/  MOV R72, 0xffffffff ;  /* 0xffffffff00487802 */ /* 0x000fc60000000f00 */
[----:B------:R-:W-:-:S07]  /*2b20*/  FADD.FTZ R125, R124, R125 ;  /* 0x0000007d7c7d7221 */ /* 0x000fce0000010000 */
[----:B------:R-:W-:Y:S05]  /*2b30*/  WARPSYNC.COLLECTIVE R72, `(.L_x_3244) ;  /* 0x0000000048087348 */ /* 0x000fea0003c00000 */
[----:B------:R0:W1:Y:S02]  /*2b40*/  SHFL.BFLY P1, R72, R95, R74, R73 ;  /* 0x0c00004a5f487389 */ /* 0x0000640000020049 */
[----:B01----:R-:W-:Y:S01]  /*2b50*/  ENDCOLLECTIVE ;  /* 0x000000000000791b */ /* 0x003fe20003800000 */
.L_x_3244:
[----:B------:R-:W-:Y:S01]  /*2b60*/  HFMA2.MMA R74, -RZ, RZ, 0, 9.5367431640625e-07 ;  /* 0x00000010ff4a7435 */ /* 0x000fe200000001ff */
[----:B------:R-:W-:Y:S02]  /*2b70*/  MOV R95, R125 ;  /* 0x0000007d005f7202 */ /* 0x000fe40000000f00 */
[----:B------:R-:W-:Y:S02]  /*2b80*/  MOV R108, R72 ;  /* 0x00000048006c7202 */ /* 0x000fe40000000f00 */
[----:B------:R-:W-:-:S03]  /*2b90*/  MOV R72, 0xffffffff ;  /* 0xffffffff00487802 */ /* 0x000fc60000000f00 */
[----:B------:R-:W-:-:S07]  /*2ba0*/  FADD.FTZ R108, R123, R108 ;  /* 0x0000006c7b6c7221 */ /* 0x000fce0000010000 */
[----:B------:R-:W-:Y:S05]  /*2bb0*/  WARPSYNC.COLLECTIVE R72, `(.L_x_3245) ;  /* 0x0000000048087348 */ /* 0x000fea0003c00000 */
[----:B------:R0:W1:Y:S02]  /*2bc0*/  SHFL.BFLY P1, R72, R95, R74, R73 ;  /* 0x0c00004a5f487389 */ /* 0x0000640000020049 */
[----:B01----:R-:W-:Y:S01]  /*2bd0*/  ENDCOLLECTIVE ;  /* 0x000000000000791b */ /* 0x003fe20003800000 */
.L_x_3245:
[----:B------:R-:W-:Y:S02]  /*2be0*/  MOV R95, R108 ;  /* 0x0000006c005f7202 */ /* 0x000fe40000000f00 */
[----:B------:R-:W-:Y:S02]  /*2bf0*/  MOV R94, R72 ;  /* 0x00000048005e7202 */ /* 0x000fe40000000f00 */
[----:B------:R-:W-:-:S07]  /*2c00*/  MOV R72, 0xffffffff ;  /* 0xffffffff00487802 */ /* 0x000fce0000000f00 */
[----:B------:R-:W-:Y:S05]  /*2c10*/  WARPSYNC.COLLECTIVE R72, `(.L_x_3246) ;  /* 0x0000000048087348 */ /* 0x000fea0003c00000 */
[----:B------:R0:W1:Y:S02]  /*2c20*/  SHFL.BFLY P1, R72, R95, R74, R73 ;  /* 0x0c00004a5f487389 */ /* 0x0000640000020049 */
[----:B01----:R-:W-:Y:S01]  /*2c30*/  ENDCOLLECTIVE ;  /* 0x000000000000791b */ /* 0x003fe20003800000 */
.L_x_3246:
[----:B------:R-:W-:Y:S01]  /*2c40*/  MOV R75, R72 ;  /* 0x00000048004b7202 */ /* 0x000fe20000000f00 */
[----:B------:R-:W-:Y:S06]  /*2c50*/  BRA `(.L_x_3247) ;  /* 0xffffffe400947947 */ /* 0x000fec000383ffff */
.L_x_3248:
        /* <DEDUP_REMOVED lines=10> */
.L_x_9140:


//--------------------- .text._ZN10layer_norm13ln_bwd_kernelINS_13Kernel_traitsI13__nv_bfloat16S2_fS2_fjLj512ELj1ELj4ELj1ELj16ENS_18Kernel_traits_baseILj512ES2_S2_fS2_fjLj128EEEEELb1ELb0ELb0ELb1EEEvNS_9BwdParamsE --------------------------
	.section	.text._ZN10layer_norm13ln_bwd_kernelINS_13Kernel_traitsI13__nv_bfloat16S2_fS2_fjLj512ELj1ELj4ELj1ELj16ENS_18Kernel_traits_baseILj512ES2_S2_fS2_fjLj128EEEEELb1ELb0ELb0ELb1EEEvNS_9BwdParamsE,"ax",@progbits
	.align	128
        .global         _ZN10layer_norm13ln_bwd_kernelINS_13Kernel_traitsI13__nv_bfloat16S2_fS2_fjLj512ELj1ELj4ELj1ELj16ENS_18Kernel_traits_baseILj512ES2_S2_fS2_fjLj128EEEEELb1ELb0ELb0ELb1EEEvNS_9BwdParamsE
        .type           _ZN10layer_norm13ln_bwd_kernelINS_13Kernel_traitsI13__nv_bfloat16S2_fS2_fjLj512ELj1ELj4ELj1ELj16ENS_18Kernel_traits_baseILj512ES2_S2_fS2_fjLj128EEEEELb1ELb0ELb0ELb1EEEvNS_9BwdParamsE,@function
        .size           _ZN10layer_norm13ln_bwd_kernelINS_13Kernel_traitsI13__nv_bfloat16S2_fS2_fjLj512ELj1ELj4ELj1ELj16ENS_18Kernel_traits_baseILj512ES2_S2_fS2_fjLj128EEEEELb1ELb0ELb0ELb1EEEvNS_9BwdParamsE,(.L_x_9141 - _ZN10layer_norm13ln_bwd_kernelINS_13Kernel_traitsI13__nv_bfloat16S2_fS2_fjLj512ELj1ELj4ELj1ELj16ENS_18Kernel_traits_baseILj512ES2_S2_fS2_fjLj128EEEEELb1ELb0ELb0ELb1EEEvNS_9BwdParamsE)
        .other          _ZN10layer_norm13ln_bwd_kernelINS_13Kernel_traitsI13__nv_bfloat16S2_fS2_fjLj512ELj1ELj4ELj1ELj16ENS_18Kernel_traits_baseILj512ES2_S2_fS2_fjLj128EEEEELb1ELb0ELb0ELb1EEEvNS_9BwdParamsE,@"STO_CUDA_ENTRY STV_DEFAULT"
_ZN10layer_norm13ln_bwd_kernelINS_13Kernel_traitsI13__nv_bfloat16S2_fS2_fjLj512ELj1ELj4ELj1ELj16ENS_18Kernel_traits_baseILj512ES2_S2_fS2_fjLj128EEEEELb1ELb0ELb0ELb1EEEvNS_9BwdParamsE:
.text._ZN10layer_norm13ln_bwd_kernelINS_13Kernel_traitsI13__nv_bfloat16S2_fS2_fjLj512ELj1ELj4ELj1ELj16ENS_18Kernel_traits_baseILj512ES2_S2_fS2_fjLj128EEEEELb1ELb0ELb0ELb1EEEvNS_9BwdParamsE:
        /* <DEDUP_REMOVED lines=31> */
.L_x_3250:
        /* <DEDUP_REMOVED lines=17> */
[----:B0-----:R-:W-:Y:S02]  /*0300*/  CS2R R4, SRZ ;  /* 0x0000000000047805 */ /* 0x001fe4000001ff00 */
[----:B------:R-:W-:Y:S02]  /*0310*/  CS2R R78, SRZ ;  /* 0x00000000004e7805 */ /* 0x000fe4000001ff00 */
[----:B------:R-:W-:-:S02]  /*0320*/  CS2R R16, SRZ ;  /* 0x0000000000107805 */ /* 0x000fc4000001ff00 */
[----:B------:R-:W-:Y:S02]  /*0330*/  CS2R R18, SRZ ;  /* 0x0000000000127805 */ /* 0x000fe4000001ff00 */
[----:B------:R-:W-:Y:S02]  /*0340*/  CS2R R68, SRZ ;  /* 0x0000000000447805 */ /* 0x000fe4000001ff00 */
[----:B------:R-:W-:Y:S02]  /*0350*/  CS2R R70, SRZ ;  /* 0x0000000000467805 */ /* 0x000fe4000001ff00 */
[----:B------:R-:W-:Y:S02]  /*0360*/  CS2R R72, SRZ ;  /* 0x0000000000487805 */ /* 0x000fe4000001ff00 */
        /* <DEDUP_REMOVED lines=30> */
.L_x_3254:
[----:B-1----:R-:W0:Y:S01]  /*0550*/  @P0 LDC.64 R44, c[0x0][0x270] ;  /* 0x00009c00ff2c0b82 */ /* 0x002e220000000a00 */
        /* <DEDUP_REMOVED lines=11> */
[C---:B-1----:R-:W-:Y:S01]  /*0610*/  IMAD.WIDE R60, R105.reuse, 0x4, R60 ;  /* 0x00000004693c7825 */ /* 0x042fe200078e023c */
[----:B------:R-:W-:Y:S02]  /*0620*/  @P0 LEA.HI.X R67, R105, R45, R46, 0x1, P1 ;  /* 0x0000002d69430211 */ /* 0x000fe400008f0c2e */
[C---:B------:R-:W-:Y:S02]  /*0630*/  IADD3 R108, R107.reuse, 0x20, RZ ;  /* 0x000000206b6c7810 */ /* 0x040fe40007ffe0ff */
[----:B------:R-:W4:Y:S01]  /*0640*/  LDG.E R113, desc[UR4][R60.64] ;  /* 0x000000043c717981 */ /* 0x000f22000c1e1900 */
[--C-:B--2---:R-:W-:Y:S01]  /*0650*/  IMAD.WIDE.U32 R114, R107, 0x20, R88.reuse ;  /* 0x000000206b727825 */ /* 0x104fe200078e0058 */
[----:B------:R-:W1:Y:S02]  /*0660*/  LDC.64 R86, c[0x0][0x2c8] ;  /* 0x0000b200ff567b82 */ /* 0x000e640000000a00 */
[----:B------:R-:W2:Y:S01]  /*0670*/  @P0 LDG.E.U16 R0, desc[UR4][R66.64] ;  /* 0x0000000442000981 */ /* 0x000ea2000c1e1500 */
[----:B------:R-:W-:-:S03]  /*0680*/  IMAD.WIDE.U32 R88, R108, 0x20, R88 ;  /* 0x000000206c587825 */ /* 0x000fc600078e0058 */
[----:B------:R-:W2:Y:S01]  /*0690*/  LDG.E.128 R44, desc[UR4][R114.64] ;  /* 0x00000004722c7981 */ /* 0x000ea2000c1e1d00 */
[----:B---3--:R-:W-:-:S03]  /*06a0*/  IMAD.WIDE.U32 R48, R107, 0x10, R64 ;  /* 0x000000106b307825 */ /* 0x008fc600078e0040 */
[----:B------:R-:W3:Y:S01]  /*06b0*/  LDG.E.128 R52, desc[UR4][R114.64+0x10] ;  /* 0x0000100472347981 */ /* 0x000ee2000c1e1d00 */
[----:B------:R-:W-:-:S03]  /*06c0*/  IMAD.WIDE.U32 R64, R108, 0x10, R64 ;  /* 0x000000106c407825 */ /* 0x000fc600078e0040 */
[----:B------:R-:W3:Y:S01]  /*06d0*/  LDG.E.128 R48, desc[UR4][R48.64] ;  /* 0x0000000430307981 */ /* 0x000ee2000c1e1d00 */
[----:B0-----:R-:W-:-:S03]  /*06e0*/  IMAD.WIDE R116, R105, 0x4, R84 ;  /* 0x0000000469747825 */ /* 0x001fc600078e0254 */
[----:B------:R-:W3:Y:S01]  /*06f0*/  LDG.E.128 R56, desc[UR4][R88.64] ;  /* 0x0000000458387981 */ /* 0x000ee2000c1e1d00 */
[----:B------:R-:W0:Y:S03]  /*0700*/  LDC.64 R84, c[0x0][0x240] ;  /* 0x00009000ff547b82 */ /* 0x000e260000000a00 */
[----:B------:R-:W3:Y:S04]  /*0710*/  LDG.E R109, desc[UR4][R116.64] ;  /* 0x00000004746d7981 */ /* 0x000ee8000c1e1900 */
[----:B------:R-:W3:Y:S04]  /*0720*/  LDG.E.128 R64, desc[UR4][R64.64] ;  /* 0x0000000440407981 */ /* 0x000ee8000c1e1d00 */
[----:B------:R0:W3:Y:S02]  /*0730*/  LDG.E.128 R60, desc[UR4][R88.64+0x10] ;  /* 0x00001004583c7981 */ /* 0x0000e4000c1e1d00 */
[----:B0-----:R-:W-:-:S04]  /*0740*/  IMAD.WIDE.U32 R88, R107, 0x8, R84 ;  /* 0x000000086b587825 */ /* 0x001fc800078e0054 */
[----:B------:R-:W-:Y:S02]  /*0750*/  IMAD.WIDE.U32 R84, R108, 0x8, R84 ;  /* 0x000000086c547825 */ /* 0x000fe400078e0054 */
[----:B------:R-:W5:Y:S04]  /*0760*/  LDG.E.64 R88, desc[UR4][R88.64] ;  /* 0x0000000458587981 */ /* 0x000f68000c1e1b00 */
[----:B------:R-:W5:Y:S01]  /*0770*/  LDG.E.64 R84, desc[UR4][R84.64] ;  /* 0x0000000454547981 */ /* 0x000f62000c1e1b00 */
[----:B-1----:R-:W-:-:S04]  /*0780*/  ISETP.NE.U32.AND P1, PT, R86, RZ, PT ;  /* 0x000000ff5600720c */ /* 0x002fc80003f25070 */
[----:B------:R-:W-:-:S13]  /*0790*/  ISETP.NE.AND.EX P1, PT, R87, RZ, PT, P1 ;  /* 0x000000ff5700720c */ /* 0x000fda0003f25310 */
[----:B------:R-:W0:Y:S08]  /*07a0*/  @P1 LDC.64 R110, c[0x0][0x2c8] ;  /* 0x0000b200ff6e1b82 */ /* 0x000e300000000a00 */
        /* <DEDUP_REMOVED lines=13> */
[C---:B0-----:R-:W-:Y:S01]  /*0880*/  FADD.FTZ R110, -R113.reuse, R47 ;  /* 0x0000002f716e7221 */ /* 0x041fe20000010100 */
[----:B---3--:R-:W-:Y:S01]  /*0890*/  FADD.FTZ R52, -R113, R52 ;  /* 0x0000003471347221 */ /* 0x008fe20000010100 */
[C---:B------:R-:W-:Y:S02]  /*08a0*/  PRMT R45, R48.reuse, 0x7632, R45 ;  /* 0x00007632302d7816 */ /* 0x040fe4000000002d */
[----:B------:R-:W-:Y:S02]  /*08b0*/  SHF.L.U32 R48, R48, 0x10, RZ ;  /* 0x0000001030307819 */ /* 0x000fe400000006ff */
[----:B------:R-:W-:Y:S01]  /*08c0*/  PRMT R47, R49, 0x7632, R47 ;  /* 0x00007632312f7816 */ /* 0x000fe2000000002f */
[----:B------:R-:W-:Y:S01]  /*08d0*/  FADD.FTZ R56, -R113, R56 ;  /* 0x0000003871387221 */ /* 0x000fe20000010100 */
[----:B------:R-:W-:Y:S01]  /*08e0*/  SHF.L.U32 R112, R49, 0x10, RZ ;  /* 0x0000001031707819 */ /* 0x000fe200000006ff */
[----:B------:R-:W-:Y:S01]  /*08f0*/  FADD.FTZ R122, -R113, R59 ;  /* 0x0000003b717a7221 */ /* 0x000fe20000010100 */
[C---:B------:R-:W-:Y:S01]  /*0900*/  PRMT R49, R50.reuse, 0x7632, R49 ;  /* 0x0000763232317816 */ /* 0x040fe20000000031 */
[----:B------:R-:W-:Y:S01]  /*0910*/  FMUL.FTZ R0, R109, R0 ;  /* 0x000000006d007220 */ /* 0x000fe20000410000 */
[----:B------:R-:W-:Y:S01]  /*0920*/  PRMT R111, R51, 0x7632, R111 ;  /* 0x00007632336f7816 */ /* 0x000fe2000000006f */
[----:B------:R-:W-:Y:S01]  /*0930*/  FADD.FTZ R116, -R113, R53 ;  /* 0x0000003571747221 */ /* 0x000fe20000010100 */
[----:B-1----:R-:W-:Y:S01]  /*0940*/  SHF.L.U32 R114, R51, 0x10, RZ ;  /* 0x0000001033727819 */ /* 0x002fe200000006ff */
[----:B------:R-:W-:Y:S01]  /*0950*/  FMUL.FTZ R59, R109, R44 ;  /* 0x0000002c6d3b7220 */ /* 0x000fe20000410000 */
[----:B------:R-:W-:Y:S01]  /*0960*/  SHF.L.U32 R50, R50, 0x10, RZ ;  /* 0x0000001032327819 */ /* 0x000fe200000006ff */
[----:B------:R-:W-:Y:S01]  /*0970*/  FADD.FTZ R46, -R113, R46 ;  /* 0x0000002e712e7221 */ /* 0x000fe20000010100 */
[C---:B------:R-:W-:Y:S01]  /*0980*/  PRMT R51, R64.reuse, 0x7632, R51 ;  /* 0x0000763240337816 */ /* 0x040fe20000000033 */
[C---:B------:R-:W-:Y:S01]  /*0990*/  FMUL.FTZ R52, R109.reuse, R52 ;  /* 0x000000346d347220 */ /* 0x040fe20000410000 */
[----:B------:R-:W-:Y:S01]  /*09a0*/  SHF.L.U32 R64, R64, 0x10, RZ ;  /* 0x0000001040407819 */ /* 0x000fe200000006ff */
[----:B------:R-:W-:Y:S01]  /*09b0*/  FMUL.FTZ R56, R109, R56 ;  /* 0x000000386d387220 */ /* 0x000fe20000410000 */
[----:B------:R-:W-:-:S02]  /*09c0*/  PRMT R53, R65, 0x7632, R53 ;  /* 0x0000763241357816 */ /* 0x000fc40000000035 */
[----:B------:R-:W-:Y:S01]  /*09d0*/  SHF.L.U32 R44, R45, 0x10, RZ ;  /* 0x000000102d2c7819 */ /* 0x000fe200000006ff */
[-C--:B------:R-:W-:Y:S01]  /*09e0*/  FMUL.FTZ R45, R104, R48.reuse ;  /* 0x00000030682d7220 */ /* 0x080fe20000410000 */
        /* <DEDUP_REMOVED lines=8> */
[----:B------:R-:W-:Y:S01]  /*0a70*/  FADD.FTZ R81, R48, R81 ;  /* 0x0000005130517221 */ /* 0x000fe20000010000 */
[----:B------:R-:W-:Y:S01]  /*0a80*/  FFMA.FTZ R97, R0, R48, R97 ;  /* 0x0000003000617223 */ /* 0x000fe20000010061 */
[----:B------:R-:W-:Y:S01]  /*0a90*/  FMUL.FTZ R113, R109, R110 ;  /* 0x0000006e6d717220 */ /* 0x000fe20000410000 */
[----:B------:R-:W-:Y:S01]  /*0aa0*/  SHF.L.U32 R48, R47, 0x10, RZ ;  /* 0x000000102f307819 */ /* 0x000fe200000006ff */
[----:B------:R-:W-:Y:S01]  /*0ab0*/  FMUL.FTZ R61, R109, R46 ;  /* 0x0000002e6d3d7220 */ /* 0x000fe20000410000 */
[----:B------:R-:W-:Y:S01]  /*0ac0*/  FADD.FTZ R13, R50, R13 ;  /* 0x0000000d320d7221 */ /* 0x000fe20000010000 */
[-C--:B------:R-:W-:Y:S01]  /*0ad0*/  FFMA.FTZ R73, R52, R50.reuse, R73 ;  /* 0x0000003234497223 */ /* 0x080fe20000010049 */
[----:B------:R-:W-:Y:S01]  /*0ae0*/  FMUL.FTZ R47, R102, R50 ;  /* 0x00000032662f7220 */ /* 0x000fe20000410000 */
[----:B------:R-:W-:Y:S01]  /*0af0*/  SHF.L.U32 R110, R51, 0x10, RZ ;  /* 0x00000010336e7819 */ /* 0x000fe200000006ff */
[----:B------:R-:W-:Y:S01]  /*0b00*/  FMUL.FTZ R50, R95, R44 ;  /* 0x0000002c5f327220 */ /* 0x000fe20000410000 */
[----:B------:R-:W-:Y:S01]  /*0b10*/  SHF.L.U32 R121, R53, 0x10, RZ ;  /* 0x0000001035797819 */ /* 0x000fe200000006ff */
[----:B------:R-:W-:Y:S01]  /*0b20*/  FADD.FTZ R9, R64, R9 ;  /* 0x0000000940097221 */ /* 0x000fe20000010000 */
[-C--:B------:R-:W-:Y:S01]  /*0b30*/  FFMA.FTZ R69, R56, R64.reuse, R69 ;  /* 0x0000004038457223 */ /* 0x080fe20000010045 */
[----:B------:R-:W-:Y:S01]  /*0b40*/  FMUL.FTZ R51, R100, R64 ;  /* 0x0000004064337220 */ /* 0x000fe20000410000 */
[----:B------:R-:W-:Y:S01]  /*0b50*/  FADD.FTZ R53, RZ, R45 ;  /* 0x0000002dff357221 */ /* 0x000fe20000010000 */
[----:B------:R-:W-:Y:S01]  /*0b60*/  FFMA.FTZ R64, R0, R45, RZ ;  /* 0x0000002d00407223 */ /* 0x000fe200000100ff */
[----:B------:R-:W-:Y:S01]  /*0b70*/  FADD.FTZ R77, R112, R77 ;  /* 0x0000004d704d7221 */ /* 0x000fe20000010000 */
[-C--:B------:R-:W-:Y:S01]  /*0b80*/  FFMA.FTZ R78, R61, R112.reuse, R78 ;  /* 0x000000703d4e7223 */ /* 0x080fe2000001004e */
        /* <DEDUP_REMOVED lines=14> */
[----:B------:R-:W-:Y:S01]  /*0c70*/  FMUL.FTZ R111, R109, R116 ;  /* 0x000000746d6f7220 */ /* 0x000fe20000410000 */
[----:B------:R-:W-:Y:S01]  /*0c80*/  FADD.FTZ R114, R53, R48 ;  /* 0x0000003035727221 */ /* 0x000fe20000010000 */
[C---:B------:R-:W-:Y:S01]  /*0c90*/  PRMT R55, R66.reuse, 0x7632, R55 ;  /* 0x0000763242377816 */ /* 0x040fe20000000037 */
[----:B------:R-:W-:Y:S01]  /*0ca0*/  FFMA.FTZ R53, R113, R48, R64 ;  /* 0x0000003071357223 */ /* 0x000fe20000010040 */
[----:B------:R-:W-:Y:S01]  /*0cb0*/  SHF.L.U32 R66, R66, 0x10, RZ ;  /* 0x0000001042427819 */ /* 0x000fe200000006ff */
[----:B------:R-:W-:Y:S01]  /*0cc0*/  FADD.FTZ R14, R46, R14 ;  /* 0x0000000e2e0e7221 */ /* 0x000fe20000010000 */
[----:B------:R-:W-:Y:S01]  /*0cd0*/  FFMA.FTZ R74, R111, R46, R74 ;  /* 0x0000002e6f4a7223 */ /* 0x000fe2000001004a */
[----:B------:R-:W-:Y:S01]  /*0ce0*/  FMUL.FTZ R60, R109, R60 ;  /* 0x0000003c6d3c7220 */ /* 0x000fe20000410000 */
[----:B------:R-:W-:Y:S01]  /*0cf0*/  PRMT R57, R67, 0x7632, R57 ;  /* 0x0000763243397816 */ /* 0x000fe20000000039 */
[----:B------:R-:W-:Y:S01]  /*0d00*/  FMUL.FTZ R46, R93, R46 ;  /* 0x0000002e5d2e7220 */ /* 0x000fe20000410000 */
[----:B------:R-:W-:Y:S01]  /*0d10*/  FADD.FTZ R125, R114, R47 ;  /* 0x0000002f727d7221 */ /* 0x000fe20000010000 */
[----:B------:R-:W-:Y:S01]  /*0d20*/  FFMA.FTZ R64, R52, R47, R53 ;  /* 0x0000002f34407223 */ /* 0x000fe20000010035 */
[----:B------:R-:W-:Y:S01]  /*0d30*/  FADD.FTZ R5, R66, R5 ;  /* 0x0000000542057221 */ /* 0x000fe20000010000 */
[-C--:B------:R-:W-:Y:S01]  /*0d40*/  FFMA.FTZ R17, R60, R66.reuse, R17 ;  /* 0x000000423c117223 */ /* 0x080fe20000010011 */
[----:B------:R-:W-:Y:S01]  /*0d50*/  FMUL.FTZ R53, R98, R66 ;  /* 0x0000004262357220 */ /* 0x000fe20000410000 */
[----:B------:R-:W-:Y:S01]  /*0d60*/  SHF.L.U32 R123, R57, 0x10, RZ ;  /* 0x00000010397b7819 */ /* 0x000fe200000006ff */
[----:B------:R-:W-:Y:S01]  /*0d70*/  FADD.FTZ R66, R125, R46 ;  /* 0x0000002e7d427221 */ /* 0x000fe20000010000 */
[----:B------:R-:W-:Y:S01]  /*0d80*/  FFMA.FTZ R57, R111, R46, R64 ;  /* 0x0000002e6f397223 */ /* 0x000fe20000010040 */
[----:B------:R-:W-:Y:S01]  /*0d90*/  FFMA.FTZ R80, R59, R44, R80 ;  /* 0x0000002c3b507223 */ /* 0x000fe20000010050 */
[----:B------:R-:W-:Y:S01]  /*0da0*/  FADD.FTZ R79, R44, R79 ;  /* 0x0000004f2c4f7221 */ /* 0x000fe20000010000 */
[----:B------:R-:W-:Y:S01]  /*0db0*/  FMUL.FTZ R44, R92, R117 ;  /* 0x000000755c2c7220 */ /* 0x000fe20000410000 */
[C---:B------:R-:W-:Y:S01]  /*0dc0*/  FMUL.FTZ R64, R109.reuse, R62 ;  /* 0x0000003e6d407220 */ /* 0x040fe20000410000 */
[----:B------:R-:W-:Y:S01]  /*0dd0*/  FADD.FTZ R125, R66, R49 ;  /* 0x00000031427d7221 */ /* 0x000fe20000010000 */
[----:B------:R-:W-:Y:S01]  /*0de0*/  FMUL.FTZ R115, R109, R118 ;  /* 0x000000766d737220 */ /* 0x000fe20000410000 */
[----:B------:R-:W-:-:S02]  /*0df0*/  FFMA.FTZ R62, R54, R49, R57 ;  /* 0x00000031363e7223 */ /* 0x000fc40000010039 */
[----:B------:R-:W-:Y:S01]  /*0e00*/  FADD.FTZ R66, R125, R44 ;  /* 0x0000002c7d427221 */ /* 0x000fe20000010000 */
[----:B------:R-:W-:Y:S01]  /*0e10*/  SHF.L.U32 R65, R65, 0x10, RZ ;  /* 0x0000001041417819 */ /* 0x000fe200000006ff */
        /* <DEDUP_REMOVED lines=8> */
[----:B------:R-:W-:Y:S01]  /*0ea0*/  FMUL.FTZ R119, R109, R122 ;  /* 0x0000007a6d777220 */ /* 0x000fe20000410000 */
[----:B------:R-:W-:Y:S01]  /*0eb0*/  FADD.FTZ R7, R65, R7 ;  /* 0x0000000741077221 */ /* 0x000fe20000010000 */
[-C--:B------:R-:W-:Y:S01]  /*0ec0*/  FFMA.FTZ R19, R58, R65.reuse, R19 ;  /* 0x000000413a137223 */ /* 0x080fe20000010013 */
[----:B------:R-:W-:Y:S01]  /*0ed0*/  FFMA.FTZ R70, R117, R110, R70 ;  /* 0x0000006e75467223 */ /* 0x000fe20000010046 */
        /* <DEDUP_REMOVED lines=51> */
.L_x_3266:
[----:B-1----:R-:W-:Y:S01]  /*1210*/  FADD.FTZ R114, R125, R114 ;  /* 0x000000727d727221 */ /* 0x002fe20000010000 */
[----:B0-2---:R-:W-:Y:S01]  /*1220*/  FADD.FTZ R123, R123, R110 ;  /* 0x0000006e7b7b7221 */ /* 0x005fe20000010000 */
[----:B------:R-:W-:Y:S02]  /*1230*/  ISETP.NE.U32.AND P2, PT, R86, RZ, PT ;  /* 0x000000ff5600720c */ /* 0x000fe40003f45070 */
[----:B------:R-:W-:Y:S01]  /*1240*/  FMUL.FTZ R110, R114, UR9 ;  /* 0x00000009726e7c20 */ /* 0x000fe20008410000 */
[----:B------:R-:W-:Y:S01]  /*1250*/  FMUL.FTZ R123, R123, UR9 ;  /* 0x000000097b7b7c20 */ /* 0x000fe20008410000 */
[----:B------:R-:W-:Y:S02]  /*1260*/  ISETP.NE.AND.EX P2, PT, R87, RZ, PT, P2 ;  /* 0x000000ff5700720c */ /* 0x000fe40003f45320 */
[----:B-----5:R-:W-:Y:S02]  /*1270*/  LOP3.LUT P3, RZ, R88, 0xff0000, RZ, 0xc0, !PT ;  /* 0x00ff000058ff7812 */ /* 0x020fe4000786c0ff */
[----:B------:R-:W-:-:S02]  /*1280*/  FSEL R110, R110, RZ, !P4 ;  /* 0x000000ff6e6e7208 */ /* 0x000fc40006000000 */
[C---:B------:R-:W-:Y:S02]  /*1290*/  LOP3.LUT P1, RZ, R88.reuse, 0xff00, RZ, 0xc0, !PT ;  /* 0x0000ff0058ff7812 */ /* 0x040fe4000782c0ff */
[----:B------:R-:W-:Y:S01]  /*12a0*/  LOP3.LUT P5, RZ, R88, 0xff000000, RZ, 0xc0, !PT ;  /* 0xff00000058ff7812 */ /* 0x000fe200078ac0ff */
[-CC-:B------:R-:W-:Y:S01]  /*12b0*/  FFMA.FTZ R0, R0, R123.reuse, R110.reuse ;  /* 0x0000007b00007223 */ /* 0x180fe2000001006e */
[-CC-:B------:R-:W-:Y:S01]  /*12c0*/  FFMA.FTZ R61, R61, R123.reuse, R110.reuse ;  /* 0x0000007b3d3d7223 */ /* 0x180fe2000001006e */
[-CC-:B------:R-:W-:Y:S01]  /*12d0*/  FFMA.FTZ R113, R113, R123.reuse, R110.reuse ;  /* 0x0000007b71717223 */ /* 0x180fe2000001006e */
[-C--:B------:R-:W-:Y:S01]  /*12e0*/  FFMA.FTZ R59, R59, R123.reuse, R110 ;  /* 0x0000007b3b3b7223 */ /* 0x080fe2000001006e */
[----:B------:R-:W-:Y:S01]  /*12f0*/  FADD.FTZ R0, R45, -R0 ;  /* 0x800000002d007221 */ /* 0x000fe20000010000 */
[----:B------:R-:W-:Y:S01]  /*1300*/  FADD.FTZ R112, R112, -R61 ;  /* 0x8000003d70707221 */ /* 0x000fe20000010000 */
[----:B------:R-:W-:Y:S01]  /*1310*/  FADD.FTZ R86, R48, -R113 ;  /* 0x8000007130567221 */ /* 0x000fe20000010000 */
[-C--:B------:R-:W-:Y:S01]  /*1320*/  FFMA.FTZ R52, R52, R123.reuse, R110 ;  /* 0x0000007b34347223 */ /* 0x080fe2000001006e */
[C---:B------:R-:W-:Y:S01]  /*1330*/  FMUL.FTZ R48, R109.reuse, R0 ;  /* 0x000000006d307220 */ /* 0x040fe20000410000 */
[----:B------:R-:W-:Y:S01]  /*1340*/  FMUL.FTZ R125, R109, R112 ;  /* 0x000000706d7d7220 */ /* 0x000fe20000410000 */
[----:B------:R-:W-:Y:S01]  /*1350*/  FADD.FTZ R50, R50, -R59 ;  /* 0x8000003b32327221 */ /* 0x000fe20000010000 */
[----:B------:R-:W-:Y:S01]  /*1360*/  FADD.FTZ R52, R47, -R52 ;  /* 0x800000342f347221 */ /* 0x000fe20000010000 */
[----:B------:R-:W-:Y:S01]  /*1370*/  @P2 FADD.FTZ R48, R32, R48 ;  /* 0x0000003020302221 */ /* 0x000fe20000010000 */
[----:B------:R-:W-:Y:S01]  /*1380*/  @P2 FADD.FTZ R125, R34, R125 ;  /* 0x0000007d227d2221 */ /* 0x000fe20000010000 */
[----:B------:R-:W-:Y:S01]  /*1390*/  MOV R45, R88 ;  /* 0x00000058002d7202 */ /* 0x000fe20000000f00 */
[----:B------:R-:W-:Y:S01]  /*13a0*/  FMUL.FTZ R50, R109, R50 ;  /* 0x000000326d327220 */ /* 0x000fe20000410000 */
[-C--:B------:R-:W-:Y:S01]  /*13b0*/  FMUL.FTZ R0, R48, R106.reuse ;  /* 0x0000006a30007220 */ /* 0x080fe20000410000 */
[-C--:B------:R-:W-:Y:S01]  /*13c0*/  FMUL.FTZ R47, R125, R106.reuse ;  /* 0x0000006a7d2f7220 */ /* 0x080fe20000410000 */
[----:B------:R-:W-:Y:S01]  /*13d0*/  LOP3.LUT P6, RZ, R45, 0xff, RZ, 0xc0, !PT ;  /* 0x000000ff2dff7812 */ /* 0x000fe200078cc0ff */
[----:B------:R-:W-:Y:S01]  /*13e0*/  @P2 FADD.FTZ R50, R33, R50 ;  /* 0x0000003221322221 */ /* 0x000fe20000010000 */
[----:B------:R-:W-:Y:S01]  /*13f0*/  FMUL.FTZ R0, R0, UR12 ;  /* 0x0000000c00007c20 */ /* 0x000fe20008410000 */
[----:B------:R-:W-:Y:S01]  /*1400*/  FMUL.FTZ R47, R47, UR12 ;  /* 0x0000000c2f2f7c20 */ /* 0x000fe20008410000 */
[-C--:B------:R-:W-:Y:S01]  /*1410*/  FFMA.FTZ R111, R111, R123.reuse, R110 ;  /* 0x0000007b6f6f7223 */ /* 0x080fe2000001006e */
[----:B------:R-:W-:Y:S01]  /*1420*/  FMUL.FTZ R45, R50, R106 ;  /* 0x0000006a322d7220 */ /* 0x000fe20000410000 */
[----:B------:R-:W-:Y:S01]  /*1430*/  FMUL.FTZ R88, R109, R86 ;  /* 0x000000566d587220 */ /* 0x000fe20000410000 */
[----:B------:R-:W-:Y:S01]  /*1440*/  FSEL R113, R0, RZ, P6 ;  /* 0x000000ff00717208 */ /* 0x000fe20003000000 */
[----:B------:R-:W-:Y:S01]  /*1450*/  FADD.FTZ R46, R46, -R111 ;  /* 0x8000006f2e2e7221 */ /* 0x000fe20000010000 */
[----:B------:R-:W-:Y:S01]  /*1460*/  FSEL R0, R47, RZ, P3 ;  /* 0x000000ff2f007208 */ /* 0x000fe20001800000 */
[----:B------:R-:W-:Y:S01]  /*1470*/  FMUL.FTZ R47, R109, R52 ;  /* 0x000000346d2f7220 */ /* 0x000fe20000410000 */
[----:B------:R-:W-:Y:S01]  /*1480*/  FMUL.FTZ R45, R45, UR12 ;  /* 0x0000000c2d2d7c20 */ /* 0x000fe20008410000 */
[----:B------:R-:W-:Y:S01]  /*1490*/  @P2 FADD.FTZ R88, R35, R88 ;  /* 0x0000005823582221 */ /* 0x000fe20000010000 */
[----:B------:R-:W-:Y:S01]  /*14a0*/  FMUL.FTZ R46, R109, R46 ;  /* 0x0000002e6d2e7220 */ /* 0x000fe20000410000 */
[----:B------:R-:W-:Y:S01]  /*14b0*/  @P2 FADD.FTZ R47, R28, R47 ;  /* 0x0000002f1c2f2221 */ /* 0x000fe20000010000 */
[----:B------:R-:W-:Y:S01]  /*14c0*/  LOP3.LUT P6, RZ, R89, 0xff, RZ, 0xc0, !PT ;  /* 0x000000ff59ff7812 */ /* 0x000fe200078cc0ff */
[-C--:B------:R-:W-:Y:S01]  /*14d0*/  FMUL.FTZ R59, R88, R106.reuse ;  /* 0x0000006a583b7220 */ /* 0x080fe20000410000 */
[----:B------:R-:W-:Y:S01]  /*14e0*/  FSEL R86, R45, RZ, P1 ;  /* 0x000000ff2d567208 */ /* 0x000fe20000800000 */
[-C--:B------:R-:W-:Y:S01]  /*14f0*/  FMUL.FTZ R45, R47, R106.reuse ;  /* 0x0000006a2f2d7220 */ /* 0x080fe20000410000 */
[----:B------:R-:W-:Y:S01]  /*1500*/  @P2 FADD.FTZ R46, R29, R46 ;  /* 0x0000002e1d2e2221 */ /* 0x000fe20000010000 */
[-CC-:B------:R-:W-:Y:S01]  /*1510*/  FFMA.FTZ R54, R54, R123.reuse, R110.reuse ;  /* 0x0000007b36367223 */ /* 0x180fe2000001006e */
[----:B------:R-:W-:Y:S01]  /*1520*/  FMUL.FTZ R59, R59, UR12 ;  /* 0x0000000c3b3b7c20 */ /* 0x000fe20008410000 */
[----:B------:R-:W-:Y:S01]  /*1530*/  FMUL.FTZ R45, R45, UR12 ;  /* 0x0000000c2d2d7c20 */ /* 0x000fe20008410000 */
[-C--:B------:R-:W-:Y:S01]  /*1540*/  FFMA.FTZ R115, R115, R123.reuse, R110 ;  /* 0x0000007b73737223 */ /* 0x080fe2000001006e */
[----:B------:R-:W-:Y:S01]  /*1550*/  FADD.FTZ R54, R49, -R54 ;  /* 0x8000003631367221 */ /* 0x000fe20000010000 */
[-CC-:B------:R-:W-:Y:S01]  /*1560*/  FFMA.FTZ R60, R60, R123.reuse, R110.reuse ;  /* 0x0000007b3c3c7223 */ /* 0x180fe2000001006e */
[----:B------:R-:W-:Y:S01]  /*1570*/  FSEL R87, R59, RZ, P5 ;  /* 0x000000ff3b577208 */ /* 0x000fe20002800000 */
[-CC-:B------:R-:W-:Y:S01]  /*1580*/  FFMA.FTZ R56, R56, R123.reuse, R110.reuse ;  /* 0x0000007b38387223 */ /* 0x180fe2000001006e */
[----:B------:R-:W-:Y:S01]  /*1590*/  FSEL R52, R45, RZ, P6 ;  /* 0x000000ff2d347208 */ /* 0x000fe20003000000 */
[----:B------:R-:W-:Y:S01]  /*15a0*/  FMUL.FTZ R45, R46, R106 ;  /* 0x0000006a2e2d7220 */ /* 0x000fe20000410000 */
[----:B------:R-:W-:Y:S01]  /*15b0*/  LOP3.LUT P1, RZ, R89, 0xff00, RZ, 0xc0, !PT ;  /* 0x0000ff0059ff7812 */ /* 0x000fe2000782c0ff */
[-C--:B------:R-:W-:Y:S01]  /*15c0*/  FFMA.FTZ R117, R117, R123.reuse, R110 ;  /* 0x0000007b75757223 */ /* 0x080fe2000001006e */
[----:B------:R-:W-:Y:S01]  /*15d0*/  LOP3.LUT P3, RZ, R89, 0xff0000, RZ, 0xc0, !PT ;  /* 0x00ff000059ff7812 */ /* 0x000fe2000786c0ff */
[----:B------:R-:W-:Y:S01]  /*15e0*/  FMUL.FTZ R45, R45, UR12 ;  /* 0x0000000c2d2d7c20 */ /* 0x000fe20008410000 */
[----:B------:R-:W-:Y:S01]  /*15f0*/  LOP3.LUT P5, RZ, R89, 0xff000000, RZ, 0xc0, !PT ;  /* 0xff00000059ff7812 */ /* 0x000fe200078ac0ff */
[----:B------:R-:W-:Y:S01]  /*1600*/  FMUL.FTZ R89, R109, R54 ;  /* 0x000000366d597220 */ /* 0x000fe20000410000 */
[----:B------:R-:W-:Y:S01]  /*1610*/  FADD.FTZ R44, R44, -R115 ;  /* 0x800000732c2c7221 */ /* 0x000fe20000010000 */
[----:B------:R-:W-:Y:S01]  /*1620*/  FADD.FTZ R60, R53, -R60 ;  /* 0x8000003c353c7221 */ /* 0x000fe20000010000 */
[----:B------:R-:W-:Y:S01]  /*1630*/  FSEL R53, R45, RZ, P1 ;  /* 0x000000ff2d357208 */ /* 0x000fe20000800000 */
[-C--:B------:R-:W-:Y:S01]  /*1640*/  FFMA.FTZ R112, R58, R123.reuse, R110 ;  /* 0x0000007b3a707223 */ /* 0x080fe2000001006e */
[----:B------:R-:W-:Y:S01]  /*1650*/  ISETP.NE.U32.AND P1, PT, RZ, UR10, PT ;  /* 0x0000000aff007c0c */ /* 0x000fe2000bf25070 */
[----:B------:R-:W-:Y:S01]  /*1660*/  @P2 FADD.FTZ R89, R30, R89 ;  /* 0x000000591e592221 */ /* 0x000fe20000010000 */
[----:B------:R-:W-:Y:S01]  /*1670*/  FADD.FTZ R58, R51, -R56 ;  /* 0x80000038333a7221 */ /* 0x000fe20000010000 */
[----:B------:R-:W-:Y:S01]  /*1680*/  FADD.FTZ R62, R62, -R117 ;  /* 0x800000753e3e7221 */ /* 0x000fe20000010000 */
[----:B------:R-:W-:Y:S01]  /*1690*/  FMUL.FTZ R56, R109, R44 ;  /* 0x0000002c6d387220 */ /* 0x000fe20000410000 */
[----:B------:R-:W-:Y:S01]  /*16a0*/  ISETP.NE.AND.EX P1, PT, RZ, UR11, PT, P1 ;  /* 0x0000000bff007c0c */ /* 0x000fe2000bf25310 */
[----:B------:R-:W-:Y:S01]  /*16b0*/  FMUL.FTZ R44, R89, R106 ;  /* 0x0000006a592c7220 */ /* 0x000fe20000410000 */
[----:B------:R-:W-:Y:S01]  /*16c0*/  FMUL.FTZ R118, R109, R62 ;  /* 0x0000003e6d767220 */ /* 0x000fe20000410000 */
[----:B------:R-:W-:Y:S01]  /*16d0*/  @P2 FADD.FTZ R56, R31, R56 ;  /* 0x000000381f382221 */ /* 0x000fe20000010000 */
[-CC-:B------:R-:W-:Y:S01]  /*16e0*/  FFMA.FTZ R64, R64, R123.reuse, R110.reuse ;  /* 0x0000007b40407223 */ /* 0x180fe2000001006e */
[----:B------:R-:W-:Y:S01]  /*16f0*/  FMUL.FTZ R44, R44, UR12 ;  /* 0x0000000c2c2c7c20 */ /* 0x000fe20008410000 */
[-CC-:B------:R-:W-:Y:S01]  /*1700*/  FFMA.FTZ R119, R119, R123.reuse, R110.reuse ;  /* 0x0000007b77777223 */ /* 0x180fe2000001006e */
[-CC-:B------:R-:W-:Y:S01]  /*1710*/  FFMA.FTZ R114, R57, R123.reuse, R110.reuse ;  /* 0x0000007b39727223 */ /* 0x180fe2000001006e */
[----:B------:R-:W-:Y:S01]  /*1720*/  FFMA.FTZ R110, R121, R123, R110 ;  /* 0x0000007b796e7223 */ /* 0x000fe2000001006e */
[----:B------:R-:W-:Y:S01]  /*1730*/  FMUL.FTZ R45, R56, R106 ;  /* 0x0000006a382d7220 */ /* 0x000fe20000410000 */
[----:B------:R-:W-:Y:S01]  /*1740*/  @P2 FADD.FTZ R118, R25, R118 ;  /* 0x0000007619762221 */ /* 0x000fe20000010000 */
[----:B------:R-:W-:Y:S01]  /*1750*/  MOV R59, R84 ;  /* 0x00000054003b7202 */ /* 0x000fe20000000f00 */
[----:B------:R-:W-:Y:S01]  /*1760*/  FADD.FTZ R64, R67, -R64 ;  /* 0x8000004043407221 */ /* 0x000fe20000010000 */
[----:B------:R-:W-:Y:S01]  /*1770*/  FMUL.FTZ R117, R109, R58 ;  /* 0x0000003a6d757220 */ /* 0x000fe20000410000 */
[----:B------:R-:W-:Y:S01]  /*1780*/  FADD.FTZ R112, R65, -R112 ;  /* 0x8000007041707221 */ /* 0x000fe20000010000 */
[----:B------:R-:W-:Y:S01]  /*1790*/  FSEL R67, R44, RZ, P3 ;  /* 0x000000ff2c437208 */ /* 0x000fe20001800000 */
[----:B------:R-:W-:Y:S01]  /*17a0*/  FADD.FTZ R66, R66, -R119 ;  /* 0x8000007742427221 */ /* 0x000fe20000010000 */
[----:B------:R-:W-:Y:S01]  /*17b0*/  FADD.FTZ R110, R63, -R110 ;  /* 0x8000006e3f6e7221 */ /* 0x000fe20000010000 */
[----:B------:R-:W-:Y:S01]  /*17c0*/  FMUL.FTZ R45, R45, UR12 ;  /* 0x0000000c2d2d7c20 */ /* 0x000fe20008410000 */
[----:B------:R-:W-:Y:S01]  /*17d0*/  FMUL.FTZ R44, R118, R106 ;  /* 0x0000006a762c7220 */ /* 0x000fe20000410000 */
[----:B------:R-:W-:Y:S01]  /*17e0*/  LOP3.LUT P6, RZ, R59, 0xff, RZ, 0xc0, !PT ;  /* 0x000000ff3bff7812 */ /* 0x000fe200078cc0ff */
[----:B------:R-:W-:Y:S01]  /*17f0*/  @P2 FADD.FTZ R117, R24, R117 ;  /* 0x0000007518752221 */ /* 0x000fe20000010000 */
[C---:B------:R-:W-:Y:S01]  /*1800*/  FMUL.FTZ R115, R109.reuse, R112 ;  /* 0x000000706d737220 */ /* 0x040fe20000410000 */
[C---:B------:R-:W-:Y:S01]  /*1810*/  FMUL.FTZ R111, R109.reuse, R60 ;  /* 0x0000003c6d6f7220 */ /* 0x040fe20000410000 */
[----:B------:R-:W0:Y:S01]  /*1820*/  @P1 LDC.64 R58, c[0x0][0x308] ;  /* 0x0000c200ff3a1b82 */ /* 0x000e220000000a00 */
[C---:B------:R-:W-:Y:S01]  /*1830*/  FMUL.FTZ R116, R109.reuse, R66 ;  /* 0x000000426d747220 */ /* 0x040fe20000410000 */
[----:B------:R-:W-:Y:S01]  /*1840*/  FMUL.FTZ R112, R109, R110 ;  /* 0x0000006e6d707220 */ /* 0x000fe20000410000 */
[----:B------:R-:W-:Y:S01]  /*1850*/  FSEL R110, R45, RZ, P5 ;  /* 0x000000ff2d6e7208 */ /* 0x000fe20002800000 */
[----:B------:R-:W-:Y:S01]  /*1860*/  FMUL.FTZ R66, R44, UR12 ;  /* 0x0000000c2c427c20 */ /* 0x000fe20008410000 */
[-C--:B------:R-:W-:Y:S01]  /*1870*/  FMUL.FTZ R49, R117, R106.reuse ;  /* 0x0000006a75317220 */ /* 0x080fe20000410000 */
[----:B------:R-:W-:Y:S01]  /*1880*/  @P2 FADD.FTZ R115, R26, R115 ;  /* 0x000000731a732221 */ /* 0x000fe20000010000 */
[----:B------:R-:W-:Y:S01]  /*1890*/  @P2 FADD.FTZ R116, R27, R116 ;  /* 0x000000741b742221 */ /* 0x000fe20000010000 */
[----:B------:R-:W1:Y:S01]  /*18a0*/  LDC.64 R60, c[0x0][0x2f8] ;  /* 0x0000be00ff3c7b82 */ /* 0x000e620000000a00 */
[----:B------:R-:W-:Y:S01]  /*18b0*/  FMUL.FTZ R49, R49, UR12 ;  /* 0x0000000c31317c20 */ /* 0x000fe20008410000 */
[----:B------:R-:W-:Y:S01]  /*18c0*/  LOP3.LUT P5, RZ, R84, 0xff00, RZ, 0xc0, !PT ;  /* 0x0000ff0054ff7812 */ /* 0x000fe200078ac0ff */
[-C--:B------:R-:W-:Y:S01]  /*18d0*/  FMUL.FTZ R51, R116, R106.reuse ;  /* 0x0000006a74337220 */ /* 0x080fe20000410000 */
[----:B------:R-:W-:Y:S01]  /*18e0*/  ISETP.NE.U32.AND P3, PT, RZ, UR10, PT ;  /* 0x0000000aff007c0c */ /* 0x000fe2000bf65070 */
[----:B------:R-:W-:Y:S01]  /*18f0*/  FADD.FTZ R114, R55, -R114 ;  /* 0x8000007237727221 */ /* 0x000fe20000010000 */
[----:B------:R-:W-:Y:S01]  /*1900*/  FSEL R65, R49, RZ, P6 ;  /* 0x000000ff31417208 */ /* 0x000fe20003000000 */
[----:B------:R-:W-:Y:S01]  /*1910*/  FMUL.FTZ R49, R115, R106 ;  /* 0x0000006a73317220 */ /* 0x000fe20000410000 */
[----:B------:R-:W2:Y:S01]  /*1920*/  @P1 LDC.64 R44, c[0x0][0x308] ;  /* 0x0000c200ff2c1b82 */ /* 0x000ea20000000a00 */
[----:B------:R-:W-:Y:S01]  /*1930*/  LOP3.LUT P6, RZ, R84, 0xff0000, RZ, 0xc0, !PT ;  /* 0x00ff000054ff7812 */ /* 0x000fe200078cc0ff */
[----:B------:R-:W-:Y:S01]  /*1940*/  FMUL.FTZ R51, R51, UR12 ;  /* 0x0000000c33337c20 */ /* 0x000fe20008410000 */
[----:B------:R-:W-:Y:S01]  /*1950*/  FMUL.FTZ R49, R49, UR12 ;  /* 0x0000000c31317c20 */ /* 0x000fe20008410000 */
[----:B------:R-:W-:Y:S01]  /*1960*/  FSEL R66, R66, RZ, P5 ;  /* 0x000000ff42427208 */ /* 0x000fe20002800000 */
[C---:B------:R-:W-:Y:S01]  /*1970*/  FMUL.FTZ R57, R109.reuse, R64 ;  /* 0x000000406d397220 */ /* 0x040fe20000410000 */
[----:B------:R-:W-:Y:S01]  /*1980*/  LOP3.LUT P5, RZ, R84, 0xff000000, RZ, 0xc0, !PT ;  /* 0xff00000054ff7812 */ /* 0x000fe200078ac0ff */
[----:B------:R-:W-:Y:S01]  /*1990*/  FMUL.FTZ R114, R109, R114 ;  /* 0x000000726d727220 */ /* 0x000fe20000410000 */
[----:B------:R-:W-:Y:S01]  /*19a0*/  ISETP.NE.AND.EX P3, PT, RZ, UR11, PT, P3 ;  /* 0x0000000bff007c0c */ /* 0x000fe2000bf65330 */
[----:B0-----:R-:W-:Y:S01]  /*19b0*/  @P1 IMAD.WIDE.U32 R58, R107, 0x20, R58 ;  /* 0x000000206b3a1825 */ /* 0x001fe200078e003a */
[----:B------:R-:W-:-:S03]  /*19c0*/  FSEL R55, R49, RZ, P6 ;  /* 0x000000ff31377208 */ /* 0x000fc60003000000 */
[----:B------:R-:W-:Y:S01]  /*19d0*/  @P2 FADD.FTZ R57, R22, R57 ;  /* 0x0000003916392221 */ /* 0x000fe20000010000 */
[----:B------:R-:W-:Y:S01]  /*19e0*/  FSEL R64, R51, RZ, P5 ;  /* 0x000000ff33407208 */ /* 0x000fe20002800000 */
[----:B------:R-:W-:Y:S01]  /*19f0*/  @P2 FADD.FTZ R111, R20, R111 ;  /* 0x0000006f146f2221 */ /* 0x000fe20000010000 */
[----:B------:R-:W-:Y:S01]  /*1a00*/  SEL R49, R50, R37, P3 ;  /* 0x0000002532317207 */ /* 0x000fe20001800000 */
[----:B------:R-:W-:Y:S01]  /*1a10*/  @P2 FADD.FTZ R114, R21, R114 ;  /* 0x0000007215722221 */ /* 0x000fe20000010000 */
[----:B------:R-:W-:Y:S01]  /*1a20*/  SEL R48, R48, R36, P3 ;  /* 0x0000002430307207 */ /* 0x000fe20001800000 */
[----:B-1----:R-:W-:Y:S01]  /*1a30*/  IMAD.WIDE.U32 R62, R107, 0x10, R60 ;  /* 0x000000106b3e7825 */ /* 0x002fe200078e003c */
[----:B------:R-:W-:-:S03]  /*1a40*/  SEL R50, R125, R38, P3 ;  /* 0x000000267d327207 */ /* 0x000fc60001800000 */
[----:B------:R-:W-:Y:S01]  /*1a50*/  FMUL.FTZ R54, R111, R106 ;  /* 0x0000006a6f367220 */ /* 0x000fe20000410000 */
[----:B------:R-:W-:Y:S01]  /*1a60*/  SEL R51, R88, R39, P3 ;  /* 0x0000002758337207 */ /* 0x000fe20001800000 */
[----:B------:R-:W-:-:S04]  /*1a70*/  IMAD.WIDE.U32 R60, R108, 0x10, R60 ;  /* 0x000000106c3c7825 */ /* 0x000fc800078e003c */
[----:B------:R-:W-:Y:S01]  /*1a80*/  @P2 FADD.FTZ R112, R23, R112 ;  /* 0x0000007017702221 */ /* 0x000fe20000010000 */
[----:B------:R-:W-:Y:S01]  /*1a90*/  FMUL.FTZ R54, R54, UR12 ;  /* 0x0000000c36367c20 */ /* 0x000fe20008410000 */
[----:B------:R-:W-:Y:S01]  /*1aa0*/  LOP3.LUT P6, RZ, R85, 0xff, RZ, 0xc0, !PT ;  /* 0x000000ff55ff7812 */ /* 0x000fe200078cc0ff */
[----:B--2---:R-:W-:Y:S01]  /*1ab0*/  @P1 IMAD.WIDE.U32 R108, R108, 0x20, R44 ;  /* 0x000000206c6c1825 */ /* 0x004fe200078e002c */
[----:B------:R-:W-:Y:S01]  /*1ac0*/  SEL R45, R46, R41, P3 ;  /* 0x000000292e2d7207 */ /* 0x000fe20001800000 */
[----:B------:R0:W-:Y:S01]  /*1ad0*/  @P1 STG.E.128 desc[UR4][R58.64], R48 ;  /* 0x000000303a001986 */ /* 0x0001e2000c101d04 */
[----:B------:R-:W-:Y:S02]  /*1ae0*/  SEL R44, R47, R40, P3 ;  /* 0x000000282f2c7207 */ /* 0x000fe40001800000 */
[-C--:B------:R-:W-:Y:S02]  /*1af0*/  SEL R46, R89, R42.reuse, P3 ;  /* 0x0000002a592e7207 */ /* 0x080fe40001800000 */
[----:B------:R-:W-:-:S02]  /*1b00*/  SEL R42, R57, R42, P3 ;  /* 0x0000002a392a7207 */ /* 0x000fc40001800000 */
[----:B------:R-:W-:Y:S02]  /*1b10*/  SEL R47, R56, R43, P3 ;  /* 0x0000002b382f7207 */ /* 0x000fe40001800000 */
[C---:B------:R-:W-:Y:S01]  /*1b20*/  SEL R41, R114.reuse, R41, P3 ;  /* 0x0000002972297207 */ /* 0x040fe20001800000 */
[-C--:B------:R-:W-:Y:S01]  /*1b30*/  FMUL.FTZ R114, R114, R106.reuse ;  /* 0x0000006a72727220 */ /* 0x080fe20000410000 */
[----:B------:R-:W-:Y:S01]  /*1b40*/  FSEL R54, R54, RZ, P6 ;  /* 0x000000ff36367208 */ /* 0x000fe20003000000 */
[----:B------:R1:W-:Y:S01]  /*1b50*/  @P1 STG.E.128 desc[UR4][R58.64+0x10], R44 ;  /* 0x0000102c3a001986 */ /* 0x0003e2000c101d04 */
[C---:B------:R-:W-:Y:S01]  /*1b60*/  LOP3.LUT P5, RZ, R85.reuse, 0xff00, RZ, 0xc0, !PT ;  /* 0x0000ff0055ff7812 */ /* 0x040fe200078ac0ff */
[----:B------:R-:W-:Y:S01]  /*1b70*/  FMUL.FTZ R114, R114, UR12 ;  /* 0x0000000c72727c20 */ /* 0x000fe20008410000 */
[C---:B------:R-:W-:Y:S02]  /*1b80*/  LOP3.LUT P6, RZ, R85.reuse, 0xff0000, RZ, 0xc0, !PT ;  /* 0x00ff000055ff7812 */ /* 0x040fe400078cc0ff */
[----:B------:R-:W-:Y:S01]  /*1b90*/  LOP3.LUT P2, RZ, R85, 0xff000000, RZ, 0xc0, !PT ;  /* 0xff00000055ff7812 */ /* 0x000fe2000784c0ff */
[-C--:B0-----:R-:W-:Y:S01]  /*1ba0*/  FMUL.FTZ R50, R57, R106.reuse ;  /* 0x0000006a39327220 */ /* 0x081fe20000410000 */
[----:B------:R-:W-:Y:S01]  /*1bb0*/  FMUL.FTZ R106, R112, R106 ;  /* 0x0000006a706a7220 */ /* 0x000fe20000410000 */
[----:B------:R-:W0:Y:S01]  /*1bc0*/  LDC.64 R56, c[0x0][0x210] ;  /* 0x00008400ff387b82 */ /* 0x000e220000000a00 */
[----:B------:R-:W-:Y:S01]  /*1bd0*/  F2FP.BF16.F32.PACK_AB R49, R87, R0 ;  /* 0x000000005731723e */ /* 0x000fe200000010ff */
[----:B------:R-:W-:Y:S01]  /*1be0*/  FMUL.FTZ R0, R50, UR12 ;  /* 0x0000000c32007c20 */ /* 0x000fe20008410000 */
[----:B------:R-:W-:Y:S01]  /*1bf0*/  FMUL.FTZ R106, R106, UR12 ;  /* 0x0000000c6a6a7c20 */ /* 0x000fe20008410000 */
[----:B------:R-:W-:-:S02]  /*1c00*/  F2FP.BF16.F32.PACK_AB R51, R110, R67 ;  /* 0x000000436e33723e */ /* 0x000fc400000010ff */
[----:B------:R-:W-:Y:S02]  /*1c10*/  FSEL R67, R114, RZ, P5 ;  /* 0x000000ff72437208 */ /* 0x000fe40002800000 */
[----:B------:R-:W-:Y:S02]  /*1c20*/  FSEL R0, R0, RZ, P6 ;  /* 0x000000ff00007208 */ /* 0x000fe40003000000 */
[----:B------:R-:W-:Y:S02]  /*1c30*/  FSEL R85, R106, RZ, P2 ;  /* 0x000000ff6a557208 */ /* 0x000fe40001000000 */
[----:B------:R-:W-:Y:S02]  /*1c40*/  F2FP.BF16.F32.PACK_AB R48, R86, R113 ;  /* 0x000000715630723e */ /* 0x000fe400000010ff */
[----:B------:R-:W-:Y:S02]  /*1c50*/  F2FP.BF16.F32.PACK_AB R50, R53, R52 ;  /* 0x000000343532723e */ /* 0x000fe400000010ff */
[----:B------:R-:W-:-:S02]  /*1c60*/  SEL R36, R117, R36, P3 ;  /* 0x0000002475247207 */ /* 0x000fc40001800000 */
[----:B------:R-:W-:Y:S01]  /*1c70*/  SEL R37, R118, R37, P3 ;  /* 0x0000002576257207 */ /* 0x000fe20001800000 */
[----:B------:R1:W-:Y:S01]  /*1c80*/  STG.E.128 desc[UR4][R62.64], R48 ;  /* 0x000000303e007986 */ /* 0x0003e2000c101d04 */
[----:B------:R-:W-:Y:S02]  /*1c90*/  SEL R38, R115, R38, P3 ;  /* 0x0000002673267207 */ /* 0x000fe40001800000 */
[----:B------:R-:W-:Y:S02]  /*1ca0*/  SEL R39, R116, R39, P3 ;  /* 0x0000002774277207 */ /* 0x000fe40001800000 */
[----:B------:R-:W-:Y:S02]  /*1cb0*/  SEL R40, R111, R40, P3 ;  /* 0x000000286f287207 */ /* 0x000fe40001800000 */
[----:B------:R-:W-:Y:S01]  /*1cc0*/  SEL R43, R112, R43, P3 ;  /* 0x0000002b702b7207 */ /* 0x000fe20001800000 */
[----:B------:R1:W-:Y:S01]  /*1cd0*/  @P1 STG.E.128 desc[UR4][R108.64], R36 ;  /* 0x000000246c001986 */ /* 0x0003e2000c101d04 */
[----:B------:R-:W-:-:S02]  /*1ce0*/  F2FP.BF16.F32.PACK_AB R53, R64, R55 ;  /* 0x000000374035723e */ /* 0x000fc400000010ff */
[----:B------:R-:W-:Y:S01]  /*1cf0*/  F2FP.BF16.F32.PACK_AB R52, R66, R65 ;  /* 0x000000414234723e */ /* 0x000fe200000010ff */
[----:B------:R1:W-:Y:S01]  /*1d00*/  @P1 STG.E.128 desc[UR4][R108.64+0x10], R40 ;  /* 0x000010286c001986 */ /* 0x0003e2000c101d04 */
[----:B------:R-:W-:Y:S02]  /*1d10*/  F2FP.BF16.F32.PACK_AB R54, R67, R54 ;  /* 0x000000364336723e */ /* 0x000fe400000010ff */
[----:B------:R-:W-:Y:S02]  /*1d20*/  F2FP.BF16.F32.PACK_AB R55, R85, R0 ;  /* 0x000000005537723e */ /* 0x000fe400000010ff */
[----:B0-----:R-:W-:-:S03]  /*1d30*/  LEA R105, R56, R105, 0x2 ;  /* 0x0000006938697211 */ /* 0x001fc600078e10ff */
[----:B------:R1:W-:Y:S01]  /*1d40*/  STG.E.128 desc[UR4][R60.64], R52 ;  /* 0x000000343c007986 */ /* 0x0003e2000c101d04 */
[----:B------:R-:W-:-:S13]  /*1d50*/  ISETP.GE.AND P1, PT, R105, R57, PT ;  /* 0x000000396900720c */ /* 0x000fda0003f26270 */
[----:B------:R-:W-:Y:S05]  /*1d60*/  @!P1 BRA `(.L_x_3254) ;  /* 0xffffffe400f89947 */ /* 0x000fea000383ffff */
[----:B------:R-:W-:Y:S05]  /*1d70*/  BSYNC B1 ;  /* 0x0000000000017941 */ /* 0x000fea0003800000 */
.L_x_3252:
        /* <DEDUP_REMOVED lines=32> */
.L_x_3251:
[----:B------:R-:W-:Y:S05]  /*1f80*/  BSYNC B0 ;  /* 0x0000000000007941 */ /* 0x000fea0003800000 */
.L_x_3249:
        /* <DEDUP_REMOVED lines=33> */
[----:B------:R-:W-:Y:S01]  /*21a0*/  LDS R24, [R3+0x1a00] ;  /* 0x001a000003187984 */ /* 0x000fe20000000800 */
[----:B----4-:R-:W-:-:S03]  /*21b0*/  FADD.FTZ R5, R5, R16 ;  /* 0x0000001005057221 */ /* 0x010fc60000010000 */
[----:B------:R-:W3:Y:S01]  /*21c0*/  LDS R27, [R3+0x1c00] ;  /* 0x001c0000031b7984 */ /* 0x000ee20000000800 */
[----:B-----5:R-:W-:-:S03]  /*21d0*/  FADD.FTZ R6, RZ, R6 ;  /* 0x00000006ff067221 */ /* 0x020fc60000010000 */
[----:B------:R-:W4:Y:S01]  /*21e0*/  LDS R26, [R3+0x1e00] ;  /* 0x001e0000031a7984 */ /* 0x000f220000000800 */
        /* <DEDUP_REMOVED lines=10> */
[----:B------:R-:W-:Y:S04]  /*2290*/  STS.128 [R0+0x10], R28 ;  /* 0x0000101c00007388 */ /* 0x000fe80000000c00 */
[----:B------:R-:W-:Y:S01]  /*22a0*/  STS.128 [R0+0x400], R36 ;  /* 0x0004002400007388 */ /* 0x000fe20000000c00 */
[----:B---3--:R-:W-:-:S03]  /*22b0*/  FADD.FTZ R27, R6, R27 ;  /* 0x0000001b061b7221 */ /* 0x008fc60000010000 */
[----:B------:R0:W-:Y:S01]  /*22c0*/  STS.128 [R0+0x410], R8 ;  /* 0x0004100800007388 */ /* 0x0001e20000000c00 */
[----:B----4-:R-:W-:Y:S01]  /*22d0*/  FADD.FTZ R7, R7, R26 ;  /* 0x0000001a07077221 */ /* 0x010fe20000010000 */
[----:B------:R-:W-:Y:S01]  /*22e0*/  BAR.SYNC.DEFER_BLOCKING 0x0 ;  /* 0x0000000000007b1d */ /* 0x000fe20000010000 */
[----:B0-----:R-:W-:-:S05]  /*22f0*/  IMAD R9, R44, UR6, RZ ;  /* 0x000000062c097c24 */ /* 0x001fca000f8e02ff */
[----:B------:R-:W-:Y:S01]  /*2300*/  ULDC.64 UR6, c[0x0][0x2d8] ;  /* 0x0000b60000067ab9 */ /* 0x000fe20000000a00 */
[----:B------:R-:W-:Y:S01]  /*2310*/  IADD3 R2, P0, R9, R2, RZ ;  /* 0x0000000209027210 */ /* 0x000fe20007f1e0ff */
[----:B------:R-:W-:-:S03]  /*2320*/  FADD.FTZ R9, R5, R24 ;  /* 0x0000001805097221 */ /* 0x000fc60000010000 */
        /* <DEDUP_REMOVED lines=49> */
.L_x_3253:
[----:B------:R-:W-:Y:S01]  /*2640*/  HFMA2.MMA R120, -RZ, RZ, 0, 5.9604644775390625e-08 ;  /* 0x00000001ff787435 */ /* 0x000fe200000001ff */
[----:B------:R-:W-:Y:S01]  /*2650*/  BSSY B2, `(.L_x_3255) ;  /* 0x0000006000027945 */ /* 0x000fe20003800000 */
[----:B------:R-:W-:Y:S02]  /*2660*/  MOV R118, 0x1f ;  /* 0x0000001f00767802 */ /* 0x000fe40000000f00 */
[----:B------:R-:W-:-:S07]  /*2670*/  MOV R116, 0xffffffff ;  /* 0xffffffff00747802 */ /* 0x000fce0000000f00 */
[----:B-----5:R-:W-:Y:S05]  /*2680*/  WARPSYNC.COLLECTIVE R116, `(.L_x_3256) ;  /* 0x0000000074087348 */ /* 0x020fea0003c00000 */
[----:B------:R0:W1:Y:S02]  /*2690*/  SHFL.BFLY P1, R110, R122, R120, R118 ;  /* 0x0c0000787a6e7389 */ /* 0x0000640000020076 */
[----:B01---5:R-:W-:Y:S01]  /*26a0*/  ENDCOLLECTIVE ;  /* 0x000000000000791b */ /* 0x023fe20003800000 */
.L_x_3256:
[----:B------:R-:W-:Y:S05]  /*26b0*/  BSYNC B2 ;  /* 0x0000000000027941 */ /* 0x000fea0003800000 */
.L_x_3255:
[----:B------:R-:W-:Y:S01]  /*26c0*/  HFMA2.MMA R120, -RZ, RZ, 0, 5.9604644775390625e-08 ;  /* 0x00000001ff787435 */ /* 0x000fe200000001ff */
[----:B------:R-:W-:Y:S01]  /*26d0*/  FADD.FTZ R123, R122, R110 ;  /* 0x0000006e7a7b7221 */ /* 0x000fe20000010000 */
[----:B------:R-:W-:Y:S02]  /*26e0*/  MOV R122, R114 ;  /* 0x00000072007a7202 */ /* 0x000fe40000000f00 */
[----:B------:R-:W-:Y:S02]  /*26f0*/  MOV R118, 0x1f ;  /* 0x0000001f00767802 */ /* 0x000fe40000000f00 */
[----:B------:R-:W-:-:S07]  /*2700*/  MOV R116, 0xffffffff ;  /* 0xffffffff00747802 */ /* 0x000fce0000000f00 */
[----:B------:R-:W-:Y:S05]  /*2710*/  WARPSYNC.COLLECTIVE R116, `(.L_x_3257) ;  /* 0x0000000074087348 */ /* 0x000fea0003c00000 */
[----:B------:R0:W1:Y:S02]  /*2720*/  SHFL.BFLY P1, R110, R122, R120, R118 ;  /* 0x0c0000787a6e7389 */ /* 0x0000640000020076 */
[----:B01----:R-:W-:Y:S01]  /*2730*/  ENDCOLLECTIVE ;  /* 0x000000000000791b */ /* 0x003fe20003800000 */
.L_x_3257:
[----:B------:R-:W-:Y:S01]  /*2740*/  HFMA2.MMA R120, -RZ, RZ, 0, 1.1920928955078125e-07 ;  /* 0x00000002ff787435 */ /* 0x000fe200000001ff */
[----:B------:R-:W-:Y:S02]  /*2750*/  MOV R122, R123 ;  /* 0x0000007b007a7202 */ /* 0x000fe40000000f00 */
[----:B------:R-:W-:-:S08]  /*2760*/  MOV R125, R110 ;  /* 0x0000006e007d7202 */ /* 0x000fd00000000f00 */
[----:B------:R-:W-:Y:S05]  /*2770*/  WARPSYNC.COLLECTIVE R116, `(.L_x_3258) ;  /* 0x0000000074087348 */ /* 0x000fea0003c00000 */
[----:B------:R0:W1:Y:S02]  /*2780*/  SHFL.BFLY P1, R110, R122, R120, R118 ;  /* 0x0c0000787a6e7389 */ /* 0x0000640000020076 */
[----:B01----:R-:W-:Y:S01]  /*2790*/  ENDCOLLECTIVE ;  /* 0x000000000000791b */ /* 0x003fe20003800000 */
.L_x_3258:
[----:B------:R-:W-:-:S05]  /*27a0*/  FADD.FTZ R124, R114, R125 ;  /* 0x0000007d727c7221 */ /* 0x000fca0000010000 */
[----:B------:R-:W-:Y:S01]  /*27b0*/  MOV R122, R124 ;  /* 0x0000007c007a7202 */ /* 0x000fe20000000f00 */
[----:B------:R-:W-:-:S07]  /*27c0*/  FADD.FTZ R125, R123, R110 ;  /* 0x0000006e7b7d7221 */ /* 0x000fce0000010000 */
[----:B------:R-:W-:Y:S05]  /*27d0*/  WARPSYNC.COLLECTIVE R116, `(.L_x_3259) ;  /* 0x0000000074087348 */ /* 0x000fea0003c00000 */
[----:B------:R0:W1:Y:S02]  /*27e0*/  SHFL.BFLY P1, R110, R122, R120, R118 ;  /* 0x0c0000787a6e7389 */ /* 0x0000640000020076 */
[----:B01----:R-:W-:Y:S01]  /*27f0*/  ENDCOLLECTIVE ;  /* 0x000000000000791b */ /* 0x003fe20003800000 */
.L_x_3259:
[----:B------:R-:W-:Y:S01]  /*2800*/  HFMA2.MMA R120, -RZ, RZ, 0, 2.384185791015625e-07 ;  /* 0x00000004ff787435 */ /* 0x000fe200000001ff */
[----:B------:R-:W-:Y:S02]  /*2810*/  MOV R122, R125 ;  /* 0x0000007d007a7202 */ /* 0x000fe40000000f00 */
[----:B------:R-:W-:-:S08]  /*2820*/  MOV R114, R110 ;  /* 0x0000006e00727202 */ /* 0x000fd00000000f00 */
[----:B------:R-:W-:Y:S05]  /*2830*/  WARPSYNC.COLLECTIVE R116, `(.L_x_3260) ;  /* 0x0000000074087348 */ /* 0x000fea0003c00000 */
[----:B------:R0:W1:Y:S02]  /*2840*/  SHFL.BFLY P1, R110, R122, R120, R118 ;  /* 0x0c0000787a6e7389 */ /* 0x0000640000020076 */
[----:B01----:R-:W-:Y:S01]  /*2850*/  ENDCOLLECTIVE ;  /* 0x000000000000791b */ /* 0x003fe20003800000 */
.L_x_3260:
[----:B------:R-:W-:-:S05]  /*2860*/  FADD.FTZ R124, R124, R114 ;  /* 0x000000727c7c7221 */ /* 0x000fca0000010000 */
[----:B------:R-:W-:Y:S01]  /*2870*/  MOV R122, R124 ;  /* 0x0000007c007a7202 */ /* 0x000fe20000000f00 */
[----:B------:R-:W-:-:S07]  /*2880*/  FADD.FTZ R125, R125, R110 ;  /* 0x0000006e7d7d7221 */ /* 0x000fce0000010000 */
[----:B------:R-:W-:Y:S05]  /*2890*/  WARPSYNC.COLLECTIVE R116, `(.L_x_3261) ;  /* 0x0000000074087348 */ /* 0x000fea0003c00000 */
[----:B------:R0:W1:Y:S02]  /*28a0*/  SHFL.BFLY P1, R110, R122, R120, R118 ;  /* 0x0c0000787a6e7389 */ /* 0x0000640000020076 */
[----:B01----:R-:W-:Y:S01]  /*28b0*/  ENDCOLLECTIVE ;  /* 0x000000000000791b */ /* 0x003fe20003800000 */
.L_x_3261:
[----:B------:R-:W-:Y:S01]  /*28c0*/  HFMA2.MMA R120, -RZ, RZ, 0, 4.76837158203125e-07 ;  /* 0x00000008ff787435 */ /* 0x000fe200000001ff */
[----:B------:R-:W-:Y:S02]  /*28d0*/  MOV R122, R125 ;  /* 0x0000007d007a7202 */ /* 0x000fe40000000f00 */
[----:B------:R-:W-:-:S08]  /*28e0*/  MOV R123, R110 ;  /* 0x0000006e007b7202 */ /* 0x000fd00000000f00 */
[----:B------:R-:W-:Y:S05]  /*28f0*/  WARPSYNC.COLLECTIVE R116, `(.L_x_3262) ;  /* 0x0000000074087348 */ /* 0x000fea0003c00000 */
[----:B------:R0:W1:Y:S02]  /*2900*/  SHFL.BFLY P1, R110, R122, R120, R118 ;  /* 0x0c0000787a6e7389 */ /* 0x0000640000020076 */
[----:B01----:R-:W-:Y:S01]  /*2910*/  ENDCOLLECTIVE ;  /* 0x000000000000791b */ /* 0x003fe20003800000 */
.L_x_3262:
[----:B------:R-:W-:-:S05]  /*2920*/  FADD.FTZ R123, R124, R123 ;  /* 0x0000007b7c7b7221 */ /* 0x000fca0000010000 */
[----:B------:R-:W-:Y:S01]  /*2930*/  MOV R122, R123 ;  /* 0x0000007b007a7202 */ /* 0x000fe20000000f00 */
[----:B------:R-:W-:-:S07]  /*2940*/  FADD.FTZ R125, R125, R110 ;  /* 0x0000006e7d7d7221 */ /* 0x000fce0000010000 */
[----:B------:R-:W-:Y:S05]  /*2950*/  WARPSYNC.COLLECTIVE R116, `(.L_x_3263) ;  /* 0x0000000074087348 */ /* 0x000fea0003c00000 */
[----:B------:R0:W1:Y:S02]  /*2960*/  SHFL.BFLY P1, R110, R122, R120, R118 ;  /* 0x0c0000787a6e7389 */ /* 0x0000640000020076 */
[----:B01----:R-:W-:Y:S01]  /*2970*/  ENDCOLLECTIVE ;  /* 0x000000000000791b */ /* 0x003fe20003800000 */
.L_x_3263:
[----:B------:R-:W-:Y:S01]  /*2980*/  HFMA2.MMA R120, -RZ, RZ, 0, 9.5367431640625e-07 ;  /* 0x00000010ff787435 */ /* 0x000fe200000001ff */
[----:B------:R-:W-:Y:S02]  /*2990*/  MOV R122, R125 ;  /* 0x0000007d007a7202 */ /* 0x000fe40000000f00 */
[----:B------:R-:W-:-:S08]  /*29a0*/  MOV R114, R110 ;  /* 0x0000006e00727202 */ /* 0x000fd00000000f00 */
[----:B------:R-:W-:Y:S05]  /*29b0*/  WARPSYNC.COLLECTIVE R116, `(.L_x_3264) ;  /* 0x0000000074087348 */ /* 0x000fea0003c00000 */
[----:B------:R0:W1:Y:S02]  /*29c0*/  SHFL.BFLY P1, R110, R122, R120, R118 ;  /* 0x0c0000787a6e7389 */ /* 0x0000640000020076 */
[----:B01----:R-:W-:Y:S01]  /*29d0*/  ENDCOLLECTIVE ;  /* 0x000000000000791b */ /* 0x003fe20003800000 */
.L_x_3264:
[----:B------:R-:W-:-:S05]  /*29e0*/  FADD.FTZ R123, R123, R114 ;  /* 0x000000727b7b7221 */ /* 0x000fca0000010000 */
[----:B------:R-:W-:Y:S02]  /*29f0*/  MOV R122, R123 ;  /* 0x0000007b007a7202 */ /* 0x000fe40000000f00 */
[----:B------:R-:W-:-:S07]  /*2a00*/  MOV R114, R110 ;  /* 0x0000006e00727202 */ /* 0x000fce0000000f00 */
[----:B------:R-:W-:Y:S05]  /*2a10*/  WARPSYNC.COLLECTIVE R116, `(.L_x_3265) ;  /* 0x0000000074087348 */ /* 0x000fea0003c00000 */
[----:B------:R0:W1:Y:S02]  /*2a20*/  SHFL.BFLY P1, R110, R122, R120, R118 ;  /* 0x0c0000787a6e7389 */ /* 0x0000640000020076 */
[----:B01----:R-:W-:Y:S01]  /*2a30*/  ENDCOLLECTIVE ;  /* 0x000000000000791b */ /* 0x003fe20003800000 */
.L_x_3265:
[----:B------:R-:W-:Y:S05]  /*2a40*/  BRA `(.L_x_3266) ;  /* 0xffffffe400f07947 */ /* 0x000fea000383ffff */
.L_x_3267:
        /* <DEDUP_REMOVED lines=11> */
.L_x_9141:


//--------------------- .text._ZN10layer_norm22ln_bwd_finalize_kernelINS_22Kernel_traits_finalizeILj512E13__nv_bfloat16S2_fS2_fjLb0ELj1024ELj4ENS_18Kernel_traits_baseILj512ES2_S2_fS2_fjLj1024EEEEELb0ELb0EEEvNS_9BwdParamsE --------------------------
	.section	.text._ZN10layer_norm22ln_bwd_finalize_kernelINS_22Kernel_traits_finalizeILj512E13__nv_bfloat16S2_fS2_fjLb0ELj1024ELj4ENS_18Kernel_traits_baseILj512ES2_S2_fS2_fjLj1024EEEEELb0ELb0EEEvNS_9BwdParamsE,"ax",@progbits
	.align	128
        .global         _ZN10layer_norm22ln_bwd_finalize_kernelINS_22Kernel_traits_finalizeILj512E13__nv_bfloat16S2_fS2_fjLb0ELj1024ELj4ENS_18Kernel_traits_baseILj512ES2_S2_fS2_fjLj1024EEEEELb0ELb0EEEvNS_9BwdParamsE
        .type           _ZN10layer_norm22ln_bwd_finalize_kernelINS_22Kernel_traits_finalizeILj512E13__nv_bfloat16S2_fS2_fjLb0ELj1024ELj4ENS_18Kernel_traits_baseILj512ES2_S2_fS2_fjLj1024EEEEELb0ELb0EEEvNS_9BwdParamsE,@function
        .size           _ZN10layer_norm22ln_bwd_finalize_kernelINS_22Kernel_traits_finalizeILj512E13__nv_bfloat16S2_fS2_fjLb0ELj1024ELj4ENS_18Kernel_traits_baseILj512ES2_S2_fS2_fjLj1024EEEEELb0ELb0EEEvNS_9BwdParamsE,(.L_x_9142 - _ZN10layer_norm22ln_bwd_finalize_kernelINS_22Kernel_traits_finalizeILj512E13__nv_bfloat16S2_fS2_fjLb0ELj1024ELj4ENS_18Kernel_traits_baseILj512ES2_S2_fS2_fjLj1024EEEEELb0ELb0EEEvNS_9BwdParamsE)
        .other          _ZN10layer_norm22ln_bwd_finalize_kernelINS_22Kernel_traits_finalizeILj512E13__nv_bfloat16S2_fS2_fjLb0ELj1024ELj4ENS_18Kernel_traits_baseILj512ES2_S2_fS2_fjLj1024EEEEELb0ELb0EEEvNS_9BwdParamsE,@"STO_CUDA_ENTRY STV_DEFAULT"
_ZN10layer_norm22ln_bwd_finalize_kernelINS_22Kernel_traits_finalizeILj512E13__nv_bfloat16S2_fS2_fjLb0ELj1024ELj4ENS_18Kernel_traits_baseILj512ES2_S2_fS2_fjLj1024EEEEELb0ELb0EEEvNS_9BwdParamsE:
.text._ZN10layer_norm22ln_bwd_finalize_kernelINS_22Kernel_traits_finalizeILj512E13__nv_bfloat16S2_fS2_fjLb0ELj1024ELj4ENS_18Kernel_traits_baseILj512ES2_S2_fS2_fjLj1024EEEEELb0ELb0EEEvNS_9BwdParamsE:
        /* <DEDUP_REMOVED lines=25> */
.L_x_3280:
        /* <DEDUP_REMOVED lines=30> */
.L_x_3272:
        /* <DEDUP_REMOVED lines=36> */
.L_x_3271:
[----:B------:R-:W-:Y:S05]  /*05b0*/  BSYNC B1 ;  /* 0x0000000000017941 */ /* 0x000fea0003800000 */
.L_x_3270:
        /* <DEDUP_REMOVED lines=24> */
.L_x_3274:
[----:B------:R-:W-:Y:S05]  /*0740*/  BSYNC B1 ;  /* 0x0000000000017941 */ /* 0x000fea0003800000 */
.L_x_3273:
        /* <DEDUP_REMOVED lines=12> */
.L_x_3275:
[----:B------:R-:W-:Y:S05]  /*0810*/  BSYNC B1 ;  /* 0x0000000000017941 */ /* 0x000fea0003800000 */
.L_x_3269:
[----:B------:R-:W-:Y:S05]  /*0820*/  BSYNC B0 ;  /* 0x0000000000007941 */ /* 0x000fea0003800000 */
.L_x_3268:
        /* <DEDUP_REMOVED lines=29> */
.L_x_3291:
[----:B---3--:R-:W-:Y:S01]  /*0a00*/  FADD.FTZ R9, R18, R9 ;  /* 0x0000000912097221 */ /* 0x008fe20000010000 */
[----:B--2---:R-:W-:-:S04]  /*0a10*/  FADD.FTZ R11, R10, R11 ;  /* 0x0000000b0a0b7221 */ /* 0x004fc80000010000 */
[----:B------:R2:W-:Y:S04]  /*0a20*/  @!P1 STS [R6+0x2000], R9 ;  /* 0x0020000906009388 */ /* 0x0005e80000000800 */
[----:B------:R2:W-:Y:S02]  /*0a30*/  @!P1 STS [R6+0x2080], R11 ;  /* 0x0020800b06009388 */ /* 0x0005e40000000800 */
.L_x_3276:
        /* <DEDUP_REMOVED lines=18> */
.L_x_3279:
[----:B------:R-:W-:Y:S05]  /*0b60*/  BSYNC B0 ;  /* 0x0000000000007941 */ /* 0x000fea0003800000 */
.L_x_3278:
[C---:B------:R-:W-:Y:S01]  /*0b70*/  ISETP.GT.U32.AND P1, PT, R3.reuse, -0x201, PT ;  /* 0xfffffdff0300780c */ /* 0x040fe20003f24070 */
[----:B------:R-:W-:Y:S01]  /*0b80*/  VIADD R4, R4, 0x100 ;  /* 0x0000010004047836 */ /* 0x000fe20000000000 */
[----:B------:R-:W-:-:S11]  /*0b90*/  IADD3 R3, R3, 0x200, RZ ;  /* 0x0000020003037810 */ /* 0x000fd60007ffe0ff */
[----:B------:R-:W-:Y:S05]  /*0ba0*/  @P1 BRA `(.L_x_3280) ;  /* 0xfffffff400781947 */ /* 0x000fea000383ffff */
[----:B------:R-:W-:Y:S05]  /*0bb0*/  EXIT ;  /* 0x000000000000794d */ /* 0x000fea0003800000 */
.L_x_3277:
[----:B------:R-:W-:Y:S01]  /*0bc0*/  HFMA2.MMA R21, -RZ, RZ, 0, 5.9604644775390625e-08 ;  /* 0x00000001ff157435 */ /* 0x000fe200000001ff */
[----:B0--3--:R-:W-:Y:S01]  /*0bd0*/  MOV R22, R10 ;  /* 0x0000000a00167202 */ /* 0x009fe20000000f00 */
[----:B------:R-:W-:Y:S01]  /*0be0*/  IMAD.MOV.U32 R19, RZ, RZ, -0x1 ;  /* 0xffffffffff137424 */ /* 0x000fe200078e00ff */
[----:B------:R-:W-:-:S08]  /*0bf0*/  MOV R24, 0x1f ;  /* 0x0000001f00187802 */ /* 0x000fd00000000f00 */
[----:B-12---:R-:W-:Y:S05]  /*0c00*/  WARPSYNC.COLLECTIVE R19, `(.L_x_3281) ;  /* 0x0000000013087348 */ /* 0x006fea0003c00000 */
[----:B------:R0:W3:Y:S02]  /*0c10*/  SHFL.BFLY P2, R20, R22, R21, R24 ;  /* 0x0c00001516147389 */ /* 0x0000e40000040018 */
[----:B0123--:R-:W-:Y:S01]  /*0c20*/  ENDCOLLECTIVE ;  /* 0x000000000000791b */ /* 0x00ffe20003800000 */
.L_x_3281:
[----:B------:R-:W-:Y:S01]  /*0c30*/  HFMA2.MMA R21, -RZ, RZ, 0, 1.1920928955078125e-07 ;  /* 0x00000002ff157435 */ /* 0x000fe200000001ff */
[----:B------:R-:W-:-:S05]  /*0c40*/  MOV R11, R20 ;  /* 0x00000014000b7202 */ /* 0x000fca0000000f00 */
[----:B------:R-:W-:-:S05]  /*0c50*/  FADD.FTZ R11, R10, R11 ;  /* 0x0000000b0a0b7221 */ /* 0x000fca0000010000 */
[----:B------:R-:W-:-:S07]  /*0c60*/  MOV R22, R11 ;  /* 0x0000000b00167202 */ /* 0x000fce0000000f00 */
[----:B------:R-:W-:Y:S05]  /*0c70*/  WARPSYNC.COLLECTIVE R19, `(.L_x_3282) ;  /* 0x0000000013087348 */ /* 0x000fea0003c00000 */
[----:B------:R0:W1:Y:S02]  /*0c80*/  SHFL.BFLY P2, R20, R22, R21, R24 ;  /* 0x0c00001516147389 */ /* 0x0000640000040018 */
[----:B01----:R-:W-:Y:S01]  /*0c90*/  ENDCOLLECTIVE ;  /* 0x000000000000791b */ /* 0x003fe20003800000 */
.L_x_3282:
[----:B------:R-:W-:Y:S01]  /*0ca0*/  HFMA2.MMA R21, -RZ, RZ, 0, 2.384185791015625e-07 ;  /* 0x00000004ff157435 */ /* 0x000fe200000001ff */
[----:B------:R-:W-:-:S04]  /*0cb0*/  IMAD.MOV.U32 R14, RZ, RZ, R20 ;  /* 0x000000ffff0e7224 */ /* 0x000fc800078e0014 */
[----:B------:R-:W-:-:S05]  /*0cc0*/  FADD.FTZ R14, R11, R14 ;  /* 0x0000000e0b0e7221 */ /* 0x000fca0000010000 */
[----:B------:R-:W-:-:S07]  /*0cd0*/  MOV R22, R14 ;  /* 0x0000000e00167202 */ /* 0x000fce0000000f00 */
[----:B------:R-:W-:Y:S05]  /*0ce0*/  WARPSYNC.COLLECTIVE R19, `(.L_x_3283) ;  /* 0x0000000013087348 */ /* 0x000fea0003c00000 */
[----:B------:R0:W1:Y:S02]  /*0cf0*/  SHFL.BFLY P2, R20, R22, R21, R24 ;  /* 0x0c00001516147389 */ /* 0x0000640000040018 */
[----:B01----:R-:W-:Y:S01]  /*0d00*/  ENDCOLLECTIVE ;  /* 0x000000000000791b */ /* 0x003fe20003800000 */
.L_x_3283:
[----:B------:R-:W-:Y:S01]  /*0d10*/  HFMA2.MMA R21, -RZ, RZ, 0, 4.76837158203125e-07 ;  /* 0x00000008ff157435 */ /* 0x000fe200000001ff */
[----:B------:R-:W-:-:S05]  /*0d20*/  MOV R13, R20 ;  /* 0x00000014000d7202 */ /* 0x000fca0000000f00 */
[----:B------:R-:W-:-:S04]  /*0d30*/  FADD.FTZ R13, R14, R13 ;  /* 0x0000000d0e0d7221 */ /* 0x000fc80000010000 */
[----:B------:R-:W-:-:S07]  /*0d40*/  IMAD.MOV.U32 R22, RZ, RZ, R13 ;  /* 0x000000ffff167224 */ /* 0x000fce00078e000d */
[----:B------:R-:W-:Y:S05]  /*0d50*/  WARPSYNC.COLLECTIVE R19, `(.L_x_3284) ;  /* 0x0000000013087348 */ /* 0x000fea0003c00000 */
[----:B------:R0:W1:Y:S02]  /*0d60*/  SHFL.BFLY P2, R20, R22, R21, R24 ;  /* 0x0c00001516147389 */ /* 0x0000640000040018 */
[----:B01----:R-:W-:Y:S01]  /*0d70*/  ENDCOLLECTIVE ;  /* 0x000000000000791b */ /* 0x003fe20003800000 */
.L_x_3284:
[----:B------:R-:W-:Y:S01]  /*0d80*/  IMAD.MOV.U32 R21, RZ, RZ, 0x10 ;  /* 0x00000010ff157424 */ /* 0x000fe200078e00ff */
[----:B------:R-:W-:-:S05]  /*0d90*/  MOV R10, R20 ;  /* 0x00000014000a7202 */ /* 0x000fca0000000f00 */
[----:B------:R-:W-:-:S05]  /*0da0*/  FADD.FTZ R10, R13, R10 ;  /* 0x0000000a0d0a7221 */ /* 0x000fca0000010000 */
[----:B------:R-:W-:-:S07]  /*0db0*/  MOV R22, R10 ;  /* 0x0000000a00167202 */ /* 0x000fce0000000f00 */
[----:B------:R-:W-:Y:S05]  /*0dc0*/  WARPSYNC.COLLECTIVE R19, `(.L_x_3285) ;  /* 0x0000000013087348 */ /* 0x000fea0003c00000 */
[----:B------:R0:W1:Y:S02]  /*0dd0*/  SHFL.BFLY P2, R20, R22, R21, R24 ;  /* 0x0c00001516147389 */ /* 0x0000640000040018 */
[----:B01----:R-:W-:Y:S01]  /*0de0*/  ENDCOLLECTIVE ;  /* 0x000000000000791b */ /* 0x003fe20003800000 */
.L_x_3285:
[----:B------:R-:W-:Y:S01]  /*0df0*/  HFMA2.MMA R21, -RZ, RZ, 0, 5.9604644775390625e-08 ;  /* 0x00000001ff157435 */ /* 0x000fe200000001ff */
[----:B------:R-:W-:Y:S02]  /*0e00*/  MOV R22, R9 ;  /* 0x0000000900167202 */ /* 0x000fe40000000f00 */
[----:B------:R-:W-:-:S08]  /*0e10*/  MOV R11, R20 ;  /* 0x00000014000b7202 */ /* 0x000fd00000000f00 */
[----:B------:R-:W-:Y:S05]  /*0e20*/  WARPSYNC.COLLECTIVE R19, `(.L_x_3286) ;  /* 0x0000000013087348 */ /* 0x000fea0003c00000 */
[----:B------:R0:W1:Y:S02]  /*0e30*/  SHFL.BFLY P2, R20, R22, R21, R24 ;  /* 0x0c00001516147389 */ /* 0x0000640000040018 */
[----:B01----:R-:W-:Y:S01]  /*0e40*/  ENDCOLLECTIVE ;  /* 0x000000000000791b */ /* 0x003fe20003800000 */
.L_x_3286:
[----:B------:R-:W-:Y:S01]  /*0e50*/  HFMA2.MMA R21, -RZ, RZ, 0, 1.1920928955078125e-07 ;  /* 0x00000002ff157435 */ /* 0x000fe200000001ff */
[----:B------:R-:W-:-:S04]  /*0e60*/  IMAD.MOV.U32 R14, RZ, RZ, R20 ;  /* 0x000000ffff0e7224 */ /* 0x000fc800078e0014 */
[----:B------:R-:W-:-:S05]  /*0e70*/  FADD.FTZ R15, R9, R14 ;  /* 0x0000000e090f7221 */ /* 0x000fca0000010000 */
[----:B------:R-:W-:-:S07]  /*0e80*/  MOV R22, R15 ;  /* 0x0000000f00167202 */ /* 0x000fce0000000f00 */
[----:B------:R-:W-:Y:S05]  /*0e90*/  WARPSYNC.COLLECTIVE R19, `(.L_x_3287) ;  /* 0x0000000013087348 */ /* 0x000fea0003c00000 */
[----:B------:R0:W1:Y:S02]  /*0ea0*/  SHFL.BFLY P2, R20, R22, R21, R24 ;  /* 0x0c00001516147389 */ /* 0x0000640000040018 */
[----:B01----:R-:W-:Y:S01]  /*0eb0*/  ENDCOLLECTIVE ;  /* 0x000000000000791b */ /* 0x003fe20003800000 */
.L_x_3287:
[----:B------:R-:W-:Y:S01]  /*0ec0*/  HFMA2.MMA R21, -RZ, RZ, 0, 2.384185791015625e-07 ;  /* 0x00000004ff157435 */ /* 0x000fe200000001ff */
[----:B------:R-:W-:-:S05]  /*0ed0*/  MOV R16, R20 ;  /* 0x0000001400107202 */ /* 0x000fca0000000f00 */
[----:B------:R-:W-:-:S04]  /*0ee0*/  FADD.FTZ R16, R15, R16 ;  /* 0x000000100f107221 */ /* 0x000fc80000010000 */
[----:B------:R-:W-:-:S07]  /*0ef0*/  IMAD.MOV.U32 R22, RZ, RZ, R16 ;  /* 0x000000ffff167224 */ /* 0x000fce00078e0010 */
[----:B------:R-:W-:Y:S05]  /*0f00*/  WARPSYNC.COLLECTIVE R19, `(.L_x_3288) ;  /* 0x0000000013087348 */ /* 0x000fea0003c00000 */
[----:B------:R0:W1:Y:S02]  /*0f10*/  SHFL.BFLY P2, R20, R22, R21, R24 ;  /* 0x0c00001516147389 */ /* 0x0000640000040018 */
[----:B01----:R-:W-:Y:S01]  /*0f20*/  ENDCOLLECTIVE ;  /* 0x000000000000791b */ /* 0x003fe20003800000 */
.L_x_3288:
[----:B------:R-:W-:Y:S01]  /*0f30*/  IMAD.MOV.U32 R21, RZ, RZ, 0x8 ;  /* 0x00000008ff157424 */ /* 0x000fe200078e00ff */
[----:B------:R-:W-:-:S05]  /*0f40*/  MOV R17, R20 ;  /* 0x0000001400117202 */ /* 0x000fca0000000f00 */
[----:B------:R-:W-:-:S05]  /*0f50*/  FADD.FTZ R17, R16, R17 ;  /* 0x0000001110117221 */ /* 0x000fca0000010000 */
[----:B------:R-:W-:-:S07]  /*0f60*/  MOV R22, R17 ;  /* 0x0000001100167202 */ /* 0x000fce0000000f00 */
[----:B------:R-:W-:Y:S05]  /*0f70*/  WARPSYNC.COLLECTIVE R19, `(.L_x_3289) ;  /* 0x0000000013087348 */ /* 0x000fea0003c00000 */
[----:B------:R0:W1:Y:S02]  /*0f80*/  SHFL.BFLY P2, R20, R22, R21, R24 ;  /* 0x0c00001516147389 */ /* 0x0000640000040018 */
[----:B01----:R-:W-:Y:S01]  /*0f90*/  ENDCOLLECTIVE ;  /* 0x000000000000791b */ /* 0x003fe20003800000 */
.L_x_3289:
[----:B------:R-:W-:Y:S01]  /*0fa0*/  HFMA2.MMA R21, -RZ, RZ, 0, 9.5367431640625e-07 ;  /* 0x00000010ff157435 */ /* 0x000fe200000001ff */
[----:B------:R-:W-:-:S05]  /*0fb0*/  MOV R18, R20 ;  /* 0x0000001400127202 */ /* 0x000fca0000000f00 */
[----:B------:R-:W-:-:S05]  /*0fc0*/  FADD.FTZ R18, R17, R18 ;  /* 0x0000001211127221 */ /* 0x000fca0000010000 */
[----:B------:R-:W-:-:S07]  /*0fd0*/  MOV R22, R18 ;  /* 0x0000001200167202 */ /* 0x000fce0000000f00 */
[----:B------:R-:W-:Y:S05]  /*0fe0*/  WARPSYNC.COLLECTIVE R19, `(.L_x_3290) ;  /* 0x0000000013087348 */ /* 0x000fea0003c00000 */
[----:B------:R0:W1:Y:S02]  /*0ff0*/  SHFL.BFLY P2, R20, R22, R21, R24 ;  /* 0x0c00001516147389 */ /* 0x0000640000040018 */
[----:B01----:R-:W-:Y:S01]  /*1000*/  ENDCOLLECTIVE ;  /* 0x000000000000791b */ /* 0x003fe20003800000 */
.L_x_3290:
[----:B------:R-:W-:Y:S01]  /*1010*/  MOV R9, R20 ;  /* 0x0000001400097202 */ /* 0x000fe20000000f00 */
[----:B------:R-:W-:Y:S06]  /*1020*/  BRA `(.L_x_3291) ;  /* 0xfffffff800747947 */ /* 0x000fec000383ffff */
.L_x_3292:
        /* <DEDUP_REMOVED lines=13> */
.L_x_9142:


//--------------------- .text._ZN10layer_norm13ln_bwd_kernelINS_13Kernel_traitsI13__nv_bfloat16S2_fS2_fjLj512ELj1ELj4ELj1ELj16ENS_18Kernel_traits_baseILj512ES2_S2_fS2_fjLj128EEEEELb1ELb0ELb1ELb0EEEvNS_9BwdParamsE --------------------------
	.section	.text._ZN10layer_norm13ln_bwd_kernelINS_13Kernel_traitsI13__nv_bfloat16S2_fS2_fjLj512ELj1ELj4ELj1ELj16ENS_18Kernel_traits_baseILj512ES2_S2_fS2_fjLj128EEEEELb1ELb0ELb1ELb0EEEvNS_9BwdParamsE,"ax",@progbits
	.align	128
        .global         _ZN10layer_norm13ln_bwd_kernelINS_13Kernel_traitsI13__nv_bfloat16S2_fS2_fjLj512ELj1ELj4ELj1ELj16ENS_18Kernel_traits_baseILj512ES2_S2_fS2_fjLj128EEEEELb1ELb0ELb1ELb0EEEvNS_9BwdParamsE
        .type           _ZN10layer_norm13ln_bwd_kernelINS_13Kernel_traitsI13__nv_bfloat16S2_fS2_fjLj512ELj1ELj4ELj1ELj16ENS_18Kernel_traits_baseILj512ES2_S2_fS2_fjLj128EEEEELb1ELb0ELb1ELb0EEEvNS_9BwdParamsE,@function
        .size           _ZN10layer_norm13ln_bwd_kernelINS_13Kernel_traitsI13__nv_bfloat16S2_fS2_fjLj512ELj1ELj4ELj1ELj16ENS_18Kernel_traits_baseILj512ES2_S2_fS2_fjLj128EEEEELb1ELb0ELb1ELb0EEEvNS_9BwdParamsE,(.L_x_9143 - _ZN10layer_norm13ln_bwd_kernelINS_13Kernel_traitsI13__nv_bfloat16S2_fS2_fjLj512ELj1ELj4ELj1ELj16ENS_18Kernel_traits_baseILj512ES2_S2_fS2_fjLj128EEEEELb1ELb0ELb1ELb0EEEvNS_9BwdParamsE)
        .other          _ZN10layer_norm13ln_bwd_kernelINS_13Kernel_traitsI13__nv_bfloat16S2_fS2_fjLj512ELj1ELj4ELj1ELj16ENS_18Kernel_traits_baseILj512ES2_S2_fS2_fjLj128EEEEELb1ELb0ELb1ELb0EEEvNS_9BwdParamsE,@"STO_CUDA_ENTRY STV_DEFAULT"
_ZN10layer_norm13ln_bwd_kernelINS_13Kernel_traitsI13__nv_bfloat16S2_fS2_fjLj512ELj1ELj4ELj1ELj16ENS_18Kernel_traits_baseILj512ES2_S2_fS2_fjLj128EEEEELb1ELb0ELb1ELb0EEEvNS_9BwdParamsE:
.text._ZN10layer_norm13ln_bwd_kernelINS_13Kernel_traitsI13__nv_bfloat16S2_fS2_fjLj512ELj1ELj4ELj1ELj16ENS_18Kernel_traits_baseILj512ES2_S2_fS2_fjLj128EEEEELb1ELb0ELb1ELb0EEEvNS_9BwdParamsE:
        /* <DEDUP_REMOVED lines=8> */
[----:B------:R-:W-:-:S04]  /*0080*/  SHF.R.S32.HI R4, RZ, 0x1f, R3 ;  /* 0x0000001fff047819 */ /* 0x000fc80000011403 */
        /* <DEDUP_REMOVED lines=40> */
[C---:B------:R-:W-:Y:S01]  /*0310*/  @P4 PRMT R16, R17.reuse, 0x7632, R16 ;  /* 0x0000763211104816 */ /* 0x040fe20000000010 */
[----:B------:R-:W-:Y:S01]  /*0320*/  IMAD.U32 R7, R18, 0x10000, RZ ;  /* 0x0001000012077824 */ /* 0x000fe200078e00ff */
[----:B------:R-:W-:Y:S01]  /*0330*/  SHF.L.U32 R6, R17, 0x10, RZ ;  /* 0x0000001011067819 */ /* 0x000fe200000006ff */
[----:B------:R-:W-:Y:S01]  /*0340*/  IMAD.U32 R10, R12, 0x10000, RZ ;  /* 0x000100000c0a7824 */ /* 0x000fe200078e00ff */
[----:B------:R-:W-:Y:S01]  /*0350*/  @P4 PRMT R17, R18, 0x7632, R17 ;  /* 0x0000763212114816 */ /* 0x000fe20000000011 */
[----:B------:R-:W-:Y:S01]  /*0360*/  IMAD.MOV.U32 R33, RZ, RZ, RZ ;  /* 0x000000ffff217224 */ /* 0x000fe200078e00ff */
[C---:B------:R-:W-:Y:S02]  /*0370*/  @P4 PRMT R18, R19.reuse, 0x7632, R18 ;  /* 0x0000763213124816 */ /* 0x040fe40000000012 */
[----:B------:R-:W-:-:S02]  /*0380*/  SHF.L.U32 R8, R19, 0x10, RZ ;  /* 0x0000001013087819 */ /* 0x000fc400000006ff */
[C---:B------:R-:W-:Y:S02]  /*0390*/  @P3 PRMT R20, R13.reuse, 0x7632, R20 ;  /* 0x000076320d143816 */ /* 0x040fe40000000014 */
[----:B------:R-:W-:Y:S02]  /*03a0*/  SHF.L.U32 R11, R13, 0x10, RZ ;  /* 0x000000100d0b7819 */ /* 0x000fe400000006ff */
[----:B------:R-:W-:Y:S01]  /*03b0*/  @P3 PRMT R19, R12, 0x7632, R19 ;  /* 0x000076320c133816 */ /* 0x000fe20000000013 */
[----:B------:R-:W-:Y:S01]  /*03c0*/  IMAD.U32 R12, R14, 0x10000, RZ ;  /* 0x000100000e0c7824 */ /* 0x000fe200078e00ff */
[C---:B------:R-:W-:Y:S02]  /*03d0*/  @P3 PRMT R22, R15.reuse, 0x7632, R22 ;  /* 0x000076320f163816 */ /* 0x040fe40000000016 */
[----:B------:R-:W-:Y:S01]  /*03e0*/  SHF.L.U32 R13, R15, 0x10, RZ ;  /* 0x000000100f0d7819 */ /* 0x000fe200000006ff */
[----:B------:R-:W-:Y:S01]  /*03f0*/  IMAD.U32 R15, R16, 0x10000, RZ ;  /* 0x00010000100f7824 */ /* 0x000fe200078e00ff */
[----:B------:R-:W-:-:S02]  /*0400*/  @P3 PRMT R21, R14, 0x7632, R21 ;  /* 0x000076320e153816 */ /* 0x000fc40000000015 */
[----:B------:R-:W-:Y:S01]  /*0410*/  SHF.L.U32 R16, R17, 0x10, RZ ;  /* 0x0000001011107819 */ /* 0x000fe200000006ff */
[----:B------:R-:W-:Y:S01]  /*0420*/  IMAD.U32 R17, R18, 0x10000, RZ ;  /* 0x0001000012117824 */ /* 0x000fe200078e00ff */
[----:B------:R-:W-:Y:S01]  /*0430*/  SHF.L.U32 R18, R19, 0x10, RZ ;  /* 0x0000001013127819 */ /* 0x000fe200000006ff */
[----:B------:R-:W-:Y:S01]  /*0440*/  IMAD.U32 R19, R20, 0x10000, RZ ;  /* 0x0001000014137824 */ /* 0x000fe200078e00ff */
[----:B------:R-:W-:Y:S01]  /*0450*/  SHF.L.U32 R20, R21, 0x10, RZ ;  /* 0x0000001015147819 */ /* 0x000fe200000006ff */
[----:B------:R-:W-:Y:S01]  /*0460*/  IMAD.U32 R21, R22, 0x10000, RZ ;  /* 0x0001000016157824 */ /* 0x000fe200078e00ff */
[----:B------:R-:W-:-:S07]  /*0470*/  SHF.L.U32 R14, R3, 0x10, RZ ;  /* 0x00000010030e7819 */ /* 0x000fce00000006ff */
.L_x_3339:
[----:B01----:R-:W1:Y:S08]  /*0480*/  LDC.64 R84, c[0x0][0x288] ;  /* 0x0000a200ff547b82 */ /* 0x003e700000000a00 */
[----:B------:R-:W2:Y:S08]  /*0490*/  LDC.64 R86, c[0x0][0x258] ;  /* 0x00009600ff567b82 */ /* 0x000eb00000000a00 */
[----:B---3--:R-:W3:Y:S01]  /*04a0*/  LDC.64 R22, c[0x0][0x280] ;  /* 0x0000a000ff167b82 */ /* 0x008ee20000000a00 */
        /* <DEDUP_REMOVED lines=30> */
[----:B------:R2:W5:Y:S04]  /*0690*/  @P0 LDG.E.128 R64, desc[UR4][R120.64] ;  /* 0x0000000478400981 */ /* 0x000568000c1e1d00 */
[----:B------:R2:W5:Y:S01]  /*06a0*/  @P0 LDG.E.128 R68, desc[UR4][R120.64+0x10] ;  /* 0x0000100478440981 */ /* 0x000562000c1e1d00 */
[----:B-1----:R-:W-:-:S05]  /*06b0*/  IMAD.WIDE.U32 R84, R87, 0x8, R84 ;  /* 0x0000000857547825 */ /* 0x002fca00078e0054 */
[----:B------:R2:W5:Y:S01]  /*06c0*/  LDG.E.64 R114, desc[UR4][R84.64] ;  /* 0x0000000454727981 */ /* 0x000562000c1e1b00 */
[----:B------:R-:W-:Y:S01]  /*06d0*/  IADD3 R89, R23, 0x20, RZ ;  /* 0x0000002017597810 */ /* 0x000fe20007ffe0ff */
[----:B------:R-:W-:-:S07]  /*06e0*/  VIADD R87, R87, 0x20 ;  /* 0x0000002057577836 */ /* 0x000fce0000000000 */
.L_x_3298:
[----:B------:R-:W-:Y:S05]  /*06f0*/  BSYNC B2 ;  /* 0x0000000000027941 */ /* 0x000fea0003800000 */
.L_x_3297:
        /* <DEDUP_REMOVED lines=8> */
[----:B-1----:R-:W-:-:S03]  /*0780*/  IMAD.WIDE.U32 R112, R87, 0x8, R112 ;  /* 0x0000000857707825 */ /* 0x002fc600078e0070 */
[----:B------:R3:W5:Y:S04]  /*0790*/  @P0 LDG.E.128 R24, desc[UR4][R118.64+0x10] ;  /* 0x0000100476180981 */ /* 0x000768000c1e1d00 */
[----:B------:R-:W5:Y:S01]  /*07a0*/  LDG.E.64 R112, desc[UR4][R112.64] ;  /* 0x0000000470707981 */ /* 0x000f62000c1e1b00 */
[----:B------:R-:W-:Y:S01]  /*07b0*/  HFMA2.MMA R140, -RZ, RZ, 0, 0 ;  /* 0x00000000ff8c7435 */ /* 0x000fe200000001ff */
[----:B------:R-:W-:Y:S10]  /*07c0*/  BRA `(.L_x_3299) ;  /* 0x0000000c00047947 */ /* 0x000ff40003800000 */
.L_x_3296:
[----:B------:R-:W1:Y:S02]  /*07d0*/  LDC.64 R84, c[0x0][0x250] ;  /* 0x00009400ff547b82 */ /* 0x000e640000000a00 */
[----:B-1----:R-:W-:-:S06]  /*07e0*/  IMAD.WIDE R84, R4, 0x4, R84 ;  /* 0x0000000404547825 */ /* 0x002fcc00078e0254 */
[----:B------:R-:W2:Y:S01]  /*07f0*/  LDG.E R84, desc[UR4][R84.64] ;  /* 0x0000000454547981 */ /* 0x000ea2000c1e1900 */
[----:B-----5:R-:W-:Y:S01]  /*0800*/  ISETP.GE.AND P1, PT, R122, 0x1, PT ;  /* 0x000000017a00780c */ /* 0x020fe20003f26270 */
[----:B------:R-:W-:Y:S01]  /*0810*/  BSSY B2, `(.L_x_3300) ;  /* 0x0000068000027945 */ /* 0x000fe20003800000 */
[----:B0-----:R-:W-:Y:S01]  /*0820*/  ISETP.NE.AND P0, PT, R9, RZ, PT ;  /* 0x000000ff0900720c */ /* 0x001fe20003f05270 */
[----:B------:R-:W-:Y:S01]  /*0830*/  IMAD.MOV.U32 R125, RZ, RZ, RZ ;  /* 0x000000ffff7d7224 */ /* 0x000fe200078e00ff */
[----:B------:R-:W-:Y:S01]  /*0840*/  MOV R143, RZ ;  /* 0x000000ff008f7202 */ /* 0x000fe20000000f00 */
[----:B------:R-:W-:Y:S01]  /*0850*/  IMAD.MOV.U32 R140, RZ, RZ, RZ ;  /* 0x000000ffff8c7224 */ /* 0x000fe200078e00ff */
[----:B------:R-:W-:-:S07]  /*0860*/  MOV R141, R23 ;  /* 0x00000017008d7202 */ /* 0x000fce0000000f00 */
[----:B------:R-:W-:-:S04]  /*0870*/  @P1 VIADD R2, R122, 0xffffffff ;  /* 0xffffffff7a021836 */ /* 0x000fc80000000000 */
[----:B------:R-:W-:Y:S01]  /*0880*/  @P1 IMAD R87, R2, R3, RZ ;  /* 0x0000000302571224 */ /* 0x000fe200078e02ff */
[----:B------:R-:W-:-:S04]  /*0890*/  IADD3 R2, R91, -0x1, RZ ;  /* 0xffffffff5b027810 */ /* 0x000fc80007ffe0ff */
[----:B------:R-:W-:Y:S01]  /*08a0*/  @P1 SHF.R.S32.HI R88, RZ, 0x1f, R87 ;  /* 0x0000001fff581819 */ /* 0x000fe20000011457 */
[----:B------:R-:W-:Y:S01]  /*08b0*/  IMAD R86, R2, R3, RZ ;  /* 0x0000000302567224 */ /* 0x000fe200078e02ff */
[----:B------:R-:W-:Y:S02]  /*08c0*/  LOP3.LUT R2, R0, 0x1f, RZ, 0xc0, !PT ;  /* 0x0000001f00027812 */ /* 0x000fe400078ec0ff */
[----:B------:R-:W-:Y:S02]  /*08d0*/  @P1 LEA.HI R89, R88, R87, RZ, 0x3 ;  /* 0x0000005758591211 */ /* 0x000fe400078f18ff */
[----:B------:R-:W-:Y:S02]  /*08e0*/  SHF.R.S32.HI R87, RZ, 0x1f, R86 ;  /* 0x0000001fff577819 */ /* 0x000fe40000011456 */
[----:B------:R-:W-:Y:S02]  /*08f0*/  @P1 LEA.HI.SX32 R125, R89, R2, 0x1d ;  /* 0x00000002597d1211 */ /* 0x000fe400078feaff */
[----:B------:R-:W-:-:S04]  /*0900*/  LEA.HI R87, R87, R86, RZ, 0x3 ;  /* 0x0000005657577211 */ /* 0x000fc800078f18ff */
[----:B------:R-:W-:Y:S02]  /*0910*/  LEA.HI.SX32 R124, R87, R2, 0x1d ;  /* 0x00000002577c7211 */ /* 0x000fe400078feaff */
[----:B--2---:R-:W-:Y:S01]  /*0920*/  FSEL R123, R84, RZ, !P0 ;  /* 0x000000ff547b7208 */ /* 0x004fe20004000000 */
[----:B------:R-:W-:Y:S06]  /*0930*/  @!P4 BRA `(.L_x_3301) ;  /* 0x000000040054c947 */ /* 0x000fec0003800000 */
[----:B------:R-:W0:Y:S08]  /*0940*/  LDC.64 R98, c[0x0][0x238] ;  /* 0x00008e00ff627b82 */ /* 0x000e300000000a00 */
[----:B------:R-:W1:Y:S08]  /*0950*/  LDC.64 R88, c[0x0][0x2b8] ;  /* 0x0000ae00ff587b82 */ /* 0x000e700000000a00 */
[----:B------:R-:W2:Y:S01]  /*0960*/  LDC.64 R96, c[0x0][0x240] ;  /* 0x00009000ff607b82 */ /* 0x000ea20000000a00 */
[----:B0-----:R-:W-:-:S05]  /*0970*/  IMAD.WIDE.U32 R98, R23, 0x20, R98 ;  /* 0x0000002017627825 */ /* 0x001fca00078e0062 */
[----:B------:R-:W3:Y:S01]  /*0980*/  LDG.E.128 R84, desc[UR4][R98.64] ;  /* 0x0000000462547981 */ /* 0x000ee2000c1e1d00 */
[----:B-1----:R-:W-:-:S03]  /*0990*/  IMAD.WIDE.U32 R88, R124, 0x10, R88 ;  /* 0x000000107c587825 */ /* 0x002fc600078e0058 */
[----:B------:R-:W4:Y:S04]  /*09a0*/  LDG.E.128 R92, desc[UR4][R98.64+0x10] ;  /* 0x00001004625c7981 */ /* 0x000f28000c1e1d00 */
[----:B------:R-:W4:Y:S01]  /*09b0*/  LDG.E.128 R88, desc[UR4][R88.64] ;  /* 0x0000000458587981 */ /* 0x000f22000c1e1d00 */
[----:B------:R-:W-:-:S04]  /*09c0*/  ISETP.NE.U32.AND P0, PT, RZ, UR6, PT ;  /* 0x00000006ff007c0c */ /* 0x000fc8000bf05070 */
[----:B------:R-:W-:-:S13]  /*09d0*/  ISETP.NE.AND.EX P0, PT, RZ, UR7, PT, P0 ;  /* 0x00000007ff007c0c */ /* 0x000fda000bf05300 */
[----:B------:R-:W5:Y:S04]  /*09e0*/  @P0 LDG.E.128 R64, desc[UR4][R120.64] ;  /* 0x0000000478400981 */ /* 0x000f68000c1e1d00 */
[----:B------:R-:W5:Y:S01]  /*09f0*/  @P0 LDG.E.128 R68, desc[UR4][R120.64+0x10] ;  /* 0x0000100478440981 */ /* 0x000f62000c1e1d00 */
[----:B--2---:R-:W-:-:S05]  /*0a00*/  IMAD.WIDE.U32 R96, R125, 0x8, R96 ;  /* 0x000000087d607825 */ /* 0x004fca00078e0060 */
[----:B------:R0:W5:Y:S01]  /*0a10*/  LDG.E.64 R114, desc[UR4][R96.64] ;  /* 0x0000000460727981 */ /* 0x000162000c1e1b00 */
[----:B------:R-:W-:Y:S01]  /*0a20*/  VIADD R141, R23, 0x20 ;  /* 0x00000020178d7836 */ /* 0x000fe20000000000 */
[----:B------:R-:W-:Y:S01]  /*0a30*/  IADD3 R124, R124, 0x20, RZ ;  /* 0x000000207c7c7810 */ /* 0x000fe20007ffe0ff */
[----:B------:R-:W-:Y:S02]  /*0a40*/  VIADD R125, R125, 0x20 ;  /* 0x000000207d7d7836 */ /* 0x000fe40000000000 */
[C---:B---3--:R-:W-:Y:S01]  /*0a50*/  FADD.FTZ R139, -R123.reuse, R84 ;  /* 0x000000547b8b7221 */ /* 0x048fe20000010100 */
[C---:B------:R-:W-:Y:S01]  /*0a60*/  FADD.FTZ R85, -R123.reuse, R85 ;  /* 0x000000557b557221 */ /* 0x040fe20000010100 */
[C---:B------:R-:W-:Y:S01]  /*0a70*/  FADD.FTZ R87, -R123.reuse, R87 ;  /* 0x000000577b577221 */ /* 0x040fe20000010100 */
[----:B------:R-:W-:Y:S01]  /*0a80*/  FADD.FTZ R135, -R123, R86 ;  /* 0x000000567b877221 */ /* 0x000fe20000010100 */
[C---:B----4-:R-:W-:Y:S01]  /*0a90*/  PRMT R84, R88.reuse, 0x7632, R84 ;  /* 0x0000763258547816 */ /* 0x050fe20000000054 */
[----:B------:R-:W-:-:S02]  /*0aa0*/  IMAD.U32 R88, R88, 0x10000, RZ ;  /* 0x0001000058587824 */ /* 0x000fc400078e00ff */
[----:B------:R-:W-:Y:S01]  /*0ab0*/  FMUL.FTZ R139, R22, R139 ;  /* 0x0000008b168b7220 */ /* 0x000fe20000410000 */
[----:B------:R-:W-:Y:S01]  /*0ac0*/  SHF.L.U32 R84, R84, 0x10, RZ ;  /* 0x0000001054547819 */ /* 0x000fe200000006ff */
[----:B------:R-:W-:Y:S01]  /*0ad0*/  FMUL.FTZ R137, R5, R88 ;  /* 0x0000005805897220 */ /* 0x000fe20000410000 */
[C---:B------:R-:W-:Y:S01]  /*0ae0*/  PRMT R86, R89.reuse, 0x7632, R86 ;  /* 0x0000763259567816 */ /* 0x040fe20000000056 */
[C---:B------:R-:W-:Y:S01]  /*0af0*/  FMUL.FTZ R138, R22.reuse, R85 ;  /* 0x00000055168a7220 */ /* 0x040fe20000410000 */
[----:B------:R-:W-:Y:S01]  /*0b00*/  SHF.L.U32 R89, R89, 0x10, RZ ;  /* 0x0000001059597819 */ /* 0x000fe200000006ff */
[----:B0-----:R-:W-:Y:S01]  /*0b10*/  FMUL.FTZ R96, R22, R87 ;  /* 0x0000005716607220 */ /* 0x001fe20000410000 */
[----:B------:R-:W-:Y:S01]  /*0b20*/  FMUL.FTZ R136, R14, R84 ;  /* 0x000000540e887220 */ /* 0x000fe20000410000 */
[----:B------:R-:W-:Y:S01]  /*0b30*/  FADD.FTZ R85, RZ, R137 ;  /* 0x00000089ff557221 */ /* 0x000fe20000010000 */
[----:B------:R-:W-:Y:S01]  /*0b40*/  FFMA.FTZ R87, R139, R137, RZ ;  /* 0x000000898b577223 */ /* 0x000fe200000100ff */
[----:B------:R-:W-:-:S02]  /*0b50*/  IMAD.U32 R86, R86, 0x10000, RZ ;  /* 0x0001000056567824 */ /* 0x000fc400078e00ff */
[----:B------:R-:W-:Y:S01]  /*0b60*/  FMUL.FTZ R134, R6, R89 ;  /* 0x0000005906867220 */ /* 0x000fe20000410000 */
[----:B------:R-:W-:Y:S01]  /*0b70*/  FFMA.FTZ R33, R138, R84, R33 ;  /* 0x000000548a217223 */ /* 0x000fe20000010021 */
[----:B------:R-:W-:Y:S01]  /*0b80*/  FADD.FTZ R45, R45, R84 ;  /* 0x000000542d2d7221 */ /* 0x000fe20000010000 */
[----:B------:R-:W-:Y:S01]  /*0b90*/  FADD.FTZ R85, R85, R136 ;  /* 0x0000008855557221 */ /* 0x000fe20000010000 */
[----:B------:R-:W-:Y:S01]  /*0ba0*/  FMUL.FTZ R135, R22, R135 ;  /* 0x0000008716877220 */ /* 0x000fe20000410000 */
[----:B------:R-:W-:Y:S01]  /*0bb0*/  FFMA.FTZ R84, R138, R136, R87 ;  /* 0x000000888a547223 */ /* 0x000fe20000010057 */
[----:B------:R-:W-:Y:S01]  /*0bc0*/  PRMT R98, R90, 0x7632, R98 ;  /* 0x000076325a627816 */ /* 0x000fe20000000062 */
[-C--:B------:R-:W-:Y:S01]  /*0bd0*/  FFMA.FTZ R35, R96, R86.reuse, R35 ;  /* 0x0000005660237223 */ /* 0x080fe20000010023 */
[----:B------:R-:W-:Y:S01]  /*0be0*/  FADD.FTZ R47, R47, R86 ;  /* 0x000000562f2f7221 */ /* 0x000fe20000010000 */
[----:B------:R-:W-:Y:S01]  /*0bf0*/  FMUL.FTZ R101, R15, R86 ;  /* 0x000000560f657220 */ /* 0x000fe20000410000 */
[----:B------:R-:W-:Y:S01]  /*0c00*/  FADD.FTZ R93, -R123, R93 ;  /* 0x0000005d7b5d7221 */ /* 0x000fe20000010100 */
[----:B------:R-:W-:Y:S01]  /*0c10*/  FADD.FTZ R86, R85, R134 ;  /* 0x0000008655567221 */ /* 0x000fe20000010000 */
[----:B------:R-:W-:-:S02]  /*0c20*/  IMAD.U32 R90, R90, 0x10000, RZ ;  /* 0x000100005a5a7824 */ /* 0x000fc400078e00ff */
[----:B------:R-:W-:Y:S01]  /*0c30*/  FADD.FTZ R97, -R123, R92 ;  /* 0x0000005c7b617221 */ /* 0x000fe20000010100 */
[----:B------:R-:W-:Y:S01]  /*0c40*/  FFMA.FTZ R85, R135, R134, R84 ;  /* 0x0000008687557223 */ /* 0x000fe20000010054 */
[----:B------:R-:W-:Y:S01]  /*0c50*/  SHF.L.U32 R103, R98, 0x10, RZ ;  /* 0x0000001062677819 */ /* 0x000fe200000006ff */
[C---:B------:R-:W-:Y:S01]  /*0c60*/  FMUL.FTZ R102, R22.reuse, R93 ;  /* 0x0000005d16667220 */ /* 0x040fe20000410000 */
        /* <DEDUP_REMOVED lines=8> */
[----:B------:R-:W-:Y:S01]  /*0cf0*/  FADD.FTZ R99, -R123, R94 ;  /* 0x0000005e7b637221 */ /* 0x000fe20000010100 */
[----:B------:R-:W-:Y:S01]  /*0d00*/  FMUL.FTZ R103, R16, R103 ;  /* 0x0000006710677220 */ /* 0x000fe20000410000 */
[----:B------:R-:W-:Y:S01]  /*0d10*/  FADD.FTZ R86, R87, R98 ;  /* 0x0000006257567221 */ /* 0x000fe20000010000 */
[----:B------:R-:W-:Y:S01]  /*0d20*/  FFMA.FTZ R85, R97, R98, R84 ;  /* 0x0000006261557223 */ /* 0x000fe20000010054 */
[----:B------:R-:W-:Y:S01]  /*0d30*/  FADD.FTZ R44, R44, R88 ;  /* 0x000000582c2c7221 */ /* 0x000fe20000010000 */
[----:B------:R-:W-:Y:S01]  /*0d40*/  FFMA.FTZ R32, R139, R88, R32 ;  /* 0x000000588b207223 */ /* 0x000fe20000010020 */
[----:B------:R-:W-:-:S02]  /*0d50*/  IMAD.U32 R88, R100, 0x10000, RZ ;  /* 0x0001000064587824 */ /* 0x000fc400078e00ff */
        /* <DEDUP_REMOVED lines=19> */
.L_x_3301:
[----:B------:R-:W-:Y:S05]  /*0e90*/  BSYNC B2 ;  /* 0x0000000000027941 */ /* 0x000fea0003800000 */
.L_x_3300:
[----:B------:R-:W-:Y:S05]  /*0ea0*/  @!P3 BRA `(.L_x_3299) ;  /* 0x00000004004cb947 */ /* 0x000fea0003800000 */
        /* <DEDUP_REMOVED lines=8> */
[----:B------:R-:W-:Y:S01]  /*0f30*/  ISETP.NE.U32.AND P0, PT, RZ, UR6, PT ;  /* 0x00000006ff007c0c */ /* 0x000fe2000bf05070 */
[----:B--2---:R-:W-:-:S03]  /*0f40*/  IMAD.WIDE.U32 R106, R125, 0x8, R106 ;  /* 0x000000087d6a7825 */ /* 0x004fc600078e006a */
[----:B------:R-:W-:Y:S02]  /*0f50*/  ISETP.NE.AND.EX P0, PT, RZ, UR7, PT, P0 ;  /* 0x00000007ff007c0c */ /* 0x000fe4000bf05300 */
[----:B------:R0:W5:Y:S11]  /*0f60*/  LDG.E.64 R112, desc[UR4][R106.64] ;  /* 0x000000046a707981 */ /* 0x000176000c1e1b00 */
[----:B------:R-:W-:-:S05]  /*0f70*/  @P0 IMAD.WIDE.U32 R118, R141, 0x20, R118 ;  /* 0x000000208d760825 */ /* 0x000fca00078e0076 */
[----:B------:R-:W5:Y:S04]  /*0f80*/  @P0 LDG.E.128 R28, desc[UR4][R118.64] ;  /* 0x00000004761c0981 */ /* 0x000f68000c1e1d00 */
[----:B------:R1:W5:Y:S01]  /*0f90*/  @P0 LDG.E.128 R24, desc[UR4][R118.64+0x10] ;  /* 0x0000100476180981 */ /* 0x000362000c1e1d00 */
[C---:B---3--:R-:W-:Y:S01]  /*0fa0*/  FADD.FTZ R111, -R123.reuse, R84 ;  /* 0x000000547b6f7221 */ /* 0x048fe20000010100 */
[----:B------:R-:W-:-:S04]  /*0fb0*/  FADD.FTZ R117, -R123, R85 ;  /* 0x000000557b757221 */ /* 0x000fc80000010100 */
[----:B0-----:R-:W-:Y:S01]  /*0fc0*/  FMUL.FTZ R106, R22, R117 ;  /* 0x00000075166a7220 */ /* 0x001fe20000410000 */
[C---:B----4-:R-:W-:Y:S02]  /*0fd0*/  PRMT R84, R88.reuse, 0x7632, R84 ;  /* 0x0000763258547816 */ /* 0x050fe40000000054 */
[----:B------:R-:W-:Y:S02]  /*0fe0*/  SHF.L.U32 R85, R88, 0x10, RZ ;  /* 0x0000001058557819 */ /* 0x000fe400000006ff */
[----:B------:R-:W-:Y:S01]  /*0ff0*/  SHF.L.U32 R117, R84, 0x10, RZ ;  /* 0x0000001054757819 */ /* 0x000fe200000006ff */
[----:B------:R-:W-:Y:S02]  /*1000*/  FMUL.FTZ R107, R22, R111 ;  /* 0x0000006f166b7220 */ /* 0x000fe40000410000 */
[----:B------:R-:W-:Y:S01]  /*1010*/  FMUL.FTZ R110, R10, R85 ;  /* 0x000000550a6e7220 */ /* 0x000fe20000410000 */
[C-C-:B------:R-:W-:Y:S01]  /*1020*/  FADD.FTZ R109, -R123.reuse, R86.reuse ;  /* 0x000000567b6d7221 */ /* 0x140fe20000010100 */
[----:B------:R-:W-:Y:S01]  /*1030*/  FADD.FTZ R87, -R123, R87 ;  /* 0x000000577b577221 */ /* 0x000fe20000010100 */
[----:B------:R-:W-:Y:S01]  /*1040*/  PRMT R86, R89, 0x7632, R86 ;  /* 0x0000763259567816 */ /* 0x000fe20000000056 */
[----:B------:R-:W-:Y:S01]  /*1050*/  FFMA.FTZ R57, R106, R117, R57 ;  /* 0x000000756a397223 */ /* 0x000fe20000010039 */
[----:B------:R-:W-:Y:S01]  /*1060*/  FADD.FTZ R53, R53, R117 ;  /* 0x0000007535357221 */ /* 0x000fe20000010000 */
[----:B------:R-:W-:Y:S01]  /*1070*/  FADD.FTZ R52, R52, R85 ;  /* 0x0000005534347221 */ /* 0x000fe20000010000 */
[----:B------:R-:W-:Y:S01]  /*1080*/  FFMA.FTZ R56, R107, R85, R56 ;  /* 0x000000556b387223 */ /* 0x000fe20000010038 */
[----:B------:R-:W-:Y:S01]  /*1090*/  FADD.FTZ R84, R143, R110 ;  /* 0x0000006e8f547221 */ /* 0x000fe20000010000 */
[----:B------:R-:W-:Y:S01]  /*10a0*/  FMUL.FTZ R117, R18, R117 ;  /* 0x0000007512757220 */ /* 0x000fe20000410000 */
[----:B------:R-:W-:-:S02]  /*10b0*/  IMAD.U32 R89, R89, 0x10000, RZ ;  /* 0x0001000059597824 */ /* 0x000fc400078e00ff */
[----:B------:R-:W-:Y:S01]  /*10c0*/  FFMA.FTZ R85, R107, R110, R140 ;  /* 0x0000006e6b557223 */ /* 0x000fe2000001008c */
[----:B------:R-:W-:Y:S01]  /*10d0*/  FMUL.FTZ R108, R22, R87 ;  /* 0x00000057166c7220 */ /* 0x000fe20000410000 */
[----:B------:R-:W-:Y:S02]  /*10e0*/  IMAD.U32 R86, R86, 0x10000, RZ ;  /* 0x0001000056567824 */ /* 0x000fe400078e00ff */
[----:B------:R-:W-:Y:S01]  /*10f0*/  FADD.FTZ R87, R84, R117 ;  /* 0x0000007554577221 */ /* 0x000fe20000010000 */
[----:B------:R-:W-:Y:S01]  /*1100*/  FMUL.FTZ R109, R22, R109 ;  /* 0x0000006d166d7220 */ /* 0x000fe20000410000 */
[----:B------:R-:W-:Y:S01]  /*1110*/  FMUL.FTZ R116, R11, R89 ;  /* 0x000000590b747220 */ /* 0x000fe20000410000 */
[----:B------:R-:W-:Y:S01]  /*1120*/  FFMA.FTZ R84, R106, R117, R85 ;  /* 0x000000756a547223 */ /* 0x000fe20000010055 */
[C---:B------:R-:W-:Y:S01]  /*1130*/  PRMT R88, R90.reuse, 0x7632, R88 ;  /* 0x000076325a587816 */ /* 0x040fe20000000058 */
[C---:B------:R-:W-:Y:S01]  /*1140*/  IMAD.U32 R130, R91.reuse, 0x10000, RZ ;  /* 0x000100005b827824 */ /* 0x040fe200078e00ff */
[----:B-1----:R-:W-:Y:S01]  /*1150*/  SHF.L.U32 R119, R90, 0x10, RZ ;  /* 0x000000105a777819 */ /* 0x002fe200000006ff */
[-C--:B------:R-:W-:Y:S01]  /*1160*/  FFMA.FTZ R59, R108, R86.reuse, R59 ;  /* 0x000000566c3b7223 */ /* 0x080fe2000001003b */
[----:B------:R-:W-:Y:S01]  /*1170*/  PRMT R90, R91, 0x7632, R90 ;  /* 0x000076325b5a7816 */ /* 0x000fe2000000005a */
[----:B------:R-:W-:Y:S01]  /*1180*/  FADD.FTZ R55, R55, R86 ;  /* 0x0000005637377221 */ /* 0x000fe20000010000 */
[----:B------:R-:W-:Y:S01]  /*1190*/  FMUL.FTZ R129, R19, R86 ;  /* 0x0000005613817220 */ /* 0x000fe20000410000 */
[----:B------:R-:W-:Y:S01]  /*11a0*/  FADD.FTZ R91, -R123, R92 ;  /* 0x0000005c7b5b7221 */ /* 0x000fe20000010100 */
[----:B------:R-:W-:Y:S01]  /*11b0*/  FADD.FTZ R86, R87, R116 ;  /* 0x0000007457567221 */ /* 0x000fe20000010000 */
[----:B------:R-:W-:Y:S01]  /*11c0*/  FFMA.FTZ R85, R109, R116, R84 ;  /* 0x000000746d557223 */ /* 0x000fe20000010054 */
[C---:B------:R-:W-:Y:S01]  /*11d0*/  FADD.FTZ R127, -R123.reuse, R94 ;  /* 0x0000005e7b7f7221 */ /* 0x040fe20000010100 */
[----:B------:R-:W-:Y:S01]  /*11e0*/  SHF.L.U32 R88, R88, 0x10, RZ ;  /* 0x0000001058587819 */ /* 0x000fe200000006ff */
[----:B------:R-:W-:Y:S01]  /*11f0*/  FADD.FTZ R93, -R123, R93 ;  /* 0x0000005d7b5d7221 */ /* 0x000fe20000010100 */
[----:B------:R-:W-:Y:S01]  /*1200*/  FMUL.FTZ R111, R22, R91 ;  /* 0x0000005b166f7220 */ /* 0x000fe20000410000 */
        /* <DEDUP_REMOVED lines=10> */
[----:B------:R-:W-:Y:S01]  /*12b0*/  FADD.FTZ R95, -R123, R95 ;  /* 0x0000005f7b5f7221 */ /* 0x000fe20000010100 */
[----:B------:R-:W-:-:S02]  /*12c0*/  IMAD.U32 R90, R90, 0x10000, RZ ;  /* 0x000100005a5a7824 */ /* 0x000fc400078e00ff */
        /* <DEDUP_REMOVED lines=17> */
.L_x_3299:
[----:B------:R-:W-:Y:S05]  /*13e0*/  BSYNC B1 ;  /* 0x0000000000017941 */ /* 0x000fea0003800000 */
.L_x_3295:
        /* <DEDUP_REMOVED lines=19> */
[----:B------:R1:W4:Y:S02]  /*1520*/  SHFL.BFLY PT, R85, R90, 0x10, 0x1f ;  /* 0x0e001f005a557f89 */ /* 0x00032400000e0000 */
.L_x_3351:
[----:B------:R-:W-:Y:S01]  /*1530*/  @P1 IADD3 R122, R122, -0x1, RZ ;  /* 0xffffffff7a7a1810 */ /* 0x000fe20007ffe0ff */
[----:B--2---:R-:W-:Y:S01]  /*1540*/  FADD.FTZ R84, R91, R84 ;  /* 0x000000545b547221 */ /* 0x004fe20000010000 */
[----:B----4-:R-:W-:Y:S01]  /*1550*/  FADD.FTZ R85, R90, R85 ;  /* 0x000000555a557221 */ /* 0x010fe20000010000 */
[----:B0-----:R-:W-:Y:S01]  /*1560*/  ISETP.NE.AND P0, PT, R9, RZ, PT ;  /* 0x000000ff0900720c */ /* 0x001fe20003f05270 */
[----:B------:R-:W-:Y:S01]  /*1570*/  BSSY B1, `(.L_x_3303) ;  /* 0x00000bc000017945 */ /* 0x000fe20003800000 */
[----:B------:R-:W-:Y:S02]  /*1580*/  @P1 IMAD R122, R122, R3, RZ ;  /* 0x000000037a7a1224 */ /* 0x000fe400078e02ff */
[----:B------:R-:W-:Y:S01]  /*1590*/  FMUL.FTZ R84, R84, UR8 ;  /* 0x0000000854547c20 */ /* 0x000fe20008410000 */
[----:B------:R-:W-:Y:S01]  /*15a0*/  @P1 LOP3.LUT R2, R0, 0x1f, RZ, 0xc0, !PT ;  /* 0x0000001f00021812 */ /* 0x000fe200078ec0ff */
[----:B------:R-:W-:Y:S02]  /*15b0*/  IMAD.MOV.U32 R140, RZ, RZ, RZ ;  /* 0x000000ffff8c7224 */ /* 0x000fe400078e00ff */
[----:B------:R-:W-:Y:S01]  /*15c0*/  FMUL.FTZ R141, R85, UR8 ;  /* 0x00000008558d7c20 */ /* 0x000fe20008410000 */
[----:B------:R-:W-:-:S02]  /*15d0*/  @P1 SHF.R.S32.HI R87, RZ, 0x1f, R122 ;  /* 0x0000001fff571819 */ /* 0x000fc4000001147a */
[----:B------:R-:W-:Y:S02]  /*15e0*/  FSEL R142, R84, RZ, !P0 ;  /* 0x000000ff548e7208 */ /* 0x000fe40004000000 */
[----:B------:R-:W-:-:S04]  /*15f0*/  @P1 LEA.HI R87, R87, R122, RZ, 0x3 ;  /* 0x0000007a57571211 */ /* 0x000fc800078f18ff */
[----:B------:R-:W-:Y:S01]  /*1600*/  @P1 LEA.HI.SX32 R140, R87, R2, 0x1d ;  /* 0x00000002578c1211 */ /* 0x000fe200078feaff */
[----:B------:R-:W-:Y:S06]  /*1610*/  @!P4 BRA `(.L_x_3304) ;  /* 0x0000000800c4c947 */ /* 0x000fec0003800000 */
[----:B------:R-:W0:Y:S01]  /*1620*/  @!P2 LDC.64 R120, c[0x0][0x2c8] ;  /* 0x0000b200ff78ab82 */ /* 0x000e220000000a00 */
[----:B------:R-:W-:Y:S07]  /*1630*/  BSSY B2, `(.L_x_3305) ;  /* 0x0000014000027945 */ /* 0x000fee0003800000 */
[----:B------:R-:W2:Y:S08]  /*1640*/  LDC.64 R84, c[0x0][0x308] ;  /* 0x0000c200ff547b82 */ /* 0x000eb00000000a00 */
[----:B------:R-:W4:Y:S08]  /*1650*/  @P1 LDC.64 R86, c[0x0][0x298] ;  /* 0x0000a600ff561b82 */ /* 0x000f300000000a00 */
[----:B------:R-:W2:Y:S01]  /*1660*/  @P1 LDC.64 R88, c[0x0][0x298] ;  /* 0x0000a600ff581b82 */ /* 0x000ea20000000a00 */
[----:B0-----:R-:W-:-:S04]  /*1670*/  @!P2 ISETP.NE.U32.AND P0, PT, R120, RZ, PT ;  /* 0x000000ff7800a20c */ /* 0x001fc80003f05070 */
[----:B------:R-:W-:-:S03]  /*1680*/  @!P2 ISETP.NE.AND.EX P0, PT, R121, RZ, PT, P0 ;  /* 0x000000ff7900a20c */ /* 0x000fc60003f05300 */
[----:B-1----:R-:W0:Y:S01]  /*1690*/  @P1 LDC.64 R90, c[0x0][0x298] ;  /* 0x0000a600ff5a1b82 */ /* 0x002e220000000a00 */
[----:B-----5:R-:W-:-:S07]  /*16a0*/  @!P2 FSEL R125, R64, RZ, P0 ;  /* 0x000000ff407da208 */ /* 0x020fce0000000000 */
[----:B------:R-:W1:Y:S08]  /*16b0*/  @P1 LDC.64 R92, c[0x0][0x298] ;  /* 0x0000a600ff5c1b82 */ /* 0x000e700000000a00 */
[----:B------:R-:W0:Y:S08]  /*16c0*/  @P1 LDC.64 R94, c[0x0][0x298] ;  /* 0x0000a600ff5e1b82 */ /* 0x000e300000000a00 */
[----:B---3--:R-:W3:Y:S01]  /*16d0*/  @P1 LDC.64 R118, c[0x0][0x298] ;  /* 0x0000a600ff761b82 */ /* 0x008ee20000000a00 */
[----:B--2-4-:R-:W-:Y:S05]  /*16e0*/  @!P2 BRA `(.L_x_3306) ;  /* 0x000000000020a947 */ /* 0x014fea0003800000 */
        /* <DEDUP_REMOVED lines=8> */
.L_x_3306:
[----:B------:R-:W-:Y:S05]  /*1770*/  BSYNC B2 ;  /* 0x0000000000027941 */ /* 0x000fea0003800000 */
.L_x_3305:
        /* <DEDUP_REMOVED lines=11> */
.L_x_3308:
[----:B------:R-:W-:Y:S05]  /*1830*/  BSYNC B2 ;  /* 0x0000000000027941 */ /* 0x000fea0003800000 */
.L_x_3307:
        /* <DEDUP_REMOVED lines=11> */
.L_x_3310:
[----:B------:R-:W-:Y:S05]  /*18f0*/  BSYNC B2 ;  /* 0x0000000000027941 */ /* 0x000fea0003800000 */
.L_x_3309:
        /* <DEDUP_REMOVED lines=11> */
.L_x_3312:
[----:B------:R-:W-:Y:S05]  /*19b0*/  BSYNC B2 ;  /* 0x0000000000027941 */ /* 0x000fea0003800000 */
.L_x_3311:
        /* <DEDUP_REMOVED lines=11> */
.L_x_3314:
[----:B------:R-:W-:Y:S05]  /*1a70*/  BSYNC B2 ;  /* 0x0000000000027941 */ /* 0x000fea0003800000 */
.L_x_3313:
        /* <DEDUP_REMOVED lines=11> */
.L_x_3316:
[----:B------:R-:W-:Y:S05]  /*1b30*/  BSYNC B2 ;  /* 0x0000000000027941 */ /* 0x000fea0003800000 */
.L_x_3315:
[----:B------:R-:W-:Y:S01]  /*1b40*/  @!P2 ISETP.NE.U32.AND P5, PT, R120, RZ, PT ;  /* 0x000000ff7800a20c */ /* 0x000fe20003fa5070 */
[----:B------:R-:W-:Y:S01]  /*1b50*/  BSSY B2, `(.L_x_3317) ;  /* 0x000000b000027945 */ /* 0x000fe20003800000 */
[----:B------:R-:W-:Y:S02]  /*1b60*/  ISETP.NE.U32.AND P0, PT, R84, RZ, PT ;  /* 0x000000ff5400720c */ /* 0x000fe40003f05070 */
        /* <DEDUP_REMOVED lines=9> */
.L_x_3318:
[----:B------:R-:W-:Y:S05]  /*1c00*/  BSYNC B2 ;  /* 0x0000000000027941 */ /* 0x000fea0003800000 */
.L_x_3317:
[----:B------:R-:W-:Y:S01]  /*1c10*/  @!P2 ISETP.NE.U32.AND P5, PT, R120, RZ, PT ;  /* 0x000000ff7800a20c */ /* 0x000fe20003fa5070 */
[----:B------:R-:W-:Y:S01]  /*1c20*/  BSSY B2, `(.L_x_3319) ;  /* 0x000000b000027945 */ /* 0x000fe20003800000 */
[----:B------:R-:W-:Y:S02]  /*1c30*/  ISETP.NE.AND.EX P0, PT, R85, RZ, PT, P0 ;  /* 0x000000ff5500720c */ /* 0x000fe40003f05300 */
        /* <DEDUP_REMOVED lines=9> */
.L_x_3320:
[----:B------:R-:W-:Y:S05]  /*1cd0*/  BSYNC B2 ;  /* 0x0000000000027941 */ /* 0x000fea0003800000 */
.L_x_3319:
[----:B------:R-:W2:Y:S01]  /*1ce0*/  @P1 LDC.64 R120, c[0x0][0x298] ;  /* 0x0000a600ff781b82 */ /* 0x000ea20000000a00 */
[----:B------:R-:W-:Y:S01]  /*1cf0*/  @P1 FMUL.FTZ R149, R124, R89 ;  /* 0x000000597c951220 */ /* 0x000fe20000410000 */
[----:B------:R-:W-:Y:S01]  /*1d00*/  @P1 FMUL.FTZ R87, R125, R87 ;  /* 0x000000577d571220 */ /* 0x000fe20000410000 */
[----:B-1----:R-:W-:Y:S01]  /*1d10*/  @P1 FMUL.FTZ R93, R148, R93 ;  /* 0x0000005d945d1220 */ /* 0x002fe20000410000 */
[C---:B------:R-:W-:Y:S01]  /*1d20*/  @P1 LOP3.LUT P5, RZ, R114.reuse, 0xff00, RZ, 0xc0, !PT ;  /* 0x0000ff0072ff1812 */ /* 0x040fe200078ac0ff */
[----:B------:R-:W-:Y:S01]  /*1d30*/  @P1 FMUL.FTZ R88, R149, R88 ;  /* 0x0000005895581220 */ /* 0x000fe20000410000 */
[----:B------:R-:W-:Y:S01]  /*1d40*/  @P1 FMUL.FTZ R89, R87, R86 ;  /* 0x0000005657591220 */ /* 0x000fe20000410000 */
[----:B0-----:R-:W-:Y:S01]  /*1d50*/  @P1 FMUL.FTZ R91, R147, R91 ;  /* 0x0000005b935b1220 */ /* 0x001fe20000410000 */
[----:B------:R-:W0:Y:S01]  /*1d60*/  @P1 LDC.64 R122, c[0x0][0x298] ;  /* 0x0000a600ff7a1b82 */ /* 0x000e220000000a00 */
[----:B------:R-:W-:Y:S01]  /*1d70*/  @P1 LOP3.LUT P6, RZ, R114, 0xff, RZ, 0xc0, !PT ;  /* 0x000000ff72ff1812 */ /* 0x000fe200078cc0ff */
[----:B------:R-:W-:Y:S01]  /*1d80*/  @P1 FMUL.FTZ R92, R93, R92 ;  /* 0x0000005c5d5c1220 */ /* 0x000fe20000410000 */
[----:B------:R-:W-:Y:S01]  /*1d90*/  @P1 FSEL R88, R88, RZ, P5 ;  /* 0x000000ff58581208 */ /* 0x000fe20002800000 */
[----:B------:R-:W-:Y:S01]  /*1da0*/  @P1 FMUL.FTZ R90, R91, R90 ;  /* 0x0000005a5b5a1220 */ /* 0x000fe20000410000 */
[----:B------:R-:W-:Y:S01]  /*1db0*/  @P1 LOP3.LUT P5, RZ, R114, 0xff000000, RZ, 0xc0, !PT ;  /* 0xff00000072ff1812 */ /* 0x000fe200078ac0ff */
[----:B------:R-:W-:Y:S01]  /*1dc0*/  @P1 FMUL.FTZ R95, R145, R95 ;  /* 0x0000005f915f1220 */ /* 0x000fe20000410000 */
[----:B------:R-:W-:Y:S01]  /*1dd0*/  @P1 FSEL R89, R89, RZ, P6 ;  /* 0x000000ff59591208 */ /* 0x000fe20003000000 */
[----:B---3--:R-:W-:Y:S01]  /*1de0*/  @P1 FMUL.FTZ R119, R146, R119 ;  /* 0x0000007792771220 */ /* 0x008fe20000410000 */
[----:B------:R-:W-:Y:S01]  /*1df0*/  @P1 LOP3.LUT P6, RZ, R114, 0xff0000, RZ, 0xc0, !PT ;  /* 0x00ff000072ff1812 */ /* 0x000fe200078cc0ff */
[----:B------:R-:W-:Y:S01]  /*1e00*/  @P1 FMUL.FTZ R94, R95, R94 ;  /* 0x0000005e5f5e1220 */ /* 0x000fe20000410000 */
[----:B------:R-:W-:Y:S01]  /*1e10*/  @P1 FSEL R92, R92, RZ, P5 ;  /* 0x000000ff5c5c1208 */ /* 0x000fe20002800000 */
[----:B------:R-:W1:Y:S01]  /*1e20*/  @P0 LDC.64 R86, c[0x0][0x308] ;  /* 0x0000c200ff560b82 */ /* 0x000e620000000a00 */
[----:B------:R-:W-:Y:S01]  /*1e30*/  ISETP.NE.U32.AND P5, PT, R84, RZ, PT ;  /* 0x000000ff5400720c */ /* 0x000fe20003fa5070 */
[----:B------:R-:W-:Y:S01]  /*1e40*/  @P1 FMUL.FTZ R118, R119, R118 ;  /* 0x0000007677761220 */ /* 0x000fe20000410000 */
[----:B------:R-:W-:Y:S01]  /*1e50*/  @P1 FSEL R90, R90, RZ, P6 ;  /* 0x000000ff5a5a1208 */ /* 0x000fe20003000000 */
[----:B--2---:R-:W-:Y:S01]  /*1e60*/  @P1 FMUL.FTZ R121, R143, R121 ;  /* 0x000000798f791220 */ /* 0x004fe20000410000 */
[----:B------:R-:W-:-:S02]  /*1e70*/  @P1 LOP3.LUT P6, RZ, R115, 0xff, RZ, 0xc0, !PT ;  /* 0x000000ff73ff1812 */ /* 0x000fc400078cc0ff */
[----:B------:R-:W-:Y:S01]  /*1e80*/  ISETP.NE.AND.EX P5, PT, R85, RZ, PT, P5 ;  /* 0x000000ff5500720c */ /* 0x000fe20003fa5350 */
[----:B------:R-:W-:Y:S01]  /*1e90*/  @P1 FMUL.FTZ R120, R121, R120 ;  /* 0x0000007879781220 */ /* 0x000fe20000410000 */
[----:B------:R-:W2:Y:S01]  /*1ea0*/  @P1 LDC.64 R84, c[0x0][0x2f8] ;  /* 0x0000be00ff541b82 */ /* 0x000ea20000000a00 */
[----:B------:R-:W-:Y:S02]  /*1eb0*/  @P1 FSEL R94, R94, RZ, P6 ;  /* 0x000000ff5e5e1208 */ /* 0x000fe40003000000 */
[----:B------:R-:W-:Y:S01]  /*1ec0*/  @P1 LOP3.LUT P6, RZ, R115, 0xff00, RZ, 0xc0, !PT ;  /* 0x0000ff0073ff1812 */ /* 0x000fe200078cc0ff */
[----:B0-----:R-:W-:Y:S01]  /*1ed0*/  @P1 FMUL.FTZ R123, R144, R123 ;  /* 0x0000007b907b1220 */ /* 0x001fe20000410000 */
[----:B------:R-:W-:Y:S02]  /*1ee0*/  @P1 F2FP.BF16.F32.PACK_AB R89, RZ, R89 ;  /* 0x00000059ff59123e */ /* 0x000fe400000010ff */
[----:B------:R-:W-:Y:S01]  /*1ef0*/  @P1 FSEL R118, R118, RZ, P6 ;  /* 0x000000ff76761208 */ /* 0x000fe20003000000 */
[----:B------:R-:W-:Y:S01]  /*1f00*/  @P1 FMUL.FTZ R122, R123, R122 ;  /* 0x0000007a7b7a1220 */ /* 0x000fe20000410000 */
[----:B------:R-:W-:-:S02]  /*1f10*/  @P1 LOP3.LUT P6, RZ, R115, 0xff0000, RZ, 0xc0, !PT ;  /* 0x00ff000073ff1812 */ /* 0x000fc400078cc0ff */
[----:B------:R-:W-:Y:S02]  /*1f20*/  @P1 F2FP.BF16.F32.PACK_AB R90, RZ, R90 ;  /* 0x0000005aff5a123e */ /* 0x000fe400000010ff */
[----:B------:R-:W-:Y:S02]  /*1f30*/  @P1 FSEL R120, R120, RZ, P6 ;  /* 0x000000ff78781208 */ /* 0x000fe40003000000 */
[----:B------:R-:W-:Y:S01]  /*1f40*/  @P1 LOP3.LUT P6, RZ, R115, 0xff000000, RZ, 0xc0, !PT ;  /* 0xff00000073ff1812 */ /* 0x000fe200078cc0ff */
[----:B-1----:R-:W-:Y:S01]  /*1f50*/  @P0 IMAD.WIDE.U32 R86, R23, 0x20, R86 ;  /* 0x0000002017560825 */ /* 0x002fe200078e0056 */
[----:B------:R-:W-:Y:S02]  /*1f60*/  @P1 F2FP.BF16.F32.PACK_AB R94, RZ, R94 ;  /* 0x0000005eff5e123e */ /* 0x000fe400000010ff */
[----:B------:R-:W-:Y:S02]  /*1f70*/  @P1 FSEL R122, R122, RZ, P6 ;  /* 0x000000ff7a7a1208 */ /* 0x000fe40003000000 */
[----:B------:R-:W-:-:S02]  /*1f80*/  @P1 F2FP.BF16.F32.PACK_AB R120, RZ, R120 ;  /* 0x00000078ff78123e */ /* 0x000fc400000010ff */
[----:B------:R-:W-:Y:S01]  /*1f90*/  @P1 F2FP.BF16.F32.PACK_AB R88, RZ, R88 ;  /* 0x00000058ff58123e */ /* 0x000fe200000010ff */
[----:B--2---:R-:W-:Y:S01]  /*1fa0*/  @P1 IMAD.WIDE.U32 R84, R140, 0x10, R84 ;  /* 0x000000108c541825 */ /* 0x004fe200078e0054 */
[----:B------:R-:W-:Y:S02]  /*1fb0*/  @P1 F2FP.BF16.F32.PACK_AB R92, RZ, R92 ;  /* 0x0000005cff5c123e */ /* 0x000fe400000010ff */
[----:B------:R-:W-:Y:S02]  /*1fc0*/  @P1 F2FP.BF16.F32.PACK_AB R118, RZ, R118 ;  /* 0x00000076ff76123e */ /* 0x000fe400000010ff */
[----:B------:R-:W-:Y:S02]  /*1fd0*/  @P1 F2FP.BF16.F32.PACK_AB R122, RZ, R122 ;  /* 0x0000007aff7a123e */ /* 0x000fe400000010ff */
[----:B------:R-:W-:Y:S02]  /*1fe0*/  @P1 PRMT R72, R89, 0x7610, R72 ;  /* 0x0000761059481816 */ /* 0x000fe40000000048 */
[----:B------:R-:W-:-:S02]  /*1ff0*/  @P1 PRMT R73, R90, 0x7610, R73 ;  /* 0x000076105a491816 */ /* 0x000fc40000000049 */
[----:B------:R-:W-:Y:S02]  /*2000*/  @P1 PRMT R74, R94, 0x7610, R74 ;  /* 0x000076105e4a1816 */ /* 0x000fe4000000004a */
[----:B------:R-:W-:Y:S02]  /*2010*/  @P1 PRMT R75, R120, 0x7610, R75 ;  /* 0x00007610784b1816 */ /* 0x000fe4000000004b */
[----:B------:R-:W-:Y:S02]  /*2020*/  SEL R80, R125, R80, P5 ;  /* 0x000000507d507207 */ /* 0x000fe40002800000 */
[----:B------:R-:W-:Y:S02]  /*2030*/  SEL R81, R124, R81, P5 ;  /* 0x000000517c517207 */ /* 0x000fe40002800000 */
[----:B------:R-:W-:Y:S02]  /*2040*/  SEL R82, R147, R82, P5 ;  /* 0x0000005293527207 */ /* 0x000fe40002800000 */
[----:B------:R-:W-:-:S02]  /*2050*/  SEL R83, R148, R83, P5 ;  /* 0x0000005394537207 */ /* 0x000fc40002800000 */
[----:B------:R-:W-:Y:S02]  /*2060*/  SEL R76, R145, R76, P5 ;  /* 0x0000004c914c7207 */ /* 0x000fe40002800000 */
[----:B------:R-:W-:Y:S01]  /*2070*/  SEL R77, R146, R77, P5 ;  /* 0x0000004d924d7207 */ /* 0x000fe20002800000 */
[----:B------:R0:W-:Y:S01]  /*2080*/  @P0 STG.E.128 desc[UR4][R86.64], R80 ;  /* 0x0000005056000986 */ /* 0x0001e2000c101d04 */
[----:B------:R-:W-:Y:S02]  /*2090*/  SEL R78, R143, R78, P5 ;  /* 0x0000004e8f4e7207 */ /* 0x000fe40002800000 */
[----:B------:R-:W-:Y:S02]  /*20a0*/  SEL R79, R144, R79, P5 ;  /* 0x0000004f904f7207 */ /* 0x000fe40002800000 */
[----:B------:R-:W-:Y:S02]  /*20b0*/  @P1 PRMT R72, R72, 0x5410, R88 ;  /* 0x0000541048481816 */ /* 0x000fe40000000058 */
[----:B------:R-:W-:Y:S01]  /*20c0*/  @P1 PRMT R73, R73, 0x5410, R92 ;  /* 0x0000541049491816 */ /* 0x000fe2000000005c */
[----:B------:R0:W-:Y:S01]  /*20d0*/  @P0 STG.E.128 desc[UR4][R86.64+0x10], R76 ;  /* 0x0000104c56000986 */ /* 0x0001e2000c101d04 */
[----:B------:R-:W-:-:S02]  /*20e0*/  @P1 PRMT R74, R74, 0x5410, R118 ;  /* 0x000054104a4a1816 */ /* 0x000fc40000000076 */
[----:B------:R-:W-:Y:S02]  /*20f0*/  @P1 PRMT R75, R75, 0x5410, R122 ;  /* 0x000054104b4b1816 */ /* 0x000fe4000000007a */
[----:B------:R-:W-:Y:S02]  /*2100*/  IADD3 R23, R23, 0x20, RZ ;  /* 0x0000002017177810 */ /* 0x000fe40007ffe0ff */
[----:B------:R-:W-:Y:S01]  /*2110*/  IADD3 R140, R140, 0x20, RZ ;  /* 0x000000208c8c7810 */ /* 0x000fe20007ffe0ff */
[----:B------:R0:W-:Y:S06]  /*2120*/  @P1 STG.E.128 desc[UR4][R84.64], R72 ;  /* 0x0000004854001986 */ /* 0x0001ec000c101d04 */
.L_x_3304:
[----:B------:R-:W-:Y:S05]  /*2130*/  BSYNC B1 ;  /* 0x0000000000017941 */ /* 0x000fea0003800000 */
.L_x_3303:
[----:B------:R-:W-:Y:S04]  /*2140*/  BSSY B1, `(.L_x_3321) ;  /* 0x00000b1000017945 */ /* 0x000fe80003800000 */
[----:B------:R-:W-:Y:S05]  /*2150*/  @!P3 BRA `(.L_x_3322) ;  /* 0x0000000800bcb947 */ /* 0x000fea0003800000 */
[----:B0-----:R-:W0:Y:S01]  /*2160*/  @!P2 LDC.64 R84, c[0x0][0x2c8] ;  /* 0x0000b200ff54ab82 */ /* 0x001e220000000a00 */
[----:B------:R-:W-:Y:S07]  /*2170*/  BSSY B2, `(.L_x_3323) ;  /* 0x0000016000027945 */ /* 0x000fee0003800000 */
[----:B------:R-:W2:Y:S08]  /*2180*/  LDC.64 R86, c[0x0][0x308] ;  /* 0x0000c200ff567b82 */ /* 0x000eb00000000a00 */
[----:B------:R-:W4:Y:S08]  /*2190*/  @P1 LDC.64 R88, c[0x0][0x298] ;  /* 0x0000a600ff581b82 */ /* 0x000f300000000a00 */
[----:B-1----:R-:W1:Y:S01]  /*21a0*/  @P1 LDC.64 R90, c[0x0][0x298] ;  /* 0x0000a600ff5a1b82 */ /* 0x002e620000000a00 */
[----:B0-----:R-:W-:-:S04]  /*21b0*/  @!P2 ISETP.NE.U32.AND P0, PT, R84, RZ, PT ;  /* 0x000000ff5400a20c */ /* 0x001fc80003f05070 */
[----:B------:R-:W-:-:S03]  /*21c0*/  @!P2 ISETP.NE.AND.EX P0, PT, R85, RZ, PT, P0 ;  /* 0x000000ff5500a20c */ /* 0x000fc60003f05300 */
[----:B------:R-:W0:Y:S01]  /*21d0*/  @P1 LDC.64 R92, c[0x0][0x298] ;  /* 0x0000a600ff5c1b82 */ /* 0x000e220000000a00 */
[----:B-----5:R-:W-:-:S07]  /*21e0*/  @!P2 FSEL R143, R28, RZ, P0 ;  /* 0x000000ff1c8fa208 */ /* 0x020fce0000000000 */
[----:B------:R-:W0:Y:S08]  /*21f0*/  @P1 LDC.64 R94, c[0x0][0x298] ;  /* 0x0000a600ff5e1b82 */ /* 0x000e300000000a00 */
[----:B---3--:R-:W3:Y:S08]  /*2200*/  @P1 LDC.64 R118, c[0x0][0x298] ;  /* 0x0000a600ff761b82 */ /* 0x008ef00000000a00 */
[----:B------:R-:W0:Y:S08]  /*2210*/  @P1 LDC.64 R120, c[0x0][0x298] ;  /* 0x0000a600ff781b82 */ /* 0x000e300000000a00 */
[----:B------:R-:W0:Y:S08]  /*2220*/  @P1 LDC.64 R122, c[0x0][0x298] ;  /* 0x0000a600ff7a1b82 */ /* 0x000e300000000a00 */
[----:B------:R-:W0:Y:S01]  /*2230*/  @P1 LDC.64 R124, c[0x0][0x298] ;  /* 0x0000a600ff7c1b82 */ /* 0x000e220000000a00 */
[----:B-12-4-:R-:W-:Y:S05]  /*2240*/  @!P2 BRA `(.L_x_3324) ;  /* 0x000000000020a947 */ /* 0x016fea0003800000 */
        /* <DEDUP_REMOVED lines=8> */
.L_x_3324:
[----:B------:R-:W-:Y:S05]  /*22d0*/  BSYNC B2 ;  /* 0x0000000000027941 */ /* 0x000fea0003800000 */
.L_x_3323:
        /* <DEDUP_REMOVED lines=11> */
.L_x_3326:
[----:B------:R-:W-:Y:S05]  /*2390*/  BSYNC B2 ;  /* 0x0000000000027941 */ /* 0x000fea0003800000 */
.L_x_3325:
        /* <DEDUP_REMOVED lines=11> */
.L_x_3328:
[----:B------:R-:W-:Y:S05]  /*2450*/  BSYNC B2 ;  /* 0x0000000000027941 */ /* 0x000fea0003800000 */
.L_x_3327:
        /* <DEDUP_REMOVED lines=11> */
.L_x_3330:
[----:B------:R-:W-:Y:S05]  /*2510*/  BSYNC B2 ;  /* 0x0000000000027941 */ /* 0x000fea0003800000 */
.L_x_3329:
        /* <DEDUP_REMOVED lines=11> */
.L_x_3332:
[----:B------:R-:W-:Y:S05]  /*25d0*/  BSYNC B2 ;  /* 0x0000000000027941 */ /* 0x000fea0003800000 */
.L_x_3331:
        /* <DEDUP_REMOVED lines=11> */
.L_x_3334:
[----:B------:R-:W-:Y:S05]  /*2690*/  BSYNC B2 ;  /* 0x0000000000027941 */ /* 0x000fea0003800000 */
.L_x_3333:
        /* <DEDUP_REMOVED lines=12> */
.L_x_3336:
[----:B------:R-:W-:Y:S05]  /*2760*/  BSYNC B2 ;  /* 0x0000000000027941 */ /* 0x000fea0003800000 */
.L_x_3335:
        /* <DEDUP_REMOVED lines=12> */
.L_x_3338:
[----:B------:R-:W-:Y:S05]  /*2830*/  BSYNC B2 ;  /* 0x0000000000027941 */ /* 0x000fea0003800000 */
.L_x_3337:
[----:B------:R-:W1:Y:S01]  /*2840*/  @P0 LDC.64 R84, c[0x0][0x308] ;  /* 0x0000c200ff540b82 */ /* 0x000e620000000a00 */
[----:B------:R-:W-:Y:S01]  /*2850*/  @P1 FMUL.FTZ R89, R143, R89 ;  /* 0x000000598f591220 */ /* 0x000fe20000410000 */
[----:B------:R-:W-:Y:S01]  /*2860*/  @P1 FMUL.FTZ R91, R144, R91 ;  /* 0x0000005b905b1220 */ /* 0x000fe20000410000 */
[----:B0-----:R-:W-:Y:S01]  /*2870*/  @P1 FMUL.FTZ R93, R149, R93 ;  /* 0x0000005d955d1220 */ /* 0x001fe20000410000 */
[----:B------:R-:W-:Y:S01]  /*2880*/  @P1 LOP3.LUT P5, RZ, R112, 0xff, RZ, 0xc0, !PT ;  /* 0x000000ff70ff1812 */ /* 0x000fe200078ac0ff */
[----:B------:R-:W-:Y:S01]  /*2890*/  @P1 FMUL.FTZ R88, R89, R88 ;  /* 0x0000005859581220 */ /* 0x000fe20000410000 */
[----:B------:R-:W-:Y:S01]  /*28a0*/  @P1 FMUL.FTZ R90, R91, R90 ;  /* 0x0000005a5b5a1220 */ /* 0x000fe20000410000 */
[----:B------:R-:W-:Y:S01]  /*28b0*/  @P1 FMUL.FTZ R95, R150, R95 ;  /* 0x0000005f965f1220 */ /* 0x000fe20000410000 */
[----:B------:R-:W-:Y:S01]  /*28c0*/  @P1 FMUL.FTZ R92, R93, R92 ;  /* 0x0000005c5d5c1220 */ /* 0x000fe20000410000 */
[----:B------:R-:W-:Y:S01]  /*28d0*/  @P1 LOP3.LUT P6, RZ, R112, 0xff00, RZ, 0xc0, !PT ;  /* 0x0000ff0070ff1812 */ /* 0x000fe200078cc0ff */
[----:B---3--:R-:W-:Y:S01]  /*28e0*/  @P1 FMUL.FTZ R119, R147, R119 ;  /* 0x0000007793771220 */ /* 0x008fe20000410000 */
[----:B------:R-:W-:Y:S01]  /*28f0*/  @P1 FSEL R88, R88, RZ, P5 ;  /* 0x000000ff58581208 */ /* 0x000fe20002800000 */
[----:B------:R-:W-:Y:S01]  /*2900*/  @P1 FMUL.FTZ R94, R95, R94 ;  /* 0x0000005e5f5e1220 */ /* 0x000fe20000410000 */
[----:B------:R-:W-:Y:S01]  /*2910*/  @P1 LOP3.LUT P5, RZ, R112, 0xff0000, RZ, 0xc0, !PT ;  /* 0x00ff000070ff1812 */ /* 0x000fe200078ac0ff */
[----:B------:R-:W-:Y:S01]  /*2920*/  @P1 FMUL.FTZ R118, R119, R118 ;  /* 0x0000007677761220 */ /* 0x000fe20000410000 */
        /* <DEDUP_REMOVED lines=9> */
[----:B-1----:R-:W-:-:S04]  /*29c0*/  @P0 IMAD.WIDE.U32 R84, R23, 0x20, R84 ;  /* 0x0000002017540825 */ /* 0x002fc800078e0054 */
[----:B------:R-:W-:Y:S01]  /*29d0*/  @P1 FMUL.FTZ R122, R123, R122 ;  /* 0x0000007a7b7a1220 */ /* 0x000fe20000410000 */
[----:B------:R-:W0:Y:S01]  /*29e0*/  @P1 LDC.64 R22, c[0x0][0x2f8] ;  /* 0x0000be00ff161b82 */ /* 0x000e220000000a00 */
[----:B------:R-:W-:Y:S01]  /*29f0*/  @P1 LOP3.LUT P6, RZ, R113, 0xff00, RZ, 0xc0, !PT ;  /* 0x0000ff0071ff1812 */ /* 0x000fe200078cc0ff */
[----:B------:R-:W-:Y:S01]  /*2a00*/  @P1 FMUL.FTZ R124, R125, R124 ;  /* 0x0000007c7d7c1220 */ /* 0x000fe20000410000 */
[----:B------:R-:W-:Y:S02]  /*2a10*/  @P1 FSEL R118, R118, RZ, P5 ;  /* 0x000000ff76761208 */ /* 0x000fe40002800000 */
[C---:B------:R-:W-:Y:S02]  /*2a20*/  @P1 LOP3.LUT P5, RZ, R113.reuse, 0xff0000, RZ, 0xc0, !PT ;  /* 0x00ff000071ff1812 */ /* 0x040fe400078ac0ff */
[----:B------:R-:W-:Y:S02]  /*2a30*/  @P1 FSEL R120, R120, RZ, P6 ;  /* 0x000000ff78781208 */ /* 0x000fe40003000000 */
[----:B------:R-:W-:-:S02]  /*2a40*/  @P1 LOP3.LUT P6, RZ, R113, 0xff000000, RZ, 0xc0, !PT ;  /* 0xff00000071ff1812 */ /* 0x000fc400078cc0ff */
[----:B------:R-:W-:Y:S02]  /*2a50*/  @P1 FSEL R122, R122, RZ, P5 ;  /* 0x000000ff7a7a1208 */ /* 0x000fe40002800000 */
[----:B------:R-:W-:Y:S02]  /*2a60*/  ISETP.NE.U32.AND P2, PT, R86, RZ, PT ;  /* 0x000000ff5600720c */ /* 0x000fe40003f45070 */
[----:B------:R-:W-:Y:S02]  /*2a70*/  @P1 F2FP.BF16.F32.PACK_AB R88, RZ, R88 ;  /* 0x00000058ff58123e */ /* 0x000fe400000010ff */
[----:B------:R-:W-:Y:S02]  /*2a80*/  @P1 F2FP.BF16.F32.PACK_AB R92, RZ, R92 ;  /* 0x0000005cff5c123e */ /* 0x000fe400000010ff */
[----:B------:R-:W-:Y:S02]  /*2a90*/  @P1 FSEL R124, R124, RZ, P6 ;  /* 0x000000ff7c7c1208 */ /* 0x000fe40003000000 */
[----:B------:R-:W-:-:S02]  /*2aa0*/  @P1 F2FP.BF16.F32.PACK_AB R118, RZ, R118 ;  /* 0x00000076ff76123e */ /* 0x000fc400000010ff */
[----:B------:R-:W-:Y:S01]  /*2ab0*/  @P1 F2FP.BF16.F32.PACK_AB R122, RZ, R122 ;  /* 0x0000007aff7a123e */ /* 0x000fe200000010ff */
[----:B0-----:R-:W-:Y:S01]  /*2ac0*/  @P1 IMAD.WIDE.U32 R22, R140, 0x10, R22 ;  /* 0x000000108c161825 */ /* 0x001fe200078e0016 */
[----:B------:R-:W-:Y:S02]  /*2ad0*/  ISETP.NE.AND.EX P2, PT, R87, RZ, PT, P2 ;  /* 0x000000ff5700720c */ /* 0x000fe40003f45320 */
[----:B------:R-:W-:Y:S02]  /*2ae0*/  @P1 F2FP.BF16.F32.PACK_AB R90, RZ, R90 ;  /* 0x0000005aff5a123e */ /* 0x000fe400000010ff */
[----:B------:R-:W-:Y:S02]  /*2af0*/  @P1 F2FP.BF16.F32.PACK_AB R94, RZ, R94 ;  /* 0x0000005eff5e123e */ /* 0x000fe400000010ff */
[----:B------:R-:W-:Y:S02]  /*2b00*/  @P1 F2FP.BF16.F32.PACK_AB R120, RZ, R120 ;  /* 0x00000078ff78123e */ /* 0x000fe400000010ff */
[----:B------:R-:W-:-:S02]  /*2b10*/  @P1 F2FP.BF16.F32.PACK_AB R124, RZ, R124 ;  /* 0x0000007cff7c123e */ /* 0x000fc400000010ff */
[----:B------:R-:W-:Y:S02]  /*2b20*/  @P1 PRMT R72, R88, 0x7610, R72 ;  /* 0x0000761058481816 */ /* 0x000fe40000000048 */
        /* <DEDUP_REMOVED lines=8> */
[----:B------:R-:W-:Y:S01]  /*2bb0*/  SEL R77, R148, R77, P2 ;  /* 0x0000004d944d7207 */ /* 0x000fe20001000000 */
[----:B------:R2:W-:Y:S01]  /*2bc0*/  @P0 STG.E.128 desc[UR4][R84.64], R80 ;  /* 0x0000005054000986 */ /* 0x0005e2000c101d04 */
[----:B------:R-:W-:Y:S02]  /*2bd0*/  SEL R78, R145, R78, P2 ;  /* 0x0000004e914e7207 */ /* 0x000fe40001000000 */
[----:B------:R-:W-:-:S02]  /*2be0*/  SEL R79, R146, R79, P2 ;  /* 0x0000004f924f7207 */ /* 0x000fc40001000000 */
[----:B------:R-:W-:Y:S02]  /*2bf0*/  @P1 PRMT R72, R72, 0x5410, R90 ;  /* 0x0000541048481816 */ /* 0x000fe4000000005a */
[----:B------:R-:W-:Y:S01]  /*2c00*/  @P1 PRMT R73, R73, 0x5410, R94 ;  /* 0x0000541049491816 */ /* 0x000fe2000000005e */
[----:B------:R2:W-:Y:S01]  /*2c10*/  @P0 STG.E.128 desc[UR4][R84.64+0x10], R76 ;  /* 0x0000104c54000986 */ /* 0x0005e2000c101d04 */
[----:B------:R-:W-:Y:S02]  /*2c20*/  @P1 PRMT R74, R74, 0x5410, R120 ;  /* 0x000054104a4a1816 */ /* 0x000fe40000000078 */
[----:B------:R-:W-:-:S05]  /*2c30*/  @P1 PRMT R75, R75, 0x5410, R124 ;  /* 0x000054104b4b1816 */ /* 0x000fca000000007c */
[----:B------:R2:W-:Y:S02]  /*2c40*/  @P1 STG.E.128 desc[UR4][R22.64], R72 ;  /* 0x0000004816001986 */ /* 0x0005e4000c101d04 */
.L_x_3322:
[----:B------:R-:W-:Y:S05]  /*2c50*/  BSYNC B1 ;  /* 0x0000000000017941 */ /* 0x000fea0003800000 */
.L_x_3321:
[----:B--2---:R-:W2:Y:S02]  /*2c60*/  LDC.64 R22, c[0x0][0x210] ;  /* 0x00008400ff167b82 */ /* 0x004ea40000000a00 */
[----:B--2---:R-:W-:-:S04]  /*2c70*/  LEA R4, R22, R4, 0x2 ;  /* 0x0000000416047211 */ /* 0x004fc800078e10ff */
[----:B------:R-:W-:-:S13]  /*2c80*/  ISETP.GE.AND P0, PT, R4, R23, PT ;  /* 0x000000170400720c */ /* 0x000fda0003f06270 */
[----:B------:R-:W-:Y:S05]  /*2c90*/  @!P0 BRA `(.L_x_3339) ;  /* 0xffffffd400f88947 */ /* 0x000fea000383ffff */
.L_x_3294:
[----:B------:R-:W-:Y:S05]  /*2ca0*/  BSYNC B0 ;  /* 0x0000000000007941 */ /* 0x000fea0003800000 */
.L_x_3293:
[----:B------:R-:W2:Y:S01]  /*2cb0*/  S2R R5, SR_CgaCtaId ;  /* 0x0000000000057919 */ /* 0x000ea20000008800 */
[--C-:B------:R-:W-:Y:S01]  /*2cc0*/  SHF.R.U32.HI R4, RZ, 0x5, R0.reuse ;  /* 0x00000005ff047819 */ /* 0x100fe20000011600 */
[----:B------:R-:W-:Y:S05]  /*2cd0*/  WARPSYNC.ALL ;  /* 0x0000000000007948 */ /* 0x000fea0003800000 */
[----:B------:R-:W-:Y:S01]  /*2ce0*/  MOV R2, 0x400 ;  /* 0x0000040000027802 */ /* 0x000fe20000000f00 */
[----:B------:R-:W-:Y:S01]  /*2cf0*/  IMAD.SHL.U32 R7, R4, 0x40, RZ ;  /* 0x0000004004077824 */ /* 0x000fe200078e00ff */
[----:B------:R-:W-:Y:S01]  /*2d00*/  LOP3.LUT R6, R0, 0x1f, RZ, 0xc0, !PT ;  /* 0x0000001f00067812 */ /* 0x000fe200078ec0ff */
[----:B------:R-:W4:Y:S01]  /*2d10*/  S2R R20, SR_CTAID.X ;  /* 0x0000000000147919 */ /* 0x000f220000002500 */
[----:B-----5:R-:W-:Y:S01]  /*2d20*/  IADD3 R18, R3, 0x7f, -R0 ;  /* 0x0000007f03127810 */ /* 0x020fe20007ffe800 */
        /* <DEDUP_REMOVED lines=9> */
[----:B----4-:R-:W-:Y:S02]  /*2dc0*/  IMAD R31, R20, R3, RZ ;  /* 0x00000003141f7224 */ /* 0x010fe400078e02ff */
[----:B------:R-:W-:Y:S04]  /*2dd0*/  STS.128 [R2], R44 ;  /* 0x0000002c02007388 */ /* 0x000fe80000000c00 */
[----:B------:R-:W-:Y:S01]  /*2de0*/  STS.128 [R2+0x10], R48 ;  /* 0x0000103002007388 */ /* 0x000fe20000000c00 */
[----:B------:R-:W-:-:S03]  /*2df0*/  IADD3 R18, P4, R31, R0, RZ ;  /* 0x000000001f127210 */ /* 0x000fc60007f9e0ff */
[----:B------:R-:W-:Y:S04]  /*2e00*/  STS.128 [R2+0x400], R52 ;  /* 0x0004003402007388 */ /* 0x000fe80000000c00 */
[----:B------:R-:W-:Y:S01]  /*2e10*/  STS.128 [R2+0x410], R40 ;  /* 0x0004102802007388 */ /* 0x000fe20000000c00 */
[----:B------:R-:W-:Y:S06]  /*2e20*/  BAR.SYNC.DEFER_BLOCKING 0x0 ;  /* 0x0000000000007b1d */ /* 0x000fec0000010000 */
[----:B------:R-:W2:Y:S04]  /*2e30*/  LDS R4, [R5] ;  /* 0x0000000005047984 */ /* 0x000ea80000000800 */
[----:B------:R-:W4:Y:S04]  /*2e40*/  LDS R9, [R5+0x800] ;  /* 0x0008000005097984 */ /* 0x000f280000000800 */
[----:B------:R-:W0:Y:S04]  /*2e50*/  LDS R6, [R5+0x200] ;  /* 0x0002000005067984 */ /* 0x000e280000000800 */
[----:B------:R-:W1:Y:S04]  /*2e60*/  LDS R7, [R5+0x400] ;  /* 0x0004000005077984 */ /* 0x000e680000000800 */
[----:B------:R-:W3:Y:S04]  /*2e70*/  LDS R8, [R5+0x600] ;  /* 0x0006000005087984 */ /* 0x000ee80000000800 */
[----:B------:R-:W3:Y:S04]  /*2e80*/  LDS R11, [R5+0xa00] ;  /* 0x000a0000050b7984 */ /* 0x000ee80000000800 */
[----:B------:R-:W3:Y:S04]  /*2e90*/  LDS R10, [R5+0xc00] ;  /* 0x000c0000050a7984 */ /* 0x000ee80000000800 */
[----:B------:R-:W3:Y:S04]  /*2ea0*/  LDS R13, [R5+0xe00] ;  /* 0x000e0000050d7984 */ /* 0x000ee80000000800 */
[----:B------:R-:W3:Y:S04]  /*2eb0*/  LDS R15, [R5+0x1000] ;  /* 0x00100000050f7984 */ /* 0x000ee80000000800 */
[----:B------:R-:W3:Y:S04]  /*2ec0*/  LDS R17, [R5+0x1200] ;  /* 0x0012000005117984 */ /* 0x000ee80000000800 */
[----:B------:R-:W3:Y:S01]  /*2ed0*/  LDS R12, [R5+0x1400] ;  /* 0x00140000050c7984 */ /* 0x000ee20000000800 */
[----:B--2---:R-:W-:-:S03]  /*2ee0*/  FADD.FTZ R4, RZ, R4 ;  /* 0x00000004ff047221 */ /* 0x004fc60000010000 */
[----:B------:R-:W2:Y:S01]  /*2ef0*/  LDS R19, [R5+0x1600] ;  /* 0x0016000005137984 */ /* 0x000ea20000000800 */
[----:B----4-:R-:W-:Y:S01]  /*2f00*/  FADD.FTZ R4, R4, R9 ;  /* 0x0000000904047221 */ /* 0x010fe20000010000 */
[----:B------:R-:W-:Y:S02]  /*2f10*/  IMAD.X R9, RZ, RZ, RZ, P4 ;  /* 0x000000ffff097224 */ /* 0x000fe400020e06ff */
[----:B------:R-:W4:Y:S01]  /*2f20*/  LDS R21, [R5+0x1800] ;  /* 0x0018000005157984 */ /* 0x000f220000000800 */
[----:B0-----:R-:W-:Y:S02]  /*2f30*/  FADD.FTZ R6, RZ, R6 ;  /* 0x00000006ff067221 */ /* 0x001fe40000010000 */
[----:B------:R-:W-:Y:S01]  /*2f40*/  SHF.L.U64.HI R20, R18, 0x2, R9 ;  /* 0x0000000212147819 */ /* 0x000fe20000010209 */
[----:B------:R-:W0:Y:S01]  /*2f50*/  LDS R23, [R5+0x1a00] ;  /* 0x001a000005177984 */ /* 0x000e220000000800 */
[----:B-1----:R-:W-:-:S03]  /*2f60*/  FADD.FTZ R7, RZ, R7 ;  /* 0x00000007ff077221 */ /* 0x002fc60000010000 */
[----:B------:R-:W1:Y:S01]  /*2f70*/  LDS R14, [R5+0x1c00] ;  /* 0x001c0000050e7984 */ /* 0x000e620000000800 */
[----:B---3--:R-:W-:-:S03]  /*2f80*/  FADD.FTZ R8, RZ, R8 ;  /* 0x00000008ff087221 */ /* 0x008fc60000010000 */
        /* <DEDUP_REMOVED lines=9> */
[----:B--2---:R-:W-:-:S03]  /*3020*/  FADD.FTZ R8, R8, R19 ;  /* 0x0000001308087221 */ /* 0x004fc60000010000 */
[----:B------:R-:W-:Y:S01]  /*3030*/  IADD3 R18, P4, R12, UR10, RZ ;  /* 0x0000000a0c127c10 */ /* 0x000fe2000ff9e0ff */
[----:B------:R-:W-:Y:S01]  /*3040*/  STS.128 [R2], R32 ;  /* 0x0000002002007388 */ /* 0x000fe20000000c00 */
[----:B----4-:R-:W-:-:S03]  /*3050*/  FADD.FTZ R21, R4, R21 ;  /* 0x0000001504157221 */ /* 0x010fc60000010000 */
[----:B------:R2:W-:Y:S01]  /*3060*/  STS.128 [R2+0x10], R36 ;  /* 0x0000102402007388 */ /* 0x0005e20000000c00 */
[----:B0-----:R-:W-:-:S03]  /*3070*/  FADD.FTZ R23, R6, R23 ;  /* 0x0000001706177221 */ /* 0x001fc60000010000 */
[----:B------:R-:W-:Y:S01]  /*3080*/  STS.128 [R2+0x400], R56 ;  /* 0x0004003802007388 */ /* 0x000fe20000000c00 */
[----:B-1----:R-:W-:-:S03]  /*3090*/  FADD.FTZ R9, R7, R14 ;  /* 0x0000000e07097221 */ /* 0x002fc60000010000 */
[----:B------:R-:W-:Y:S01]  /*30a0*/  STS.128 [R2+0x410], R60 ;  /* 0x0004103c02007388 */ /* 0x000fe20000000c00 */
[----:B---3--:R-:W-:Y:S01]  /*30b0*/  FADD.FTZ R25, R8, R25 ;  /* 0x0000001908197221 */ /* 0x008fe20000010000 */
[----:B------:R-:W-:Y:S01]  /*30c0*/  BAR.SYNC.DEFER_BLOCKING 0x0 ;  /* 0x0000000000007b1d */ /* 0x000fe20000010000 */
[----:B--2---:R-:W-:-:S05]  /*30d0*/  IADD3.X R37, R20, UR11, RZ, P4, !PT ;  /* 0x0000000b14257c10 */ /* 0x004fca000a7fe4ff */
[----:B------:R-:W-:Y:S02]  /*30e0*/  ULDC.64 UR10, c[0x0][0x2d0] ;  /* 0x0000b400000a7ab9 */ /* 0x000fe40000000a00 */
[----:B------:R-:W-:Y:S01]  /*30f0*/  IADD3 R12, P4, R12, UR10, RZ ;  /* 0x0000000a0c0c7c10 */ /* 0x000fe2000ff9e0ff */
        /* <DEDUP_REMOVED lines=71> */
.L_x_3302:
[----:B------:R-:W-:Y:S01]  /*3570*/  HFMA2.MMA R94, -RZ, RZ, 0, 5.9604644775390625e-08 ;  /* 0x00000001ff5e7435 */ /* 0x000fe200000001ff */
[----:B------:R-:W-:Y:S01]  /*3580*/  BSSY B1, `(.L_x_3340) ;  /* 0x0000007000017945 */ /* 0x000fe20003800000 */
[----:B------:R-:W-:Y:S01]  /*3590*/  IMAD.MOV.U32 R95, RZ, RZ, R143 ;  /* 0x000000ffff5f7224 */ /* 0x000fe200078e008f */
[----:B---3--:R-:W-:Y:S01]  /*35a0*/  MOV R119, 0x1f ;  /* 0x0000001f00777802 */ /* 0x008fe20000000f00 */
[----:B------:R-:W-:-:S07]  /*35b0*/  IMAD.MOV.U32 R92, RZ, RZ, -0x1 ;  /* 0xffffffffff5c7424 */ /* 0x000fce00078e00ff */
[----:B0-2--5:R-:W-:Y:S05]  /*35c0*/  WARPSYNC.COLLECTIVE R92, `(.L_x_3341) ;  /* 0x000000005c087348 */ /* 0x025fea0003c00000 */
[----:B------:R1:W3:Y:S02]  /*35d0*/  SHFL.BFLY P0, R93, R95, R94, R119 ;  /* 0x0c00005e5f5d7389 */ /* 0x0002e40000000077 */
[----:B0123-5:R-:W-:Y:S01]  /*35e0*/  ENDCOLLECTIVE ;  /* 0x000000000000791b */ /* 0x02ffe20003800000 */
.L_x_3341:
[----:B------:R-:W-:Y:S05]  /*35f0*/  BSYNC B1 ;  /* 0x0000000000017941 */ /* 0x000fea0003800000 */
.L_x_3340:
        /* <DEDUP_REMOVED lines=8> */
.L_x_3342:
[----:B------:R-:W-:Y:S01]  /*3680*/  FADD.FTZ R84, R84, R143 ;  /* 0x0000008f54547221 */ /* 0x000fe20000010000 */
[----:B------:R-:W-:-:S04]  /*3690*/  HFMA2.MMA R94, -RZ, RZ, 0, 1.1920928955078125e-07 ;  /* 0x00000002ff5e7435 */ /* 0x000fc800000001ff */
[----:B------:R-:W-:Y:S01]  /*36a0*/  MOV R95, R84 ;  /* 0x00000054005f7202 */ /* 0x000fe20000000f00 */
[----:B------:R-:W-:-:S07]  /*36b0*/  IMAD.MOV.U32 R85, RZ, RZ, R93 ;  /* 0x000000ffff557224 */ /* 0x000fce00078e005d */
[----:B------:R-:W-:Y:S05]  /*36c0*/  WARPSYNC.COLLECTIVE R92, `(.L_x_3343) ;  /* 0x000000005c087348 */ /* 0x000fea0003c00000 */
[----:B------:R0:W1:Y:S02]  /*36d0*/  SHFL.BFLY P0, R93, R95, R94, R119 ;  /* 0x0c00005e5f5d7389 */ /* 0x0000640000000077 */
[----:B01----:R-:W-:Y:S01]  /*36e0*/  ENDCOLLECTIVE ;  /* 0x000000000000791b */ /* 0x003fe20003800000 */
.L_x_3343:
[----:B------:R-:W-:-:S05]  /*36f0*/  FADD.FTZ R85, R85, R140 ;  /* 0x0000008c55557221 */ /* 0x000fca0000010000 */
[----:B------:R-:W-:Y:S01]  /*3700*/  MOV R95, R85 ;  /* 0x00000055005f7202 */ /* 0x000fe20000000f00 */
[----:B------:R-:W-:-:S07]  /*3710*/  IMAD.MOV.U32 R87, RZ, RZ, R93 ;  /* 0x000000ffff577224 */ /* 0x000fce00078e005d */
[----:B------:R-:W-:Y:S05]  /*3720*/  WARPSYNC.COLLECTIVE R92, `(.L_x_3344) ;  /* 0x000000005c087348 */ /* 0x000fea0003c00000 */
[----:B------:R0:W1:Y:S02]  /*3730*/  SHFL.BFLY P0, R93, R95, R94, R119 ;  /* 0x0c00005e5f5d7389 */ /* 0x0000640000000077 */
[----:B01----:R-:W-:Y:S01]  /*3740*/  ENDCOLLECTIVE ;  /* 0x000000000000791b */ /* 0x003fe20003800000 */
.L_x_3344:
[----:B------:R-:W-:Y:S01]  /*3750*/  FADD.FTZ R87, R84, R87 ;  /* 0x0000005754577221 */ /* 0x000fe20000010000 */
[----:B------:R-:W-:-:S03]  /*3760*/  HFMA2.MMA R94, -RZ, RZ, 0, 2.384185791015625e-07 ;  /* 0x00000004ff5e7435 */ /* 0x000fc600000001ff */
[----:B------:R-:W-:Y:S01]  /*3770*/  IMAD.MOV.U32 R95, RZ, RZ, R87 ;  /* 0x000000ffff5f7224 */ /* 0x000fe200078e0057 */
[----:B------:R-:W-:-:S07]  /*3780*/  MOV R86, R93 ;  /* 0x0000005d00567202 */ /* 0x000fce0000000f00 */
[----:B------:R-:W-:Y:S05]  /*3790*/  WARPSYNC.COLLECTIVE R92, `(.L_x_3345) ;  /* 0x000000005c087348 */ /* 0x000fea0003c00000 */
[----:B------:R0:W1:Y:S02]  /*37a0*/  SHFL.BFLY P0, R93, R95, R94, R119 ;  /* 0x0c00005e5f5d7389 */ /* 0x0000640000000077 */
[----:B01----:R-:W-:Y:S01]  /*37b0*/  ENDCOLLECTIVE ;  /* 0x000000000000791b */ /* 0x003fe20003800000 */
.L_x_3345:
[----:B------:R-:W-:-:S04]  /*37c0*/  FADD.FTZ R86, R85, R86 ;  /* 0x0000005655567221 */ /* 0x000fc80000010000 */
[----:B------:R-:W-:Y:S01]  /*37d0*/  IMAD.MOV.U32 R95, RZ, RZ, R86 ;  /* 0x000000ffff5f7224 */ /* 0x000fe200078e0056 */
[----:B------:R-:W-:-:S07]  /*37e0*/  MOV R88, R93 ;  /* 0x0000005d00587202 */ /* 0x000fce0000000f00 */
[----:B------:R-:W-:Y:S05]  /*37f0*/  WARPSYNC.COLLECTIVE R92, `(.L_x_3346) ;  /* 0x000000005c087348 */ /* 0x000fea0003c00000 */
[----:B------:R0:W1:Y:S02]  /*3800*/  SHFL.BFLY P0, R93, R95, R94, R119 ;  /* 0x0c00005e5f5d7389 */ /* 0x0000640000000077 */
[----:B01----:R-:W-:Y:S01]  /*3810*/  ENDCOLLECTIVE ;  /* 0x000000000000791b */ /* 0x003fe20003800000 */
.L_x_3346:
[----:B------:R-:W-:-:S05]  /*3820*/  FADD.FTZ R88, R87, R88 ;  /* 0x0000005857587221 */ /* 0x000fca0000010000 */
[----:B------:R-:W-:Y:S01]  /*3830*/  MOV R95, R88 ;  /* 0x00000058005f7202 */ /* 0x000fe20000000f00 */
[----:B------:R-:W-:Y:S01]  /*3840*/  IMAD.MOV.U32 R94, RZ, RZ, 0x8 ;  /* 0x00000008ff5e7424 */ /* 0x000fe200078e00ff */
[----:B------:R-:W-:-:S07]  /*3850*/  MOV R89, R93 ;  /* 0x0000005d00597202 */ /* 0x000fce0000000f00 */
[----:B------:R-:W-:Y:S05]  /*3860*/  WARPSYNC.COLLECTIVE R92, `(.L_x_3347) ;  /* 0x000000005c087348 */ /* 0x000fea0003c00000 */
[----:B------:R0:W1:Y:S02]  /*3870*/  SHFL.BFLY P0, R93, R95, R94, R119 ;  /* 0x0c00005e5f5d7389 */ /* 0x0000640000000077 */
[----:B01----:R-:W-:Y:S01]  /*3880*/  ENDCOLLECTIVE ;  /* 0x000000000000791b */ /* 0x003fe20003800000 */
.L_x_3347:
[----:B------:R-:W-:-:S05]  /*3890*/  FADD.FTZ R89, R86, R89 ;  /* 0x0000005956597221 */ /* 0x000fca0000010000 */
[----:B------:R-:W-:Y:S02]  /*38a0*/  MOV R95, R89 ;  /* 0x00000059005f7202 */ /* 0x000fe40000000f00 */
[----:B------:R-:W-:-:S07]  /*38b0*/  MOV R91, R93 ;  /* 0x0000005d005b7202 */ /* 0x000fce0000000f00 */
[----:B------:R-:W-:Y:S05]  /*38c0*/  WARPSYNC.COLLECTIVE R92, `(.L_x_3348) ;  /* 0x000000005c087348 */ /* 0x000fea0003c00000 */
[----:B------:R0:W1:Y:S02]  /*38d0*/  SHFL.BFLY P0, R93, R95, R94, R119 ;  /* 0x0c00005e5f5d7389 */ /* 0x0000640000000077 */
[----:B01----:R-:W-:Y:S01]  /*38e0*/  ENDCOLLECTIVE ;  /* 0x000000000000791b */ /* 0x003fe20003800000 */
.L_x_3348:
[----:B------:R-:W-:Y:S01]  /*38f0*/  FADD.FTZ R91, R88, R91 ;  /* 0x0000005b585b7221 */ /* 0x000fe20000010000 */
[----:B------:R-:W-:-:S04]  /*3900*/  HFMA2.MMA R94, -RZ, RZ, 0, 9.5367431640625e-07 ;  /* 0x00000010ff5e7435 */ /* 0x000fc800000001ff */
[----:B------:R-:W-:Y:S01]  /*3910*/  MOV R95, R91 ;  /* 0x0000005b005f7202 */ /* 0x000fe20000000f00 */
[----:B------:R-:W-:-:S07]  /*3920*/  IMAD.MOV.U32 R90, RZ, RZ, R93 ;  /* 0x000000ffff5a7224 */ /* 0x000fce00078e005d */
[----:B------:R-:W-:Y:S05]  /*3930*/  WARPSYNC.COLLECTIVE R92, `(.L_x_3349) ;  /* 0x000000005c087348 */ /* 0x000fea0003c00000 */
[----:B------:R0:W1:Y:S02]  /*3940*/  SHFL.BFLY P0, R93, R95, R94, R119 ;  /* 0x0c00005e5f5d7389 */ /* 0x0000640000000077 */
[----:B01----:R-:W-:Y:S01]  /*3950*/  ENDCOLLECTIVE ;  /* 0x000000000000791b */ /* 0x003fe20003800000 */
.L_x_3349:
[----:B------:R-:W-:-:S05]  /*3960*/  FADD.FTZ R90, R89, R90 ;  /* 0x0000005a595a7221 */ /* 0x000fca0000010000 */
[----:B------:R-:W-:Y:S01]  /*3970*/  MOV R95, R90 ;  /* 0x0000005a005f7202 */ /* 0x000fe20000000f00 */
[----:B------:R-:W-:-:S07]  /*3980*/  IMAD.MOV.U32 R84, RZ, RZ, R93 ;  /* 0x000000ffff547224 */ /* 0x000fce00078e005d */
[----:B------:R-:W-:Y:S05]  /*3990*/  WARPSYNC.COLLECTIVE R92, `(.L_x_3350) ;  /* 0x000000005c087348 */ /* 0x000fea0003c00000 */
[----:B------:R0:W1:Y:S02]  /*39a0*/  SHFL.BFLY P0, R93, R95, R94, R119 ;  /* 0x0c00005e5f5d7389 */ /* 0x0000640000000077 */
[----:B01----:R-:W-:Y:S01]  /*39b0*/  ENDCOLLECTIVE ;  /* 0x000000000000791b */ /* 0x003fe20003800000 */
.L_x_3350:
[----:B------:R-:W-:Y:S01]  /*39c0*/  MOV R85, R93 ;  /* 0x0000005d00557202 */ /* 0x000fe20000000f00 */
[----:B------:R-:W-:Y:S06]  /*39d0*/  BRA `(.L_x_3351) ;  /* 0xffffffd800d47947 */ /* 0x000fec000383ffff */
.L_x_3352:
        /* <DEDUP_REMOVED lines=10> */
.L_x_9143:


//--------------------- .text._ZN10layer_norm22ln_bwd_finalize_kernelINS_22Kernel_traits_finalizeILj512E13__nv_bfloat16S2_fS2_fjLb0ELj1024ELj4ENS_18Kernel_traits_baseILj512ES2_S2_fS2_fjLj1024EEEEELb0ELb1EEEvNS_9BwdParamsE --------------------------
	.section	.text._ZN10layer_norm22ln_bwd_finalize_kernelINS_22Kernel_traits_finalizeILj512E13__nv_bfloat16S2_fS2_fjLb0ELj1024ELj4ENS_18Kernel_traits_baseILj512ES2_S2_fS2_fjLj1024EEEEELb0ELb1EEEvNS_9BwdParamsE,"ax",@progbits
	.align	128
        .global         _ZN10layer_norm22ln_bwd_finalize_kernelINS_22Kernel_traits_finalizeILj512E13__nv_bfloat16S2_fS2_fjLb0ELj1024ELj4ENS_18Kernel_traits_baseILj512ES2_S2_fS2_fjLj1024EEEEELb0ELb1EEEvNS_9BwdParamsE
        .type           _ZN10layer_norm22ln_bwd_finalize_kernelINS_22Kernel_traits_finalizeILj512E13__nv_bfloat16S2_fS2_fjLb0ELj1024ELj4ENS_18Kernel_traits_baseILj512ES2_S2_fS2_fjLj1024EEEEELb0ELb1EEEvNS_9BwdParamsE,@function
        .size           _ZN10layer_norm22ln_bwd_finalize_kernelINS_22Kernel_traits_finalizeILj512E13__nv_bfloat16S2_fS2_fjLb0ELj1024ELj4ENS_18Kernel_traits_baseILj512ES2_S2_fS2_fjLj1024EEEEELb0ELb1EEEvNS_9BwdParamsE,(.L_x_9144 - _ZN10layer_norm22ln_bwd_finalize_kernelINS_22Kernel_traits_finalizeILj512E13__nv_bfloat16S2_fS2_fjLb0ELj1024ELj4ENS_18Kernel_traits_baseILj512ES2_S2_fS2_fjLj1024EEEEELb0ELb1EEEvNS_9BwdParamsE)
        .other          _ZN10layer_norm22ln_bwd_finalize_kernelINS_22Kernel_traits_finalizeILj512E13__nv_bfloat16S2_fS2_fjLb0ELj1024ELj4ENS_18Kernel_traits_baseILj512ES2_S2_fS2_fjLj1024EEEEELb0ELb1EEEvNS_9BwdParamsE,@"STO_CUDA_ENTRY STV_DEFAULT"
_ZN10layer_norm22ln_bwd_finalize_kernelINS_22Kernel_traits_finalizeILj512E13__nv_bfloat16S2_fS2_fjLb0ELj1024ELj4ENS_18Kernel_traits_baseILj512ES2_S2_fS2_fjLj1024EEEEELb0ELb1EEEvNS_9BwdParamsE:
.text._ZN10layer_norm22ln_bwd_finalize_kernelINS_22Kernel_traits_finalizeILj512E13__nv_bfloat16S2_fS2_fjLb0ELj1024ELj4ENS_18Kernel_traits_baseILj512ES2_S2_fS2_fjLj1024EEEEELb0ELb1EEEvNS_9BwdParamsE:
        /* <DEDUP_REMOVED lines=26> */
.L_x_3364:
        /* <DEDUP_REMOVED lines=31> */
.L_x_3357:
        /* <DEDUP_REMOVED lines=34> */
.L_x_3356:
[----:B------:R-:W-:Y:S05]  /*05b0*/  BSYNC B1 ;  /* 0x0000000000017941 */ /* 0x000fea0003800000 */
.L_x_3355:
        /* <DEDUP_REMOVED lines=25> */
.L_x_3359:
[----:B------:R-:W-:Y:S05]  /*0750*/  BSYNC B1 ;  /* 0x0000000000017941 */ /* 0x000fea0003800000 */
.L_x_3358:
        /* <DEDUP_REMOVED lines=12> */
.L_x_3354:
[----:B------:R-:W-:Y:S05]  /*0820*/  BSYNC B0 ;  /* 0x0000000000007941 */ /* 0x000fea0003800000 */
.L_x_3353:
        /* <DEDUP_REMOVED lines=29> */
.L_x_3375:
[----:B------:R-:W-:Y:S01]  /*0a00*/  @!P1 SHF.R.U32.HI R12, RZ, 0x3, R0 ;  /* 0x00000003ff0c9819 */ /* 0x000fe20000011600 */
[----:B----4-:R-:W-:Y:S01]  /*0a10*/  FADD.FTZ R14, R9, R14 ;  /* 0x0000000e090e7221 */ /* 0x010fe20000010000 */
[----:B---3--:R-:W-:Y:S02]  /*0a20*/  FADD.FTZ R11, R10, R11 ;  /* 0x0000000b0a0b7221 */ /* 0x008fe40000010000 */
[----:B------:R-:W-:-:S05]  /*0a30*/  @!P1 LOP3.LUT R12, R12, 0x1ffffffc, RZ, 0xc0, !PT ;  /* 0x1ffffffc0c0c9812 */ /* 0x000fca00078ec0ff */
[----:B------:R3:W-:Y:S04]  /*0a40*/  @!P1 STS [R12+UR4+0x2000], R14 ;  /* 0x0020000e0c009988 */ /* 0x0007e80008000804 */
[----:B------:R3:W-:Y:S02]  /*0a50*/  @!P1 STS [R12+UR4+0x2080], R11 ;  /* 0x0020800b0c009988 */ /* 0x0007e40008000804 */
.L_x_3360:
        /* <DEDUP_REMOVED lines=14> */
.L_x_3363:
[----:B------:R-:W-:Y:S05]  /*0b40*/  BSYNC B0 ;  /* 0x0000000000007941 */ /* 0x000fea0003800000 */
.L_x_3362:
[C---:B------:R-:W-:Y:S02]  /*0b50*/  ISETP.GT.U32.AND P1, PT, R3.reuse, -0x201, PT ;  /* 0xfffffdff0300780c */ /* 0x040fe40003f24070 */
[----:B------:R-:W-:Y:S02]  /*0b60*/  IADD3 R3, R3, 0x200, RZ ;  /* 0x0000020003037810 */ /* 0x000fe40007ffe0ff */
[----:B------:R-:W-:-:S09]  /*0b70*/  IADD3 R4, R4, 0x100, RZ ;  /* 0x0000010004047810 */ /* 0x000fd20007ffe0ff */
[----:B------:R-:W-:Y:S05]  /*0b80*/  @P1 BRA `(.L_x_3364) ;  /* 0xfffffff400841947 */ /* 0x000fea000383ffff */
[----:B------:R-:W-:Y:S05]  /*0b90*/  EXIT ;  /* 0x000000000000794d */ /* 0x000fea0003800000 */
.L_x_3361:
[----:B------:R-:W-:Y:S01]  /*0ba0*/  HFMA2.MMA R22, -RZ, RZ, 0, 1.847743988037109375e-06 ;  /* 0x0000001fff167435 */ /* 0x000fe200000001ff */
[----:B0--3--:R-:W-:Y:S01]  /*0bb0*/  MOV R20, R10 ;  /* 0x0000000a00147202 */ /* 0x009fe20000000f00 */
[----:B------:R-:W-:Y:S01]  /*0bc0*/  IMAD.MOV.U32 R19, RZ, RZ, 0x1 ;  /* 0x00000001ff137424 */ /* 0x000fe200078e00ff */
[----:B------:R-:W-:-:S08]  /*0bd0*/  MOV R17, 0xffffffff ;  /* 0xffffffff00117802 */ /* 0x000fd00000000f00 */
[----:B-12---:R-:W-:Y:S05]  /*0be0*/  WARPSYNC.COLLECTIVE R17, `(.L_x_3365) ;  /* 0x0000000011087348 */ /* 0x006fea0003c00000 */
[----:B------:R0:W3:Y:S02]  /*0bf0*/  SHFL.BFLY P2, R18, R20, R19, R22 ;  /* 0x0c00001314127389 */ /* 0x0000e40000040016 */
[----:B0123--:R-:W-:Y:S01]  /*0c00*/  ENDCOLLECTIVE ;  /* 0x000000000000791b */ /* 0x00ffe20003800000 */
.L_x_3365:
[----:B------:R-:W-:Y:S01]  /*0c10*/  HFMA2.MMA R19, -RZ, RZ, 0, 1.1920928955078125e-07 ;  /* 0x00000002ff137435 */ /* 0x000fe200000001ff */
[----:B------:R-:W-:-:S05]  /*0c20*/  MOV R11, R18 ;  /* 0x00000012000b7202 */ /* 0x000fca0000000f00 */
[----:B------:R-:W-:-:S04]  /*0c30*/  FADD.FTZ R11, R10, R11 ;  /* 0x0000000b0a0b7221 */ /* 0x000fc80000010000 */
[----:B------:R-:W-:-:S07]  /*0c40*/  IMAD.MOV.U32 R20, RZ, RZ, R11 ;  /* 0x000000ffff147224 */ /* 0x000fce00078e000b */
[----:B------:R-:W-:Y:S05]  /*0c50*/  WARPSYNC.COLLECTIVE R17, `(.L_x_3366) ;  /* 0x0000000011087348 */ /* 0x000fea0003c00000 */
[----:B------:R0:W1:Y:S02]  /*0c60*/  SHFL.BFLY P2, R18, R20, R19, R22 ;  /* 0x0c00001314127389 */ /* 0x0000640000040016 */
[----:B01----:R-:W-:Y:S01]  /*0c70*/  ENDCOLLECTIVE ;  /* 0x000000000000791b */ /* 0x003fe20003800000 */
.L_x_3366:
[----:B------:R-:W-:Y:S01]  /*0c80*/  IMAD.MOV.U32 R19, RZ, RZ, 0x4 ;  /* 0x00000004ff137424 */ /* 0x000fe200078e00ff */
[----:B------:R-:W-:-:S05]  /*0c90*/  MOV R12, R18 ;  /* 0x00000012000c7202 */ /* 0x000fca0000000f00 */
[----:B------:R-:W-:-:S05]  /*0ca0*/  FADD.FTZ R12, R11, R12 ;  /* 0x0000000c0b0c7221 */ /* 0x000fca0000010000 */
[----:B------:R-:W-:-:S07]  /*0cb0*/  MOV R20, R12 ;  /* 0x0000000c00147202 */ /* 0x000fce0000000f00 */
[----:B------:R-:W-:Y:S05]  /*0cc0*/  WARPSYNC.COLLECTIVE R17, `(.L_x_3367) ;  /* 0x0000000011087348 */ /* 0x000fea0003c00000 */
[----:B------:R0:W1:Y:S02]  /*0cd0*/  SHFL.BFLY P2, R18, R20, R19, R22 ;  /* 0x0c00001314127389 */ /* 0x0000640000040016 */
[----:B01----:R-:W-:Y:S01]  /*0ce0*/  ENDCOLLECTIVE ;  /* 0x000000000000791b */ /* 0x003fe20003800000 */
.L_x_3367:
[----:B------:R-:W-:Y:S01]  /*0cf0*/  HFMA2.MMA R19, -RZ, RZ, 0, 4.76837158203125e-07 ;  /* 0x00000008ff137435 */ /* 0x000fe200000001ff */
[----:B------:R-:W-:-:S05]  /*0d00*/  MOV R13, R18 ;  /* 0x00000012000d7202 */ /* 0x000fca0000000f00 */
[----:B------:R-:W-:-:S05]  /*0d10*/  FADD.FTZ R13, R12, R13 ;  /* 0x0000000d0c0d7221 */ /* 0x000fca0000010000 */
[----:B------:R-:W-:-:S07]  /*0d20*/  MOV R20, R13 ;  /* 0x0000000d00147202 */ /* 0x000fce0000000f00 */
[----:B------:R-:W-:Y:S05]  /*0d30*/  WARPSYNC.COLLECTIVE R17, `(.L_x_3368) ;  /* 0x0000000011087348 */ /* 0x000fea0003c00000 */
[----:B------:R0:W1:Y:S02]  /*0d40*/  SHFL.BFLY P2, R18, R20, R19, R22 ;  /* 0x0c00001314127389 */ /* 0x0000640000040016 */
[----:B01----:R-:W-:Y:S01]  /*0d50*/  ENDCOLLECTIVE ;  /* 0x000000000000791b */ /* 0x003fe20003800000 */
.L_x_3368:
[----:B------:R-:W-:Y:S01]  /*0d60*/  HFMA2.MMA R19, -RZ, RZ, 0, 9.5367431640625e-07 ;  /* 0x00000010ff137435 */ /* 0x000fe200000001ff */
[----:B------:R-:W-:-:S04]  /*0d70*/  IMAD.MOV.U32 R10, RZ, RZ, R18 ;  /* 0x000000ffff0a7224 */ /* 0x000fc800078e0012 */
[----:B------:R-:W-:-:S05]  /*0d80*/  FADD.FTZ R10, R13, R10 ;  /* 0x0000000a0d0a7221 */ /* 0x000fca0000010000 */
[----:B------:R-:W-:-:S07]  /*0d90*/  MOV R20, R10 ;  /* 0x0000000a00147202 */ /* 0x000fce0000000f00 */
[----:B------:R-:W-:Y:S05]  /*0da0*/  WARPSYNC.COLLECTIVE R17, `(.L_x_3369) ;  /* 0x0000000011087348 */ /* 0x000fea0003c00000 */
[----:B------:R0:W1:Y:S02]  /*0db0*/  SHFL.BFLY P2, R18, R20, R19, R22 ;  /* 0x0c00001314127389 */ /* 0x0000640000040016 */
[----:B01----:R-:W-:Y:S01]  /*0dc0*/  ENDCOLLECTIVE ;  /* 0x000000000000791b */ /* 0x003fe20003800000 */
.L_x_3369:
[----:B------:R-:W-:Y:S01]  /*0dd0*/  HFMA2.MMA R19, -RZ, RZ, 0, 5.9604644775390625e-08 ;  /* 0x00000001ff137435 */ /* 0x000fe200000001ff */
[----:B------:R-:W-:Y:S01]  /*0de0*/  IMAD.MOV.U32 R20, RZ, RZ, R9 ;  /* 0x000000ffff147224 */ /* 0x000fe200078e0009 */
[----:B------:R-:W-:-:S09]  /*0df0*/  MOV R11, R18 ;  /* 0x00000012000b7202 */ /* 0x000fd20000000f00 */
[----:B------:R-:W-:Y:S05]  /*0e00*/  WARPSYNC.COLLECTIVE R17, `(.L_x_3370) ;  /* 0x0000000011087348 */ /* 0x000fea0003c00000 */
[----:B------:R0:W1:Y:S02]  /*0e10*/  SHFL.BFLY P2, R18, R20, R19, R22 ;  /* 0x0c00001314127389 */ /* 0x0000640000040016 */
[----:B01----:R-:W-:Y:S01]  /*0e20*/  ENDCOLLECTIVE ;  /* 0x000000000000791b */ /* 0x003fe20003800000 */
.L_x_3370:
[----:B------:R-:W-:Y:S01]  /*0e30*/  HFMA2.MMA R19, -RZ, RZ, 0, 1.1920928955078125e-07 ;  /* 0x00000002ff137435 */ /* 0x000fe200000001ff */
[----:B------:R-:W-:-:S05]  /*0e40*/  MOV R12, R18 ;  /* 0x00000012000c7202 */ /* 0x000fca0000000f00 */
[----:B------:R-:W-:-:S05]  /*0e50*/  FADD.FTZ R14, R9, R12 ;  /* 0x0000000c090e7221 */ /* 0x000fca0000010000 */
[----:B------:R-:W-:-:S07]  /*0e60*/  MOV R20, R14 ;  /* 0x0000000e00147202 */ /* 0x000fce0000000f00 */
[----:B------:R-:W-:Y:S05]  /*0e70*/  WARPSYNC.COLLECTIVE R17, `(.L_x_3371) ;  /* 0x0000000011087348 */ /* 0x000fea0003c00000 */
[----:B------:R0:W1:Y:S02]  /*0e80*/  SHFL.BFLY P2, R18, R20, R19, R22 ;  /* 0x0c00001314127389 */ /* 0x0000640000040016 */
[----:B01----:R-:W-:Y:S01]  /*0e90*/  ENDCOLLECTIVE ;  /* 0x000000000000791b */ /* 0x003fe20003800000 */
.L_x_3371:
[----:B------:R-:W-:Y:S01]  /*0ea0*/  HFMA2.MMA R19, -RZ, RZ, 0, 2.384185791015625e-07 ;  /* 0x00000004ff137435 */ /* 0x000fe200000001ff */
[----:B------:R-:W-:-:S04]  /*0eb0*/  IMAD.MOV.U32 R13, RZ, RZ, R18 ;  /* 0x000000ffff0d7224 */ /* 0x000fc800078e0012 */
[----:B------:R-:W-:-:S05]  /*0ec0*/  FADD.FTZ R15, R14, R13 ;  /* 0x0000000d0e0f7221 */ /* 0x000fca0000010000 */
[----:B------:R-:W-:-:S07]  /*0ed0*/  MOV R20, R15 ;  /* 0x0000000f00147202 */ /* 0x000fce0000000f00 */
[----:B------:R-:W-:Y:S05]  /*0ee0*/  WARPSYNC.COLLECTIVE R17, `(.L_x_3372) ;  /* 0x0000000011087348 */ /* 0x000fea0003c00000 */
[----:B------:R0:W1:Y:S02]  /*0ef0*/  SHFL.BFLY P2, R18, R20, R19, R22 ;  /* 0x0c00001314127389 */ /* 0x0000640000040016 */
[----:B01----:R-:W-:Y:S01]  /*0f00*/  ENDCOLLECTIVE ;  /* 0x000000000000791b */ /* 0x003fe20003800000 */
.L_x_3372:
[----:B------:R-:W-:Y:S01]  /*0f10*/  IMAD.MOV.U32 R19, RZ, RZ, 0x8 ;  /* 0x00000008ff137424 */ /* 0x000fe200078e00ff */
[----:B------:R-:W-:-:S05]  /*0f20*/  MOV R16, R18 ;  /* 0x0000001200107202 */ /* 0x000fca0000000f00 */
[----:B------:R-:W-:-:S05]  /*0f30*/  FADD.FTZ R16, R15, R16 ;  /* 0x000000100f107221 */ /* 0x000fca0000010000 */
[----:B------:R-:W-:-:S07]  /*0f40*/  MOV R20, R16 ;  /* 0x0000001000147202 */ /* 0x000fce0000000f00 */
[----:B------:R-:W-:Y:S05]  /*0f50*/  WARPSYNC.COLLECTIVE R17, `(.L_x_3373) ;  /* 0x0000000011087348 */ /* 0x000fea0003c00000 */
[----:B------:R0:W1:Y:S02]  /*0f60*/  SHFL.BFLY P2, R18, R20, R19, R22 ;  /* 0x0c00001314127389 */ /* 0x0000640000040016 */
[----:B01----:R-:W-:Y:S01]  /*0f70*/  ENDCOLLECTIVE ;  /* 0x000000000000791b */ /* 0x003fe20003800000 */
.L_x_3373:
[----:B------:R-:W-:Y:S01]  /*0f80*/  HFMA2.MMA R19, -RZ, RZ, 0, 9.5367431640625e-07 ;  /* 0x00000010ff137435 */ /* 0x000fe200000001ff */
[----:B------:R-:W-:-:S05]  /*0f90*/  MOV R9, R18 ;  /* 0x0000001200097202 */ /* 0x000fca0000000f00 */
[----:B------:R-:W-:-:S05]  /*0fa0*/  FADD.FTZ R9, R16, R9 ;  /* 0x0000000910097221 */ /* 0x000fca0000010000 */
[----:B------:R-:W-:-:S07]  /*0fb0*/  MOV R20, R9 ;  /* 0x0000000900147202 */ /* 0x000fce0000000f00 */
[----:B------:R-:W-:Y:S05]  /*0fc0*/  WARPSYNC.COLLECTIVE R17, `(.L_x_3374) ;  /* 0x0000000011087348 */ /* 0x000fea0003c00000 */
[----:B------:R0:W1:Y:S02]  /*0fd0*/  SHFL.BFLY P2, R18, R20, R19, R22 ;  /* 0x0c00001314127389 */ /* 0x0000640000040016 */
[----:B01----:R-:W-:Y:S01]  /*0fe0*/  ENDCOLLECTIVE ;  /* 0x000000000000791b */ /* 0x003fe20003800000 */
.L_x_3374:
[----:B------:R-:W-:Y:S01]  /*0ff0*/  MOV R14, R18 ;  /* 0x00000012000e7202 */ /* 0x000fe20000000f00 */
[----:B------:R-:W-:Y:S06]  /*1000*/  BRA `(.L_x_3375) ;  /* 0xfffffff8007c7947 */ /* 0x000fec000383ffff */
.L_x_3376:
        /* <DEDUP_REMOVED lines=15> */
.L_x_9144:


//--------------------- .text._ZN10layer_norm13ln_bwd_kernelINS_13Kernel_traitsI13__nv_bfloat16S2_fS2_fjLj512ELj1ELj4ELj1ELj16ENS_18Kernel_traits_baseILj512ES2_S2_fS2_fjLj128EEEEELb1ELb0ELb1ELb1EEEvNS_9BwdParamsE --------------------------
	.section	.text._ZN10layer_norm13ln_bwd_kernelINS_13Kernel_traitsI13__nv_bfloat16S2_fS2_fjLj512ELj1ELj4ELj1ELj16ENS_18Kernel_traits_baseILj512ES2_S2_fS2_fjLj128EEEEELb1ELb0ELb1ELb1EEEvNS_9BwdParamsE,"ax",@progbits
	.align	128
        .global         _ZN10layer_norm13ln_bwd_kernelINS_13Kernel_traitsI13__nv_bfloat16S2_fS2_fjLj512ELj1ELj4ELj1ELj16ENS_18Kernel_traits_baseILj512ES2_S2_fS2_fjLj128EEEEELb1ELb0ELb1ELb1EEEvNS_9BwdParamsE
        .type           _ZN10layer_norm13ln_bwd_kernelINS_13Kernel_traitsI13__nv_bfloat16S2_fS2_fjLj512ELj1ELj4ELj1ELj16ENS_18Kernel_traits_baseILj512ES2_S2_fS2_fjLj128EEEEELb1ELb0ELb1ELb1EEEvNS_9BwdParamsE,@function
        .size           _ZN10layer_norm13ln_bwd_kernelINS_13Kernel_traitsI13__nv_bfloat16S2_fS2_fjLj512ELj1ELj4ELj1ELj16ENS_18Kernel_traits_baseILj512ES2_S2_fS2_fjLj128EEEEELb1ELb0ELb1ELb1EEEvNS_9BwdParamsE,(.L_x_9145 - _ZN10layer_norm13ln_bwd_kernelINS_13Kernel_traitsI13__nv_bfloat16S2_fS2_fjLj512ELj1ELj4ELj1ELj16ENS_18Kernel_traits_baseILj512ES2_S2_fS2_fjLj128EEEEELb1ELb0ELb1ELb1EEEvNS_9BwdParamsE)
        .other          _ZN10layer_norm13ln_bwd_kernelINS_13Kernel_traitsI13__nv_bfloat16S2_fS2_fjLj512ELj1ELj4ELj1ELj16ENS_18Kernel_traits_baseILj512ES2_S2_fS2_fjLj128EEEEELb1ELb0ELb1ELb1EEEvNS_9BwdParamsE,@"STO_CUDA_ENTRY STV_DEFAULT"
_ZN10layer_norm13ln_bwd_kernelINS_13Kernel_traitsI13__nv_bfloat16S2_fS2_fjLj512ELj1ELj4ELj1ELj16ENS_18Kernel_traits_baseILj512ES2_S2_fS2_fjLj128EEEEELb1ELb0ELb1ELb1EEEvNS_9BwdParamsE:
.text._ZN10layer_norm13ln_bwd_kernelINS_13Kernel_traitsI13__nv_bfloat16S2_fS2_fjLj512ELj1ELj4ELj1ELj16ENS_18Kernel_traits_baseILj512ES2_S2_fS2_fjLj128EEEEELb1ELb0ELb1ELb1EEEvNS_9BwdParamsE:
        /* <DEDUP_REMOVED lines=29> */
.L_x_3378:
        /* <DEDUP_REMOVED lines=25> */
[C---:B--2---:R-:W-:Y:S01]  /*0360*/  PRMT R13, R4.reuse, 0x7632, R13 ;  /* 0x00007632040d7816 */ /* 0x044fe2000000000d */
[----:B------:R-:W-:Y:S01]  /*0370*/  IMAD.U32 R23, R4, 0x10000, RZ ;  /* 0x0001000004177824 */ /* 0x000fe200078e00ff */
[C---:B------:R-:W-:Y:S01]  /*0380*/  PRMT R12, R5.reuse, 0x7632, R12 ;  /* 0x00007632050c7816 */ /* 0x040fe2000000000c */
[----:B------:R-:W-:Y:S01]  /*0390*/  IMAD.U32 R21, R6, 0x10000, RZ ;  /* 0x0001000006157824 */ /* 0x000fe200078e00ff */
[----:B------:R-:W-:Y:S01]  /*03a0*/  SHF.L.U32 R22, R5, 0x10, RZ ;  /* 0x0000001005167819 */ /* 0x000fe200000006ff */
[----:B---3--:R-:W-:Y:S01]  /*03b0*/  IMAD.U32 R19, R8, 0x10000, RZ ;  /* 0x0001000008137824 */ /* 0x008fe200078e00ff */
[C---:B------:R-:W-:Y:S01]  /*03c0*/  PRMT R4, R7.reuse, 0x7632, R4 ;  /* 0x0000763207047816 */ /* 0x040fe20000000004 */
[----:B------:R-:W-:Y:S01]  /*03d0*/  IMAD.U32 R17, R10, 0x10000, RZ ;  /* 0x000100000a117824 */ /* 0x000fe200078e00ff */
[----:B------:R-:W-:Y:S01]  /*03e0*/  SHF.L.U32 R20, R7, 0x10, RZ ;  /* 0x0000001007147819 */ /* 0x000fe200000006ff */
[----:B------:R-:W-:Y:S01]  /*03f0*/  IMAD.U32 R13, R13, 0x10000, RZ ;  /* 0x000100000d0d7824 */ /* 0x000fe200078e00ff */
        /* <DEDUP_REMOVED lines=13> */
[----:B0-----:R-:W-:-:S07]  /*04d0*/  SHF.L.U32 R6, R6, 0x10, RZ ;  /* 0x0000001006067819 */ /* 0x001fce00000006ff */
.L_x_3416:
        /* <DEDUP_REMOVED lines=9> */
[----:B--2---:R-:W-:-:S06]  /*0570*/  IMAD.WIDE R86, R108, 0x4, R86 ;  /* 0x000000046c567825 */ /* 0x004fcc00078e0256 */
[----:B------:R-:W2:Y:S01]  /*0580*/  LDC.64 R110, c[0x0][0x250] ;  /* 0x00009400ff6e7b82 */ /* 0x000ea20000000a00 */
        /* <DEDUP_REMOVED lines=8> */
[----:B--2---:R-:W-:-:S04]  /*0610*/  IMAD.WIDE R110, R108, 0x4, R110 ;  /* 0x000000046c6e7825 */ /* 0x004fc800078e026e */
[----:B------:R-:W-:Y:S01]  /*0620*/  IMAD.WIDE.U32 R120, R4, 0x20, R120 ;  /* 0x0000002004787825 */ /* 0x000fe200078e0078 */
[----:B---3--:R-:W-:-:S13]  /*0630*/  ISETP.GT.AND P6, PT, R84, RZ, PT ;  /* 0x000000ff5400720c */ /* 0x008fda0003fc4270 */
[----:B----4-:R-:W-:Y:S05]  /*0640*/  @P6 BRA `(.L_x_3381) ;  /* 0x0000000000646947 */ /* 0x010fea0003800000 */
[----:B-----5:R-:W-:Y:S01]  /*0650*/  ISETP.GE.AND P5, PT, R134, 0x1, PT ;  /* 0x000000018600780c */ /* 0x020fe20003fa6270 */
[----:B------:R-:W0:Y:S01]  /*0660*/  LDC.64 R110, c[0x0][0x240] ;  /* 0x00009000ff6e7b82 */ /* 0x000e220000000a00 */
[----:B------:R-:W-:Y:S01]  /*0670*/  IMAD.U32 R2, RZ, RZ, UR10 ;  /* 0x0000000aff027e24 */ /* 0x000fe2000f8e00ff */
[----:B------:R-:W-:-:S04]  /*0680*/  HFMA2.MMA R113, -RZ, RZ, 0, 0 ;  /* 0x00000000ff717435 */ /* 0x000fc800000001ff */
[----:B------:R-:W-:-:S06]  /*0690*/  ISETP.NE.U32.AND P0, PT, R2, RZ, PT ;  /* 0x000000ff0200720c */ /* 0x000fcc0003f05070 */
[----:B------:R-:W-:Y:S02]  /*06a0*/  @P5 IADD3 R0, R134, -0x1, RZ ;  /* 0xffffffff86005810 */ /* 0x000fe40007ffe0ff */
[----:B------:R-:W-:-:S03]  /*06b0*/  @P5 LOP3.LUT R14, R109, 0x1f, RZ, 0xc0, !PT ;  /* 0x0000001f6d0e5812 */ /* 0x000fc600078ec0ff */
[----:B------:R-:W-:Y:S01]  /*06c0*/  @P5 IMAD R84, R0, R137, RZ ;  /* 0x0000008900545224 */ /* 0x000fe200078e02ff */
[----:B------:R-:W-:-:S04]  /*06d0*/  MOV R0, UR11 ;  /* 0x0000000b00007c02 */ /* 0x000fc80008000f00 */
[----:B------:R-:W-:Y:S02]  /*06e0*/  @P5 SHF.R.S32.HI R85, RZ, 0x1f, R84 ;  /* 0x0000001fff555819 */ /* 0x000fe40000011454 */
[----:B------:R-:W-:Y:S02]  /*06f0*/  ISETP.NE.AND.EX P0, PT, R0, RZ, PT, P0 ;  /* 0x000000ff0000720c */ /* 0x000fe40003f05300 */
[----:B------:R-:W-:-:S04]  /*0700*/  @P5 LEA.HI R85, R85, R84, RZ, 0x3 ;  /* 0x0000005455555211 */ /* 0x000fc800078f18ff */
[----:B------:R-:W-:-:S05]  /*0710*/  @P5 LEA.HI.SX32 R113, R85, R14, 0x1d ;  /* 0x0000000e55715211 */ /* 0x000fca00078feaff */
[C---:B------:R-:W-:Y:S02]  /*0720*/  VIADD R85, R113.reuse, 0x20 ;  /* 0x0000002071557836 */ /* 0x040fe40000000000 */
[--C-:B0-----:R-:W-:Y:S01]  /*0730*/  IMAD.WIDE.U32 R112, R113, 0x8, R110.reuse ;  /* 0x0000000871707825 */ /* 0x101fe200078e006e */
[----:B------:R0:W5:Y:S03]  /*0740*/  @P0 LDG.E.128 R36, desc[UR4][R122.64] ;  /* 0x000000047a240981 */ /* 0x000166000c1e1d00 */
[----:B------:R-:W-:Y:S01]  /*0750*/  IMAD.WIDE.U32 R110, R85, 0x8, R110 ;  /* 0x00000008556e7825 */ /* 0x000fe200078e006e */
[----:B------:R0:W5:Y:S04]  /*0760*/  @P0 LDG.E.128 R32, desc[UR4][R122.64+0x10] ;  /* 0x000010047a200981 */ /* 0x000168000c1e1d00 */
[----:B------:R0:W5:Y:S04]  /*0770*/  @P0 LDG.E.128 R28, desc[UR4][R120.64] ;  /* 0x00000004781c0981 */ /* 0x000168000c1e1d00 */
[----:B------:R0:W5:Y:S04]  /*0780*/  @P0 LDG.E.128 R24, desc[UR4][R120.64+0x10] ;  /* 0x0000100478180981 */ /* 0x000168000c1e1d00 */
[----:B------:R-:W5:Y:S04]  /*0790*/  LDG.E.64 R112, desc[UR4][R112.64] ;  /* 0x0000000470707981 */ /* 0x000f68000c1e1b00 */
[----:B------:R-:W5:Y:S01]  /*07a0*/  LDG.E.64 R110, desc[UR4][R110.64] ;  /* 0x000000046e6e7981 */ /* 0x000f62000c1e1b00 */
[----:B------:R-:W-:Y:S01]  /*07b0*/  HFMA2.MMA R84, -RZ, RZ, 0, 0 ;  /* 0x00000000ff547435 */ /* 0x000fe200000001ff */
[----:B------:R-:W-:Y:S01]  /*07c0*/  MOV R86, RZ ;  /* 0x000000ff00567202 */ /* 0x000fe20000000f00 */
[----:B0-----:R-:W-:Y:S09]  /*07d0*/  BRA `(.L_x_3382) ;  /* 0x0000000800cc7947 */ /* 0x001ff20003800000 */
.L_x_3381:
        /* <DEDUP_REMOVED lines=9> */
[----:B-1----:R-:W1:Y:S01]  /*0870*/  LDC.64 R110, c[0x0][0x240] ;  /* 0x00009000ff6e7b82 */ /* 0x002e620000000a00 */
[----:B------:R-:W-:-:S05]  /*0880*/  LEA.HI.SX32 R3, R3, R14, 0x1d ;  /* 0x0000000e03037211 */ /* 0x000fca00078feaff */
[----:B0-----:R-:W-:-:S06]  /*0890*/  IMAD.WIDE.U32 R88, R3, 0x10, R100 ;  /* 0x0000001003587825 */ /* 0x001fcc00078e0064 */
[----:B------:R-:W4:Y:S01]  /*08a0*/  LDG.E.128 R88, desc[UR4][R88.64] ;  /* 0x0000000458587981 */ /* 0x000f22000c1e1d00 */
[----:B---3--:R-:W-:-:S04]  /*08b0*/  IMAD.WIDE.U32 R112, R133, 0x20, R114 ;  /* 0x0000002085707825 */ /* 0x008fc800078e0072 */
[----:B------:R-:W-:Y:S01]  /*08c0*/  IMAD.WIDE.U32 R114, R4, 0x20, R114 ;  /* 0x0000002004727825 */ /* 0x000fe200078e0072 */
[----:B------:R-:W3:Y:S04]  /*08d0*/  LDG.E.128 R92, desc[UR4][R112.64+0x10] ;  /* 0x00001004705c7981 */ /* 0x000ee8000c1e1d00 */
[----:B------:R0:W3:Y:S04]  /*08e0*/  LDG.E.128 R84, desc[UR4][R112.64] ;  /* 0x0000000470547981 */ /* 0x0000e8000c1e1d00 */
[----:B------:R-:W3:Y:S01]  /*08f0*/  LDG.E.128 R104, desc[UR4][R114.64+0x10] ;  /* 0x0000100472687981 */ /* 0x000ee2000c1e1d00 */
[----:B------:R-:W-:-:S03]  /*0900*/  IADD3 R3, R3, 0x20, RZ ;  /* 0x0000002003037810 */ /* 0x000fc60007ffe0ff */
[----:B------:R-:W3:Y:S02]  /*0910*/  LDG.E.128 R96, desc[UR4][R114.64] ;  /* 0x0000000472607981 */ /* 0x000ee4000c1e1d00 */
[----:B------:R-:W-:-:S06]  /*0920*/  IMAD.WIDE.U32 R100, R3, 0x10, R100 ;  /* 0x0000001003647825 */ /* 0x000fcc00078e0064 */
[----:B------:R-:W3:Y:S01]  /*0930*/  LDG.E.128 R100, desc[UR4][R100.64] ;  /* 0x0000000464647981 */ /* 0x000ee2000c1e1d00 */
[----:B------:R-:W-:-:S05]  /*0940*/  @P5 IADD3 R0, R134, -0x1, RZ ;  /* 0xffffffff86005810 */ /* 0x000fca0007ffe0ff */
[----:B------:R-:W-:-:S05]  /*0950*/  @P5 IMAD R3, R0, R137, RZ ;  /* 0x0000008900035224 */ /* 0x000fca00078e02ff */
[----:B------:R-:W-:-:S04]  /*0960*/  @P5 SHF.R.S32.HI R118, RZ, 0x1f, R3 ;  /* 0x0000001fff765819 */ /* 0x000fc80000011403 */
[----:B------:R-:W-:Y:S02]  /*0970*/  @P5 LEA.HI R3, R118, R3, RZ, 0x3 ;  /* 0x0000000376035211 */ /* 0x000fe400078f18ff */
[----:B0-----:R-:W-:Y:S02]  /*0980*/  MOV R113, RZ ;  /* 0x000000ff00717202 */ /* 0x001fe40000000f00 */
[----:B------:R-:W-:-:S05]  /*0990*/  @P5 LEA.HI.SX32 R113, R3, R14, 0x1d ;  /* 0x0000000e03715211 */ /* 0x000fca00078feaff */
[C---:B------:R-:W-:Y:S02]  /*09a0*/  VIADD R3, R113.reuse, 0x20 ;  /* 0x0000002071037836 */ /* 0x040fe40000000000 */
[----:B-1----:R-:W-:-:S04]  /*09b0*/  IMAD.WIDE.U32 R112, R113, 0x8, R110 ;  /* 0x0000000871707825 */ /* 0x002fc800078e006e */
[----:B------:R-:W-:Y:S02]  /*09c0*/  IMAD.WIDE.U32 R110, R3, 0x8, R110 ;  /* 0x00000008036e7825 */ /* 0x000fe400078e006e */
[----:B------:R-:W5:Y:S04]  /*09d0*/  LDG.E.64 R112, desc[UR4][R112.64] ;  /* 0x0000000470707981 */ /* 0x000f68000c1e1b00 */
[----:B------:R-:W5:Y:S01]  /*09e0*/  LDG.E.64 R110, desc[UR4][R110.64] ;  /* 0x000000046e6e7981 */ /* 0x000f62000c1e1b00 */
[----:B------:R-:W-:Y:S01]  /*09f0*/  IMAD.U32 R2, RZ, RZ, UR10 ;  /* 0x0000000aff027e24 */ /* 0x000fe2000f8e00ff */
[----:B------:R-:W-:-:S04]  /*0a00*/  MOV R0, UR11 ;  /* 0x0000000b00007c02 */ /* 0x000fc80008000f00 */
[----:B------:R-:W-:-:S04]  /*0a10*/  ISETP.NE.U32.AND P0, PT, R2, RZ, PT ;  /* 0x000000ff0200720c */ /* 0x000fc80003f05070 */
[----:B------:R-:W-:-:S13]  /*0a20*/  ISETP.NE.AND.EX P0, PT, R0, RZ, PT, P0 ;  /* 0x000000ff0000720c */ /* 0x000fda0003f05300 */
[----:B------:R-:W5:Y:S04]  /*0a30*/  @P0 LDG.E.128 R36, desc[UR4][R122.64] ;  /* 0x000000047a240981 */ /* 0x000f68000c1e1d00 */
[----:B------:R-:W5:Y:S04]  /*0a40*/  @P0 LDG.E.128 R32, desc[UR4][R122.64+0x10] ;  /* 0x000010047a200981 */ /* 0x000f68000c1e1d00 */
[----:B------:R-:W5:Y:S04]  /*0a50*/  @P0 LDG.E.128 R28, desc[UR4][R120.64] ;  /* 0x00000004781c0981 */ /* 0x000f68000c1e1d00 */
[----:B------:R0:W5:Y:S01]  /*0a60*/  @P0 LDG.E.128 R24, desc[UR4][R120.64+0x10] ;  /* 0x0000100478180981 */ /* 0x000162000c1e1d00 */
[----:B------:R-:W-:-:S04]  /*0a70*/  ISETP.NE.AND P0, PT, R15, RZ, PT ;  /* 0x000000ff0f00720c */ /* 0x000fc80003f05270 */
[----:B--2---:R-:W-:Y:S02]  /*0a80*/  FSEL R132, R116, RZ, !P0 ;  /* 0x000000ff74847208 */ /* 0x004fe40004000000 */
[C---:B----4-:R-:W-:Y:S01]  /*0a90*/  PRMT R119, R90.reuse, 0x7632, R119 ;  /* 0x000076325a777816 */ /* 0x050fe20000000077 */
[----:B0-----:R-:W-:Y:S01]  /*0aa0*/  IMAD.U32 R120, R90, 0x10000, RZ ;  /* 0x000100005a787824 */ /* 0x001fe200078e00ff */
[C---:B------:R-:W-:Y:S02]  /*0ab0*/  PRMT R115, R88.reuse, 0x7632, R115 ;  /* 0x0000763258737816 */ /* 0x040fe40000000073 */
[----:B------:R-:W-:Y:S01]  /*0ac0*/  SHF.L.U32 R116, R88, 0x10, RZ ;  /* 0x0000001058747819 */ /* 0x000fe200000006ff */
[C---:B---3--:R-:W-:Y:S01]  /*0ad0*/  FADD.FTZ R90, -R132.reuse, R92 ;  /* 0x0000005c845a7221 */ /* 0x048fe20000010100 */
[C---:B------:R-:W-:Y:S01]  /*0ae0*/  FADD.FTZ R136, -R132.reuse, R95 ;  /* 0x0000005f84887221 */ /* 0x040fe20000010100 */
[C---:B------:R-:W-:Y:S01]  /*0af0*/  FADD.FTZ R118, -R132.reuse, R85 ;  /* 0x0000005584767221 */ /* 0x040fe20000010100 */
[C---:B------:R-:W-:Y:S01]  /*0b00*/  FADD.FTZ R124, -R132.reuse, R86 ;  /* 0x00000056847c7221 */ /* 0x040fe20000010100 */
[C---:B------:R-:W-:Y:S01]  /*0b10*/  FADD.FTZ R114, -R132.reuse, R84 ;  /* 0x0000005484727221 */ /* 0x040fe20000010100 */
[C---:B------:R-:W-:Y:S01]  /*0b20*/  FADD.FTZ R106, -R132.reuse, R106 ;  /* 0x0000006a846a7221 */ /* 0x040fe20000010100 */
[----:B------:R-:W-:Y:S01]  /*0b30*/  PRMT R117, R89, 0x7632, R117 ;  /* 0x0000763259757816 */ /* 0x000fe20000000075 */
[C---:B------:R-:W-:Y:S01]  /*0b40*/  FADD.FTZ R146, -R132.reuse, R105 ;  /* 0x0000006984927221 */ /* 0x040fe20000010100 */
[----:B------:R-:W-:Y:S01]  /*0b50*/  FMUL.FTZ R95, R5, R90 ;  /* 0x0000005a055f7220 */ /* 0x000fe20000410000 */
[----:B------:R-:W-:Y:S01]  /*0b60*/  SHF.L.U32 R89, R89, 0x10, RZ ;  /* 0x0000001059597819 */ /* 0x000fe200000006ff */
[C---:B------:R-:W-:Y:S01]  /*0b70*/  FADD.FTZ R122, -R132.reuse, R93 ;  /* 0x0000005d847a7221 */ /* 0x040fe20000010100 */
[----:B------:R-:W-:Y:S01]  /*0b80*/  FADD.FTZ R130, -R132, R94 ;  /* 0x0000005e84827221 */ /* 0x000fe20000010100 */
[C---:B------:R-:W-:Y:S01]  /*0b90*/  FMUL.FTZ R92, R5.reuse, R118 ;  /* 0x00000076055c7220 */ /* 0x040fe20000410000 */
[----:B------:R-:W-:Y:S01]  /*0ba0*/  FMUL.FTZ R105, R5, R106 ;  /* 0x0000006a05697220 */ /* 0x000fe20000410000 */
[----:B------:R-:W-:-:S02]  /*0bb0*/  IMAD.U32 R90, R115, 0x10000, RZ ;  /* 0x00010000735a7824 */ /* 0x000fc400078e00ff */
[----:B------:R-:W-:Y:S01]  /*0bc0*/  FMUL.FTZ R93, R5, R124 ;  /* 0x0000007c055d7220 */ /* 0x000fe20000410000 */
[----:B------:R-:W-:Y:S01]  /*0bd0*/  FMUL.FTZ R106, R23, R116 ;  /* 0x00000074176a7220 */ /* 0x000fe20000410000 */
[C---:B------:R-:W-:Y:S01]  /*0be0*/  FADD.FTZ R126, -R132.reuse, R87 ;  /* 0x00000057847e7221 */ /* 0x040fe20000010100 */
[----:B------:R-:W-:Y:S01]  /*0bf0*/  PRMT R121, R91, 0x7632, R121 ;  /* 0x000076325b797816 */ /* 0x000fe20000000079 */
[C---:B------:R-:W-:Y:S01]  /*0c00*/  FADD.FTZ R138, -R132.reuse, R96 ;  /* 0x00000060848a7221 */ /* 0x040fe20000010100 */
[C---:B------:R-:W-:Y:S01]  /*0c10*/  FADD.FTZ R140, -R132.reuse, R97 ;  /* 0x00000061848c7221 */ /* 0x040fe20000010100 */
[C---:B------:R-:W-:Y:S01]  /*0c20*/  FADD.FTZ R142, -R132.reuse, R98 ;  /* 0x00000062848e7221 */ /* 0x040fe20000010100 */
[C---:B------:R-:W-:Y:S01]  /*0c30*/  FADD.FTZ R144, -R132.reuse, R99 ;  /* 0x0000006384907221 */ /* 0x040fe20000010100 */
[C---:B------:R-:W-:Y:S01]  /*0c40*/  FADD.FTZ R104, -R132.reuse, R104 ;  /* 0x0000006884687221 */ /* 0x040fe20000010100 */
[----:B------:R-:W-:Y:S01]  /*0c50*/  FMUL.FTZ R3, R5, R114 ;  /* 0x0000007205037220 */ /* 0x000fe20000410000 */
[----:B------:R-:W-:Y:S01]  /*0c60*/  SHF.L.U32 R91, R91, 0x10, RZ ;  /* 0x000000105b5b7819 */ /* 0x000fe200000006ff */
        /* <DEDUP_REMOVED lines=8> */
[----:B------:R-:W-:Y:S01]  /*0cf0*/  FADD.FTZ R90, RZ, R106 ;  /* 0x0000006aff5a7221 */ /* 0x000fe20000010000 */
[----:B------:R-:W-:Y:S01]  /*0d00*/  FFMA.FTZ R89, R3, R106, RZ ;  /* 0x0000006a03597223 */ /* 0x000fe200000100ff */
[----:B------:R-:W-:Y:S01]  /*0d10*/  SHF.L.U32 R117, R117, 0x10, RZ ;  /* 0x0000001075757819 */ /* 0x000fe200000006ff */
[----:B------:R-:W-:Y:S01]  /*0d20*/  FADD.FTZ R74, R74, R91 ;  /* 0x0000005b4a4a7221 */ /* 0x000fe20000010000 */
[-C--:B------:R-:W-:Y:S01]  /*0d30*/  FFMA.FTZ R50, R97, R91.reuse, R50 ;  /* 0x0000005b61327223 */ /* 0x080fe20000010032 */
[----:B------:R-:W-:Y:S01]  /*0d40*/  FMUL.FTZ R118, R20, R91 ;  /* 0x0000005b14767220 */ /* 0x000fe20000410000 */
[----:B------:R-:W-:Y:S01]  /*0d50*/  FADD.FTZ R91, R90, R107 ;  /* 0x0000006b5a5b7221 */ /* 0x000fe20000010000 */
[----:B------:R-:W-:Y:S01]  /*0d60*/  FFMA.FTZ R90, R92, R107, R89 ;  /* 0x0000006b5c5a7223 */ /* 0x000fe20000010059 */
[----:B------:R-:W-:Y:S01]  /*0d70*/  FFMA.FTZ R40, R3, R116, R40 ;  /* 0x0000007403287223 */ /* 0x000fe20000010028 */
[----:B------:R-:W-:Y:S01]  /*0d80*/  FADD.FTZ R76, R76, R116 ;  /* 0x000000744c4c7221 */ /* 0x000fe20000010000 */
[----:B------:R-:W-:Y:S01]  /*0d90*/  FADD.FTZ R72, R72, R120 ;  /* 0x0000007848487221 */ /* 0x000fe20000010000 */
[-C--:B------:R-:W-:Y:S01]  /*0da0*/  FFMA.FTZ R48, R95, R120.reuse, R48 ;  /* 0x000000785f307223 */ /* 0x080fe20000010030 */
[----:B------:R-:W-:Y:S01]  /*0db0*/  FMUL.FTZ R116, R21, R120 ;  /* 0x0000007815747220 */ /* 0x000fe20000410000 */
[----:B------:R-:W-:Y:S01]  /*0dc0*/  PRMT R88, R101, 0x7632, R88 ;  /* 0x0000763265587816 */ /* 0x000fe20000000058 */
[----:B------:R-:W-:Y:S01]  /*0dd0*/  FMUL.FTZ R115, R12, R117 ;  /* 0x000000750c737220 */ /* 0x000fe20000410000 */
[----:B------:R-:W-:Y:S01]  /*0de0*/  FADD.FTZ R120, R91, R114 ;  /* 0x000000725b787221 */ /* 0x000fe20000010000 */
[----:B------:R-:W-:Y:S01]  /*0df0*/  FMUL.FTZ R94, R5, R126 ;  /* 0x0000007e055e7220 */ /* 0x000fe20000410000 */
[----:B------:R-:W-:Y:S01]  /*0e00*/  FFMA.FTZ R89, R93, R114, R90 ;  /* 0x000000725d597223 */ /* 0x000fe2000001005a */
[----:B------:R-:W-:Y:S01]  /*0e10*/  FMUL.FTZ R96, R5, R122 ;  /* 0x0000007a05607220 */ /* 0x000fe20000410000 */
[----:B------:R-:W-:Y:S01]  /*0e20*/  SHF.L.U32 R122, R119, 0x10, RZ ;  /* 0x00000010777a7819 */ /* 0x000fe200000006ff */
[----:B------:R-:W-:Y:S01]  /*0e30*/  FADD.FTZ R91, R120, R115 ;  /* 0x00000073785b7221 */ /* 0x000fe20000010000 */
[----:B------:R-:W-:Y:S01]  /*0e40*/  SHF.L.U32 R127, R88, 0x10, RZ ;  /* 0x00000010587f7819 */ /* 0x000fe200000006ff */
[----:B------:R-:W-:Y:S01]  /*0e50*/  FFMA.FTZ R88, R94, R115, R89 ;  /* 0x000000735e587223 */ /* 0x000fe20000010059 */
[----:B------:R-:W-:Y:S01]  /*0e60*/  IMAD.U32 R87, R101, 0x10000, RZ ;  /* 0x0001000065577824 */ /* 0x000fe200078e00ff */
[----:B------:R-:W-:Y:S01]  /*0e70*/  PRMT R86, R102, 0x7632, R86 ;  /* 0x0000763266567816 */ /* 0x000fe20000000056 */
[----:B------:R-:W-:Y:S01]  /*0e80*/  FMUL.FTZ R101, R5, R142 ;  /* 0x0000008e05657220 */ /* 0x000fe20000410000 */
        /* <DEDUP_REMOVED lines=8> */
[----:B------:R-:W-:-:S02]  /*0f10*/  IMAD.U32 R121, R121, 0x10000, RZ ;  /* 0x0001000079797824 */ /* 0x000fc400078e00ff */
[----:B------:R-:W-:Y:S01]  /*0f20*/  FADD.FTZ R87, R90, R117 ;  /* 0x000000755a577221 */ /* 0x000fe20000010000 */
[----:B------:R-:W-:Y:S02]  /*0f30*/  IMAD.U32 R120, R86, 0x10000, RZ ;  /* 0x0001000056787824 */ /* 0x000fe400078e00ff */
[----:B------:R-:W-:Y:S01]  /*0f40*/  FFMA.FTZ R86, R96, R117, R89 ;  /* 0x0000007560567223 */ /* 0x000fe20000010059 */
[----:B------:R-:W-:Y:S01]  /*0f50*/  PRMT R123, R100, 0x7632, R123 ;  /* 0x00007632647b7816 */ /* 0x000fe2000000007b */
[----:B------:R-:W-:Y:S01]  /*0f60*/  FMUL.FTZ R119, R10, R121 ;  /* 0x000000790a777220 */ /* 0x000fe20000410000 */
[----:B------:R-:W-:Y:S01]  /*0f70*/  SHF.L.U32 R125, R100, 0x10, RZ ;  /* 0x00000010647d7819 */ /* 0x000fe200000006ff */
[----:B------:R-:W-:Y:S01]  /*0f80*/  FADD.FTZ R88, R87, R118 ;  /* 0x0000007657587221 */ /* 0x000fe20000010000 */
[----:B------:R-:W-:Y:S01]  /*0f90*/  FMUL.FTZ R98, R5, R136 ;  /* 0x0000008805627220 */ /* 0x000fe20000410000 */
[----:B------:R-:W-:Y:S01]  /*0fa0*/  FFMA.FTZ R87, R97, R118, R86 ;  /* 0x0000007661577223 */ /* 0x000fe20000010056 */
[----:B------:R-:W-:Y:S01]  /*0fb0*/  FADD.FTZ R73, R73, R122 ;  /* 0x0000007a49497221 */ /* 0x000fe20000010000 */
[----:B------:R-:W-:Y:S01]  /*0fc0*/  FFMA.FTZ R49, R96, R122, R49 ;  /* 0x0000007a60317223 */ /* 0x000fe20000010031 */
[----:B------:R-:W-:Y:S01]  /*0fd0*/  FMUL.FTZ R99, R5, R138 ;  /* 0x0000008a05637220 */ /* 0x000fe20000410000 */
[----:B------:R-:W-:Y:S01]  /*0fe0*/  SHF.L.U32 R122, R123, 0x10, RZ ;  /* 0x000000107b7a7819 */ /* 0x000fe200000006ff */
[----:B------:R-:W-:Y:S01]  /*0ff0*/  FADD.FTZ R89, R88, R119 ;  /* 0x0000007758597221 */ /* 0x000fe20000010000 */
[----:B------:R-:W-:Y:S01]  /*1000*/  FMUL.FTZ R124, R19, R125 ;  /* 0x0000007d137c7220 */ /* 0x000fe20000410000 */
[----:B------:R-:W-:Y:S01]  /*1010*/  FFMA.FTZ R88, R98, R119, R87 ;  /* 0x0000007762587223 */ /* 0x000fe20000010057 */
[----:B------:R-:W-:Y:S01]  /*1020*/  PRMT R84, R103, 0x7632, R84 ;  /* 0x0000763267547816 */ /* 0x000fe20000000054 */
[----:B------:R-:W-:Y:S01]  /*1030*/  FFMA.FTZ R52, R99, R125, R52 ;  /* 0x0000007d63347223 */ /* 0x000fe20000010034 */
[----:B------:R-:W-:Y:S01]  /*1040*/  FADD.FTZ R64, R64, R125 ;  /* 0x0000007d40407221 */ /* 0x000fe20000010000 */
[----:B------:R-:W-:Y:S01]  /*1050*/  FMUL.FTZ R100, R5, R140 ;  /* 0x0000008c05647220 */ /* 0x000fe20000410000 */
[----:B------:R-:W-:Y:S01]  /*1060*/  FMUL.FTZ R125, R9, R122 ;  /* 0x0000007a097d7220 */ /* 0x000fe20000410000 */
[----:B------:R-:W-:Y:S01]  /*1070*/  FADD.FTZ R86, R89, R124 ;  /* 0x0000007c59567221 */ /* 0x000fe20000010000 */
[----:B------:R-:W-:Y:S01]  /*1080*/  FFMA.FTZ R87, R99, R124, R88 ;  /* 0x0000007c63577223 */ /* 0x000fe20000010058 */
[----:B------:R-:W-:Y:S01]  /*1090*/  SHF.L.U32 R128, R102, 0x10, RZ ;  /* 0x0000001066807819 */ /* 0x000fe200000006ff */
[----:B------:R-:W-:Y:S01]  /*10a0*/  FMUL.FTZ R102, R5, R144 ;  /* 0x0000009005667220 */ /* 0x000fe20000410000 */
[----:B------:R-:W-:Y:S01]  /*10b0*/  SHF.L.U32 R88, R84, 0x10, RZ ;  /* 0x0000001054587819 */ /* 0x000fe200000006ff */
        /* <DEDUP_REMOVED lines=37> */
.L_x_3382:
[----:B------:R-:W-:Y:S05]  /*1310*/  BSYNC B1 ;  /* 0x0000000000017941 */ /* 0x000fea0003800000 */
.L_x_3380:
        /* <DEDUP_REMOVED lines=24> */
.L_x_3428:
[----:B------:R-:W3:Y:S01]  /*14a0*/  @P5 LDC.64 R84, c[0x0][0x298] ;  /* 0x0000a600ff545b82 */ /* 0x000ee20000000a00 */
[----:B-1----:R-:W-:Y:S01]  /*14b0*/  FADD.FTZ R140, R135, R140 ;  /* 0x0000008c878c7221 */ /* 0x002fe20000010000 */
[----:B------:R-:W-:Y:S01]  /*14c0*/  @!P6 ISETP.NE.U32.AND P3, PT, R2, RZ, PT ;  /* 0x000000ff0200e20c */ /* 0x000fe20003f65070 */
[----:B--2---:R-:W-:Y:S01]  /*14d0*/  FADD.FTZ R139, R138, R139 ;  /* 0x0000008b8a8b7221 */ /* 0x004fe20000010000 */
[----:B------:R-:W-:Y:S01]  /*14e0*/  ISETP.NE.AND P1, PT, R15, RZ, PT ;  /* 0x000000ff0f00720c */ /* 0x000fe20003f25270 */
[----:B0-----:R-:W-:Y:S01]  /*14f0*/  FMUL.FTZ R135, R140, UR8 ;  /* 0x000000088c877c20 */ /* 0x001fe20008410000 */
[----:B------:R-:W-:Y:S01]  /*1500*/  @!P6 ISETP.NE.AND.EX P3, PT, R0, RZ, PT, P3 ;  /* 0x000000ff0000e20c */ /* 0x000fe20003f65330 */
[----:B------:R-:W-:Y:S01]  /*1510*/  BSSY B1, `(.L_x_3384) ;  /* 0x0000015000017945 */ /* 0x000fe20003800000 */
[----:B------:R-:W0:Y:S01]  /*1520*/  LDC.64 R86, c[0x0][0x308] ;  /* 0x0000c200ff567b82 */ /* 0x000e220000000a00 */
[----:B------:R-:W-:Y:S02]  /*1530*/  @P5 LOP3.LUT P2, RZ, R141, 0xff, RZ, 0xc0, !PT ;  /* 0x000000ff8dff5812 */ /* 0x000fe4000784c0ff */
[----:B------:R-:W-:-:S02]  /*1540*/  FSEL R135, R135, RZ, !P1 ;  /* 0x000000ff87877208 */ /* 0x000fc40004800000 */
[----:B------:R-:W-:Y:S01]  /*1550*/  @P5 IADD3 R140, R134, -0x1, RZ ;  /* 0xffffffff868c5810 */ /* 0x000fe20007ffe0ff */
[----:B------:R-:W-:Y:S01]  /*1560*/  FMUL.FTZ R134, R139, UR8 ;  /* 0x000000088b867c20 */ /* 0x000fe20008410000 */
[C---:B------:R-:W-:Y:S01]  /*1570*/  @!P6 ISETP.NE.U32.AND P0, PT, R2.reuse, RZ, PT ;  /* 0x000000ff0200e20c */ /* 0x040fe20003f05070 */
[----:B------:R-:W1:Y:S01]  /*1580*/  @P5 LDC.64 R88, c[0x0][0x298] ;  /* 0x0000a600ff585b82 */ /* 0x000e620000000a00 */
[C---:B------:R-:W-:Y:S02]  /*1590*/  @!P6 ISETP.NE.U32.AND P4, PT, R2.reuse, RZ, PT ;  /* 0x000000ff0200e20c */ /* 0x040fe40003f85070 */
[----:B------:R-:W-:Y:S02]  /*15a0*/  @!P6 ISETP.NE.U32.AND P1, PT, R2, RZ, PT ;  /* 0x000000ff0200e20c */ /* 0x000fe40003f25070 */
[----:B------:R-:W-:-:S03]  /*15b0*/  @!P6 FSEL R141, R36, RZ, P3 ;  /* 0x000000ff248de208 */ /* 0x000fc60001800000 */
[----:B------:R-:W2:Y:S08]  /*15c0*/  @P5 LDC.64 R90, c[0x0][0x298] ;  /* 0x0000a600ff5a5b82 */ /* 0x000eb00000000a00 */
[----:B------:R-:W4:Y:S08]  /*15d0*/  @P5 LDC.64 R120, c[0x0][0x298] ;  /* 0x0000a600ff785b82 */ /* 0x000f300000000a00 */
[----:B------:R-:W0:Y:S01]  /*15e0*/  @P5 LDC.64 R122, c[0x0][0x298] ;  /* 0x0000a600ff7a5b82 */ /* 0x000e220000000a00 */
[----:B------:R-:W-:Y:S05]  /*15f0*/  @!P6 BRA `(.L_x_3385) ;  /* 0x000000000018e947 */ /* 0x000fea0003800000 */
[----:B------:R-:W-:Y:S01]  /*1600*/  ISETP.NE.U32.AND P3, PT, R2, RZ, PT ;  /* 0x000000ff0200720c */ /* 0x000fe20003f65070 */
[----:B------:R-:W-:-:S03]  /*1610*/  FFMA.FTZ R139, R3, R134, R135 ;  /* 0x00000086038b7223 */ /* 0x000fc60000010087 */
[----:B------:R-:W-:Y:S01]  /*1620*/  ISETP.NE.AND.EX P3, PT, R0, RZ, PT, P3 ;  /* 0x000000ff0000720c */ /* 0x000fe20003f65330 */
[----:B------:R-:W-:-:S04]  /*1630*/  FADD.FTZ R138, R106, -R139 ;  /* 0x8000008b6a8a7221 */ /* 0x000fc80000010000 */
[----:B------:R-:W-:-:S08]  /*1640*/  FMUL.FTZ R141, R5, R138 ;  /* 0x0000008a058d7220 */ /* 0x000fd00000410000 */
[----:B------:R-:W-:-:S07]  /*1650*/  @P3 FADD.FTZ R141, R36, R141 ;  /* 0x0000008d248d3221 */ /* 0x000fce0000010000 */
.L_x_3385:
[----:B------:R-:W-:Y:S05]  /*1660*/  BSYNC B1 ;  /* 0x0000000000017941 */ /* 0x000fea0003800000 */
.L_x_3384:
[----:B------:R-:W-:Y:S01]  /*1670*/  @!P6 ISETP.NE.U32.AND P3, PT, R2, RZ, PT ;  /* 0x000000ff0200e20c */ /* 0x000fe20003f65070 */
[----:B---3--:R-:W-:Y:S01]  /*1680*/  @P5 FMUL.FTZ R85, R141, R85 ;  /* 0x000000558d555220 */ /* 0x008fe20000410000 */
[----:B------:R-:W-:Y:S01]  /*1690*/  BSSY B1, `(.L_x_3386) ;  /* 0x000000f000017945 */ /* 0x000fe20003800000 */
[----:B------:R-:W-:Y:S01]  /*16a0*/  @P5 IMAD R137, R140, R137, RZ ;  /* 0x000000898c895224 */ /* 0x000fe200078e02ff */
[C---:B------:R-:W-:Y:S01]  /*16b0*/  @!P6 ISETP.NE.AND.EX P3, PT, R0.reuse, RZ, PT, P3 ;  /* 0x000000ff0000e20c */ /* 0x040fe20003f65330 */
[----:B------:R-:W-:Y:S01]  /*16c0*/  @P5 FMUL.FTZ R84, R85, R84 ;  /* 0x0000005455545220 */ /* 0x000fe20000410000 */
[C---:B------:R-:W-:Y:S02]  /*16d0*/  @!P6 ISETP.NE.AND.EX P0, PT, R0.reuse, RZ, PT, P0 ;  /* 0x000000ff0000e20c */ /* 0x040fe40003f05300 */
[C---:B------:R-:W-:Y:S02]  /*16e0*/  @!P6 ISETP.NE.AND.EX P4, PT, R0.reuse, RZ, PT, P4 ;  /* 0x000000ff0000e20c */ /* 0x040fe40003f85340 */
[----:B------:R-:W-:-:S02]  /*16f0*/  @!P6 ISETP.NE.AND.EX P1, PT, R0, RZ, PT, P1 ;  /* 0x000000ff0000e20c */ /* 0x000fc40003f25310 */
[----:B------:R-:W-:Y:S01]  /*1700*/  @!P6 FSEL R140, R37, RZ, P3 ;  /* 0x000000ff258ce208 */ /* 0x000fe20001800000 */
[----:B------:R-:W-:Y:S10]  /*1710*/  @!P6 BRA `(.L_x_3387) ;  /* 0x000000000018e947 */ /* 0x000ff40003800000 */
[----:B------:R-:W-:Y:S01]  /*1720*/  ISETP.NE.U32.AND P3, PT, R2, RZ, PT ;  /* 0x000000ff0200720c */ /* 0x000fe20003f65070 */
[----:B------:R-:W-:-:S03]  /*1730*/  FFMA.FTZ R138, R92, R134, R135 ;  /* 0x000000865c8a7223 */ /* 0x000fc60000010087 */
[----:B------:R-:W-:Y:S01]  /*1740*/  ISETP.NE.AND.EX P3, PT, R0, RZ, PT, P3 ;  /* 0x000000ff0000720c */ /* 0x000fe20003f65330 */
[----:B------:R-:W-:-:S04]  /*1750*/  FADD.FTZ R138, R107, -R138 ;  /* 0x8000008a6b8a7221 */ /* 0x000fc80000010000 */
[----:B------:R-:W-:-:S08]  /*1760*/  FMUL.FTZ R140, R5, R138 ;  /* 0x0000008a058c7220 */ /* 0x000fd00000410000 */
[----:B------:R-:W-:-:S07]  /*1770*/  @P3 FADD.FTZ R140, R37, R140 ;  /* 0x0000008c258c3221 */ /* 0x000fce0000010000 */
.L_x_3387:
[----:B------:R-:W-:Y:S05]  /*1780*/  BSYNC B1 ;  /* 0x0000000000017941 */ /* 0x000fea0003800000 */
.L_x_3386:
[----:B------:R-:W-:Y:S01]  /*1790*/  BSSY B1, `(.L_x_3388) ;  /* 0x000000a000017945 */ /* 0x000fe20003800000 */
[----:B-1----:R-:W-:Y:S01]  /*17a0*/  @P5 FMUL.FTZ R89, R140, R89 ;  /* 0x000000598c595220 */ /* 0x002fe20000410000 */
        /* <DEDUP_REMOVED lines=8> */
.L_x_3389:
[----:B------:R-:W-:Y:S05]  /*1830*/  BSYNC B1 ;  /* 0x0000000000017941 */ /* 0x000fea0003800000 */
.L_x_3388:
[----:B------:R-:W-:Y:S01]  /*1840*/  BSSY B1, `(.L_x_3390) ;  /* 0x000000a000017945 */ /* 0x000fe20003800000 */
[----:B--2---:R-:W-:Y:S01]  /*1850*/  @P5 FMUL.FTZ R85, R145, R91 ;  /* 0x0000005b91555220 */ /* 0x004fe20000410000 */
        /* <DEDUP_REMOVED lines=8> */
.L_x_3391:
[----:B------:R-:W-:Y:S05]  /*18e0*/  BSYNC B1 ;  /* 0x0000000000017941 */ /* 0x000fea0003800000 */
.L_x_3390:
[----:B------:R-:W-:Y:S01]  /*18f0*/  BSSY B1, `(.L_x_3392) ;  /* 0x000000a000017945 */ /* 0x000fe20003800000 */
[----:B----4-:R-:W-:Y:S01]  /*1900*/  @P5 FMUL.FTZ R139, R142, R121 ;  /* 0x000000798e8b5220 */ /* 0x010fe20000410000 */
        /* <DEDUP_REMOVED lines=8> */
.L_x_3393:
[----:B------:R-:W-:Y:S05]  /*1990*/  BSYNC B1 ;  /* 0x0000000000017941 */ /* 0x000fea0003800000 */
.L_x_3392:
[----:B------:R-:W-:Y:S01]  /*19a0*/  @P5 FMUL.FTZ R121, R85, R90 ;  /* 0x0000005a55795220 */ /* 0x000fe20000410000 */
[----:B------:R-:W-:Y:S01]  /*19b0*/  @P5 FMUL.FTZ R91, R89, R88 ;  /* 0x00000058595b5220 */ /* 0x000fe20000410000 */
[----:B------:R-:W-:Y:S01]  /*19c0*/  @P5 FSEL R90, R84, RZ, P2 ;  /* 0x000000ff545a5208 */ /* 0x000fe20001000000 */
[----:B------:R-:W1:Y:S01]  /*19d0*/  @P5 LDC.64 R88, c[0x0][0x298] ;  /* 0x0000a600ff585b82 */ /* 0x000e620000000a00 */
[C---:B------:R-:W-:Y:S01]  /*19e0*/  @P5 LOP3.LUT P0, RZ, R112.reuse, 0xff0000, RZ, 0xc0, !PT ;  /* 0x00ff000070ff5812 */ /* 0x040fe2000780c0ff */
[----:B0-----:R-:W-:Y:S01]  /*19f0*/  @P5 FMUL.FTZ R123, R143, R123 ;  /* 0x0000007b8f7b5220 */ /* 0x001fe20000410000 */
[----:B------:R-:W-:Y:S01]  /*1a00*/  @P5 FMUL.FTZ R120, R139, R120 ;  /* 0x000000788b785220 */ /* 0x000fe20000410000 */
[----:B------:R-:W-:Y:S01]  /*1a10*/  @P5 LOP3.LUT P1, RZ, R112, 0xff000000, RZ, 0xc0, !PT ;  /* 0xff00000070ff5812 */ /* 0x000fe2000782c0ff */
[----:B------:R-:W-:Y:S01]  /*1a20*/  BSSY B1, `(.L_x_3394) ;  /* 0x000001d000017945 */ /* 0x000fe20003800000 */
[----:B------:R-:W-:Y:S01]  /*1a30*/  @!P6 ISETP.NE.U32.AND P2, PT, R2, RZ, PT ;  /* 0x000000ff0200e20c */ /* 0x000fe20003f45070 */
[----:B------:R-:W-:Y:S01]  /*1a40*/  @P5 FMUL.FTZ R122, R123, R122 ;  /* 0x0000007a7b7a5220 */ /* 0x000fe20000410000 */
[----:B------:R-:W0:Y:S01]  /*1a50*/  @P5 LDC.64 R84, c[0x0][0x298] ;  /* 0x0000a600ff545b82 */ /* 0x000e220000000a00 */
[----:B------:R-:W-:-:S02]  /*1a60*/  @P5 FSEL R139, R121, RZ, P0 ;  /* 0x000000ff798b5208 */ /* 0x000fc40000000000 */
[----:B------:R-:W-:Y:S02]  /*1a70*/  @!P6 ISETP.NE.U32.AND P0, PT, R2, RZ, PT ;  /* 0x000000ff0200e20c */ /* 0x000fe40003f05070 */
[----:B------:R-:W-:Y:S02]  /*1a80*/  @P5 LOP3.LUT P3, RZ, R113, 0xff, RZ, 0xc0, !PT ;  /* 0x000000ff71ff5812 */ /* 0x000fe4000786c0ff */
[----:B------:R-:W-:Y:S02]  /*1a90*/  @P5 LOP3.LUT P4, RZ, R112, 0xff00, RZ, 0xc0, !PT ;  /* 0x0000ff0070ff5812 */ /* 0x000fe4000788c0ff */
[----:B------:R-:W-:Y:S02]  /*1aa0*/  @!P6 ISETP.NE.AND.EX P2, PT, R0, RZ, PT, P2 ;  /* 0x000000ff0000e20c */ /* 0x000fe40003f45320 */
[----:B------:R-:W-:Y:S02]  /*1ab0*/  @P5 FSEL R144, R120, RZ, P1 ;  /* 0x000000ff78905208 */ /* 0x000fe40000800000 */
[----:B------:R-:W-:-:S02]  /*1ac0*/  ISETP.NE.U32.AND P1, PT, R86, RZ, PT ;  /* 0x000000ff5600720c */ /* 0x000fc40003f25070 */
[----:B------:R-:W-:Y:S02]  /*1ad0*/  @P5 SHF.R.S32.HI R112, RZ, 0x1f, R137 ;  /* 0x0000001fff705819 */ /* 0x000fe40000011489 */
[----:B------:R-:W-:Y:S02]  /*1ae0*/  @!P6 ISETP.NE.AND.EX P0, PT, R0, RZ, PT, P0 ;  /* 0x000000ff0000e20c */ /* 0x000fe40003f05300 */
[----:B------:R-:W-:Y:S02]  /*1af0*/  @P5 FSEL R146, R122, RZ, P3 ;  /* 0x000000ff7a925208 */ /* 0x000fe40001800000 */
[----:B------:R-:W-:Y:S02]  /*1b00*/  @P5 FSEL R91, R91, RZ, P4 ;  /* 0x000000ff5b5b5208 */ /* 0x000fe40002000000 */
[----:B------:R-:W-:Y:S02]  /*1b10*/  @!P6 FSEL R122, R33, RZ, P2 ;  /* 0x000000ff217ae208 */ /* 0x000fe40001000000 */
[----:B------:R-:W-:-:S02]  /*1b20*/  @P5 LOP3.LUT P4, RZ, R113, 0xff00, RZ, 0xc0, !PT ;  /* 0x0000ff0071ff5812 */ /* 0x000fc4000788c0ff */
[C---:B------:R-:W-:Y:S02]  /*1b30*/  @P5 LOP3.LUT P3, RZ, R113.reuse, 0xff0000, RZ, 0xc0, !PT ;  /* 0x00ff000071ff5812 */ /* 0x040fe4000786c0ff */
[----:B------:R-:W-:Y:S02]  /*1b40*/  @P5 LOP3.LUT P2, RZ, R113, 0xff000000, RZ, 0xc0, !PT ;  /* 0xff00000071ff5812 */ /* 0x000fe4000784c0ff */
[----:B------:R-:W-:Y:S02]  /*1b50*/  ISETP.NE.AND.EX P1, PT, R87, RZ, PT, P1 ;  /* 0x000000ff5700720c */ /* 0x000fe40003f25310 */
[----:B------:R-:W-:Y:S02]  /*1b60*/  @P5 LEA.HI R147, R112, R137, RZ, 0x3 ;  /* 0x0000008970935211 */ /* 0x000fe400078f18ff */
        /* <DEDUP_REMOVED lines=8> */
.L_x_3395:
[----:B------:R-:W-:Y:S05]  /*1bf0*/  BSYNC B1 ;  /* 0x0000000000017941 */ /* 0x000fea0003800000 */
.L_x_3394:
        /* <DEDUP_REMOVED lines=8> */
.L_x_3397:
[----:B------:R-:W-:Y:S05]  /*1c80*/  BSYNC B1 ;  /* 0x0000000000017941 */ /* 0x000fea0003800000 */
.L_x_3396:
[----:B------:R-:W-:Y:S01]  /*1c90*/  ISETP.NE.U32.AND P0, PT, R86, RZ, PT ;  /* 0x000000ff5600720c */ /* 0x000fe20003f05070 */
[----:B------:R-:W2:Y:S01]  /*1ca0*/  @P5 LDC.64 R112, c[0x0][0x2f8] ;  /* 0x0000be00ff705b82 */ /* 0x000ea20000000a00 */
[----:B------:R-:W-:Y:S01]  /*1cb0*/  @P5 F2FP.BF16.F32.PACK_AB R86, RZ, R90 ;  /* 0x0000005aff56523e */ /* 0x000fe200000010ff */
[----:B-1----:R-:W-:Y:S01]  /*1cc0*/  @P5 FMUL.FTZ R89, R122, R89 ;  /* 0x000000597a595220 */ /* 0x002fe20000410000 */
[----:B------:R-:W-:Y:S01]  /*1cd0*/  @P5 F2FP.BF16.F32.PACK_AB R138, RZ, R91 ;  /* 0x0000005bff8a523e */ /* 0x000fe200000010ff */
[----:B------:R-:W-:Y:S01]  /*1ce0*/  HFMA2.MMA R137, -RZ, RZ, 0, 0 ;  /* 0x00000000ff897435 */ /* 0x000fe200000001ff */
[----:B------:R-:W-:Y:S01]  /*1cf0*/  @P5 F2FP.BF16.F32.PACK_AB R139, RZ, R139 ;  /* 0x0000008bff8b523e */ /* 0x000fe200000010ff */
[----:B------:R-:W-:Y:S01]  /*1d00*/  @P5 FMUL.FTZ R88, R89, R88 ;  /* 0x0000005859585220 */ /* 0x000fe20000410000 */
[----:B------:R-:W-:Y:S01]  /*1d10*/  @P5 F2FP.BF16.F32.PACK_AB R144, RZ, R144 ;  /* 0x00000090ff90523e */ /* 0x000fe200000010ff */
[----:B------:R-:W1:Y:S01]  /*1d20*/  @P5 LDC.64 R90, c[0x0][0x298] ;  /* 0x0000a600ff5a5b82 */ /* 0x000e620000000a00 */
[----:B------:R-:W-:Y:S01]  /*1d30*/  @P5 PRMT R81, R139, 0x7610, R81 ;  /* 0x000076108b515816 */ /* 0x000fe20000000051 */
[----:B0-----:R-:W-:Y:S01]  /*1d40*/  @P5 FMUL.FTZ R85, R123, R85 ;  /* 0x000000557b555220 */ /* 0x001fe20000410000 */
[----:B------:R-:W-:Y:S01]  /*1d50*/  @P5 FSEL R88, R88, RZ, P4 ;  /* 0x000000ff58585208 */ /* 0x000fe20002000000 */
[----:B------:R-:W-:Y:S01]  /*1d60*/  BSSY B1, `(.L_x_3398) ;  /* 0x0000016000017945 */ /* 0x000fe20003800000 */
[----:B------:R-:W-:Y:S01]  /*1d70*/  @!P6 ISETP.NE.U32.AND P4, PT, R2, RZ, PT ;  /* 0x000000ff0200e20c */ /* 0x000fe20003f85070 */
[----:B------:R-:W-:Y:S01]  /*1d80*/  @P5 FMUL.FTZ R84, R85, R84 ;  /* 0x0000005455545220 */ /* 0x000fe20000410000 */
[----:B------:R-:W-:Y:S01]  /*1d90*/  @P5 LOP3.LUT R14, R109, 0x1f, RZ, 0xc0, !PT ;  /* 0x0000001f6d0e5812 */ /* 0x000fe200078ec0ff */
[----:B------:R-:W0:Y:S01]  /*1da0*/  @P1 LDC.64 R120, c[0x0][0x308] ;  /* 0x0000c200ff781b82 */ /* 0x000e220000000a00 */
[----:B------:R-:W-:-:S02]  /*1db0*/  @P5 PRMT R80, R86, 0x7610, R80 ;  /* 0x0000761056505816 */ /* 0x000fc40000000050 */
[----:B------:R-:W-:Y:S02]  /*1dc0*/  @P5 F2FP.BF16.F32.PACK_AB R146, RZ, R146 ;  /* 0x00000092ff92523e */ /* 0x000fe400000010ff */
[----:B------:R-:W-:Y:S02]  /*1dd0*/  @!P6 ISETP.NE.AND.EX P4, PT, R0, RZ, PT, P4 ;  /* 0x000000ff0000e20c */ /* 0x000fe40003f85340 */
[----:B------:R-:W-:Y:S02]  /*1de0*/  @P5 PRMT R81, R81, 0x5410, R144 ;  /* 0x0000541051515816 */ /* 0x000fe40000000090 */
[----:B------:R-:W-:Y:S02]  /*1df0*/  @P5 LEA.HI.SX32 R137, R147, R14, 0x1d ;  /* 0x0000000e93895211 */ /* 0x000fe400078feaff */
[----:B------:R-:W-:Y:S02]  /*1e00*/  ISETP.NE.AND.EX P0, PT, R87, RZ, PT, P0 ;  /* 0x000000ff5700720c */ /* 0x000fe40003f05300 */
[----:B------:R-:W-:-:S02]  /*1e10*/  @P5 PRMT R80, R80, 0x5410, R138 ;  /* 0x0000541050505816 */ /* 0x000fc4000000008a */
[----:B------:R-:W-:Y:S02]  /*1e20*/  @P5 PRMT R82, R146, 0x7610, R82 ;  /* 0x0000761092525816 */ /* 0x000fe40000000052 */
        /* <DEDUP_REMOVED lines=9> */
.L_x_3399:
[----:B------:R-:W-:Y:S05]  /*1ec0*/  BSYNC B1 ;  /* 0x0000000000017941 */ /* 0x000fea0003800000 */
.L_x_3398:
[----:B-1----:R-:W-:Y:S01]  /*1ed0*/  @P5 FMUL.FTZ R91, R144, R91 ;  /* 0x0000005b905b5220 */ /* 0x002fe20000410000 */
[----:B------:R-:W-:Y:S01]  /*1ee0*/  @P5 FSEL R84, R84, RZ, P3 ;  /* 0x000000ff54545208 */ /* 0x000fe20001800000 */
[----:B0-----:R-:W-:Y:S01]  /*1ef0*/  @P1 IMAD.WIDE.U32 R138, R133, 0x20, R120 ;  /* 0x00000020858a1825 */ /* 0x001fe200078e0078 */
[----:B------:R-:W-:-:S03]  /*1f00*/  @P5 PRMT R82, R82, 0x5410, R88 ;  /* 0x0000541052525816 */ /* 0x000fc60000000058 */
[----:B------:R-:W-:Y:S01]  /*1f10*/  @P5 FMUL.FTZ R90, R91, R90 ;  /* 0x0000005a5b5a5220 */ /* 0x000fe20000410000 */
[----:B------:R-:W-:Y:S01]  /*1f20*/  @P5 F2FP.BF16.F32.PACK_AB R120, RZ, R84 ;  /* 0x00000054ff78523e */ /* 0x000fe200000010ff */
[----:B------:R-:W-:Y:S01]  /*1f30*/  BSSY B1, `(.L_x_3400) ;  /* 0x0000030000017945 */ /* 0x000fe20003800000 */
[----:B------:R-:W-:Y:S02]  /*1f40*/  SEL R84, R141, R44, P0 ;  /* 0x0000002c8d547207 */ /* 0x000fe40000000000 */
[----:B------:R-:W-:Y:S02]  /*1f50*/  @P5 FSEL R121, R90, RZ, P2 ;  /* 0x000000ff5a795208 */ /* 0x000fe40001000000 */
[----:B------:R-:W-:Y:S01]  /*1f60*/  SEL R85, R140, R45, P0 ;  /* 0x0000002d8c557207 */ /* 0x000fe20000000000 */
[----:B--2---:R-:W-:Y:S01]  /*1f70*/  @P5 IMAD.WIDE.U32 R140, R137, 0x10, R112 ;  /* 0x00000010898c5825 */ /* 0x004fe200078e0070 */
[----:B------:R-:W-:Y:S01]  /*1f80*/  SEL R86, R145, R46, P0 ;  /* 0x0000002e91567207 */ /* 0x000fe20000000000 */
[----:B------:R-:W0:Y:S01]  /*1f90*/  @P5 LDC.64 R112, c[0x0][0x298] ;  /* 0x0000a600ff705b82 */ /* 0x000e220000000a00 */
[----:B------:R-:W-:-:S02]  /*1fa0*/  SEL R87, R142, R47, P0 ;  /* 0x0000002f8e577207 */ /* 0x000fc40000000000 */
[----:B------:R-:W-:Y:S02]  /*1fb0*/  SEL R88, R143, R56, P0 ;  /* 0x000000388f587207 */ /* 0x000fe40000000000 */
[----:B------:R-:W-:Y:S01]  /*1fc0*/  SEL R89, R122, R57, P0 ;  /* 0x000000397a597207 */ /* 0x000fe20000000000 */
[----:B------:R1:W-:Y:S01]  /*1fd0*/  @P1 STG.E.128 desc[UR4][R138.64], R84 ;  /* 0x000000548a001986 */ /* 0x0003e2000c101d04 */
[----:B------:R-:W-:Y:S02]  /*1fe0*/  SEL R90, R123, R58, P0 ;  /* 0x0000003a7b5a7207 */ /* 0x000fe40000000000 */
[----:B------:R-:W-:Y:S01]  /*1ff0*/  SEL R91, R144, R59, P0 ;  /* 0x0000003b905b7207 */ /* 0x000fe20000000000 */
[----:B------:R-:W2:Y:S01]  /*2000*/  @P5 LDC.64 R122, c[0x0][0x298] ;  /* 0x0000a600ff7a5b82 */ /* 0x000ea20000000a00 */
[----:B------:R-:W-:Y:S02]  /*2010*/  @P5 F2FP.BF16.F32.PACK_AB R121, RZ, R121 ;  /* 0x00000079ff79523e */ /* 0x000fe400000010ff */
[----:B------:R-:W-:Y:S01]  /*2020*/  @P5 PRMT R83, R120, 0x7610, R83 ;  /* 0x0000761078535816 */ /* 0x000fe20000000053 */
[----:B------:R3:W-:Y:S01]  /*2030*/  @P1 STG.E.128 desc[UR4][R138.64+0x10], R88 ;  /* 0x000010588a001986 */ /* 0x0007e2000c101d04 */
[----:B------:R-:W-:-:S02]  /*2040*/  @!P6 ISETP.NE.U32.AND P4, PT, R2, RZ, PT ;  /* 0x000000ff0200e20c */ /* 0x000fc40003f85070 */
[----:B------:R-:W-:Y:S02]  /*2050*/  @P5 PRMT R83, R83, 0x5410, R121 ;  /* 0x0000541053535816 */ /* 0x000fe40000000079 */
[----:B------:R-:W4:Y:S01]  /*2060*/  @P5 LDC.64 R120, c[0x0][0x298] ;  /* 0x0000a600ff785b82 */ /* 0x000f220000000a00 */
[----:B------:R-:W-:Y:S02]  /*2070*/  @!P6 ISETP.NE.U32.AND P2, PT, R2, RZ, PT ;  /* 0x000000ff0200e20c */ /* 0x000fe40003f45070 */
[C---:B------:R-:W-:Y:S01]  /*2080*/  @!P6 ISETP.NE.AND.EX P4, PT, R0.reuse, RZ, PT, P4 ;  /* 0x000000ff0000e20c */ /* 0x040fe20003f85340 */
[----:B------:R5:W-:Y:S01]  /*2090*/  @P5 STG.E.128 desc[UR4][R140.64], R80 ;  /* 0x000000508c005986 */ /* 0x000be2000c101d04 */
[----:B------:R-:W-:Y:S02]  /*20a0*/  @!P6 ISETP.NE.AND.EX P2, PT, R0, RZ, PT, P2 ;  /* 0x000000ff0000e20c */ /* 0x000fe40003f45320 */
[----:B------:R-:W-:Y:S01]  /*20b0*/  @!P6 ISETP.NE.U32.AND P3, PT, R2, RZ, PT ;  /* 0x000000ff0200e20c */ /* 0x000fe20003f65070 */
[----:B-1----:R-:W1:Y:S01]  /*20c0*/  @P5 LDC.64 R84, c[0x0][0x298] ;  /* 0x0000a600ff545b82 */ /* 0x002e620000000a00 */
[----:B------:R-:W-:-:S02]  /*20d0*/  @!P6 FSEL R133, R28, RZ, P4 ;  /* 0x000000ff1c85e208 */ /* 0x000fc40002000000 */
[----:B------:R-:W-:Y:S02]  /*20e0*/  @!P6 ISETP.NE.U32.AND P4, PT, R2, RZ, PT ;  /* 0x000000ff0200e20c */ /* 0x000fe40003f85070 */
[----:B---3--:R-:W-:Y:S02]  /*20f0*/  @!P6 FSEL R139, R30, RZ, P2 ;  /* 0x000000ff1e8be208 */ /* 0x008fe40001000000 */
[----:B------:R-:W-:Y:S01]  /*2100*/  @!P6 ISETP.NE.U32.AND P2, PT, R2, RZ, PT ;  /* 0x000000ff0200e20c */ /* 0x000fe20003f45070 */
[----:B------:R-:W3:Y:S01]  /*2110*/  @P5 LDC.64 R86, c[0x0][0x298] ;  /* 0x0000a600ff565b82 */ /* 0x000ee20000000a00 */
[C---:B------:R-:W-:Y:S02]  /*2120*/  @!P6 ISETP.NE.AND.EX P3, PT, R0.reuse, RZ, PT, P3 ;  /* 0x000000ff0000e20c */ /* 0x040fe40003f65330 */
[C---:B------:R-:W-:Y:S02]  /*2130*/  @!P6 ISETP.NE.AND.EX P4, PT, R0.reuse, RZ, PT, P4 ;  /* 0x000000ff0000e20c */ /* 0x040fe40003f85340 */
[----:B------:R-:W-:-:S02]  /*2140*/  @!P6 ISETP.NE.AND.EX P2, PT, R0, RZ, PT, P2 ;  /* 0x000000ff0000e20c */ /* 0x000fc40003f45320 */
[----:B------:R-:W-:Y:S01]  /*2150*/  @!P6 FSEL R138, R29, RZ, P3 ;  /* 0x000000ff1d8ae208 */ /* 0x000fe20001800000 */
[----:B------:R-:W0:Y:S01]  /*2160*/  @P5 LDC.64 R88, c[0x0][0x298] ;  /* 0x0000a600ff585b82 */ /* 0x000e220000000a00 */
[----:B------:R-:W-:Y:S02]  /*2170*/  @P5 LOP3.LUT P3, RZ, R136, 0xff, RZ, 0xc0, !PT ;  /* 0x000000ff88ff5812 */ /* 0x000fe4000786c0ff */
[----:B------:R-:W-:Y:S02]  /*2180*/  @!P6 FSEL R136, R31, RZ, P4 ;  /* 0x000000ff1f88e208 */ /* 0x000fe40002000000 */
[----:B------:R-:W-:Y:S02]  /*2190*/  @!P6 ISETP.NE.U32.AND P4, PT, R2, RZ, PT ;  /* 0x000000ff0200e20c */ /* 0x000fe40003f85070 */
[----:B-----5:R-:W-:Y:S01]  /*21a0*/  @!P6 FSEL R141, R24, RZ, P2 ;  /* 0x000000ff188de208 */ /* 0x020fe20001000000 */
[----:B------:R-:W0:Y:S01]  /*21b0*/  @P5 LDC.64 R90, c[0x0][0x298] ;  /* 0x0000a600ff5a5b82 */ /* 0x000e220000000a00 */
[----:B------:R-:W-:Y:S09]  /*21c0*/  @!P6 BRA `(.L_x_3401) ;  /* 0x000000000018e947 */ /* 0x000ff20003800000 */
[----:B------:R-:W-:Y:S01]  /*21d0*/  ISETP.NE.U32.AND P2, PT, R2, RZ, PT ;  /* 0x000000ff0200720c */ /* 0x000fe20003f45070 */
[----:B------:R-:W-:-:S03]  /*21e0*/  FFMA.FTZ R133, R99, R134, R135 ;  /* 0x0000008663857223 */ /* 0x000fc60000010087 */
[----:B------:R-:W-:Y:S01]  /*21f0*/  ISETP.NE.AND.EX P2, PT, R0, RZ, PT, P2 ;  /* 0x000000ff0000720c */ /* 0x000fe20003f45320 */
[----:B------:R-:W-:-:S04]  /*2200*/  FADD.FTZ R140, R124, -R133 ;  /* 0x800000857c8c7221 */ /* 0x000fc80000010000 */
[----:B------:R-:W-:-:S08]  /*2210*/  FMUL.FTZ R133, R5, R140 ;  /* 0x0000008c05857220 */ /* 0x000fd00000410000 */
[----:B------:R-:W-:-:S07]  /*2220*/  @P2 FADD.FTZ R133, R28, R133 ;  /* 0x000000851c852221 */ /* 0x000fce0000010000 */
.L_x_3401:
[----:B------:R-:W-:Y:S05]  /*2230*/  BSYNC B1 ;  /* 0x0000000000017941 */ /* 0x000fea0003800000 */
.L_x_3400:
        /* <DEDUP_REMOVED lines=8> */
.L_x_3403:
[----:B------:R-:W-:Y:S05]  /*22c0*/  BSYNC B1 ;  /* 0x0000000000017941 */ /* 0x000fea0003800000 */
.L_x_3402:
[----:B0-----:R-:W-:Y:S01]  /*22d0*/  @P5 FMUL.FTZ R113, R133, R113 ;  /* 0x0000007185715220 */ /* 0x001fe20000410000 */
[----:B----4-:R-:W-:Y:S01]  /*22e0*/  @P5 FMUL.FTZ R121, R138, R121 ;  /* 0x000000798a795220 */ /* 0x010fe20000410000 */
[----:B------:R-:W-:Y:S01]  /*22f0*/  @!P6 ISETP.NE.AND.EX P4, PT, R0, RZ, PT, P4 ;  /* 0x000000ff0000e20c */ /* 0x000fe20003f85340 */
[----:B------:R-:W-:Y:S01]  /*2300*/  BSSY B1, `(.L_x_3404) ;  /* 0x000000c000017945 */ /* 0x000fe20003800000 */
[----:B------:R-:W-:Y:S01]  /*2310*/  @P5 FMUL.FTZ R113, R113, R112 ;  /* 0x0000007071715220 */ /* 0x000fe20000410000 */
[----:B------:R-:W-:Y:S01]  /*2320*/  @P5 LOP3.LUT P2, RZ, R110, 0xff00, RZ, 0xc0, !PT ;  /* 0x0000ff006eff5812 */ /* 0x000fe2000784c0ff */
[----:B------:R-:W-:Y:S01]  /*2330*/  @P5 FMUL.FTZ R120, R121, R120 ;  /* 0x0000007879785220 */ /* 0x000fe20000410000 */
        /* <DEDUP_REMOVED lines=8> */
.L_x_3405:
[----:B------:R-:W-:Y:S05]  /*23c0*/  BSYNC B1 ;  /* 0x0000000000017941 */ /* 0x000fea0003800000 */
.L_x_3404:
[----:B------:R-:W-:Y:S01]  /*23d0*/  BSSY B1, `(.L_x_3406) ;  /* 0x0000009000017945 */ /* 0x000fe20003800000 */
[----:B--2---:R-:W-:-:S03]  /*23e0*/  @P5 FMUL.FTZ R123, R139, R123 ;  /* 0x0000007b8b7b5220 */ /* 0x004fc60000410000 */
[----:B------:R-:W-:Y:S05]  /*23f0*/  @!P6 BRA `(.L_x_3407) ;  /* 0x000000000018e947 */ /* 0x000fea0003800000 */
[----:B------:R-:W-:Y:S01]  /*2400*/  ISETP.NE.U32.AND P4, PT, R2, RZ, PT ;  /* 0x000000ff0200720c */ /* 0x000fe20003f85070 */
[----:B------:R-:W-:-:S03]  /*2410*/  FFMA.FTZ R136, R102, R134, R135 ;  /* 0x0000008666887223 */ /* 0x000fc60000010087 */
[----:B------:R-:W-:Y:S01]  /*2420*/  ISETP.NE.AND.EX P4, PT, R0, RZ, PT, P4 ;  /* 0x000000ff0000720c */ /* 0x000fe20003f85340 */
[----:B------:R-:W-:-:S04]  /*2430*/  FADD.FTZ R136, R127, -R136 ;  /* 0x800000887f887221 */ /* 0x000fc80000010000 */
[----:B------:R-:W-:-:S08]  /*2440*/  FMUL.FTZ R136, R5, R136 ;  /* 0x0000008805887220 */ /* 0x000fd00000410000 */
[----:B------:R-:W-:-:S07]  /*2450*/  @P4 FADD.FTZ R136, R31, R136 ;  /* 0x000000881f884221 */ /* 0x000fce0000010000 */
.L_x_3407:
[----:B------:R-:W-:Y:S05]  /*2460*/  BSYNC B1 ;  /* 0x0000000000017941 */ /* 0x000fea0003800000 */
.L_x_3406:
        /* <DEDUP_REMOVED lines=8> */
.L_x_3409:
[----:B------:R-:W-:Y:S05]  /*24f0*/  BSYNC B1 ;  /* 0x0000000000017941 */ /* 0x000fea0003800000 */
.L_x_3408:
        /* <DEDUP_REMOVED lines=8> */
.L_x_3411:
[----:B------:R-:W-:Y:S05]  /*2580*/  BSYNC B1 ;  /* 0x0000000000017941 */ /* 0x000fea0003800000 */
.L_x_3410:
[----:B------:R-:W-:Y:S01]  /*2590*/  @!P6 ISETP.NE.U32.AND P4, PT, R2, RZ, PT ;  /* 0x000000ff0200e20c */ /* 0x000fe20003f85070 */
[----:B-1----:R-:W-:Y:S01]  /*25a0*/  @P5 FMUL.FTZ R85, R136, R85 ;  /* 0x0000005588555220 */ /* 0x002fe20000410000 */
[----:B---3--:R-:W-:Y:S01]  /*25b0*/  @P5 FMUL.FTZ R87, R141, R87 ;  /* 0x000000578d575220 */ /* 0x008fe20000410000 */
[----:B------:R-:W-:Y:S01]  /*25c0*/  BSSY B1, `(.L_x_3412) ;  /* 0x000000e000017945 */ /* 0x000fe20003800000 */
[----:B------:R-:W-:Y:S01]  /*25d0*/  @!P6 ISETP.NE.AND.EX P4, PT, R0, RZ, PT, P4 ;  /* 0x000000ff0000e20c */ /* 0x000fe20003f85340 */
[----:B------:R-:W-:Y:S01]  /*25e0*/  @P5 FMUL.FTZ R84, R85, R84 ;  /* 0x0000005455545220 */ /* 0x000fe20000410000 */
[----:B------:R-:W-:Y:S01]  /*25f0*/  @P5 FMUL.FTZ R122, R123, R122 ;  /* 0x0000007a7b7a5220 */ /* 0x000fe20000410000 */
[----:B------:R-:W-:Y:S01]  /*2600*/  @P5 FMUL.FTZ R86, R87, R86 ;  /* 0x0000005657565220 */ /* 0x000fe20000410000 */
[----:B------:R-:W-:Y:S01]  /*2610*/  @P5 FMUL.FTZ R89, R112, R89 ;  /* 0x0000005970595220 */ /* 0x000fe20000410000 */
[----:B------:R-:W-:Y:S01]  /*2620*/  @!P6 FSEL R85, R26, RZ, P4 ;  /* 0x000000ff1a55e208 */ /* 0x000fe20002000000 */
[----:B------:R-:W-:Y:S07]  /*2630*/  @!P6 BRA `(.L_x_3413) ;  /* 0x000000000018e947 */ /* 0x000fee0003800000 */
[----:B------:R-:W-:Y:S01]  /*2640*/  ISETP.NE.U32.AND P4, PT, R2, RZ, PT ;  /* 0x000000ff0200720c */ /* 0x000fe20003f85070 */
[----:B------:R-:W-:-:S03]  /*2650*/  FFMA.FTZ R85, R105, R134, R135 ;  /* 0x0000008669557223 */ /* 0x000fc60000010087 */
[----:B------:R-:W-:Y:S01]  /*2660*/  ISETP.NE.AND.EX P4, PT, R0, RZ, PT, P4 ;  /* 0x000000ff0000720c */ /* 0x000fe20003f85340 */
[----:B------:R-:W-:-:S04]  /*2670*/  FADD.FTZ R140, R130, -R85 ;  /* 0x80000055828c7221 */ /* 0x000fc80000010000 */
[----:B------:R-:W-:-:S08]  /*2680*/  FMUL.FTZ R85, R5, R140 ;  /* 0x0000008c05557220 */ /* 0x000fd00000410000 */
[----:B------:R-:W-:-:S07]  /*2690*/  @P4 FADD.FTZ R85, R26, R85 ;  /* 0x000000551a554221 */ /* 0x000fce0000010000 */
.L_x_3413:
[----:B------:R-:W-:Y:S05]  /*26a0*/  BSYNC B1 ;  /* 0x0000000000017941 */ /* 0x000fea0003800000 */
.L_x_3412:
[----:B------:R-:W-:Y:S01]  /*26b0*/  @P5 FSEL R120, R120, RZ, P2 ;  /* 0x000000ff78785208 */ /* 0x000fe20001000000 */
[----:B------:R-:W-:Y:S01]  /*26c0*/  @P5 FMUL.FTZ R91, R85, R91 ;  /* 0x0000005b555b5220 */ /* 0x000fe20000410000 */
[C---:B------:R-:W-:Y:S01]  /*26d0*/  @P5 LOP3.LUT P2, RZ, R110.reuse, 0xff000000, RZ, 0xc0, !PT ;  /* 0xff0000006eff5812 */ /* 0x040fe2000784c0ff */
[----:B------:R-:W-:Y:S01]  /*26e0*/  @P5 FMUL.FTZ R88, R89, R88 ;  /* 0x0000005859585220 */ /* 0x000fe20000410000 */
[----:B------:R-:W-:Y:S01]  /*26f0*/  @P5 FSEL R113, R113, RZ, P3 ;  /* 0x000000ff71715208 */ /* 0x000fe20001800000 */
[----:B------:R-:W-:Y:S01]  /*2700*/  @P5 FMUL.FTZ R90, R91, R90 ;  /* 0x0000005a5b5a5220 */ /* 0x000fe20000410000 */
[----:B------:R-:W-:Y:S01]  /*2710*/  @P5 LOP3.LUT P4, RZ, R110, 0xff0000, RZ, 0xc0, !PT ;  /* 0x00ff00006eff5812 */ /* 0x000fe2000788c0ff */
[----:B------:R-:W-:Y:S01]  /*2720*/  BSSY B1, `(.L_x_3414) ;  /* 0x0000028000017945 */ /* 0x000fe20003800000 */
[----:B------:R-:W-:Y:S02]  /*2730*/  @P5 LOP3.LUT P3, RZ, R111, 0xff, RZ, 0xc0, !PT ;  /* 0x000000ff6fff5812 */ /* 0x000fe4000786c0ff */
[----:B------:R-:W-:-:S02]  /*2740*/  @P5 FSEL R84, R84, RZ, P2 ;  /* 0x000000ff54545208 */ /* 0x000fc40001000000 */
[----:B------:R-:W-:Y:S02]  /*2750*/  @P5 FSEL R122, R122, RZ, P4 ;  /* 0x000000ff7a7a5208 */ /* 0x000fe40002000000 */
[C---:B------:R-:W-:Y:S02]  /*2760*/  @P5 LOP3.LUT P2, RZ, R111.reuse, 0xff0000, RZ, 0xc0, !PT ;  /* 0x00ff00006fff5812 */ /* 0x040fe4000784c0ff */
[----:B------:R-:W-:Y:S02]  /*2770*/  @P5 LOP3.LUT P4, RZ, R111, 0xff00, RZ, 0xc0, !PT ;  /* 0x0000ff006fff5812 */ /* 0x000fe4000788c0ff */
[----:B------:R-:W-:Y:S02]  /*2780*/  @P5 FSEL R86, R86, RZ, P3 ;  /* 0x000000ff56565208 */ /* 0x000fe40001800000 */
[----:B------:R-:W-:Y:S02]  /*2790*/  @P5 FSEL R90, R90, RZ, P2 ;  /* 0x000000ff5a5a5208 */ /* 0x000fe40001000000 */
[----:B------:R-:W-:-:S02]  /*27a0*/  @P5 F2FP.BF16.F32.PACK_AB R113, RZ, R113 ;  /* 0x00000071ff71523e */ /* 0x000fc400000010ff */
[----:B------:R-:W-:Y:S02]  /*27b0*/  @P5 F2FP.BF16.F32.PACK_AB R122, RZ, R122 ;  /* 0x0000007aff7a523e */ /* 0x000fe400000010ff */
[----:B------:R-:W-:Y:S02]  /*27c0*/  @P5 FSEL R88, R88, RZ, P4 ;  /* 0x000000ff58585208 */ /* 0x000fe40002000000 */
[----:B------:R-:W-:Y:S02]  /*27d0*/  @P5 F2FP.BF16.F32.PACK_AB R86, RZ, R86 ;  /* 0x00000056ff56523e */ /* 0x000fe400000010ff */
[----:B------:R-:W-:Y:S02]  /*27e0*/  @!P6 ISETP.NE.U32.AND P2, PT, R2, RZ, PT ;  /* 0x000000ff0200e20c */ /* 0x000fe40003f45070 */
[----:B------:R-:W-:Y:S02]  /*27f0*/  @P5 F2FP.BF16.F32.PACK_AB R120, RZ, R120 ;  /* 0x00000078ff78523e */ /* 0x000fe400000010ff */
[----:B------:R-:W-:-:S02]  /*2800*/  @P5 F2FP.BF16.F32.PACK_AB R84, RZ, R84 ;  /* 0x00000054ff54523e */ /* 0x000fc400000010ff */
[----:B------:R-:W-:Y:S02]  /*2810*/  @P5 F2FP.BF16.F32.PACK_AB R88, RZ, R88 ;  /* 0x00000058ff58523e */ /* 0x000fe400000010ff */
[----:B------:R-:W-:Y:S02]  /*2820*/  @P5 F2FP.BF16.F32.PACK_AB R90, RZ, R90 ;  /* 0x0000005aff5a523e */ /* 0x000fe400000010ff */
[----:B------:R-:W-:Y:S02]  /*2830*/  @!P6 ISETP.NE.AND.EX P2, PT, R0, RZ, PT, P2 ;  /* 0x000000ff0000e20c */ /* 0x000fe40003f45320 */
[----:B------:R-:W-:Y:S02]  /*2840*/  @P5 PRMT R80, R113, 0x7610, R80 ;  /* 0x0000761071505816 */ /* 0x000fe40000000050 */
[----:B------:R-:W-:Y:S02]  /*2850*/  @P5 PRMT R81, R122, 0x7610, R81 ;  /* 0x000076107a515816 */ /* 0x000fe40000000051 */
[----:B------:R-:W-:-:S02]  /*2860*/  @P5 PRMT R82, R86, 0x7610, R82 ;  /* 0x0000761056525816 */ /* 0x000fc40000000052 */
[----:B------:R-:W-:Y:S02]  /*2870*/  SEL R57, R112, R57, P0 ;  /* 0x0000003970397207 */ /* 0x000fe40000000000 */
[----:B------:R-:W-:Y:S02]  /*2880*/  SEL R44, R133, R44, P0 ;  /* 0x0000002c852c7207 */ /* 0x000fe40000000000 */
[----:B------:R-:W-:Y:S02]  /*2890*/  SEL R45, R138, R45, P0 ;  /* 0x0000002d8a2d7207 */ /* 0x000fe40000000000 */
[----:B------:R-:W-:Y:S02]  /*28a0*/  SEL R46, R139, R46, P0 ;  /* 0x0000002e8b2e7207 */ /* 0x000fe40000000000 */
[----:B------:R-:W-:Y:S02]  /*28b0*/  SEL R47, R136, R47, P0 ;  /* 0x0000002f882f7207 */ /* 0x000fe40000000000 */
[----:B------:R-:W-:-:S02]  /*28c0*/  SEL R56, R141, R56, P0 ;  /* 0x000000388d387207 */ /* 0x000fc40000000000 */
[----:B------:R-:W-:Y:S02]  /*28d0*/  SEL R58, R85, R58, P0 ;  /* 0x0000003a553a7207 */ /* 0x000fe40000000000 */
[----:B------:R-:W-:Y:S02]  /*28e0*/  @P5 PRMT R80, R80, 0x5410, R120 ;  /* 0x0000541050505816 */ /* 0x000fe40000000078 */
        /* <DEDUP_REMOVED lines=11> */
.L_x_3415:
[----:B------:R-:W-:Y:S05]  /*29a0*/  BSYNC B1 ;  /* 0x0000000000017941 */ /* 0x000fea0003800000 */
.L_x_3414:
[----:B------:R-:W0:Y:S01]  /*29b0*/  @P5 LDC.64 R84, c[0x0][0x298] ;  /* 0x0000a600ff545b82 */ /* 0x000e220000000a00 */
[----:B------:R-:W-:Y:S01]  /*29c0*/  @P5 LOP3.LUT P2, RZ, R111, 0xff000000, RZ, 0xc0, !PT ;  /* 0xff0000006fff5812 */ /* 0x000fe2000784c0ff */
[----:B------:R-:W-:Y:S01]  /*29d0*/  @P5 VIADD R137, R137, 0x20 ;  /* 0x0000002089895836 */ /* 0x000fe20000000000 */
[----:B------:R-:W-:-:S05]  /*29e0*/  SEL R59, R112, R59, P0 ;  /* 0x0000003b703b7207 */ /* 0x000fca0000000000 */
[----:B------:R-:W1:Y:S08]  /*29f0*/  @P1 LDC.64 R88, c[0x0][0x308] ;  /* 0x0000c200ff581b82 */ /* 0x000e700000000a00 */
[----:B------:R-:W2:Y:S01]  /*2a00*/  @P5 LDC.64 R86, c[0x0][0x2f8] ;  /* 0x0000be00ff565b82 */ /* 0x000ea20000000a00 */
[----:B0-----:R-:W-:-:S04]  /*2a10*/  @P5 FMUL.FTZ R85, R112, R85 ;  /* 0x0000005570555220 */ /* 0x001fc80000410000 */
[----:B------:R-:W-:-:S03]  /*2a20*/  @P5 FMUL.FTZ R0, R85, R84 ;  /* 0x0000005455005220 */ /* 0x000fc60000410000 */
[----:B------:R-:W0:Y:S01]  /*2a30*/  LDC.64 R84, c[0x0][0x210] ;  /* 0x00008400ff547b82 */ /* 0x000e220000000a00 */
[----:B-1----:R-:W-:Y:S01]  /*2a40*/  @P1 IMAD.WIDE.U32 R88, R4, 0x20, R88 ;  /* 0x0000002004581825 */ /* 0x002fe200078e0058 */
[----:B------:R-:W-:-:S04]  /*2a50*/  @P5 FSEL R0, R0, RZ, P2 ;  /* 0x000000ff00005208 */ /* 0x000fc80001000000 */
[----:B------:R-:W-:Y:S01]  /*2a60*/  @P5 F2FP.BF16.F32.PACK_AB R0, RZ, R0 ;  /* 0x00000000ff00523e */ /* 0x000fe200000010ff */
[----:B------:R1:W-:Y:S01]  /*2a70*/  @P1 STG.E.128 desc[UR4][R88.64], R44 ;  /* 0x0000002c58001986 */ /* 0x0003e2000c101d04 */
[----:B--2---:R-:W-:Y:S02]  /*2a80*/  @P5 IMAD.WIDE.U32 R86, R137, 0x10, R86 ;  /* 0x0000001089565825 */ /* 0x004fe400078e0056 */
[----:B------:R-:W-:Y:S01]  /*2a90*/  @P5 PRMT R83, R83, 0x5410, R0 ;  /* 0x0000541053535816 */ /* 0x000fe20000000000 */
[----:B------:R1:W-:Y:S04]  /*2aa0*/  @P1 STG.E.128 desc[UR4][R88.64+0x10], R56 ;  /* 0x0000103858001986 */ /* 0x0003e8000c101d04 */
[----:B------:R1:W-:Y:S01]  /*2ab0*/  @P5 STG.E.128 desc[UR4][R86.64], R80 ;  /* 0x0000005056005986 */ /* 0x0003e2000c101d04 */
[----:B0-----:R-:W-:-:S04]  /*2ac0*/  LEA R108, R84, R108, 0x2 ;  /* 0x0000006c546c7211 */ /* 0x001fc800078e10ff */
[----:B------:R-:W-:-:S13]  /*2ad0*/  ISETP.GE.AND P0, PT, R108, R85, PT ;  /* 0x000000556c00720c */ /* 0x000fda0003f06270 */
[----:B-1----:R-:W-:Y:S05]  /*2ae0*/  @!P0 BRA `(.L_x_3416) ;  /* 0xffffffd8007c8947 */ /* 0x002fea000383ffff */
.L_x_3379:
[----:B------:R-:W-:Y:S05]  /*2af0*/  BSYNC B0 ;  /* 0x0000000000007941 */ /* 0x000fea0003800000 */
.L_x_3377:
        /* <DEDUP_REMOVED lines=11> */
[----:B------:R-:W-:Y:S01]  /*2bb0*/  LEA R2, R109, R2, 0x2 ;  /* 0x000000026d027211 */ /* 0x000fe200078e10ff */
[----:B-1----:R-:W-:Y:S01]  /*2bc0*/  IMAD R32, R25, UR6, RZ ;  /* 0x0000000619207c24 */ /* 0x002fe2000f8e02ff */
[----:B------:R-:W-:Y:S02]  /*2bd0*/  ULDC.64 UR6, c[0x0][0x2d8] ;  /* 0x0000b60000067ab9 */ /* 0x000fe40000000a00 */
        /* <DEDUP_REMOVED lines=39> */
[----:B------:R-:W-:Y:S02]  /*2e50*/  IMAD.SHL.U32 R4, R109, 0x4, RZ ;  /* 0x000000046d047824 */ /* 0x000fe400078e00ff */
        /* <DEDUP_REMOVED lines=53> */
.L_x_3383:
        /* <DEDUP_REMOVED lines=8> */
.L_x_3418:
[----:B------:R-:W-:Y:S05]  /*3230*/  BSYNC B1 ;  /* 0x0000000000017941 */ /* 0x000fea0003800000 */
.L_x_3417:
        /* <DEDUP_REMOVED lines=8> */
.L_x_3419:
[----:B------:R-:W-:-:S05]  /*32c0*/  FADD.FTZ R85, R85, R86 ;  /* 0x0000005655557221 */ /* 0x000fca0000010000 */
[----:B------:R-:W-:Y:S01]  /*32d0*/  MOV R121, R85 ;  /* 0x0000005500797202 */ /* 0x000fe20000000f00 */
[----:B------:R-:W-:Y:S01]  /*32e0*/  IMAD.MOV.U32 R122, RZ, RZ, 0x2 ;  /* 0x00000002ff7a7424 */ /* 0x000fe200078e00ff */
[----:B------:R-:W-:-:S07]  /*32f0*/  MOV R87, R139 ;  /* 0x0000008b00577202 */ /* 0x000fce0000000f00 */
[----:B------:R-:W-:Y:S05]  /*3300*/  WARPSYNC.COLLECTIVE R120, `(.L_x_3420) ;  /* 0x0000000078087348 */ /* 0x000fea0003c00000 */
[----:B------:R0:W1:Y:S02]  /*3310*/  SHFL.BFLY P0, R139, R121, R122, R123 ;  /* 0x0c00007a798b7389 */ /* 0x000064000000007b */
[----:B01----:R-:W-:Y:S01]  /*3320*/  ENDCOLLECTIVE ;  /* 0x000000000000791b */ /* 0x003fe20003800000 */
.L_x_3420:
[----:B------:R-:W-:-:S05]  /*3330*/  FADD.FTZ R87, R87, R84 ;  /* 0x0000005457577221 */ /* 0x000fca0000010000 */
[----:B------:R-:W-:Y:S02]  /*3340*/  MOV R121, R87 ;  /* 0x0000005700797202 */ /* 0x000fe40000000f00 */
[----:B------:R-:W-:-:S07]  /*3350*/  MOV R88, R139 ;  /* 0x0000008b00587202 */ /* 0x000fce0000000f00 */
[----:B------:R-:W-:Y:S05]  /*3360*/  WARPSYNC.COLLECTIVE R120, `(.L_x_3421) ;  /* 0x0000000078087348 */ /* 0x000fea0003c00000 */
[----:B------:R0:W1:Y:S02]  /*3370*/  SHFL.BFLY P0, R139, R121, R122, R123 ;  /* 0x0c00007a798b7389 */ /* 0x000064000000007b */
[----:B01----:R-:W-:Y:S01]  /*3380*/  ENDCOLLECTIVE ;  /* 0x000000000000791b */ /* 0x003fe20003800000 */
.L_x_3421:
[----:B------:R-:W-:Y:S01]  /*3390*/  FADD.FTZ R88, R85, R88 ;  /* 0x0000005855587221 */ /* 0x000fe20000010000 */
[----:B------:R-:W-:-:S04]  /*33a0*/  HFMA2.MMA R122, -RZ, RZ, 0, 2.384185791015625e-07 ;  /* 0x00000004ff7a7435 */ /* 0x000fc800000001ff */
[----:B------:R-:W-:Y:S01]  /*33b0*/  MOV R121, R88 ;  /* 0x0000005800797202 */ /* 0x000fe20000000f00 */
[----:B------:R-:W-:-:S07]  /*33c0*/  IMAD.MOV.U32 R90, RZ, RZ, R139 ;  /* 0x000000ffff5a7224 */ /* 0x000fce00078e008b */
[----:B------:R-:W-:Y:S05]  /*33d0*/  WARPSYNC.COLLECTIVE R120, `(.L_x_3422) ;  /* 0x0000000078087348 */ /* 0x000fea0003c00000 */
[----:B------:R0:W1:Y:S02]  /*33e0*/  SHFL.BFLY P0, R139, R121, R122, R123 ;  /* 0x0c00007a798b7389 */ /* 0x000064000000007b */
[----:B01----:R-:W-:Y:S01]  /*33f0*/  ENDCOLLECTIVE ;  /* 0x000000000000791b */ /* 0x003fe20003800000 */
.L_x_3422:
[----:B------:R-:W-:-:S05]  /*3400*/  FADD.FTZ R90, R87, R90 ;  /* 0x0000005a575a7221 */ /* 0x000fca0000010000 */
[----:B------:R-:W-:Y:S01]  /*3410*/  MOV R121, R90 ;  /* 0x0000005a00797202 */ /* 0x000fe20000000f00 */
[----:B------:R-:W-:-:S07]  /*3420*/  IMAD.MOV.U32 R89, RZ, RZ, R139 ;  /* 0x000000ffff597224 */ /* 0x000fce00078e008b */
[----:B------:R-:W-:Y:S05]  /*3430*/  WARPSYNC.COLLECTIVE R120, `(.L_x_3423) ;  /* 0x0000000078087348 */ /* 0x000fea0003c00000 */
[----:B------:R0:W1:Y:S02]  /*3440*/  SHFL.BFLY P0, R139, R121, R122, R123 ;  /* 0x0c00007a798b7389 */ /* 0x000064000000007b */
[----:B01----:R-:W-:Y:S01]  /*3450*/  ENDCOLLECTIVE ;  /* 0x000000000000791b */ /* 0x003fe20003800000 */
.L_x_3423:
[----:B------:R-:W-:Y:S01]  /*3460*/  FADD.FTZ R89, R88, R89 ;  /* 0x0000005958597221 */ /* 0x000fe20000010000 */
[----:B------:R-:W-:-:S03]  /*3470*/  HFMA2.MMA R122, -RZ, RZ, 0, 4.76837158203125e-07 ;  /* 0x00000008ff7a7435 */ /* 0x000fc600000001ff */
[----:B------:R-:W-:Y:S01]  /*3480*/  IMAD.MOV.U32 R121, RZ, RZ, R89 ;  /* 0x000000ffff797224 */ /* 0x000fe200078e0059 */
[----:B------:R-:W-:-:S07]  /*3490*/  MOV R91, R139 ;  /* 0x0000008b005b7202 */ /* 0x000fce0000000f00 */
[----:B------:R-:W-:Y:S05]  /*34a0*/  WARPSYNC.COLLECTIVE R120, `(.L_x_3424) ;  /* 0x0000000078087348 */ /* 0x000fea0003c00000 */
[----:B------:R0:W1:Y:S02]  /*34b0*/  SHFL.BFLY P0, R139, R121, R122, R123 ;  /* 0x0c00007a798b7389 */ /* 0x000064000000007b */
[----:B01----:R-:W-:Y:S01]  /*34c0*/  ENDCOLLECTIVE ;  /* 0x000000000000791b */ /* 0x003fe20003800000 */
.L_x_3424:
[----:B------:R-:W-:-:S04]  /*34d0*/  FADD.FTZ R91, R90, R91 ;  /* 0x0000005b5a5b7221 */ /* 0x000fc80000010000 */
[----:B------:R-:W-:Y:S01]  /*34e0*/  IMAD.MOV.U32 R121, RZ, RZ, R91 ;  /* 0x000000ffff797224 */ /* 0x000fe200078e005b */
[----:B------:R-:W-:-:S07]  /*34f0*/  MOV R84, R139 ;  /* 0x0000008b00547202 */ /* 0x000fce0000000f00 */
[----:B------:R-:W-:Y:S05]  /*3500*/  WARPSYNC.COLLECTIVE R120, `(.L_x_3425) ;  /* 0x0000000078087348 */ /* 0x000fea0003c00000 */
[----:B------:R0:W1:Y:S02]  /*3510*/  SHFL.BFLY P0, R139, R121, R122, R123 ;  /* 0x0c00007a798b7389 */ /* 0x000064000000007b */
[----:B01----:R-:W-:Y:S01]  /*3520*/  ENDCOLLECTIVE ;  /* 0x000000000000791b */ /* 0x003fe20003800000 */
.L_x_3425:
[----:B------:R-:W-:-:S05]  /*3530*/  FADD.FTZ R135, R89, R84 ;  /* 0x0000005459877221 */ /* 0x000fca0000010000 */
[----:B------:R-:W-:Y:S01]  /*3540*/  MOV R121, R135 ;  /* 0x0000008700797202 */ /* 0x000fe20000000f00 */
[----:B------:R-:W-:Y:S01]  /*3550*/  IMAD.MOV.U32 R122, RZ, RZ, 0x10 ;  /* 0x00000010ff7a7424 */ /* 0x000fe200078e00ff */
[----:B------:R-:W-:-:S07]  /*3560*/  MOV R86, R139 ;  /* 0x0000008b00567202 */ /* 0x000fce0000000f00 */
[----:B------:R-:W-:Y:S05]  /*3570*/  WARPSYNC.COLLECTIVE R120, `(.L_x_3426) ;  /* 0x0000000078087348 */ /* 0x000fea0003c00000 */
[----:B------:R0:W1:Y:S02]  /*3580*/  SHFL.BFLY P0, R139, R121, R122, R123 ;  /* 0x0c00007a798b7389 */ /* 0x000064000000007b */
[----:B01----:R-:W-:Y:S01]  /*3590*/  ENDCOLLECTIVE ;  /* 0x000000000000791b */ /* 0x003fe20003800000 */
.L_x_3426:
[----:B------:R-:W-:-:S05]  /*35a0*/  FADD.FTZ R138, R91, R86 ;  /* 0x000000565b8a7221 */ /* 0x000fca0000010000 */
[----:B------:R-:W-:Y:S02]  /*35b0*/  MOV R121, R138 ;  /* 0x0000008a00797202 */ /* 0x000fe40000000f00 */
[----:B------:R-:W-:-:S07]  /*35c0*/  MOV R140, R139 ;  /* 0x0000008b008c7202 */ /* 0x000fce0000000f00 */
[----:B------:R-:W-:Y:S05]  /*35d0*/  WARPSYNC.COLLECTIVE R120, `(.L_x_3427) ;  /* 0x0000000078087348 */ /* 0x000fea0003c00000 */
[----:B------:R0:W1:Y:S02]  /*35e0*/  SHFL.BFLY P0, R139, R121, R122, R123 ;  /* 0x0c00007a798b7389 */ /* 0x000064000000007b */
[----:B01----:R-:W-:Y:S01]  /*35f0*/  ENDCOLLECTIVE ;  /* 0x000000000000791b */ /* 0x003fe20003800000 */
.L_x_3427:
[----:B------:R-:W-:Y:S05]  /*3600*/  BRA `(.L_x_3428) ;  /* 0xffffffdc00a47947 */ /* 0x000fea000383ffff */
.L_x_3429:
        /* <DEDUP_REMOVED lines=15> */
.L_x_9145:


//--------------------- .text._ZN10layer_norm13ln_bwd_kernelINS_13Kernel_traitsI13__nv_bfloat16S2_fS2_fjLj512ELj1ELj4ELj1ELj16ENS_18Kernel_traits_baseILj512ES2_S2_fS2_fjLj128EEEEELb1ELb1ELb0ELb0EEEvNS_9BwdParamsE --------------------------
	.section	.text._ZN10layer_norm13ln_bwd_kernelINS_13Kernel_traitsI13__nv_bfloat16S2_fS2_fjLj512ELj1ELj4ELj1ELj16ENS_18Kernel_traits_baseILj512ES2_S2_fS2_fjLj128EEEEELb1ELb1ELb0ELb0EEEvNS_9BwdParamsE,"ax",@progbits
	.align	128
        .global         _ZN10layer_norm13ln_bwd_kernelINS_13Kernel_traitsI13__nv_bfloat16S2_fS2_fjLj512ELj1ELj4ELj1ELj16ENS_18Kernel_traits_baseILj512ES2_S2_fS2_fjLj128EEEEELb1ELb1ELb0ELb0EEEvNS_9BwdParamsE
        .type           _ZN10layer_norm13ln_bwd_kernelINS_13Kernel_traitsI13__nv_bfloat16S2_fS2_fjLj512ELj1ELj4ELj1ELj16ENS_18Kernel_traits_baseILj512ES2_S2_fS2_fjLj128EEEEELb1ELb1ELb0ELb0EEEvNS_9BwdParamsE,@function
        .size           _ZN10layer_norm13ln_bwd_kernelINS_13Kernel_traitsI13__nv_bfloat16S2_fS2_fjLj512ELj1ELj4ELj1ELj16ENS_18Kernel_traits_baseILj512ES2_S2_fS2_fjLj128EEEEELb1ELb1ELb0ELb0EEEvNS_9BwdParamsE,(.L_x_9146 - _ZN10layer_norm13ln_bwd_kernelINS_13Kernel_traitsI13__nv_bfloat16S2_fS2_fjLj512ELj1ELj4ELj1ELj16ENS_18Kernel_traits_baseILj512ES2_S2_fS2_fjLj128EEEEELb1ELb1ELb0ELb0EEEvNS_9BwdParamsE)
        .other          _ZN10layer_norm13ln_bwd_kernelINS_13Kernel_traitsI13__nv_bfloat16S2_fS2_fjLj512ELj1ELj4ELj1ELj16ENS_18Kernel_traits_baseILj512ES2_S2_fS2_fjLj128EEEEELb1ELb1ELb0ELb0EEEvNS_9BwdParamsE,@"STO_CUDA_ENTRY STV_DEFAULT"
_ZN10layer_norm13ln_bwd_kernelINS_13Kernel_traitsI13__nv_bfloat16S2_fS2_fjLj512ELj1ELj4ELj1ELj16ENS_18Kernel_traits_baseILj512ES2_S2_fS2_fjLj128EEEEELb1ELb1ELb0ELb0EEEvNS_9BwdParamsE:
.text._ZN10layer_norm13ln_bwd_kernelINS_13Kernel_traitsI13__nv_bfloat16S2_fS2_fjLj512ELj1ELj4ELj1ELj16ENS_18Kernel_traits_baseILj512ES2_S2_fS2_fjLj128EEEEELb1ELb1ELb0ELb0EEEvNS_9BwdParamsE:
        /* <DEDUP_REMOVED lines=119> */
.L_x_3441:
[----:B------:R-:W0:Y:S01]  /*0770*/  @P0 LDC.64 R92, c[0x0][0x270] ;  /* 0x00009c00ff5c0b82 */ /* 0x000e220000000a00 */
[----:B------:R-:W-:-:S07]  /*0780*/  SHF.R.S32.HI R96, RZ, 0x1f, R2 ;  /* 0x0000001fff607819 */ /* 0x000fce0000011402 */
        /* <DEDUP_REMOVED lines=11> */
[----:B------:R-:W-:Y:S01]  /*0840*/  LOP3.LUT R120, R0, 0x1f, RZ, 0xc0, !PT ;  /* 0x0000001f00787812 */ /* 0x000fe200078ec0ff */
[----:B------:R-:W-:Y:S01]  /*0850*/  IMAD.MOV.U32 R162, RZ, RZ, RZ ;  /* 0x000000ffffa27224 */ /* 0x000fe200078e00ff */
[----:B------:R-:W-:Y:S01]  /*0860*/  MOV R123, 0x3f800000 ;  /* 0x3f800000007b7802 */ /* 0x000fe20000000f00 */
[----:B------:R-:W-:Y:S01]  /*0870*/  IMAD R98, R2, R121, RZ ;  /* 0x0000007902627224 */ /* 0x000fe200078e02ff */
[----:B------:R-:W-:-:S04]  /*0880*/  MOV R157, RZ ;  /* 0x000000ff009d7202 */ /* 0x000fc80000000f00 */
        /* <DEDUP_REMOVED lines=28> */
[C---:B------:R-:W-:Y:S01]  /*0a50*/  FMUL.FTZ R153, R124.reuse, R153 ;  /* 0x000000997c997220 */ /* 0x040fe20000410000 */
[----:B------:R-:W-:Y:S01]  /*0a60*/  FMUL.FTZ R154, R124, R97 ;  /* 0x000000617c9a7220 */ /* 0x000fe20000410000 */
[C---:B---3--:R-:W-:Y:S01]  /*0a70*/  FADD.FTZ R147, -R155.reuse, R92 ;  /* 0x0000005c9b937221 */ /* 0x048fe20000010100 */
[----:B0-----:R-:W-:Y:S01]  /*0a80*/  FADD.FTZ R127, -R155, R94 ;  /* 0x0000005e9b7f7221 */ /* 0x001fe20000010100 */
[----:B----4-:R-:W-:-:S02]  /*0a90*/  PRMT R96, R100, 0x7632, R96 ;  /* 0x0000763264607816 */ /* 0x010fc40000000060 */
[----:B------:R-:W-:Y:S02]  /*0aa0*/  SHF.L.U32 R129, R100, 0x10, RZ ;  /* 0x0000001064817819 */ /* 0x000fe400000006ff */
[C---:B------:R-:W-:Y:S02]  /*0ab0*/  PRMT R98, R101.reuse, 0x7632, R98 ;  /* 0x0000763265627816 */ /* 0x040fe40000000062 */
[----:B------:R-:W-:Y:S01]  /*0ac0*/  SHF.L.U32 R101, R101, 0x10, RZ ;  /* 0x0000001065657819 */ /* 0x000fe200000006ff */
[----:B------:R-:W-:Y:S01]  /*0ad0*/  FMUL.FTZ R156, R4, R129 ;  /* 0x00000081049c7220 */ /* 0x000fe20000410000 */
[----:B------:R-:W-:-:S03]  /*0ae0*/  SHF.L.U32 R96, R96, 0x10, RZ ;  /* 0x0000001060607819 */ /* 0x000fc600000006ff */
[----:B------:R-:W-:Y:S01]  /*0af0*/  FADD.FTZ R50, R50, R101 ;  /* 0x0000006532327221 */ /* 0x000fe20000010000 */
[-C--:B------:R-:W-:Y:S01]  /*0b00*/  FFMA.FTZ R66, R153, R101.reuse, R66 ;  /* 0x0000006599427223 */ /* 0x080fe20000010042 */
[----:B------:R-:W-:Y:S01]  /*0b10*/  FMUL.FTZ R151, R5, R101 ;  /* 0x0000006505977220 */ /* 0x000fe20000410000 */
[----:B------:R-:W-:Y:S01]  /*0b20*/  FMUL.FTZ R152, R104, R96 ;  /* 0x0000006068987220 */ /* 0x000fe20000410000 */
[----:B------:R-:W-:Y:S01]  /*0b30*/  FADD.FTZ R97, RZ, R156 ;  /* 0x0000009cff617221 */ /* 0x000fe20000010000 */
[----:B------:R-:W-:Y:S01]  /*0b40*/  FFMA.FTZ R101, R3, R156, RZ ;  /* 0x0000009c03657223 */ /* 0x000fe200000100ff */
[----:B------:R-:W-:Y:S01]  /*0b50*/  SHF.L.U32 R98, R98, 0x10, RZ ;  /* 0x0000001062627819 */ /* 0x000fe200000006ff */
[----:B------:R-:W-:Y:S01]  /*0b60*/  FADD.FTZ R49, R49, R96 ;  /* 0x0000006031317221 */ /* 0x000fe20000010000 */
[C---:B------:R-:W-:Y:S01]  /*0b70*/  FFMA.FTZ R65, R154.reuse, R96, R65 ;  /* 0x000000609a417223 */ /* 0x040fe20000010041 */
[----:B------:R-:W-:Y:S01]  /*0b80*/  FADD.FTZ R94, R97, R152 ;  /* 0x00000098615e7221 */ /* 0x000fe20000010000 */
[----:B------:R-:W-:Y:S01]  /*0b90*/  FADD.FTZ R99, -R155, R99 ;  /* 0x000000639b637221 */ /* 0x000fe20000010100 */
[----:B------:R-:W-:Y:S01]  /*0ba0*/  FFMA.FTZ R96, R154, R152, R101 ;  /* 0x000000989a607223 */ /* 0x000fe20000010065 */
[----:B------:R-:W-:Y:S01]  /*0bb0*/  SHF.L.U32 R145, R102, 0x10, RZ ;  /* 0x0000001066917819 */ /* 0x000fe200000006ff */
[----:B------:R-:W-:Y:S01]  /*0bc0*/  FMUL.FTZ R147, R124, R147 ;  /* 0x000000937c937220 */ /* 0x000fe20000410000 */
[----:B------:R-:W-:Y:S01]  /*0bd0*/  PRMT R100, R102, 0x7632, R100 ;  /* 0x0000763266647816 */ /* 0x000fe20000000064 */
        /* <DEDUP_REMOVED lines=11> */
[----:B------:R-:W-:Y:S01]  /*0c90*/  PRMT R102, R103, 0x7632, R102 ;  /* 0x0000763267667816 */ /* 0x000fe20000000066 */
[----:B------:R-:W-:Y:S01]  /*0ca0*/  FADD.FTZ R95, -R155, R95 ;  /* 0x0000005f9b5f7221 */ /* 0x000fe20000010100 */
        /* <DEDUP_REMOVED lines=26> */
.L_x_3433:
[----:B------:R-:W-:Y:S05]  /*0e50*/  BSYNC B1 ;  /* 0x0000000000017941 */ /* 0x000fea0003800000 */
.L_x_3432:
        /* <DEDUP_REMOVED lines=23> */
[C---:B---3--:R-:W-:Y:S01]  /*0fd0*/  FADD.FTZ R141, -R155.reuse, R96 ;  /* 0x000000609b8d7221 */ /* 0x048fe20000010100 */
[----:B------:R-:W-:Y:S01]  /*0fe0*/  FADD.FTZ R95, -R155, R95 ;  /* 0x0000005f9b5f7221 */ /* 0x000fe20000010100 */
[C---:B----4-:R-:W-:Y:S02]  /*0ff0*/  PRMT R92, R100.reuse, 0x7632, R92 ;  /* 0x00007632645c7816 */ /* 0x050fe4000000005c */
[----:B------:R-:W-:Y:S02]  /*1000*/  SHF.L.U32 R131, R100, 0x10, RZ ;  /* 0x0000001064837819 */ /* 0x000fe400000006ff */
[----:B------:R-:W-:Y:S02]  /*1010*/  SHF.L.U32 R135, R92, 0x10, RZ ;  /* 0x000000105c877819 */ /* 0x000fe400000006ff */
        /* <DEDUP_REMOVED lines=16> */
[--C-:B------:R-:W-:Y:S01]  /*1120*/  FADD.FTZ R139, -R155, R98.reuse ;  /* 0x000000629b8b7221 */ /* 0x100fe20000010100 */
[C---:B------:R-:W-:Y:S01]  /*1130*/  PRMT R98, R102.reuse, 0x7632, R98 ;  /* 0x0000763266627816 */ /* 0x040fe20000000062 */
        /* <DEDUP_REMOVED lines=40> */
.L_x_3435:
[----:B------:R-:W-:Y:S05]  /*13c0*/  BSYNC B1 ;  /* 0x0000000000017941 */ /* 0x000fea0003800000 */
.L_x_3434:
        /* <DEDUP_REMOVED lines=20> */
.L_x_3459:
[----:B01----:R-:W-:Y:S01]  /*1510*/  FADD.FTZ R99, R99, R92 ;  /* 0x0000005c63637221 */ /* 0x003fe20000010000 */
[----:B--2---:R-:W-:Y:S01]  /*1520*/  FADD.FTZ R98, R98, R93 ;  /* 0x0000005d62627221 */ /* 0x004fe20000010000 */
[----:B------:R-:W-:Y:S02]  /*1530*/  BSSY B1, `(.L_x_3437) ;  /* 0x000008e000017945 */ /* 0x000fe40003800000 */
[----:B------:R-:W-:Y:S01]  /*1540*/  FMUL.FTZ R99, R99, UR14 ;  /* 0x0000000e63637c20 */ /* 0x000fe20008410000 */
[----:B------:R-:W-:Y:S01]  /*1550*/  FMUL.FTZ R98, R98, UR14 ;  /* 0x0000000e62627c20 */ /* 0x000fe20008410000 */
[----:B------:R-:W-:Y:S06]  /*1560*/  @!P3 BRA `(.L_x_3438) ;  /* 0x000000080028b947 */ /* 0x000fec0003800000 */
[----:B------:R-:W0:Y:S02]  /*1570*/  LDC.64 R92, c[0x0][0x220] ;  /* 0x00008800ff5c7b82 */ /* 0x000e240000000a00 */
[----:B0-----:R-:W-:-:S06]  /*1580*/  IMAD.WIDE.U32 R92, R122, 0x10, R92 ;  /* 0x000000107a5c7825 */ /* 0x001fcc00078e005c */
[----:B------:R-:W2:Y:S01]  /*1590*/  LDG.E.128 R92, desc[UR4][R92.64] ;  /* 0x000000045c5c7981 */ /* 0x000ea2000c1e1d00 */
[----:B------:R-:W-:Y:S01]  /*15a0*/  ISETP.NE.U32.AND P2, PT, RZ, UR8, PT ;  /* 0x00000008ff007c0c */ /* 0x000fe2000bf45070 */
[----:B------:R-:W-:Y:S01]  /*15b0*/  IMAD.MOV.U32 R164, RZ, RZ, RZ ;  /* 0x000000ffffa47224 */ /* 0x000fe200078e00ff */
[----:B------:R-:W-:Y:S02]  /*15c0*/  FSEL R97, R99, RZ, !P5 ;  /* 0x000000ff63617208 */ /* 0x000fe40006800000 */
[----:B------:R-:W-:Y:S02]  /*15d0*/  ISETP.NE.AND.EX P2, PT, RZ, UR9, PT, P2 ;  /* 0x00000009ff007c0c */ /* 0x000fe4000bf45320 */
[----:B------:R-:W-:Y:S01]  /*15e0*/  MOV R96, R160 ;  /* 0x000000a000607202 */ /* 0x000fe20000000f00 */
[----:B------:R-:W-:Y:S01]  /*15f0*/  FFMA.FTZ R101, R3, R98, R97 ;  /* 0x0000006203657223 */ /* 0x000fe20000010061 */
[----:B------:R-:W-:Y:S02]  /*1600*/  LOP3.LUT P6, RZ, R160, 0xff00, RZ, 0xc0, !PT ;  /* 0x0000ff00a0ff7812 */ /* 0x000fe400078cc0ff */
[----:B------:R-:W-:Y:S01]  /*1610*/  LOP3.LUT P1, RZ, R96, 0xff, RZ, 0xc0, !PT ;  /* 0x000000ff60ff7812 */ /* 0x000fe2000782c0ff */
[----:B------:R-:W-:Y:S01]  /*1620*/  FADD.FTZ R101, R156, -R101 ;  /* 0x800000659c657221 */ /* 0x000fe20000010000 */
[----:B------:R-:W-:-:S03]  /*1630*/  MOV R102, RZ ;  /* 0x000000ff00667202 */ /* 0x000fc60000000f00 */
[----:B-----5:R-:W-:Y:S01]  /*1640*/  FMUL.FTZ R103, R124, R101 ;  /* 0x000000657c677220 */ /* 0x020fe20000410000 */
[----:B------:R-:W-:-:S03]  /*1650*/  FFMA.FTZ R101, R154, R98, R97 ;  /* 0x000000629a657223 */ /* 0x000fc60000010061 */
[----:B------:R-:W-:Y:S01]  /*1660*/  @P2 FADD.FTZ R103, R68, R103 ;  /* 0x0000006744672221 */ /* 0x000fe20000010000 */
[----:B------:R-:W-:Y:S01]  /*1670*/  FADD.FTZ R155, R152, -R101 ;  /* 0x80000065989b7221 */ /* 0x000fe20000010000 */
[----:B------:R-:W-:Y:S02]  /*1680*/  HFMA2.MMA R101, -RZ, RZ, 0, 0 ;  /* 0x00000000ff657435 */ /* 0x000fe400000001ff */
[----:B------:R-:W-:-:S04]  /*1690*/  FMUL.FTZ R96, R103, R123 ;  /* 0x0000007b67607220 */ /* 0x000fc80000410000 */
[----:B------:R-:W-:Y:S01]  /*16a0*/  FMUL.FTZ R157, R96, UR15 ;  /* 0x0000000f609d7c20 */ /* 0x000fe20008410000 */
[----:B------:R-:W-:Y:S01]  /*16b0*/  FMUL.FTZ R96, R124, R155 ;  /* 0x0000009b7c607220 */ /* 0x000fe20000410000 */
[----:B------:R-:W-:Y:S02]  /*16c0*/  MOV R155, RZ ;  /* 0x000000ff009b7202 */ /* 0x000fe40000000f00 */
[----:B------:R-:W-:Y:S01]  /*16d0*/  @P1 FMUL.FTZ R102, R12, R157 ;  /* 0x0000009d0c661220 */ /* 0x000fe20000410000 */
[----:B------:R-:W-:Y:S01]  /*16e0*/  @P2 FADD.FTZ R96, R69, R96 ;  /* 0x0000006045602221 */ /* 0x000fe20000010000 */
[----:B--2---:R-:W-:-:S05]  /*16f0*/  @P1 SHF.L.U32 R100, R92, 0x10, RZ ;  /* 0x000000105c641819 */ /* 0x004fca00000006ff */
[----:B------:R-:W-:Y:S01]  /*1700*/  @P1 FMUL.FTZ R101, R157, R100 ;  /* 0x000000649d651220 */ /* 0x000fe20000410000 */
[----:B------:R-:W-:Y:S01]  /*1710*/  @P6 PRMT R100, R92, 0x7632, R100 ;  /* 0x000076325c646816 */ /* 0x000fe20000000064 */
[----:B------:R-:W-:Y:S01]  /*1720*/  FMUL.FTZ R92, R96, R123 ;  /* 0x0000007b605c7220 */ /* 0x000fe20000410000 */
[----:B------:R-:W-:Y:S01]  /*1730*/  ISETP.NE.U32.AND P1, PT, RZ, UR16, PT ;  /* 0x00000010ff007c0c */ /* 0x000fe2000bf25070 */
[----:B------:R-:W-:Y:S01]  /*1740*/  FADD.FTZ R32, R32, R101 ;  /* 0x0000006520207221 */ /* 0x000fe20000010000 */
[----:B------:R-:W-:Y:S01]  /*1750*/  @P6 SHF.L.U32 R100, R100, 0x10, RZ ;  /* 0x0000001064646819 */ /* 0x000fe200000006ff */
[----:B------:R-:W-:Y:S01]  /*1760*/  FMUL.FTZ R157, R92, UR15 ;  /* 0x0000000f5c9d7c20 */ /* 0x000fe20008410000 */
[----:B------:R-:W-:Y:S01]  /*1770*/  HFMA2.MMA R92, -RZ, RZ, 0, 0 ;  /* 0x00000000ff5c7435 */ /* 0x000fe200000001ff */
[----:B------:R-:W-:Y:S02]  /*1780*/  ISETP.NE.AND.EX P1, PT, RZ, UR17, PT, P1 ;  /* 0x00000011ff007c0c */ /* 0x000fe4000bf25310 */
[----:B------:R-:W-:-:S02]  /*1790*/  @P6 FMUL.FTZ R155, R112, R157 ;  /* 0x0000009d709b6220 */ /* 0x000fc40000410000 */
[----:B------:R-:W-:Y:S01]  /*17a0*/  SEL R85, R96, R85, P1 ;  /* 0x0000005560557207 */ /* 0x000fe20000800000 */
[----:B------:R-:W-:Y:S01]  /*17b0*/  @P6 FMUL.FTZ R92, R157, R100 ;  /* 0x000000649d5c6220 */ /* 0x000fe20000410000 */
[----:B------:R-:W-:Y:S01]  /*17c0*/  FFMA.FTZ R100, R153, R98, R97 ;  /* 0x0000006299647223 */ /* 0x000fe20000010061 */
[----:B------:R-:W-:Y:S02]  /*17d0*/  LOP3.LUT P6, RZ, R160, 0xff0000, RZ, 0xc0, !PT ;  /* 0x00ff0000a0ff7812 */ /* 0x000fe400078cc0ff */
[----:B------:R-:W-:Y:S01]  /*17e0*/  SEL R84, R103, R84, P1 ;  /* 0x0000005467547207 */ /* 0x000fe20000800000 */
[----:B------:R-:W-:Y:S01]  /*17f0*/  FADD.FTZ R157, R151, -R100 ;  /* 0x80000064979d7221 */ /* 0x000fe20000010000 */
[----:B------:R-:W-:Y:S01]  /*1800*/  HFMA2.MMA R103, -RZ, RZ, 0, 0 ;  /* 0x00000000ff677435 */ /* 0x000fe200000001ff */
[----:B------:R-:W-:Y:S02]  /*1810*/  FADD.FTZ R33, R33, R92 ;  /* 0x0000005c21217221 */ /* 0x000fe40000010000 */
[----:B------:R-:W-:-:S04]  /*1820*/  FMUL.FTZ R157, R124, R157 ;  /* 0x0000009d7c9d7220 */ /* 0x000fc80000410000 */
[----:B------:R-:W-:-:S04]  /*1830*/  @P2 FADD.FTZ R157, R70, R157 ;  /* 0x0000009d469d2221 */ /* 0x000fc80000010000 */
[C---:B------:R-:W-:Y:S01]  /*1840*/  FMUL.FTZ R96, R157.reuse, R123 ;  /* 0x0000007b9d607220 */ /* 0x040fe20000410000 */
[----:B------:R-:W-:Y:S02]  /*1850*/  SEL R86, R157, R86, P1 ;  /* 0x000000569d567207 */ /* 0x000fe40000800000 */
[----:B------:R-:W-:Y:S01]  /*1860*/  MOV R157, RZ ;  /* 0x000000ff009d7202 */ /* 0x000fe20000000f00 */
[----:B------:R-:W-:Y:S01]  /*1870*/  FMUL.FTZ R100, R96, UR15 ;  /* 0x0000000f60647c20 */ /* 0x000fe20008410000 */
[----:B------:R-:W-:-:S03]  /*1880*/  @P6 SHF.L.U32 R96, R93, 0x10, RZ ;  /* 0x000000105d606819 */ /* 0x000fc600000006ff */
[----:B------:R-:W-:Y:S02]  /*1890*/  @P6 FMUL.FTZ R157, R13, R100 ;  /* 0x000000640d9d6220 */ /* 0x000fe40000410000 */
[----:B------:R-:W-:Y:S01]  /*18a0*/  @P6 FMUL.FTZ R103, R100, R96 ;  /* 0x0000006064676220 */ /* 0x000fe20000410000 */
[----:B------:R-:W-:Y:S01]  /*18b0*/  FFMA.FTZ R96, R150, R98, R97 ;  /* 0x0000006296607223 */ /* 0x000fe20000010061 */
[----:B------:R-:W-:Y:S02]  /*18c0*/  LOP3.LUT P6, RZ, R160, 0xff000000, RZ, 0xc0, !PT ;  /* 0xff000000a0ff7812 */ /* 0x000fe400078cc0ff */
[----:B------:R-:W-:Y:S01]  /*18d0*/  FADD.FTZ R34, R34, R103 ;  /* 0x0000006722227221 */ /* 0x000fe20000010000 */
[----:B------:R-:W-:Y:S01]  /*18e0*/  FADD.FTZ R163, R149, -R96 ;  /* 0x8000006095a37221 */ /* 0x000fe20000010000 */
[----:B------:R-:W-:-:S03]  /*18f0*/  HFMA2.MMA R103, -RZ, RZ, 0, 0 ;  /* 0x00000000ff677435 */ /* 0x000fc600000001ff */
[----:B------:R-:W-:Y:S01]  /*1900*/  FMUL.FTZ R96, R124, R163 ;  /* 0x000000a37c607220 */ /* 0x000fe20000410000 */
[----:B------:R-:W-:-:S03]  /*1910*/  CS2R R162, SRZ ;  /* 0x0000000000a27805 */ /* 0x000fc6000001ff00 */
[----:B------:R-:W-:Y:S02]  /*1920*/  @P2 FADD.FTZ R96, R71, R96 ;  /* 0x0000006047602221 */ /* 0x000fe40000010000 */
[----:B------:R-:W-:-:S03]  /*1930*/  @P6 PRMT R93, R93, 0x7632, R93 ;  /* 0x000076325d5d6816 */ /* 0x000fc6000000005d */
[C---:B------:R-:W-:Y:S01]  /*1940*/  SEL R87, R96.reuse, R87, P1 ;  /* 0x0000005760577207 */ /* 0x040fe20000800000 */
[----:B------:R-:W-:Y:S01]  /*1950*/  FMUL.FTZ R96, R96, R123 ;  /* 0x0000007b60607220 */ /* 0x000fe20000410000 */
[----:B------:R-:W-:-:S03]  /*1960*/  @P6 SHF.L.U32 R93, R93, 0x10, RZ ;  /* 0x000000105d5d6819 */ /* 0x000fc600000006ff */
[----:B------:R-:W-:Y:S01]  /*1970*/  FMUL.FTZ R100, R96, UR15 ;  /* 0x0000000f60647c20 */ /* 0x000fe20008410000 */
[----:B------:R-:W-:-:S03]  /*1980*/  HFMA2.MMA R96, -RZ, RZ, 0, 0 ;  /* 0x00000000ff607435 */ /* 0x000fc600000001ff */
[----:B------:R-:W-:-:S03]  /*1990*/  @P6 FMUL.FTZ R164, R113, R100 ;  /* 0x0000006471a46220 */ /* 0x000fc60000410000 */
[----:B------:R-:W-:Y:S01]  /*19a0*/  @P6 FMUL.FTZ R96, R100, R93 ;  /* 0x0000005d64606220 */ /* 0x000fe20000410000 */
[-CC-:B------:R-:W-:Y:S01]  /*19b0*/  FFMA.FTZ R100, R147, R98.reuse, R97.reuse ;  /* 0x0000006293647223 */ /* 0x180fe20000010061 */
[----:B------:R-:W-:Y:S02]  /*19c0*/  LOP3.LUT P6, RZ, R161, 0xff, RZ, 0xc0, !PT ;  /* 0x000000ffa1ff7812 */ /* 0x000fe400078cc0ff */
[----:B------:R-:W-:Y:S01]  /*19d0*/  FADD.FTZ R35, R35, R96 ;  /* 0x0000006023237221 */ /* 0x000fe20000010000 */
[----:B------:R-:W-:Y:S01]  /*19e0*/  FADD.FTZ R93, R145, -R100 ;  /* 0x80000064915d7221 */ /* 0x000fe20000010000 */
[----:B------:R-:W-:-:S03]  /*19f0*/  FFMA.FTZ R96, R130, R98, R97 ;  /* 0x0000006282607223 */ /* 0x000fc60000010061 */
[----:B------:R-:W-:-:S04]  /*1a00*/  FMUL.FTZ R93, R124, R93 ;  /* 0x0000005d7c5d7220 */ /* 0x000fc80000410000 */
[----:B------:R-:W-:Y:S02]  /*1a10*/  @P2 FADD.FTZ R93, R72, R93 ;  /* 0x0000005d485d2221 */ /* 0x000fe40000010000 */
[----:B------:R-:W-:-:S03]  /*1a20*/  @P6 SHF.L.U32 R92, R94, 0x10, RZ ;  /* 0x000000105e5c6819 */ /* 0x000fc600000006ff */
[C---:B------:R-:W-:Y:S01]  /*1a30*/  SEL R88, R93.reuse, R88, P1 ;  /* 0x000000585d587207 */ /* 0x040fe20000800000 */
[----:B------:R-:W-:-:S04]  /*1a40*/  FMUL.FTZ R93, R93, R123 ;  /* 0x0000007b5d5d7220 */ /* 0x000fc80000410000 */
[----:B------:R-:W-:Y:S01]  /*1a50*/  FMUL.FTZ R101, R93, UR15 ;  /* 0x0000000f5d657c20 */ /* 0x000fe20008410000 */
[----:B------:R-:W-:-:S03]  /*1a60*/  MOV R93, RZ ;  /* 0x000000ff005d7202 */ /* 0x000fc60000000f00 */
[----:B------:R-:W-:Y:S01]  /*1a70*/  @P6 FMUL.FTZ R93, R101, R92 ;  /* 0x0000005c655d6220 */ /* 0x000fe20000410000 */
[----:B------:R-:W-:Y:S01]  /*1a80*/  @P6 FMUL.FTZ R163, R14, R101 ;  /* 0x000000650ea36220 */ /* 0x000fe20000410000 */
[-C--:B------:R-:W-:Y:S01]  /*1a90*/  FFMA.FTZ R101, R148, R98.reuse, R97 ;  /* 0x0000006294657223 */ /* 0x080fe20000010061 */
[----:B------:R-:W-:Y:S01]  /*1aa0*/  LOP3.LUT P6, RZ, R161, 0xff00, RZ, 0xc0, !PT ;  /* 0x0000ff00a1ff7812 */ /* 0x000fe200078cc0ff */
[----:B------:R-:W-:Y:S01]  /*1ab0*/  FADD.FTZ R28, R28, R93 ;  /* 0x0000005d1c1c7221 */ /* 0x000fe20000010000 */
[----:B------:R-:W-:Y:S01]  /*1ac0*/  FFMA.FTZ R93, R127, R98, R97 ;  /* 0x000000627f5d7223 */ /* 0x000fe20000010061 */
[----:B------:R-:W-:Y:S01]  /*1ad0*/  FADD.FTZ R101, R128, -R101 ;  /* 0x8000006580657221 */ /* 0x000fe20000010000 */
[----:B------:R-:W-:Y:S01]  /*1ae0*/  FADD.FTZ R97, R129, -R96 ;  /* 0x8000006081617221 */ /* 0x000fe20000010000 */
[----:B------:R-:W-:Y:S01]  /*1af0*/  MOV R96, RZ ;  /* 0x000000ff00607202 */ /* 0x000fe20000000f00 */
[----:B------:R-:W-:Y:S01]  /*1b00*/  FADD.FTZ R93, R126, -R93 ;  /* 0x8000005d7e5d7221 */ /* 0x000fe20000010000 */
[C---:B------:R-:W-:Y:S01]  /*1b10*/  FMUL.FTZ R92, R124.reuse, R101 ;  /* 0x000000657c5c7220 */ /* 0x040fe20000410000 */
[----:B------:R-:W-:-:S02]  /*1b20*/  FMUL.FTZ R100, R124, R97 ;  /* 0x000000617c647220 */ /* 0x000fc40000410000 */
[----:B------:R-:W-:Y:S01]  /*1b30*/  FMUL.FTZ R93, R124, R93 ;  /* 0x0000005d7c5d7220 */ /* 0x000fe20000410000 */
[----:B------:R-:W-:Y:S01]  /*1b40*/  @P2 FADD.FTZ R92, R73, R92 ;  /* 0x0000005c495c2221 */ /* 0x000fe20000010000 */
[----:B------:R-:W-:Y:S01]  /*1b50*/  @P2 FADD.FTZ R100, R75, R100 ;  /* 0x000000644b642221 */ /* 0x000fe20000010000 */
[----:B------:R-:W-:Y:S01]  /*1b60*/  @P6 PRMT R94, R94, 0x7632, R94 ;  /* 0x000076325e5e6816 */ /* 0x000fe2000000005e */
[----:B------:R-:W-:Y:S01]  /*1b70*/  @P2 FADD.FTZ R93, R74, R93 ;  /* 0x0000005d4a5d2221 */ /* 0x000fe20000010000 */
[----:B------:R-:W-:Y:S02]  /*1b80*/  LOP3.LUT P2, RZ, R161, 0xff000000, RZ, 0xc0, !PT ;  /* 0xff000000a1ff7812 */ /* 0x000fe4000784c0ff */
[C---:B------:R-:W-:Y:S01]  /*1b90*/  SEL R89, R92.reuse, R89, P1 ;  /* 0x000000595c597207 */ /* 0x040fe20000800000 */
[----:B------:R-:W-:Y:S01]  /*1ba0*/  FMUL.FTZ R92, R92, R123 ;  /* 0x0000007b5c5c7220 */ /* 0x000fe20000410000 */
[----:B------:R-:W-:Y:S02]  /*1bb0*/  @P6 SHF.L.U32 R94, R94, 0x10, RZ ;  /* 0x000000105e5e6819 */ /* 0x000fe400000006ff */
[----:B------:R-:W-:Y:S01]  /*1bc0*/  SEL R91, R100, R91, P1 ;  /* 0x0000005b645b7207 */ /* 0x000fe20000800000 */
[----:B------:R-:W-:Y:S01]  /*1bd0*/  FMUL.FTZ R101, R92, UR15 ;  /* 0x0000000f5c657c20 */ /* 0x000fe20008410000 */
[----:B------:R-:W-:Y:S01]  /*1be0*/  HFMA2.MMA R92, -RZ, RZ, 0, 0 ;  /* 0x00000000ff5c7435 */ /* 0x000fe200000001ff */
[-C--:B------:R-:W-:Y:S01]  /*1bf0*/  FMUL.FTZ R100, R100, R123.reuse ;  /* 0x0000007b64647220 */ /* 0x080fe20000410000 */
[C---:B------:R-:W-:Y:S01]  /*1c00*/  SEL R90, R93.reuse, R90, P1 ;  /* 0x0000005a5d5a7207 */ /* 0x040fe20000800000 */
[----:B------:R-:W-:Y:S01]  /*1c10*/  FMUL.FTZ R93, R93, R123 ;  /* 0x0000007b5d5d7220 */ /* 0x000fe20000410000 */
[----:B------:R-:W-:Y:S01]  /*1c20*/  ISETP.NE.U32.AND P1, PT, RZ, UR16, PT ;  /* 0x00000010ff007c0c */ /* 0x000fe2000bf25070 */
[----:B------:R-:W-:Y:S01]  /*1c30*/  FMUL.FTZ R100, R100, UR15 ;  /* 0x0000000f64647c20 */ /* 0x000fe20008410000 */
[----:B------:R-:W-:Y:S01]  /*1c40*/  @P6 FMUL.FTZ R92, R101, R94 ;  /* 0x0000005e655c6220 */ /* 0x000fe20000410000 */
[----:B------:R-:W-:Y:S01]  /*1c50*/  MOV R94, RZ ;  /* 0x000000ff005e7202 */ /* 0x000fe20000000f00 */
[----:B------:R-:W-:Y:S01]  /*1c60*/  @P6 FMUL.FTZ R94, R114, R101 ;  /* 0x00000065725e6220 */ /* 0x000fe20000410000 */
[----:B------:R-:W-:Y:S01]  /*1c70*/  LOP3.LUT P6, RZ, R161, 0xff0000, RZ, 0xc0, !PT ;  /* 0x00ff0000a1ff7812 */ /* 0x000fe200078cc0ff */
[----:B------:R-:W-:Y:S01]  /*1c80*/  FADD.FTZ R29, R29, R92 ;  /* 0x0000005c1d1d7221 */ /* 0x000fe20000010000 */
[----:B------:R-:W-:Y:S01]  /*1c90*/  ISETP.NE.AND.EX P1, PT, RZ, UR17, PT, P1 ;  /* 0x00000011ff007c0c */ /* 0x000fe2000bf25310 */
[----:B------:R-:W-:Y:S01]  /*1ca0*/  FMUL.FTZ R93, R93, UR15 ;  /* 0x0000000f5d5d7c20 */ /* 0x000fe20008410000 */
[----:B------:R-:W-:-:S09]  /*1cb0*/  F2FP.BF16.F32.PACK_AB R94, R94, R163 ;  /* 0x000000a35e5e723e */ /* 0x000fd200000010ff */
[----:B------:R-:W-:Y:S01]  /*1cc0*/  @P6 SHF.L.U32 R92, R95, 0x10, RZ ;  /* 0x000000105f5c6819 */ /* 0x000fe200000006ff */
[----:B------:R-:W-:Y:S01]  /*1cd0*/  @P6 FMUL.FTZ R96, R15, R93 ;  /* 0x0000005d0f606220 */ /* 0x000fe20000410000 */
[----:B------:R-:W-:-:S03]  /*1ce0*/  @P2 PRMT R95, R95, 0x7632, R95 ;  /* 0x000076325f5f2816 */ /* 0x000fc6000000005f */
[----:B------:R-:W-:Y:S01]  /*1cf0*/  @P6 FMUL.FTZ R103, R93, R92 ;  /* 0x0000005c5d676220 */ /* 0x000fe20000410000 */
[----:B------:R-:W-:Y:S01]  /*1d00*/  @P2 SHF.L.U32 R95, R95, 0x10, RZ ;  /* 0x000000105f5f2819 */ /* 0x000fe200000006ff */
[----:B------:R-:W0:Y:S02]  /*1d10*/  @P1 LDC.64 R92, c[0x0][0x308] ;  /* 0x0000c200ff5c1b82 */ /* 0x000e240000000a00 */
[----:B------:R-:W-:Y:S02]  /*1d20*/  FADD.FTZ R30, R30, R103 ;  /* 0x000000671e1e7221 */ /* 0x000fe40000010000 */
[----:B------:R-:W-:Y:S01]  /*1d30*/  @P2 FMUL.FTZ R162, R100, R95 ;  /* 0x0000005f64a22220 */ /* 0x000fe20000410000 */
[----:B------:R-:W-:-:S03]  /*1d40*/  HFMA2.MMA R95, -RZ, RZ, 0, 0 ;  /* 0x00000000ff5f7435 */ /* 0x000fc600000001ff */
[----:B------:R-:W-:-:S03]  /*1d50*/  FADD.FTZ R31, R31, R162 ;  /* 0x000000a21f1f7221 */ /* 0x000fc60000010000 */
[----:B------:R-:W-:-:S05]  /*1d60*/  @P2 FMUL.FTZ R95, R115, R100 ;  /* 0x00000064735f2220 */ /* 0x000fca0000410000 */
[----:B------:R-:W-:Y:S02]  /*1d70*/  F2FP.BF16.F32.PACK_AB R95, R95, R96 ;  /* 0x000000605f5f723e */ /* 0x000fe400000010ff */
[----:B------:R-:W1:Y:S01]  /*1d80*/  LDC.64 R96, c[0x0][0x2f8] ;  /* 0x0000be00ff607b82 */ /* 0x000e620000000a00 */
[----:B0-----:R-:W-:Y:S01]  /*1d90*/  @P1 IMAD.WIDE.U32 R100, R122, 0x20, R92 ;  /* 0x000000207a641825 */ /* 0x001fe200078e005c */
[----:B------:R-:W-:Y:S02]  /*1da0*/  F2FP.BF16.F32.PACK_AB R93, R164, R157 ;  /* 0x0000009da45d723e */ /* 0x000fe400000010ff */
[----:B------:R-:W-:Y:S02]  /*1db0*/  F2FP.BF16.F32.PACK_AB R92, R155, R102 ;  /* 0x000000669b5c723e */ /* 0x000fe400000010ff */
[----:B------:R0:W-:Y:S04]  /*1dc0*/  @P1 STG.E.128 desc[UR4][R100.64], R84 ;  /* 0x0000005464001986 */ /* 0x0001e8000c101d04 */
[----:B------:R0:W-:Y:S01]  /*1dd0*/  @P1 STG.E.128 desc[UR4][R100.64+0x10], R88 ;  /* 0x0000105864001986 */ /* 0x0001e2000c101d04 */
[C---:B-1----:R-:W-:Y:S01]  /*1de0*/  IMAD.WIDE.U32 R96, R122.reuse, 0x10, R96 ;  /* 0x000000107a607825 */ /* 0x042fe200078e0060 */
[----:B------:R-:W-:-:S04]  /*1df0*/  IADD3 R122, R122, 0x20, RZ ;  /* 0x000000207a7a7810 */ /* 0x000fc80007ffe0ff */
[----:B------:R0:W-:Y:S03]  /*1e00*/  STG.E.128 desc[UR4][R96.64], R92 ;  /* 0x0000005c60007986 */ /* 0x0001e6000c101d04 */
.L_x_3438:
[----:B------:R-:W-:Y:S05]  /*1e10*/  BSYNC B1 ;  /* 0x0000000000017941 */ /* 0x000fea0003800000 */
.L_x_3437:
[----:B------:R-:W-:Y:S04]  /*1e20*/  BSSY B1, `(.L_x_3439) ;  /* 0x000008b000017945 */ /* 0x000fe80003800000 */
[----:B------:R-:W-:Y:S05]  /*1e30*/  @!P4 BRA `(.L_x_3440) ;  /* 0x000000080024c947 */ /* 0x000fea0003800000 */
[----:B0-----:R-:W0:Y:S02]  /*1e40*/  LDC.64 R92, c[0x0][0x220] ;  /* 0x00008800ff5c7b82 */ /* 0x001e240000000a00 */
[----:B0-----:R-:W-:-:S06]  /*1e50*/  IMAD.WIDE.U32 R92, R122, 0x10, R92 ;  /* 0x000000107a5c7825 */ /* 0x001fcc00078e005c */
[----:B------:R-:W2:Y:S01]  /*1e60*/  LDG.E.128 R92, desc[UR4][R92.64] ;  /* 0x000000045c5c7981 */ /* 0x000ea2000c1e1d00 */
[----:B------:R-:W-:Y:S01]  /*1e70*/  FSEL R99, R99, RZ, !P5 ;  /* 0x000000ff63637208 */ /* 0x000fe20006800000 */
[----:B------:R-:W-:Y:S01]  /*1e80*/  HFMA2.MMA R101, -RZ, RZ, 0, 0 ;  /* 0x00000000ff657435 */ /* 0x000fe200000001ff */
[----:B------:R-:W-:Y:S02]  /*1e90*/  ISETP.NE.U32.AND P1, PT, RZ, UR8, PT ;  /* 0x00000008ff007c0c */ /* 0x000fe4000bf25070 */
[----:B------:R-:W-:Y:S01]  /*1ea0*/  MOV R96, R158 ;  /* 0x0000009e00607202 */ /* 0x000fe20000000f00 */
[-CC-:B------:R-:W-:Y:S01]  /*1eb0*/  FFMA.FTZ R97, R125, R98.reuse, R99.reuse ;  /* 0x000000627d617223 */ /* 0x180fe20000010063 */
[----:B------:R-:W-:Y:S01]  /*1ec0*/  ISETP.NE.AND.EX P1, PT, RZ, UR9, PT, P1 ;  /* 0x00000009ff007c0c */ /* 0x000fe2000bf25310 */
[----:B------:R-:W-:Y:S01]  /*1ed0*/  FFMA.FTZ R100, R138, R98, R99 ;  /* 0x000000628a647223 */ /* 0x000fe20000010063 */
[----:B------:R-:W-:Y:S01]  /*1ee0*/  LOP3.LUT P2, RZ, R96, 0xff, RZ, 0xc0, !PT ;  /* 0x000000ff60ff7812 */ /* 0x000fe2000784c0ff */
[----:B------:R-:W-:Y:S01]  /*1ef0*/  FADD.FTZ R97, R132, -R97 ;  /* 0x8000006184617221 */ /* 0x000fe20000010000 */
[----:B------:R-:W-:Y:S01]  /*1f00*/  LOP3.LUT P6, RZ, R158, 0xff00, RZ, 0xc0, !PT ;  /* 0x0000ff009eff7812 */ /* 0x000fe200078cc0ff */
[----:B------:R-:W-:Y:S01]  /*1f10*/  FADD.FTZ R103, R135, -R100 ;  /* 0x8000006487677221 */ /* 0x000fe20000010000 */
[----:B------:R-:W-:Y:S01]  /*1f20*/  MOV R157, RZ ;  /* 0x000000ff009d7202 */ /* 0x000fe20000000f00 */
[----:B-----5:R-:W-:-:S02]  /*1f30*/  FMUL.FTZ R97, R124, R97 ;  /* 0x000000617c617220 */ /* 0x020fc40000410000 */
[----:B------:R-:W-:-:S04]  /*1f40*/  FMUL.FTZ R100, R124, R103 ;  /* 0x000000677c647220 */ /* 0x000fc80000410000 */
[----:B------:R-:W-:Y:S01]  /*1f50*/  @P1 FADD.FTZ R97, R76, R97 ;  /* 0x000000614c611221 */ /* 0x000fe20000010000 */
[----:B------:R-:W-:-:S03]  /*1f60*/  @P1 FADD.FTZ R100, R77, R100 ;  /* 0x000000644d641221 */ /* 0x000fc60000010000 */
[----:B------:R-:W-:-:S04]  /*1f70*/  FMUL.FTZ R96, R97, R123 ;  /* 0x0000007b61607220 */ /* 0x000fc80000410000 */
[----:B------:R-:W-:Y:S01]  /*1f80*/  FMUL.FTZ R155, R96, UR15 ;  /* 0x0000000f609b7c20 */ /* 0x000fe20008410000 */
[----:B------:R-:W-:-:S03]  /*1f90*/  MOV R96, RZ ;  /* 0x000000ff00607202 */ /* 0x000fc60000000f00 */
[----:B------:R-:W-:Y:S01]  /*1fa0*/  @P2 FMUL.FTZ R96, R16, R155 ;  /* 0x0000009b10602220 */ /* 0x000fe20000410000 */
        /* <DEDUP_REMOVED lines=9> */
[----:B------:R-:W-:Y:S01]  /*2040*/  ISETP.NE.AND.EX P2, PT, RZ, UR17, PT, P2 ;  /* 0x00000011ff007c0c */ /* 0x000fe2000bf45320 */
[----:B------:R-:W-:-:S03]  /*2050*/  HFMA2.MMA R101, -RZ, RZ, 0, 0 ;  /* 0x00000000ff657435 */ /* 0x000fc600000001ff */
[----:B------:R-:W-:Y:S01]  /*2060*/  SEL R84, R97, R84, P2 ;  /* 0x0000005461547207 */ /* 0x000fe20001000000 */
[----:B------:R-:W-:Y:S01]  /*2070*/  @P6 FMUL.FTZ R92, R155, R102 ;  /* 0x000000669b5c6220 */ /* 0x000fe20000410000 */
[----:B------:R-:W-:Y:S02]  /*2080*/  CS2R R102, SRZ ;  /* 0x0000000000667805 */ /* 0x000fe4000001ff00 */
[----:B------:R-:W-:Y:S01]  /*2090*/  SEL R85, R100, R85, P2 ;  /* 0x0000005564557207 */ /* 0x000fe20001000000 */
[----:B------:R-:W-:Y:S01]  /*20a0*/  @P6 FMUL.FTZ R103, R116, R155 ;  /* 0x0000009b74676220 */ /* 0x000fe20000410000 */
[----:B------:R-:W-:Y:S01]  /*20b0*/  FFMA.FTZ R155, R131, R98, R99 ;  /* 0x00000062839b7223 */ /* 0x000fe20000010063 */
[----:B------:R-:W-:Y:S01]  /*20c0*/  LOP3.LUT P6, RZ, R158, 0xff0000, RZ, 0xc0, !PT ;  /* 0x00ff00009eff7812 */ /* 0x000fe200078cc0ff */
[----:B------:R-:W-:Y:S02]  /*20d0*/  FADD.FTZ R25, R25, R92 ;  /* 0x0000005c19197221 */ /* 0x000fe40000010000 */
[----:B------:R-:W-:Y:S01]  /*20e0*/  FADD.FTZ R155, R134, -R155 ;  /* 0x8000009b869b7221 */ /* 0x000fe20000010000 */
[----:B------:R-:W-:-:S03]  /*20f0*/  F2FP.BF16.F32.PACK_AB R96, R103, R96 ;  /* 0x000000606760723e */ /* 0x000fc600000010ff */
[----:B------:R-:W-:-:S04]  /*2100*/  FMUL.FTZ R155, R124, R155 ;  /* 0x0000009b7c9b7220 */ /* 0x000fc80000410000 */
[----:B------:R-:W-:-:S04]  /*2110*/  @P1 FADD.FTZ R155, R78, R155 ;  /* 0x0000009b4e9b1221 */ /* 0x000fc80000010000 */
[C---:B------:R-:W-:Y:S01]  /*2120*/  FMUL.FTZ R97, R155.reuse, R123 ;  /* 0x0000007b9b617220 */ /* 0x040fe20000410000 */
[----:B------:R-:W-:Y:S02]  /*2130*/  SEL R86, R155, R86, P2 ;  /* 0x000000569b567207 */ /* 0x000fe40001000000 */
[----:B------:R-:W-:Y:S01]  /*2140*/  MOV R155, RZ ;  /* 0x000000ff009b7202 */ /* 0x000fe20000000f00 */
[----:B------:R-:W-:Y:S01]  /*2150*/  FMUL.FTZ R100, R97, UR15 ;  /* 0x0000000f61647c20 */ /* 0x000fe20008410000 */
[----:B------:R-:W-:-:S05]  /*2160*/  @P6 SHF.L.U32 R97, R93, 0x10, RZ ;  /* 0x000000105d616819 */ /* 0x000fca00000006ff */
[----:B------:R-:W-:Y:S01]  /*2170*/  @P6 FMUL.FTZ R157, R100, R97 ;  /* 0x00000061649d6220 */ /* 0x000fe20000410000 */
[----:B------:R-:W-:-:S03]  /*2180*/  HFMA2.MMA R97, -RZ, RZ, 0, 0 ;  /* 0x00000000ff617435 */ /* 0x000fc600000001ff */
[----:B------:R-:W-:-:S03]  /*2190*/  FADD.FTZ R26, R26, R157 ;  /* 0x0000009d1a1a7221 */ /* 0x000fc60000010000 */
[----:B------:R-:W-:Y:S01]  /*21a0*/  @P6 FMUL.FTZ R97, R17, R100 ;  /* 0x0000006411616220 */ /* 0x000fe20000410000 */
[----:B------:R-:W-:Y:S01]  /*21b0*/  FFMA.FTZ R100, R140, R98, R99 ;  /* 0x000000628c647223 */ /* 0x000fe20000010063 */
[----:B------:R-:W-:-:S03]  /*21c0*/  LOP3.LUT P6, RZ, R158, 0xff000000, RZ, 0xc0, !PT ;  /* 0xff0000009eff7812 */ /* 0x000fc600078cc0ff */
[----:B------:R-:W-:-:S04]  /*21d0*/  FADD.FTZ R163, R137, -R100 ;  /* 0x8000006489a37221 */ /* 0x000fc80000010000 */
[----:B------:R-:W-:-:S04]  /*21e0*/  FMUL.FTZ R100, R124, R163 ;  /* 0x000000a37c647220 */ /* 0x000fc80000410000 */
[----:B------:R-:W-:Y:S02]  /*21f0*/  @P1 FADD.FTZ R100, R79, R100 ;  /* 0x000000644f641221 */ /* 0x000fe40000010000 */
[----:B------:R-:W-:-:S03]  /*2200*/  @P6 PRMT R93, R93, 0x7632, R93 ;  /* 0x000076325d5d6816 */ /* 0x000fc6000000005d */
[C---:B------:R-:W-:Y:S01]  /*2210*/  SEL R87, R100.reuse, R87, P2 ;  /* 0x0000005764577207 */ /* 0x040fe20001000000 */
[----:B------:R-:W-:Y:S01]  /*2220*/  FMUL.FTZ R100, R100, R123 ;  /* 0x0000007b64647220 */ /* 0x000fe20000410000 */
[----:B------:R-:W-:-:S03]  /*2230*/  @P6 SHF.L.U32 R93, R93, 0x10, RZ ;  /* 0x000000105d5d6819 */ /* 0x000fc600000006ff */
[----:B------:R-:W-:Y:S01]  /*2240*/  FMUL.FTZ R162, R100, UR15 ;  /* 0x0000000f64a27c20 */ /* 0x000fe20008410000 */
[----:B------:R-:W-:-:S03]  /*2250*/  MOV R100, RZ ;  /* 0x000000ff00647202 */ /* 0x000fc60000000f00 */
[----:B------:R-:W-:Y:S01]  /*2260*/  @P6 FMUL.FTZ R100, R162, R93 ;  /* 0x0000005da2646220 */ /* 0x000fe20000410000 */
[----:B------:R-:W-:Y:S01]  /*2270*/  FFMA.FTZ R93, R133, R98, R99 ;  /* 0x00000062855d7223 */ /* 0x000fe20000010063 */
[----:B------:R-:W-:Y:S01]  /*2280*/  @P6 FMUL.FTZ R102, R117, R162 ;  /* 0x000000a275666220 */ /* 0x000fe20000410000 */
[----:B------:R-:W-:Y:S01]  /*2290*/  LOP3.LUT P6, RZ, R159, 0xff, RZ, 0xc0, !PT ;  /* 0x000000ff9fff7812 */ /* 0x000fe200078cc0ff */
[----:B------:R-:W-:Y:S01]  /*22a0*/  FADD.FTZ R27, R27, R100 ;  /* 0x000000641b1b7221 */ /* 0x000fe20000010000 */
[----:B------:R-:W-:Y:S01]  /*22b0*/  FADD.FTZ R93, R136, -R93 ;  /* 0x8000005d885d7221 */ /* 0x000fe20000010000 */
[----:B------:R-:W-:Y:S02]  /*22c0*/  MOV R162, RZ ;  /* 0x000000ff00a27202 */ /* 0x000fe40000000f00 */
[----:B------:R-:W-:Y:S01]  /*22d0*/  F2FP.BF16.F32.PACK_AB R97, R102, R97 ;  /* 0x000000616661723e */ /* 0x000fe200000010ff */
[----:B------:R-:W-:Y:S01]  /*22e0*/  FMUL.FTZ R93, R124, R93 ;  /* 0x0000005d7c5d7220 */ /* 0x000fe20000410000 */
[----:B------:R-:W-:-:S03]  /*22f0*/  HFMA2.MMA R102, -RZ, RZ, 0, 0 ;  /* 0x00000000ff667435 */ /* 0x000fc600000001ff */
[----:B------:R-:W-:-:S03]  /*2300*/  @P1 FADD.FTZ R93, R80, R93 ;  /* 0x0000005d505d1221 */ /* 0x000fc60000010000 */
[----:B------:R-:W-:Y:S02]  /*2310*/  @P6 SHF.L.U32 R92, R94, 0x10, RZ ;  /* 0x000000105e5c6819 */ /* 0x000fe400000006ff */
[C---:B------:R-:W-:Y:S01]  /*2320*/  SEL R88, R93.reuse, R88, P2 ;  /* 0x000000585d587207 */ /* 0x040fe20001000000 */
[----:B------:R-:W-:-:S04]  /*2330*/  FMUL.FTZ R93, R93, R123 ;  /* 0x0000007b5d5d7220 */ /* 0x000fc80000410000 */
[----:B------:R-:W-:-:S04]  /*2340*/  FMUL.FTZ R93, R93, UR15 ;  /* 0x0000000f5d5d7c20 */ /* 0x000fc80008410000 */
[----:B------:R-:W-:Y:S01]  /*2350*/  @P6 FMUL.FTZ R101, R93, R92 ;  /* 0x0000005c5d656220 */ /* 0x000fe20000410000 */
[----:B------:R-:W-:Y:S01]  /*2360*/  FFMA.FTZ R92, R142, R98, R99 ;  /* 0x000000628e5c7223 */ /* 0x000fe20000010063 */
[----:B------:R-:W-:Y:S01]  /*2370*/  @P6 FMUL.FTZ R155, R18, R93 ;  /* 0x0000005d129b6220 */ /* 0x000fe20000410000 */
[----:B------:R-:W-:Y:S01]  /*2380*/  LOP3.LUT P6, RZ, R159, 0xff00, RZ, 0xc0, !PT ;  /* 0x0000ff009fff7812 */ /* 0x000fe200078cc0ff */
[----:B------:R-:W-:Y:S01]  /*2390*/  FADD.FTZ R20, R20, R101 ;  /* 0x0000006514147221 */ /* 0x000fe20000010000 */
[----:B------:R-:W-:-:S04]  /*23a0*/  FADD.FTZ R93, R141, -R92 ;  /* 0x8000005c8d5d7221 */ /* 0x000fc80000010000 */
[----:B------:R-:W-:-:S04]  /*23b0*/  FMUL.FTZ R92, R124, R93 ;  /* 0x0000005d7c5c7220 */ /* 0x000fc80000410000 */
[----:B------:R-:W-:-:S03]  /*23c0*/  @P1 FADD.FTZ R92, R81, R92 ;  /* 0x0000005c515c1221 */ /* 0x000fc60000010000 */
[----:B------:R-:W-:Y:S02]  /*23d0*/  @P6 PRMT R94, R94, 0x7632, R94 ;  /* 0x000076325e5e6816 */ /* 0x000fe4000000005e */
[C---:B------:R-:W-:Y:S01]  /*23e0*/  SEL R89, R92.reuse, R89, P2 ;  /* 0x000000595c597207 */ /* 0x040fe20001000000 */
[----:B------:R-:W-:Y:S01]  /*23f0*/  FMUL.FTZ R92, R92, R123 ;  /* 0x0000007b5c5c7220 */ /* 0x000fe20000410000 */
[----:B------:R-:W-:Y:S01]  /*2400*/  @P6 SHF.L.U32 R93, R94, 0x10, RZ ;  /* 0x000000105e5d6819 */ /* 0x000fe200000006ff */
[----:B------:R-:W-:Y:S02]  /*2410*/  HFMA2.MMA R94, -RZ, RZ, 0, 0 ;  /* 0x00000000ff5e7435 */ /* 0x000fe400000001ff */
[----:B------:R-:W-:-:S04]  /*2420*/  FMUL.FTZ R92, R92, UR15 ;  /* 0x0000000f5c5c7c20 */ /* 0x000fc80008410000 */
[----:B------:R-:W-:Y:S01]  /*2430*/  @P6 FMUL.FTZ R94, R92, R93 ;  /* 0x0000005d5c5e6220 */ /* 0x000fe20000410000 */
[----:B------:R-:W-:Y:S01]  /*2440*/  @P6 FMUL.FTZ R162, R118, R92 ;  /* 0x0000005c76a26220 */ /* 0x000fe20000410000 */
[----:B------:R-:W-:Y:S01]  /*2450*/  ISETP.NE.U32.AND P6, PT, RZ, UR16, PT ;  /* 0x00000010ff007c0c */ /* 0x000fe2000bfc5070 */
[-CC-:B------:R-:W-:Y:S01]  /*2460*/  FFMA.FTZ R93, R139, R98.reuse, R99.reuse ;  /* 0x000000628b5d7223 */ /* 0x180fe20000010063 */
[----:B------:R-:W-:Y:S01]  /*2470*/  FFMA.FTZ R98, R146, R98, R99 ;  /* 0x0000006292627223 */ /* 0x000fe20000010063 */
[----:B------:R-:W-:Y:S01]  /*2480*/  FADD.FTZ R21, R21, R94 ;  /* 0x0000005e15157221 */ /* 0x000fe20000010000 */
[----:B------:R-:W-:Y:S01]  /*2490*/  ISETP.NE.AND.EX P6, PT, RZ, UR17, PT, P6 ;  /* 0x00000011ff007c0c */ /* 0x000fe2000bfc5360 */
[----:B------:R-:W-:Y:S01]  /*24a0*/  FADD.FTZ R93, R144, -R93 ;  /* 0x8000005d905d7221 */ /* 0x000fe20000010000 */
[----:B------:R-:W-:-:S03]  /*24b0*/  FADD.FTZ R157, R143, -R98 ;  /* 0x800000628f9d7221 */ /* 0x000fc60000010000 */
[C---:B------:R-:W-:Y:S01]  /*24c0*/  FMUL.FTZ R99, R124.reuse, R93 ;  /* 0x0000005d7c637220 */ /* 0x040fe20000410000 */
[----:B------:R-:W-:-:S03]  /*24d0*/  FMUL.FTZ R124, R124, R157 ;  /* 0x0000009d7c7c7220 */ /* 0x000fc60000410000 */
[----:B------:R-:W-:Y:S01]  /*24e0*/  @P1 FADD.FTZ R99, R82, R99 ;  /* 0x0000006352631221 */ /* 0x000fe20000010000 */
[----:B------:R-:W-:-:S03]  /*24f0*/  @P1 FADD.FTZ R124, R83, R124 ;  /* 0x0000007c537c1221 */ /* 0x000fc60000010000 */
[----:B------:R-:W-:Y:S02]  /*2500*/  @P6 LEA R92, P1, R122, UR16, 0x5 ;  /* 0x000000107a5c6c11 */ /* 0x000fe4000f8228ff */
[C---:B------:R-:W-:Y:S01]  /*2510*/  SEL R90, R99.reuse, R90, P2 ;  /* 0x0000005a635a7207 */ /* 0x040fe20001000000 */
[----:B------:R-:W-:Y:S01]  /*2520*/  FMUL.FTZ R99, R99, R123 ;  /* 0x0000007b63637220 */ /* 0x000fe20000410000 */
[C---:B------:R-:W-:Y:S01]  /*2530*/  SEL R91, R124.reuse, R91, P2 ;  /* 0x0000005b7c5b7207 */ /* 0x040fe20001000000 */
[----:B------:R-:W-:Y:S01]  /*2540*/  FMUL.FTZ R124, R124, R123 ;  /* 0x0000007b7c7c7220 */ /* 0x000fe20000410000 */
[----:B------:R-:W-:Y:S01]  /*2550*/  @P6 LEA.HI.X R93, R122, UR17, RZ, 0x5, P1 ;  /* 0x000000117a5d6c11 */ /* 0x000fe200088f2cff */
[----:B------:R-:W-:Y:S01]  /*2560*/  FMUL.FTZ R157, R99, UR15 ;  /* 0x0000000f639d7c20 */ /* 0x000fe20008410000 */
[----:B------:R-:W-:Y:S01]  /*2570*/  LOP3.LUT P2, RZ, R159, 0xff0000, RZ, 0xc0, !PT ;  /* 0x00ff00009fff7812 */ /* 0x000fe2000784c0ff */
[----:B------:R-:W-:Y:S01]  /*2580*/  FMUL.FTZ R124, R124, UR15 ;  /* 0x0000000f7c7c7c20 */ /* 0x000fe20008410000 */
[----:B------:R-:W-:Y:S01]  /*2590*/  IMAD.MOV.U32 R99, RZ, RZ, RZ ;  /* 0x000000ffff637224 */ /* 0x000fe200078e00ff */
[----:B------:R-:W-:Y:S01]  /*25a0*/  @P6 STG.E.128 desc[UR4][R92.64], R84 ;  /* 0x000000545c006986 */ /* 0x000fe2000c101d04 */
[----:B------:R-:W-:-:S03]  /*25b0*/  HFMA2.MMA R123, -RZ, RZ, 0, 0 ;  /* 0x00000000ff7b7435 */ /* 0x000fc600000001ff */
[----:B------:R0:W-:Y:S01]  /*25c0*/  @P6 STG.E.128 desc[UR4][R92.64+0x10], R88 ;  /* 0x000010585c006986 */ /* 0x0001e2000c101d04 */
[----:B------:R-:W-:-:S05]  /*25d0*/  LOP3.LUT P6, RZ, R159, 0xff000000, RZ, 0xc0, !PT ;  /* 0xff0000009fff7812 */ /* 0x000fca00078cc0ff */
[----:B------:R-:W-:Y:S01]  /*25e0*/  @P2 FMUL.FTZ R99, R19, R157 ;  /* 0x0000009d13632220 */ /* 0x000fe20000410000 */
[----:B------:R-:W-:-:S05]  /*25f0*/  @P2 SHF.L.U32 R98, R95, 0x10, RZ ;  /* 0x000000105f622819 */ /* 0x000fca00000006ff */
[----:B------:R-:W-:Y:S01]  /*2600*/  @P2 FMUL.FTZ R123, R157, R98 ;  /* 0x000000629d7b2220 */ /* 0x000fe20000410000 */
[----:B------:R-:W-:Y:S02]  /*2610*/  F2FP.BF16.F32.PACK_AB R98, R162, R155 ;  /* 0x0000009ba262723e */ /* 0x000fe400000010ff */
[----:B------:R-:W-:Y:S01]  /*2620*/  @P6 PRMT R95, R95, 0x7632, R95 ;  /* 0x000076325f5f6816 */ /* 0x000fe2000000005f */
[----:B------:R-:W-:Y:S01]  /*2630*/  FADD.FTZ R22, R22, R123 ;  /* 0x0000007b16167221 */ /* 0x000fe20000010000 */
[----:B0-----:R-:W-:Y:S01]  /*2640*/  MOV R92, RZ ;  /* 0x000000ff005c7202 */ /* 0x001fe20000000f00 */
[----:B------:R-:W-:Y:S01]  /*2650*/  @P6 FMUL.FTZ R92, R119, R124 ;  /* 0x0000007c775c6220 */ /* 0x000fe20000410000 */
[----:B------:R-:W-:-:S04]  /*2660*/  @P6 SHF.L.U32 R95, R95, 0x10, RZ ;  /* 0x000000105f5f6819 */ /* 0x000fc800000006ff */
[----:B------:R-:W-:Y:S01]  /*2670*/  F2FP.BF16.F32.PACK_AB R99, R92, R99 ;  /* 0x000000635c63723e */ /* 0x000fe200000010ff */
[----:B------:R-:W-:Y:S01]  /*2680*/  @P6 FMUL.FTZ R102, R124, R95 ;  /* 0x0000005f7c666220 */ /* 0x000fe20000410000 */
[----:B------:R-:W-:-:S03]  /*2690*/  LEA R92, P1, R122, UR18, 0x4 ;  /* 0x000000127a5c7c11 */ /* 0x000fc6000f8220ff */
[----:B------:R-:W-:Y:S01]  /*26a0*/  FADD.FTZ R23, R23, R102 ;  /* 0x0000006617177221 */ /* 0x000fe20000010000 */
[----:B------:R-:W-:-:S05]  /*26b0*/  LEA.HI.X R93, R122, UR19, RZ, 0x4, P1 ;  /* 0x000000137a5d7c11 */ /* 0x000fca00088f24ff */
[----:B------:R1:W-:Y:S04]  /*26c0*/  STG.E.128 desc[UR4][R92.64], R96 ;  /* 0x000000605c007986 */ /* 0x0003e8000c101d04 */
.L_x_3440:
[----:B------:R-:W-:Y:S05]  /*26d0*/  BSYNC B1 ;  /* 0x0000000000017941 */ /* 0x000fea0003800000 */
.L_x_3439:
[----:B01----:R-:W0:Y:S02]  /*26e0*/  LDC.64 R92, c[0x0][0x210] ;  /* 0x00008400ff5c7b82 */ /* 0x003e240000000a00 */
[----:B0-----:R-:W-:-:S04]  /*26f0*/  LEA R2, R92, R2, 0x2 ;  /* 0x000000025c027211 */ /* 0x001fc800078e10ff */
[----:B------:R-:W-:-:S13]  /*2700*/  ISETP.GE.AND P1, PT, R2, R93, PT ;  /* 0x0000005d0200720c */ /* 0x000fda0003f26270 */
[----:B------:R-:W-:Y:S05]  /*2710*/  @!P1 BRA `(.L_x_3441) ;  /* 0xffffffe000149947 */ /* 0x000fea000383ffff */
.L_x_3431:
[----:B------:R-:W-:Y:S05]  /*2720*/  BSYNC B0 ;  /* 0x0000000000007941 */ /* 0x000fea0003800000 */
.L_x_3430:
[----:B------:R-:W0:Y:S01]  /*2730*/  S2R R3, SR_CgaCtaId ;  /* 0x0000000000037919 */ /* 0x000e220000008800 */
[--C-:B-----5:R-:W-:Y:S01]  /*2740*/  SHF.R.U32.HI R4, RZ, 0x5, R0.reuse ;  /* 0x00000005ff047819 */ /* 0x120fe20000011600 */
[----:B------:R-:W-:Y:S05]  /*2750*/  WARPSYNC.ALL ;  /* 0x0000000000007948 */ /* 0x000fea0003800000 */
[----:B------:R-:W-:Y:S01]  /*2760*/  MOV R2, 0x400 ;  /* 0x0000040000027802 */ /* 0x000fe20000000f00 */
[----:B------:R-:W1:Y:S01]  /*2770*/  S2R R12, SR_CTAID.X ;  /* 0x00000000000c7919 */ /* 0x000e620000002500 */
        /* <DEDUP_REMOVED lines=11> */
[----:B0-----:R-:W-:-:S04]  /*2830*/  LEA R3, R3, R2, 0x18 ;  /* 0x0000000203037211 */ /* 0x001fc800078ec0ff */
[-C--:B------:R-:W-:Y:S02]  /*2840*/  LEA R120, R120, R3.reuse, 0x5 ;  /* 0x0000000378787211 */ /* 0x080fe400078e28ff */
[----:B------:R-:W-:Y:S01]  /*2850*/  LEA R3, R0, R3, 0x2 ;  /* 0x0000000300037211 */ /* 0x000fe200078e10ff */
[----:B-1----:R-:W-:Y:S02]  /*2860*/  IMAD R121, R12, R121, RZ ;  /* 0x000000790c797224 */ /* 0x002fe400078e02ff */
        /* <DEDUP_REMOVED lines=17> */
[----:B------:R-:W-:Y:S01]  /*2980*/  LDS R15, [R3+0x1a00] ;  /* 0x001a0000030f7984 */ /* 0x000fe20000000800 */
[----:B-1----:R-:W-:-:S03]  /*2990*/  FADD.FTZ R4, RZ, R4 ;  /* 0x00000004ff047221 */ /* 0x002fc60000010000 */
[----:B------:R-:W0:Y:S01]  /*29a0*/  LDS R17, [R3+0x1c00] ;  /* 0x001c000003117984 */ /* 0x000e220000000800 */
[----:B--2---:R-:W-:-:S03]  /*29b0*/  FADD.FTZ R6, RZ, R6 ;  /* 0x00000006ff067221 */ /* 0x004fc60000010000 */
[----:B------:R-:W-:Y:S01]  /*29c0*/  LDS R19, [R3+0x1e00] ;  /* 0x001e000003137984 */ /* 0x000fe20000000800 */
[----:B---3--:R-:W-:-:S03]  /*29d0*/  FADD.FTZ R2, R2, R7 ;  /* 0x0000000702027221 */ /* 0x008fc60000010000 */
[----:B------:R-:W1:Y:S01]  /*29e0*/  LDS R7, [R3+0x1000] ;  /* 0x0010000003077984 */ /* 0x000e620000000800 */
[----:B----4-:R-:W-:-:S03]  /*29f0*/  FADD.FTZ R4, R4, R9 ;  /* 0x0000000904047221 */ /* 0x010fc60000010000 */
[----:B------:R-:W2:Y:S01]  /*2a00*/  LDS R9, [R3+0x1200] ;  /* 0x0012000003097984 */ /* 0x000ea20000000800 */
[----:B------:R-:W-:-:S03]  /*2a10*/  FADD.FTZ R6, R6, R11 ;  /* 0x0000000b06067221 */ /* 0x000fc60000010000 */
[----:B------:R-:W3:Y:S01]  /*2a20*/  LDS R11, [R3+0x1600] ;  /* 0x00160000030b7984 */ /* 0x000ee20000000800 */
[----:B------:R-:W-:Y:S01]  /*2a30*/  FADD.FTZ R5, RZ, R5 ;  /* 0x00000005ff057221 */ /* 0x000fe20000010000 */
[----:B------:R-:W-:Y:S03]  /*2a40*/  BAR.SYNC.DEFER_BLOCKING 0x0 ;  /* 0x0000000000007b1d */ /* 0x000fe60000010000 */
[----:B------:R-:W-:-:S04]  /*2a50*/  FADD.FTZ R5, R5, R8 ;  /* 0x0000000805057221 */ /* 0x000fc80000010000 */
[----:B------:R-:W-:-:S04]  /*2a60*/  FADD.FTZ R0, R5, R0 ;  /* 0x0000000005007221 */ /* 0x000fc80000010000 */
[----:B0-----:R-:W-:Y:S01]  /*2a70*/  FADD.FTZ R17, R0, R17 ;  /* 0x0000001100117221 */ /* 0x001fe20000010000 */
[----:B------:R-:W-:Y:S01]  /*2a80*/  SHF.L.U32 R0, R40, 0x2, RZ ;  /* 0x0000000228007819 */ /* 0x000fe200000006ff */
[----:B------:R-:W-:Y:S04]  /*2a90*/  STS.128 [R120], R64 ;  /* 0x0000004078007388 */ /* 0x000fe80000000c00 */
        /* <DEDUP_REMOVED lines=99> */
.L_x_3443:
[----:B------:R-:W-:Y:S05]  /*30d0*/  BSYNC B0 ;  /* 0x0000000000007941 */ /* 0x000fea0003800000 */
.L_x_3442:
        /* <DEDUP_REMOVED lines=16> */
.L_x_3445:
[----:B------:R-:W-:Y:S05]  /*31e0*/  BSYNC B0 ;  /* 0x0000000000007941 */ /* 0x000fea0003800000 */
.L_x_3444:
        /* <DEDUP_REMOVED lines=16> */
.L_x_3447:
[----:B------:R-:W-:Y:S05]  /*32f0*/  BSYNC B0 ;  /* 0x0000000000007941 */ /* 0x000fea0003800000 */
.L_x_3446:
        /* <DEDUP_REMOVED lines=10> */
.L_x_3436:
[----:B------:R-:W-:Y:S01]  /*33a0*/  HFMA2.MMA R102, -RZ, RZ, 0, 5.9604644775390625e-08 ;  /* 0x00000001ff667435 */ /* 0x000fe200000001ff */
[----:B------:R-:W-:Y:S01]  /*33b0*/  BSSY B1, `(.L_x_3448) ;  /* 0x0000006000017945 */ /* 0x000fe20003800000 */
[----:B------:R-:W-:Y:S02]  /*33c0*/  MOV R103, 0x1f ;  /* 0x0000001f00677802 */ /* 0x000fe40000000f00 */
[----:B------:R-:W-:-:S07]  /*33d0*/  MOV R100, 0xffffffff ;  /* 0xffffffff00647802 */ /* 0x000fce0000000f00 */
[----:B-----5:R-:W-:Y:S05]  /*33e0*/  WARPSYNC.COLLECTIVE R100, `(.L_x_3449) ;  /* 0x0000000064087348 */ /* 0x020fea0003c00000 */
[----:B------:R0:W1:Y:S02]  /*33f0*/  SHFL.BFLY P1, R101, R157, R102, R103 ;  /* 0x0c0000669d657389 */ /* 0x0000640000020067 */
[----:B01---5:R-:W-:Y:S01]  /*3400*/  ENDCOLLECTIVE ;  /* 0x000000000000791b */ /* 0x023fe20003800000 */
.L_x_3449:
[----:B------:R-:W-:Y:S05]  /*3410*/  BSYNC B1 ;  /* 0x0000000000017941 */ /* 0x000fea0003800000 */
.L_x_3448:
        /* <DEDUP_REMOVED lines=9> */
.L_x_3450:
[----:B------:R-:W-:Y:S01]  /*34b0*/  HFMA2.MMA R102, -RZ, RZ, 0, 1.1920928955078125e-07 ;  /* 0x00000002ff667435 */ /* 0x000fe200000001ff */
[----:B------:R-:W-:Y:S02]  /*34c0*/  MOV R157, R92 ;  /* 0x0000005c009d7202 */ /* 0x000fe40000000f00 */
[----:B------:R-:W-:-:S08]  /*34d0*/  MOV R93, R101 ;  /* 0x00000065005d7202 */ /* 0x000fd00000000f00 */
[----:B------:R-:W-:Y:S05]  /*34e0*/  WARPSYNC.COLLECTIVE R100, `(.L_x_3451) ;  /* 0x0000000064087348 */ /* 0x000fea0003c00000 */
[----:B------:R0:W1:Y:S02]  /*34f0*/  SHFL.BFLY P1, R101, R157, R102, R103 ;  /* 0x0c0000669d657389 */ /* 0x0000640000020067 */
[----:B01----:R-:W-:Y:S01]  /*3500*/  ENDCOLLECTIVE ;  /* 0x000000000000791b */ /* 0x003fe20003800000 */
.L_x_3451:
[----:B------:R-:W-:-:S05]  /*3510*/  FADD.FTZ R93, R93, R162 ;  /* 0x000000a25d5d7221 */ /* 0x000fca0000010000 */
[----:B------:R-:W-:Y:S02]  /*3520*/  MOV R157, R93 ;  /* 0x0000005d009d7202 */ /* 0x000fe40000000f00 */
[----:B------:R-:W-:-:S07]  /*3530*/  MOV R95, R101 ;  /* 0x00000065005f7202 */ /* 0x000fce0000000f00 */
[----:B------:R-:W-:Y:S05]  /*3540*/  WARPSYNC.COLLECTIVE R100, `(.L_x_3452) ;  /* 0x0000000064087348 */ /* 0x000fea0003c00000 */
[----:B------:R0:W1:Y:S02]  /*3550*/  SHFL.BFLY P1, R101, R157, R102, R103 ;  /* 0x0c0000669d657389 */ /* 0x0000640000020067 */
[----:B01----:R-:W-:Y:S01]  /*3560*/  ENDCOLLECTIVE ;  /* 0x000000000000791b */ /* 0x003fe20003800000 */
.L_x_3452:
[----:B------:R-:W-:Y:S01]  /*3570*/  FADD.FTZ R95, R92, R95 ;  /* 0x0000005f5c5f7221 */ /* 0x000fe20000010000 */
[----:B------:R-:W-:-:S04]  /*3580*/  HFMA2.MMA R102, -RZ, RZ, 0, 2.384185791015625e-07 ;  /* 0x00000004ff667435 */ /* 0x000fc800000001ff */
[----:B------:R-:W-:Y:S02]  /*3590*/  MOV R157, R95 ;  /* 0x0000005f009d7202 */ /* 0x000fe40000000f00 */
[----:B------:R-:W-:-:S07]  /*35a0*/  MOV R94, R101 ;  /* 0x00000065005e7202 */ /* 0x000fce0000000f00 */
[----:B------:R-:W-:Y:S05]  /*35b0*/  WARPSYNC.COLLECTIVE R100, `(.L_x_3453) ;  /* 0x0000000064087348 */ /* 0x000fea0003c00000 */
[----:B------:R0:W1:Y:S02]  /*35c0*/  SHFL.BFLY P1, R101, R157, R102, R103 ;  /* 0x0c0000669d657389 */ /* 0x0000640000020067 */
[----:B01----:R-:W-:Y:S01]  /*35d0*/  ENDCOLLECTIVE ;  /* 0x000000000000791b */ /* 0x003fe20003800000 */
.L_x_3453:
[----:B------:R-:W-:-:S05]  /*35e0*/  FADD.FTZ R94, R93, R94 ;  /* 0x0000005e5d5e7221 */ /* 0x000fca0000010000 */
[----:B------:R-:W-:Y:S02]  /*35f0*/  MOV R157, R94 ;  /* 0x0000005e009d7202 */ /* 0x000fe40000000f00 */
[----:B------:R-:W-:-:S07]  /*3600*/  MOV R96, R101 ;  /* 0x0000006500607202 */ /* 0x000fce0000000f00 */
[----:B------:R-:W-:Y:S05]  /*3610*/  WARPSYNC.COLLECTIVE R100, `(.L_x_3454) ;  /* 0x0000000064087348 */ /* 0x000fea0003c00000 */
[----:B------:R0:W1:Y:S02]  /*3620*/  SHFL.BFLY P1, R101, R157, R102, R103 ;  /* 0x0c0000669d657389 */ /* 0x0000640000020067 */
[----:B01----:R-:W-:Y:S01]  /*3630*/  ENDCOLLECTIVE ;  /* 0x000000000000791b */ /* 0x003fe20003800000 */
.L_x_3454:
[----:B------:R-:W-:Y:S01]  /*3640*/  FADD.FTZ R96, R95, R96 ;  /* 0x000000605f607221 */ /* 0x000fe20000010000 */
[----:B------:R-:W-:-:S04]  /*3650*/  HFMA2.MMA R102, -RZ, RZ, 0, 4.76837158203125e-07 ;  /* 0x00000008ff667435 */ /* 0x000fc800000001ff */
[----:B------:R-:W-:Y:S02]  /*3660*/  MOV R157, R96 ;  /* 0x00000060009d7202 */ /* 0x000fe40000000f00 */
[----:B------:R-:W-:-:S07]  /*3670*/  MOV R97, R101 ;  /* 0x0000006500617202 */ /* 0x000fce0000000f00 */
[----:B------:R-:W-:Y:S05]  /*3680*/  WARPSYNC.COLLECTIVE R100, `(.L_x_3455) ;  /* 0x0000000064087348 */ /* 0x000fea0003c00000 */
[----:B------:R0:W1:Y:S02]  /*3690*/  SHFL.BFLY P1, R101, R157, R102, R103 ;  /* 0x0c0000669d657389 */ /* 0x0000640000020067 */
[----:B01----:R-:W-:Y:S01]  /*36a0*/  ENDCOLLECTIVE ;  /* 0x000000000000791b */ /* 0x003fe20003800000 */
.L_x_3455:
[----:B------:R-:W-:-:S05]  /*36b0*/  FADD.FTZ R97, R94, R97 ;  /* 0x000000615e617221 */ /* 0x000fca0000010000 */
[----:B------:R-:W-:Y:S02]  /*36c0*/  MOV R157, R97 ;  /* 0x00000061009d7202 */ /* 0x000fe40000000f00 */
[----:B------:R-:W-:-:S07]  /*36d0*/  MOV R99, R101 ;  /* 0x0000006500637202 */ /* 0x000fce0000000f00 */
[----:B------:R-:W-:Y:S05]  /*36e0*/  WARPSYNC.COLLECTIVE R100, `(.L_x_3456) ;  /* 0x0000000064087348 */ /* 0x000fea0003c00000 */
[----:B------:R0:W1:Y:S02]  /*36f0*/  SHFL.BFLY P1, R101, R157, R102, R103 ;  /* 0x0c0000669d657389 */ /* 0x0000640000020067 */
[----:B01----:R-:W-:Y:S01]  /*3700*/  ENDCOLLECTIVE ;  /* 0x000000000000791b */ /* 0x003fe20003800000 */
.L_x_3456:
[----:B------:R-:W-:Y:S01]  /*3710*/  FADD.FTZ R99, R96, R99 ;  /* 0x0000006360637221 */ /* 0x000fe20000010000 */
[----:B------:R-:W-:-:S04]  /*3720*/  HFMA2.MMA R102, -RZ, RZ, 0, 9.5367431640625e-07 ;  /* 0x00000010ff667435 */ /* 0x000fc800000001ff */
[----:B------:R-:W-:Y:S02]  /*3730*/  MOV R157, R99 ;  /* 0x00000063009d7202 */ /* 0x000fe40000000f00 */
[----:B------:R-:W-:-:S07]  /*3740*/  MOV R98, R101 ;  /* 0x0000006500627202 */ /* 0x000fce0000000f00 */
[----:B------:R-:W-:Y:S05]  /*3750*/  WARPSYNC.COLLECTIVE R100, `(.L_x_3457) ;  /* 0x0000000064087348 */ /* 0x000fea0003c00000 */
[----:B------:R0:W1:Y:S02]  /*3760*/  SHFL.BFLY P1, R101, R157, R102, R103 ;  /* 0x0c0000669d657389 */ /* 0x0000640000020067 */
[----:B01----:R-:W-:Y:S01]  /*3770*/  ENDCOLLECTIVE ;  /* 0x000000000000791b */ /* 0x003fe20003800000 */
.L_x_3457:
[----:B------:R-:W-:-:S05]  /*3780*/  FADD.FTZ R98, R97, R98 ;  /* 0x0000006261627221 */ /* 0x000fca0000010000 */
[----:B------:R-:W-:Y:S02]  /*3790*/  MOV R157, R98 ;  /* 0x00000062009d7202 */ /* 0x000fe40000000f00 */
[----:B------:R-:W-:-:S07]  /*37a0*/  MOV R92, R101 ;  /* 0x00000065005c7202 */ /* 0x000fce0000000f00 */
[----:B------:R-:W-:Y:S05]  /*37b0*/  WARPSYNC.COLLECTIVE R100, `(.L_x_3458) ;  /* 0x0000000064087348 */ /* 0x000fea0003c00000 */
[----:B------:R0:W1:Y:S02]  /*37c0*/  SHFL.BFLY P1, R101, R157, R102, R103 ;  /* 0x0c0000669d657389 */ /* 0x0000640000020067 */
[----:B01----:R-:W-:Y:S01]  /*37d0*/  ENDCOLLECTIVE ;  /* 0x000000000000791b */ /* 0x003fe20003800000 */
.L_x_3458:
[----:B------:R-:W-:Y:S01]  /*37e0*/  MOV R93, R101 ;  /* 0x00000065005d7202 */ /* 0x000fe20000000f00 */
[----:B------:R-:W-:Y:S06]  /*37f0*/  BRA `(.L_x_3459) ;  /* 0xffffffdc00447947 */ /* 0x000fec000383ffff */
.L_x_3460:
        /* <DEDUP_REMOVED lines=16> */
.L_x_9146:


//--------------------- .text._ZN10layer_norm13ln_bwd_kernelINS_13Kernel_traitsI13__nv_bfloat16S2_fS2_fjLj512ELj1ELj4ELj1ELj16ENS_18Kernel_traits_baseILj512ES2_S2_fS2_fjLj128EEEEELb1ELb1ELb0ELb1EEEvNS_9BwdParamsE --------------------------
	.section	.text._ZN10layer_norm13ln_bwd_kernelINS_13Kernel_traitsI13__nv_bfloat16S2_fS2_fjLj512ELj1ELj4ELj1ELj16ENS_18Kernel_traits_baseILj512ES2_S2_fS2_fjLj128EEEEELb1ELb1ELb0ELb1EEEvNS_9BwdParamsE,"ax",@progbits
	.align	128
        .global         _ZN10layer_norm13ln_bwd_kernelINS_13Kernel_traitsI13__nv_bfloat16S2_fS2_fjLj512ELj1ELj4ELj1ELj16ENS_18Kernel_traits_baseILj512ES2_S2_fS2_fjLj128EEEEELb1ELb1ELb0ELb1EEEvNS_9BwdParamsE
        .type           _ZN10layer_norm13ln_bwd_kernelINS_13Kernel_traitsI13__nv_bfloat16S2_fS2_fjLj512ELj1ELj4ELj1ELj16ENS_18Kernel_traits_baseILj512ES2_S2_fS2_fjLj128EEEEELb1ELb1ELb0ELb1EEEvNS_9BwdParamsE,@function
        .size           _ZN10layer_norm13ln_bwd_kernelINS_13Kernel_traitsI13__nv_bfloat16S2_fS2_fjLj512ELj1ELj4ELj1ELj16ENS_18Kernel_traits_baseILj512ES2_S2_fS2_fjLj128EEEEELb1ELb1ELb0ELb1EEEvNS_9BwdParamsE,(.L_x_9147 - _ZN10layer_norm13ln_bwd_kernelINS_13Kernel_traitsI13__nv_bfloat16S2_fS2_fjLj512ELj1ELj4ELj1ELj16ENS_18Kernel_traits_baseILj512ES2_S2_fS2_fjLj128EEEEELb1ELb1ELb0ELb1EEEvNS_9BwdParamsE)
        .other          _ZN10layer_norm13ln_bwd_kernelINS_13Kernel_traitsI13__nv_bfloat16S2_fS2_fjLj512ELj1ELj4ELj1ELj16ENS_18Kernel_traits_baseILj512ES2_S2_fS2_fjLj128EEEEELb1ELb1ELb0ELb1EEEvNS_9BwdParamsE,@"STO_CUDA_ENTRY STV_DEFAULT"
_ZN10layer_norm13ln_bwd_kernelINS_13Kernel_traitsI13__nv_bfloat16S2_fS2_fjLj512ELj1ELj4ELj1ELj16ENS_18Kernel_traits_baseILj512ES2_S2_fS2_fjLj128EEEEELb1ELb1ELb0ELb1EEEvNS_9BwdParamsE:
.text._ZN10layer_norm13ln_bwd_kernelINS_13Kernel_traitsI13__nv_bfloat16S2_fS2_fjLj512ELj1ELj4ELj1ELj16ENS_18Kernel_traits_baseILj512ES2_S2_fS2_fjLj128EEEEELb1ELb1ELb0ELb1EEEvNS_9BwdParamsE:
        /* <DEDUP_REMOVED lines=48> */
.L_x_3462:
[----:B------:R-:W-:Y:S02]  /*0300*/  ULDC.64 UR6, c[0x0][0x260] ;  /* 0x0000980000067ab9 */ /* 0x000fe40000000a00 */
[----:B------:R-:W-:-:S04]  /*0310*/  LEA R2, P0, R0, UR6, 0x4 ;  /* 0x0000000600027c11 */ /* 0x000fc8000f8020ff */
        /* <DEDUP_REMOVED lines=57> */
[----:B------:R-:W-:-:S07]  /*06b0*/  SHF.L.U32 R132, R132, 0x10, RZ ;  /* 0x0000001084847819 */ /* 0x000fce00000006ff */
.L_x_3466:
        /* <DEDUP_REMOVED lines=11> */
[----:B-1----:R-:W-:Y:S01]  /*0770*/  IMAD.WIDE R72, R107, 0x4, R72 ;  /* 0x000000046b487825 */ /* 0x002fe200078e0248 */
[----:B------:R-:W-:Y:S02]  /*0780*/  IADD3 R133, R139, 0x20, RZ ;  /* 0x000000208b857810 */ /* 0x000fe40007ffe0ff */
[----:B------:R-:W-:Y:S02]  /*0790*/  @P0 LEA.HI.X R81, R107, R61, R62, 0x1, P1 ;  /* 0x0000003d6b510211 */ /* 0x000fe400008f0c3e */
        /* <DEDUP_REMOVED lines=11> */
[----:B------:R0:W3:Y:S04]  /*0850*/  LDG.E.128 R68, desc[UR4][R100.64+0x10] ;  /* 0x0000100464447981 */ /* 0x0000e8000c1e1d00 */
[----:B------:R1:W3:Y:S04]  /*0860*/  LDG.E R134, desc[UR4][R134.64] ;  /* 0x0000000486867981 */ /* 0x0002e8000c1e1900 */
[----:B------:R-:W3:Y:S01]  /*0870*/  LDG.E.128 R80, desc[UR4][R136.64+0x10] ;  /* 0x0000100488507981 */ /* 0x000ee2000c1e1d00 */
[----:B0-----:R-:W0:Y:S03]  /*0880*/  LDC.64 R100, c[0x0][0x240] ;  /* 0x00009000ff647b82 */ /* 0x001e260000000a00 */
[----:B------:R-:W3:Y:S01]  /*0890*/  LDG.E.128 R72, desc[UR4][R136.64] ;  /* 0x0000000488487981 */ /* 0x000ee2000c1e1d00 */
[----:B0-----:R-:W-:-:S04]  /*08a0*/  IMAD.WIDE.U32 R108, R139, 0x8, R100 ;  /* 0x000000088b6c7825 */ /* 0x001fc800078e0064 */
[----:B------:R-:W-:Y:S02]  /*08b0*/  IMAD.WIDE.U32 R100, R133, 0x8, R100 ;  /* 0x0000000885647825 */ /* 0x000fe400078e0064 */
[----:B-----5:R-:W5:Y:S04]  /*08c0*/  LDG.E.64 R108, desc[UR4][R108.64] ;  /* 0x000000046c6c7981 */ /* 0x020f68000c1e1b00 */
        /* <DEDUP_REMOVED lines=14> */
[----:B--2---:R-:W-:Y:S02]  /*09b0*/  @P0 SHF.L.U32 R135, R140, 0x10, RZ ;  /* 0x000000108c870819 */ /* 0x004fe400000006ff */
[C---:B------:R-:W-:Y:S02]  /*09c0*/  PRMT R140, R64.reuse, 0x7632, R140 ;  /* 0x00007632408c7816 */ /* 0x040fe4000000008c */
[----:B------:R-:W-:Y:S02]  /*09d0*/  SHF.L.U32 R155, R64, 0x10, RZ ;  /* 0x00000010409b7819 */ /* 0x000fe400000006ff */
[----:B------:R-:W-:Y:S02]  /*09e0*/  PRMT R64, R67, 0x7632, R64 ;  /* 0x0000763243407816 */ /* 0x000fe40000000040 */
[----:B---3--:R-:W-:Y:S01]  /*09f0*/  SHF.L.U32 R113, R78, 0x10, RZ ;  /* 0x000000104e717819 */ /* 0x008fe200000006ff */
[C---:B------:R-:W-:Y:S01]  /*0a00*/  FADD.FTZ R153, -R142.reuse, R60 ;  /* 0x0000003c8e997221 */ /* 0x040fe20000010100 */
[C-C-:B------:R-:W-:Y:S01]  /*0a10*/  FADD.FTZ R159, -R142.reuse, R62.reuse ;  /* 0x0000003e8e9f7221 */ /* 0x140fe20000010100 */
[----:B------:R-:W-:Y:S01]  /*0a20*/  FADD.FTZ R157, -R142, R61 ;  /* 0x0000003d8e9d7221 */ /* 0x000fe20000010100 */
[----:B------:R-:W-:Y:S01]  /*0a30*/  PRMT R62, R78, 0x7632, R62 ;  /* 0x000076324e3e7816 */ /* 0x000fe2000000003e */
[----:B------:R-:W-:Y:S01]  /*0a40*/  FMUL.FTZ R78, R116, R155 ;  /* 0x0000009b744e7220 */ /* 0x000fe20000410000 */
[----:B------:R-:W-:-:S02]  /*0a50*/  SHF.L.U32 R140, R140, 0x10, RZ ;  /* 0x000000108c8c7819 */ /* 0x000fc400000006ff */
[C---:B0-----:R-:W-:Y:S02]  /*0a60*/  PRMT R114, R65.reuse, 0x7632, R114 ;  /* 0x0000763241727816 */ /* 0x041fe40000000072 */
[----:B------:R-:W-:Y:S01]  /*0a70*/  SHF.L.U32 R138, R65, 0x10, RZ ;  /* 0x00000010418a7819 */ /* 0x000fe200000006ff */
[----:B------:R-:W-:Y:S01]  /*0a80*/  FMUL.FTZ R65, R134, R153 ;  /* 0x0000009986417220 */ /* 0x000fe20000410000 */
[C---:B------:R-:W-:Y:S02]  /*0a90*/  PRMT R112, R66.reuse, 0x7632, R112 ;  /* 0x0000763242707816 */ /* 0x040fe40000000070 */
[----:B------:R-:W-:Y:S02]  /*0aa0*/  SHF.L.U32 R149, R66, 0x10, RZ ;  /* 0x0000001042957819 */ /* 0x000fe400000006ff */
[----:B------:R-:W-:Y:S01]  /*0ab0*/  SHF.L.U32 R66, R67, 0x10, RZ ;  /* 0x0000001043427819 */ /* 0x000fe200000006ff */
[C---:B------:R-:W-:Y:S01]  /*0ac0*/  FADD.FTZ R67, -R142.reuse, R68 ;  /* 0x000000448e437221 */ /* 0x040fe20000010100 */
[C---:B------:R-:W-:Y:S01]  /*0ad0*/  PRMT R60, R79.reuse, 0x7632, R60 ;  /* 0x000076324f3c7816 */ /* 0x040fe2000000003c */
[C---:B------:R-:W-:Y:S01]  /*0ae0*/  FADD.FTZ R161, -R142.reuse, R63 ;  /* 0x0000003f8ea17221 */ /* 0x040fe20000010100 */
[----:B------:R-:W-:Y:S01]  /*0af0*/  SHF.L.U32 R144, R79, 0x10, RZ ;  /* 0x000000104f907819 */ /* 0x000fe200000006ff */
[----:B------:R-:W-:Y:S01]  /*0b00*/  FADD.FTZ R61, -R142, R83 ;  /* 0x000000538e3d7221 */ /* 0x000fe20000010100 */
[----:B------:R-:W-:Y:S01]  /*0b10*/  FMUL.FTZ R79, R134, R157 ;  /* 0x0000009d864f7220 */ /* 0x000fe20000410000 */
[----:B------:R-:W-:Y:S01]  /*0b20*/  SHF.L.U32 R68, R64, 0x10, RZ ;  /* 0x0000001040447819 */ /* 0x000fe200000006ff */
[C---:B------:R-:W-:Y:S01]  /*0b30*/  FADD.FTZ R63, -R142.reuse, R82 ;  /* 0x000000528e3f7221 */ /* 0x040fe20000010100 */
[----:B------:R-:W-:Y:S01]  /*0b40*/  FMUL.FTZ R64, R125, R140 ;  /* 0x0000008c7d407220 */ /* 0x000fe20000410000 */
[----:B------:R-:W-:Y:S01]  /*0b50*/  FADD.FTZ R83, RZ, R78 ;  /* 0x0000004eff537221 */ /* 0x000fe20000010000 */
[C---:B------:R-:W-:Y:S01]  /*0b60*/  FADD.FTZ R69, -R142.reuse, R69 ;  /* 0x000000458e457221 */ /* 0x040fe20000010100 */
[C---:B------:R-:W-:Y:S01]  /*0b70*/  FADD.FTZ R147, -R142.reuse, R75 ;  /* 0x0000004b8e937221 */ /* 0x040fe20000010100 */
[----:B------:R-:W-:Y:S01]  /*0b80*/  FFMA.FTZ R82, R65, R78, RZ ;  /* 0x0000004e41527223 */ /* 0x000fe200000100ff */
[----:B------:R-:W-:Y:S01]  /*0b90*/  FADD.FTZ R115, -R142, R80 ;  /* 0x000000508e737221 */ /* 0x000fe20000010100 */
[----:B------:R-:W-:Y:S01]  /*0ba0*/  SHF.L.U32 R75, R114, 0x10, RZ ;  /* 0x00000010724b7819 */ /* 0x000fe200000006ff */
[----:B------:R-:W-:Y:S01]  /*0bb0*/  FADD.FTZ R151, -R142, R71 ;  /* 0x000000478e977221 */ /* 0x000fe20000010100 */
[----:B------:R-:W-:Y:S01]  /*0bc0*/  FMUL.FTZ R80, R134, R161 ;  /* 0x000000a186507220 */ /* 0x000fe20000410000 */
[----:B------:R-:W-:Y:S01]  /*0bd0*/  FFMA.FTZ R105, R79, R140, R105 ;  /* 0x0000008c4f697223 */ /* 0x000fe20000010069 */
[----:B------:R-:W-:Y:S01]  /*0be0*/  FADD.FTZ R104, R140, R104 ;  /* 0x000000688c687221 */ /* 0x000fe20000010000 */
[----:B------:R-:W-:Y:S01]  /*0bf0*/  FADD.FTZ R145, -R142, R72 ;  /* 0x000000488e917221 */ /* 0x000fe20000010100 */
[----:B------:R-:W-:Y:S01]  /*0c00*/  FMUL.FTZ R71, R117, R138 ;  /* 0x0000008a75477220 */ /* 0x000fe20000410000 */
[----:B------:R-:W-:Y:S01]  /*0c10*/  SHF.L.U32 R112, R112, 0x10, RZ ;  /* 0x0000001070707819 */ /* 0x000fe200000006ff */
[----:B------:R-:W-:Y:S01]  /*0c20*/  FADD.FTZ R140, R83, R64 ;  /* 0x00000040538c7221 */ /* 0x000fe20000010000 */
[C---:B------:R-:W-:Y:S01]  /*0c30*/  FMUL.FTZ R148, R134.reuse, R159 ;  /* 0x0000009f86947220 */ /* 0x040fe20000410000 */
[----:B------:R-:W-:Y:S01]  /*0c40*/  FMUL.FTZ R72, R134, R69 ;  /* 0x0000004586487220 */ /* 0x000fe20000410000 */
[----:B------:R-:W-:Y:S01]  /*0c50*/  FFMA.FTZ R83, R79, R64, R82 ;  /* 0x000000404f537223 */ /* 0x000fe20000010052 */
[C---:B------:R-:W-:Y:S01]  /*0c60*/  FADD.FTZ R137, -R142.reuse, R73 ;  /* 0x000000498e897221 */ /* 0x040fe20000010100 */
[----:B------:R-:W-:Y:S01]  /*0c70*/  FADD.FTZ R143, -R142, R74 ;  /* 0x0000004a8e8f7221 */ /* 0x000fe20000010100 */
[-C--:B------:R-:W-:Y:S01]  /*0c80*/  FFMA.FTZ R99, R80, R75.reuse, R99 ;  /* 0x0000004b50637223 */ /* 0x080fe20000010063 */
[----:B------:R-:W-:Y:S01]  /*0c90*/  FADD.FTZ R98, R75, R98 ;  /* 0x000000624b627221 */ /* 0x000fe20000010000 */
[----:B------:R-:W-:Y:S01]  /*0ca0*/  FADD.FTZ R163, -R142, R70 ;  /* 0x000000468ea37221 */ /* 0x000fe20000010100 */
[----:B------:R-:W-:Y:S01]  /*0cb0*/  PRMT R136, R76, 0x7632, R136 ;  /* 0x000076324c887816 */ /* 0x000fe20000000088 */
[----:B------:R-:W-:Y:S01]  /*0cc0*/  FMUL.FTZ R75, R126, R75 ;  /* 0x0000004b7e4b7220 */ /* 0x000fe20000410000 */
[----:B------:R-:W-:Y:S01]  /*0cd0*/  SHF.L.U32 R141, R76, 0x10, RZ ;  /* 0x000000104c8d7819 */ /* 0x000fe200000006ff */
[----:B------:R-:W-:Y:S01]  /*0ce0*/  FADD.FTZ R140, R140, R71 ;  /* 0x000000478c8c7221 */ /* 0x000fe20000010000 */
[----:B------:R-:W-:Y:S01]  /*0cf0*/  PRMT R76, R77, 0x7632, R76 ;  /* 0x000076324d4c7816 */ /* 0x000fe2000000004c */
[----:B------:R-:W-:Y:S01]  /*0d00*/  FADD.FTZ R94, R112, R94 ;  /* 0x0000005e705e7221 */ /* 0x000fe20000010000 */
[-C--:B------:R-:W-:Y:S01]  /*0d10*/  FFMA.FTZ R95, R72, R112.reuse, R95 ;  /* 0x00000070485f7223 */ /* 0x080fe2000001005f */
[----:B------:R-:W-:Y:S01]  /*0d20*/  FMUL.FTZ R70, R127, R112 ;  /* 0x000000707f467220 */ /* 0x000fe20000410000 */
[----:B------:R-:W-:Y:S01]  /*0d30*/  FFMA.FTZ R83, R148, R71, R83 ;  /* 0x0000004794537223 */ /* 0x000fe20000010053 */
[----:B------:R-:W-:Y:S01]  /*0d40*/  SHF.L.U32 R77, R77, 0x10, RZ ;  /* 0x000000104d4d7819 */ /* 0x000fe200000006ff */
[C---:B------:R-:W-:Y:S01]  /*0d50*/  FMUL.FTZ R112, R134.reuse, R137 ;  /* 0x0000008986707220 */ /* 0x040fe20000410000 */
        /* <DEDUP_REMOVED lines=29> */
[----:B------:R-:W-:Y:S01]  /*0f30*/  FADD.FTZ R81, -R142, R81 ;  /* 0x000000518e517221 */ /* 0x000fe20000010100 */
[-C--:B------:R-:W-:Y:S01]  /*0f40*/  FFMA.FTZ R89, R112, R136.reuse, R89 ;  /* 0x0000008870597223 */ /* 0x080fe20000010059 */
[----:B------:R-:W-:Y:S01]  /*0f50*/  FADD.FTZ R25, R136, R25 ;  /* 0x0000001988197221 */ /* 0x000fe20000010000 */
        /* <DEDUP_REMOVED lines=26> */
[----:B------:R-:W-:Y:S01]  /*1100*/  SHF.L.U32 R60, R60, 0x10, RZ ;  /* 0x000000103c3c7819 */ /* 0x000fe200000006ff */
[----:B------:R-:W-:Y:S01]  /*1110*/  FADD.FTZ R18, R144, R18 ;  /* 0x0000001290127221 */ /* 0x000fe20000010000 */
[----:B------:R-:W-:Y:S01]  /*1120*/  FADD.FTZ R21, R62, R21 ;  /* 0x000000153e157221 */ /* 0x000fe20000010000 */
[C---:B------:R-:W-:Y:S01]  /*1130*/  FFMA.FTZ R85, R140.reuse, R62, R85 ;  /* 0x0000003e8c557223 */ /* 0x040fe20000010055 */
        /* <DEDUP_REMOVED lines=35> */
.L_x_3478:
[----:B------:R-:W3:Y:S02]  /*1370*/  LDC.64 R76, c[0x0][0x220] ;  /* 0x00008800ff4c7b82 */ /* 0x000ee40000000a00 */
[----:B---3--:R-:W-:-:S06]  /*1380*/  IMAD.WIDE.U32 R60, R139, 0x10, R76 ;  /* 0x000000108b3c7825 */ /* 0x008fcc00078e004c */
[----:B------:R-:W3:Y:S01]  /*1390*/  LDG.E.128 R60, desc[UR4][R60.64] ;  /* 0x000000043c3c7981 */ /* 0x000ee2000c1e1d00 */
[----:B-1----:R-:W-:Y:S01]  /*13a0*/  FADD.FTZ R150, R81, R150 ;  /* 0x0000009651967221 */ /* 0x002fe20000010000 */
[----:B0-2---:R-:W-:Y:S01]  /*13b0*/  FADD.FTZ R147, R147, R152 ;  /* 0x0000009893937221 */ /* 0x005fe20000010000 */
[----:B------:R-:W-:Y:S01]  /*13c0*/  ISETP.NE.U32.AND P2, PT, R110, RZ, PT ;  /* 0x000000ff6e00720c */ /* 0x000fe20003f45070 */
[----:B------:R-:W-:Y:S01]  /*13d0*/  HFMA2.MMA R156, -RZ, RZ, 0, 0 ;  /* 0x00000000ff9c7435 */ /* 0x000fe200000001ff */
[----:B------:R-:W-:Y:S01]  /*13e0*/  FMUL.FTZ R150, R150, UR9 ;  /* 0x0000000996967c20 */ /* 0x000fe20008410000 */
[----:B------:R-:W-:Y:S01]  /*13f0*/  FMUL.FTZ R147, R147, UR9 ;  /* 0x0000000993937c20 */ /* 0x000fe20008410000 */
[----:B------:R-:W-:Y:S01]  /*1400*/  ISETP.NE.AND.EX P2, PT, R111, RZ, PT, P2 ;  /* 0x000000ff6f00720c */ /* 0x000fe20003f45320 */
[----:B------:R-:W-:Y:S01]  /*1410*/  IMAD.WIDE.U32 R76, R133, 0x10, R76 ;  /* 0x00000010854c7825 */ /* 0x000fe200078e004c */
[----:B-----5:R-:W-:Y:S02]  /*1420*/  LOP3.LUT P3, RZ, R108, 0xff00, RZ, 0xc0, !PT ;  /* 0x0000ff006cff7812 */ /* 0x020fe4000786c0ff */
[----:B------:R-:W-:-:S02]  /*1430*/  FSEL R110, R150, RZ, !P4 ;  /* 0x000000ff966e7208 */ /* 0x000fc40006000000 */
[----:B------:R-:W-:Y:S02]  /*1440*/  LOP3.LUT P5, RZ, R108, 0xff0000, RZ, 0xc0, !PT ;  /* 0x00ff00006cff7812 */ /* 0x000fe400078ac0ff */
[----:B------:R-:W-:Y:S01]  /*1450*/  MOV R111, RZ ;  /* 0x000000ff006f7202 */ /* 0x000fe20000000f00 */
        /* <DEDUP_REMOVED lines=8> */
[----:B------:R-:W-:Y:S01]  /*14e0*/  FMUL.FTZ R64, R134, R81 ;  /* 0x0000005186407220 */ /* 0x000fe20000410000 */
[----:B------:R-:W-:Y:S01]  /*14f0*/  LOP3.LUT P1, RZ, R79, 0xff, RZ, 0xc0, !PT ;  /* 0x000000ff4fff7812 */ /* 0x000fe2000782c0ff */
[----:B------:R-:W-:Y:S01]  /*1500*/  FADD.FTZ R79, R78, -R65 ;  /* 0x800000414e4f7221 */ /* 0x000fe20000010000 */
[----:B------:R-:W-:Y:S01]  /*1510*/  @P3 PRMT R81, R32, 0x7632, R81 ;  /* 0x0000763220513816 */ /* 0x000fe20000000051 */
[----:B------:R-:W-:Y:S01]  /*1520*/  @P2 FADD.FTZ R64, R37, R64 ;  /* 0x0000004025402221 */ /* 0x000fe20000010000 */
[----:B------:R-:W-:Y:S01]  /*1530*/  HFMA2.MMA R65, -RZ, RZ, 0, 0 ;  /* 0x00000000ff417435 */ /* 0x000fe200000001ff */
[----:B------:R-:W-:Y:S01]  /*1540*/  FMUL.FTZ R71, R134, R79 ;  /* 0x0000004f86477220 */ /* 0x000fe20000410000 */
[----:B------:R-:W-:Y:S01]  /*1550*/  @P3 SHF.L.U32 R81, R81, 0x10, RZ ;  /* 0x0000001051513819 */ /* 0x000fe200000006ff */
[----:B------:R-:W-:Y:S01]  /*1560*/  FMUL.FTZ R78, R64, R135 ;  /* 0x00000087404e7220 */ /* 0x000fe20000410000 */
[----:B------:R-:W-:Y:S01]  /*1570*/  MOV R148, RZ ;  /* 0x000000ff00947202 */ /* 0x000fe20000000f00 */
[----:B------:R-:W-:Y:S01]  /*1580*/  @P2 FADD.FTZ R71, R36, R71 ;  /* 0x0000004724472221 */ /* 0x000fe20000010000 */
[-CC-:B------:R-:W-:Y:S01]  /*1590*/  FFMA.FTZ R74, R74, R147.reuse, R110.reuse ;  /* 0x000000934a4a7223 */ /* 0x180fe2000001006e */
[----:B------:R-:W-:Y:S01]  /*15a0*/  FMUL.FTZ R150, R78, UR12 ;  /* 0x0000000c4e967c20 */ /* 0x000fe20008410000 */
[----:B------:R-:W-:Y:S01]  /*15b0*/  FFMA.FTZ R69, R69, R147, R110 ;  /* 0x0000009345457223 */ /* 0x000fe2000001006e */
[----:B------:R-:W-:Y:S01]  /*15c0*/  FMUL.FTZ R75, R71, R135 ;  /* 0x00000087474b7220 */ /* 0x000fe20000410000 */
[----:B------:R-:W-:Y:S01]  /*15d0*/  @P1 SHF.L.U32 R78, R32, 0x10, RZ ;  /* 0x00000010204e1819 */ /* 0x000fe200000006ff */
[----:B------:R-:W-:Y:S01]  /*15e0*/  @P3 FMUL.FTZ R65, R150, R81 ;  /* 0x0000005196413220 */ /* 0x000fe20000410000 */
[----:B------:R-:W-:Y:S01]  /*15f0*/  LOP3.LUT P6, RZ, R109, 0xff000000, RZ, 0xc0, !PT ;  /* 0xff0000006dff7812 */ /* 0x000fe200078cc0ff */
[----:B------:R-:W-:Y:S01]  /*1600*/  FMUL.FTZ R81, R75, UR12 ;  /* 0x0000000c4b517c20 */ /* 0x000fe20008410000 */
[----:B------:R-:W-:Y:S01]  /*1610*/  FMUL.FTZ R75, R134, R149 ;  /* 0x00000095864b7220 */ /* 0x000fe20000410000 */
[----:B------:R-:W-:Y:S01]  /*1620*/  HFMA2.MMA R149, -RZ, RZ, 0, 0 ;  /* 0x00000000ff957435 */ /* 0x000fe200000001ff */
[----:B------:R-:W-:Y:S01]  /*1630*/  FADD.FTZ R69, R68, -R69 ;  /* 0x8000004544457221 */ /* 0x000fe20000010000 */
[----:B------:R-:W-:Y:S01]  /*1640*/  @P1 FMUL.FTZ R156, R81, R78 ;  /* 0x0000004e519c1220 */ /* 0x000fe20000410000 */
[----:B------:R-:W-:Y:S01]  /*1650*/  @P2 FADD.FTZ R75, R38, R75 ;  /* 0x0000004b264b2221 */ /* 0x000fe20000010000 */
[C---:B------:R-:W-:Y:S01]  /*1660*/  FMUL.FTZ R78, R134.reuse, R153 ;  /* 0x00000099864e7220 */ /* 0x040fe20000410000 */
[----:B------:R-:W-:Y:S01]  /*1670*/  CS2R R152, SRZ ;  /* 0x0000000000987805 */ /* 0x000fe2000001ff00 */
[----:B------:R-:W-:Y:S01]  /*1680*/  HFMA2.MMA R68, -RZ, RZ, 0, 0 ;  /* 0x00000000ff447435 */ /* 0x000fe200000001ff */
[----:B------:R-:W-:Y:S01]  /*1690*/  FMUL.FTZ R154, R134, R69 ;  /* 0x00000045869a7220 */ /* 0x000fe20000410000 */
[----:B------:R-:W-:Y:S01]  /*16a0*/  @P2 FADD.FTZ R78, R39, R78 ;  /* 0x0000004e274e2221 */ /* 0x000fe20000010000 */
[----:B------:R-:W-:-:S02]  /*16b0*/  FFMA.FTZ R67, R67, R147, R110 ;  /* 0x0000009343437223 */ /* 0x000fc4000001006e */
[----:B------:R-:W-:Y:S02]  /*16c0*/  @P2 FADD.FTZ R154, R43, R154 ;  /* 0x0000009a2b9a2221 */ /* 0x000fe40000010000 */
[----:B------:R-:W-:-:S04]  /*16d0*/  FADD.FTZ R67, R66, -R67 ;  /* 0x8000004342437221 */ /* 0x000fc80000010000 */
[----:B------:R-:W-:-:S04]  /*16e0*/  FMUL.FTZ R155, R134, R67 ;  /* 0x00000043869b7220 */ /* 0x000fc80000410000 */
[----:B------:R-:W-:Y:S01]  /*16f0*/  @P2 FADD.FTZ R155, R42, R155 ;  /* 0x0000009b2a9b2221 */ /* 0x000fe20000010000 */
[C---:B---3--:R-:W-:Y:S02]  /*1700*/  @P3 PRMT R79, R60.reuse, 0x7632, R79 ;  /* 0x000076323c4f3816 */ /* 0x048fe4000000004f */
[----:B------:R-:W-:Y:S02]  /*1710*/  @P1 SHF.L.U32 R60, R60, 0x10, RZ ;  /* 0x000000103c3c1819 */ /* 0x000fe400000006ff */
[----:B------:R-:W-:-:S03]  /*1720*/  @P3 SHF.L.U32 R79, R79, 0x10, RZ ;  /* 0x000000104f4f3819 */ /* 0x000fc600000006ff */
[----:B------:R-:W-:Y:S01]  /*1730*/  @P1 FMUL.FTZ R111, R81, R60 ;  /* 0x0000003c516f1220 */ /* 0x000fe20000410000 */
[----:B------:R-:W-:Y:S01]  /*1740*/  FMUL.FTZ R60, R75, R135 ;  /* 0x000000874b3c7220 */ /* 0x000fe20000410000 */
[----:B------:R-:W-:Y:S01]  /*1750*/  @P3 FMUL.FTZ R148, R150, R79 ;  /* 0x0000004f96943220 */ /* 0x000fe20000410000 */
[----:B------:R-:W-:Y:S01]  /*1760*/  LOP3.LUT P3, RZ, R108, 0xff000000, RZ, 0xc0, !PT ;  /* 0xff0000006cff7812 */ /* 0x000fe2000786c0ff */
[----:B------:R-:W-:Y:S01]  /*1770*/  FADD.FTZ R81, R73, -R74 ;  /* 0x8000004a49517221 */ /* 0x000fe20000010000 */
[----:B------:R-:W-:Y:S01]  /*1780*/  FMUL.FTZ R80, R60, UR12 ;  /* 0x0000000c3c507c20 */ /* 0x000fe20008410000 */
[----:B------:R-:W-:Y:S01]  /*1790*/  @P5 SHF.L.U32 R60, R61, 0x10, RZ ;  /* 0x000000103d3c5819 */ /* 0x000fe200000006ff */
[----:B------:R-:W-:Y:S01]  /*17a0*/  HFMA2.MMA R108, -RZ, RZ, 0, 0 ;  /* 0x00000000ff6c7435 */ /* 0x000fe200000001ff */
[----:B------:R-:W-:Y:S02]  /*17b0*/  @P5 SHF.L.U32 R79, R33, 0x10, RZ ;  /* 0x00000010214f5819 */ /* 0x000fe400000006ff */
[----:B------:R-:W-:-:S02]  /*17c0*/  CS2R R150, SRZ ;  /* 0x0000000000967805 */ /* 0x000fc4000001ff00 */
[----:B------:R-:W-:Y:S01]  /*17d0*/  LOP3.LUT P1, RZ, R109, 0xff, RZ, 0xc0, !PT ;  /* 0x000000ff6dff7812 */ /* 0x000fe2000782c0ff */
[----:B------:R-:W-:Y:S01]  /*17e0*/  @P5 FMUL.FTZ R149, R80, R60 ;  /* 0x0000003c50955220 */ /* 0x000fe20000410000 */
[----:B------:R-:W-:Y:S01]  /*17f0*/  FMUL.FTZ R60, R78, R135 ;  /* 0x000000874e3c7220 */ /* 0x000fe20000410000 */
[----:B------:R-:W-:Y:S01]  /*1800*/  @P5 FMUL.FTZ R151, R80, R79 ;  /* 0x0000004f50975220 */ /* 0x000fe20000410000 */
[----:B------:R-:W-:Y:S01]  /*1810*/  FMUL.FTZ R79, R134, R81 ;  /* 0x00000051864f7220 */ /* 0x000fe20000410000 */
[----:B------:R-:W-:Y:S01]  /*1820*/  MOV R74, RZ ;  /* 0x000000ff004a7202 */ /* 0x000fe20000000f00 */
[----:B------:R-:W-:Y:S01]  /*1830*/  FMUL.FTZ R60, R60, UR12 ;  /* 0x0000000c3c3c7c20 */ /* 0x000fe20008410000 */
[----:B------:R-:W-:Y:S01]  /*1840*/  @P3 PRMT R61, R61, 0x7632, R61 ;  /* 0x000076323d3d3816 */ /* 0x000fe2000000003d */
[----:B------:R-:W-:Y:S01]  /*1850*/  @P2 FADD.FTZ R79, R40, R79 ;  /* 0x0000004f284f2221 */ /* 0x000fe20000010000 */
[----:B------:R-:W-:Y:S02]  /*1860*/  @P3 PRMT R73, R33, 0x7632, R73 ;  /* 0x0000763221493816 */ /* 0x000fe40000000049 */
[----:B------:R-:W-:-:S02]  /*1870*/  @P3 SHF.L.U32 R61, R61, 0x10, RZ ;  /* 0x000000103d3d3819 */ /* 0x000fc400000006ff */
[----:B------:R-:W-:Y:S02]  /*1880*/  @P3 SHF.L.U32 R73, R73, 0x10, RZ ;  /* 0x0000001049493819 */ /* 0x000fe400000006ff */
[C---:B------:R-:W-:Y:S01]  /*1890*/  LOP3.LUT P5, RZ, R109.reuse, 0xff0000, RZ, 0xc0, !PT ;  /* 0x00ff00006dff7812 */ /* 0x040fe200078ac0ff */
[----:B------:R-:W-:Y:S01]  /*18a0*/  @P3 FMUL.FTZ R108, R60, R61 ;  /* 0x0000003d3c6c3220 */ /* 0x000fe20000410000 */
[----:B------:R-:W-:Y:S01]  /*18b0*/  FFMA.FTZ R61, R72, R147, R110 ;  /* 0x00000093483d7223 */ /* 0x000fe2000001006e */
[----:B------:R-:W-:Y:S01]  /*18c0*/  @P3 FMUL.FTZ R74, R60, R73 ;  /* 0x000000493c4a3220 */ /* 0x000fe20000410000 */
[----:B------:R-:W-:Y:S01]  /*18d0*/  LOP3.LUT P3, RZ, R109, 0xff00, RZ, 0xc0, !PT ;  /* 0x0000ff006dff7812 */ /* 0x000fe2000786c0ff */
[----:B------:R-:W-:Y:S01]  /*18e0*/  FMUL.FTZ R60, R79, R135 ;  /* 0x000000874f3c7220 */ /* 0x000fe20000410000 */
[----:B------:R-:W-:Y:S01]  /*18f0*/  FADD.FTZ R73, R70, -R61 ;  /* 0x8000003d46497221 */ /* 0x000fe20000010000 */
[----:B------:R-:W-:Y:S02]  /*1900*/  @P1 SHF.L.U32 R61, R62, 0x10, RZ ;  /* 0x000000103e3d1819 */ /* 0x000fe400000006ff */
[----:B------:R-:W-:Y:S01]  /*1910*/  FMUL.FTZ R72, R60, UR12 ;  /* 0x0000000c3c487c20 */ /* 0x000fe20008410000 */
[----:B------:R-:W-:Y:S01]  /*1920*/  FMUL.FTZ R70, R134, R73 ;  /* 0x0000004986467220 */ /* 0x000fe20000410000 */
[----:B------:R-:W-:-:S02]  /*1930*/  @P1 SHF.L.U32 R60, R34, 0x10, RZ ;  /* 0x00000010223c1819 */ /* 0x000fc400000006ff */
[----:B------:R-:W-:Y:S01]  /*1940*/  MOV R109, RZ ;  /* 0x000000ff006d7202 */ /* 0x000fe20000000f00 */
[----:B------:R-:W-:Y:S01]  /*1950*/  @P2 FADD.FTZ R70, R41, R70 ;  /* 0x0000004629462221 */ /* 0x000fe20000010000 */
[C---:B------:R-:W-:Y:S01]  /*1960*/  @P1 FMUL.FTZ R109, R72.reuse, R61 ;  /* 0x0000003d486d1220 */ /* 0x040fe20000410000 */
[----:B------:R-:W-:Y:S01]  /*1970*/  @P1 FMUL.FTZ R153, R72, R60 ;  /* 0x0000003c48991220 */ /* 0x000fe20000410000 */
[----:B------:R-:W-:Y:S01]  /*1980*/  @P3 PRMT R61, R34, 0x7632, R61 ;  /* 0x00007632223d3816 */ /* 0x000fe2000000003d */
[----:B------:R-:W-:Y:S01]  /*1990*/  FMUL.FTZ R60, R70, R135 ;  /* 0x00000087463c7220 */ /* 0x000fe20000410000 */
[----:B------:R-:W-:Y:S02]  /*19a0*/  @P3 PRMT R62, R62, 0x7632, R62 ;  /* 0x000076323e3e3816 */ /* 0x000fe4000000003e */
[----:B------:R-:W-:Y:S01]  /*19b0*/  ISETP.NE.U32.AND P1, PT, RZ, UR10, PT ;  /* 0x0000000aff007c0c */ /* 0x000fe2000bf25070 */
[----:B------:R-:W-:Y:S01]  /*19c0*/  FMUL.FTZ R60, R60, UR12 ;  /* 0x0000000c3c3c7c20 */ /* 0x000fe20008410000 */
[----:B------:R-:W-:-:S02]  /*19d0*/  @P3 SHF.L.U32 R61, R61, 0x10, RZ ;  /* 0x000000103d3d3819 */ /* 0x000fc400000006ff */
[----:B------:R-:W-:Y:S02]  /*19e0*/  @P3 SHF.L.U32 R62, R62, 0x10, RZ ;  /* 0x000000103e3e3819 */ /* 0x000fe400000006ff */
[----:B------:R-:W-:Y:S01]  /*19f0*/  ISETP.NE.AND.EX P1, PT, RZ, UR11, PT, P1 ;  /* 0x0000000bff007c0c */ /* 0x000fe2000bf25310 */
[----:B------:R-:W-:Y:S01]  /*1a00*/  @P3 FMUL.FTZ R68, R60, R61 ;  /* 0x0000003d3c443220 */ /* 0x000fe20000410000 */
[----:B------:R-:W-:Y:S01]  /*1a10*/  F2FP.BF16.F32.PACK_AB R73, R74, R151 ;  /* 0x000000974a49723e */ /* 0x000fe200000010ff */
[----:B------:R-:W-:Y:S01]  /*1a20*/  @P3 FMUL.FTZ R150, R60, R62 ;  /* 0x0000003e3c963220 */ /* 0x000fe20000410000 */
[----:B------:R-:W-:Y:S01]  /*1a30*/  @P6 PRMT R60, R35, 0x7632, R60 ;  /* 0x00007632233c6816 */ /* 0x000fe2000000003c */
[-C--:B------:R-:W-:Y:S01]  /*1a40*/  FMUL.FTZ R62, R154, R135.reuse ;  /* 0x000000879a3e7220 */ /* 0x080fe20000410000 */
[----:B------:R-:W-:Y:S01]  /*1a50*/  FMUL.FTZ R151, R155, R135 ;  /* 0x000000879b977220 */ /* 0x000fe20000410000 */
[----:B------:R-:W-:Y:S02]  /*1a60*/  ISETP.NE.U32.AND P3, PT, RZ, UR10, PT ;  /* 0x0000000aff007c0c */ /* 0x000fe4000bf65070 */
[----:B------:R-:W-:Y:S01]  /*1a70*/  @P6 SHF.L.U32 R61, R60, 0x10, RZ ;  /* 0x000000103c3d6819 */ /* 0x000fe200000006ff */
[----:B------:R-:W-:Y:S01]  /*1a80*/  FMUL.FTZ R62, R62, UR12 ;  /* 0x0000000c3e3e7c20 */ /* 0x000fe20008410000 */
[----:B------:R-:W-:Y:S01]  /*1a90*/  @P5 SHF.L.U32 R66, R35, 0x10, RZ ;  /* 0x0000001023425819 */ /* 0x000fe200000006ff */
[----:B------:R-:W-:Y:S01]  /*1aa0*/  FMUL.FTZ R151, R151, UR12 ;  /* 0x0000000c97977c20 */ /* 0x000fe20008410000 */
[----:B------:R-:W0:Y:S01]  /*1ab0*/  @P1 LDC.64 R80, c[0x0][0x308] ;  /* 0x0000c200ff501b82 */ /* 0x000e220000000a00 */
[----:B------:R-:W-:Y:S01]  /*1ac0*/  @P6 FMUL.FTZ R152, R62, R61 ;  /* 0x0000003d3e986220 */ /* 0x000fe20000410000 */
[----:B------:R-:W-:-:S02]  /*1ad0*/  F2FP.BF16.F32.PACK_AB R74, R68, R153 ;  /* 0x00000099444a723e */ /* 0x000fc400000010ff */
[----:B------:R-:W-:Y:S02]  /*1ae0*/  ISETP.NE.AND.EX P3, PT, RZ, UR11, PT, P3 ;  /* 0x0000000bff007c0c */ /* 0x000fe4000bf65330 */
[----:B------:R-:W-:Y:S01]  /*1af0*/  MOV R153, RZ ;  /* 0x000000ff00997202 */ /* 0x000fe20000000f00 */
[----:B------:R-:W-:Y:S01]  /*1b00*/  @P5 FMUL.FTZ R153, R151, R66 ;  /* 0x0000004297995220 */ /* 0x000fe20000410000 */
[----:B------:R-:W1:Y:S01]  /*1b10*/  LDC.64 R60, c[0x0][0x2f8] ;  /* 0x0000be00ff3c7b82 */ /* 0x000e620000000a00 */
[----:B------:R-:W-:Y:S02]  /*1b20*/  F2FP.BF16.F32.PACK_AB R72, R65, R156 ;  /* 0x0000009c4148723e */ /* 0x000fe400000010ff */
[----:B------:R-:W-:Y:S02]  /*1b30*/  SEL R65, R64, R53, P3 ;  /* 0x0000003540417207 */ /* 0x000fe40001800000 */
[----:B------:R-:W-:Y:S02]  /*1b40*/  SEL R69, R70, R57, P3 ;  /* 0x0000003946457207 */ /* 0x000fe40001800000 */
[----:B------:R-:W-:-:S02]  /*1b50*/  @P1 SEL R64, R71, R52, P3 ;  /* 0x0000003447401207 */ /* 0x000fc40001800000 */
[----:B------:R-:W-:Y:S02]  /*1b60*/  SEL R66, R75, R54, P3 ;  /* 0x000000364b427207 */ /* 0x000fe40001800000 */
[----:B------:R-:W-:Y:S02]  /*1b70*/  SEL R67, R78, R55, P3 ;  /* 0x000000374e437207 */ /* 0x000fe40001800000 */
[----:B------:R-:W-:Y:S02]  /*1b80*/  SEL R68, R79, R56, P3 ;  /* 0x000000384f447207 */ /* 0x000fe40001800000 */
[----:B------:R-:W-:Y:S01]  /*1b90*/  SEL R70, R155, R58, P3 ;  /* 0x0000003a9b467207 */ /* 0x000fe20001800000 */
[----:B0-----:R-:W-:Y:S01]  /*1ba0*/  @P1 IMAD.WIDE.U32 R80, R139, 0x20, R80 ;  /* 0x000000208b501825 */ /* 0x001fe200078e0050 */
[----:B------:R-:W-:Y:S02]  /*1bb0*/  SEL R71, R154, R59, P3 ;  /* 0x0000003b9a477207 */ /* 0x000fe40001800000 */
[----:B------:R-:W-:-:S02]  /*1bc0*/  F2FP.BF16.F32.PACK_AB R75, R152, R153 ;  /* 0x00000099984b723e */ /* 0x000fc400000010ff */
[----:B------:R-:W-:Y:S01]  /*1bd0*/  @P1 STG.E.128 desc[UR4][R80.64], R64 ;  /* 0x0000004050001986 */ /* 0x000fe2000c101d04 */
[----:B-1----:R-:W-:-:S03]  /*1be0*/  IMAD.WIDE.U32 R60, R139, 0x10, R60 ;  /* 0x000000108b3c7825 */ /* 0x002fc600078e003c */
[----:B------:R-:W-:Y:S04]  /*1bf0*/  @P1 STG.E.128 desc[UR4][R80.64+0x10], R68 ;  /* 0x0000104450001986 */ /* 0x000fe8000c101d04 */
[----:B------:R0:W-:Y:S04]  /*1c00*/  STG.E.128 desc[UR4][R60.64], R72 ;  /* 0x000000483c007986 */ /* 0x0001e8000c101d04 */
[----:B------:R-:W2:Y:S01]  /*1c10*/  LDG.E.128 R76, desc[UR4][R76.64] ;  /* 0x000000044c4c7981 */ /* 0x000ea2000c1e1d00 */
[----:B------:R-:W-:Y:S01]  /*1c20*/  @P6 PRMT R139, R63, 0x7632, R139 ;  /* 0x000076323f8b6816 */ /* 0x000fe2000000008b */
[-CC-:B------:R-:W-:Y:S01]  /*1c30*/  FFMA.FTZ R145, R145, R147.reuse, R110.reuse ;  /* 0x0000009391917223 */ /* 0x180fe2000001006e */
[-CC-:B------:R-:W-:Y:S01]  /*1c40*/  FFMA.FTZ R137, R137, R147.reuse, R110.reuse ;  /* 0x0000009389897223 */ /* 0x180fe2000001006e */
[----:B------:R-:W-:Y:S01]  /*1c50*/  MOV R152, RZ ;  /* 0x000000ff00987202 */ /* 0x000fe20000000f00 */
[--C-:B------:R-:W-:Y:S01]  /*1c60*/  FFMA.FTZ R83, R83, R147, R110.reuse ;  /* 0x0000009353537223 */ /* 0x100fe2000001006e */
[----:B------:R-:W-:Y:S01]  /*1c70*/  @P6 SHF.L.U32 R139, R139, 0x10, RZ ;  /* 0x000000108b8b6819 */ /* 0x000fe200000006ff */
[----:B------:R-:W-:Y:S01]  /*1c80*/  FADD.FTZ R145, R138, -R145 ;  /* 0x800000918a917221 */ /* 0x000fe20000010000 */
[----:B------:R-:W-:Y:S01]  /*1c90*/  FADD.FTZ R137, R82, -R137 ;  /* 0x8000008952897221 */ /* 0x000fe20000010000 */
[----:B------:R-:W-:Y:S01]  /*1ca0*/  @P5 SHF.L.U32 R154, R63, 0x10, RZ ;  /* 0x000000103f9a5819 */ /* 0x000fe200000006ff */
[----:B------:R-:W-:Y:S01]  /*1cb0*/  HFMA2.MMA R63, -RZ, RZ, 0, 0 ;  /* 0x00000000ff3f7435 */ /* 0x000fe200000001ff */
[----:B------:R-:W-:Y:S01]  /*1cc0*/  @P6 FMUL.FTZ R152, R62, R139 ;  /* 0x0000008b3e986220 */ /* 0x000fe20000410000 */
[----:B------:R-:W-:Y:S01]  /*1cd0*/  LOP3.LUT P6, RZ, R100, 0xff0000, RZ, 0xc0, !PT ;  /* 0x00ff000064ff7812 */ /* 0x000fe200078cc0ff */
[C---:B------:R-:W-:Y:S01]  /*1ce0*/  FMUL.FTZ R137, R134.reuse, R137 ;  /* 0x0000008986897220 */ /* 0x040fe20000410000 */
[----:B0-----:R-:W-:Y:S01]  /*1cf0*/  FMUL.FTZ R61, R134, R145 ;  /* 0x00000091863d7220 */ /* 0x001fe20000410000 */
[----:B------:R-:W-:Y:S01]  /*1d00*/  MOV R153, R100 ;  /* 0x0000006400997202 */ /* 0x000fe20000000f00 */
[----:B------:R-:W-:Y:S01]  /*1d10*/  @P5 FMUL.FTZ R63, R151, R154 ;  /* 0x0000009a973f5220 */ /* 0x000fe20000410000 */
[----:B------:R-:W-:Y:S01]  /*1d20*/  @P2 FADD.FTZ R137, R46, R137 ;  /* 0x000000892e892221 */ /* 0x000fe20000010000 */
[----:B------:R-:W-:Y:S01]  /*1d30*/  @P2 FADD.FTZ R61, R44, R61 ;  /* 0x0000003d2c3d2221 */ /* 0x000fe20000010000 */
[----:B------:R-:W-:Y:S01]  /*1d40*/  LOP3.LUT P5, RZ, R153, 0xff, RZ, 0xc0, !PT ;  /* 0x000000ff99ff7812 */ /* 0x000fe200078ac0ff */
[----:B------:R-:W-:Y:S01]  /*1d50*/  FFMA.FTZ R68, R115, R147, R110 ;  /* 0x0000009373447223 */ /* 0x000fe2000001006e */
[-C--:B------:R-:W-:Y:S01]  /*1d60*/  FMUL.FTZ R65, R137, R135.reuse ;  /* 0x0000008789417220 */ /* 0x080fe20000410000 */
[----:B------:R-:W-:Y:S01]  /*1d70*/  FMUL.FTZ R60, R61, R135 ;  /* 0x000000873d3c7220 */ /* 0x000fe20000410000 */
[----:B------:R-:W-:Y:S01]  /*1d80*/  CS2R R70, SRZ ;  /* 0x0000000000467805 */ /* 0x000fe2000001ff00 */
[----:B------:R-:W-:Y:S01]  /*1d90*/  FADD.FTZ R113, R113, -R68 ;  /* 0x8000004471717221 */ /* 0x000fe20000010000 */
[----:B------:R-:W-:Y:S01]  /*1da0*/  @P6 SHF.L.U32 R66, R29, 0x10, RZ ;  /* 0x000000101d426819 */ /* 0x000fe200000006ff */
[----:B------:R-:W-:Y:S01]  /*1db0*/  FMUL.FTZ R75, R60, UR12 ;  /* 0x0000000c3c4b7c20 */ /* 0x000fe20008410000 */
[----:B------:R-:W-:Y:S01]  /*1dc0*/  FMUL.FTZ R65, R65, UR12 ;  /* 0x0000000c41417c20 */ /* 0x000fe20008410000 */
[----:B------:R-:W-:Y:S01]  /*1dd0*/  MOV R73, RZ ;  /* 0x000000ff00497202 */ /* 0x000fe20000000f00 */
[----:B------:R-:W-:Y:S01]  /*1de0*/  FADD.FTZ R83, R144, -R83 ;  /* 0x8000005390537221 */ /* 0x000fe20000010000 */
[----:B------:R-:W-:Y:S01]  /*1df0*/  FMUL.FTZ R113, R134, R113 ;  /* 0x0000007186717220 */ /* 0x000fe20000410000 */
[----:B------:R-:W-:Y:S01]  /*1e00*/  @P6 FMUL.FTZ R70, R65, R66 ;  /* 0x0000004241466220 */ /* 0x000fe20000410000 */
[----:B------:R-:W-:Y:S01]  /*1e10*/  HFMA2.MMA R67, -RZ, RZ, 0, 0 ;  /* 0x00000000ff437435 */ /* 0x000fe200000001ff */
[----:B------:R-:W-:Y:S01]  /*1e20*/  @P5 SHF.L.U32 R64, R28, 0x10, RZ ;  /* 0x000000101c405819 */ /* 0x000fe200000006ff */
[----:B------:R-:W-:Y:S01]  /*1e30*/  FMUL.FTZ R83, R134, R83 ;  /* 0x0000005386537220 */ /* 0x000fe20000410000 */
[----:B------:R-:W-:Y:S01]  /*1e40*/  @P2 FADD.FTZ R113, R48, R113 ;  /* 0x0000007130712221 */ /* 0x000fe20000010000 */
[-CC-:B------:R-:W-:Y:S01]  /*1e50*/  FFMA.FTZ R112, R112, R147.reuse, R110.reuse ;  /* 0x0000009370707223 */ /* 0x180fe2000001006e */
[--C-:B------:R-:W-:Y:S01]  /*1e60*/  FFMA.FTZ R114, R114, R147, R110.reuse ;  /* 0x0000009372727223 */ /* 0x100fe2000001006e */
[----:B------:R-:W-:Y:S01]  /*1e70*/  @P2 FADD.FTZ R83, R50, R83 ;  /* 0x0000005332532221 */ /* 0x000fe20000010000 */
[----:B------:R-:W-:Y:S01]  /*1e80*/  @P5 FMUL.FTZ R67, R75, R64 ;  /* 0x000000404b435220 */ /* 0x000fe20000410000 */
[----:B------:R-:W-:Y:S01]  /*1e90*/  FMUL.FTZ R64, R113, R135 ;  /* 0x0000008771407220 */ /* 0x000fe20000410000 */
[-CC-:B------:R-:W-:Y:S01]  /*1ea0*/  FFMA.FTZ R69, R140, R147.reuse, R110.reuse ;  /* 0x000000938c457223 */ /* 0x180fe2000001006e */
[----:B------:R-:W-:Y:S01]  /*1eb0*/  FFMA.FTZ R147, R146, R147, R110 ;  /* 0x0000009392937223 */ /* 0x000fe2000001006e */
[----:B------:R-:W-:Y:S01]  /*1ec0*/  FMUL.FTZ R74, R83, R135 ;  /* 0x00000087534a7220 */ /* 0x000fe20000410000 */
[----:B------:R-:W-:Y:S01]  /*1ed0*/  FADD.FTZ R143, R143, -R112 ;  /* 0x800000708f8f7221 */ /* 0x000fe20000010000 */
[----:B------:R-:W-:Y:S01]  /*1ee0*/  FMUL.FTZ R82, R64, UR12 ;  /* 0x0000000c40527c20 */ /* 0x000fe20008410000 */
[----:B------:R-:W-:Y:S01]  /*1ef0*/  FADD.FTZ R141, R141, -R114 ;  /* 0x800000728d8d7221 */ /* 0x000fe20000010000 */
[----:B------:R-:W-:Y:S01]  /*1f00*/  FADD.FTZ R147, R142, -R147 ;  /* 0x800000938e937221 */ /* 0x000fe20000010000 */
[----:B------:R-:W-:Y:S01]  /*1f10*/  FMUL.FTZ R115, R74, UR12 ;  /* 0x0000000c4a737c20 */ /* 0x000fe20008410000 */
[----:B------:R-:W-:Y:S01]  /*1f20*/  MOV R66, RZ ;  /* 0x000000ff00427202 */ /* 0x000fe20000000f00 */
[----:B------:R-:W-:Y:S01]  /*1f30*/  FMUL.FTZ R68, R134, R141 ;  /* 0x0000008d86447220 */ /* 0x000fe20000410000 */
[----:B------:R-:W-:Y:S01]  /*1f40*/  HFMA2.MMA R81, -RZ, RZ, 0, 0 ;  /* 0x00000000ff517435 */ /* 0x000fe200000001ff */
[----:B------:R-:W-:Y:S01]  /*1f50*/  SEL R52, R61, R52, P3 ;  /* 0x000000343d347207 */ /* 0x000fe20001800000 */
[----:B------:R-:W-:Y:S01]  /*1f60*/  FADD.FTZ R10, R63, R10 ;  /* 0x0000000a3f0a7221 */ /* 0x000fe20000010000 */
[----:B------:R-:W-:Y:S01]  /*1f70*/  @P2 FADD.FTZ R68, R47, R68 ;  /* 0x000000442f442221 */ /* 0x000fe20000010000 */
[----:B------:R-:W-:Y:S01]  /*1f80*/  SEL R54, R137, R54, P3 ;  /* 0x0000003689367207 */ /* 0x000fe20001800000 */
[----:B------:R-:W-:Y:S01]  /*1f90*/  FADD.FTZ R16, R111, R16 ;  /* 0x000000106f107221 */ /* 0x000fe20000010000 */
[----:B------:R-:W-:Y:S01]  /*1fa0*/  SEL R56, R113, R56, P3 ;  /* 0x0000003871387207 */ /* 0x000fe20001800000 */
[----:B------:R-:W-:Y:S01]  /*1fb0*/  FADD.FTZ R17, R148, R17 ;  /* 0x0000001194117221 */ /* 0x000fe20000010000 */
[----:B------:R-:W-:Y:S01]  /*1fc0*/  SEL R58, R83, R58, P3 ;  /* 0x0000003a533a7207 */ /* 0x000fe20001800000 */
[----:B------:R-:W-:Y:S01]  /*1fd0*/  FADD.FTZ R14, R149, R14 ;  /* 0x0000000e950e7221 */ /* 0x000fe20000010000 */
[C---:B------:R-:W-:Y:S01]  /*1fe0*/  SEL R55, R68.reuse, R55, P3 ;  /* 0x0000003744377207 */ /* 0x040fe20001800000 */
[----:B------:R-:W-:Y:S01]  /*1ff0*/  FMUL.FTZ R68, R68, R135 ;  /* 0x0000008744447220 */ /* 0x000fe20000410000 */
[----:B------:R-:W-:Y:S01]  /*2000*/  MOV R83, RZ ;  /* 0x000000ff00537202 */ /* 0x000fe20000000f00 */
[----:B------:R-:W-:Y:S01]  /*2010*/  FADD.FTZ R15, R108, R15 ;  /* 0x0000000f6c0f7221 */ /* 0x000fe20000010000 */
[----:B------:R-:W-:Y:S01]  /*2020*/  MOV R113, RZ ;  /* 0x000000ff00717202 */ /* 0x000fe20000000f00 */
[----:B------:R-:W-:Y:S01]  /*2030*/  FMUL.FTZ R110, R68, UR12 ;  /* 0x0000000c446e7c20 */ /* 0x000fe20008410000 */
[----:B------:R-:W-:Y:S01]  /*2040*/  FADD.FTZ R12, R109, R12 ;  /* 0x0000000c6d0c7221 */ /* 0x000fe20000010000 */
[----:B------:R-:W-:Y:S01]  /*2050*/  FADD.FTZ R13, R150, R13 ;  /* 0x0000000d960d7221 */ /* 0x000fe20000010000 */
[----:B------:R-:W-:Y:S01]  /*2060*/  FADD.FTZ R11, R152, R11 ;  /* 0x0000000b980b7221 */ /* 0x000fe20000010000 */
[----:B--2---:R-:W-:-:S02]  /*2070*/  @P6 SHF.L.U32 R60, R77, 0x10, RZ ;  /* 0x000000104d3c6819 */ /* 0x004fc400000006ff */
[----:B------:R-:W-:-:S03]  /*2080*/  @P5 SHF.L.U32 R62, R76, 0x10, RZ ;  /* 0x000000104c3e5819 */ /* 0x000fc600000006ff */
[----:B------:R-:W-:Y:S01]  /*2090*/  @P6 FMUL.FTZ R73, R65, R60 ;  /* 0x0000003c41496220 */ /* 0x000fe20000410000 */
[----:B------:R-:W-:Y:S01]  /*20a0*/  LOP3.LUT P6, RZ, R101, 0xff0000, RZ, 0xc0, !PT ;  /* 0x00ff000065ff7812 */ /* 0x000fe200078cc0ff */
[----:B------:R-:W-:Y:S01]  /*20b0*/  @P5 FMUL.FTZ R71, R75, R62 ;  /* 0x0000003e4b475220 */ /* 0x000fe20000410000 */
[----:B------:R-:W-:Y:S01]  /*20c0*/  LOP3.LUT P5, RZ, R101, 0xff, RZ, 0xc0, !PT ;  /* 0x000000ff65ff7812 */ /* 0x000fe200078ac0ff */
[----:B------:R-:W-:Y:S01]  /*20d0*/  HFMA2.MMA R75, -RZ, RZ, 0, 0 ;  /* 0x00000000ff4b7435 */ /* 0x000fe200000001ff */
[----:B------:R-:W-:Y:S01]  /*20e0*/  FADD.FTZ R65, R136, -R69 ;  /* 0x8000004588417221 */ /* 0x000fe20000010000 */
[C---:B------:R-:W-:Y:S01]  /*20f0*/  FMUL.FTZ R60, R134.reuse, R143 ;  /* 0x0000008f863c7220 */ /* 0x040fe20000410000 */
[----:B------:R-:W-:Y:S01]  /*2100*/  MOV R62, RZ ;  /* 0x000000ff003e7202 */ /* 0x000fe20000000f00 */
[----:B------:R-:W-:Y:S01]  /*2110*/  FADD.FTZ R8, R71, R8 ;  /* 0x0000000847087221 */ /* 0x000fe20000010000 */
[C---:B------:R-:W-:Y:S01]  /*2120*/  FMUL.FTZ R72, R134.reuse, R65 ;  /* 0x0000004186487220 */ /* 0x040fe20000410000 */
[----:B------:R-:W-:Y:S01]  /*2130*/  FMUL.FTZ R134, R134, R147 ;  /* 0x0000009386867220 */ /* 0x000fe20000410000 */
[----:B------:R-:W-:Y:S01]  /*2140*/  @P2 FADD.FTZ R60, R45, R60 ;  /* 0x0000003c2d3c2221 */ /* 0x000fe20000010000 */
[----:B------:R-:W-:Y:S01]  /*2150*/  FADD.FTZ R6, R73, R6 ;  /* 0x0000000649067221 */ /* 0x000fe20000010000 */
[----:B------:R-:W-:Y:S01]  /*2160*/  @P2 FADD.FTZ R72, R49, R72 ;  /* 0x0000004831482221 */ /* 0x000fe20000010000 */
[----:B------:R-:W-:Y:S01]  /*2170*/  @P6 SHF.L.U32 R80, R31, 0x10, RZ ;  /* 0x000000101f506819 */ /* 0x000fe200000006ff */
[----:B------:R-:W-:Y:S01]  /*2180*/  @P2 FADD.FTZ R134, R51, R134 ;  /* 0x0000008633862221 */ /* 0x000fe20000010000 */
[----:B------:R-:W-:Y:S01]  /*2190*/  @P6 SHF.L.U32 R64, R79, 0x10, RZ ;  /* 0x000000104f406819 */ /* 0x000fe200000006ff */
[-C--:B------:R-:W-:Y:S01]  /*21a0*/  FMUL.FTZ R74, R72, R135.reuse ;  /* 0x00000087484a7220 */ /* 0x080fe20000410000 */
[----:B------:R-:W-:Y:S01]  /*21b0*/  @P5 SHF.L.U32 R69, R30, 0x10, RZ ;  /* 0x000000101e455819 */ /* 0x000fe200000006ff */
[C---:B------:R-:W-:Y:S01]  /*21c0*/  @P6 FMUL.FTZ R66, R115.reuse, R80 ;  /* 0x0000005073426220 */ /* 0x040fe20000410000 */
[----:B------:R-:W-:Y:S01]  /*21d0*/  @P5 SHF.L.U32 R65, R78, 0x10, RZ ;  /* 0x000000104e415819 */ /* 0x000fe200000006ff */
[----:B------:R-:W-:Y:S01]  /*21e0*/  @P6 FMUL.FTZ R75, R115, R64 ;  /* 0x00000040734b6220 */ /* 0x000fe20000410000 */
[----:B------:R-:W-:Y:S01]  /*21f0*/  LOP3.LUT P6, RZ, R100, 0xff00, RZ, 0xc0, !PT ;  /* 0x0000ff0064ff7812 */ /* 0x000fe200078cc0ff */
[C---:B------:R-:W-:Y:S01]  /*2200*/  FMUL.FTZ R64, R60.reuse, R135 ;  /* 0x000000873c407220 */ /* 0x040fe20000410000 */
[----:B------:R-:W-:Y:S01]  /*2210*/  SEL R53, R60, R53, P3 ;  /* 0x000000353c357207 */ /* 0x000fe20001800000 */
[C---:B------:R-:W-:Y:S01]  /*2220*/  @P5 FMUL.FTZ R81, R82.reuse, R65 ;  /* 0x0000004152515220 */ /* 0x040fe20000410000 */
[----:B------:R-:W-:Y:S01]  /*2230*/  @P5 FMUL.FTZ R62, R82, R69 ;  /* 0x00000045523e5220 */ /* 0x000fe20000410000 */
[----:B------:R-:W0:Y:S01]  /*2240*/  @P1 LDC.64 R60, c[0x0][0x308] ;  /* 0x0000c200ff3c1b82 */ /* 0x000e220000000a00 */
[----:B------:R-:W-:Y:S01]  /*2250*/  LOP3.LUT P5, RZ, R100, 0xff000000, RZ, 0xc0, !PT ;  /* 0xff00000064ff7812 */ /* 0x000fe200078ac0ff */
[----:B------:R-:W-:Y:S01]  /*2260*/  FMUL.FTZ R100, R64, UR12 ;  /* 0x0000000c40647c20 */ /* 0x000fe20008410000 */
[----:B------:R-:W-:Y:S01]  /*2270*/  SEL R57, R72, R57, P3 ;  /* 0x0000003948397207 */ /* 0x000fe20001800000 */
[----:B------:R-:W-:Y:S01]  /*2280*/  HFMA2.MMA R72, -RZ, RZ, 0, 0 ;  /* 0x00000000ff487435 */ /* 0x000fe200000001ff */
[C---:B------:R-:W-:Y:S01]  /*2290*/  SEL R59, R134.reuse, R59, P3 ;  /* 0x0000003b863b7207 */ /* 0x040fe20001800000 */
[----:B------:R-:W-:Y:S01]  /*22a0*/  FMUL.FTZ R134, R134, R135 ;  /* 0x0000008786867220 */ /* 0x000fe20000410000 */
[C---:B------:R-:W-:Y:S01]  /*22b0*/  LOP3.LUT P3, RZ, R101.reuse, 0xff000000, RZ, 0xc0, !PT ;  /* 0xff00000065ff7812 */ /* 0x040fe2000786c0ff */
[----:B------:R-:W-:Y:S01]  /*22c0*/  FMUL.FTZ R115, R74, UR12 ;  /* 0x0000000c4a737c20 */ /* 0x000fe20008410000 */
[----:B------:R-:W-:Y:S01]  /*22d0*/  @P6 PRMT R65, R28, 0x7632, R65 ;  /* 0x000076321c416816 */ /* 0x000fe20000000041 */
[----:B------:R-:W-:Y:S01]  /*22e0*/  FMUL.FTZ R134, R134, UR12 ;  /* 0x0000000c86867c20 */ /* 0x000fe20008410000 */
[----:B------:R-:W-:Y:S01]  /*22f0*/  LOP3.LUT P2, RZ, R101, 0xff00, RZ, 0xc0, !PT ;  /* 0x0000ff0065ff7812 */ /* 0x000fe2000784c0ff */
[----:B------:R-:W-:Y:S01]  /*2300*/  HFMA2.MMA R101, -RZ, RZ, 0, 0 ;  /* 0x00000000ff657435 */ /* 0x000fe200000001ff */
[----:B------:R-:W-:Y:S01]  /*2310*/  @P6 SHF.L.U32 R65, R65, 0x10, RZ ;  /* 0x0000001041416819 */ /* 0x000fe200000006ff */
[----:B------:R-:W-:Y:S01]  /*2320*/  FADD.FTZ R4, R81, R4 ;  /* 0x0000000451047221 */ /* 0x000fe20000010000 */
[----:B------:R-:W-:Y:S01]  /*2330*/  @P5 PRMT R69, R29, 0x7632, R69 ;  /* 0x000076321d455816 */ /* 0x000fe20000000045 */
[----:B------:R-:W-:Y:S01]  /*2340*/  FADD.FTZ R2, R75, R2 ;  /* 0x000000024b027221 */ /* 0x000fe20000010000 */
[----:B------:R-:W-:Y:S01]  /*2350*/  MOV R74, RZ ;  /* 0x000000ff004a7202 */ /* 0x000fe20000000f00 */
[----:B------:R-:W-:Y:S01]  /*2360*/  @P6 FMUL.FTZ R72, R100, R65 ;  /* 0x0000004164486220 */ /* 0x000fe20000410000 */
[----:B------:R-:W-:Y:S01]  /*2370*/  @P5 SHF.L.U32 R69, R69, 0x10, RZ ;  /* 0x0000001045455819 */ /* 0x000fe200000006ff */
[----:B------:R-:W1:Y:S01]  /*2380*/  LDC.64 R64, c[0x0][0x210] ;  /* 0x00008400ff407b82 */ /* 0x000e620000000a00 */
[----:B------:R-:W-:-:S02]  /*2390*/  @P3 PRMT R77, R31, 0x7632, R77 ;  /* 0x000076321f4d3816 */ /* 0x000fc4000000004d */
[----:B------:R-:W-:Y:S01]  /*23a0*/  @P3 PRMT R79, R79, 0x7632, R79 ;  /* 0x000076324f4f3816 */ /* 0x000fe2000000004f */
[----:B------:R-:W-:Y:S01]  /*23b0*/  @P5 FMUL.FTZ R83, R110, R69 ;  /* 0x000000456e535220 */ /* 0x000fe20000410000 */
[----:B------:R-:W-:Y:S01]  /*23c0*/  @P3 SHF.L.U32 R82, R77, 0x10, RZ ;  /* 0x000000104d523819 */ /* 0x000fe200000006ff */
[----:B0-----:R-:W-:Y:S01]  /*23d0*/  @P1 IMAD.WIDE.U32 R68, R133, 0x20, R60 ;  /* 0x0000002085441825 */ /* 0x001fe200078e003c */
[----:B------:R-:W-:Y:S02]  /*23e0*/  @P2 PRMT R76, R30, 0x7632, R76 ;  /* 0x000076321e4c2816 */ /* 0x000fe4000000004c */
[----:B------:R-:W-:Y:S01]  /*23f0*/  F2FP.BF16.F32.PACK_AB R60, R72, R67 ;  /* 0x00000043483c723e */ /* 0x000fe200000010ff */
[----:B------:R-:W-:Y:S01]  /*2400*/  @P3 FMUL.FTZ R113, R134, R82 ;  /* 0x0000005286713220 */ /* 0x000fe20000410000 */
[----:B------:R-:W-:Y:S01]  /*2410*/  @P2 SHF.L.U32 R80, R76, 0x10, RZ ;  /* 0x000000104c502819 */ /* 0x000fe200000006ff */
[----:B------:R-:W-:Y:S01]  /*2420*/  @P1 STG.E.128 desc[UR4][R68.64], R52 ;  /* 0x0000003444001986 */ /* 0x000fe2000c101d04 */
[----:B------:R-:W-:Y:S01]  /*2430*/  F2FP.BF16.F32.PACK_AB R61, R83, R70 ;  /* 0x00000046533d723e */ /* 0x000fe200000010ff */
[----:B------:R-:W-:Y:S01]  /*2440*/  HFMA2.MMA R72, -RZ, RZ, 0, 0 ;  /* 0x00000000ff487435 */ /* 0x000fe200000001ff */
[----:B------:R-:W-:Y:S01]  /*2450*/  F2FP.BF16.F32.PACK_AB R63, R113, R66 ;  /* 0x00000042713f723e */ /* 0x000fe200000010ff */
[----:B------:R-:W-:Y:S01]  /*2460*/  @P2 FMUL.FTZ R101, R115, R80 ;  /* 0x0000005073652220 */ /* 0x000fe20000410000 */
[----:B------:R0:W-:Y:S01]  /*2470*/  @P1 STG.E.128 desc[UR4][R68.64+0x10], R56 ;  /* 0x0000103844001986 */ /* 0x0001e2000c101d04 */
[----:B------:R-:W-:-:S02]  /*2480*/  LEA R66, P1, R133, UR14, 0x4 ;  /* 0x0000000e85427c11 */ /* 0x000fc4000f8220ff */
[----:B------:R-:W-:Y:S02]  /*2490*/  @P6 PRMT R76, R76, 0x7632, R76 ;  /* 0x000076324c4c6816 */ /* 0x000fe4000000004c */
[----:B------:R-:W-:Y:S02]  /*24a0*/  F2FP.BF16.F32.PACK_AB R62, R101, R62 ;  /* 0x0000003e653e723e */ /* 0x000fe400000010ff */
[----:B------:R-:W-:Y:S02]  /*24b0*/  LEA.HI.X R67, R133, UR15, RZ, 0x4, P1 ;  /* 0x0000000f85437c11 */ /* 0x000fe400088f24ff */
[----:B-1----:R-:W-:Y:S02]  /*24c0*/  LEA R107, R64, R107, 0x2 ;  /* 0x0000006b406b7211 */ /* 0x002fe400078e10ff */
[----:B------:R-:W-:Y:S01]  /*24d0*/  @P5 PRMT R77, R77, 0x7632, R77 ;  /* 0x000076324d4d5816 */ /* 0x000fe2000000004d */
[----:B------:R1:W-:Y:S01]  /*24e0*/  STG.E.128 desc[UR4][R66.64], R60 ;  /* 0x0000003c42007986 */ /* 0x0003e2000c101d04 */
[----:B------:R-:W-:-:S02]  /*24f0*/  ISETP.GE.AND P1, PT, R107, R65, PT ;  /* 0x000000416b00720c */ /* 0x000fc40003f26270 */
[----:B------:R-:W-:Y:S02]  /*2500*/  @P2 PRMT R78, R78, 0x7632, R78 ;  /* 0x000076324e4e2816 */ /* 0x000fe4000000004e */
[----:B------:R-:W-:Y:S01]  /*2510*/  @P6 SHF.L.U32 R76, R76, 0x10, RZ ;  /* 0x000000104c4c6819 */ /* 0x000fe200000006ff */
[----:B0-----:R-:W-:Y:S01]  /*2520*/  HFMA2.MMA R68, -RZ, RZ, 0, 0 ;  /* 0x00000000ff447435 */ /* 0x001fe200000001ff */
[----:B------:R-:W-:Y:S02]  /*2530*/  @P5 SHF.L.U32 R77, R77, 0x10, RZ ;  /* 0x000000104d4d5819 */ /* 0x000fe400000006ff */
[----:B------:R-:W-:Y:S02]  /*2540*/  @P2 SHF.L.U32 R78, R78, 0x10, RZ ;  /* 0x000000104e4e2819 */ /* 0x000fe400000006ff */
[----:B------:R-:W-:Y:S01]  /*2550*/  @P3 SHF.L.U32 R79, R79, 0x10, RZ ;  /* 0x000000104f4f3819 */ /* 0x000fe200000006ff */
[----:B------:R-:W-:Y:S01]  /*2560*/  @P6 FMUL.FTZ R68, R100, R76 ;  /* 0x0000004c64446220 */ /* 0x000fe20000410000 */
[----:B------:R-:W-:Y:S01]  /*2570*/  MOV R70, RZ ;  /* 0x000000ff00467202 */ /* 0x000fe20000000f00 */
[----:B------:R-:W-:Y:S01]  /*2580*/  @P5 FMUL.FTZ R70, R110, R77 ;  /* 0x0000004d6e465220 */ /* 0x000fe20000410000 */
[----:B------:R-:W-:Y:S01]  /*2590*/  @P2 FMUL.FTZ R72, R115, R78 ;  /* 0x0000004e73482220 */ /* 0x000fe20000410000 */
[----:B------:R-:W-:Y:S01]  /*25a0*/  @P3 FMUL.FTZ R74, R134, R79 ;  /* 0x0000004f864a3220 */ /* 0x000fe20000410000 */
[----:B------:R-:W-:Y:S01]  /*25b0*/  FADD.FTZ R9, R68, R9 ;  /* 0x0000000944097221 */ /* 0x000fe20000010000 */
[----:B------:R-:W-:Y:S01]  /*25c0*/  FADD.FTZ R7, R70, R7 ;  /* 0x0000000746077221 */ /* 0x000fe20000010000 */
[----:B------:R-:W-:Y:S01]  /*25d0*/  FADD.FTZ R5, R72, R5 ;  /* 0x0000000548057221 */ /* 0x000fe20000010000 */
[----:B------:R-:W-:Y:S01]  /*25e0*/  FADD.FTZ R3, R74, R3 ;  /* 0x000000034a037221 */ /* 0x000fe20000010000 */
[----:B-1----:R-:W-:Y:S06]  /*25f0*/  @!P1 BRA `(.L_x_3466) ;  /* 0xffffffe000309947 */ /* 0x002fec000383ffff */
[----:B------:R-:W-:Y:S05]  /*2600*/  BSYNC B1 ;  /* 0x0000000000017941 */ /* 0x000fea0003800000 */
.L_x_3464:
        /* <DEDUP_REMOVED lines=34> */
.L_x_3463:
[----:B------:R-:W-:Y:S05]  /*2830*/  BSYNC B0 ;  /* 0x0000000000007941 */ /* 0x000fea0003800000 */
.L_x_3461:
        /* <DEDUP_REMOVED lines=98> */
[C---:B------:R-:W-:Y:S02]  /*2e60*/  SHF.L.U32 R6, R50.reuse, 0x2, RZ ;  /* 0x0000000232067819 */ /* 0x040fe400000006ff */
[----:B------:R-:W-:Y:S02]  /*2e70*/  SHF.L.U64.HI R14, R50, 0x2, R5 ;  /* 0x00000002320e7819 */ /* 0x000fe40000010205 */
[----:B------:R-:W-:-:S04]  /*2e80*/  IADD3 R2, P0, R6, UR6, RZ ;  /* 0x0000000606027c10 */ /* 0x000fc8000ff1e0ff */
[----:B------:R-:W-:Y:S01]  /*2e90*/  IADD3.X R3, R14, UR7, RZ, P0, !PT ;  /* 0x000000070e037c10 */ /* 0x000fe200087fe4ff */
[----:B------:R-:W-:Y:S01]  /*2ea0*/  ULDC.64 UR6, c[0x0][0x2f0] ;  /* 0x0000bc0000067ab9 */ /* 0x000fe20000000a00 */
[----:B------:R-:W0:Y:S01]  /*2eb0*/  LDS R22, [R48] ;  /* 0x0000000030167984 */ /* 0x000e220000000800 */
[----:B------:R-:W-:-:S03]  /*2ec0*/  IADD3 R4, P0, R6, UR16, RZ ;  /* 0x0000001006047c10 */ /* 0x000fc6000ff1e0ff */
[----:B------:R-:W1:Y:S01]  /*2ed0*/  LDS R12, [R48+0x200] ;  /* 0x00020000300c7984 */ /* 0x000e620000000800 */
[----:B------:R-:W-:Y:S02]  /*2ee0*/  IADD3.X R5, R14, UR17, RZ, P0, !PT ;  /* 0x000000110e057c10 */ /* 0x000fe400087fe4ff */
[----:B------:R-:W-:Y:S01]  /*2ef0*/  IADD3 R6, P0, R6, UR6, RZ ;  /* 0x0000000606067c10 */ /* 0x000fe2000ff1e0ff */
        /* <DEDUP_REMOVED lines=17> */
[----:B----4-:R-:W-:Y:S01]  /*3010*/  FADD.FTZ R12, R12, R7 ;  /* 0x000000070c0c7221 */ /* 0x010fe20000010000 */
[----:B------:R-:W-:Y:S02]  /*3020*/  IADD3.X R7, R14, UR7, RZ, P0, !PT ;  /* 0x000000070e077c10 */ /* 0x000fe400087fe4ff */
        /* <DEDUP_REMOVED lines=25> */
.L_x_3465:
        /* <DEDUP_REMOVED lines=8> */
.L_x_3468:
[----:B------:R-:W-:Y:S05]  /*3240*/  BSYNC B2 ;  /* 0x0000000000027941 */ /* 0x000fea0003800000 */
.L_x_3467:
        /* <DEDUP_REMOVED lines=8> */
.L_x_3469:
[----:B------:R-:W-:Y:S01]  /*32d0*/  FADD.FTZ R60, R63, R60 ;  /* 0x0000003c3f3c7221 */ /* 0x000fe20000010000 */
[----:B------:R-:W-:-:S04]  /*32e0*/  HFMA2.MMA R153, -RZ, RZ, 0, 1.1920928955078125e-07 ;  /* 0x00000002ff997435 */ /* 0x000fc800000001ff */
[----:B------:R-:W-:Y:S02]  /*32f0*/  MOV R154, R60 ;  /* 0x0000003c009a7202 */ /* 0x000fe40000000f00 */
[----:B------:R-:W-:-:S07]  /*3300*/  MOV R62, R152 ;  /* 0x00000098003e7202 */ /* 0x000fce0000000f00 */
[----:B------:R-:W-:Y:S05]  /*3310*/  WARPSYNC.COLLECTIVE R151, `(.L_x_3470) ;  /* 0x0000000097087348 */ /* 0x000fea0003c00000 */
[----:B------:R0:W1:Y:S02]  /*3320*/  SHFL.BFLY P1, R152, R154, R153, R156 ;  /* 0x0c0000999a987389 */ /* 0x000064000002009c */
[----:B01----:R-:W-:Y:S01]  /*3330*/  ENDCOLLECTIVE ;  /* 0x000000000000791b */ /* 0x003fe20003800000 */
.L_x_3470:
[----:B------:R-:W-:-:S05]  /*3340*/  FADD.FTZ R62, R61, R62 ;  /* 0x0000003e3d3e7221 */ /* 0x000fca0000010000 */
[----:B------:R-:W-:Y:S02]  /*3350*/  MOV R154, R62 ;  /* 0x0000003e009a7202 */ /* 0x000fe40000000f00 */
[----:B------:R-:W-:-:S07]  /*3360*/  MOV R77, R152 ;  /* 0x00000098004d7202 */ /* 0x000fce0000000f00 */
[----:B------:R-:W-:Y:S05]  /*3370*/  WARPSYNC.COLLECTIVE R151, `(.L_x_3471) ;  /* 0x0000000097087348 */ /* 0x000fea0003c00000 */
[----:B------:R0:W1:Y:S02]  /*3380*/  SHFL.BFLY P1, R152, R154, R153, R156 ;  /* 0x0c0000999a987389 */ /* 0x000064000002009c */
[----:B01----:R-:W-:Y:S01]  /*3390*/  ENDCOLLECTIVE ;  /* 0x000000000000791b */ /* 0x003fe20003800000 */
.L_x_3471:
[----:B------:R-:W-:Y:S01]  /*33a0*/  FADD.FTZ R77, R60, R77 ;  /* 0x0000004d3c4d7221 */ /* 0x000fe20000010000 */
[----:B------:R-:W-:-:S04]  /*33b0*/  HFMA2.MMA R153, -RZ, RZ, 0, 2.384185791015625e-07 ;  /* 0x00000004ff997435 */ /* 0x000fc800000001ff */
[----:B------:R-:W-:Y:S02]  /*33c0*/  MOV R154, R77 ;  /* 0x0000004d009a7202 */ /* 0x000fe40000000f00 */
[----:B------:R-:W-:-:S07]  /*33d0*/  MOV R81, R152 ;  /* 0x0000009800517202 */ /* 0x000fce0000000f00 */
[----:B------:R-:W-:Y:S05]  /*33e0*/  WARPSYNC.COLLECTIVE R151, `(.L_x_3472) ;  /* 0x0000000097087348 */ /* 0x000fea0003c00000 */
[----:B------:R0:W1:Y:S02]  /*33f0*/  SHFL.BFLY P1, R152, R154, R153, R156 ;  /* 0x0c0000999a987389 */ /* 0x000064000002009c */
[----:B01----:R-:W-:Y:S01]  /*3400*/  ENDCOLLECTIVE ;  /* 0x000000000000791b */ /* 0x003fe20003800000 */
.L_x_3472:
[----:B------:R-:W-:-:S05]  /*3410*/  FADD.FTZ R76, R62, R81 ;  /* 0x000000513e4c7221 */ /* 0x000fca0000010000 */
[----:B------:R-:W-:Y:S02]  /*3420*/  MOV R154, R76 ;  /* 0x0000004c009a7202 */ /* 0x000fe40000000f00 */
[----:B------:R-:W-:-:S07]  /*3430*/  MOV R150, R152 ;  /* 0x0000009800967202 */ /* 0x000fce0000000f00 */
[----:B------:R-:W-:Y:S05]  /*3440*/  WARPSYNC.COLLECTIVE R151, `(.L_x_3473) ;  /* 0x0000000097087348 */ /* 0x000fea0003c00000 */
[----:B------:R0:W1:Y:S02]  /*3450*/  SHFL.BFLY P1, R152, R154, R153, R156 ;  /* 0x0c0000999a987389 */ /* 0x000064000002009c */
[----:B01----:R-:W-:Y:S01]  /*3460*/  ENDCOLLECTIVE ;  /* 0x000000000000791b */ /* 0x003fe20003800000 */
.L_x_3473:
[----:B------:R-:W-:Y:S01]  /*3470*/  FADD.FTZ R149, R77, R150 ;  /* 0x000000964d957221 */ /* 0x000fe20000010000 */
[----:B------:R-:W-:-:S04]  /*3480*/  HFMA2.MMA R153, -RZ, RZ, 0, 4.76837158203125e-07 ;  /* 0x00000008ff997435 */ /* 0x000fc800000001ff */
[----:B------:R-:W-:Y:S02]  /*3490*/  MOV R154, R149 ;  /* 0x00000095009a7202 */ /* 0x000fe40000000f00 */
[----:B------:R-:W-:-:S07]  /*34a0*/  MOV R81, R152 ;  /* 0x0000009800517202 */ /* 0x000fce0000000f00 */
[----:B------:R-:W-:Y:S05]  /*34b0*/  WARPSYNC.COLLECTIVE R151, `(.L_x_3474) ;  /* 0x0000000097087348 */ /* 0x000fea0003c00000 */
[----:B------:R0:W1:Y:S02]  /*34c0*/  SHFL.BFLY P1, R152, R154, R153, R156 ;  /* 0x0c0000999a987389 */ /* 0x000064000002009c */
[----:B01----:R-:W-:Y:S01]  /*34d0*/  ENDCOLLECTIVE ;  /* 0x000000000000791b */ /* 0x003fe20003800000 */
.L_x_3474:
[----:B------:R-:W-:-:S05]  /*34e0*/  FADD.FTZ R63, R76, R81 ;  /* 0x000000514c3f7221 */ /* 0x000fca0000010000 */
[----:B------:R-:W-:Y:S02]  /*34f0*/  MOV R154, R63 ;  /* 0x0000003f009a7202 */ /* 0x000fe40000000f00 */
[----:B------:R-:W-:-:S07]  /*3500*/  MOV R150, R152 ;  /* 0x0000009800967202 */ /* 0x000fce0000000f00 */
[----:B------:R-:W-:Y:S05]  /*3510*/  WARPSYNC.COLLECTIVE R151, `(.L_x_3475) ;  /* 0x0000000097087348 */ /* 0x000fea0003c00000 */
[----:B------:R0:W1:Y:S02]  /*3520*/  SHFL.BFLY P1, R152, R154, R153, R156 ;  /* 0x0c0000999a987389 */ /* 0x000064000002009c */
[----:B01----:R-:W-:Y:S01]  /*3530*/  ENDCOLLECTIVE ;  /* 0x000000000000791b */ /* 0x003fe20003800000 */
.L_x_3475:
[----:B------:R-:W-:Y:S01]  /*3540*/  FADD.FTZ R81, R149, R150 ;  /* 0x0000009695517221 */ /* 0x000fe20000010000 */
[----:B------:R-:W-:-:S04]  /*3550*/  HFMA2.MMA R153, -RZ, RZ, 0, 9.5367431640625e-07 ;  /* 0x00000010ff997435 */ /* 0x000fc800000001ff */
[----:B------:R-:W-:Y:S01]  /*3560*/  MOV R154, R81 ;  /* 0x00000051009a7202 */ /* 0x000fe20000000f00 */
[----:B------:R-:W-:-:S07]  /*3570*/  FADD.FTZ R147, R63, R152 ;  /* 0x000000983f937221 */ /* 0x000fce0000010000 */
[----:B------:R-:W-:Y:S05]  /*3580*/  WARPSYNC.COLLECTIVE R151, `(.L_x_3476) ;  /* 0x0000000097087348 */ /* 0x000fea0003c00000 */
[----:B------:R0:W1:Y:S02]  /*3590*/  SHFL.BFLY P1, R152, R154, R153, R156 ;  /* 0x0c0000999a987389 */ /* 0x000064000002009c */
[----:B01----:R-:W-:Y:S01]  /*35a0*/  ENDCOLLECTIVE ;  /* 0x000000000000791b */ /* 0x003fe20003800000 */
.L_x_3476:
[----:B------:R-:W-:Y:S02]  /*35b0*/  MOV R154, R147 ;  /* 0x00000093009a7202 */ /* 0x000fe40000000f00 */
[----:B------:R-:W-:-:S07]  /*35c0*/  MOV R150, R152 ;  /* 0x0000009800967202 */ /* 0x000fce0000000f00 */
[----:B------:R-:W-:Y:S05]  /*35d0*/  WARPSYNC.COLLECTIVE R151, `(.L_x_3477) ;  /* 0x0000000097087348 */ /* 0x000fea0003c00000 */
[----:B------:R0:W1:Y:S02]  /*35e0*/  SHFL.BFLY P1, R152, R154, R153, R156 ;  /* 0x0c0000999a987389 */ /* 0x000064000002009c */
[----:B01----:R-:W-:Y:S01]  /*35f0*/  ENDCOLLECTIVE ;  /* 0x000000000000791b */ /* 0x003fe20003800000 */
.L_x_3477:
[----:B------:R-:W-:Y:S05]  /*3600*/  BRA `(.L_x_3478) ;  /* 0xffffffdc00587947 */ /* 0x000fea000383ffff */
.L_x_3479:
        /* <DEDUP_REMOVED lines=15> */
.L_x_9147:


//--------------------- .text._ZN10layer_norm22ln_bwd_finalize_kernelINS_22Kernel_traits_finalizeILj512E13__nv_bfloat16S2_fS2_fjLb1ELj1024ELj4ENS_18Kernel_traits_baseILj512ES2_S2_fS2_fjLj1024EEEEELb1ELb0EEEvNS_9BwdParamsE --------------------------
	.section	.text._ZN10layer_norm22ln_bwd_finalize_kernelINS_22Kernel_traits_finalizeILj512E13__nv_bfloat16S2_fS2_fjLb1ELj1024ELj4ENS_18Kernel_traits_baseILj512ES2_S2_fS2_fjLj1024EEEEELb1ELb0EEEvNS_9BwdParamsE,"ax",@progbits
	.align	128
        .global         _ZN10layer_norm22ln_bwd_finalize_kernelINS_22Kernel_traits_finalizeILj512E13__nv_bfloat16S2_fS2_fjLb1ELj1024ELj4ENS_18Kernel_traits_baseILj512ES2_S2_fS2_fjLj1024EEEEELb1ELb0EEEvNS_9BwdParamsE
        .type           _ZN10layer_norm22ln_bwd_finalize_kernelINS_22Kernel_traits_finalizeILj512E13__nv_bfloat16S2_fS2_fjLb1ELj1024ELj4ENS_18Kernel_traits_baseILj512ES2_S2_fS2_fjLj1024EEEEELb1ELb0EEEvNS_9BwdParamsE,@function
        .size           _ZN10layer_norm22ln_bwd_finalize_kernelINS_22Kernel_traits_finalizeILj512E13__nv_bfloat16S2_fS2_fjLb1ELj1024ELj4ENS_18Kernel_traits_baseILj512ES2_S2_fS2_fjLj1024EEEEELb1ELb0EEEvNS_9BwdParamsE,(.L_x_9148 - _ZN10layer_norm22ln_bwd_finalize_kernelINS_22Kernel_traits_finalizeILj512E13__nv_bfloat16S2_fS2_fjLb1ELj1024ELj4ENS_18Kernel_traits_baseILj512ES2_S2_fS2_fjLj1024EEEEELb1ELb0EEEvNS_9BwdParamsE)
        .other          _ZN10layer_norm22ln_bwd_finalize_kernelINS_22Kernel_traits_finalizeILj512E13__nv_bfloat16S2_fS2_fjLb1ELj1024ELj4ENS_18Kernel_traits_baseILj512ES2_S2_fS2_fjLj1024EEEEELb1ELb0EEEvNS_9BwdParamsE,@"STO_CUDA_ENTRY STV_DEFAULT"
_ZN10layer_norm22ln_bwd_finalize_kernelINS_22Kernel_traits_finalizeILj512E13__nv_bfloat16S2_fS2_fjLb1ELj1024ELj4ENS_18Kernel_traits_baseILj512ES2_S2_fS2_fjLj1024EEEEELb1ELb0EEEvNS_9BwdParamsE:
.text._ZN10layer_norm22ln_bwd_finalize_kernelINS_22Kernel_traits_finalizeILj512E13__nv_bfloat16S2_fS2_fjLb1ELj1024ELj4ENS_18Kernel_traits_baseILj512ES2_S2_fS2_fjLj1024EEEEELb1ELb0EEEvNS_9BwdParamsE:
        /* <DEDUP_REMOVED lines=24> */
.L_x_3492:
        /* <DEDUP_REMOVED lines=36> */
.L_x_3484:
        /* <DEDUP_REMOVED lines=49> */
.L_x_3483:
[----:B------:R-:W-:Y:S05]  /*06d0*/  BSYNC B1 ;  /* 0x0000000000017941 */ /* 0x000fea0003800000 */
.L_x_3482:
        /* <DEDUP_REMOVED lines=31> */
.L_x_3486:
[----:B------:R-:W-:Y:S05]  /*08d0*/  BSYNC B1 ;  /* 0x0000000000017941 */ /* 0x000fea0003800000 */
.L_x_3485:
        /* <DEDUP_REMOVED lines=16> */
.L_x_3487:
[----:B------:R-:W-:Y:S05]  /*09e0*/  BSYNC B1 ;  /* 0x0000000000017941 */ /* 0x000fea0003800000 */
.L_x_3481:
[----:B------:R-:W-:Y:S05]  /*09f0*/  BSYNC B0 ;  /* 0x0000000000007941 */ /* 0x000fea0003800000 */
.L_x_3480:
        /* <DEDUP_REMOVED lines=40> */
.L_x_3508:
        /* <DEDUP_REMOVED lines=8> */
.L_x_3488:
        /* <DEDUP_REMOVED lines=23> */
.L_x_3491:
[----:B------:R-:W-:Y:S05]  /*0e70*/  BSYNC B0 ;  /* 0x0000000000007941 */ /* 0x000fea0003800000 */
.L_x_3490:
[C---:B------:R-:W-:Y:S01]  /*0e80*/  ISETP.GT.U32.AND P1, PT, R4.reuse, -0x201, PT ;  /* 0xfffffdff0400780c */ /* 0x040fe20003f24070 */
[----:B------:R-:W-:Y:S01]  /*0e90*/  VIADD R4, R4, 0x200 ;  /* 0x0000020004047836 */ /* 0x000fe20000000000 */
[----:B------:R-:W-:-:S11]  /*0ea0*/  IADD3 R5, R5, 0x100, RZ ;  /* 0x0000010005057810 */ /* 0x000fd60007ffe0ff */
[----:B------:R-:W-:Y:S05]  /*0eb0*/  @P1 BRA `(.L_x_3492) ;  /* 0xfffffff000b01947 */ /* 0x000fea000383ffff */
[----:B------:R-:W-:Y:S05]  /*0ec0*/  EXIT ;  /* 0x000000000000794d */ /* 0x000fea0003800000 */
.L_x_3489:
[----:B0-----:R-:W-:Y:S01]  /*0ed0*/  HFMA2.MMA R24, -RZ, RZ, 0, 5.9604644775390625e-08 ;  /* 0x00000001ff187435 */ /* 0x001fe200000001ff */
[----:B----4-:R-:W-:Y:S02]  /*0ee0*/  MOV R23, R10 ;  /* 0x0000000a00177202 */ /* 0x010fe40000000f00 */
[----:B------:R-:W-:Y:S02]  /*0ef0*/  MOV R25, 0x1f ;  /* 0x0000001f00197802 */ /* 0x000fe40000000f00 */
[----:B------:R-:W-:-:S07]  /*0f00*/  MOV R20, 0xffffffff ;  /* 0xffffffff00147802 */ /* 0x000fce0000000f00 */
[----:B-123--:R-:W-:Y:S05]  /*0f10*/  WARPSYNC.COLLECTIVE R20, `(.L_x_3493) ;  /* 0x0000000014087348 */ /* 0x00efea0003c00000 */
[----:B------:R0:W4:Y:S02]  /*0f20*/  SHFL.BFLY P2, R22, R23, R24, R25 ;  /* 0x0c00001817167389 */ /* 0x0001240000040019 */
[----:B01234-:R-:W-:Y:S01]  /*0f30*/  ENDCOLLECTIVE ;  /* 0x000000000000791b */ /* 0x01ffe20003800000 */
.L_x_3493:
[----:B------:R-:W-:Y:S01]  /*0f40*/  HFMA2.MMA R24, -RZ, RZ, 0, 1.1920928955078125e-07 ;  /* 0x00000002ff187435 */ /* 0x000fe200000001ff */
[----:B------:R-:W-:-:S05]  /*0f50*/  MOV R11, R22 ;  /* 0x00000016000b7202 */ /* 0x000fca0000000f00 */
[----:B------:R-:W-:-:S04]  /*0f60*/  FADD.FTZ R11, R10, R11 ;  /* 0x0000000b0a0b7221 */ /* 0x000fc80000010000 */
[----:B------:R-:W-:-:S07]  /*0f70*/  IMAD.MOV.U32 R23, RZ, RZ, R11 ;  /* 0x000000ffff177224 */ /* 0x000fce00078e000b */
[----:B------:R-:W-:Y:S05]  /*0f80*/  WARPSYNC.COLLECTIVE R20, `(.L_x_3494) ;  /* 0x0000000014087348 */ /* 0x000fea0003c00000 */
[----:B------:R0:W1:Y:S02]  /*0f90*/  SHFL.BFLY P2, R22, R23, R24, R25 ;  /* 0x0c00001817167389 */ /* 0x0000640000040019 */
[----:B01----:R-:W-:Y:S01]  /*0fa0*/  ENDCOLLECTIVE ;  /* 0x000000000000791b */ /* 0x003fe20003800000 */
.L_x_3494:
[----:B------:R-:W-:Y:S01]  /*0fb0*/  HFMA2.MMA R24, -RZ, RZ, 0, 2.384185791015625e-07 ;  /* 0x00000004ff187435 */ /* 0x000fe200000001ff */
[----:B------:R-:W-:-:S05]  /*0fc0*/  MOV R14, R22 ;  /* 0x00000016000e7202 */ /* 0x000fca0000000f00 */
[----:B------:R-:W-:-:S05]  /*0fd0*/  FADD.FTZ R14, R11, R14 ;  /* 0x0000000e0b0e7221 */ /* 0x000fca0000010000 */
[----:B------:R-:W-:-:S07]  /*0fe0*/  MOV R23, R14 ;  /* 0x0000000e00177202 */ /* 0x000fce0000000f00 */
[----:B------:R-:W-:Y:S05]  /*0ff0*/  WARPSYNC.COLLECTIVE R20, `(.L_x_3495) ;  /* 0x0000000014087348 */ /* 0x000fea0003c00000 */
[----:B------:R0:W1:Y:S02]  /*1000*/  SHFL.BFLY P2, R22, R23, R24, R25 ;  /* 0x0c00001817167389 */ /* 0x0000640000040019 */
[----:B01----:R-:W-:Y:S01]  /*1010*/  ENDCOLLECTIVE ;  /* 0x000000000000791b */ /* 0x003fe20003800000 */
.L_x_3495:
[----:B------:R-:W-:Y:S01]  /*1020*/  IMAD.MOV.U32 R24, RZ, RZ, 0x8 ;  /* 0x00000008ff187424 */ /* 0x000fe200078e00ff */
[----:B------:R-:W-:-:S05]  /*1030*/  MOV R13, R22 ;  /* 0x00000016000d7202 */ /* 0x000fca0000000f00 */
[----:B------:R-:W-:-:S05]  /*1040*/  FADD.FTZ R13, R14, R13 ;  /* 0x0000000d0e0d7221 */ /* 0x000fca0000010000 */
[----:B------:R-:W-:-:S07]  /*1050*/  MOV R23, R13 ;  /* 0x0000000d00177202 */ /* 0x000fce0000000f00 */
[----:B------:R-:W-:Y:S05]  /*1060*/  WARPSYNC.COLLECTIVE R20, `(.L_x_3496) ;  /* 0x0000000014087348 */ /* 0x000fea0003c00000 */
[----:B------:R0:W1:Y:S02]  /*1070*/  SHFL.BFLY P2, R22, R23, R24, R25 ;  /* 0x0c00001817167389 */ /* 0x0000640000040019 */
[----:B01----:R-:W-:Y:S01]  /*1080*/  ENDCOLLECTIVE ;  /* 0x000000000000791b */ /* 0x003fe20003800000 */
.L_x_3496:
[----:B------:R-:W-:Y:S01]  /*1090*/  HFMA2.MMA R24, -RZ, RZ, 0, 9.5367431640625e-07 ;  /* 0x00000010ff187435 */ /* 0x000fe200000001ff */
[----:B------:R-:W-:-:S05]  /*10a0*/  MOV R10, R22 ;  /* 0x00000016000a7202 */ /* 0x000fca0000000f00 */
[----:B------:R-:W-:-:S05]  /*10b0*/  FADD.FTZ R11, R13, R10 ;  /* 0x0000000a0d0b7221 */ /* 0x000fca0000010000 */
[----:B------:R-:W-:-:S07]  /*10c0*/  MOV R23, R11 ;  /* 0x0000000b00177202 */ /* 0x000fce0000000f00 */
[----:B------:R-:W-:Y:S05]  /*10d0*/  WARPSYNC.COLLECTIVE R20, `(.L_x_3497) ;  /* 0x0000000014087348 */ /* 0x000fea0003c00000 */
[----:B------:R0:W1:Y:S02]  /*10e0*/  SHFL.BFLY P2, R22, R23, R24, R25 ;  /* 0x0c00001817167389 */ /* 0x0000640000040019 */
[----:B01----:R-:W-:Y:S01]  /*10f0*/  ENDCOLLECTIVE ;  /* 0x000000000000791b */ /* 0x003fe20003800000 */
.L_x_3497:
[----:B------:R-:W-:Y:S01]  /*1100*/  HFMA2.MMA R24, -RZ, RZ, 0, 5.9604644775390625e-08 ;  /* 0x00000001ff187435 */ /* 0x000fe200000001ff */
[----:B------:R-:W-:Y:S02]  /*1110*/  MOV R23, R12 ;  /* 0x0000000c00177202 */ /* 0x000fe40000000f00 */
[----:B------:R-:W-:-:S08]  /*1120*/  MOV R10, R22 ;  /* 0x00000016000a7202 */ /* 0x000fd00000000f00 */
[----:B------:R-:W-:Y:S05]  /*1130*/  WARPSYNC.COLLECTIVE R20, `(.L_x_3498) ;  /* 0x0000000014087348 */ /* 0x000fea0003c00000 */
[----:B------:R0:W1:Y:S02]  /*1140*/  SHFL.BFLY P2, R22, R23, R24, R25 ;  /* 0x0c00001817167389 */ /* 0x0000640000040019 */
[----:B01----:R-:W-:Y:S01]  /*1150*/  ENDCOLLECTIVE ;  /* 0x000000000000791b */ /* 0x003fe20003800000 */
.L_x_3498:
[----:B------:R-:W-:Y:S01]  /*1160*/  HFMA2.MMA R24, -RZ, RZ, 0, 1.1920928955078125e-07 ;  /* 0x00000002ff187435 */ /* 0x000fe200000001ff */
[----:B------:R-:W-:-:S04]  /*1170*/  IMAD.MOV.U32 R13, RZ, RZ, R22 ;  /* 0x000000ffff0d7224 */ /* 0x000fc800078e0016 */
[----:B------:R-:W-:-:S05]  /*1180*/  FADD.FTZ R15, R12, R13 ;  /* 0x0000000d0c0f7221 */ /* 0x000fca0000010000 */
[----:B------:R-:W-:-:S07]  /*1190*/  MOV R23, R15 ;  /* 0x0000000f00177202 */ /* 0x000fce0000000f00 */
[----:B------:R-:W-:Y:S05]  /*11a0*/  WARPSYNC.COLLECTIVE R20, `(.L_x_3499) ;  /* 0x0000000014087348 */ /* 0x000fea0003c00000 */
[----:B------:R0:W1:Y:S02]  /*11b0*/  SHFL.BFLY P2, R22, R23, R24, R25 ;  /* 0x0c00001817167389 */ /* 0x0000640000040019 */
[----:B01----:R-:W-:Y:S01]  /*11c0*/  ENDCOLLECTIVE ;  /* 0x000000000000791b */ /* 0x003fe20003800000 */
.L_x_3499:
[----:B------:R-:W-:Y:S01]  /*11d0*/  HFMA2.MMA R24, -RZ, RZ, 0, 2.384185791015625e-07 ;  /* 0x00000004ff187435 */ /* 0x000fe200000001ff */
[----:B------:R-:W-:-:S05]  /*11e0*/  MOV R16, R22 ;  /* 0x0000001600107202 */ /* 0x000fca0000000f00 */
[----:B------:R-:W-:-:S05]  /*11f0*/  FADD.FTZ R16, R15, R16 ;  /* 0x000000100f107221 */ /* 0x000fca0000010000 */
[----:B------:R-:W-:-:S07]  /*1200*/  MOV R23, R16 ;  /* 0x0000001000177202 */ /* 0x000fce0000000f00 */
[----:B------:R-:W-:Y:S05]  /*1210*/  WARPSYNC.COLLECTIVE R20, `(.L_x_3500) ;  /* 0x0000000014087348 */ /* 0x000fea0003c00000 */
[----:B------:R0:W1:Y:S02]  /*1220*/  SHFL.BFLY P2, R22, R23, R24, R25 ;  /* 0x0c00001817167389 */ /* 0x0000640000040019 */
[----:B01----:R-:W-:Y:S01]  /*1230*/  ENDCOLLECTIVE ;  /* 0x000000000000791b */ /* 0x003fe20003800000 */
.L_x_3500:
[----:B------:R-:W-:Y:S01]  /*1240*/  HFMA2.MMA R24, -RZ, RZ, 0, 4.76837158203125e-07 ;  /* 0x00000008ff187435 */ /* 0x000fe200000001ff */
[----:B------:R-:W-:-:S05]  /*1250*/  MOV R17, R22 ;  /* 0x0000001600117202 */ /* 0x000fca0000000f00 */
[----:B------:R-:W-:-:S04]  /*1260*/  FADD.FTZ R17, R16, R17 ;  /* 0x0000001110117221 */ /* 0x000fc80000010000 */
[----:B------:R-:W-:-:S07]  /*1270*/  IMAD.MOV.U32 R23, RZ, RZ, R17 ;  /* 0x000000ffff177224 */ /* 0x000fce00078e0011 */
[----:B------:R-:W-:Y:S05]  /*1280*/  WARPSYNC.COLLECTIVE R20, `(.L_x_3501) ;  /* 0x0000000014087348 */ /* 0x000fea0003c00000 */
[----:B------:R0:W1:Y:S02]  /*1290*/  SHFL.BFLY P2, R22, R23, R24, R25 ;  /* 0x0c00001817167389 */ /* 0x0000640000040019 */
[----:B01----:R-:W-:Y:S01]  /*12a0*/  ENDCOLLECTIVE ;  /* 0x000000000000791b */ /* 0x003fe20003800000 */
.L_x_3501:
[----:B------:R-:W-:Y:S01]  /*12b0*/  HFMA2.MMA R24, -RZ, RZ, 0, 9.5367431640625e-07 ;  /* 0x00000010ff187435 */ /* 0x000fe200000001ff */
[----:B------:R-:W-:-:S05]  /*12c0*/  MOV R12, R22 ;  /* 0x00000016000c7202 */ /* 0x000fca0000000f00 */
[----:B------:R-:W-:-:S05]  /*12d0*/  FADD.FTZ R12, R17, R12 ;  /* 0x0000000c110c7221 */ /* 0x000fca0000010000 */
[----:B------:R-:W-:-:S07]  /*12e0*/  MOV R23, R12 ;  /* 0x0000000c00177202 */ /* 0x000fce0000000f00 */
[----:B------:R-:W-:Y:S05]  /*12f0*/  WARPSYNC.COLLECTIVE R20, `(.L_x_3502) ;  /* 0x0000000014087348 */ /* 0x000fea0003c00000 */
[----:B------:R0:W1:Y:S02]  /*1300*/  SHFL.BFLY P2, R22, R23, R24, R25 ;  /* 0x0c00001817167389 */ /* 0x0000640000040019 */
[----:B01----:R-:W-:Y:S01]  /*1310*/  ENDCOLLECTIVE ;  /* 0x000000000000791b */ /* 0x003fe20003800000 */
.L_x_3502:
[----:B------:R-:W-:Y:S01]  /*1320*/  MOV R23, R8 ;  /* 0x0000000800177202 */ /* 0x000fe20000000f00 */
[----:B------:R-:W-:Y:S01]  /*1330*/  IMAD.MOV.U32 R24, RZ, RZ, 0x1 ;  /* 0x00000001ff187424 */ /* 0x000fe200078e00ff */
[----:B------:R-:W-:-:S07]  /*1340*/  MOV R15, R22 ;  /* 0x00000016000f7202 */ /* 0x000fce0000000f00 */
[----:B------:R-:W-:Y:S05]  /*1350*/  WARPSYNC.COLLECTIVE R20, `(.L_x_3503) ;  /* 0x0000000014087348 */ /* 0x000fea0003c00000 */
[----:B------:R0:W1:Y:S02]  /*1360*/  SHFL.BFLY P2, R22, R23, R24, R25 ;  /* 0x0c00001817167389 */ /* 0x0000640000040019 */
[----:B01----:R-:W-:Y:S01]  /*1370*/  ENDCOLLECTIVE ;  /* 0x000000000000791b */ /* 0x003fe20003800000 */
.L_x_3503:
[----:B------:R-:W-:Y:S01]  /*1380*/  HFMA2.MMA R24, -RZ, RZ, 0, 1.1920928955078125e-07 ;  /* 0x00000002ff187435 */ /* 0x000fe200000001ff */
[----:B------:R-:W-:-:S05]  /*1390*/  MOV R17, R22 ;  /* 0x0000001600117202 */ /* 0x000fca0000000f00 */
[----:B------:R-:W-:-:S05]  /*13a0*/  FADD.FTZ R18, R8, R17 ;  /* 0x0000001108127221 */ /* 0x000fca0000010000 */
[----:B------:R-:W-:-:S07]  /*13b0*/  MOV R23, R18 ;  /* 0x0000001200177202 */ /* 0x000fce0000000f00 */
[----:B------:R-:W-:Y:S05]  /*13c0*/  WARPSYNC.COLLECTIVE R20, `(.L_x_3504) ;  /* 0x0000000014087348 */ /* 0x000fea0003c00000 */
[----:B------:R0:W1:Y:S02]  /*13d0*/  SHFL.BFLY P2, R22, R23, R24, R25 ;  /* 0x0c00001817167389 */ /* 0x0000640000040019 */
[----:B01----:R-:W-:Y:S01]  /*13e0*/  ENDCOLLECTIVE ;  /* 0x000000000000791b */ /* 0x003fe20003800000 */
.L_x_3504:
[----:B------:R-:W-:Y:S01]  /*13f0*/  HFMA2.MMA R24, -RZ, RZ, 0, 2.384185791015625e-07 ;  /* 0x00000004ff187435 */ /* 0x000fe200000001ff */
[----:B------:R-:W-:-:S05]  /*1400*/  MOV R13, R22 ;  /* 0x00000016000d7202 */ /* 0x000fca0000000f00 */
[----:B------:R-:W-:-:S05]  /*1410*/  FADD.FTZ R19, R18, R13 ;  /* 0x0000000d12137221 */ /* 0x000fca0000010000 */
[----:B------:R-:W-:-:S07]  /*1420*/  MOV R23, R19 ;  /* 0x0000001300177202 */ /* 0x000fce0000000f00 */
[----:B------:R-:W-:Y:S05]  /*1430*/  WARPSYNC.COLLECTIVE R20, `(.L_x_3505) ;  /* 0x0000000014087348 */ /* 0x000fea0003c00000 */
[----:B------:R0:W1:Y:S02]  /*1440*/  SHFL.BFLY P2, R22, R23, R24, R25 ;  /* 0x0c00001817167389 */ /* 0x0000640000040019 */
[----:B01----:R-:W-:Y:S01]  /*1450*/  ENDCOLLECTIVE ;  /* 0x000000000000791b */ /* 0x003fe20003800000 */
.L_x_3505:
[----:B------:R-:W-:Y:S01]  /*1460*/  HFMA2.MMA R24, -RZ, RZ, 0, 4.76837158203125e-07 ;  /* 0x00000008ff187435 */ /* 0x000fe200000001ff */
[----:B------:R-:W-:-:S04]  /*1470*/  IMAD.MOV.U32 R8, RZ, RZ, R22 ;  /* 0x000000ffff087224 */ /* 0x000fc800078e0016 */
[----:B------:R-:W-:-:S05]  /*1480*/  FADD.FTZ R8, R19, R8 ;  /* 0x0000000813087221 */ /* 0x000fca0000010000 */
[----:B------:R-:W-:-:S07]  /*1490*/  MOV R23, R8 ;  /* 0x0000000800177202 */ /* 0x000fce0000000f00 */
[----:B------:R-:W-:Y:S05]  /*14a0*/  WARPSYNC.COLLECTIVE R20, `(.L_x_3506) ;  /* 0x0000000014087348 */ /* 0x000fea0003c00000 */
[----:B------:R0:W1:Y:S02]  /*14b0*/  SHFL.BFLY P2, R22, R23, R24, R25 ;  /* 0x0c00001817167389 */ /* 0x0000640000040019 */
[----:B01----:R-:W-:Y:S01]  /*14c0*/  ENDCOLLECTIVE ;  /* 0x000000000000791b */ /* 0x003fe20003800000 */
.L_x_3506:
[----:B------:R-:W-:Y:S01]  /*14d0*/  HFMA2.MMA R24, -RZ, RZ, 0, 9.5367431640625e-07 ;  /* 0x00000010ff187435 */ /* 0x000fe200000001ff */
[----:B------:R-:W-:-:S05]  /*14e0*/  MOV R21, R22 ;  /* 0x0000001600157202 */ /* 0x000fca0000000f00 */
[----:B------:R-:W-:-:S05]  /*14f0*/  FADD.FTZ R21, R8, R21 ;  /* 0x0000001508157221 */ /* 0x000fca0000010000 */
[----:B------:R-:W-:-:S07]  /*1500*/  MOV R23, R21 ;  /* 0x0000001500177202 */ /* 0x000fce0000000f00 */
[----:B------:R-:W-:Y:S05]  /*1510*/  WARPSYNC.COLLECTIVE R20, `(.L_x_3507) ;  /* 0x0000000014087348 */ /* 0x000fea0003c00000 */
[----:B------:R0:W1:Y:S02]  /*1520*/  SHFL.BFLY P2, R22, R23, R24, R25 ;  /* 0x0c00001817167389 */ /* 0x0000640000040019 */
[----:B01----:R-:W-:Y:S01]  /*1530*/  ENDCOLLECTIVE ;  /* 0x000000000000791b */ /* 0x003fe20003800000 */
.L_x_3507:
[----:B------:R-:W-:Y:S01]  /*1540*/  MOV R14, R22 ;  /* 0x00000016000e7202 */ /* 0x000fe20000000f00 */
[----:B------:R-:W-:Y:S06]  /*1550*/  BRA `(.L_x_3508) ;  /* 0xfffffff400c87947 */ /* 0x000fec000383ffff */
.L_x_3509:
        /* <DEDUP_REMOVED lines=10> */
.L_x_9148:


//--------------------- .text._ZN10layer_norm13ln_bwd_kernelINS_13Kernel_traitsI13__nv_bfloat16S2_fS2_fjLj512ELj1ELj4ELj1ELj16ENS_18Kernel_traits_baseILj512ES2_S2_fS2_fjLj128EEEEELb1ELb1ELb1ELb0EEEvNS_9BwdParamsE --------------------------
	.section	.text._ZN10layer_norm13ln_bwd_kernelINS_13Kernel_traitsI13__nv_bfloat16S2_fS2_fjLj512ELj1ELj4ELj1ELj16ENS_18Kernel_traits_baseILj512ES2_S2_fS2_fjLj128EEEEELb1ELb1ELb1ELb0EEEvNS_9BwdParamsE,"ax",@progbits
	.align	128
        .global         _ZN10layer_norm13ln_bwd_kernelINS_13Kernel_traitsI13__nv_bfloat16S2_fS2_fjLj512ELj1ELj4ELj1ELj16ENS_18Kernel_traits_baseILj512ES2_S2_fS2_fjLj128EEEEELb1ELb1ELb1ELb0EEEvNS_9BwdParamsE
        .type           _ZN10layer_norm13ln_bwd_kernelINS_13Kernel_traitsI13__nv_bfloat16S2_fS2_fjLj512ELj1ELj4ELj1ELj16ENS_18Kernel_traits_baseILj512ES2_S2_fS2_fjLj128EEEEELb1ELb1ELb1ELb0EEEvNS_9BwdParamsE,@function
        .size           _ZN10layer_norm13ln_bwd_kernelINS_13Kernel_traitsI13__nv_bfloat16S2_fS2_fjLj512ELj1ELj4ELj1ELj16ENS_18Kernel_traits_baseILj512ES2_S2_fS2_fjLj128EEEEELb1ELb1ELb1ELb0EEEvNS_9BwdParamsE,(.L_x_9149 - _ZN10layer_norm13ln_bwd_kernelINS_13Kernel_traitsI13__nv_bfloat16S2_fS2_fjLj512ELj1ELj4ELj1ELj16ENS_18Kernel_traits_baseILj512ES2_S2_fS2_fjLj128EEEEELb1ELb1ELb1ELb0EEEvNS_9BwdParamsE)
        .other          _ZN10layer_norm13ln_bwd_kernelINS_13Kernel_traitsI13__nv_bfloat16S2_fS2_fjLj512ELj1ELj4ELj1ELj16ENS_18Kernel_traits_baseILj512ES2_S2_fS2_fjLj128EEEEELb1ELb1ELb1ELb0EEEvNS_9BwdParamsE,@"STO_CUDA_ENTRY STV_DEFAULT"
_ZN10layer_norm13ln_bwd_kernelINS_13Kernel_traitsI13__nv_bfloat16S2_fS2_fjLj512ELj1ELj4ELj1ELj16ENS_18Kernel_traits_baseILj512ES2_S2_fS2_fjLj128EEEEELb1ELb1ELb1ELb0EEEvNS_9BwdParamsE:
.text._ZN10layer_norm13ln_bwd_kernelINS_13Kernel_traitsI13__nv_bfloat16S2_fS2_fjLj512ELj1ELj4ELj1ELj16ENS_18Kernel_traits_baseILj512ES2_S2_fS2_fjLj128EEEEELb1ELb1ELb1ELb0EEEvNS_9BwdParamsE:
        /* <DEDUP_REMOVED lines=13> */
[----:B------:R-:W-:-:S04]  /*00d0*/  LEA.HI.SX32 R3, R4, R3, 0x1d ;  /* 0x0000000304037211 */ /* 0x000fc800078feaff */
[C---:B------:R-:W-:Y:S02]  /*00e0*/  LOP3.LUT P5, RZ, R3.reuse, 0xffffffe0, RZ, 0xc0, !PT ;  /* 0xffffffe003ff7812 */ /* 0x040fe400078ac0ff */
[----:B------:R-:W-:Y:S01]  /*00f0*/  ISETP.GE.U32.AND P4, PT, R3, 0x40, PT ;  /* 0x000000400300780c */ /* 0x000fe20003f86070 */
[----:B------:R-:W-:-:S10]  /*0100*/  IMAD.MOV.U32 R3, RZ, RZ, R2 ;  /* 0x000000ffff037224 */ /* 0x000fd400078e0002 */
        /* <DEDUP_REMOVED lines=38> */
[----:B------:R-:W-:Y:S01]  /*0370*/  ISETP.GE.AND P0, PT, R104, UR6, PT ;  /* 0x0000000668007c0c */ /* 0x000fe2000bf06270 */
[----:B------:R-:W-:Y:S01]  /*0380*/  ULDC.64 UR6, c[0x0][0x2c8] ;  /* 0x0000b20000067ab9 */ /* 0x000fe20000000a00 */
[----:B--2---:R-:W-:Y:S02]  /*0390*/  CS2R R10, SRZ ;  /* 0x00000000000a7805 */ /* 0x004fe4000001ff00 */
[----:B------:R-:W-:Y:S02]  /*03a0*/  CS2R R4, SRZ ;  /* 0x0000000000047805 */ /* 0x000fe4000001ff00 */
[----:B------:R-:W-:-:S07]  /*03b0*/  CS2R R6, SRZ ;  /* 0x0000000000067805 */ /* 0x000fce000001ff00 */
[----:B------:R-:W-:Y:S05]  /*03c0*/  @P0 BRA `(.L_x_3511) ;  /* 0x0000003400480947 */ /* 0x000fea0003800000 */
[----:B------:R-:W0:Y:S01]  /*03d0*/  LDC.U8 R174, c[0x0][0x2a0] ;  /* 0x0000a800ffae7b82 */ /* 0x000e220000000000 */
[----:B-----5:R-:W-:Y:S01]  /*03e0*/  @P5 PRMT R123, R57, 0x7632, R123 ;  /* 0x00007632397b5816 */ /* 0x020fe2000000007b */
        /* <DEDUP_REMOVED lines=31> */
[----:B------:R-:W-:Y:S01]  /*05e0*/  SHF.L.U32 R107, R57, 0x10, RZ ;  /* 0x00000010396b7819 */ /* 0x000fe200000006ff */
[----:B------:R-:W-:Y:S01]  /*05f0*/  IMAD.U32 R137, R137, 0x10000, RZ ;  /* 0x0001000089897824 */ /* 0x000fe200078e00ff */
        /* <DEDUP_REMOVED lines=15> */
.L_x_3592:
[----:B------:R-:W0:Y:S08]  /*06f0*/  LDC.64 R86, c[0x0][0x288] ;  /* 0x0000a200ff567b82 */ /* 0x000e300000000a00 */
[----:B-1----:R-:W1:Y:S08]  /*0700*/  LDC.64 R84, c[0x0][0x258] ;  /* 0x00009600ff547b82 */ /* 0x002e700000000a00 */
        /* <DEDUP_REMOVED lines=31> */
[----:B------:R1:W5:Y:S04]  /*0900*/  @P0 LDG.E.128 R52, desc[UR4][R102.64] ;  /* 0x0000000466340981 */ /* 0x000368000c1e1d00 */
[----:B------:R1:W5:Y:S01]  /*0910*/  @P0 LDG.E.128 R56, desc[UR4][R102.64+0x10] ;  /* 0x0000100466380981 */ /* 0x000362000c1e1d00 */
[----:B0-----:R-:W-:-:S06]  /*0920*/  IMAD.WIDE.U32 R98, R85, 0x8, R98 ;  /* 0x0000000855627825 */ /* 0x001fcc00078e0062 */
[----:B------:R-:W5:Y:S01]  /*0930*/  LDG.E.64 R98, desc[UR4][R98.64] ;  /* 0x0000000462627981 */ /* 0x000f62000c1e1b00 */
[----:B------:R-:W-:Y:S01]  /*0940*/  IADD3 R89, R139, 0x20, RZ ;  /* 0x000000208b597810 */ /* 0x000fe20007ffe0ff */
[----:B-1----:R-:W-:-:S07]  /*0950*/  VIADD R85, R85, 0x20 ;  /* 0x0000002055557836 */ /* 0x002fce0000000000 */
.L_x_3515:
[----:B------:R-:W-:Y:S05]  /*0960*/  BSYNC B2 ;  /* 0x0000000000027941 */ /* 0x000fea0003800000 */
.L_x_3514:
[----:B------:R-:W-:Y:S01]  /*0970*/  CS2R R176, SRZ ;  /* 0x0000000000b07805 */ /* 0x000fe2000001ff00 */
[----:B------:R-:W-:Y:S06]  /*0980*/  @!P4 BRA `(.L_x_3516) ;  /* 0x0000000c0028c947 */ /* 0x000fec0003800000 */
[----:B------:R-:W0:Y:S01]  /*0990*/  LDC.64 R96, c[0x0][0x240] ;  /* 0x00009000ff607b82 */ /* 0x000e220000000a00 */
[----:B------:R-:W-:-:S04]  /*09a0*/  ISETP.NE.U32.AND P0, PT, RZ, UR6, PT ;  /* 0x00000006ff007c0c */ /* 0x000fc8000bf05070 */
[----:B------:R-:W-:-:S13]  /*09b0*/  ISETP.NE.AND.EX P0, PT, RZ, UR7, PT, P0 ;  /* 0x00000007ff007c0c */ /* 0x000fda000bf05300 */
[----:B------:R-:W-:-:S05]  /*09c0*/  @P0 IMAD.WIDE.U32 R100, R89, 0x20, R100 ;  /* 0x0000002059640825 */ /* 0x000fca00078e0064 */
[----:B------:R1:W5:Y:S01]  /*09d0*/  @P0 LDG.E.128 R60, desc[UR4][R100.64] ;  /* 0x00000004643c0981 */ /* 0x000362000c1e1d00 */
[----:B0-----:R-:W-:-:S03]  /*09e0*/  IMAD.WIDE.U32 R96, R85, 0x8, R96 ;  /* 0x0000000855607825 */ /* 0x001fc600078e0060 */
[----:B------:R1:W5:Y:S04]  /*09f0*/  @P0 LDG.E.128 R64, desc[UR4][R100.64+0x10] ;  /* 0x0000100464400981 */ /* 0x000368000c1e1d00 */
[----:B------:R-:W5:Y:S01]  /*0a00*/  LDG.E.64 R96, desc[UR4][R96.64] ;  /* 0x0000000460607981 */ /* 0x000f62000c1e1b00 */
[----:B------:R-:W-:Y:S01]  /*0a10*/  MOV R176, RZ ;  /* 0x000000ff00b07202 */ /* 0x000fe20000000f00 */
[----:B------:R-:W-:Y:S06]  /*0a20*/  BRA `(.L_x_3516) ;  /* 0x0000000c00007947 */ /* 0x000fec0003800000 */
.L_x_3513:
[----:B------:R-:W0:Y:S02]  /*0a30*/  LDC.64 R84, c[0x0][0x250] ;  /* 0x00009400ff547b82 */ /* 0x000e240000000a00 */
[----:B0-----:R-:W-:-:S06]  /*0a40*/  IMAD.WIDE R84, R104, 0x4, R84 ;  /* 0x0000000468547825 */ /* 0x001fcc00078e0254 */
[----:B------:R-:W2:Y:S01]  /*0a50*/  LDG.E R84, desc[UR4][R84.64] ;  /* 0x0000000454547981 */ /* 0x000ea2000c1e1900 */
[----:B-----5:R-:W-:Y:S01]  /*0a60*/  ISETP.GE.AND P2, PT, R171, 0x1, PT ;  /* 0x00000001ab00780c */ /* 0x020fe20003f46270 */
[----:B------:R-:W-:Y:S01]  /*0a70*/  BSSY B2, `(.L_x_3517) ;  /* 0x0000067000027945 */ /* 0x000fe20003800000 */
[----:B------:R-:W-:Y:S01]  /*0a80*/  ISETP.NE.AND P0, PT, R174, RZ, PT ;  /* 0x000000ffae00720c */ /* 0x000fe20003f05270 */
[----:B------:R-:W-:Y:S01]  /*0a90*/  IMAD.MOV.U32 R173, RZ, RZ, RZ ;  /* 0x000000ffffad7224 */ /* 0x000fe200078e00ff */
[----:B------:R-:W-:Y:S02]  /*0aa0*/  CS2R R176, SRZ ;  /* 0x0000000000b07805 */ /* 0x000fe4000001ff00 */
        /* <DEDUP_REMOVED lines=22> */
[----:B--2---:R-:W-:-:S06]  /*0c10*/  IMAD.WIDE.U32 R98, R173, 0x8, R98 ;  /* 0x00000008ad627825 */ /* 0x004fcc00078e0062 */
[----:B------:R-:W5:Y:S01]  /*0c20*/  LDG.E.64 R98, desc[UR4][R98.64] ;  /* 0x0000000462627981 */ /* 0x000f62000c1e1b00 */
[----:B------:R-:W-:-:S04]  /*0c30*/  ISETP.NE.U32.AND P0, PT, RZ, UR6, PT ;  /* 0x00000006ff007c0c */ /* 0x000fc8000bf05070 */
[----:B------:R-:W-:-:S13]  /*0c40*/  ISETP.NE.AND.EX P0, PT, RZ, UR7, PT, P0 ;  /* 0x00000007ff007c0c */ /* 0x000fda000bf05300 */
[----:B------:R-:W5:Y:S04]  /*0c50*/  @P0 LDG.E.128 R52, desc[UR4][R102.64] ;  /* 0x0000000466340981 */ /* 0x000f68000c1e1d00 */
[----:B------:R0:W5:Y:S01]  /*0c60*/  @P0 LDG.E.128 R56, desc[UR4][R102.64+0x10] ;  /* 0x0000100466380981 */ /* 0x000162000c1e1d00 */
[----:B------:R-:W-:Y:S01]  /*0c70*/  VIADD R179, R139, 0x20 ;  /* 0x000000208bb37836 */ /* 0x000fe20000000000 */
[----:B------:R-:W-:Y:S01]  /*0c80*/  IADD3 R173, R173, 0x20, RZ ;  /* 0x00000020adad7810 */ /* 0x000fe20007ffe0ff */
[----:B------:R-:W-:Y:S02]  /*0c90*/  VIADD R175, R175, 0x20 ;  /* 0x00000020afaf7836 */ /* 0x000fe40000000000 */
[C---:B---3--:R-:W-:Y:S01]  /*0ca0*/  FADD.FTZ R3, -R172.reuse, R84 ;  /* 0x00000054ac037221 */ /* 0x048fe20000010100 */
[C---:B------:R-:W-:Y:S01]  /*0cb0*/  FADD.FTZ R143, -R172.reuse, R85 ;  /* 0x00000055ac8f7221 */ /* 0x040fe20000010100 */
[C---:B------:R-:W-:Y:S01]  /*0cc0*/  FADD.FTZ R145, -R172.reuse, R86 ;  /* 0x00000056ac917221 */ /* 0x040fe20000010100 */
[----:B----4-:R-:W-:Y:S01]  /*0cd0*/  FADD.FTZ R147, -R172, R94 ;  /* 0x0000005eac937221 */ /* 0x010fe20000010100 */
[C---:B------:R-:W-:Y:S01]  /*0ce0*/  PRMT R84, R88.reuse, 0x7632, R84 ;  /* 0x0000763258547816 */ /* 0x040fe20000000054 */
[----:B------:R-:W-:-:S02]  /*0cf0*/  IMAD.U32 R85, R88, 0x10000, RZ ;  /* 0x0001000058557824 */ /* 0x000fc400078e00ff */
[----:B------:R-:W-:Y:S01]  /*0d00*/  FMUL.FTZ R140, R138, R143 ;  /* 0x0000008f8a8c7220 */ /* 0x000fe20000410000 */
[----:B------:R-:W-:Y:S01]  /*0d10*/  SHF.L.U32 R84, R84, 0x10, RZ ;  /* 0x0000001054547819 */ /* 0x000fe200000006ff */
[----:B------:R-:W-:Y:S01]  /*0d20*/  FMUL.FTZ R3, R138, R3 ;  /* 0x000000038a037220 */ /* 0x000fe20000410000 */
[----:B------:R-:W-:Y:S01]  /*0d30*/  FMUL.FTZ R144, R106, R85 ;  /* 0x000000556a907220 */ /* 0x000fe20000410000 */
[C---:B------:R-:W-:Y:S01]  /*0d40*/  FMUL.FTZ R141, R138.reuse, R145 ;  /* 0x000000918a8d7220 */ /* 0x040fe20000410000 */
[----:B------:R-:W-:Y:S01]  /*0d50*/  FMUL.FTZ R145, R138, R147 ;  /* 0x000000938a917220 */ /* 0x000fe20000410000 */
[----:B------:R-:W-:Y:S01]  /*0d60*/  FADD.FTZ R87, -R172, R87 ;  /* 0x00000057ac577221 */ /* 0x000fe20000010100 */
[----:B------:R-:W-:Y:S01]  /*0d70*/  PRMT R86, R89, 0x7632, R86 ;  /* 0x0000763259567816 */ /* 0x000fe20000000056 */
[-C--:B------:R-:W-:Y:S01]  /*0d80*/  FFMA.FTZ R49, R140, R84.reuse, R49 ;  /* 0x000000548c317223 */ /* 0x080fe20000010031 */
[----:B------:R-:W-:Y:S01]  /*0d90*/  FADD.FTZ R33, R33, R84 ;  /* 0x0000005421217221 */ /* 0x000fe20000010000 */
[----:B------:R-:W-:Y:S01]  /*0da0*/  FMUL.FTZ R147, R122, R84 ;  /* 0x000000547a937220 */ /* 0x000fe20000410000 */
[----:B------:R-:W-:Y:S01]  /*0db0*/  SHF.L.U32 R89, R89, 0x10, RZ ;  /* 0x0000001059597819 */ /* 0x000fe200000006ff */
[----:B------:R-:W-:Y:S01]  /*0dc0*/  FADD.FTZ R32, R32, R85 ;  /* 0x0000005520207221 */ /* 0x000fe20000010000 */
[C---:B------:R-:W-:Y:S01]  /*0dd0*/  FFMA.FTZ R48, R3.reuse, R85, R48 ;  /* 0x0000005503307223 */ /* 0x040fe20000010030 */
[----:B------:R-:W-:Y:S01]  /*0de0*/  FADD.FTZ R84, RZ, R144 ;  /* 0x00000090ff547221 */ /* 0x000fe20000010000 */
[----:B------:R-:W-:Y:S01]  /*0df0*/  FFMA.FTZ R85, R3, R144, RZ ;  /* 0x0000009003557223 */ /* 0x000fe200000100ff */
[----:B------:R-:W-:Y:S01]  /*0e00*/  FMUL.FTZ R142, R138, R87 ;  /* 0x000000578a8e7220 */ /* 0x000fe20000410000 */
[----:B------:R-:W-:-:S02]  /*0e10*/  IMAD.U32 R86, R86, 0x10000, RZ ;  /* 0x0001000056567824 */ /* 0x000fc400078e00ff */
[----:B------:R-:W-:Y:S01]  /*0e20*/  FADD.FTZ R87, R84, R147 ;  /* 0x0000009354577221 */ /* 0x000fe20000010000 */
[----:B------:R-:W-:Y:S01]  /*0e30*/  FMUL.FTZ R146, R107, R89 ;  /* 0x000000596b927220 */ /* 0x000fe20000410000 */
[----:B------:R-:W-:Y:S01]  /*0e40*/  FFMA.FTZ R84, R140, R147, R85 ;  /* 0x000000938c547223 */ /* 0x000fe20000010055 */
[C---:B------:R-:W-:Y:S01]  /*0e50*/  PRMT R88, R90.reuse, 0x7632, R88 ;  /* 0x000076325a587816 */ /* 0x040fe20000000058 */
[----:B0-----:R-:W-:Y:S01]  /*0e60*/  IMAD.U32 R103, R90, 0x10000, RZ ;  /* 0x000100005a677824 */ /* 0x001fe200078e00ff */
[C---:B------:R-:W-:Y:S01]  /*0e70*/  PRMT R90, R91.reuse, 0x7632, R90 ;  /* 0x000076325b5a7816 */ /* 0x040fe2000000005a */
[-C--:B------:R-:W-:Y:S01]  /*0e80*/  FFMA.FTZ R51, R142, R86.reuse, R51 ;  /* 0x000000568e337223 */ /* 0x080fe20000010033 */
[----:B------:R-:W-:Y:S01]  /*0e90*/  SHF.L.U32 R150, R91, 0x10, RZ ;  /* 0x000000105b967819 */ /* 0x000fe200000006ff */
[----:B------:R-:W-:Y:S01]  /*0ea0*/  FADD.FTZ R35, R35, R86 ;  /* 0x0000005623237221 */ /* 0x000fe20000010000 */
[----:B------:R-:W-:Y:S01]  /*0eb0*/  FMUL.FTZ R149, R123, R86 ;  /* 0x000000567b957220 */ /* 0x000fe20000410000 */
[----:B------:R-:W-:Y:S01]  /*0ec0*/  FADD.FTZ R91, -R172, R92 ;  /* 0x0000005cac5b7221 */ /* 0x000fe20000010100 */
        /* <DEDUP_REMOVED lines=33> */
.L_x_3518:
[----:B------:R-:W-:Y:S05]  /*10e0*/  BSYNC B2 ;  /* 0x0000000000027941 */ /* 0x000fea0003800000 */
.L_x_3517:
[----:B------:R-:W-:Y:S05]  /*10f0*/  @!P4 BRA `(.L_x_3516) ;  /* 0x00000004004cc947 */ /* 0x000fea0003800000 */
[----:B------:R-:W0:Y:S08]  /*1100*/  LDC.64 R102, c[0x0][0x238] ;  /* 0x00008e00ff667b82 */ /* 0x000e300000000a00 */
[----:B------:R-:W1:Y:S08]  /*1110*/  LDC.64 R88, c[0x0][0x2b8] ;  /* 0x0000ae00ff587b82 */ /* 0x000e700000000a00 */
[----:B------:R-:W2:Y:S01]  /*1120*/  LDC.64 R96, c[0x0][0x240] ;  /* 0x00009000ff607b82 */ /* 0x000ea20000000a00 */
[----:B0-----:R-:W-:-:S05]  /*1130*/  IMAD.WIDE.U32 R102, R179, 0x20, R102 ;  /* 0x00000020b3667825 */ /* 0x001fca00078e0066 */
[----:B------:R-:W3:Y:S01]  /*1140*/  LDG.E.128 R84, desc[UR4][R102.64] ;  /* 0x0000000466547981 */ /* 0x000ee2000c1e1d00 */
[----:B-1----:R-:W-:-:S03]  /*1150*/  IMAD.WIDE.U32 R88, R175, 0x10, R88 ;  /* 0x00000010af587825 */ /* 0x002fc600078e0058 */
[----:B------:R0:W4:Y:S04]  /*1160*/  LDG.E.128 R92, desc[UR4][R102.64+0x10] ;  /* 0x00001004665c7981 */ /* 0x000128000c1e1d00 */
[----:B------:R-:W4:Y:S01]  /*1170*/  LDG.E.128 R88, desc[UR4][R88.64] ;  /* 0x0000000458587981 */ /* 0x000f22000c1e1d00 */
[----:B--2---:R-:W-:-:S06]  /*1180*/  IMAD.WIDE.U32 R96, R173, 0x8, R96 ;  /* 0x00000008ad607825 */ /* 0x004fcc00078e0060 */
[----:B------:R-:W5:Y:S01]  /*1190*/  LDG.E.64 R96, desc[UR4][R96.64] ;  /* 0x0000000460607981 */ /* 0x000f62000c1e1b00 */
[----:B------:R-:W-:-:S04]  /*11a0*/  ISETP.NE.U32.AND P0, PT, RZ, UR6, PT ;  /* 0x00000006ff007c0c */ /* 0x000fc8000bf05070 */
[----:B------:R-:W-:-:S13]  /*11b0*/  ISETP.NE.AND.EX P0, PT, RZ, UR7, PT, P0 ;  /* 0x00000007ff007c0c */ /* 0x000fda000bf05300 */
[----:B------:R-:W-:-:S05]  /*11c0*/  @P0 IMAD.WIDE.U32 R100, R179, 0x20, R100 ;  /* 0x00000020b3640825 */ /* 0x000fca00078e0064 */
[----:B------:R-:W5:Y:S04]  /*11d0*/  @P0 LDG.E.128 R60, desc[UR4][R100.64] ;  /* 0x00000004643c0981 */ /* 0x000f68000c1e1d00 */
[----:B------:R1:W5:Y:S01]  /*11e0*/  @P0 LDG.E.128 R64, desc[UR4][R100.64+0x10] ;  /* 0x0000100464400981 */ /* 0x000362000c1e1d00 */
[C-C-:B---3--:R-:W-:Y:S01]  /*11f0*/  FADD.FTZ R155, -R172.reuse, R84.reuse ;  /* 0x00000054ac9b7221 */ /* 0x148fe20000010100 */
[----:B------:R-:W-:Y:S01]  /*1200*/  FADD.FTZ R157, -R172, R85 ;  /* 0x00000055ac9d7221 */ /* 0x000fe20000010100 */
[C---:B----4-:R-:W-:Y:S02]  /*1210*/  PRMT R84, R88.reuse, 0x7632, R84 ;  /* 0x0000763258547816 */ /* 0x050fe40000000054 */
[----:B------:R-:W-:Y:S01]  /*1220*/  SHF.L.U32 R85, R88, 0x10, RZ ;  /* 0x0000001058557819 */ /* 0x000fe200000006ff */
[C---:B------:R-:W-:Y:S01]  /*1230*/  FMUL.FTZ R156, R138.reuse, R157 ;  /* 0x0000009d8a9c7220 */ /* 0x040fe20000410000 */
[----:B------:R-:W-:Y:S01]  /*1240*/  FMUL.FTZ R155, R138, R155 ;  /* 0x0000009b8a9b7220 */ /* 0x000fe20000410000 */
[----:B------:R-:W-:-:S02]  /*1250*/  IMAD.U32 R161, R84, 0x10000, RZ ;  /* 0x0001000054a17824 */ /* 0x000fc400078e00ff */
[----:B------:R-:W-:Y:S01]  /*1260*/  FMUL.FTZ R160, R110, R85 ;  /* 0x000000556ea07220 */ /* 0x000fe20000410000 */
[C-C-:B0-----:R-:W-:Y:S01]  /*1270*/  FADD.FTZ R103, -R172.reuse, R86.reuse ;  /* 0x00000056ac677221 */ /* 0x141fe20000010100 */
        /* <DEDUP_REMOVED lines=11> */
[----:B------:R-:W-:Y:S01]  /*1330*/  SHF.L.U32 R86, R86, 0x10, RZ ;  /* 0x0000001056567819 */ /* 0x000fe200000006ff */
[----:B------:R-:W-:Y:S01]  /*1340*/  FADD.FTZ R87, R84, R161 ;  /* 0x000000a154577221 */ /* 0x000fe20000010000 */
[----:B------:R-:W-:Y:S01]  /*1350*/  FMUL.FTZ R157, R138, R103 ;  /* 0x000000678a9d7220 */ /* 0x000fe20000410000 */
[----:B------:R-:W-:Y:S01]  /*1360*/  FMUL.FTZ R162, R111, R89 ;  /* 0x000000596fa27220 */ /* 0x000fe20000410000 */
[----:B------:R-:W-:Y:S01]  /*1370*/  FFMA.FTZ R84, R156, R161, R85 ;  /* 0x000000a19c547223 */ /* 0x000fe20000010055 */
[----:B------:R-:W-:Y:S01]  /*1380*/  PRMT R88, R90, 0x7632, R88 ;  /* 0x000076325a587816 */ /* 0x000fe20000000058 */
[-C--:B------:R-:W-:Y:S01]  /*1390*/  FFMA.FTZ R43, R158, R86.reuse, R43 ;  /* 0x000000569e2b7223 */ /* 0x080fe2000001002b */
[----:B-1----:R-:W-:Y:S01]  /*13a0*/  SHF.L.U32 R101, R90, 0x10, RZ ;  /* 0x000000105a657819 */ /* 0x002fe200000006ff */
        /* <DEDUP_REMOVED lines=12> */
[----:B------:R-:W-:Y:S01]  /*1470*/  FADD.FTZ R163, -R172, R94 ;  /* 0x0000005eaca37221 */ /* 0x000fe20000010100 */
[----:B------:R-:W-:Y:S01]  /*1480*/  SHF.L.U32 R91, R91, 0x10, RZ ;  /* 0x000000105b5b7819 */ /* 0x000fe200000006ff */
[----:B------:R-:W-:Y:S01]  /*1490*/  FMUL.FTZ R166, R138, R93 ;  /* 0x0000005d8aa67220 */ /* 0x000fe20000410000 */
        /* <DEDUP_REMOVED lines=25> */
.L_x_3516:
[----:B------:R-:W-:Y:S05]  /*1630*/  BSYNC B1 ;  /* 0x0000000000017941 */ /* 0x000fea0003800000 */
.L_x_3512:
[----:B------:R-:W-:-:S03]  /*1640*/  UMOV UR12, 0xffffffff ;  /* 0xffffffff000c7882 */ /* 0x000fc60000000000 */
[----:B------:R-:W-:Y:S05]  /*1650*/  BRA.DIV UR12, `(.L_x_3519) ;  /* 0x0000002e0cc87947 */ /* 0x000fea000b800000 */
        /* <DEDUP_REMOVED lines=18> */
.L_x_3610:
[----:B------:R-:W-:Y:S01]  /*1780*/  @P2 IADD3 R86, R171, -0x1, RZ ;  /* 0xffffffffab562810 */ /* 0x000fe20007ffe0ff */
[----:B------:R-:W-:Y:S01]  /*1790*/  HFMA2.MMA R89, -RZ, RZ, 0, 0 ;  /* 0x00000000ff597435 */ /* 0x000fe200000001ff */
[----:B--2---:R-:W-:Y:S01]  /*17a0*/  FADD.FTZ R84, R91, R84 ;  /* 0x000000545b547221 */ /* 0x004fe20000010000 */
[----:B0--3--:R-:W-:Y:S01]  /*17b0*/  FADD.FTZ R90, R90, R85 ;  /* 0x000000555a5a7221 */ /* 0x009fe20000010000 */
        /* <DEDUP_REMOVED lines=9> */
[----:B------:R-:W0:Y:S01]  /*1850*/  LDC.64 R94, c[0x0][0x308] ;  /* 0x0000c200ff5e7b82 */ /* 0x000e220000000a00 */
[----:B------:R-:W-:Y:S07]  /*1860*/  BSSY B2, `(.L_x_3522) ;  /* 0x000000c000027945 */ /* 0x000fee0003800000 */
[----:B-1----:R-:W1:Y:S08]  /*1870*/  @!P3 LDC.64 R100, c[0x0][0x2c8] ;  /* 0x0000b200ff64bb82 */ /* 0x002e700000000a00 */
[----:B------:R-:W2:Y:S01]  /*1880*/  @P2 LDC.64 R84, c[0x0][0x2f8] ;  /* 0x0000be00ff542b82 */ /* 0x000ea20000000a00 */
[----:B0-----:R-:W-:-:S04]  /*1890*/  ISETP.NE.U32.AND P0, PT, R94, RZ, PT ;  /* 0x000000ff5e00720c */ /* 0x001fc80003f05070 */
[----:B------:R-:W-:Y:S02]  /*18a0*/  ISETP.NE.AND.EX P0, PT, R95, RZ, PT, P0 ;  /* 0x000000ff5f00720c */ /* 0x000fe40003f05300 */
[----:B-1----:R-:W-:-:S04]  /*18b0*/  @!P3 ISETP.NE.U32.AND P1, PT, R100, RZ, PT ;  /* 0x000000ff6400b20c */ /* 0x002fc80003f25070 */
[----:B------:R-:W-:-:S07]  /*18c0*/  @!P3 ISETP.NE.AND.EX P1, PT, R101, RZ, PT, P1 ;  /* 0x000000ff6500b20c */ /* 0x000fce0003f25310 */
[----:B------:R-:W0:Y:S01]  /*18d0*/  @P0 LDC.64 R86, c[0x0][0x308] ;  /* 0x0000c200ff560b82 */ /* 0x000e220000000a00 */
[----:B--2---:R-:W-:Y:S05]  /*18e0*/  @!P2 BRA `(.L_x_3523) ;  /* 0x00000000000ca947 */ /* 0x004fea0003800000 */
[----:B------:R-:W1:Y:S02]  /*18f0*/  LDC.64 R68, c[0x0][0x220] ;  /* 0x00008800ff447b82 */ /* 0x000e640000000a00 */
[----:B-1----:R-:W-:-:S06]  /*1900*/  IMAD.WIDE.U32 R68, R89, 0x10, R68 ;  /* 0x0000001059447825 */ /* 0x002fcc00078e0044 */
[----:B------:R-:W5:Y:S02]  /*1910*/  LDG.E.128 R68, desc[UR4][R68.64] ;  /* 0x0000000444447981 */ /* 0x000f64000c1e1d00 */
.L_x_3523:
[----:B------:R-:W-:Y:S05]  /*1920*/  BSYNC B2 ;  /* 0x0000000000027941 */ /* 0x000fea0003800000 */
.L_x_3522:
[----:B------:R-:W-:Y:S01]  /*1930*/  BSSY B2, `(.L_x_3524) ;  /* 0x000000d000027945 */ /* 0x000fe20003800000 */
[----:B-----5:R-:W-:-:S03]  /*1940*/  @!P3 FSEL R91, R52, RZ, P1 ;  /* 0x000000ff345bb208 */ /* 0x020fc60000800000 */
[----:B------:R-:W-:Y:S05]  /*1950*/  @!P3 BRA `(.L_x_3525) ;  /* 0x000000000028b947 */ /* 0x000fea0003800000 */
[----:B------:R-:W-:Y:S01]  /*1960*/  IMAD.U32 R100, RZ, RZ, UR6 ;  /* 0x00000006ff647e24 */ /* 0x000fe2000f8e00ff */
[----:B------:R-:W-:Y:S02]  /*1970*/  ISETP.NE.AND P6, PT, R174, RZ, PT ;  /* 0x000000ffae00720c */ /* 0x000fe40003fc5270 */
[----:B------:R-:W-:Y:S02]  /*1980*/  MOV R101, UR7 ;  /* 0x0000000700657c02 */ /* 0x000fe40008000f00 */
[----:B------:R-:W-:Y:S02]  /*1990*/  ISETP.NE.U32.AND P1, PT, R100, RZ, PT ;  /* 0x000000ff6400720c */ /* 0x000fe40003f25070 */
[----:B------:R-:W-:Y:S02]  /*19a0*/  FSEL R92, R88, RZ, !P6 ;  /* 0x000000ff585c7208 */ /* 0x000fe40007000000 */
[----:B------:R-:W-:-:S03]  /*19b0*/  ISETP.NE.AND.EX P1, PT, R101, RZ, PT, P1 ;  /* 0x000000ff6500720c */ /* 0x000fc60003f25310 */
[----:B------:R-:W-:-:S04]  /*19c0*/  FFMA.FTZ R91, R3, R90, R92 ;  /* 0x0000005a035b7223 */ /* 0x000fc8000001005c */
[----:B------:R-:W-:-:S04]  /*19d0*/  FADD.FTZ R91, R144, -R91 ;  /* 0x8000005b905b7221 */ /* 0x000fc80000010000 */
[----:B------:R-:W-:-:S04]  /*19e0*/  FMUL.FTZ R91, R138, R91 ;  /* 0x0000005b8a5b7220 */ /* 0x000fc80000410000 */
[----:B------:R-:W-:-:S07]  /*19f0*/  @P1 FADD.FTZ R91, R52, R91 ;  /* 0x0000005b345b1221 */ /* 0x000fce0000010000 */
.L_x_3525:
[----:B------:R-:W-:Y:S05]  /*1a00*/  BSYNC B2 ;  /* 0x0000000000027941 */ /* 0x000fea0003800000 */
.L_x_3524:
[----:B------:R-:W-:Y:S04]  /*1a10*/  BSSY B2, `(.L_x_3526) ;  /* 0x000000d000027945 */ /* 0x000fe80003800000 */
[----:B------:R-:W-:Y:S05]  /*1a20*/  @!P2 BRA `(.L_x_3527) ;  /* 0x00000000002ca947 */ /* 0x000fea0003800000 */
[----:B------:R-:W-:Y:S01]  /*1a30*/  LOP3.LUT P1, RZ, R98, 0xff, RZ, 0xc0, !PT ;  /* 0x000000ff62ff7812 */ /* 0x000fe2000782c0ff */
[----:B------:R-:W-:Y:S01]  /*1a40*/  FMUL.FTZ R92, R91, UR11 ;  /* 0x0000000b5b5c7c20 */ /* 0x000fe20008410000 */
[----:B------:R-:W-:Y:S01]  /*1a50*/  IMAD.MOV.U32 R93, RZ, RZ, RZ ;  /* 0x000000ffff5d7224 */ /* 0x000fe200078e00ff */
[----:B------:R-:W-:Y:S02]  /*1a60*/  MOV R103, RZ ;  /* 0x000000ff00677202 */ /* 0x000fe40000000f00 */
[----:B------:R-:W-:-:S08]  /*1a70*/  FMUL.FTZ R171, R92, UR10 ;  /* 0x0000000a5cab7c20 */ /* 0x000fd00008410000 */
[----:B------:R-:W-:Y:S01]  /*1a80*/  @P1 SHF.L.U32 R92, R68, 0x10, RZ ;  /* 0x00000010445c1819 */ /* 0x000fe200000006ff */
[----:B------:R-:W-:-:S04]  /*1a90*/  @P1 FMUL.FTZ R93, R114, R171 ;  /* 0x000000ab725d1220 */ /* 0x000fc80000410000 */
[----:B------:R-:W-:Y:S01]  /*1aa0*/  @P1 FMUL.FTZ R103, R171, R92 ;  /* 0x0000005cab671220 */ /* 0x000fe20000410000 */
[----:B------:R-:W-:-:S03]  /*1ab0*/  F2FP.BF16.F32.PACK_AB R93, RZ, R93 ;  /* 0x0000005dff5d723e */ /* 0x000fc600000010ff */
[----:B------:R-:W-:Y:S01]  /*1ac0*/  FADD.FTZ R16, R16, R103 ;  /* 0x0000006710107221 */ /* 0x000fe20000010000 */
[----:B------:R-:W-:-:S07]  /*1ad0*/  PRMT R72, R93, 0x7610, R72 ;  /* 0x000076105d487816 */ /* 0x000fce0000000048 */
.L_x_3527:
[----:B------:R-:W-:Y:S05]  /*1ae0*/  BSYNC B2 ;  /* 0x0000000000027941 */ /* 0x000fea0003800000 */
.L_x_3526:
[----:B------:R-:W-:Y:S01]  /*1af0*/  @!P3 ISETP.NE.U32.AND P1, PT, R100, RZ, PT ;  /* 0x000000ff6400b20c */ /* 0x000fe20003f25070 */
[----:B------:R-:W-:Y:S03]  /*1b00*/  BSSY B2, `(.L_x_3528) ;  /* 0x000000c000027945 */ /* 0x000fe60003800000 */
[----:B------:R-:W-:-:S04]  /*1b10*/  @!P3 ISETP.NE.AND.EX P1, PT, R101, RZ, PT, P1 ;  /* 0x000000ff6500b20c */ /* 0x000fc80003f25310 */
        /* <DEDUP_REMOVED lines=10> */
.L_x_3529:
[----:B------:R-:W-:Y:S05]  /*1bc0*/  BSYNC B2 ;  /* 0x0000000000027941 */ /* 0x000fea0003800000 */
.L_x_3528:
[----:B------:R-:W-:Y:S04]  /*1bd0*/  BSSY B2, `(.L_x_3530) ;  /* 0x000000e000027945 */ /* 0x000fe80003800000 */
[----:B------:R-:W-:Y:S05]  /*1be0*/  @!P2 BRA `(.L_x_3531) ;  /* 0x000000000030a947 */ /* 0x000fea0003800000 */
[----:B------:R-:W-:Y:S01]  /*1bf0*/  LOP3.LUT P1, RZ, R98, 0xff00, RZ, 0xc0, !PT ;  /* 0x0000ff0062ff7812 */ /* 0x000fe2000782c0ff */
[----:B------:R-:W-:Y:S01]  /*1c00*/  FMUL.FTZ R93, R92, UR11 ;  /* 0x0000000b5c5d7c20 */ /* 0x000fe20008410000 */
[----:B------:R-:W-:Y:S01]  /*1c10*/  HFMA2.MMA R172, -RZ, RZ, 0, 0 ;  /* 0x00000000ffac7435 */ /* 0x000fe200000001ff */
[----:B------:R-:W-:Y:S02]  /*1c20*/  IMAD.MOV.U32 R102, RZ, RZ, RZ ;  /* 0x000000ffff667224 */ /* 0x000fe400078e00ff */
[----:B------:R-:W-:-:S08]  /*1c30*/  FMUL.FTZ R93, R93, UR10 ;  /* 0x0000000a5d5d7c20 */ /* 0x000fd00008410000 */
[----:B------:R-:W-:Y:S01]  /*1c40*/  @P1 PRMT R103, R68, 0x7632, R103 ;  /* 0x0000763244671816 */ /* 0x000fe20000000067 */
[----:B------:R-:W-:-:S03]  /*1c50*/  @P1 FMUL.FTZ R102, R130, R93 ;  /* 0x0000005d82661220 */ /* 0x000fc60000410000 */
[----:B------:R-:W-:Y:S02]  /*1c60*/  @P1 SHF.L.U32 R103, R103, 0x10, RZ ;  /* 0x0000001067671819 */ /* 0x000fe400000006ff */
[----:B------:R-:W-:-:S03]  /*1c70*/  F2FP.BF16.F32.PACK_AB R102, RZ, R102 ;  /* 0x00000066ff66723e */ /* 0x000fc600000010ff */
[----:B------:R-:W-:Y:S01]  /*1c80*/  @P1 FMUL.FTZ R172, R93, R103 ;  /* 0x000000675dac1220 */ /* 0x000fe20000410000 */
[----:B------:R-:W-:-:S03]  /*1c90*/  PRMT R72, R72, 0x5410, R102 ;  /* 0x0000541048487816 */ /* 0x000fc60000000066 */
[----:B------:R-:W-:-:S07]  /*1ca0*/  FADD.FTZ R17, R17, R172 ;  /* 0x000000ac11117221 */ /* 0x000fce0000010000 */
.L_x_3531:
[----:B------:R-:W-:Y:S05]  /*1cb0*/  BSYNC B2 ;  /* 0x0000000000027941 */ /* 0x000fea0003800000 */
.L_x_3530:
        /* <DEDUP_REMOVED lines=13> */
.L_x_3533:
[----:B------:R-:W-:Y:S05]  /*1d90*/  BSYNC B2 ;  /* 0x0000000000027941 */ /* 0x000fea0003800000 */
.L_x_3532:
        /* <DEDUP_REMOVED lines=13> */
.L_x_3535:
[----:B------:R-:W-:Y:S05]  /*1e70*/  BSYNC B2 ;  /* 0x0000000000027941 */ /* 0x000fea0003800000 */
.L_x_3534:
        /* <DEDUP_REMOVED lines=13> */
.L_x_3537:
[----:B------:R-:W-:Y:S05]  /*1f50*/  BSYNC B2 ;  /* 0x0000000000027941 */ /* 0x000fea0003800000 */
.L_x_3536:
        /* <DEDUP_REMOVED lines=14> */
.L_x_3539:
[----:B------:R-:W-:Y:S05]  /*2040*/  BSYNC B2 ;  /* 0x0000000000027941 */ /* 0x000fea0003800000 */
.L_x_3538:
        /* <DEDUP_REMOVED lines=13> */
.L_x_3541:
[----:B------:R-:W-:Y:S05]  /*2120*/  BSYNC B2 ;  /* 0x0000000000027941 */ /* 0x000fea0003800000 */
.L_x_3540:
[----:B------:R-:W-:Y:S04]  /*2130*/  BSSY B2, `(.L_x_3542) ;  /* 0x000000c000027945 */ /* 0x000fe80003800000 */
[----:B------:R-:W-:Y:S05]  /*2140*/  @!P2 BRA `(.L_x_3543) ;  /* 0x000000000028a947 */ /* 0x000fea0003800000 */
[----:B------:R-:W-:Y:S01]  /*2150*/  LOP3.LUT P1, RZ, R99, 0xff, RZ, 0xc0, !PT ;  /* 0x000000ff63ff7812 */ /* 0x000fe2000782c0ff */
[----:B------:R-:W-:Y:S01]  /*2160*/  FMUL.FTZ R171, R103, UR11 ;  /* 0x0000000b67ab7c20 */ /* 0x000fe20008410000 */
[----:B------:R-:W-:-:S03]  /*2170*/  CS2R R172, SRZ ;  /* 0x0000000000ac7805 */ /* 0x000fc6000001ff00 */
[----:B------:R-:W-:-:S08]  /*2180*/  FMUL.FTZ R175, R171, UR10 ;  /* 0x0000000aabaf7c20 */ /* 0x000fd00008410000 */
[----:B------:R-:W-:Y:S01]  /*2190*/  @P1 SHF.L.U32 R171, R70, 0x10, RZ ;  /* 0x0000001046ab1819 */ /* 0x000fe200000006ff */
[----:B------:R-:W-:-:S04]  /*21a0*/  @P1 FMUL.FTZ R172, R116, R175 ;  /* 0x000000af74ac1220 */ /* 0x000fc80000410000 */
[----:B------:R-:W-:Y:S01]  /*21b0*/  @P1 FMUL.FTZ R173, R175, R171 ;  /* 0x000000abafad1220 */ /* 0x000fe20000410000 */
[----:B------:R-:W-:-:S03]  /*21c0*/  F2FP.BF16.F32.PACK_AB R172, RZ, R172 ;  /* 0x000000acffac723e */ /* 0x000fc600000010ff */
[----:B------:R-:W-:Y:S01]  /*21d0*/  FADD.FTZ R12, R12, R173 ;  /* 0x000000ad0c0c7221 */ /* 0x000fe20000010000 */
[----:B------:R-:W-:-:S07]  /*21e0*/  PRMT R74, R172, 0x7610, R74 ;  /* 0x00007610ac4a7816 */ /* 0x000fce000000004a */
.L_x_3543:
[----:B------:R-:W-:Y:S05]  /*21f0*/  BSYNC B2 ;  /* 0x0000000000027941 */ /* 0x000fea0003800000 */
.L_x_3542:
        /* <DEDUP_REMOVED lines=13> */
.L_x_3545:
[----:B------:R-:W-:Y:S05]  /*22d0*/  BSYNC B2 ;  /* 0x0000000000027941 */ /* 0x000fea0003800000 */
.L_x_3544:
[----:B------:R-:W-:Y:S04]  /*22e0*/  BSSY B2, `(.L_x_3546) ;  /* 0x000000e000027945 */ /* 0x000fe80003800000 */
[----:B------:R-:W-:Y:S05]  /*22f0*/  @!P2 BRA `(.L_x_3547) ;  /* 0x000000000030a947 */ /* 0x000fea0003800000 */
[----:B------:R-:W-:Y:S01]  /*2300*/  LOP3.LUT P1, RZ, R99, 0xff00, RZ, 0xc0, !PT ;  /* 0x0000ff0063ff7812 */ /* 0x000fe2000782c0ff */
[----:B------:R-:W-:Y:S01]  /*2310*/  FMUL.FTZ R171, R172, UR11 ;  /* 0x0000000bacab7c20 */ /* 0x000fe20008410000 */
[----:B------:R-:W-:Y:S01]  /*2320*/  MOV R173, RZ ;  /* 0x000000ff00ad7202 */ /* 0x000fe20000000f00 */
        /* <DEDUP_REMOVED lines=9> */
.L_x_3547:
[----:B------:R-:W-:Y:S05]  /*23c0*/  BSYNC B2 ;  /* 0x0000000000027941 */ /* 0x000fea0003800000 */
.L_x_3546:
        /* <DEDUP_REMOVED lines=13> */
.L_x_3549:
[----:B------:R-:W-:Y:S05]  /*24a0*/  BSYNC B2 ;  /* 0x0000000000027941 */ /* 0x000fea0003800000 */
.L_x_3548:
[----:B------:R-:W-:Y:S04]  /*24b0*/  BSSY B2, `(.L_x_3550) ;  /* 0x000000d000027945 */ /* 0x000fe80003800000 */
[----:B------:R-:W-:Y:S05]  /*24c0*/  @!P2 BRA `(.L_x_3551) ;  /* 0x00000000002ca947 */ /* 0x000fea0003800000 */
[----:B------:R-:W-:Y:S01]  /*24d0*/  LOP3.LUT P1, RZ, R99, 0xff0000, RZ, 0xc0, !PT ;  /* 0x00ff000063ff7812 */ /* 0x000fe2000782c0ff */
[----:B------:R-:W-:Y:S01]  /*24e0*/  FMUL.FTZ R173, R171, UR11 ;  /* 0x0000000babad7c20 */ /* 0x000fe20008410000 */
[----:B------:R-:W-:Y:S01]  /*24f0*/  HFMA2.MMA R175, -RZ, RZ, 0, 0 ;  /* 0x00000000ffaf7435 */ /* 0x000fe200000001ff */
[----:B------:R-:W-:Y:S02]  /*2500*/  IMAD.MOV.U32 R177, RZ, RZ, RZ ;  /* 0x000000ffffb17224 */ /* 0x000fe400078e00ff */
[----:B------:R-:W-:-:S08]  /*2510*/  FMUL.FTZ R176, R173, UR10 ;  /* 0x0000000aadb07c20 */ /* 0x000fd00008410000 */
[----:B------:R-:W-:Y:S01]  /*2520*/  @P1 SHF.L.U32 R173, R71, 0x10, RZ ;  /* 0x0000001047ad1819 */ /* 0x000fe200000006ff */
[----:B------:R-:W-:-:S04]  /*2530*/  @P1 FMUL.FTZ R175, R117, R176 ;  /* 0x000000b075af1220 */ /* 0x000fc80000410000 */
[----:B------:R-:W-:Y:S01]  /*2540*/  @P1 FMUL.FTZ R177, R176, R173 ;  /* 0x000000adb0b11220 */ /* 0x000fe20000410000 */
[----:B------:R-:W-:-:S03]  /*2550*/  F2FP.BF16.F32.PACK_AB R175, RZ, R175 ;  /* 0x000000afffaf723e */ /* 0x000fc600000010ff */
[----:B------:R-:W-:Y:S01]  /*2560*/  FADD.FTZ R14, R14, R177 ;  /* 0x000000b10e0e7221 */ /* 0x000fe20000010000 */
[----:B------:R-:W-:-:S07]  /*2570*/  PRMT R75, R175, 0x7610, R75 ;  /* 0x00007610af4b7816 */ /* 0x000fce000000004b */
.L_x_3551:
[----:B------:R-:W-:Y:S05]  /*2580*/  BSYNC B2 ;  /* 0x0000000000027941 */ /* 0x000fea0003800000 */
.L_x_3550:
        /* <DEDUP_REMOVED lines=13> */
.L_x_3553:
[----:B------:R-:W-:Y:S05]  /*2660*/  BSYNC B2 ;  /* 0x0000000000027941 */ /* 0x000fea0003800000 */
.L_x_3552:
[----:B------:R-:W-:Y:S01]  /*2670*/  ISETP.NE.U32.AND P1, PT, R94, RZ, PT ;  /* 0x000000ff5e00720c */ /* 0x000fe20003f25070 */
[----:B------:R-:W-:Y:S01]  /*2680*/  BSSY B2, `(.L_x_3554) ;  /* 0x0000019000027945 */ /* 0x000fe20003800000 */
[----:B0-----:R-:W-:Y:S02]  /*2690*/  @P0 IMAD.WIDE.U32 R86, R139, 0x20, R86 ;  /* 0x000000208b560825 */ /* 0x001fe400078e0056 */
[----:B------:R-:W-:Y:S02]  /*26a0*/  ISETP.NE.AND.EX P1, PT, R95, RZ, PT, P1 ;  /* 0x000000ff5f00720c */ /* 0x000fe40003f25310 */
[----:B------:R-:W-:Y:S02]  /*26b0*/  @P2 IMAD.WIDE.U32 R84, R89, 0x10, R84 ;  /* 0x0000001059542825 */ /* 0x000fe400078e0054 */
[----:B------:R-:W-:Y:S02]  /*26c0*/  SEL R76, R91, R76, P1 ;  /* 0x0000004c5b4c7207 */ /* 0x000fe40000800000 */
[----:B------:R-:W-:-:S02]  /*26d0*/  SEL R77, R92, R77, P1 ;  /* 0x0000004d5c4d7207 */ /* 0x000fc40000800000 */
[----:B------:R-:W-:Y:S02]  /*26e0*/  SEL R78, R93, R78, P1 ;  /* 0x0000004e5d4e7207 */ /* 0x000fe40000800000 */
[----:B------:R-:W-:Y:S02]  /*26f0*/  SEL R79, R102, R79, P1 ;  /* 0x0000004f664f7207 */ /* 0x000fe40000800000 */
[----:B------:R-:W-:Y:S02]  /*2700*/  SEL R80, R103, R80, P1 ;  /* 0x0000005067507207 */ /* 0x000fe40000800000 */
[----:B------:R-:W-:Y:S02]  /*2710*/  SEL R81, R172, R81, P1 ;  /* 0x00000051ac517207 */ /* 0x000fe40000800000 */
[----:B------:R-:W-:Y:S02]  /*2720*/  SEL R82, R171, R82, P1 ;  /* 0x00000052ab527207 */ /* 0x000fe40000800000 */
[----:B------:R-:W-:Y:S01]  /*2730*/  SEL R83, R176, R83, P1 ;  /* 0x00000053b0537207 */ /* 0x000fe20000800000 */
[----:B------:R-:W-:Y:S06]  /*2740*/  @!P2 BRA `(.L_x_3555) ;  /* 0x000000000030a947 */ /* 0x000fec0003800000 */
        /* <DEDUP_REMOVED lines=12> */
.L_x_3555:
[----:B------:R-:W-:Y:S05]  /*2810*/  BSYNC B2 ;  /* 0x0000000000027941 */ /* 0x000fea0003800000 */
.L_x_3554:
[----:B------:R0:W-:Y:S01]  /*2820*/  @P0 STG.E.128 desc[UR4][R86.64], R76 ;  /* 0x0000004c56000986 */ /* 0x0001e2000c101d04 */
[----:B------:R-:W-:Y:S01]  /*2830*/  VIADD R139, R139, 0x20 ;  /* 0x000000208b8b7836 */ /* 0x000fe20000000000 */
[----:B------:R-:W-:Y:S02]  /*2840*/  IADD3 R89, R89, 0x20, RZ ;  /* 0x0000002059597810 */ /* 0x000fe40007ffe0ff */
[----:B------:R0:W-:Y:S04]  /*2850*/  @P0 STG.E.128 desc[UR4][R86.64+0x10], R80 ;  /* 0x0000105056000986 */ /* 0x0001e8000c101d04 */
[----:B------:R0:W-:Y:S02]  /*2860*/  @P2 STG.E.128 desc[UR4][R84.64], R72 ;  /* 0x0000004854002986 */ /* 0x0001e4000c101d04 */
.L_x_3521:
[----:B------:R-:W-:Y:S05]  /*2870*/  BSYNC B1 ;  /* 0x0000000000017941 */ /* 0x000fea0003800000 */
.L_x_3520:
[----:B------:R-:W-:Y:S04]  /*2880*/  BSSY B1, `(.L_x_3556) ;  /* 0x0000102000017945 */ /* 0x000fe80003800000 */
[----:B------:R-:W-:Y:S05]  /*2890*/  @!P4 BRA `(.L_x_3557) ;  /* 0x000000100000c947 */ /* 0x000fea0003800000 */
[----:B------:R-:W2:Y:S01]  /*28a0*/  LDC.64 R92, c[0x0][0x308] ;  /* 0x0000c200ff5c7b82 */ /* 0x000ea20000000a00 */
[----:B------:R-:W-:Y:S07]  /*28b0*/  BSSY B2, `(.L_x_3558) ;  /* 0x000000c000027945 */ /* 0x000fee0003800000 */
[----:B------:R-:W3:Y:S08]  /*28c0*/  @!P3 LDC.64 R94, c[0x0][0x2c8] ;  /* 0x0000b200ff5ebb82 */ /* 0x000ef00000000a00 */
[----:B0-----:R-:W0:Y:S01]  /*28d0*/  @P2 LDC.64 R84, c[0x0][0x2f8] ;  /* 0x0000be00ff542b82 */ /* 0x001e220000000a00 */
[----:B--2---:R-:W-:-:S04]  /*28e0*/  ISETP.NE.U32.AND P0, PT, R92, RZ, PT ;  /* 0x000000ff5c00720c */ /* 0x004fc80003f05070 */
[----:B------:R-:W-:Y:S02]  /*28f0*/  ISETP.NE.AND.EX P0, PT, R93, RZ, PT, P0 ;  /* 0x000000ff5d00720c */ /* 0x000fe40003f05300 */
[----:B---3--:R-:W-:-:S04]  /*2900*/  @!P3 ISETP.NE.U32.AND P1, PT, R94, RZ, PT ;  /* 0x000000ff5e00b20c */ /* 0x008fc80003f25070 */
[----:B------:R-:W-:-:S07]  /*2910*/  @!P3 ISETP.NE.AND.EX P1, PT, R95, RZ, PT, P1 ;  /* 0x000000ff5f00b20c */ /* 0x000fce0003f25310 */
[----:B------:R-:W2:Y:S01]  /*2920*/  @P0 LDC.64 R86, c[0x0][0x308] ;  /* 0x0000c200ff560b82 */ /* 0x000ea20000000a00 */
[----:B0-----:R-:W-:Y:S05]  /*2930*/  @!P2 BRA `(.L_x_3559) ;  /* 0x00000000000ca947 */ /* 0x001fea0003800000 */
[----:B------:R-:W0:Y:S02]  /*2940*/  LDC.64 R68, c[0x0][0x220] ;  /* 0x00008800ff447b82 */ /* 0x000e240000000a00 */
[----:B0-----:R-:W-:-:S06]  /*2950*/  IMAD.WIDE.U32 R68, R89, 0x10, R68 ;  /* 0x0000001059447825 */ /* 0x001fcc00078e0044 */
[----:B------:R-:W5:Y:S02]  /*2960*/  LDG.E.128 R68, desc[UR4][R68.64] ;  /* 0x0000000444447981 */ /* 0x000f64000c1e1d00 */
.L_x_3559:
[----:B------:R-:W-:Y:S05]  /*2970*/  BSYNC B2 ;  /* 0x0000000000027941 */ /* 0x000fea0003800000 */
.L_x_3558:
[----:B------:R-:W-:Y:S01]  /*2980*/  BSSY B2, `(.L_x_3560) ;  /* 0x000000d000027945 */ /* 0x000fe20003800000 */
[----:B-----5:R-:W-:-:S03]  /*2990*/  @!P3 FSEL R91, R60, RZ, P1 ;  /* 0x000000ff3c5bb208 */ /* 0x020fc60000800000 */
[----:B------:R-:W-:Y:S05]  /*29a0*/  @!P3 BRA `(.L_x_3561) ;  /* 0x000000000028b947 */ /* 0x000fea0003800000 */
[----:B------:R-:W-:Y:S01]  /*29b0*/  MOV R94, UR6 ;  /* 0x00000006005e7c02 */ /* 0x000fe20008000f00 */
[----:B------:R-:W-:Y:S01]  /*29c0*/  IMAD.U32 R95, RZ, RZ, UR7 ;  /* 0x00000007ff5f7e24 */ /* 0x000fe2000f8e00ff */
[----:B------:R-:W-:Y:S02]  /*29d0*/  ISETP.NE.AND P6, PT, R174, RZ, PT ;  /* 0x000000ffae00720c */ /* 0x000fe40003fc5270 */
[----:B------:R-:W-:Y:S02]  /*29e0*/  ISETP.NE.U32.AND P1, PT, R94, RZ, PT ;  /* 0x000000ff5e00720c */ /* 0x000fe40003f25070 */
[----:B-1----:R-:W-:Y:S02]  /*29f0*/  FSEL R100, R88, RZ, !P6 ;  /* 0x000000ff58647208 */ /* 0x002fe40007000000 */
[----:B------:R-:W-:-:S03]  /*2a00*/  ISETP.NE.AND.EX P1, PT, R95, RZ, PT, P1 ;  /* 0x000000ff5f00720c */ /* 0x000fc60003f25310 */
[----:B------:R-:W-:-:S04]  /*2a10*/  FFMA.FTZ R91, R155, R90, R100 ;  /* 0x0000005a9b5b7223 */ /* 0x000fc80000010064 */
[----:B------:R-:W-:-:S04]  /*2a20*/  FADD.FTZ R91, R160, -R91 ;  /* 0x8000005ba05b7221 */ /* 0x000fc80000010000 */
[----:B------:R-:W-:-:S04]  /*2a30*/  FMUL.FTZ R91, R138, R91 ;  /* 0x0000005b8a5b7220 */ /* 0x000fc80000410000 */
[----:B------:R-:W-:-:S07]  /*2a40*/  @P1 FADD.FTZ R91, R60, R91 ;  /* 0x0000005b3c5b1221 */ /* 0x000fce0000010000 */
.L_x_3561:
[----:B------:R-:W-:Y:S05]  /*2a50*/  BSYNC B2 ;  /* 0x0000000000027941 */ /* 0x000fea0003800000 */
.L_x_3560:
[----:B------:R-:W-:Y:S04]  /*2a60*/  BSSY B2, `(.L_x_3562) ;  /* 0x000000d000027945 */ /* 0x000fe80003800000 */
[----:B------:R-:W-:Y:S05]  /*2a70*/  @!P2 BRA `(.L_x_3563) ;  /* 0x00000000002ca947 */ /* 0x000fea0003800000 */
[----:B------:R-:W-:Y:S01]  /*2a80*/  LOP3.LUT P1, RZ, R96, 0xff, RZ, 0xc0, !PT ;  /* 0x000000ff60ff7812 */ /* 0x000fe2000782c0ff */
[----:B-1----:R-:W-:Y:S01]  /*2a90*/  FMUL.FTZ R100, R91, UR11 ;  /* 0x0000000b5b647c20 */ /* 0x002fe20008410000 */
[----:B------:R-:W-:Y:S01]  /*2aa0*/  HFMA2.MMA R103, -RZ, RZ, 0, 0 ;  /* 0x00000000ff677435 */ /* 0x000fe200000001ff */
[----:B------:R-:W-:Y:S02]  /*2ab0*/  MOV R101, RZ ;  /* 0x000000ff00657202 */ /* 0x000fe40000000f00 */
[----:B------:R-:W-:-:S08]  /*2ac0*/  FMUL.FTZ R171, R100, UR10 ;  /* 0x0000000a64ab7c20 */ /* 0x000fd00008410000 */
[----:B------:R-:W-:Y:S01]  /*2ad0*/  @P1 FMUL.FTZ R101, R118, R171 ;  /* 0x000000ab76651220 */ /* 0x000fe20000410000 */
[----:B------:R-:W-:-:S04]  /*2ae0*/  @P1 IMAD.U32 R100, R68, 0x10000, RZ ;  /* 0x0001000044641824 */ /* 0x000fc800078e00ff */
[----:B------:R-:W-:Y:S01]  /*2af0*/  @P1 FMUL.FTZ R103, R100, R171 ;  /* 0x000000ab64671220 */ /* 0x000fe20000410000 */
[----:B------:R-:W-:-:S03]  /*2b00*/  F2FP.BF16.F32.PACK_AB R101, RZ, R101 ;  /* 0x00000065ff65723e */ /* 0x000fc600000010ff */
[----:B------:R-:W-:Y:S01]  /*2b10*/  FADD.FTZ R8, R8, R103 ;  /* 0x0000006708087221 */ /* 0x000fe20000010000 */
[----:B------:R-:W-:-:S07]  /*2b20*/  PRMT R72, R101, 0x7610, R72 ;  /* 0x0000761065487816 */ /* 0x000fce0000000048 */
.L_x_3563:
[----:B------:R-:W-:Y:S05]  /*2b30*/  BSYNC B2 ;  /* 0x0000000000027941 */ /* 0x000fea0003800000 */
.L_x_3562:
[----:B------:R-:W-:Y:S01]  /*2b40*/  @!P3 ISETP.NE.U32.AND P1, PT, R94, RZ, PT ;  /* 0x000000ff5e00b20c */ /* 0x000fe20003f25070 */
[----:B------:R-:W-:Y:S03]  /*2b50*/  BSSY B2, `(.L_x_3564) ;  /* 0x000000c000027945 */ /* 0x000fe60003800000 */
[----:B------:R-:W-:-:S04]  /*2b60*/  @!P3 ISETP.NE.AND.EX P1, PT, R95, RZ, PT, P1 ;  /* 0x000000ff5f00b20c */ /* 0x000fc80003f25310 */
[----:B-1----:R-:W-:Y:S01]  /*2b70*/  @!P3 FSEL R100, R61, RZ, P1 ;  /* 0x000000ff3d64b208 */ /* 0x002fe20000800000 */
        /* <DEDUP_REMOVED lines=9> */
.L_x_3565:
[----:B------:R-:W-:Y:S05]  /*2c10*/  BSYNC B2 ;  /* 0x0000000000027941 */ /* 0x000fea0003800000 */
.L_x_3564:
[----:B------:R-:W-:Y:S04]  /*2c20*/  BSSY B2, `(.L_x_3566) ;  /* 0x000000e000027945 */ /* 0x000fe80003800000 */
[----:B------:R-:W-:Y:S05]  /*2c30*/  @!P2 BRA `(.L_x_3567) ;  /* 0x000000000030a947 */ /* 0x000fea0003800000 */
[----:B------:R-:W-:Y:S01]  /*2c40*/  LOP3.LUT P1, RZ, R96, 0xff00, RZ, 0xc0, !PT ;  /* 0x0000ff0060ff7812 */ /* 0x000fe2000782c0ff */
        /* <DEDUP_REMOVED lines=11> */
.L_x_3567:
[----:B------:R-:W-:Y:S05]  /*2d00*/  BSYNC B2 ;  /* 0x0000000000027941 */ /* 0x000fea0003800000 */
.L_x_3566:
        /* <DEDUP_REMOVED lines=13> */
.L_x_3569:
[----:B------:R-:W-:Y:S05]  /*2de0*/  BSYNC B2 ;  /* 0x0000000000027941 */ /* 0x000fea0003800000 */
.L_x_3568:
[----:B------:R-:W-:Y:S04]  /*2df0*/  BSSY B2, `(.L_x_3570) ;  /* 0x000000d000027945 */ /* 0x000fe80003800000 */
[----:B------:R-:W-:Y:S05]  /*2e00*/  @!P2 BRA `(.L_x_3571) ;  /* 0x00000000002ca947 */ /* 0x000fea0003800000 */
[----:B------:R-:W-:Y:S01]  /*2e10*/  LOP3.LUT P1, RZ, R96, 0xff0000, RZ, 0xc0, !PT ;  /* 0x00ff000060ff7812 */ /* 0x000fe2000782c0ff */
[----:B------:R-:W-:Y:S01]  /*2e20*/  FMUL.FTZ R102, R101, UR11 ;  /* 0x0000000b65667c20 */ /* 0x000fe20008410000 */
        /* <DEDUP_REMOVED lines=9> */
.L_x_3571:
[----:B------:R-:W-:Y:S05]  /*2ec0*/  BSYNC B2 ;  /* 0x0000000000027941 */ /* 0x000fea0003800000 */
.L_x_3570:
        /* <DEDUP_REMOVED lines=13> */
.L_x_3573:
[----:B------:R-:W-:Y:S05]  /*2fa0*/  BSYNC B2 ;  /* 0x0000000000027941 */ /* 0x000fea0003800000 */
.L_x_3572:
        /* <DEDUP_REMOVED lines=14> */
.L_x_3575:
[----:B------:R-:W-:Y:S05]  /*3090*/  BSYNC B2 ;  /* 0x0000000000027941 */ /* 0x000fea0003800000 */
.L_x_3574:
        /* <DEDUP_REMOVED lines=13> */
.L_x_3577:
[----:B------:R-:W-:Y:S05]  /*3170*/  BSYNC B2 ;  /* 0x0000000000027941 */ /* 0x000fea0003800000 */
.L_x_3576:
        /* <DEDUP_REMOVED lines=12> */
.L_x_3579:
[----:B------:R-:W-:Y:S05]  /*3240*/  BSYNC B2 ;  /* 0x0000000000027941 */ /* 0x000fea0003800000 */
.L_x_3578:
        /* <DEDUP_REMOVED lines=13> */
.L_x_3581:
[----:B------:R-:W-:Y:S05]  /*3320*/  BSYNC B2 ;  /* 0x0000000000027941 */ /* 0x000fea0003800000 */
.L_x_3580:
        /* <DEDUP_REMOVED lines=14> */
.L_x_3583:
[----:B------:R-:W-:Y:S05]  /*3410*/  BSYNC B2 ;  /* 0x0000000000027941 */ /* 0x000fea0003800000 */
.L_x_3582:
        /* <DEDUP_REMOVED lines=13> */
.L_x_3585:
[----:B------:R-:W-:Y:S05]  /*34f0*/  BSYNC B2 ;  /* 0x0000000000027941 */ /* 0x000fea0003800000 */
.L_x_3584:
[----:B------:R-:W-:Y:S01]  /*3500*/  BSSY B2, `(.L_x_3586) ;  /* 0x000000e000027945 */ /* 0x000fe20003800000 */
[----:B------:R-:W-:-:S03]  /*3510*/  ISETP.NE.U32.AND P6, PT, R92, RZ, PT ;  /* 0x000000ff5c00720c */ /* 0x000fc60003fc5070 */
[----:B------:R-:W-:Y:S10]  /*3520*/  @!P2 BRA `(.L_x_3587) ;  /* 0x00000000002ca947 */ /* 0x000ff40003800000 */
        /* <DEDUP_REMOVED lines=11> */
.L_x_3587:
[----:B------:R-:W-:Y:S05]  /*35e0*/  BSYNC B2 ;  /* 0x0000000000027941 */ /* 0x000fea0003800000 */
.L_x_3586:
[----:B------:R-:W-:Y:S01]  /*35f0*/  @!P3 ISETP.NE.U32.AND P1, PT, R94, RZ, PT ;  /* 0x000000ff5e00b20c */ /* 0x000fe20003f25070 */
[----:B------:R-:W-:Y:S01]  /*3600*/  BSSY B2, `(.L_x_3588) ;  /* 0x000000d000027945 */ /* 0x000fe20003800000 */
[----:B------:R-:W-:Y:S02]  /*3610*/  ISETP.NE.AND.EX P6, PT, R93, RZ, PT, P6 ;  /* 0x000000ff5d00720c */ /* 0x000fe40003fc5360 */
        /* <DEDUP_REMOVED lines=11> */
.L_x_3589:
[----:B------:R-:W-:Y:S05]  /*36d0*/  BSYNC B2 ;  /* 0x0000000000027941 */ /* 0x000fea0003800000 */
.L_x_3588:
[----:B------:R-:W-:Y:S01]  /*36e0*/  BSSY B2, `(.L_x_3590) ;  /* 0x0000018000027945 */ /* 0x000fe20003800000 */
[----:B--2---:R-:W-:Y:S01]  /*36f0*/  @P0 IMAD.WIDE.U32 R86, R139, 0x20, R86 ;  /* 0x000000208b560825 */ /* 0x004fe200078e0056 */
[----:B------:R-:W-:Y:S02]  /*3700*/  SEL R76, R91, R76, P6 ;  /* 0x0000004c5b4c7207 */ /* 0x000fe40003000000 */
[----:B------:R-:W-:Y:S01]  /*3710*/  SEL R77, R100, R77, P6 ;  /* 0x0000004d644d7207 */ /* 0x000fe20003000000 */
[----:B------:R-:W-:Y:S01]  /*3720*/  @P2 IMAD.WIDE.U32 R84, R89, 0x10, R84 ;  /* 0x0000001059542825 */ /* 0x000fe200078e0054 */
[----:B------:R-:W-:Y:S02]  /*3730*/  SEL R78, R101, R78, P6 ;  /* 0x0000004e654e7207 */ /* 0x000fe40003000000 */
[----:B------:R-:W-:Y:S02]  /*3740*/  SEL R79, R102, R79, P6 ;  /* 0x0000004f664f7207 */ /* 0x000fe40003000000 */
[----:B------:R-:W-:-:S02]  /*3750*/  SEL R80, R103, R80, P6 ;  /* 0x0000005067507207 */ /* 0x000fc40003000000 */
[----:B------:R-:W-:Y:S02]  /*3760*/  SEL R81, R172, R81, P6 ;  /* 0x00000051ac517207 */ /* 0x000fe40003000000 */
[----:B------:R-:W-:Y:S02]  /*3770*/  SEL R82, R171, R82, P6 ;  /* 0x00000052ab527207 */ /* 0x000fe40003000000 */
[----:B------:R-:W-:Y:S01]  /*3780*/  SEL R83, R92, R83, P6 ;  /* 0x000000535c537207 */ /* 0x000fe20003000000 */
[----:B------:R-:W-:Y:S06]  /*3790*/  @!P2 BRA `(.L_x_3591) ;  /* 0x000000000030a947 */ /* 0x000fec0003800000 */
        /* <DEDUP_REMOVED lines=12> */
.L_x_3591:
[----:B------:R-:W-:Y:S05]  /*3860*/  BSYNC B2 ;  /* 0x0000000000027941 */ /* 0x000fea0003800000 */
.L_x_3590:
[----:B------:R2:W-:Y:S04]  /*3870*/  @P0 STG.E.128 desc[UR4][R86.64], R76 ;  /* 0x0000004c56000986 */ /* 0x0005e8000c101d04 */
[----:B------:R2:W-:Y:S04]  /*3880*/  @P0 STG.E.128 desc[UR4][R86.64+0x10], R80 ;  /* 0x0000105056000986 */ /* 0x0005e8000c101d04 */
[----:B------:R2:W-:Y:S02]  /*3890*/  @P2 STG.E.128 desc[UR4][R84.64], R72 ;  /* 0x0000004854002986 */ /* 0x0005e4000c101d04 */
.L_x_3557:
[----:B------:R-:W-:Y:S05]  /*38a0*/  BSYNC B1 ;  /* 0x0000000000017941 */ /* 0x000fea0003800000 */
.L_x_3556:
[----:B0-2---:R-:W0:Y:S02]  /*38b0*/  LDC.64 R84, c[0x0][0x210] ;  /* 0x00008400ff547b82 */ /* 0x005e240000000a00 */
[----:B0-----:R-:W-:-:S04]  /*38c0*/  LEA R104, R84, R104, 0x2 ;  /* 0x0000006854687211 */ /* 0x001fc800078e10ff */
[----:B------:R-:W-:-:S13]  /*38d0*/  ISETP.GE.AND P0, PT, R104, R85, PT ;  /* 0x000000556800720c */ /* 0x000fda0003f06270 */
[----:B------:R-:W-:Y:S05]  /*38e0*/  @!P0 BRA `(.L_x_3592) ;  /* 0xffffffcc00808947 */ /* 0x000fea000383ffff */
.L_x_3511:
[----:B------:R-:W-:Y:S05]  /*38f0*/  BSYNC B0 ;  /* 0x0000000000007941 */ /* 0x000fea0003800000 */
.L_x_3510:
[----:B------:R-:W0:Y:S01]  /*3900*/  S2R R3, SR_CgaCtaId ;  /* 0x0000000000037919 */ /* 0x000e220000008800 */
[----:B-----5:R-:W-:Y:S01]  /*3910*/  SHF.R.U32.HI R52, RZ, 0x5, R0 ;  /* 0x00000005ff347819 */ /* 0x020fe20000011600 */
[----:B------:R-:W-:Y:S05]  /*3920*/  WARPSYNC.ALL ;  /* 0x0000000000007948 */ /* 0x000fea0003800000 */
[----:B------:R-:W-:Y:S01]  /*3930*/  MOV R2, 0x400 ;  /* 0x0000040000027802 */ /* 0x000fe20000000f00 */
[----:B------:R-:W-:Y:S01]  /*3940*/  IMAD.SHL.U32 R52, R52, 0x40, RZ ;  /* 0x0000004034347824 */ /* 0x000fe200078e00ff */
[----:B------:R-:W-:Y:S01]  /*3950*/  LOP3.LUT R53, R0, 0x1f, RZ, 0xc0, !PT ;  /* 0x0000001f00357812 */ /* 0x000fe200078ec0ff */
[----:B------:R-:W2:Y:S01]  /*3960*/  S2R R56, SR_CTAID.X ;  /* 0x0000000000387919 */ /* 0x000ea20000002500 */
[----:B------:R-:W-:Y:S01]  /*3970*/  ULDC.64 UR12, c[0x0][0x2d8] ;  /* 0x0000b600000c7ab9 */ /* 0x000fe20000000a00 */
[----:B------:R-:W-:Y:S01]  /*3980*/  ULDC.64 UR14, c[0x0][0x2d0] ;  /* 0x0000b400000e7ab9 */ /* 0x000fe20000000a00 */
[----:B------:R-:W-:Y:S01]  /*3990*/  ULDC.64 UR16, c[0x0][0x2f0] ;  /* 0x0000bc0000107ab9 */ /* 0x000fe20000000a00 */
[----:B------:R-:W-:Y:S01]  /*39a0*/  BSSY B0, `(.L_x_3593) ;  /* 0x0000091000007945 */ /* 0x000fe20003800000 */
        /* <DEDUP_REMOVED lines=14> */
[----:B------:R-:W-:Y:S02]  /*3a90*/  ISETP.GE.U32.AND P2, PT, R20, 0x200, PT ;  /* 0x000002001400780c */ /* 0x000fe40003f46070 */
[----:B------:R-:W-:Y:S01]  /*3aa0*/  IADD3 R56, P4, R105, R0, RZ ;  /* 0x0000000069387210 */ /* 0x000fe20007f9e0ff */
        /* <DEDUP_REMOVED lines=13> */
[----:B--2---:R-:W-:-:S03]  /*3b80*/  FADD.FTZ R53, RZ, R53 ;  /* 0x00000035ff357221 */ /* 0x004fc60000010000 */
[----:B------:R-:W2:Y:S01]  /*3b90*/  LDS R27, [R3+0x1800] ;  /* 0x00180000031b7984 */ /* 0x000ea20000000800 */
[----:B---3--:R-:W-:-:S03]  /*3ba0*/  FADD.FTZ R54, RZ, R54 ;  /* 0x00000036ff367221 */ /* 0x008fc60000010000 */
[----:B------:R-:W3:Y:S01]  /*3bb0*/  LDS R31, [R3+0x1a00] ;  /* 0x001a0000031f7984 */ /* 0x000ee20000000800 */
[----:B----4-:R-:W-:-:S03]  /*3bc0*/  FADD.FTZ R32, RZ, R32 ;  /* 0x00000020ff207221 */ /* 0x010fc60000010000 */
[----:B------:R-:W4:Y:S01]  /*3bd0*/  LDS R33, [R3+0x1c00] ;  /* 0x001c000003217984 */ /* 0x000f220000000800 */
[----:B-1----:R-:W-:-:S03]  /*3be0*/  FADD.FTZ R29, R52, R29 ;  /* 0x0000001d341d7221 */ /* 0x002fc60000010000 */
[----:B------:R-:W1:Y:S01]  /*3bf0*/  LDS R35, [R3+0x1e00] ;  /* 0x001e000003237984 */ /* 0x000e620000000800 */
        /* <DEDUP_REMOVED lines=48> */
[----:B------:R0:W-:Y:S01]  /*3f00*/  STS.128 [R2+0x10], R12 ;  /* 0x0000100c02007388 */ /* 0x0001e20000000c00 */
[----:B--2---:R-:W-:-:S03]  /*3f10*/  FADD.FTZ R49, R28, R49 ;  /* 0x000000311c317221 */ /* 0x004fc60000010000 */
[----:B------:R-:W-:Y:S01]  /*3f20*/  STS.128 [R2+0x400], R8 ;  /* 0x0004000802007388 */ /* 0x000fe20000000c00 */
[----:B---3--:R-:W-:-:S03]  /*3f30*/  FADD.FTZ R51, R30, R51 ;  /* 0x000000331e337221 */ /* 0x008fc60000010000 */
[----:B------:R-:W-:Y:S01]  /*3f40*/  STS.128 [R2+0x410], R4 ;  /* 0x0004100402007388 */ /* 0x000fe20000000c00 */
[----:B----4-:R-:W-:Y:S01]  /*3f50*/  FADD.FTZ R59, R32, R59 ;  /* 0x0000003b203b7221 */ /* 0x010fe20000010000 */
[----:B------:R-:W-:Y:S01]  /*3f60*/  BAR.SYNC.DEFER_BLOCKING 0x0 ;  /* 0x0000000000007b1d */ /* 0x000fe20000010000 */
[----:B0-----:R-:W-:Y:S01]  /*3f70*/  IMAD.X R15, RZ, RZ, RZ, P4 ;  /* 0x000000ffff0f7224 */ /* 0x001fe200020e06ff */
[----:B------:R-:W-:-:S04]  /*3f80*/  SHF.L.U32 R12, R56, 0x2, RZ ;  /* 0x00000002380c7819 */ /* 0x000fc800000006ff */
[----:B------:R-:W-:Y:S02]  /*3f90*/  SHF.L.U64.HI R15, R56, 0x2, R15 ;  /* 0x00000002380f7819 */ /* 0x000fe4000001020f */
[----:B------:R-:W-:-:S04]  /*3fa0*/  IADD3 R14, P5, R12, UR14, RZ ;  /* 0x0000000e0c0e7c10 */ /* 0x000fc8000ffbe0ff */
[----:B------:R-:W-:Y:S01]  /*3fb0*/  IADD3.X R19, R15, UR15, RZ, P5, !PT ;  /* 0x0000000f0f137c10 */ /* 0x000fe2000affe4ff */
        /* <DEDUP_REMOVED lines=15> */
[----:B--2---:R-:W-:Y:S01]  /*40b0*/  FADD.FTZ R34, RZ, R34 ;  /* 0x00000022ff227221 */ /* 0x004fe20000010000 */
[----:B---3--:R-:W-:Y:S01]  /*40c0*/  FADD.FTZ R17, R17, R2 ;  /* 0x0000000211117221 */ /* 0x008fe20000010000 */
[C---:B------:R-:W-:Y:S01]  /*40d0*/  IADD3 R2, P4, R12.reuse, UR12, RZ ;  /* 0x0000000c0c027c10 */ /* 0x040fe2000ff9e0ff */
[----:B------:R-:W2:Y:S01]  /*40e0*/  LDS R11, [R3+0x1a00] ;  /* 0x001a0000030b7984 */ /* 0x000ea20000000800 */
[----:B------:R-:W-:Y:S01]  /*40f0*/  IADD3 R12, P6, R12, UR16, RZ ;  /* 0x000000100c0c7c10 */ /* 0x000fe2000ffde0ff */
[----:B----4-:R-:W-:Y:S02]  /*4100*/  FADD.FTZ R36, RZ, R36 ;  /* 0x00000024ff247221 */ /* 0x010fe40000010000 */
[----:B------:R-:W3:Y:S01]  /*4110*/  LDS R8, [R3+0x1c00] ;  /* 0x001c000003087984 */ /* 0x000ee20000000800 */
[----:B------:R-:W-:-:S03]  /*4120*/  FADD.FTZ R40, RZ, R40 ;  /* 0x00000028ff287221 */ /* 0x000fc60000010000 */
        /* <DEDUP_REMOVED lines=8> */
[----:B0-----:R-:W-:Y:S02]  /*41b0*/  FADD.FTZ R13, R13, R4 ;  /* 0x000000040d0d7221 */ /* 0x001fe40000010000 */
        /* <DEDUP_REMOVED lines=15> */
.L_x_3594:
[----:B------:R-:W-:Y:S05]  /*42b0*/  BSYNC B0 ;  /* 0x0000000000007941 */ /* 0x000fea0003800000 */
.L_x_3593:
[----:B------:R-:W-:Y:S01]  /*42c0*/  BSSY B0, `(.L_x_3595) ;  /* 0x0000010000007945 */ /* 0x000fe20003800000 */
[----:B--2---:R-:W-:-:S03]  /*42d0*/  FADD.FTZ R11, R36, R11 ;  /* 0x0000000b240b7221 */ /* 0x004fc60000010000 */
[----:B------:R-:W-:Y:S05]  /*42e0*/  @!P0 BRA `(.L_x_3596) ;  /* 0x0000000000348947 */ /* 0x000fea0003800000 */
[----:B-1----:R-:W-:Y:S01]  /*42f0*/  IMAD.MOV.U32 R4, RZ, RZ, R14 ;  /* 0x000000ffff047224 */ /* 0x002fe200078e000e */
        /* <DEDUP_REMOVED lines=12> */
.L_x_3596:
[----:B------:R-:W-:Y:S05]  /*43c0*/  BSYNC B0 ;  /* 0x0000000000007941 */ /* 0x000fea0003800000 */
.L_x_3595:
        /* <DEDUP_REMOVED lines=16> */
.L_x_3598:
[----:B------:R-:W-:Y:S05]  /*44d0*/  BSYNC B0 ;  /* 0x0000000000007941 */ /* 0x000fea0003800000 */
.L_x_3597:
        /* <DEDUP_REMOVED lines=10> */
.L_x_3519:
[----:B------:R-:W-:Y:S01]  /*4580*/  HFMA2.MMA R94, -RZ, RZ, 0, 5.9604644775390625e-08 ;  /* 0x00000001ff5e7435 */ /* 0x000fe200000001ff */
[----:B------:R-:W-:Y:S01]  /*4590*/  BSSY B1, `(.L_x_3599) ;  /* 0x0000007000017945 */ /* 0x000fe20003800000 */
[----:B------:R-:W-:Y:S01]  /*45a0*/  IMAD.MOV.U32 R95, RZ, RZ, R177 ;  /* 0x000000ffff5f7224 */ /* 0x000fe200078e00b1 */
[----:B-1----:R-:W-:Y:S01]  /*45b0*/  MOV R101, 0x1f ;  /* 0x0000001f00657802 */ /* 0x002fe20000000f00 */
[----:B------:R-:W-:-:S07]  /*45c0*/  IMAD.MOV.U32 R92, RZ, RZ, -0x1 ;  /* 0xffffffffff5c7424 */ /* 0x000fce00078e00ff */
[----:B-----5:R-:W-:Y:S05]  /*45d0*/  WARPSYNC.COLLECTIVE R92, `(.L_x_3600) ;  /* 0x000000005c087348 */ /* 0x020fea0003c00000 */
[----:B------:R0:W1:Y:S02]  /*45e0*/  SHFL.BFLY P0, R93, R95, R94, R101 ;  /* 0x0c00005e5f5d7389 */ /* 0x0000640000000065 */
[----:B01---5:R-:W-:Y:S01]  /*45f0*/  ENDCOLLECTIVE ;  /* 0x000000000000791b */ /* 0x023fe20003800000 */
.L_x_3600:
[----:B------:R-:W-:Y:S05]  /*4600*/  BSYNC B1 ;  /* 0x0000000000017941 */ /* 0x000fea0003800000 */
.L_x_3599:
        /* <DEDUP_REMOVED lines=8> */
.L_x_3601:
[----:B------:R-:W-:Y:S01]  /*4690*/  FADD.FTZ R84, R84, R177 ;  /* 0x000000b154547221 */ /* 0x000fe20000010000 */
[----:B------:R-:W-:-:S04]  /*46a0*/  HFMA2.MMA R94, -RZ, RZ, 0, 1.1920928955078125e-07 ;  /* 0x00000002ff5e7435 */ /* 0x000fc800000001ff */
[----:B------:R-:W-:Y:S01]  /*46b0*/  MOV R95, R84 ;  /* 0x00000054005f7202 */ /* 0x000fe20000000f00 */
[----:B------:R-:W-:-:S07]  /*46c0*/  IMAD.MOV.U32 R85, RZ, RZ, R93 ;  /* 0x000000ffff557224 */ /* 0x000fce00078e005d */
[----:B------:R-:W-:Y:S05]  /*46d0*/  WARPSYNC.COLLECTIVE R92, `(.L_x_3602) ;  /* 0x000000005c087348 */ /* 0x000fea0003c00000 */
[----:B------:R0:W1:Y:S02]  /*46e0*/  SHFL.BFLY P0, R93, R95, R94, R101 ;  /* 0x0c00005e5f5d7389 */ /* 0x0000640000000065 */
[----:B01----:R-:W-:Y:S01]  /*46f0*/  ENDCOLLECTIVE ;  /* 0x000000000000791b */ /* 0x003fe20003800000 */
.L_x_3602:
[----:B------:R-:W-:-:S05]  /*4700*/  FADD.FTZ R85, R85, R176 ;  /* 0x000000b055557221 */ /* 0x000fca0000010000 */
[----:B------:R-:W-:Y:S01]  /*4710*/  MOV R95, R85 ;  /* 0x00000055005f7202 */ /* 0x000fe20000000f00 */
[----:B------:R-:W-:-:S07]  /*4720*/  IMAD.MOV.U32 R87, RZ, RZ, R93 ;  /* 0x000000ffff577224 */ /* 0x000fce00078e005d */
[----:B------:R-:W-:Y:S05]  /*4730*/  WARPSYNC.COLLECTIVE R92, `(.L_x_3603) ;  /* 0x000000005c087348 */ /* 0x000fea0003c00000 */
[----:B------:R0:W1:Y:S02]  /*4740*/  SHFL.BFLY P0, R93, R95, R94, R101 ;  /* 0x0c00005e5f5d7389 */ /* 0x0000640000000065 */
[----:B01----:R-:W-:Y:S01]  /*4750*/  ENDCOLLECTIVE ;  /* 0x000000000000791b */ /* 0x003fe20003800000 */
.L_x_3603:
[----:B------:R-:W-:Y:S01]  /*4760*/  FADD.FTZ R87, R84, R87 ;  /* 0x0000005754577221 */ /* 0x000fe20000010000 */
[----:B------:R-:W-:-:S03]  /*4770*/  HFMA2.MMA R94, -RZ, RZ, 0, 2.384185791015625e-07 ;  /* 0x00000004ff5e7435 */ /* 0x000fc600000001ff */
[----:B------:R-:W-:Y:S01]  /*4780*/  IMAD.MOV.U32 R95, RZ, RZ, R87 ;  /* 0x000000ffff5f7224 */ /* 0x000fe200078e0057 */
[----:B------:R-:W-:-:S07]  /*4790*/  MOV R86, R93 ;  /* 0x0000005d00567202 */ /* 0x000fce0000000f00 */
[----:B------:R-:W-:Y:S05]  /*47a0*/  WARPSYNC.COLLECTIVE R92, `(.L_x_3604) ;  /* 0x000000005c087348 */ /* 0x000fea0003c00000 */
[----:B------:R0:W1:Y:S02]  /*47b0*/  SHFL.BFLY P0, R93, R95, R94, R101 ;  /* 0x0c00005e5f5d7389 */ /* 0x0000640000000065 */
[----:B01----:R-:W-:Y:S01]  /*47c0*/  ENDCOLLECTIVE ;  /* 0x000000000000791b */ /* 0x003fe20003800000 */
.L_x_3604:
[----:B------:R-:W-:-:S04]  /*47d0*/  FADD.FTZ R86, R85, R86 ;  /* 0x0000005655567221 */ /* 0x000fc80000010000 */
[----:B------:R-:W-:Y:S01]  /*47e0*/  IMAD.MOV.U32 R95, RZ, RZ, R86 ;  /* 0x000000ffff5f7224 */ /* 0x000fe200078e0056 */
[----:B------:R-:W-:-:S07]  /*47f0*/  MOV R88, R93 ;  /* 0x0000005d00587202 */ /* 0x000fce0000000f00 */
[----:B------:R-:W-:Y:S05]  /*4800*/  WARPSYNC.COLLECTIVE R92, `(.L_x_3605) ;  /* 0x000000005c087348 */ /* 0x000fea0003c00000 */
[----:B------:R0:W1:Y:S02]  /*4810*/  SHFL.BFLY P0, R93, R95, R94, R101 ;  /* 0x0c00005e5f5d7389 */ /* 0x0000640000000065 */
[----:B01----:R-:W-:Y:S01]  /*4820*/  ENDCOLLECTIVE ;  /* 0x000000000000791b */ /* 0x003fe20003800000 */
.L_x_3605:
[----:B------:R-:W-:-:S05]  /*4830*/  FADD.FTZ R88, R87, R88 ;  /* 0x0000005857587221 */ /* 0x000fca0000010000 */
[----:B------:R-:W-:Y:S01]  /*4840*/  MOV R95, R88 ;  /* 0x00000058005f7202 */ /* 0x000fe20000000f00 */
[----:B------:R-:W-:Y:S01]  /*4850*/  IMAD.MOV.U32 R94, RZ, RZ, 0x8 ;  /* 0x00000008ff5e7424 */ /* 0x000fe200078e00ff */
[----:B------:R-:W-:-:S07]  /*4860*/  MOV R89, R93 ;  /* 0x0000005d00597202 */ /* 0x000fce0000000f00 */
[----:B------:R-:W-:Y:S05]  /*4870*/  WARPSYNC.COLLECTIVE R92, `(.L_x_3606) ;  /* 0x000000005c087348 */ /* 0x000fea0003c00000 */
[----:B------:R0:W1:Y:S02]  /*4880*/  SHFL.BFLY P0, R93, R95, R94, R101 ;  /* 0x0c00005e5f5d7389 */ /* 0x0000640000000065 */
[----:B01----:R-:W-:Y:S01]  /*4890*/  ENDCOLLECTIVE ;  /* 0x000000000000791b */ /* 0x003fe20003800000 */
.L_x_3606:
[----:B------:R-:W-:-:S05]  /*48a0*/  FADD.FTZ R89, R86, R89 ;  /* 0x0000005956597221 */ /* 0x000fca0000010000 */
[----:B------:R-:W-:Y:S02]  /*48b0*/  MOV R95, R89 ;  /* 0x00000059005f7202 */ /* 0x000fe40000000f00 */
[----:B------:R-:W-:-:S07]  /*48c0*/  MOV R91, R93 ;  /* 0x0000005d005b7202 */ /* 0x000fce0000000f00 */
[----:B------:R-:W-:Y:S05]  /*48d0*/  WARPSYNC.COLLECTIVE R92, `(.L_x_3607) ;  /* 0x000000005c087348 */ /* 0x000fea0003c00000 */
[----:B------:R0:W1:Y:S02]  /*48e0*/  SHFL.BFLY P0, R93, R95, R94, R101 ;  /* 0x0c00005e5f5d7389 */ /* 0x0000640000000065 */
[----:B01----:R-:W-:Y:S01]  /*48f0*/  ENDCOLLECTIVE ;  /* 0x000000000000791b */ /* 0x003fe20003800000 */
.L_x_3607:
[----:B------:R-:W-:Y:S01]  /*4900*/  FADD.FTZ R91, R88, R91 ;  /* 0x0000005b585b7221 */ /* 0x000fe20000010000 */
[----:B------:R-:W-:-:S04]  /*4910*/  HFMA2.MMA R94, -RZ, RZ, 0, 9.5367431640625e-07 ;  /* 0x00000010ff5e7435 */ /* 0x000fc800000001ff */
[----:B------:R-:W-:Y:S01]  /*4920*/  MOV R95, R91 ;  /* 0x0000005b005f7202 */ /* 0x000fe20000000f00 */
[----:B------:R-:W-:-:S07]  /*4930*/  IMAD.MOV.U32 R90, RZ, RZ, R93 ;  /* 0x000000ffff5a7224 */ /* 0x000fce00078e005d */
[----:B------:R-:W-:Y:S05]  /*4940*/  WARPSYNC.COLLECTIVE R92, `(.L_x_3608) ;  /* 0x000000005c087348 */ /* 0x000fea0003c00000 */
[----:B------:R0:W1:Y:S02]  /*4950*/  SHFL.BFLY P0, R93, R95, R94, R101 ;  /* 0x0c00005e5f5d7389 */ /* 0x0000640000000065 */
[----:B01----:R-:W-:Y:S01]  /*4960*/  ENDCOLLECTIVE ;  /* 0x000000000000791b */ /* 0x003fe20003800000 */
.L_x_3608:
[----:B------:R-:W-:-:S05]  /*4970*/  FADD.FTZ R90, R89, R90 ;  /* 0x0000005a595a7221 */ /* 0x000fca0000010000 */
[----:B------:R-:W-:Y:S01]  /*4980*/  MOV R95, R90 ;  /* 0x0000005a005f7202 */ /* 0x000fe20000000f00 */
[----:B------:R-:W-:-:S07]  /*4990*/  IMAD.MOV.U32 R84, RZ, RZ, R93 ;  /* 0x000000ffff547224 */ /* 0x000fce00078e005d */
[----:B------:R-:W-:Y:S05]  /*49a0*/  WARPSYNC.COLLECTIVE R92, `(.L_x_3609) ;  /* 0x000000005c087348 */ /* 0x000fea0003c00000 */
[----:B------:R0:W1:Y:S02]  /*49b0*/  SHFL.BFLY P0, R93, R95, R94, R101 ;  /* 0x0c00005e5f5d7389 */ /* 0x0000640000000065 */
[----:B01----:R-:W-:Y:S01]  /*49c0*/  ENDCOLLECTIVE ;  /* 0x000000000000791b */ /* 0x003fe20003800000 */
.L_x_3609:
[----:B------:R-:W-:Y:S01]  /*49d0*/  MOV R85, R93 ;  /* 0x0000005d00557202 */ /* 0x000fe20000000f00 */
[----:B------:R-:W-:Y:S06]  /*49e0*/  BRA `(.L_x_3610) ;  /* 0xffffffcc00647947 */ /* 0x000fec000383ffff */
.L_x_3611:
        /* <DEDUP_REMOVED lines=9> */
.L_x_9149:


//--------------------- .text._ZN10layer_norm22ln_bwd_finalize_kernelINS_22Kernel_traits_finalizeILj512E13__nv_bfloat16S2_fS2_fjLb1ELj1024ELj4ENS_18Kernel_traits_baseILj512ES2_S2_fS2_fjLj1024EEEEELb1ELb1EEEvNS_9BwdParamsE --------------------------
	.section	.text._ZN10layer_norm22ln_bwd_finalize_kernelINS_22Kernel_traits_finalizeILj512E13__nv_bfloat16S2_fS2_fjLb1ELj1024ELj4ENS_18Kernel_traits_baseILj512ES2_S2_fS2_fjLj1024EEEEELb1ELb1EEEvNS_9BwdParamsE,"ax",@progbits
	.align	128
        .global         _ZN10layer_norm22ln_bwd_finalize_kernelINS_22Kernel_traits_finalizeILj512E13__nv_bfloat16S2_fS2_fjLb1ELj1024ELj4ENS_18Kernel_traits_baseILj512ES2_S2_fS2_fjLj1024EEEEELb1ELb1EEEvNS_9BwdParamsE
        .type           _ZN10layer_norm22ln_bwd_finalize_kernelINS_22Kernel_traits_finalizeILj512E13__nv_bfloat16S2_fS2_fjLb1ELj1024ELj4ENS_18Kernel_traits_baseILj512ES2_S2_fS2_fjLj1024EEEEELb1ELb1EEEvNS_9BwdParamsE,@function
        .size           _ZN10layer_norm22ln_bwd_finalize_kernelINS_22Kernel_traits_finalizeILj512E13__nv_bfloat16S2_fS2_fjLb1ELj1024ELj4ENS_18Kernel_traits_baseILj512ES2_S2_fS2_fjLj1024EEEEELb1ELb1EEEvNS_9BwdParamsE,(.L_x_9150 - _ZN10layer_norm22ln_bwd_finalize_kernelINS_22Kernel_traits_finalizeILj512E13__nv_bfloat16S2_fS2_fjLb1ELj1024ELj4ENS_18Kernel_traits_baseILj512ES2_S2_fS2_fjLj1024EEEEELb1ELb1EEEvNS_9BwdParamsE)
        .other          _ZN10layer_norm22ln_bwd_finalize_kernelINS_22Kernel_traits_finalizeILj512E13__nv_bfloat16S2_fS2_fjLb1ELj1024ELj4ENS_18Kernel_traits_baseILj512ES2_S2_fS2_fjLj1024EEEEELb1ELb1EEEvNS_9BwdParamsE,@"STO_CUDA_ENTRY STV_DEFAULT"
_ZN10layer_norm22ln_bwd_finalize_kernelINS_22Kernel_traits_finalizeILj512E13__nv_bfloat16S2_fS2_fjLb1ELj1024ELj4ENS_18Kernel_traits_baseILj512ES2_S2_fS2_fjLj1024EEEEELb1ELb1EEEvNS_9BwdParamsE:
.text._ZN10layer_norm22ln_bwd_finalize_kernelINS_22Kernel_traits_finalizeILj512E13__nv_bfloat16S2_fS2_fjLb1ELj1024ELj4ENS_18Kernel_traits_baseILj512ES2_S2_fS2_fjLj1024EEEEELb1ELb1EEEvNS_9BwdParamsE:
        /* <DEDUP_REMOVED lines=25> */
.L_x_3623:
        /* <DEDUP_REMOVED lines=33> */
.L_x_3616:
        /* <DEDUP_REMOVED lines=49> */
.L_x_3615:
[----:B------:R-:W-:Y:S05]  /*06b0*/  BSYNC B1 ;  /* 0x0000000000017941 */ /* 0x000fea0003800000 */
.L_x_3614:
        /* <DEDUP_REMOVED lines=32> */
.L_x_3618:
[----:B------:R-:W-:Y:S05]  /*08c0*/  BSYNC B1 ;  /* 0x0000000000017941 */ /* 0x000fea0003800000 */
.L_x_3617:
        /* <DEDUP_REMOVED lines=16> */
.L_x_3613:
[----:B------:R-:W-:Y:S05]  /*09d0*/  BSYNC B0 ;  /* 0x0000000000007941 */ /* 0x000fea0003800000 */
.L_x_3612:
        /* <DEDUP_REMOVED lines=40> */
.L_x_3639:
        /* <DEDUP_REMOVED lines=8> */
.L_x_3619:
        /* <DEDUP_REMOVED lines=21> */
.L_x_3622:
[----:B------:R-:W-:Y:S05]  /*0e30*/  BSYNC B0 ;  /* 0x0000000000007941 */ /* 0x000fea0003800000 */
.L_x_3621:
[C---:B------:R-:W-:Y:S02]  /*0e40*/  ISETP.GT.U32.AND P1, PT, R4.reuse, -0x201, PT ;  /* 0xfffffdff0400780c */ /* 0x040fe40003f24070 */
[----:B------:R-:W-:Y:S02]  /*0e50*/  IADD3 R4, R4, 0x200, RZ ;  /* 0x0000020004047810 */ /* 0x000fe40007ffe0ff */
[----:B------:R-:W-:-:S09]  /*0e60*/  IADD3 R5, R5, 0x100, RZ ;  /* 0x0000010005057810 */ /* 0x000fd20007ffe0ff */
[----:B------:R-:W-:Y:S05]  /*0e70*/  @P1 BRA `(.L_x_3623) ;  /* 0xfffffff000c41947 */ /* 0x000fea000383ffff */
[----:B------:R-:W-:Y:S05]  /*0e80*/  EXIT ;  /* 0x000000000000794d */ /* 0x000fea0003800000 */
.L_x_3620:
[----:B------:R-:W-:Y:S01]  /*0e90*/  HFMA2.MMA R22, -RZ, RZ, 0, 5.9604644775390625e-08 ;  /* 0x00000001ff167435 */ /* 0x000fe200000001ff */
[----:B---3--:R-:W-:Y:S01]  /*0ea0*/  MOV R23, R8 ;  /* 0x0000000800177202 */ /* 0x008fe20000000f00 */
[----:B------:R-:W-:Y:S01]  /*0eb0*/  IMAD.MOV.U32 R20, RZ, RZ, -0x1 ;  /* 0xffffffffff147424 */ /* 0x000fe200078e00ff */
[----:B------:R-:W-:-:S08]  /*0ec0*/  MOV R25, 0x1f ;  /* 0x0000001f00197802 */ /* 0x000fd00000000f00 */
[----:B012---:R-:W-:Y:S05]  /*0ed0*/  WARPSYNC.COLLECTIVE R20, `(.L_x_3624) ;  /* 0x0000000014087348 */ /* 0x007fea0003c00000 */
[----:B------:R3:W4:Y:S02]  /*0ee0*/  SHFL.BFLY P2, R21, R23, R22, R25 ;  /* 0x0c00001617157389 */ /* 0x0007240000040019 */
[----:B01234-:R-:W-:Y:S01]  /*0ef0*/  ENDCOLLECTIVE ;  /* 0x000000000000791b */ /* 0x01ffe20003800000 */
.L_x_3624:
[----:B------:R-:W-:Y:S01]  /*0f00*/  HFMA2.MMA R22, -RZ, RZ, 0, 1.1920928955078125e-07 ;  /* 0x00000002ff167435 */ /* 0x000fe200000001ff */
[----:B------:R-:W-:-:S05]  /*0f10*/  MOV R9, R21 ;  /* 0x0000001500097202 */ /* 0x000fca0000000f00 */
[----:B------:R-:W-:-:S05]  /*0f20*/  FADD.FTZ R9, R8, R9 ;  /* 0x0000000908097221 */ /* 0x000fca0000010000 */
[----:B------:R-:W-:-:S07]  /*0f30*/  MOV R23, R9 ;  /* 0x0000000900177202 */ /* 0x000fce0000000f00 */
[----:B------:R-:W-:Y:S05]  /*0f40*/  WARPSYNC.COLLECTIVE R20, `(.L_x_3625) ;  /* 0x0000000014087348 */ /* 0x000fea0003c00000 */
[----:B------:R0:W1:Y:S02]  /*0f50*/  SHFL.BFLY P2, R21, R23, R22, R25 ;  /* 0x0c00001617157389 */ /* 0x0000640000040019 */
[----:B01----:R-:W-:Y:S01]  /*0f60*/  ENDCOLLECTIVE ;  /* 0x000000000000791b */ /* 0x003fe20003800000 */
.L_x_3625:
[----:B------:R-:W-:Y:S01]  /*0f70*/  HFMA2.MMA R22, -RZ, RZ, 0, 2.384185791015625e-07 ;  /* 0x00000004ff167435 */ /* 0x000fe200000001ff */
[----:B------:R-:W-:-:S05]  /*0f80*/  MOV R12, R21 ;  /* 0x00000015000c7202 */ /* 0x000fca0000000f00 */
[----:B------:R-:W-:-:S05]  /*0f90*/  FADD.FTZ R12, R9, R12 ;  /* 0x0000000c090c7221 */ /* 0x000fca0000010000 */
[----:B------:R-:W-:-:S07]  /*0fa0*/  MOV R23, R12 ;  /* 0x0000000c00177202 */ /* 0x000fce0000000f00 */
[----:B------:R-:W-:Y:S05]  /*0fb0*/  WARPSYNC.COLLECTIVE R20, `(.L_x_3626) ;  /* 0x0000000014087348 */ /* 0x000fea0003c00000 */
[----:B------:R0:W1:Y:S02]  /*0fc0*/  SHFL.BFLY P2, R21, R23, R22, R25 ;  /* 0x0c00001617157389 */ /* 0x0000640000040019 */
[----:B01----:R-:W-:Y:S01]  /*0fd0*/  ENDCOLLECTIVE ;  /* 0x000000000000791b */ /* 0x003fe20003800000 */
.L_x_3626:
[----:B------:R-:W-:Y:S01]  /*0fe0*/  HFMA2.MMA R22, -RZ, RZ, 0, 4.76837158203125e-07 ;  /* 0x00000008ff167435 */ /* 0x000fe200000001ff */
[----:B------:R-:W-:-:S05]  /*0ff0*/  MOV R13, R21 ;  /* 0x00000015000d7202 */ /* 0x000fca0000000f00 */
[----:B------:R-:W-:-:S04]  /*1000*/  FADD.FTZ R13, R12, R13 ;  /* 0x0000000d0c0d7221 */ /* 0x000fc80000010000 */
[----:B------:R-:W-:-:S07]  /*1010*/  IMAD.MOV.U32 R23, RZ, RZ, R13 ;  /* 0x000000ffff177224 */ /* 0x000fce00078e000d */
[----:B------:R-:W-:Y:S05]  /*1020*/  WARPSYNC.COLLECTIVE R20, `(.L_x_3627) ;  /* 0x0000000014087348 */ /* 0x000fea0003c00000 */
[----:B------:R0:W1:Y:S02]  /*1030*/  SHFL.BFLY P2, R21, R23, R22, R25 ;  /* 0x0c00001617157389 */ /* 0x0000640000040019 */
[----:B01----:R-:W-:Y:S01]  /*1040*/  ENDCOLLECTIVE ;  /* 0x000000000000791b */ /* 0x003fe20003800000 */
.L_x_3627:
[----:B------:R-:W-:Y:S01]  /*1050*/  HFMA2.MMA R22, -RZ, RZ, 0, 9.5367431640625e-07 ;  /* 0x00000010ff167435 */ /* 0x000fe200000001ff */
[----:B------:R-:W-:-:S05]  /*1060*/  MOV R8, R21 ;  /* 0x0000001500087202 */ /* 0x000fca0000000f00 */
[----:B------:R-:W-:-:S05]  /*1070*/  FADD.FTZ R9, R13, R8 ;  /* 0x000000080d097221 */ /* 0x000fca0000010000 */
[----:B------:R-:W-:-:S07]  /*1080*/  MOV R23, R9 ;  /* 0x0000000900177202 */ /* 0x000fce0000000f00 */
[----:B------:R-:W-:Y:S05]  /*1090*/  WARPSYNC.COLLECTIVE R20, `(.L_x_3628) ;  /* 0x0000000014087348 */ /* 0x000fea0003c00000 */
[----:B------:R0:W1:Y:S02]  /*10a0*/  SHFL.BFLY P2, R21, R23, R22, R25 ;  /* 0x0c00001617157389 */ /* 0x0000640000040019 */
[----:B01----:R-:W-:Y:S01]  /*10b0*/  ENDCOLLECTIVE ;  /* 0x000000000000791b */ /* 0x003fe20003800000 */
.L_x_3628:
[----:B------:R-:W-:Y:S01]  /*10c0*/  HFMA2.MMA R22, -RZ, RZ, 0, 5.9604644775390625e-08 ;  /* 0x00000001ff167435 */ /* 0x000fe200000001ff */
[----:B------:R-:W-:Y:S02]  /*10d0*/  MOV R23, R11 ;  /* 0x0000000b00177202 */ /* 0x000fe40000000f00 */
[----:B------:R-:W-:-:S08]  /*10e0*/  MOV R8, R21 ;  /* 0x0000001500087202 */ /* 0x000fd00000000f00 */
[----:B------:R-:W-:Y:S05]  /*10f0*/  WARPSYNC.COLLECTIVE R20, `(.L_x_3629) ;  /* 0x0000000014087348 */ /* 0x000fea0003c00000 */
[----:B------:R0:W1:Y:S02]  /*1100*/  SHFL.BFLY P2, R21, R23, R22, R25 ;  /* 0x0c00001617157389 */ /* 0x0000640000040019 */
[----:B01----:R-:W-:Y:S01]  /*1110*/  ENDCOLLECTIVE ;  /* 0x000000000000791b */ /* 0x003fe20003800000 */
.L_x_3629:
[----:B------:R-:W-:Y:S01]  /*1120*/  HFMA2.MMA R22, -RZ, RZ, 0, 1.1920928955078125e-07 ;  /* 0x00000002ff167435 */ /* 0x000fe200000001ff */
[----:B------:R-:W-:-:S05]  /*1130*/  MOV R12, R21 ;  /* 0x00000015000c7202 */ /* 0x000fca0000000f00 */
[----:B------:R-:W-:-:S04]  /*1140*/  FADD.FTZ R14, R11, R12 ;  /* 0x0000000c0b0e7221 */ /* 0x000fc80000010000 */
[----:B------:R-:W-:-:S07]  /*1150*/  IMAD.MOV.U32 R23, RZ, RZ, R14 ;  /* 0x000000ffff177224 */ /* 0x000fce00078e000e */
[----:B------:R-:W-:Y:S05]  /*1160*/  WARPSYNC.COLLECTIVE R20, `(.L_x_3630) ;  /* 0x0000000014087348 */ /* 0x000fea0003c00000 */
[----:B------:R0:W1:Y:S02]  /*1170*/  SHFL.BFLY P2, R21, R23, R22, R25 ;  /* 0x0c00001617157389 */ /* 0x0000640000040019 */
[----:B01----:R-:W-:Y:S01]  /*1180*/  ENDCOLLECTIVE ;  /* 0x000000000000791b */ /* 0x003fe20003800000 */
.L_x_3630:
[----:B------:R-:W-:Y:S01]  /*1190*/  HFMA2.MMA R22, -RZ, RZ, 0, 2.384185791015625e-07 ;  /* 0x00000004ff167435 */ /* 0x000fe200000001ff */
[----:B------:R-:W-:-:S05]  /*11a0*/  MOV R13, R21 ;  /* 0x00000015000d7202 */ /* 0x000fca0000000f00 */
[----:B------:R-:W-:-:S05]  /*11b0*/  FADD.FTZ R15, R14, R13 ;  /* 0x0000000d0e0f7221 */ /* 0x000fca0000010000 */
[----:B------:R-:W-:-:S07]  /*11c0*/  MOV R23, R15 ;  /* 0x0000000f00177202 */ /* 0x000fce0000000f00 */
[----:B------:R-:W-:Y:S05]  /*11d0*/  WARPSYNC.COLLECTIVE R20, `(.L_x_3631) ;  /* 0x0000000014087348 */ /* 0x000fea0003c00000 */
[----:B------:R0:W1:Y:S02]  /*11e0*/  SHFL.BFLY P2, R21, R23, R22, R25 ;  /* 0x0c00001617157389 */ /* 0x0000640000040019 */
[----:B01----:R-:W-:Y:S01]  /*11f0*/  ENDCOLLECTIVE ;  /* 0x000000000000791b */ /* 0x003fe20003800000 */
.L_x_3631:
[----:B------:R-:W-:Y:S01]  /*1200*/  HFMA2.MMA R22, -RZ, RZ, 0, 4.76837158203125e-07 ;  /* 0x00000008ff167435 */ /* 0x000fe200000001ff */
[----:B------:R-:W-:-:S05]  /*1210*/  MOV R16, R21 ;  /* 0x0000001500107202 */ /* 0x000fca0000000f00 */
[----:B------:R-:W-:-:S05]  /*1220*/  FADD.FTZ R16, R15, R16 ;  /* 0x000000100f107221 */ /* 0x000fca0000010000 */
[----:B------:R-:W-:-:S07]  /*1230*/  MOV R23, R16 ;  /* 0x0000001000177202 */ /* 0x000fce0000000f00 */
[----:B------:R-:W-:Y:S05]  /*1240*/  WARPSYNC.COLLECTIVE R20, `(.L_x_3632) ;  /* 0x0000000014087348 */ /* 0x000fea0003c00000 */
[----:B------:R0:W1:Y:S02]  /*1250*/  SHFL.BFLY P2, R21, R23, R22, R25 ;  /* 0x0c00001617157389 */ /* 0x0000640000040019 */
[----:B01----:R-:W-:Y:S01]  /*1260*/  ENDCOLLECTIVE ;  /* 0x000000000000791b */ /* 0x003fe20003800000 */
.L_x_3632:
[----:B------:R-:W-:Y:S01]  /*1270*/  HFMA2.MMA R22, -RZ, RZ, 0, 9.5367431640625e-07 ;  /* 0x00000010ff167435 */ /* 0x000fe200000001ff */
[----:B------:R-:W-:-:S05]  /*1280*/  MOV R11, R21 ;  /* 0x00000015000b7202 */ /* 0x000fca0000000f00 */
[----:B------:R-:W-:-:S04]  /*1290*/  FADD.FTZ R11, R16, R11 ;  /* 0x0000000b100b7221 */ /* 0x000fc80000010000 */
[----:B------:R-:W-:-:S07]  /*12a0*/  IMAD.MOV.U32 R23, RZ, RZ, R11 ;  /* 0x000000ffff177224 */ /* 0x000fce00078e000b */
[----:B------:R-:W-:Y:S05]  /*12b0*/  WARPSYNC.COLLECTIVE R20, `(.L_x_3633) ;  /* 0x0000000014087348 */ /* 0x000fea0003c00000 */
[----:B------:R0:W1:Y:S02]  /*12c0*/  SHFL.BFLY P2, R21, R23, R22, R25 ;  /* 0x0c00001617157389 */ /* 0x0000640000040019 */
[----:B01----:R-:W-:Y:S01]  /*12d0*/  ENDCOLLECTIVE ;  /* 0x000000000000791b */ /* 0x003fe20003800000 */
.L_x_3633:
[----:B------:R-:W-:Y:S01]  /*12e0*/  HFMA2.MMA R22, -RZ, RZ, 0, 5.9604644775390625e-08 ;  /* 0x00000001ff167435 */ /* 0x000fe200000001ff */
[----:B------:R-:W-:Y:S02]  /*12f0*/  MOV R23, R10 ;  /* 0x0000000a00177202 */ /* 0x000fe40000000f00 */
[----:B------:R-:W-:-:S08]  /*1300*/  MOV R12, R21 ;  /* 0x00000015000c7202 */ /* 0x000fd00000000f00 */
[----:B------:R-:W-:Y:S05]  /*1310*/  WARPSYNC.COLLECTIVE R20, `(.L_x_3634) ;  /* 0x0000000014087348 */ /* 0x000fea0003c00000 */
[----:B------:R0:W1:Y:S02]  /*1320*/  SHFL.BFLY P2, R21, R23, R22, R25 ;  /* 0x0c00001617157389 */ /* 0x0000640000040019 */
[----:B01----:R-:W-:Y:S01]  /*1330*/  ENDCOLLECTIVE ;  /* 0x000000000000791b */ /* 0x003fe20003800000 */
.L_x_3634:
[----:B------:R-:W-:Y:S01]  /*1340*/  HFMA2.MMA R22, -RZ, RZ, 0, 1.1920928955078125e-07 ;  /* 0x00000002ff167435 */ /* 0x000fe200000001ff */
[----:B------:R-:W-:-:S05]  /*1350*/  MOV R13, R21 ;  /* 0x00000015000d7202 */ /* 0x000fca0000000f00 */
[----:B------:R-:W-:-:S05]  /*1360*/  FADD.FTZ R17, R10, R13 ;  /* 0x0000000d0a117221 */ /* 0x000fca0000010000 */
[----:B------:R-:W-:-:S07]  /*1370*/  MOV R23, R17 ;  /* 0x0000001100177202 */ /* 0x000fce0000000f00 */
[----:B------:R-:W-:Y:S05]  /*1380*/  WARPSYNC.COLLECTIVE R20, `(.L_x_3635) ;  /* 0x0000000014087348 */ /* 0x000fea0003c00000 */
[----:B------:R0:W1:Y:S02]  /*1390*/  SHFL.BFLY P2, R21, R23, R22, R25 ;  /* 0x0c00001617157389 */ /* 0x0000640000040019 */
[----:B01----:R-:W-:Y:S01]  /*13a0*/  ENDCOLLECTIVE ;  /* 0x000000000000791b */ /* 0x003fe20003800000 */
.L_x_3635:
[----:B------:R-:W-:Y:S01]  /*13b0*/  HFMA2.MMA R22, -RZ, RZ, 0, 2.384185791015625e-07 ;  /* 0x00000004ff167435 */ /* 0x000fe200000001ff */
[----:B------:R-:W-:-:S05]  /*13c0*/  MOV R16, R21 ;  /* 0x0000001500107202 */ /* 0x000fca0000000f00 */
[----:B------:R-:W-:-:S04]  /*13d0*/  FADD.FTZ R18, R17, R16 ;  /* 0x0000001011127221 */ /* 0x000fc80000010000 */
[----:B------:R-:W-:-:S07]  /*13e0*/  IMAD.MOV.U32 R23, RZ, RZ, R18 ;  /* 0x000000ffff177224 */ /* 0x000fce00078e0012 */
[----:B------:R-:W-:Y:S05]  /*13f0*/  WARPSYNC.COLLECTIVE R20, `(.L_x_3636) ;  /* 0x0000000014087348 */ /* 0x000fea0003c00000 */
[----:B------:R0:W1:Y:S02]  /*1400*/  SHFL.BFLY P2, R21, R23, R22, R25 ;  /* 0x0c00001617157389 */ /* 0x0000640000040019 */
[----:B01----:R-:W-:Y:S01]  /*1410*/  ENDCOLLECTIVE ;  /* 0x000000000000791b */ /* 0x003fe20003800000 */
.L_x_3636:
[----:B------:R-:W-:Y:S01]  /*1420*/  HFMA2.MMA R22, -RZ, RZ, 0, 4.76837158203125e-07 ;  /* 0x00000008ff167435 */ /* 0x000fe200000001ff */
[----:B------:R-:W-:-:S05]  /*1430*/  MOV R19, R21 ;  /* 0x0000001500137202 */ /* 0x000fca0000000f00 */
[----:B------:R-:W-:-:S05]  /*1440*/  FADD.FTZ R19, R18, R19 ;  /* 0x0000001312137221 */ /* 0x000fca0000010000 */
[----:B------:R-:W-:-:S07]  /*1450*/  MOV R23, R19 ;  /* 0x0000001300177202 */ /* 0x000fce0000000f00 */
[----:B------:R-:W-:Y:S05]  /*1460*/  WARPSYNC.COLLECTIVE R20, `(.L_x_3637) ;  /* 0x0000000014087348 */ /* 0x000fea0003c00000 */
[----:B------:R0:W1:Y:S02]  /*1470*/  SHFL.BFLY P2, R21, R23, R22, R25 ;  /* 0x0c00001617157389 */ /* 0x0000640000040019 */
[----:B01----:R-:W-:Y:S01]  /*1480*/  ENDCOLLECTIVE ;  /* 0x000000000000791b */ /* 0x003fe20003800000 */
.L_x_3637:
[----:B------:R-:W-:Y:S01]  /*1490*/  HFMA2.MMA R22, -RZ, RZ, 0, 9.5367431640625e-07 ;  /* 0x00000010ff167435 */ /* 0x000fe200000001ff */
[----:B------:R-:W-:-:S05]  /*14a0*/  MOV R10, R21 ;  /* 0x00000015000a7202 */ /* 0x000fca0000000f00 */
[----:B------:R-:W-:-:S05]  /*14b0*/  FADD.FTZ R10, R19, R10 ;  /* 0x0000000a130a7221 */ /* 0x000fca0000010000 */
[----:B------:R-:W-:-:S07]  /*14c0*/  MOV R23, R10 ;  /* 0x0000000a00177202 */ /* 0x000fce0000000f00 */
[----:B------:R-:W-:Y:S05]  /*14d0*/  WARPSYNC.COLLECTIVE R20, `(.L_x_3638) ;  /* 0x0000000014087348 */ /* 0x000fea0003c00000 */
[----:B------:R0:W1:Y:S02]  /*14e0*/  SHFL.BFLY P2, R21, R23, R22, R25 ;  /* 0x0c00001617157389 */ /* 0x0000640000040019 */
[----:B01----:R-:W-:Y:S01]  /*14f0*/  ENDCOLLECTIVE ;  /* 0x000000000000791b */ /* 0x003fe20003800000 */
.L_x_3638:
[----:B------:R-:W-:Y:S01]  /*1500*/  MOV R15, R21 ;  /* 0x00000015000f7202 */ /* 0x000fe20000000f00 */
[----:B------:R-:W-:Y:S06]  /*1510*/  BRA `(.L_x_3639) ;  /* 0xfffffff400d07947 */ /* 0x000fec000383ffff */
.L_x_3640:
        /* <DEDUP_REMOVED lines=14> */
.L_x_9150:


//--------------------- .text._ZN10layer_norm13ln_bwd_kernelINS_13Kernel_traitsI13__nv_bfloat16S2_fS2_fjLj512ELj1ELj4ELj1ELj16ENS_18Kernel_traits_baseILj512ES2_S2_fS2_fjLj128EEEEELb1ELb1ELb1ELb1EEEvNS_9BwdParamsE --------------------------
	.section	.text._ZN10layer_norm13ln_bwd_kernelINS_13Kernel_traitsI13__nv_bfloat16S2_fS2_fjLj512ELj1ELj4ELj1ELj16ENS_18Kernel_traits_baseILj512ES2_S2_fS2_fjLj128EEEEELb1ELb1ELb1ELb1EEEvNS_9BwdParamsE,"ax",@progbits
	.align	128
        .global         _ZN10layer_norm13ln_bwd_kernelINS_13Kernel_traitsI13__nv_bfloat16S2_fS2_fjLj512ELj1ELj4ELj1ELj16ENS_18Kernel_traits_baseILj512ES2_S2_fS2_fjLj128EEEEELb1ELb1ELb1ELb1EEEvNS_9BwdParamsE
        .type           _ZN10layer_norm13ln_bwd_kernelINS_13Kernel_traitsI13__nv_bfloat16S2_fS2_fjLj512ELj1ELj4ELj1ELj16ENS_18Kernel_traits_baseILj512ES2_S2_fS2_fjLj128EEEEELb1ELb1ELb1ELb1EEEvNS_9BwdParamsE,@function
        .size           _ZN10layer_norm13ln_bwd_kernelINS_13Kernel_traitsI13__nv_bfloat16S2_fS2_fjLj512ELj1ELj4ELj1ELj16ENS_18Kernel_traits_baseILj512ES2_S2_fS2_fjLj128EEEEELb1ELb1ELb1ELb1EEEvNS_9BwdParamsE,(.L_x_9151 - _ZN10layer_norm13ln_bwd_kernelINS_13Kernel_traitsI13__nv_bfloat16S2_fS2_fjLj512ELj1ELj4ELj1ELj16ENS_18Kernel_traits_baseILj512ES2_S2_fS2_fjLj128EEEEELb1ELb1ELb1ELb1EEEvNS_9BwdParamsE)
        .other          _ZN10layer_norm13ln_bwd_kernelINS_13Kernel_traitsI13__nv_bfloat16S2_fS2_fjLj512ELj1ELj4ELj1ELj16ENS_18Kernel_traits_baseILj512ES2_S2_fS2_fjLj128EEEEELb1ELb1ELb1ELb1EEEvNS_9BwdParamsE,@"STO_CUDA_ENTRY STV_DEFAULT"
_ZN10layer_norm13ln_bwd_kernelINS_13Kernel_traitsI13__nv_bfloat16S2_fS2_fjLj512ELj1ELj4ELj1ELj16ENS_18Kernel_traits_baseILj512ES2_S2_fS2_fjLj128EEEEELb1ELb1ELb1ELb1EEEvNS_9BwdParamsE:
.text._ZN10layer_norm13ln_bwd_kernelINS_13Kernel_traitsI13__nv_bfloat16S2_fS2_fjLj512ELj1ELj4ELj1ELj16ENS_18Kernel_traits_baseILj512ES2_S2_fS2_fjLj128EEEEELb1ELb1ELb1ELb1EEEvNS_9BwdParamsE:
        /* <DEDUP_REMOVED lines=10> */
[----:B------:R-:W-:-:S05]  /*00a0*/  IADD3 R4, P0, R0, UR4, RZ ;  /* 0x0000000400047c10 */ /* 0x000fca000ff1e0ff */
[----:B------:R-:W-:Y:S01]  /*00b0*/  IMAD.X R5, RZ, RZ, UR5, P0 ;  /* 0x00000005ff057e24 */ /* 0x000fe200080e06ff */
        /* <DEDUP_REMOVED lines=34> */
.L_x_3642:
[----:B------:R-:W-:Y:S02]  /*02e0*/  ULDC.64 UR6, c[0x0][0x260] ;  /* 0x0000980000067ab9 */ /* 0x000fe40000000a00 */
[----:B------:R-:W-:-:S05]  /*02f0*/  LEA R10, P0, R2, UR6, 0x4 ;  /* 0x00000006020a7c11 */ /* 0x000fca000f8020ff */
[----:B------:R-:W-:-:S05]  /*0300*/  IMAD.X R11, RZ, RZ, UR7, P0 ;  /* 0x00000007ff0b7e24 */ /* 0x000fca00080e06ff */
        /* <DEDUP_REMOVED lines=26> */
[C---:B--2---:R-:W-:Y:S02]  /*04b0*/  PRMT R129, R12.reuse, 0x7632, R129 ;  /* 0x000076320c817816 */ /* 0x044fe40000000081 */
[----:B------:R-:W-:Y:S02]  /*04c0*/  SHF.L.U32 R8, R12, 0x10, RZ ;  /* 0x000000100c087819 */ /* 0x000fe400000006ff */
[----:B------:R-:W0:Y:S01]  /*04d0*/  LDC.U8 R12, c[0x0][0x2a0] ;  /* 0x0000a800ff0c7b82 */ /* 0x000e220000000000 */
[----:B---3--:R-:W-:Y:S02]  /*04e0*/  PRMT R16, R5, 0x7632, R16 ;  /* 0x0000763205107816 */ /* 0x008fe40000000010 */
[----:B------:R-:W-:-:S02]  /*04f0*/  PRMT R128, R7, 0x7632, R128 ;  /* 0x0000763207807816 */ /* 0x000fc40000000080 */
[----:B------:R-:W-:Y:S02]  /*0500*/  PRMT R130, R13, 0x7632, R130 ;  /* 0x000076320d827816 */ /* 0x000fe40000000082 */
[----:B------:R-:W-:Y:S02]  /*0510*/  PRMT R132, R15, 0x7632, R132 ;  /* 0x000076320f847816 */ /* 0x000fe40000000084 */
[----:B------:R-:W-:Y:S02]  /*0520*/  PRMT R3, R4, 0x7632, R3 ;  /* 0x0000763204037816 */ /* 0x000fe40000000003 */
[----:B------:R-:W-:Y:S02]  /*0530*/  PRMT R17, R6, 0x7632, R17 ;  /* 0x0000763206117816 */ /* 0x000fe40000000011 */
[C---:B------:R-:W-:Y:S01]  /*0540*/  PRMT R131, R14.reuse, 0x7632, R131 ;  /* 0x000076320e837816 */ /* 0x040fe20000000083 */
        /* <DEDUP_REMOVED lines=14> */
[----:B------:R-:W-:-:S07]  /*0630*/  IMAD.U32 R132, R132, 0x10000, RZ ;  /* 0x0001000084847824 */ /* 0x000fce00078e00ff */
.L_x_3714:
        /* <DEDUP_REMOVED lines=10> */
[----:B------:R-:W3:Y:S01]  /*06e0*/  LDC.64 R134, c[0x0][0x250] ;  /* 0x00009400ff867b82 */ /* 0x000ee20000000a00 */
        /* <DEDUP_REMOVED lines=8> */
[----:B---3--:R-:W-:-:S04]  /*0770*/  IMAD.WIDE R134, R0, 0x4, R134 ;  /* 0x0000000400867825 */ /* 0x008fc800078e0286 */
[----:B------:R-:W-:Y:S01]  /*0780*/  IMAD.WIDE.U32 R142, R136, 0x20, R142 ;  /* 0x00000020888e7825 */ /* 0x000fe200078e008e */
[----:B----4-:R-:W-:-:S13]  /*0790*/  ISETP.GT.AND P5, PT, R106, RZ, PT ;  /* 0x000000ff6a00720c */ /* 0x010fda0003fa4270 */
[----:B0-----:R-:W-:Y:S05]  /*07a0*/  @P5 BRA `(.L_x_3645) ;  /* 0x0000000000605947 */ /* 0x001fea0003800000 */
[----:B-----5:R-:W-:Y:S01]  /*07b0*/  ISETP.GE.AND P4, PT, R139, 0x1, PT ;  /* 0x000000018b00780c */ /* 0x020fe20003f86270 */
[----:B------:R-:W-:Y:S01]  /*07c0*/  IMAD.U32 R137, RZ, RZ, UR14 ;  /* 0x0000000eff897e24 */ /* 0x000fe2000f8e00ff */
[----:B------:R-:W-:Y:S01]  /*07d0*/  HFMA2.MMA R141, -RZ, RZ, 0, 0 ;  /* 0x00000000ff8d7435 */ /* 0x000fe200000001ff */
[----:B------:R-:W-:-:S03]  /*07e0*/  IMAD.U32 R138, RZ, RZ, UR15 ;  /* 0x0000000fff8a7e24 */ /* 0x000fc6000f8e00ff */
[----:B------:R-:W-:-:S04]  /*07f0*/  ISETP.NE.U32.AND P0, PT, R137, RZ, PT ;  /* 0x000000ff8900720c */ /* 0x000fc80003f05070 */
[----:B------:R-:W-:-:S03]  /*0800*/  ISETP.NE.AND.EX P0, PT, R138, RZ, PT, P0 ;  /* 0x000000ff8a00720c */ /* 0x000fc60003f05300 */
[----:B------:R-:W-:-:S05]  /*0810*/  @P4 IADD3 R104, R139, -0x1, RZ ;  /* 0xffffffff8b684810 */ /* 0x000fca0007ffe0ff */
[----:B------:R-:W-:Y:S02]  /*0820*/  @P4 IMAD R106, R104, R145, RZ ;  /* 0x00000091686a4224 */ /* 0x000fe400078e02ff */
[----:B------:R-:W0:Y:S03]  /*0830*/  LDC.64 R104, c[0x0][0x240] ;  /* 0x00009000ff687b82 */ /* 0x000e260000000a00 */
[----:B------:R-:W-:Y:S01]  /*0840*/  @P4 SHF.R.S32.HI R107, RZ, 0x1f, R106 ;  /* 0x0000001fff6b4819 */ /* 0x000fe2000001146a */
[----:B------:R1:W5:Y:S03]  /*0850*/  @P0 LDG.E.128 R28, desc[UR4][R164.64] ;  /* 0x00000004a41c0981 */ /* 0x000366000c1e1d00 */
[----:B------:R-:W-:Y:S01]  /*0860*/  @P4 LEA.HI R107, R107, R106, RZ, 0x3 ;  /* 0x0000006a6b6b4211 */ /* 0x000fe200078f18ff */
[----:B------:R1:W5:Y:S03]  /*0870*/  @P0 LDG.E.128 R24, desc[UR4][R164.64+0x10] ;  /* 0x00001004a4180981 */ /* 0x000366000c1e1d00 */
[----:B------:R-:W-:Y:S01]  /*0880*/  @P4 LEA.HI.SX32 R141, R107, R2, 0x1d ;  /* 0x000000026b8d4211 */ /* 0x000fe200078feaff */
[----:B------:R1:W5:Y:S03]  /*0890*/  @P0 LDG.E.128 R20, desc[UR4][R142.64] ;  /* 0x000000048e140981 */ /* 0x000366000c1e1d00 */
[C---:B------:R-:W-:Y:S01]  /*08a0*/  IADD3 R107, R141.reuse, 0x20, RZ ;  /* 0x000000208d6b7810 */ /* 0x040fe20007ffe0ff */
[----:B------:R1:W5:Y:S01]  /*08b0*/  @P0 LDG.E.128 R16, desc[UR4][R142.64+0x10] ;  /* 0x000010048e100981 */ /* 0x000362000c1e1d00 */
[----:B0-----:R-:W-:-:S04]  /*08c0*/  IMAD.WIDE.U32 R140, R141, 0x8, R104 ;  /* 0x000000088d8c7825 */ /* 0x001fc800078e0068 */
[----:B------:R-:W-:Y:S02]  /*08d0*/  IMAD.WIDE.U32 R104, R107, 0x8, R104 ;  /* 0x000000086b687825 */ /* 0x000fe400078e0068 */
[----:B------:R-:W5:Y:S04]  /*08e0*/  LDG.E.64 R140, desc[UR4][R140.64] ;  /* 0x000000048c8c7981 */ /* 0x000f68000c1e1b00 */
[----:B------:R1:W5:Y:S01]  /*08f0*/  LDG.E.64 R134, desc[UR4][R104.64] ;  /* 0x0000000468867981 */ /* 0x000362000c1e1b00 */
[----:B------:R-:W-:Y:S01]  /*0900*/  IMAD.MOV.U32 R107, RZ, RZ, RZ ;  /* 0x000000ffff6b7224 */ /* 0x000fe200078e00ff */
[----:B------:R-:W-:Y:S01]  /*0910*/  MOV R108, RZ ;  /* 0x000000ff006c7202 */ /* 0x000fe20000000f00 */
[----:B------:R-:W-:Y:S06]  /*0920*/  BRA `(.L_x_3646) ;  /* 0x0000000800c87947 */ /* 0x000fec0003800000 */
.L_x_3645:
[----:B------:R-:W0:Y:S01]  /*0930*/  LDC.64 R140, c[0x0][0x238] ;  /* 0x00008e00ff8c7b82 */ /* 0x000e220000000a00 */
[----:B------:R-:W-:-:S05]  /*0940*/  IADD3 R106, R106, -0x1, RZ ;  /* 0xffffffff6a6a7810 */ /* 0x000fca0007ffe0ff */
[----:B------:R-:W-:Y:S02]  /*0950*/  IMAD R106, R106, R145, RZ ;  /* 0x000000916a6a7224 */ /* 0x000fe400078e02ff */
[----:B------:R-:W1:Y:S03]  /*0960*/  LDC.64 R120, c[0x0][0x2b8] ;  /* 0x0000ae00ff787b82 */ /* 0x000e660000000a00 */
[----:B------:R-:W-:-:S04]  /*0970*/  SHF.R.S32.HI R3, RZ, 0x1f, R106 ;  /* 0x0000001fff037819 */ /* 0x000fc8000001146a */
[----:B------:R-:W-:Y:S02]  /*0980*/  LEA.HI R105, R3, R106, RZ, 0x3 ;  /* 0x0000006a03697211 */ /* 0x000fe400078f18ff */
[----:B------:R2:W3:Y:S02]  /*0990*/  LDG.E R3, desc[UR4][R134.64] ;  /* 0x0000000486037981 */ /* 0x0004e4000c1e1900 */
[----:B------:R-:W-:Y:S01]  /*09a0*/  LEA.HI.SX32 R125, R105, R2, 0x1d ;  /* 0x00000002697d7211 */ /* 0x000fe200078feaff */
[--C-:B0-----:R-:W-:Y:S01]  /*09b0*/  IMAD.WIDE.U32 R146, R144, 0x20, R140.reuse ;  /* 0x0000002090927825 */ /* 0x101fe200078e008c */
[----:B-----5:R-:W-:Y:S01]  /*09c0*/  ISETP.GE.AND P4, PT, R139, 0x1, PT ;  /* 0x000000018b00780c */ /* 0x020fe20003f86270 */
[----:B--2---:R-:W0:Y:S02]  /*09d0*/  LDC.64 R134, c[0x0][0x240] ;  /* 0x00009000ff867b82 */ /* 0x004e240000000a00 */
[----:B------:R-:W-:Y:S01]  /*09e0*/  IMAD.WIDE.U32 R140, R136, 0x20, R140 ;  /* 0x00000020888c7825 */ /* 0x000fe200078e008c */
[----:B------:R-:W2:Y:S03]  /*09f0*/  LDG.E.128 R104, desc[UR4][R146.64] ;  /* 0x0000000492687981 */ /* 0x000ea6000c1e1d00 */
[C-C-:B-1----:R-:W-:Y:S01]  /*0a00*/  IMAD.WIDE.U32 R108, R125.reuse, 0x10, R120.reuse ;  /* 0x000000107d6c7825 */ /* 0x142fe200078e0078 */
[----:B------:R-:W4:Y:S03]  /*0a10*/  LDG.E.128 R112, desc[UR4][R146.64+0x10] ;  /* 0x0000100492707981 */ /* 0x000f26000c1e1d00 */
[----:B------:R-:W-:Y:S01]  /*0a20*/  VIADD R125, R125, 0x20 ;  /* 0x000000207d7d7836 */ /* 0x000fe20000000000 */
[----:B------:R-:W4:Y:S03]  /*0a30*/  LDG.E.128 R116, desc[UR4][R140.64] ;  /* 0x000000048c747981 */ /* 0x000f26000c1e1d00 */
[----:B------:R-:W-:Y:S01]  /*0a40*/  IMAD.WIDE.U32 R124, R125, 0x10, R120 ;  /* 0x000000107d7c7825 */ /* 0x000fe200078e0078 */
[----:B------:R-:W4:Y:S04]  /*0a50*/  LDG.E.128 R108, desc[UR4][R108.64] ;  /* 0x000000046c6c7981 */ /* 0x000f28000c1e1d00 */
[----:B------:R1:W4:Y:S04]  /*0a60*/  LDG.E.128 R120, desc[UR4][R140.64+0x10] ;  /* 0x000010048c787981 */ /* 0x000328000c1e1d00 */
[----:B------:R-:W4:Y:S01]  /*0a70*/  LDG.E.128 R124, desc[UR4][R124.64] ;  /* 0x000000047c7c7981 */ /* 0x000f22000c1e1d00 */
[----:B------:R-:W-:-:S05]  /*0a80*/  @P4 IADD3 R138, R139, -0x1, RZ ;  /* 0xffffffff8b8a4810 */ /* 0x000fca0007ffe0ff */
[----:B------:R-:W-:Y:S01]  /*0a90*/  @P4 IMAD R148, R138, R145, RZ ;  /* 0x000000918a944224 */ /* 0x000fe200078e02ff */
[----:B-1----:R-:W-:-:S04]  /*0aa0*/  HFMA2.MMA R141, -RZ, RZ, 0, 0 ;  /* 0x00000000ff8d7435 */ /* 0x002fc800000001ff */
[----:B------:R-:W-:-:S04]  /*0ab0*/  @P4 SHF.R.S32.HI R147, RZ, 0x1f, R148 ;  /* 0x0000001fff934819 */ /* 0x000fc80000011494 */
[----:B------:R-:W-:-:S04]  /*0ac0*/  @P4 LEA.HI R147, R147, R148, RZ, 0x3 ;  /* 0x0000009493934211 */ /* 0x000fc800078f18ff */
[----:B------:R-:W-:-:S04]  /*0ad0*/  @P4 LEA.HI.SX32 R141, R147, R2, 0x1d ;  /* 0x00000002938d4211 */ /* 0x000fc800078feaff */
[C---:B------:R-:W-:Y:S01]  /*0ae0*/  IADD3 R147, R141.reuse, 0x20, RZ ;  /* 0x000000208d937810 */ /* 0x040fe20007ffe0ff */
        /* <DEDUP_REMOVED lines=9> */
[----:B------:R-:W5:Y:S04]  /*0b80*/  @P0 LDG.E.128 R24, desc[UR4][R164.64+0x10] ;  /* 0x00001004a4180981 */ /* 0x000f68000c1e1d00 */
[----:B------:R-:W5:Y:S04]  /*0b90*/  @P0 LDG.E.128 R20, desc[UR4][R142.64] ;  /* 0x000000048e140981 */ /* 0x000f68000c1e1d00 */
[----:B------:R0:W5:Y:S01]  /*0ba0*/  @P0 LDG.E.128 R16, desc[UR4][R142.64+0x10] ;  /* 0x000010048e100981 */ /* 0x000162000c1e1d00 */
[----:B------:R-:W-:-:S04]  /*0bb0*/  ISETP.NE.AND P0, PT, R12, RZ, PT ;  /* 0x000000ff0c00720c */ /* 0x000fc80003f05270 */
[----:B---3--:R-:W-:-:S05]  /*0bc0*/  FSEL R3, R3, RZ, !P0 ;  /* 0x000000ff03037208 */ /* 0x008fca0004000000 */
[C---:B--2---:R-:W-:Y:S01]  /*0bd0*/  FADD.FTZ R146, -R3.reuse, R104 ;  /* 0x0000006803927221 */ /* 0x044fe20000010100 */
[C---:B------:R-:W-:Y:S01]  /*0be0*/  FADD.FTZ R104, -R3.reuse, R105 ;  /* 0x0000006903687221 */ /* 0x040fe20000010100 */
[C---:B------:R-:W-:Y:S01]  /*0bf0*/  FADD.FTZ R148, -R3.reuse, R107 ;  /* 0x0000006b03947221 */ /* 0x040fe20000010100 */
[C---:B----4-:R-:W-:Y:S01]  /*0c00*/  FADD.FTZ R112, -R3.reuse, R112 ;  /* 0x0000007003707221 */ /* 0x050fe20000010100 */
[C---:B------:R-:W-:Y:S01]  /*0c10*/  FADD.FTZ R152, -R3.reuse, R115 ;  /* 0x0000007303987221 */ /* 0x040fe20000010100 */
[C---:B------:R-:W-:Y:S01]  /*0c20*/  FADD.FTZ R106, -R3.reuse, R106 ;  /* 0x0000006a036a7221 */ /* 0x040fe20000010100 */
[----:B------:R-:W-:Y:S01]  /*0c30*/  FADD.FTZ R150, -R3, R113 ;  /* 0x0000007103967221 */ /* 0x000fe20000010100 */
[----:B------:R-:W-:Y:S01]  /*0c40*/  FMUL.FTZ R115, R133, R112 ;  /* 0x0000007085737220 */ /* 0x000fe20000410000 */
[C---:B------:R-:W-:Y:S01]  /*0c50*/  PRMT R105, R108.reuse, 0x7632, R105 ;  /* 0x000076326c697816 */ /* 0x040fe20000000069 */
[----:B------:R-:W-:Y:S02]  /*0c60*/  IMAD.U32 R107, R108, 0x10000, RZ ;  /* 0x000100006c6b7824 */ /* 0x000fe400078e00ff */
[----:B------:R-:W-:Y:S01]  /*0c70*/  FADD.FTZ R158, -R3, R120 ;  /* 0x00000078039e7221 */ /* 0x000fe20000010100 */
[----:B------:R-:W-:Y:S01]  /*0c80*/  FMUL.FTZ R120, R133, R104 ;  /* 0x0000006885787220 */ /* 0x000fe20000410000 */
        /* <DEDUP_REMOVED lines=9> */
[-C--:B------:R-:W-:Y:S01]  /*0d20*/  FMUL.FTZ R112, R4, R107.reuse ;  /* 0x0000006b04707220 */ /* 0x080fe20000410000 */
[----:B------:R-:W-:Y:S01]  /*0d30*/  FMUL.FTZ R3, R133, R146 ;  /* 0x0000009285037220 */ /* 0x000fe20000410000 */
[----:B------:R-:W-:Y:S01]  /*0d40*/  PRMT R108, R109, 0x7632, R108 ;  /* 0x000076326d6c7816 */ /* 0x000fe2000000006c */
[----:B------:R-:W-:Y:S01]  /*0d50*/  FMUL.FTZ R113, R133, R106 ;  /* 0x0000006a85717220 */ /* 0x000fe20000410000 */
[----:B------:R-:W-:Y:S01]  /*0d60*/  SHF.L.U32 R109, R109, 0x10, RZ ;  /* 0x000000106d6d7819 */ /* 0x000fe200000006ff */
[----:B------:R-:W-:Y:S01]  /*0d70*/  FMUL.FTZ R163, R13, R104 ;  /* 0x000000680da37220 */ /* 0x000fe20000410000 */
[----:B------:R-:W-:Y:S01]  /*0d80*/  FADD.FTZ R106, RZ, R112 ;  /* 0x00000070ff6a7221 */ /* 0x000fe20000010000 */
[----:B------:R-:W-:Y:S01]  /*0d90*/  FFMA.FTZ R105, R3, R112, RZ ;  /* 0x0000007003697223 */ /* 0x000fe200000100ff */
[C---:B------:R-:W-:Y:S01]  /*0da0*/  FMUL.FTZ R148, R133.reuse, R148 ;  /* 0x0000009485947220 */ /* 0x040fe20000410000 */
[----:B------:R-:W-:Y:S01]  /*0db0*/  FMUL.FTZ R119, R133, R114 ;  /* 0x0000007285777220 */ /* 0x000fe20000410000 */
[----:B------:R-:W-:Y:S01]  /*0dc0*/  FFMA.FTZ R64, R3, R107, R64 ;  /* 0x0000006b03407223 */ /* 0x000fe20000010040 */
[----:B------:R-:W-:Y:S01]  /*0dd0*/  FADD.FTZ R88, R88, R107 ;  /* 0x0000006b58587221 */ /* 0x000fe20000010000 */
[----:B------:R-:W-:-:S02]  /*0de0*/  IMAD.U32 R108, R108, 0x10000, RZ ;  /* 0x000100006c6c7824 */ /* 0x000fc400078e00ff */
[----:B------:R-:W-:Y:S01]  /*0df0*/  FMUL.FTZ R114, R5, R109 ;  /* 0x0000006d05727220 */ /* 0x000fe20000410000 */
[----:B------:R-:W-:Y:S01]  /*0e00*/  FADD.FTZ R107, R106, R163 ;  /* 0x000000a36a6b7221 */ /* 0x000fe20000010000 */
[----:B------:R-:W-:Y:S01]  /*0e10*/  FFMA.FTZ R106, R120, R163, R105 ;  /* 0x000000a3786a7223 */ /* 0x000fe20000010069 */
[----:B0-----:R-:W-:Y:S01]  /*0e20*/  PRMT R142, R110, 0x7632, R142 ;  /* 0x000076326e8e7816 */ /* 0x001fe2000000008e */
[-C--:B------:R-:W-:Y:S01]  /*0e30*/  FFMA.FTZ R67, R148, R108.reuse, R67 ;  /* 0x0000006c94437223 */ /* 0x080fe20000010043 */
[----:B------:R-:W-:Y:S01]  /*0e40*/  SHF.L.U32 R143, R110, 0x10, RZ ;  /* 0x000000106e8f7819 */ /* 0x000fe200000006ff */
[----:B------:R-:W-:Y:S01]  /*0e50*/  FADD.FTZ R91, R91, R108 ;  /* 0x0000006c5b5b7221 */ /* 0x000fe20000010000 */
[----:B------:R-:W-:Y:S01]  /*0e60*/  FMUL.FTZ R161, R14, R108 ;  /* 0x0000006c0ea17220 */ /* 0x000fe20000410000 */
[C---:B------:R-:W-:Y:S01]  /*0e70*/  PRMT R117, R124.reuse, 0x7632, R117 ;  /* 0x000076327c757816 */ /* 0x040fe20000000075 */
[----:B------:R-:W-:Y:S01]  /*0e80*/  FADD.FTZ R108, R107, R114 ;  /* 0x000000726b6c7221 */ /* 0x000fe20000010000 */
[----:B------:R-:W-:Y:S01]  /*0e90*/  SHF.L.U32 R121, R124, 0x10, RZ ;  /* 0x000000107c797819 */ /* 0x000fe200000006ff */
[C---:B------:R-:W-:Y:S01]  /*0ea0*/  IMAD.U32 R147, R126.reuse, 0x10000, RZ ;  /* 0x000100007e937824 */ /* 0x040fe200078e00ff */
[----:B------:R-:W-:Y:S01]  /*0eb0*/  PRMT R124, R126, 0x7632, R124 ;  /* 0x000076327e7c7816 */ /* 0x000fe2000000007c */
[----:B------:R-:W-:Y:S01]  /*0ec0*/  FFMA.FTZ R105, R113, R114, R106 ;  /* 0x0000007271697223 */ /* 0x000fe2000001006a */
[----:B------:R-:W-:-:S02]  /*0ed0*/  PRMT R126, R127, 0x7632, R126 ;  /* 0x000076327f7e7816 */ /* 0x000fc4000000007e */
[----:B------:R-:W-:Y:S01]  /*0ee0*/  SHF.L.U32 R151, R127, 0x10, RZ ;  /* 0x000000107f977819 */ /* 0x000fe200000006ff */
[----:B------:R-:W-:Y:S01]  /*0ef0*/  FMUL.FTZ R127, R133, R116 ;  /* 0x00000074857f7220 */ /* 0x000fe20000410000 */
[----:B------:R-:W-:Y:S01]  /*0f00*/  SHF.L.U32 R142, R142, 0x10, RZ ;  /* 0x000000108e8e7819 */ /* 0x000fe200000006ff */
[----:B------:R-:W-:Y:S01]  /*0f10*/  FMUL.FTZ R116, R6, R143 ;  /* 0x0000008f06747220 */ /* 0x000fe20000410000 */
[----:B------:R-:W-:Y:S01]  /*0f20*/  FADD.FTZ R107, R108, R161 ;  /* 0x000000a16c6b7221 */ /* 0x000fe20000010000 */
[----:B------:R-:W-:Y:S01]  /*0f30*/  FFMA.FTZ R106, R148, R161, R105 ;  /* 0x000000a1946a7223 */ /* 0x000fe20000010069 */
[C---:B------:R-:W-:Y:S01]  /*0f40*/  PRMT R110, R111.reuse, 0x7632, R110 ;  /* 0x000076326f6e7816 */ /* 0x040fe2000000006e */
[----:B------:R-:W-:Y:S02]  /*0f50*/  IMAD.U32 R111, R111, 0x10000, RZ ;  /* 0x000100006f6f7824 */ /* 0x000fe400078e00ff */
[----:B------:R-:W-:Y:S01]  /*0f60*/  FMUL.FTZ R159, R15, R142 ;  /* 0x0000008e0f9f7220 */ /* 0x000fe20000410000 */
[----:B------:R-:W-:Y:S01]  /*0f70*/  FADD.FTZ R108, R107, R116 ;  /* 0x000000746b6c7221 */ /* 0x000fe20000010000 */
[----:B------:R-:W-:Y:S01]  /*0f80*/  FMUL.FTZ R150, R133, R150 ;  /* 0x0000009685967220 */ /* 0x000fe20000410000 */
[----:B------:R-:W-:Y:S01]  /*0f90*/  FFMA.FTZ R105, R115, R116, R106 ;  /* 0x0000007473697223 */ /* 0x000fe2000001006a */
[----:B------:R-:W-:Y:S01]  /*0fa0*/  SHF.L.U32 R110, R110, 0x10, RZ ;  /* 0x000000106e6e7819 */ /* 0x000fe200000006ff */
        /* <DEDUP_REMOVED lines=10> */
[----:B------:R-:W-:Y:S01]  /*1050*/  FFMA.FTZ R65, R120, R104, R65 ;  /* 0x0000006878417223 */ /* 0x000fe20000010041 */
[----:B------:R-:W-:Y:S01]  /*1060*/  FADD.FTZ R89, R89, R104 ;  /* 0x0000006859597221 */ /* 0x000fe20000010000 */
[C---:B------:R-:W-:Y:S01]  /*1070*/  FMUL.FTZ R154, R133.reuse, R154 ;  /* 0x0000009a859a7220 */ /* 0x040fe20000410000 */
[----:B------:R-:W-:Y:S01]  /*1080*/  FMUL.FTZ R155, R133, R122 ;  /* 0x0000007a859b7220 */ /* 0x000fe20000410000 */
[----:B------:R-:W-:-:S02]  /*1090*/  IMAD.U32 R104, R117, 0x10000, RZ ;  /* 0x0001000075687824 */ /* 0x000fc400078e00ff */
[----:B------:R-:W-:Y:S01]  /*10a0*/  FMUL.FTZ R122, R8, R121 ;  /* 0x00000079087a7220 */ /* 0x000fe20000410000 */
[----:B------:R-:W-:Y:S01]  /*10b0*/  FADD.FTZ R107, R110, R157 ;  /* 0x0000009d6e6b7221 */ /* 0x000fe20000010000 */
[----:B------:R-:W-:Y:S01]  /*10c0*/  FFMA.FTZ R108, R152, R157, R105 ;  /* 0x0000009d986c7223 */ /* 0x000fe20000010069 */
[----:B------:R-:W-:Y:S01]  /*10d0*/  PRMT R123, R125, 0x7632, R123 ;  /* 0x000076327d7b7816 */ /* 0x000fe2000000007b */
[-C--:B------:R-:W-:Y:S01]  /*10e0*/  FFMA.FTZ R93, R154, R104.reuse, R93 ;  /* 0x000000689a5d7223 */ /* 0x080fe2000001005d */
[----:B------:R-:W-:Y:S01]  /*10f0*/  FADD.FTZ R77, R77, R104 ;  /* 0x000000684d4d7221 */ /* 0x000fe20000010000 */
[----:B------:R-:W-:Y:S01]  /*1100*/  FMUL.FTZ R117, R129, R104 ;  /* 0x0000006881757220 */ /* 0x000fe20000410000 */
[----:B------:R-:W-:Y:S01]  /*1110*/  SHF.L.U32 R125, R125, 0x10, RZ ;  /* 0x000000107d7d7819 */ /* 0x000fe200000006ff */
[----:B------:R-:W-:Y:S01]  /*1120*/  FADD.FTZ R104, R107, R122 ;  /* 0x0000007a6b687221 */ /* 0x000fe20000010000 */
[----:B------:R-:W-:Y:S01]  /*1130*/  FFMA.FTZ R105, R127, R122, R108 ;  /* 0x0000007a7f697223 */ /* 0x000fe2000001006c */
[----:B------:R-:W-:-:S02]  /*1140*/  SHF.L.U32 R123, R123, 0x10, RZ ;  /* 0x000000107b7b7819 */ /* 0x000fc400000006ff */
[----:B------:R-:W-:Y:S01]  /*1150*/  FADD.FTZ R107, R104, R117 ;  /* 0x00000075686b7221 */ /* 0x000fe20000010000 */
[----:B------:R-:W-:Y:S01]  /*1160*/  FMUL.FTZ R146, R9, R125 ;  /* 0x0000007d09927220 */ /* 0x000fe20000410000 */
[----:B------:R-:W-:Y:S01]  /*1170*/  FFMA.FTZ R104, R154, R117, R105 ;  /* 0x000000759a687223 */ /* 0x000fe20000010069 */
[----:B------:R-:W-:Y:S01]  /*1180*/  FFMA.FTZ R92, R127, R121, R92 ;  /* 0x000000797f5c7223 */ /* 0x000fe2000001005c */
[----:B------:R-:W-:Y:S01]  /*1190*/  FADD.FTZ R76, R76, R121 ;  /* 0x000000794c4c7221 */ /* 0x000fe20000010000 */
[----:B------:R-:W-:Y:S01]  /*11a0*/  FMUL.FTZ R156, R133, R156 ;  /* 0x0000009c859c7220 */ /* 0x000fe20000410000 */
[----:B------:R-:W-:Y:S01]  /*11b0*/  FMUL.FTZ R121, R130, R123 ;  /* 0x0000007b82797220 */ /* 0x000fe20000410000 */
[----:B------:R-:W-:Y:S01]  /*11c0*/  FADD.FTZ R108, R107, R146 ;  /* 0x000000926b6c7221 */ /* 0x000fe20000010000 */
[----:B------:R-:W-:Y:S01]  /*11d0*/  FFMA.FTZ R105, R149, R146, R104 ;  /* 0x0000009295697223 */ /* 0x000fe20000010068 */
[----:B------:R-:W-:Y:S01]  /*11e0*/  SHF.L.U32 R106, R124, 0x10, RZ ;  /* 0x000000107c6a7819 */ /* 0x000fe200000006ff */
[C---:B------:R-:W-:Y:S01]  /*11f0*/  FMUL.FTZ R160, R133.reuse, R160 ;  /* 0x000000a085a07220 */ /* 0x040fe20000410000 */
[----:B------:R-:W-:Y:S01]  /*1200*/  FMUL.FTZ R153, R133, R158 ;  /* 0x0000009e85997220 */ /* 0x000fe20000410000 */
[----:B------:R-:W-:Y:S01]  /*1210*/  FMUL.FTZ R124, R10, R147 ;  /* 0x000000930a7c7220 */ /* 0x000fe20000410000 */
[----:B------:R-:W-:Y:S01]  /*1220*/  FADD.FTZ R107, R108, R121 ;  /* 0x000000796c6b7221 */ /* 0x000fe20000010000 */
[C---:B------:R-:W-:Y:S01]  /*1230*/  FFMA.FTZ R104, R156.reuse, R121, R105 ;  /* 0x000000799c687223 */ /* 0x040fe20000010069 */
[----:B------:R-:W-:Y:S01]  /*1240*/  FFMA.FTZ R95, R156, R123, R95 ;  /* 0x0000007b9c5f7223 */ /* 0x000fe2000001005f */
[----:B------:R-:W-:Y:S01]  /*1250*/  FADD.FTZ R79, R79, R123 ;  /* 0x0000007b4f4f7221 */ /* 0x000fe20000010000 */
[----:B------:R-:W-:Y:S01]  /*1260*/  FADD.FTZ R73, R73, R106 ;  /* 0x0000006a49497221 */ /* 0x000fe20000010000 */
[-C--:B------:R-:W-:Y:S01]  /*1270*/  FFMA.FTZ R81, R160, R106.reuse, R81 ;  /* 0x0000006aa0517223 */ /* 0x080fe20000010051 */
[----:B------:R-:W-:Y:S01]  /*1280*/  FMUL.FTZ R123, R131, R106 ;  /* 0x0000006a837b7220 */ /* 0x000fe20000410000 */
[----:B------:R-:W-:Y:S01]  /*1290*/  FADD.FTZ R106, R107, R124 ;  /* 0x0000007c6b6a7221 */ /* 0x000fe20000010000 */
[----:B------:R-:W-:Y:S01]  /*12a0*/  FFMA.FTZ R105, R153, R124, R104 ;  /* 0x0000007c99697223 */ /* 0x000fe20000010068 */
[----:B------:R-:W-:Y:S01]  /*12b0*/  FFMA.FTZ R94, R149, R125, R94 ;  /* 0x0000007d955e7223 */ /* 0x000fe2000001005e */
[----:B------:R-:W-:Y:S01]  /*12c0*/  FADD.FTZ R78, R78, R125 ;  /* 0x0000007d4e4e7221 */ /* 0x000fe20000010000 */
[----:B------:R-:W-:Y:S01]  /*12d0*/  FMUL.FTZ R162, R133, R162 ;  /* 0x000000a285a27220 */ /* 0x000fe20000410000 */
[----:B------:R-:W-:-:S02]  /*12e0*/  IMAD.U32 R125, R126, 0x10000, RZ ;  /* 0x000100007e7d7824 */ /* 0x000fc400078e00ff */
        /* <DEDUP_REMOVED lines=22> */
.L_x_3646:
[----:B------:R-:W-:Y:S05]  /*1450*/  BSYNC B1 ;  /* 0x0000000000017941 */ /* 0x000fea0003800000 */
.L_x_3644:
[----:B------:R-:W-:Y:S01]  /*1460*/  UMOV UR6, 0xffffffff ;  /* 0xffffffff00067882 */ /* 0x000fe20000000000 */
[----:B-1---5:R-:W-:Y:S02]  /*1470*/  MOV R104, R140 ;  /* 0x0000008c00687202 */ /* 0x022fe40000000f00 */
        /* <DEDUP_REMOVED lines=22> */
.L_x_3726:
[----:B------:R-:W-:Y:S01]  /*15e0*/  @P4 VIADD R104, R139, 0xffffffff ;  /* 0xffffffff8b684836 */ /* 0x000fe20000000000 */
[----:B------:R-:W-:-:S03]  /*15f0*/  HFMA2.MMA R147, -RZ, RZ, 0, 0 ;  /* 0x00000000ff937435 */ /* 0x000fc600000001ff */
[----:B------:R-:W-:Y:S02]  /*1600*/  @P4 IMAD R145, R104, R145, RZ ;  /* 0x0000009168914224 */ /* 0x000fe400078e02ff */
[----:B------:R-:W3:Y:S03]  /*1610*/  @P4 LDC.64 R104, c[0x0][0x220] ;  /* 0x00008800ff684b82 */ /* 0x000ee60000000a00 */
[----:B------:R-:W-:-:S04]  /*1620*/  @P4 SHF.R.S32.HI R106, RZ, 0x1f, R145 ;  /* 0x0000001fff6a4819 */ /* 0x000fc80000011491 */
[----:B------:R-:W-:-:S04]  /*1630*/  @P4 LEA.HI R145, R106, R145, RZ, 0x3 ;  /* 0x000000916a914211 */ /* 0x000fc800078f18ff */
[----:B------:R-:W-:-:S05]  /*1640*/  @P4 LEA.HI.SX32 R147, R145, R2, 0x1d ;  /* 0x0000000291934211 */ /* 0x000fca00078feaff */
[----:B---3--:R-:W-:Y:S02]  /*1650*/  @P4 IMAD.WIDE.U32 R106, R147, 0x10, R104 ;  /* 0x00000010936a4825 */ /* 0x008fe400078e0068 */
[----:B------:R-:W3:Y:S03]  /*1660*/  LDC.64 R104, c[0x0][0x308] ;  /* 0x0000c200ff687b82 */ /* 0x000ee60000000a00 */
[----:B------:R4:W5:Y:S01]  /*1670*/  @P4 LDG.E.128 R96, desc[UR4][R106.64] ;  /* 0x000000046a604981 */ /* 0x000962000c1e1d00 */
[----:B------:R-:W-:Y:S01]  /*1680*/  @!P5 ISETP.NE.U32.AND P3, PT, R137, RZ, PT ;  /* 0x000000ff8900d20c */ /* 0x000fe20003f65070 */
[----:B-1----:R-:W-:Y:S01]  /*1690*/  FADD.FTZ R111, R110, R111 ;  /* 0x0000006f6e6f7221 */ /* 0x002fe20000010000 */
[----:B--2---:R-:W-:Y:S01]  /*16a0*/  FADD.FTZ R139, R108, R143 ;  /* 0x0000008f6c8b7221 */ /* 0x004fe20000010000 */
[----:B------:R-:W-:Y:S01]  /*16b0*/  BSSY B1, `(.L_x_3648) ;  /* 0x0000011000017945 */ /* 0x000fe20003800000 */
[----:B------:R-:W-:Y:S01]  /*16c0*/  @!P5 ISETP.NE.AND.EX P3, PT, R138, RZ, PT, P3 ;  /* 0x000000ff8a00d20c */ /* 0x000fe20003f65330 */
[----:B------:R-:W-:Y:S01]  /*16d0*/  FMUL.FTZ R143, R111, UR8 ;  /* 0x000000086f8f7c20 */ /* 0x000fe20008410000 */
[----:B------:R-:W-:Y:S01]  /*16e0*/  @!P5 ISETP.NE.U32.AND P1, PT, R137, RZ, PT ;  /* 0x000000ff8900d20c */ /* 0x000fe20003f25070 */
[----:B------:R-:W-:Y:S01]  /*16f0*/  FMUL.FTZ R139, R139, UR8 ;  /* 0x000000088b8b7c20 */ /* 0x000fe20008410000 */
[----:B------:R-:W-:-:S02]  /*1700*/  @!P5 ISETP.NE.U32.AND P0, PT, R137, RZ, PT ;  /* 0x000000ff8900d20c */ /* 0x000fc40003f05070 */
[----:B------:R-:W-:Y:S02]  /*1710*/  @!P5 ISETP.NE.U32.AND P2, PT, R137, RZ, PT ;  /* 0x000000ff8900d20c */ /* 0x000fe40003f45070 */
[----:B------:R-:W-:Y:S01]  /*1720*/  @!P5 FSEL R151, R28, RZ, P3 ;  /* 0x000000ff1c97d208 */ /* 0x000fe20001800000 */
[----:B----4-:R-:W-:Y:S10]  /*1730*/  @!P5 BRA `(.L_x_3649) ;  /* 0x000000000020d947 */ /* 0x010ff40003800000 */
        /* <DEDUP_REMOVED lines=8> */
.L_x_3649:
[----:B------:R-:W-:Y:S05]  /*17c0*/  BSYNC B1 ;  /* 0x0000000000017941 */ /* 0x000fea0003800000 */
.L_x_3648:
[----:B------:R-:W-:Y:S01]  /*17d0*/  BSSY B1, `(.L_x_3650) ;  /* 0x000000f000017945 */ /* 0x000fe20003800000 */
[----:B------:R-:W-:Y:S02]  /*17e0*/  @!P5 ISETP.NE.U32.AND P3, PT, R137, RZ, PT ;  /* 0x000000ff8900d20c */ /* 0x000fe40003f65070 */
[----:B------:R-:W-:Y:S01]  /*17f0*/  @!P5 ISETP.NE.AND.EX P1, PT, R138, RZ, PT, P1 ;  /* 0x000000ff8a00d20c */ /* 0x000fe20003f25310 */
[----:B------:R-:W-:-:S12]  /*1800*/  @!P4 BRA `(.L_x_3651) ;  /* 0x00000000002cc947 */ /* 0x000fd80003800000 */
[----:B------:R-:W-:Y:S01]  /*1810*/  LOP3.LUT P6, RZ, R109, 0xff, RZ, 0xc0, !PT ;  /* 0x000000ff6dff7812 */ /* 0x000fe200078cc0ff */
[----:B------:R-:W-:-:S04]  /*1820*/  FMUL.FTZ R106, R151, UR11 ;  /* 0x0000000b976a7c20 */ /* 0x000fc80008410000 */
[----:B0-----:R-:W-:Y:S01]  /*1830*/  FMUL.FTZ R110, R106, UR10 ;  /* 0x0000000a6a6e7c20 */ /* 0x001fe20008410000 */
[----:B------:R-:W-:-:S07]  /*1840*/  CS2R R106, SRZ ;  /* 0x00000000006a7805 */ /* 0x000fce000001ff00 */
[----:B------:R-:W-:Y:S01]  /*1850*/  @P6 IMAD.U32 R109, R32, 0x10000, RZ ;  /* 0x00010000206d6824 */ /* 0x000fe200078e00ff */
[----:B-----5:R-:W-:-:S03]  /*1860*/  @P6 SHF.L.U32 R108, R96, 0x10, RZ ;  /* 0x00000010606c6819 */ /* 0x020fc600000006ff */
[C---:B------:R-:W-:Y:S02]  /*1870*/  @P6 FMUL.FTZ R106, R110.reuse, R109 ;  /* 0x0000006d6e6a6220 */ /* 0x040fe40000410000 */
[----:B------:R-:W-:-:S03]  /*1880*/  @P6 FMUL.FTZ R107, R110, R108 ;  /* 0x0000006c6e6b6220 */ /* 0x000fc60000410000 */
[----:B------:R-:W-:Y:S01]  /*1890*/  F2FP.BF16.F32.PACK_AB R106, RZ, R106 ;  /* 0x0000006aff6a723e */ /* 0x000fe200000010ff */
[----:B------:R-:W-:-:S03]  /*18a0*/  FADD.FTZ R40, R40, R107 ;  /* 0x0000006b28287221 */ /* 0x000fc60000010000 */
[----:B------:R-:W-:-:S07]  /*18b0*/  PRMT R100, R106, 0x7610, R100 ;  /* 0x000076106a647816 */ /* 0x000fce0000000064 */
.L_x_3651:
[----:B------:R-:W-:Y:S05]  /*18c0*/  BSYNC B1 ;  /* 0x0000000000017941 */ /* 0x000fea0003800000 */
.L_x_3650:
[----:B------:R-:W-:Y:S01]  /*18d0*/  BSSY B1, `(.L_x_3652) ;  /* 0x000000b000017945 */ /* 0x000fe20003800000 */
[----:B------:R-:W-:-:S03]  /*18e0*/  @!P5 FSEL R106, R29, RZ, P1 ;  /* 0x000000ff1d6ad208 */ /* 0x000fc60000800000 */
        /* <DEDUP_REMOVED lines=9> */
.L_x_3653:
[----:B------:R-:W-:Y:S05]  /*1980*/  BSYNC B1 ;  /* 0x0000000000017941 */ /* 0x000fea0003800000 */
.L_x_3652:
[----:B------:R-:W-:Y:S01]  /*1990*/  BSSY B1, `(.L_x_3654) ;  /* 0x0000012000017945 */ /* 0x000fe20003800000 */
[----:B------:R-:W-:Y:S02]  /*19a0*/  @!P5 ISETP.NE.U32.AND P1, PT, R137, RZ, PT ;  /* 0x000000ff8900d20c */ /* 0x000fe40003f25070 */
[----:B------:R-:W-:Y:S01]  /*19b0*/  @!P5 ISETP.NE.AND.EX P0, PT, R138, RZ, PT, P0 ;  /* 0x000000ff8a00d20c */ /* 0x000fe20003f05300 */
[----:B------:R-:W-:-:S12]  /*19c0*/  @!P4 BRA `(.L_x_3655) ;  /* 0x000000000038c947 */ /* 0x000fd80003800000 */
[----:B------:R-:W-:Y:S01]  /*19d0*/  LOP3.LUT P6, RZ, R140, 0xff00, RZ, 0xc0, !PT ;  /* 0x0000ff008cff7812 */ /* 0x000fe200078cc0ff */
[----:B------:R-:W-:-:S04]  /*19e0*/  FMUL.FTZ R107, R106, UR11 ;  /* 0x0000000b6a6b7c20 */ /* 0x000fc80008410000 */
[----:B0-----:R-:W-:-:S08]  /*19f0*/  FMUL.FTZ R110, R107, UR10 ;  /* 0x0000000a6b6e7c20 */ /* 0x001fd00008410000 */
[----:B-----5:R-:W-:-:S04]  /*1a00*/  @P6 PRMT R108, R96, 0x7632, R108 ;  /* 0x00007632606c6816 */ /* 0x020fc8000000006c */
[----:B------:R-:W-:Y:S02]  /*1a10*/  @P6 SHF.L.U32 R107, R108, 0x10, RZ ;  /* 0x000000106c6b6819 */ /* 0x000fe400000006ff */
[----:B------:R-:W-:-:S03]  /*1a20*/  MOV R108, RZ ;  /* 0x000000ff006c7202 */ /* 0x000fc60000000f00 */
[----:B------:R-:W-:Y:S01]  /*1a30*/  @P6 FMUL.FTZ R108, R110, R107 ;  /* 0x0000006b6e6c6220 */ /* 0x000fe20000410000 */
[----:B------:R-:W-:-:S03]  /*1a40*/  @P6 PRMT R107, R32, 0x7632, R107 ;  /* 0x00007632206b6816 */ /* 0x000fc6000000006b */
[----:B------:R-:W-:Y:S02]  /*1a50*/  FADD.FTZ R41, R41, R108 ;  /* 0x0000006c29297221 */ /* 0x000fe40000010000 */
[----:B------:R-:W-:Y:S01]  /*1a60*/  @P6 IMAD.U32 R109, R107, 0x10000, RZ ;  /* 0x000100006b6d6824 */ /* 0x000fe200078e00ff */
[----:B------:R-:W-:-:S06]  /*1a70*/  HFMA2.MMA R107, -RZ, RZ, 0, 0 ;  /* 0x00000000ff6b7435 */ /* 0x000fcc00000001ff */
[----:B------:R-:W-:-:S05]  /*1a80*/  @P6 FMUL.FTZ R107, R110, R109 ;  /* 0x0000006d6e6b6220 */ /* 0x000fca0000410000 */
[----:B------:R-:W-:-:S04]  /*1a90*/  F2FP.BF16.F32.PACK_AB R107, RZ, R107 ;  /* 0x0000006bff6b723e */ /* 0x000fc800000010ff */
[----:B------:R-:W-:-:S07]  /*1aa0*/  PRMT R100, R100, 0x5410, R107 ;  /* 0x0000541064647816 */ /* 0x000fce000000006b */
.L_x_3655:
[----:B------:R-:W-:Y:S05]  /*1ab0*/  BSYNC B1 ;  /* 0x0000000000017941 */ /* 0x000fea0003800000 */
.L_x_3654:
[----:B------:R-:W-:Y:S01]  /*1ac0*/  BSSY B1, `(.L_x_3656) ;  /* 0x000000b000017945 */ /* 0x000fe20003800000 */
[----:B------:R-:W-:-:S03]  /*1ad0*/  @!P5 FSEL R107, R30, RZ, P0 ;  /* 0x000000ff1e6bd208 */ /* 0x000fc60000000000 */
[----:B------:R-:W-:Y:S05]  /*1ae0*/  @!P5 BRA `(.L_x_3657) ;  /* 0x000000000020d947 */ /* 0x000fea0003800000 */
[----:B------:R-:W-:Y:S02]  /*1af0*/  ISETP.NE.AND P6, PT, R12, RZ, PT ;  /* 0x000000ff0c00720c */ /* 0x000fe40003fc5270 */
[----:B------:R-:W-:Y:S02]  /*1b00*/  ISETP.NE.U32.AND P0, PT, R137, RZ, PT ;  /* 0x000000ff8900720c */ /* 0x000fe40003f05070 */
[----:B0-----:R-:W-:Y:S02]  /*1b10*/  FSEL R108, R143, RZ, !P6 ;  /* 0x000000ff8f6c7208 */ /* 0x001fe40007000000 */
[----:B------:R-:W-:-:S03]  /*1b20*/  ISETP.NE.AND.EX P0, PT, R138, RZ, PT, P0 ;  /* 0x000000ff8a00720c */ /* 0x000fc60003f05300 */
[----:B------:R-:W-:-:S04]  /*1b30*/  FFMA.FTZ R107, R113, R139, R108 ;  /* 0x0000008b716b7223 */ /* 0x000fc8000001006c */
[----:B------:R-:W-:-:S04]  /*1b40*/  FADD.FTZ R108, R114, -R107 ;  /* 0x8000006b726c7221 */ /* 0x000fc80000010000 */
[----:B------:R-:W-:-:S04]  /*1b50*/  FMUL.FTZ R107, R133, R108 ;  /* 0x0000006c856b7220 */ /* 0x000fc80000410000 */
[----:B------:R-:W-:-:S07]  /*1b60*/  @P0 FADD.FTZ R107, R30, R107 ;  /* 0x0000006b1e6b0221 */ /* 0x000fce0000010000 */
.L_x_3657:
[----:B------:R-:W-:Y:S05]  /*1b70*/  BSYNC B1 ;  /* 0x0000000000017941 */ /* 0x000fea0003800000 */
.L_x_3656:
[----:B------:R-:W-:Y:S01]  /*1b80*/  BSSY B1, `(.L_x_3658) ;  /* 0x0000010000017945 */ /* 0x000fe20003800000 */
[----:B------:R-:W-:Y:S02]  /*1b90*/  @!P5 ISETP.NE.U32.AND P0, PT, R137, RZ, PT ;  /* 0x000000ff8900d20c */ /* 0x000fe40003f05070 */
[----:B------:R-:W-:Y:S01]  /*1ba0*/  @!P5 ISETP.NE.AND.EX P2, PT, R138, RZ, PT, P2 ;  /* 0x000000ff8a00d20c */ /* 0x000fe20003f45320 */
[----:B------:R-:W-:-:S12]  /*1bb0*/  @!P4 BRA `(.L_x_3659) ;  /* 0x000000000030c947 */ /* 0x000fd80003800000 */
[----:B------:R-:W-:Y:S01]  /*1bc0*/  LOP3.LUT P6, RZ, R140, 0xff0000, RZ, 0xc0, !PT ;  /* 0x00ff00008cff7812 */ /* 0x000fe200078cc0ff */
[----:B0-----:R-:W-:Y:S01]  /*1bd0*/  FMUL.FTZ R108, R107, UR11 ;  /* 0x0000000b6b6c7c20 */ /* 0x001fe20008410000 */
[----:B------:R-:W-:-:S03]  /*1be0*/  MOV R109, RZ ;  /* 0x000000ff006d7202 */ /* 0x000fc60000000f00 */
[----:B------:R-:W-:-:S08]  /*1bf0*/  FMUL.FTZ R110, R108, UR10 ;  /* 0x0000000a6c6e7c20 */ /* 0x000fd00008410000 */
[----:B-----5:R-:W-:-:S04]  /*1c00*/  @P6 IMAD.U32 R108, R97, 0x10000, RZ ;  /* 0x00010000616c6824 */ /* 0x020fc800078e00ff */
[----:B------:R-:W-:Y:S01]  /*1c10*/  @P6 FMUL.FTZ R109, R110, R108 ;  /* 0x0000006c6e6d6220 */ /* 0x000fe20000410000 */
[----:B------:R-:W-:-:S03]  /*1c20*/  HFMA2.MMA R108, -RZ, RZ, 0, 0 ;  /* 0x00000000ff6c7435 */ /* 0x000fc600000001ff */
[----:B------:R-:W-:Y:S01]  /*1c30*/  FADD.FTZ R42, R42, R109 ;  /* 0x0000006d2a2a7221 */ /* 0x000fe20000010000 */
[----:B------:R-:W-:-:S05]  /*1c40*/  @P6 SHF.L.U32 R109, R33, 0x10, RZ ;  /* 0x00000010216d6819 */ /* 0x000fca00000006ff */
[----:B------:R-:W-:-:S05]  /*1c50*/  @P6 FMUL.FTZ R108, R110, R109 ;  /* 0x0000006d6e6c6220 */ /* 0x000fca0000410000 */
[----:B------:R-:W-:-:S04]  /*1c60*/  F2FP.BF16.F32.PACK_AB R108, RZ, R108 ;  /* 0x0000006cff6c723e */ /* 0x000fc800000010ff */
[----:B------:R-:W-:-:S07]  /*1c70*/  PRMT R101, R108, 0x7610, R101 ;  /* 0x000076106c657816 */ /* 0x000fce0000000065 */
.L_x_3659:
[----:B------:R-:W-:Y:S05]  /*1c80*/  BSYNC B1 ;  /* 0x0000000000017941 */ /* 0x000fea0003800000 */
.L_x_3658:
[----:B------:R-:W-:Y:S01]  /*1c90*/  BSSY B1, `(.L_x_3660) ;  /* 0x000000b000017945 */ /* 0x000fe20003800000 */
[----:B0-----:R-:W-:-:S03]  /*1ca0*/  @!P5 FSEL R108, R31, RZ, P2 ;  /* 0x000000ff1f6cd208 */ /* 0x001fc60001000000 */
        /* <DEDUP_REMOVED lines=9> */
.L_x_3661:
[----:B------:R-:W-:Y:S05]  /*1d40*/  BSYNC B1 ;  /* 0x0000000000017941 */ /* 0x000fea0003800000 */
.L_x_3660:
[----:B------:R-:W-:Y:S01]  /*1d50*/  @!P5 ISETP.NE.U32.AND P2, PT, R137, RZ, PT ;  /* 0x000000ff8900d20c */ /* 0x000fe20003f45070 */
[----:B------:R-:W-:Y:S01]  /*1d60*/  BSSY B1, `(.L_x_3662) ;  /* 0x0000014000017945 */ /* 0x000fe20003800000 */
[C---:B------:R-:W-:Y:S02]  /*1d70*/  @!P5 ISETP.NE.AND.EX P3, PT, R138.reuse, RZ, PT, P3 ;  /* 0x000000ff8a00d20c */ /* 0x040fe40003f65330 */
[C---:B------:R-:W-:Y:S02]  /*1d80*/  @!P5 ISETP.NE.AND.EX P1, PT, R138.reuse, RZ, PT, P1 ;  /* 0x000000ff8a00d20c */ /* 0x040fe40003f25310 */
[C---:B------:R-:W-:Y:S02]  /*1d90*/  @!P5 ISETP.NE.AND.EX P0, PT, R138.reuse, RZ, PT, P0 ;  /* 0x000000ff8a00d20c */ /* 0x040fe40003f05300 */
[----:B------:R-:W-:Y:S01]  /*1da0*/  @!P5 ISETP.NE.AND.EX P2, PT, R138, RZ, PT, P2 ;  /* 0x000000ff8a00d20c */ /* 0x000fe20003f45320 */
[----:B------:R-:W-:-:S12]  /*1db0*/  @!P4 BRA `(.L_x_3663) ;  /* 0x000000000038c947 */ /* 0x000fd80003800000 */
[----:B------:R-:W-:Y:S01]  /*1dc0*/  LOP3.LUT P6, RZ, R140, 0xff000000, RZ, 0xc0, !PT ;  /* 0xff0000008cff7812 */ /* 0x000fe200078cc0ff */
[----:B------:R-:W-:-:S04]  /*1dd0*/  FMUL.FTZ R109, R108, UR11 ;  /* 0x0000000b6c6d7c20 */ /* 0x000fc80008410000 */
[----:B------:R-:W-:-:S08]  /*1de0*/  FMUL.FTZ R111, R109, UR10 ;  /* 0x0000000a6d6f7c20 */ /* 0x000fd00008410000 */
[----:B-----5:R-:W-:-:S05]  /*1df0*/  @P6 PRMT R110, R97, 0x7632, R110 ;  /* 0x00007632616e6816 */ /* 0x020fca000000006e */
[----:B------:R-:W-:Y:S01]  /*1e00*/  @P6 IMAD.U32 R109, R110, 0x10000, RZ ;  /* 0x000100006e6d6824 */ /* 0x000fe200078e00ff */
[----:B------:R-:W-:-:S03]  /*1e10*/  MOV R110, RZ ;  /* 0x000000ff006e7202 */ /* 0x000fc60000000f00 */
[----:B------:R-:W-:Y:S01]  /*1e20*/  @P6 FMUL.FTZ R110, R111, R109 ;  /* 0x0000006d6f6e6220 */ /* 0x000fe20000410000 */
[----:B------:R-:W-:-:S03]  /*1e30*/  @P6 PRMT R109, R33, 0x7632, R109 ;  /* 0x00007632216d6816 */ /* 0x000fc6000000006d */
[----:B------:R-:W-:Y:S01]  /*1e40*/  FADD.FTZ R43, R43, R110 ;  /* 0x0000006e2b2b7221 */ /* 0x000fe20000010000 */
[----:B------:R-:W-:Y:S01]  /*1e50*/  @P6 SHF.L.U32 R110, R109, 0x10, RZ ;  /* 0x000000106d6e6819 */ /* 0x000fe200000006ff */
[----:B------:R-:W-:-:S04]  /*1e60*/  IMAD.MOV.U32 R109, RZ, RZ, RZ ;  /* 0x000000ffff6d7224 */ /* 0x000fc800078e00ff */
[----:B------:R-:W-:-:S05]  /*1e70*/  @P6 FMUL.FTZ R109, R111, R110 ;  /* 0x0000006e6f6d6220 */ /* 0x000fca0000410000 */
[----:B------:R-:W-:-:S04]  /*1e80*/  F2FP.BF16.F32.PACK_AB R109, RZ, R109 ;  /* 0x0000006dff6d723e */ /* 0x000fc800000010ff */
[----:B------:R-:W-:-:S07]  /*1e90*/  PRMT R101, R101, 0x5410, R109 ;  /* 0x0000541065657816 */ /* 0x000fce000000006d */
.L_x_3663:
[----:B------:R-:W-:Y:S05]  /*1ea0*/  BSYNC B1 ;  /* 0x0000000000017941 */ /* 0x000fea0003800000 */
.L_x_3662:
        /* <DEDUP_REMOVED lines=11> */
.L_x_3665:
[----:B------:R-:W-:Y:S05]  /*1f60*/  BSYNC B1 ;  /* 0x0000000000017941 */ /* 0x000fea0003800000 */
.L_x_3664:
[----:B------:R-:W-:Y:S04]  /*1f70*/  BSSY B1, `(.L_x_3666) ;  /* 0x000000e000017945 */ /* 0x000fe80003800000 */
[----:B------:R-:W-:Y:S05]  /*1f80*/  @!P4 BRA `(.L_x_3667) ;  /* 0x000000000030c947 */ /* 0x000fea0003800000 */
[----:B------:R-:W-:Y:S01]  /*1f90*/  LOP3.LUT P3, RZ, R141, 0xff, RZ, 0xc0, !PT ;  /* 0x000000ff8dff7812 */ /* 0x000fe2000786c0ff */
[----:B------:R-:W-:Y:S01]  /*1fa0*/  FMUL.FTZ R110, R109, UR11 ;  /* 0x0000000b6d6e7c20 */ /* 0x000fe20008410000 */
[----:B------:R-:W-:-:S03]  /*1fb0*/  HFMA2.MMA R111, -RZ, RZ, 0, 0 ;  /* 0x00000000ff6f7435 */ /* 0x000fc600000001ff */
[----:B------:R-:W-:-:S08]  /*1fc0*/  FMUL.FTZ R145, R110, UR10 ;  /* 0x0000000a6e917c20 */ /* 0x000fd00008410000 */
[----:B-----5:R-:W-:-:S05]  /*1fd0*/  @P3 SHF.L.U32 R110, R98, 0x10, RZ ;  /* 0x00000010626e3819 */ /* 0x020fca00000006ff */
[----:B------:R-:W-:Y:S01]  /*1fe0*/  @P3 FMUL.FTZ R111, R145, R110 ;  /* 0x0000006e916f3220 */ /* 0x000fe20000410000 */
[----:B------:R-:W-:-:S03]  /*1ff0*/  IMAD.MOV.U32 R110, RZ, RZ, RZ ;  /* 0x000000ffff6e7224 */ /* 0x000fc600078e00ff */
[----:B------:R-:W-:Y:S01]  /*2000*/  FADD.FTZ R44, R44, R111 ;  /* 0x0000006f2c2c7221 */ /* 0x000fe20000010000 */
[----:B------:R-:W-:-:S05]  /*2010*/  @P3 SHF.L.U32 R111, R34, 0x10, RZ ;  /* 0x00000010226f3819 */ /* 0x000fca00000006ff */
[----:B------:R-:W-:-:S05]  /*2020*/  @P3 FMUL.FTZ R110, R145, R111 ;  /* 0x0000006f916e3220 */ /* 0x000fca0000410000 */
[----:B------:R-:W-:-:S04]  /*2030*/  F2FP.BF16.F32.PACK_AB R110, RZ, R110 ;  /* 0x0000006eff6e723e */ /* 0x000fc800000010ff */
[----:B------:R-:W-:-:S07]  /*2040*/  PRMT R102, R110, 0x7610, R102 ;  /* 0x000076106e667816 */ /* 0x000fce0000000066 */
.L_x_3667:
[----:B------:R-:W-:Y:S05]  /*2050*/  BSYNC B1 ;  /* 0x0000000000017941 */ /* 0x000fea0003800000 */
.L_x_3666:
        /* <DEDUP_REMOVED lines=11> */
.L_x_3669:
[----:B------:R-:W-:Y:S05]  /*2110*/  BSYNC B1 ;  /* 0x0000000000017941 */ /* 0x000fea0003800000 */
.L_x_3668:
[----:B------:R-:W-:Y:S04]  /*2120*/  BSSY B1, `(.L_x_3670) ;  /* 0x0000010000017945 */ /* 0x000fe80003800000 */
[----:B------:R-:W-:Y:S05]  /*2130*/  @!P4 BRA `(.L_x_3671) ;  /* 0x000000000038c947 */ /* 0x000fea0003800000 */
[----:B------:R-:W-:Y:S01]  /*2140*/  LOP3.LUT P1, RZ, R141, 0xff00, RZ, 0xc0, !PT ;  /* 0x0000ff008dff7812 */ /* 0x000fe2000782c0ff */
[----:B------:R-:W-:Y:S01]  /*2150*/  FMUL.FTZ R111, R110, UR11 ;  /* 0x0000000b6e6f7c20 */ /* 0x000fe20008410000 */
[----:B------:R-:W-:-:S03]  /*2160*/  IMAD.MOV.U32 R158, RZ, RZ, RZ ;  /* 0x000000ffff9e7224 */ /* 0x000fc600078e00ff */
[----:B------:R-:W-:-:S08]  /*2170*/  FMUL.FTZ R111, R111, UR10 ;  /* 0x0000000a6f6f7c20 */ /* 0x000fd00008410000 */
[----:B-----5:R-:W-:-:S04]  /*2180*/  @P1 PRMT R145, R98, 0x7632, R145 ;  /* 0x0000763262911816 */ /* 0x020fc80000000091 */
[----:B------:R-:W-:Y:S02]  /*2190*/  @P1 SHF.L.U32 R164, R145, 0x10, RZ ;  /* 0x0000001091a41819 */ /* 0x000fe400000006ff */
[----:B------:R-:W-:-:S03]  /*21a0*/  @P1 PRMT R145, R34, 0x7632, R145 ;  /* 0x0000763222911816 */ /* 0x000fc60000000091 */
[----:B------:R-:W-:-:S04]  /*21b0*/  @P1 FMUL.FTZ R158, R111, R164 ;  /* 0x000000a46f9e1220 */ /* 0x000fc80000410000 */
[----:B------:R-:W-:Y:S01]  /*21c0*/  FADD.FTZ R45, R45, R158 ;  /* 0x0000009e2d2d7221 */ /* 0x000fe20000010000 */
[----:B------:R-:W-:Y:S02]  /*21d0*/  @P1 SHF.L.U32 R158, R145, 0x10, RZ ;  /* 0x00000010919e1819 */ /* 0x000fe400000006ff */
[----:B------:R-:W-:-:S03]  /*21e0*/  MOV R145, RZ ;  /* 0x000000ff00917202 */ /* 0x000fc60000000f00 */
[----:B------:R-:W-:-:S05]  /*21f0*/  @P1 FMUL.FTZ R145, R111, R158 ;  /* 0x0000009e6f911220 */ /* 0x000fca0000410000 */
[----:B------:R-:W-:-:S04]  /*2200*/  F2FP.BF16.F32.PACK_AB R145, RZ, R145 ;  /* 0x00000091ff91723e */ /* 0x000fc800000010ff */
[----:B------:R-:W-:-:S07]  /*2210*/  PRMT R102, R102, 0x5410, R145 ;  /* 0x0000541066667816 */ /* 0x000fce0000000091 */
.L_x_3671:
[----:B------:R-:W-:Y:S05]  /*2220*/  BSYNC B1 ;  /* 0x0000000000017941 */ /* 0x000fea0003800000 */
.L_x_3670:
        /* <DEDUP_REMOVED lines=11> */
.L_x_3673:
[----:B------:R-:W-:Y:S05]  /*22e0*/  BSYNC B1 ;  /* 0x0000000000017941 */ /* 0x000fea0003800000 */
.L_x_3672:
[----:B------:R-:W-:Y:S04]  /*22f0*/  BSSY B1, `(.L_x_3674) ;  /* 0x000000e000017945 */ /* 0x000fe80003800000 */
[----:B------:R-:W-:Y:S05]  /*2300*/  @!P4 BRA `(.L_x_3675) ;  /* 0x000000000030c947 */ /* 0x000fea0003800000 */
[----:B------:R-:W-:Y:S01]  /*2310*/  LOP3.LUT P0, RZ, R141, 0xff0000, RZ, 0xc0, !PT ;  /* 0x00ff00008dff7812 */ /* 0x000fe2000780c0ff */
[----:B------:R-:W-:Y:S01]  /*2320*/  FMUL.FTZ R145, R111, UR11 ;  /* 0x0000000b6f917c20 */ /* 0x000fe20008410000 */
[----:B------:R-:W-:-:S03]  /*2330*/  IMAD.MOV.U32 R165, RZ, RZ, RZ ;  /* 0x000000ffffa57224 */ /* 0x000fc600078e00ff */
[----:B------:R-:W-:-:S08]  /*2340*/  FMUL.FTZ R145, R145, UR10 ;  /* 0x0000000a91917c20 */ /* 0x000fd00008410000 */
[----:B-----5:R-:W-:Y:S01]  /*2350*/  @P0 SHF.L.U32 R158, R99, 0x10, RZ ;  /* 0x00000010639e0819 */ /* 0x020fe200000006ff */
[----:B------:R-:W-:-:S04]  /*2360*/  @P0 IMAD.U32 R164, R35, 0x10000, RZ ;  /* 0x0001000023a40824 */ /* 0x000fc800078e00ff */
[----:B------:R-:W-:Y:S01]  /*2370*/  @P0 FMUL.FTZ R165, R145, R158 ;  /* 0x0000009e91a50220 */ /* 0x000fe20000410000 */
[----:B------:R-:W-:-:S03]  /*2380*/  HFMA2.MMA R158, -RZ, RZ, 0, 0 ;  /* 0x00000000ff9e7435 */ /* 0x000fc600000001ff */
[----:B------:R-:W-:-:S03]  /*2390*/  FADD.FTZ R46, R46, R165 ;  /* 0x000000a52e2e7221 */ /* 0x000fc60000010000 */
[----:B------:R-:W-:-:S05]  /*23a0*/  @P0 FMUL.FTZ R158, R145, R164 ;  /* 0x000000a4919e0220 */ /* 0x000fca0000410000 */
[----:B------:R-:W-:-:S04]  /*23b0*/  F2FP.BF16.F32.PACK_AB R158, RZ, R158 ;  /* 0x0000009eff9e723e */ /* 0x000fc800000010ff */
[----:B------:R-:W-:-:S07]  /*23c0*/  PRMT R103, R158, 0x7610, R103 ;  /* 0x000076109e677816 */ /* 0x000fce0000000067 */
.L_x_3675:
[----:B------:R-:W-:Y:S05]  /*23d0*/  BSYNC B1 ;  /* 0x0000000000017941 */ /* 0x000fea0003800000 */
.L_x_3674:
        /* <DEDUP_REMOVED lines=11> */
.L_x_3677:
[----:B------:R-:W-:Y:S05]  /*2490*/  BSYNC B1 ;  /* 0x0000000000017941 */ /* 0x000fea0003800000 */
.L_x_3676:
[----:B------:R-:W-:Y:S04]  /*24a0*/  BSSY B1, `(.L_x_3678) ;  /* 0x0000010000017945 */ /* 0x000fe80003800000 */
[----:B------:R-:W-:Y:S05]  /*24b0*/  @!P4 BRA `(.L_x_3679) ;  /* 0x000000000038c947 */ /* 0x000fea0003800000 */
[----:B------:R-:W-:Y:S01]  /*24c0*/  LOP3.LUT P0, RZ, R141, 0xff000000, RZ, 0xc0, !PT ;  /* 0xff0000008dff7812 */ /* 0x000fe2000780c0ff */
[----:B------:R-:W-:Y:S01]  /*24d0*/  FMUL.FTZ R140, R158, UR11 ;  /* 0x0000000b9e8c7c20 */ /* 0x000fe20008410000 */
[----:B------:R-:W-:-:S03]  /*24e0*/  MOV R164, RZ ;  /* 0x000000ff00a47202 */ /* 0x000fc60000000f00 */
[----:B------:R-:W-:-:S08]  /*24f0*/  FMUL.FTZ R140, R140, UR10 ;  /* 0x0000000a8c8c7c20 */ /* 0x000fd00008410000 */
[----:B-----5:R-:W-:-:S04]  /*2500*/  @P0 PRMT R141, R99, 0x7632, R141 ;  /* 0x00007632638d0816 */ /* 0x020fc8000000008d */
[----:B------:R-:W-:-:S05]  /*2510*/  @P0 SHF.L.U32 R141, R141, 0x10, RZ ;  /* 0x000000108d8d0819 */ /* 0x000fca00000006ff */
        /* <DEDUP_REMOVED lines=8> */
.L_x_3679:
[----:B------:R-:W-:Y:S05]  /*25a0*/  BSYNC B1 ;  /* 0x0000000000017941 */ /* 0x000fea0003800000 */
.L_x_3678:
[C---:B---3--:R-:W-:Y:S01]  /*25b0*/  ISETP.NE.U32.AND P0, PT, R104.reuse, RZ, PT ;  /* 0x000000ff6800720c */ /* 0x048fe20003f05070 */
[----:B------:R-:W0:Y:S01]  /*25c0*/  @P4 LDC.64 R140, c[0x0][0x2f8] ;  /* 0x0000be00ff8c4b82 */ /* 0x000e220000000a00 */
[----:B------:R-:W-:Y:S01]  /*25d0*/  ISETP.NE.U32.AND P1, PT, R104, RZ, PT ;  /* 0x000000ff6800720c */ /* 0x000fe20003f25070 */
[----:B------:R-:W-:Y:S01]  /*25e0*/  BSSY B1, `(.L_x_3680) ;  /* 0x0000019000017945 */ /* 0x000fe20003800000 */
[C---:B------:R-:W-:Y:S02]  /*25f0*/  ISETP.NE.AND.EX P0, PT, R105.reuse, RZ, PT, P0 ;  /* 0x000000ff6900720c */ /* 0x040fe40003f05300 */
[----:B------:R-:W-:Y:S02]  /*2600*/  ISETP.NE.AND.EX P1, PT, R105, RZ, PT, P1 ;  /* 0x000000ff6900720c */ /* 0x000fe40003f25310 */
[C---:B------:R-:W-:Y:S02]  /*2610*/  @!P5 ISETP.NE.U32.AND P3, PT, R137.reuse, RZ, PT ;  /* 0x000000ff8900d20c */ /* 0x040fe40003f65070 */
[----:B------:R-:W-:-:S02]  /*2620*/  @!P5 ISETP.NE.U32.AND P2, PT, R137, RZ, PT ;  /* 0x000000ff8900d20c */ /* 0x000fc40003f45070 */
[----:B------:R-:W-:-:S05]  /*2630*/  @!P5 ISETP.NE.AND.EX P3, PT, R138, RZ, PT, P3 ;  /* 0x000000ff8a00d20c */ /* 0x000fca0003f65330 */
[----:B------:R-:W1:Y:S01]  /*2640*/  @P0 LDC.64 R104, c[0x0][0x308] ;  /* 0x0000c200ff680b82 */ /* 0x000e620000000a00 */
[C---:B0-----:R-:W-:Y:S01]  /*2650*/  @P4 IMAD.WIDE.U32 R140, R147.reuse, 0x10, R140 ;  /* 0x00000010938c4825 */ /* 0x041fe200078e008c */
[----:B------:R-:W-:-:S03]  /*2660*/  IADD3 R147, R147, 0x20, RZ ;  /* 0x0000002093937810 */ /* 0x000fc60007ffe0ff */
[----:B-1----:R-:W-:Y:S01]  /*2670*/  @P0 IMAD.WIDE.U32 R144, R144, 0x20, R104 ;  /* 0x0000002090900825 */ /* 0x002fe200078e0068 */
[----:B------:R-:W-:Y:S02]  /*2680*/  SEL R105, R106, R61, P1 ;  /* 0x0000003d6a697207 */ /* 0x000fe40000800000 */
[----:B------:R-:W-:Y:S02]  /*2690*/  SEL R106, R107, R62, P1 ;  /* 0x0000003e6b6a7207 */ /* 0x000fe40000800000 */
[----:B------:R-:W-:Y:S02]  /*26a0*/  SEL R107, R108, R63, P1 ;  /* 0x0000003f6c6b7207 */ /* 0x000fe40000800000 */
[----:B------:R-:W-:Y:S02]  /*26b0*/  SEL R108, R109, R68, P1 ;  /* 0x000000446d6c7207 */ /* 0x000fe40000800000 */
[----:B------:R-:W-:Y:S02]  /*26c0*/  SEL R109, R110, R69, P1 ;  /* 0x000000456e6d7207 */ /* 0x000fe40000800000 */
[----:B------:R-:W-:-:S02]  /*26d0*/  SEL R110, R111, R70, P1 ;  /* 0x000000466f6e7207 */ /* 0x000fc40000800000 */
[----:B------:R-:W-:Y:S02]  /*26e0*/  SEL R104, R151, R60, P1 ;  /* 0x0000003c97687207 */ /* 0x000fe40000800000 */
[----:B------:R-:W-:-:S03]  /*26f0*/  SEL R111, R158, R71, P1 ;  /* 0x000000479e6f7207 */ /* 0x000fc60000800000 */
[----:B------:R0:W-:Y:S04]  /*2700*/  @P0 STG.E.128 desc[UR4][R144.64], R104 ;  /* 0x0000006890000986 */ /* 0x0001e8000c101d04 */
[----:B------:R0:W-:Y:S04]  /*2710*/  @P0 STG.E.128 desc[UR4][R144.64+0x10], R108 ;  /* 0x0000106c90000986 */ /* 0x0001e8000c101d04 */
[----:B------:R0:W-:Y:S01]  /*2720*/  @P4 STG.E.128 desc[UR4][R140.64], R100 ;  /* 0x000000648c004986 */ /* 0x0001e2000c101d04 */
[----:B------:R-:W-:Y:S05]  /*2730*/  @!P4 BRA `(.L_x_3681) ;  /* 0x00000000000cc947 */ /* 0x000fea0003800000 */
[----:B-----5:R-:W1:Y:S02]  /*2740*/  LDC.64 R96, c[0x0][0x220] ;  /* 0x00008800ff607b82 */ /* 0x020e640000000a00 */
[----:B-1----:R-:W-:-:S06]  /*2750*/  IMAD.WIDE.U32 R96, R147, 0x10, R96 ;  /* 0x0000001093607825 */ /* 0x002fcc00078e0060 */
[----:B------:R-:W5:Y:S02]  /*2760*/  LDG.E.128 R96, desc[UR4][R96.64] ;  /* 0x0000000460607981 */ /* 0x000f64000c1e1d00 */
.L_x_3681:
[----:B------:R-:W-:Y:S05]  /*2770*/  BSYNC B1 ;  /* 0x0000000000017941 */ /* 0x000fea0003800000 */
.L_x_3680:
        /* <DEDUP_REMOVED lines=11> */
.L_x_3683:
[----:B------:R-:W-:Y:S05]  /*2830*/  BSYNC B1 ;  /* 0x0000000000017941 */ /* 0x000fea0003800000 */
.L_x_3682:
[----:B------:R-:W-:Y:S01]  /*2840*/  BSSY B1, `(.L_x_3684) ;  /* 0x0000010000017945 */ /* 0x000fe20003800000 */
[----:B------:R-:W-:Y:S02]  /*2850*/  @!P5 ISETP.NE.U32.AND P3, PT, R137, RZ, PT ;  /* 0x000000ff8900d20c */ /* 0x000fe40003f65070 */
[----:B------:R-:W-:Y:S01]  /*2860*/  @!P5 ISETP.NE.AND.EX P2, PT, R138, RZ, PT, P2 ;  /* 0x000000ff8a00d20c */ /* 0x000fe20003f45320 */
[----:B------:R-:W-:-:S12]  /*2870*/  @!P4 BRA `(.L_x_3685) ;  /* 0x000000000030c947 */ /* 0x000fd80003800000 */
[----:B------:R-:W-:Y:S01]  /*2880*/  LOP3.LUT P6, RZ, R142, 0xff, RZ, 0xc0, !PT ;  /* 0x000000ff8eff7812 */ /* 0x000fe200078cc0ff */
[----:B------:R-:W-:Y:S01]  /*2890*/  FMUL.FTZ R104, R105, UR11 ;  /* 0x0000000b69687c20 */ /* 0x000fe20008410000 */
[----:B------:R-:W-:-:S03]  /*28a0*/  IMAD.MOV.U32 R107, RZ, RZ, RZ ;  /* 0x000000ffff6b7224 */ /* 0x000fc600078e00ff */
[----:B------:R-:W-:Y:S01]  /*28b0*/  FMUL.FTZ R109, R104, UR10 ;  /* 0x0000000a686d7c20 */ /* 0x000fe20008410000 */
[----:B------:R-:W-:-:S07]  /*28c0*/  MOV R104, RZ ;  /* 0x000000ff00687202 */ /* 0x000fce0000000f00 */
[----:B------:R-:W-:Y:S01]  /*28d0*/  @P6 IMAD.U32 R106, R36, 0x10000, RZ ;  /* 0x00010000246a6824 */ /* 0x000fe200078e00ff */
[----:B-----5:R-:W-:-:S03]  /*28e0*/  @P6 SHF.L.U32 R108, R96, 0x10, RZ ;  /* 0x00000010606c6819 */ /* 0x020fc600000006ff */
[----:B------:R-:W-:Y:S02]  /*28f0*/  @P6 FMUL.FTZ R104, R109, R106 ;  /* 0x0000006a6d686220 */ /* 0x000fe40000410000 */
[----:B------:R-:W-:-:S03]  /*2900*/  @P6 FMUL.FTZ R107, R108, R109 ;  /* 0x0000006d6c6b6220 */ /* 0x000fc60000410000 */
[----:B------:R-:W-:Y:S01]  /*2910*/  F2FP.BF16.F32.PACK_AB R104, RZ, R104 ;  /* 0x00000068ff68723e */ /* 0x000fe200000010ff */
[----:B------:R-:W-:-:S03]  /*2920*/  FADD.FTZ R48, R48, R107 ;  /* 0x0000006b30307221 */ /* 0x000fc60000010000 */
[----:B------:R-:W-:-:S07]  /*2930*/  PRMT R100, R104, 0x7610, R100 ;  /* 0x0000761068647816 */ /* 0x000fce0000000064 */
.L_x_3685:
[----:B------:R-:W-:Y:S05]  /*2940*/  BSYNC B1 ;  /* 0x0000000000017941 */ /* 0x000fea0003800000 */
.L_x_3684:
        /* <DEDUP_REMOVED lines=11> */
.L_x_3687:
[----:B------:R-:W-:Y:S05]  /*2a00*/  BSYNC B1 ;  /* 0x0000000000017941 */ /* 0x000fea0003800000 */
.L_x_3686:
[----:B------:R-:W-:Y:S01]  /*2a10*/  BSSY B1, `(.L_x_3688) ;  /* 0x0000012000017945 */ /* 0x000fe20003800000 */
[----:B------:R-:W-:Y:S02]  /*2a20*/  @!P5 ISETP.NE.U32.AND P2, PT, R137, RZ, PT ;  /* 0x000000ff8900d20c */ /* 0x000fe40003f45070 */
[----:B------:R-:W-:Y:S01]  /*2a30*/  @!P5 ISETP.NE.AND.EX P3, PT, R138, RZ, PT, P3 ;  /* 0x000000ff8a00d20c */ /* 0x000fe20003f65330 */
[----:B------:R-:W-:-:S12]  /*2a40*/  @!P4 BRA `(.L_x_3689) ;  /* 0x000000000038c947 */ /* 0x000fd80003800000 */
[----:B------:R-:W-:Y:S01]  /*2a50*/  LOP3.LUT P6, RZ, R134, 0xff00, RZ, 0xc0, !PT ;  /* 0x0000ff0086ff7812 */ /* 0x000fe200078cc0ff */
[----:B------:R-:W-:Y:S01]  /*2a60*/  FMUL.FTZ R106, R104, UR11 ;  /* 0x0000000b686a7c20 */ /* 0x000fe20008410000 */
[----:B------:R-:W-:-:S03]  /*2a70*/  HFMA2.MMA R108, -RZ, RZ, 0, 0 ;  /* 0x00000000ff6c7435 */ /* 0x000fc600000001ff */
[----:B------:R-:W-:-:S08]  /*2a80*/  FMUL.FTZ R110, R106, UR10 ;  /* 0x0000000a6a6e7c20 */ /* 0x000fd00008410000 */
[----:B-----5:R-:W-:Y:S02]  /*2a90*/  @P6 PRMT R107, R96, 0x7632, R107 ;  /* 0x00007632606b6816 */ /* 0x020fe4000000006b */
[----:B------:R-:W-:Y:S02]  /*2aa0*/  @P6 PRMT R106, R36, 0x7632, R106 ;  /* 0x00007632246a6816 */ /* 0x000fe4000000006a */
[----:B------:R-:W-:-:S05]  /*2ab0*/  @P6 SHF.L.U32 R107, R107, 0x10, RZ ;  /* 0x000000106b6b6819 */ /* 0x000fca00000006ff */
[----:B------:R-:W-:Y:S01]  /*2ac0*/  @P6 FMUL.FTZ R108, R110, R107 ;  /* 0x0000006b6e6c6220 */ /* 0x000fe20000410000 */
[----:B------:R-:W-:Y:S01]  /*2ad0*/  @P6 IMAD.U32 R107, R106, 0x10000, RZ ;  /* 0x000100006a6b6824 */ /* 0x000fe200078e00ff */
[----:B------:R-:W-:Y:S02]  /*2ae0*/  MOV R106, RZ ;  /* 0x000000ff006a7202 */ /* 0x000fe40000000f00 */
[----:B------:R-:W-:Y:S01]  /*2af0*/  FADD.FTZ R49, R49, R108 ;  /* 0x0000006c31317221 */ /* 0x000fe20000010000 */
[----:B------:R-:W-:-:S05]  /*2b00*/  @P6 FMUL.FTZ R106, R110, R107 ;  /* 0x0000006b6e6a6220 */ /* 0x000fca0000410000 */
[----:B------:R-:W-:-:S04]  /*2b10*/  F2FP.BF16.F32.PACK_AB R106, RZ, R106 ;  /* 0x0000006aff6a723e */ /* 0x000fc800000010ff */
[----:B------:R-:W-:-:S07]  /*2b20*/  PRMT R100, R100, 0x5410, R106 ;  /* 0x0000541064647816 */ /* 0x000fce000000006a */
.L_x_3689:
[----:B------:R-:W-:Y:S05]  /*2b30*/  BSYNC B1 ;  /* 0x0000000000017941 */ /* 0x000fea0003800000 */
.L_x_3688:
        /* <DEDUP_REMOVED lines=11> */
.L_x_3691:
[----:B------:R-:W-:Y:S05]  /*2bf0*/  BSYNC B1 ;  /* 0x0000000000017941 */ /* 0x000fea0003800000 */
.L_x_3690:
[----:B------:R-:W-:Y:S01]  /*2c00*/  BSSY B1, `(.L_x_3692) ;  /* 0x0000010000017945 */ /* 0x000fe20003800000 */
[----:B------:R-:W-:Y:S02]  /*2c10*/  @!P5 ISETP.NE.U32.AND P3, PT, R137, RZ, PT ;  /* 0x000000ff8900d20c */ /* 0x000fe40003f65070 */
[----:B------:R-:W-:Y:S01]  /*2c20*/  @!P5 ISETP.NE.AND.EX P2, PT, R138, RZ, PT, P2 ;  /* 0x000000ff8a00d20c */ /* 0x000fe20003f45320 */
[----:B------:R-:W-:-:S12]  /*2c30*/  @!P4 BRA `(.L_x_3693) ;  /* 0x000000000030c947 */ /* 0x000fd80003800000 */
[----:B------:R-:W-:Y:S01]  /*2c40*/  LOP3.LUT P6, RZ, R134, 0xff0000, RZ, 0xc0, !PT ;  /* 0x00ff000086ff7812 */ /* 0x000fe200078cc0ff */
[----:B------:R-:W-:Y:S01]  /*2c50*/  FMUL.FTZ R106, R107, UR11 ;  /* 0x0000000b6b6a7c20 */ /* 0x000fe20008410000 */
[----:B------:R-:W-:-:S03]  /*2c60*/  HFMA2.MMA R109, -RZ, RZ, 0, 0 ;  /* 0x00000000ff6d7435 */ /* 0x000fc600000001ff */
[----:B------:R-:W-:Y:S01]  /*2c70*/  FMUL.FTZ R111, R106, UR10 ;  /* 0x0000000a6a6f7c20 */ /* 0x000fe20008410000 */
[----:B------:R-:W-:-:S07]  /*2c80*/  IMAD.MOV.U32 R106, RZ, RZ, RZ ;  /* 0x000000ffff6a7224 */ /* 0x000fce00078e00ff */
[----:B------:R-:W-:Y:S02]  /*2c90*/  @P6 SHF.L.U32 R108, R37, 0x10, RZ ;  /* 0x00000010256c6819 */ /* 0x000fe400000006ff */
[----:B-----5:R-:W-:-:S03]  /*2ca0*/  @P6 SHF.L.U32 R110, R97, 0x10, RZ ;  /* 0x00000010616e6819 */ /* 0x020fc600000006ff */
[----:B------:R-:W-:Y:S02]  /*2cb0*/  @P6 FMUL.FTZ R106, R111, R108 ;  /* 0x0000006c6f6a6220 */ /* 0x000fe40000410000 */
[----:B------:R-:W-:-:S03]  /*2cc0*/  @P6 FMUL.FTZ R109, R110, R111 ;  /* 0x0000006f6e6d6220 */ /* 0x000fc60000410000 */
[----:B------:R-:W-:Y:S01]  /*2cd0*/  F2FP.BF16.F32.PACK_AB R106, RZ, R106 ;  /* 0x0000006aff6a723e */ /* 0x000fe200000010ff */
[----:B------:R-:W-:-:S03]  /*2ce0*/  FADD.FTZ R50, R50, R109 ;  /* 0x0000006d32327221 */ /* 0x000fc60000010000 */
[----:B------:R-:W-:-:S07]  /*2cf0*/  PRMT R101, R106, 0x7610, R101 ;  /* 0x000076106a657816 */ /* 0x000fce0000000065 */
.L_x_3693:
[----:B------:R-:W-:Y:S05]  /*2d00*/  BSYNC B1 ;  /* 0x0000000000017941 */ /* 0x000fea0003800000 */
.L_x_3692:
        /* <DEDUP_REMOVED lines=11> */
.L_x_3695:
[----:B------:R-:W-:Y:S05]  /*2dc0*/  BSYNC B1 ;  /* 0x0000000000017941 */ /* 0x000fea0003800000 */
.L_x_3694:
[----:B------:R-:W-:Y:S01]  /*2dd0*/  BSSY B1, `(.L_x_3696) ;  /* 0x0000012000017945 */ /* 0x000fe20003800000 */
[----:B------:R-:W-:Y:S02]  /*2de0*/  @!P5 ISETP.NE.U32.AND P2, PT, R137, RZ, PT ;  /* 0x000000ff8900d20c */ /* 0x000fe40003f45070 */
[----:B------:R-:W-:Y:S01]  /*2df0*/  @!P5 ISETP.NE.AND.EX P3, PT, R138, RZ, PT, P3 ;  /* 0x000000ff8a00d20c */ /* 0x000fe20003f65330 */
[----:B------:R-:W-:-:S12]  /*2e00*/  @!P4 BRA `(.L_x_3697) ;  /* 0x000000000038c947 */ /* 0x000fd80003800000 */
[----:B------:R-:W-:Y:S01]  /*2e10*/  LOP3.LUT P6, RZ, R134, 0xff000000, RZ, 0xc0, !PT ;  /* 0xff00000086ff7812 */ /* 0x000fe200078cc0ff */
[----:B------:R-:W-:Y:S01]  /*2e20*/  FMUL.FTZ R108, R106, UR11 ;  /* 0x0000000b6a6c7c20 */ /* 0x000fe20008410000 */
[----:B------:R-:W-:-:S03]  /*2e30*/  MOV R110, RZ ;  /* 0x000000ff006e7202 */ /* 0x000fc60000000f00 */
[----:B------:R-:W-:-:S08]  /*2e40*/  FMUL.FTZ R140, R108, UR10 ;  /* 0x0000000a6c8c7c20 */ /* 0x000fd00008410000 */
[----:B-----5:R-:W-:Y:S02]  /*2e50*/  @P6 PRMT R109, R97, 0x7632, R109 ;  /* 0x00007632616d6816 */ /* 0x020fe4000000006d */
[----:B------:R-:W-:-:S03]  /*2e60*/  @P6 PRMT R108, R37, 0x7632, R108 ;  /* 0x00007632256c6816 */ /* 0x000fc6000000006c */
[----:B------:R-:W-:-:S04]  /*2e70*/  @P6 IMAD.U32 R109, R109, 0x10000, RZ ;  /* 0x000100006d6d6824 */ /* 0x000fc800078e00ff */
[----:B------:R-:W-:Y:S01]  /*2e80*/  @P6 FMUL.FTZ R110, R140, R109 ;  /* 0x0000006d8c6e6220 */ /* 0x000fe20000410000 */
[----:B------:R-:W-:Y:S01]  /*2e90*/  @P6 SHF.L.U32 R109, R108, 0x10, RZ ;  /* 0x000000106c6d6819 */ /* 0x000fe200000006ff */
[----:B------:R-:W-:Y:S02]  /*2ea0*/  IMAD.MOV.U32 R108, RZ, RZ, RZ ;  /* 0x000000ffff6c7224 */ /* 0x000fe400078e00ff */
[----:B------:R-:W-:Y:S02]  /*2eb0*/  FADD.FTZ R51, R51, R110 ;  /* 0x0000006e33337221 */ /* 0x000fe40000010000 */
[----:B------:R-:W-:-:S05]  /*2ec0*/  @P6 FMUL.FTZ R108, R140, R109 ;  /* 0x0000006d8c6c6220 */ /* 0x000fca0000410000 */
[----:B------:R-:W-:-:S04]  /*2ed0*/  F2FP.BF16.F32.PACK_AB R108, RZ, R108 ;  /* 0x0000006cff6c723e */ /* 0x000fc800000010ff */
[----:B------:R-:W-:-:S07]  /*2ee0*/  PRMT R101, R101, 0x5410, R108 ;  /* 0x0000541065657816 */ /* 0x000fce000000006c */
.L_x_3697:
[----:B------:R-:W-:Y:S05]  /*2ef0*/  BSYNC B1 ;  /* 0x0000000000017941 */ /* 0x000fea0003800000 */
.L_x_3696:
        /* <DEDUP_REMOVED lines=11> */
.L_x_3699:
[----:B------:R-:W-:Y:S05]  /*2fb0*/  BSYNC B1 ;  /* 0x0000000000017941 */ /* 0x000fea0003800000 */
.L_x_3698:
        /* <DEDUP_REMOVED lines=8> */
[----:B------:R-:W-:-:S07]  /*3040*/  MOV R108, RZ ;  /* 0x000000ff006c7202 */ /* 0x000fce0000000f00 */
[----:B------:R-:W-:Y:S01]  /*3050*/  @P6 SHF.L.U32 R110, R38, 0x10, RZ ;  /* 0x00000010266e6819 */ /* 0x000fe200000006ff */
[----:B-----5:R-:W-:-:S04]  /*3060*/  @P6 IMAD.U32 R140, R98, 0x10000, RZ ;  /* 0x00010000628c6824 */ /* 0x020fc800078e00ff */
[----:B------:R-:W-:Y:S01]  /*3070*/  @P6 FMUL.FTZ R108, R141, R110 ;  /* 0x0000006e8d6c6220 */ /* 0x000fe20000410000 */
[----:B------:R-:W-:-:S04]  /*3080*/  @P6 FMUL.FTZ R111, R140, R141 ;  /* 0x0000008d8c6f6220 */ /* 0x000fc80000410000 */
[----:B------:R-:W-:Y:S01]  /*3090*/  F2FP.BF16.F32.PACK_AB R108, RZ, R108 ;  /* 0x0000006cff6c723e */ /* 0x000fe200000010ff */
[----:B------:R-:W-:-:S03]  /*30a0*/  FADD.FTZ R52, R52, R111 ;  /* 0x0000006f34347221 */ /* 0x000fc60000010000 */
[----:B------:R-:W-:-:S07]  /*30b0*/  PRMT R102, R108, 0x7610, R102 ;  /* 0x000076106c667816 */ /* 0x000fce0000000066 */
.L_x_3701:
[----:B------:R-:W-:Y:S05]  /*30c0*/  BSYNC B1 ;  /* 0x0000000000017941 */ /* 0x000fea0003800000 */
.L_x_3700:
        /* <DEDUP_REMOVED lines=11> */
.L_x_3703:
[----:B------:R-:W-:Y:S05]  /*3180*/  BSYNC B1 ;  /* 0x0000000000017941 */ /* 0x000fea0003800000 */
.L_x_3702:
[----:B------:R-:W-:Y:S01]  /*3190*/  @!P5 ISETP.NE.U32.AND P2, PT, R137, RZ, PT ;  /* 0x000000ff8900d20c */ /* 0x000fe20003f45070 */
[----:B------:R-:W-:Y:S01]  /*31a0*/  BSSY B1, `(.L_x_3704) ;  /* 0x0000012000017945 */ /* 0x000fe20003800000 */
[C---:B------:R-:W-:Y:S02]  /*31b0*/  @!P5 ISETP.NE.AND.EX P3, PT, R138.reuse, RZ, PT, P3 ;  /* 0x000000ff8a00d20c */ /* 0x040fe40003f65330 */
[----:B------:R-:W-:Y:S01]  /*31c0*/  @!P5 ISETP.NE.AND.EX P2, PT, R138, RZ, PT, P2 ;  /* 0x000000ff8a00d20c */ /* 0x000fe20003f45320 */
[----:B------:R-:W-:-:S12]  /*31d0*/  @!P4 BRA `(.L_x_3705) ;  /* 0x000000000038c947 */ /* 0x000fd80003800000 */
[----:B------:R-:W-:Y:S01]  /*31e0*/  LOP3.LUT P6, RZ, R135, 0xff00, RZ, 0xc0, !PT ;  /* 0x0000ff0087ff7812 */ /* 0x000fe200078cc0ff */
[----:B------:R-:W-:Y:S01]  /*31f0*/  FMUL.FTZ R110, R108, UR11 ;  /* 0x0000000b6c6e7c20 */ /* 0x000fe20008410000 */
[----:B------:R-:W-:-:S03]  /*3200*/  IMAD.MOV.U32 R140, RZ, RZ, RZ ;  /* 0x000000ffff8c7224 */ /* 0x000fc600078e00ff */
[----:B------:R-:W-:-:S08]  /*3210*/  FMUL.FTZ R142, R110, UR10 ;  /* 0x0000000a6e8e7c20 */ /* 0x000fd00008410000 */
[----:B-----5:R-:W-:Y:S02]  /*3220*/  @P6 PRMT R111, R98, 0x7632, R111 ;  /* 0x00007632626f6816 */ /* 0x020fe4000000006f */
[----:B------:R-:W-:Y:S02]  /*3230*/  @P6 PRMT R110, R38, 0x7632, R110 ;  /* 0x00007632266e6816 */ /* 0x000fe4000000006e */
[----:B------:R-:W-:-:S05]  /*3240*/  @P6 SHF.L.U32 R111, R111, 0x10, RZ ;  /* 0x000000106f6f6819 */ /* 0x000fca00000006ff */
[----:B------:R-:W-:Y:S01]  /*3250*/  @P6 FMUL.FTZ R140, R142, R111 ;  /* 0x0000006f8e8c6220 */ /* 0x000fe20000410000 */
[----:B------:R-:W-:Y:S01]  /*3260*/  @P6 SHF.L.U32 R111, R110, 0x10, RZ ;  /* 0x000000106e6f6819 */ /* 0x000fe200000006ff */
[----:B------:R-:W-:Y:S02]  /*3270*/  HFMA2.MMA R110, -RZ, RZ, 0, 0 ;  /* 0x00000000ff6e7435 */ /* 0x000fe400000001ff */
[----:B------:R-:W-:-:S04]  /*3280*/  FADD.FTZ R53, R53, R140 ;  /* 0x0000008c35357221 */ /* 0x000fc80000010000 */
[----:B------:R-:W-:-:S05]  /*3290*/  @P6 FMUL.FTZ R110, R142, R111 ;  /* 0x0000006f8e6e6220 */ /* 0x000fca0000410000 */
[----:B------:R-:W-:-:S04]  /*32a0*/  F2FP.BF16.F32.PACK_AB R110, RZ, R110 ;  /* 0x0000006eff6e723e */ /* 0x000fc800000010ff */
[----:B------:R-:W-:-:S07]  /*32b0*/  PRMT R102, R102, 0x5410, R110 ;  /* 0x0000541066667816 */ /* 0x000fce000000006e */
.L_x_3705:
[----:B------:R-:W-:Y:S05]  /*32c0*/  BSYNC B1 ;  /* 0x0000000000017941 */ /* 0x000fea0003800000 */
.L_x_3704:
        /* <DEDUP_REMOVED lines=11> */
.L_x_3707:
[----:B------:R-:W-:Y:S05]  /*3380*/  BSYNC B1 ;  /* 0x0000000000017941 */ /* 0x000fea0003800000 */
.L_x_3706:
[----:B------:R-:W-:Y:S04]  /*3390*/  BSSY B1, `(.L_x_3708) ;  /* 0x000000e000017945 */ /* 0x000fe80003800000 */
[----:B------:R-:W-:Y:S05]  /*33a0*/  @!P4 BRA `(.L_x_3709) ;  /* 0x000000000030c947 */ /* 0x000fea0003800000 */
        /* <DEDUP_REMOVED lines=12> */
.L_x_3709:
[----:B------:R-:W-:Y:S05]  /*3470*/  BSYNC B1 ;  /* 0x0000000000017941 */ /* 0x000fea0003800000 */
.L_x_3708:
        /* <DEDUP_REMOVED lines=11> */
.L_x_3711:
[----:B------:R-:W-:Y:S05]  /*3530*/  BSYNC B1 ;  /* 0x0000000000017941 */ /* 0x000fea0003800000 */
.L_x_3710:
[----:B------:R-:W-:Y:S01]  /*3540*/  BSSY B1, `(.L_x_3712) ;  /* 0x0000018000017945 */ /* 0x000fe20003800000 */
[----:B------:R-:W-:Y:S02]  /*3550*/  SEL R60, R105, R60, P1 ;  /* 0x0000003c693c7207 */ /* 0x000fe40000800000 */
[----:B------:R-:W-:Y:S02]  /*3560*/  SEL R61, R104, R61, P1 ;  /* 0x0000003d683d7207 */ /* 0x000fe40000800000 */
[----:B------:R-:W-:Y:S02]  /*3570*/  SEL R62, R107, R62, P1 ;  /* 0x0000003e6b3e7207 */ /* 0x000fe40000800000 */
[----:B------:R-:W-:Y:S02]  /*3580*/  SEL R63, R106, R63, P1 ;  /* 0x0000003f6a3f7207 */ /* 0x000fe40000800000 */
[----:B------:R-:W-:Y:S02]  /*3590*/  SEL R68, R109, R68, P1 ;  /* 0x000000446d447207 */ /* 0x000fe40000800000 */
[----:B------:R-:W-:-:S02]  /*35a0*/  SEL R69, R108, R69, P1 ;  /* 0x000000456c457207 */ /* 0x000fc40000800000 */
[----:B------:R-:W-:Y:S02]  /*35b0*/  SEL R70, R111, R70, P1 ;  /* 0x000000466f467207 */ /* 0x000fe40000800000 */
[----:B------:R-:W-:Y:S01]  /*35c0*/  SEL R71, R110, R71, P1 ;  /* 0x000000476e477207 */ /* 0x000fe20000800000 */
[----:B------:R-:W-:Y:S06]  /*35d0*/  @!P4 BRA `(.L_x_3713) ;  /* 0x000000000038c947 */ /* 0x000fec0003800000 */
        /* <DEDUP_REMOVED lines=14> */
.L_x_3713:
[----:B------:R-:W-:Y:S05]  /*36c0*/  BSYNC B1 ;  /* 0x0000000000017941 */ /* 0x000fea0003800000 */
.L_x_3712:
[----:B------:R-:W0:Y:S08]  /*36d0*/  @P0 LDC.64 R108, c[0x0][0x308] ;  /* 0x0000c200ff6c0b82 */ /* 0x000e300000000a00 */
[----:B------:R-:W1:Y:S08]  /*36e0*/  @P4 LDC.64 R106, c[0x0][0x2f8] ;  /* 0x0000be00ff6a4b82 */ /* 0x000e700000000a00 */
[----:B------:R-:W2:Y:S01]  /*36f0*/  LDC.64 R104, c[0x0][0x210] ;  /* 0x00008400ff687b82 */ /* 0x000ea20000000a00 */
[----:B0-----:R-:W-:-:S05]  /*3700*/  @P0 IMAD.WIDE.U32 R108, R136, 0x20, R108 ;  /* 0x00000020886c0825 */ /* 0x001fca00078e006c */
[----:B------:R3:W-:Y:S01]  /*3710*/  @P0 STG.E.128 desc[UR4][R108.64], R60 ;  /* 0x0000003c6c000986 */ /* 0x0007e2000c101d04 */
[----:B-1----:R-:W-:-:S03]  /*3720*/  @P4 IMAD.WIDE.U32 R106, R147, 0x10, R106 ;  /* 0x00000010936a4825 */ /* 0x002fc600078e006a */
[----:B------:R3:W-:Y:S04]  /*3730*/  @P0 STG.E.128 desc[UR4][R108.64+0x10], R68 ;  /* 0x000010446c000986 */ /* 0x0007e8000c101d04 */
[----:B------:R3:W-:Y:S01]  /*3740*/  @P4 STG.E.128 desc[UR4][R106.64], R100 ;  /* 0x000000646a004986 */ /* 0x0007e2000c101d04 */
[----:B--2---:R-:W-:-:S04]  /*3750*/  LEA R0, R104, R0, 0x2 ;  /* 0x0000000068007211 */ /* 0x004fc800078e10ff */
[----:B------:R-:W-:-:S13]  /*3760*/  ISETP.GE.AND P0, PT, R0, R105, PT ;  /* 0x000000690000720c */ /* 0x000fda0003f06270 */
[----:B---3--:R-:W-:Y:S05]  /*3770*/  @!P0 BRA `(.L_x_3714) ;  /* 0xffffffcc00b08947 */ /* 0x008fea000383ffff */
.L_x_3643:
[----:B------:R-:W-:Y:S05]  /*3780*/  BSYNC B0 ;  /* 0x0000000000007941 */ /* 0x000fea0003800000 */
.L_x_3641:
[----:B------:R-:W0:Y:S01]  /*3790*/  S2R R28, SR_TID.X ;  /* 0x00000000001c7919 */ /* 0x000e220000002100 */
[----:B------:R-:W-:Y:S01]  /*37a0*/  MOV R2, 0x400 ;  /* 0x0000040000027802 */ /* 0x000fe20000000f00 */
[----:B------:R-:W-:Y:S05]  /*37b0*/  WARPSYNC.ALL ;  /* 0x0000000000007948 */ /* 0x000fea0003800000 */
[----:B------:R-:W1:Y:S01]  /*37c0*/  S2R R3, SR_CgaCtaId ;  /* 0x0000000000037919 */ /* 0x000e620000008800 */
[----:B------:R-:W-:Y:S01]  /*37d0*/  ULDC UR6, c[0x0][0x218] ;  /* 0x0000860000067ab9 */ /* 0x000fe20000000800 */
[----:B------:R-:W-:Y:S01]  /*37e0*/  ULDC.64 UR12, c[0x0][0x2d0] ;  /* 0x0000b400000c7ab9 */ /* 0x000fe20000000a00 */
[----:B------:R-:W2:Y:S01]  /*37f0*/  S2R R5, SR_TID.X ;  /* 0x0000000000057919 */ /* 0x000ea20000002100 */
[----:B------:R-:W3:Y:S01]  /*3800*/  S2R R19, SR_CTAID.X ;  /* 0x0000000000137919 */ /* 0x000ee20000002500 */
[----:B0-----:R-:W-:-:S05]  /*3810*/  IMAD.SHL.U32 R0, R28, 0x2, RZ ;  /* 0x000000021c007824 */ /* 0x001fca00078e00ff */
[----:B------:R-:W-:Y:S02]  /*3820*/  LOP3.LUT R0, R0, 0x7ffffc0, RZ, 0xc0, !PT ;  /* 0x07ffffc000007812 */ /* 0x000fe400078ec0ff */
[----:B-1----:R-:W-:Y:S02]  /*3830*/  LEA R3, R3, R2, 0x18 ;  /* 0x0000000203037211 */ /* 0x002fe400078ec0ff */
[----:B--2---:R-:W-:Y:S02]  /*3840*/  LOP3.LUT R0, R0, 0x1f, R5, 0xf8, !PT ;  /* 0x0000001f00007812 */ /* 0x004fe400078ef805 */
[-C--:B------:R-:W-:Y:S02]  /*3850*/  LEA R6, R28, R3.reuse, 0x2 ;  /* 0x000000031c067211 */ /* 0x080fe400078e10ff */
[----:B------:R-:W-:Y:S01]  /*3860*/  LEA R0, R0, R3, 0x5 ;  /* 0x0000000300007211 */ /* 0x000fe200078e28ff */
[----:B---3--:R-:W-:Y:S01]  /*3870*/  IMAD R23, R19, UR6, RZ ;  /* 0x0000000613177c24 */ /* 0x008fe2000f8e02ff */
        /* <DEDUP_REMOVED lines=35> */
[----:B------:R-:W-:Y:S02]  /*3ab0*/  IMAD.X R13, RZ, RZ, RZ, P0 ;  /* 0x000000ffff0d7224 */ /* 0x000fe400000e06ff */
        /* <DEDUP_REMOVED lines=60> */
[----:B-----5:R-:W4:Y:S04]  /*3e80*/  LDS R35, [R6+0x1000] ;  /* 0x0010000006237984 */ /* 0x020f280000000800 */
        /* <DEDUP_REMOVED lines=41> */
.L_x_3647:
[----:B------:R-:W-:Y:S01]  /*4120*/  HFMA2.MMA R106, -RZ, RZ, 0, 5.9604644775390625e-08 ;  /* 0x00000001ff6a7435 */ /* 0x000fe200000001ff */
[----:B------:R-:W-:Y:S01]  /*4130*/  BSSY B1, `(.L_x_3715) ;  /* 0x0000006000017945 */ /* 0x000fe20003800000 */
[----:B------:R-:W-:Y:S01]  /*4140*/  IMAD.MOV.U32 R105, RZ, RZ, 0x1f ;  /* 0x0000001fff697424 */ /* 0x000fe200078e00ff */
[----:B------:R-:W-:-:S08]  /*4150*/  MOV R104, 0xffffffff ;  /* 0xffffffff00687802 */ /* 0x000fd00000000f00 */
[----:B------:R-:W-:Y:S05]  /*4160*/  WARPSYNC.COLLECTIVE R104, `(.L_x_3716) ;  /* 0x0000000068087348 */ /* 0x000fea0003c00000 */
[----:B------:R0:W1:Y:S02]  /*4170*/  SHFL.BFLY P0, R165, R107, R106, R105 ;  /* 0x0c00006a6ba57389 */ /* 0x0000640000000069 */
[----:B01----:R-:W-:Y:S01]  /*4180*/  ENDCOLLECTIVE ;  /* 0x000000000000791b */ /* 0x003fe20003800000 */
.L_x_3716:
[----:B------:R-:W-:Y:S05]  /*4190*/  BSYNC B1 ;  /* 0x0000000000017941 */ /* 0x000fea0003800000 */
.L_x_3715:
[----:B------:R-:W-:Y:S01]  /*41a0*/  MOV R104, R165 ;  /* 0x000000a500687202 */ /* 0x000fe20000000f00 */
[----:B------:R-:W-:Y:S01]  /*41b0*/  HFMA2.MMA R106, -RZ, RZ, 0, 5.9604644775390625e-08 ;  /* 0x00000001ff6a7435 */ /* 0x000fe200000001ff */
[----:B------:R-:W-:-:S03]  /*41c0*/  MOV R105, 0x1f ;  /* 0x0000001f00697802 */ /* 0x000fc60000000f00 */
[----:B------:R-:W-:Y:S01]  /*41d0*/  FADD.FTZ R143, R104, R107 ;  /* 0x0000006b688f7221 */ /* 0x000fe20000010000 */
[----:B------:R-:W-:Y:S02]  /*41e0*/  IMAD.MOV.U32 R107, RZ, RZ, R108 ;  /* 0x000000ffff6b7224 */ /* 0x000fe400078e006c */
[----:B------:R-:W-:-:S07]  /*41f0*/  IMAD.MOV.U32 R104, RZ, RZ, -0x1 ;  /* 0xffffffffff687424 */ /* 0x000fce00078e00ff */
[----:B------:R-:W-:Y:S05]  /*4200*/  WARPSYNC.COLLECTIVE R104, `(.L_x_3717) ;  /* 0x0000000068087348 */ /* 0x000fea0003c00000 */
[----:B------:R0:W1:Y:S02]  /*4210*/  SHFL.BFLY P0, R165, R107, R106, R105 ;  /* 0x0c00006a6ba57389 */ /* 0x0000640000000069 */
[----:B01----:R-:W-:Y:S01]  /*4220*/  ENDCOLLECTIVE ;  /* 0x000000000000791b */ /* 0x003fe20003800000 */
.L_x_3717:
[----:B------:R-:W-:Y:S01]  /*4230*/  MOV R107, R143 ;  /* 0x0000008f006b7202 */ /* 0x000fe20000000f00 */
[----:B------:R-:W-:Y:S01]  /*4240*/  IMAD.MOV.U32 R106, RZ, RZ, 0x2 ;  /* 0x00000002ff6a7424 */ /* 0x000fe200078e00ff */
[----:B------:R-:W-:-:S07]  /*4250*/  MOV R111, R165 ;  /* 0x000000a5006f7202 */ /* 0x000fce0000000f00 */
[----:B------:R-:W-:Y:S05]  /*4260*/  WARPSYNC.COLLECTIVE R104, `(.L_x_3718) ;  /* 0x0000000068087348 */ /* 0x000fea0003c00000 */
[----:B------:R0:W1:Y:S02]  /*4270*/  SHFL.BFLY P0, R165, R107, R106, R105 ;  /* 0x0c00006a6ba57389 */ /* 0x0000640000000069 */
[----:B01----:R-:W-:Y:S01]  /*4280*/  ENDCOLLECTIVE ;  /* 0x000000000000791b */ /* 0x003fe20003800000 */
.L_x_3718:
[----:B------:R-:W-:-:S05]  /*4290*/  FADD.FTZ R111, R111, R108 ;  /* 0x0000006c6f6f7221 */ /* 0x000fca0000010000 */
[----:B------:R-:W-:Y:S02]  /*42a0*/  MOV R107, R111 ;  /* 0x0000006f006b7202 */ /* 0x000fe40000000f00 */
[----:B------:R-:W-:-:S07]  /*42b0*/  MOV R110, R165 ;  /* 0x000000a5006e7202 */ /* 0x000fce0000000f00 */
[----:B------:R-:W-:Y:S05]  /*42c0*/  WARPSYNC.COLLECTIVE R104, `(.L_x_3719) ;  /* 0x0000000068087348 */ /* 0x000fea0003c00000 */
[----:B------:R0:W1:Y:S02]  /*42d0*/  SHFL.BFLY P0, R165, R107, R106, R105 ;  /* 0x0c00006a6ba57389 */ /* 0x0000640000000069 */
[----:B01----:R-:W-:Y:S01]  /*42e0*/  ENDCOLLECTIVE ;  /* 0x000000000000791b */ /* 0x003fe20003800000 */
.L_x_3719:
[----:B------:R-:W-:Y:S01]  /*42f0*/  FADD.FTZ R147, R143, R110 ;  /* 0x0000006e8f937221 */ /* 0x000fe20000010000 */
[----:B------:R-:W-:-:S04]  /*4300*/  HFMA2.MMA R106, -RZ, RZ, 0, 2.384185791015625e-07 ;  /* 0x00000004ff6a7435 */ /* 0x000fc800000001ff */
[----:B------:R-:W-:Y:S01]  /*4310*/  MOV R107, R147 ;  /* 0x00000093006b7202 */ /* 0x000fe20000000f00 */
[----:B------:R-:W-:-:S07]  /*4320*/  IMAD.MOV.U32 R158, RZ, RZ, R165 ;  /* 0x000000ffff9e7224 */ /* 0x000fce00078e00a5 */
[----:B------:R-:W-:Y:S05]  /*4330*/  WARPSYNC.COLLECTIVE R104, `(.L_x_3720) ;  /* 0x0000000068087348 */ /* 0x000fea0003c00000 */
[----:B------:R0:W1:Y:S02]  /*4340*/  SHFL.BFLY P0, R165, R107, R106, R105 ;  /* 0x0c00006a6ba57389 */ /* 0x0000640000000069 */
[----:B01----:R-:W-:Y:S01]  /*4350*/  ENDCOLLECTIVE ;  /* 0x000000000000791b */ /* 0x003fe20003800000 */
.L_x_3720:
[----:B------:R-:W-:-:S05]  /*4360*/  FADD.FTZ R158, R111, R158 ;  /* 0x0000009e6f9e7221 */ /* 0x000fca0000010000 */
[----:B------:R-:W-:Y:S01]  /*4370*/  MOV R107, R158 ;  /* 0x0000009e006b7202 */ /* 0x000fe20000000f00 */
[----:B------:R-:W-:-:S07]  /*4380*/  IMAD.MOV.U32 R110, RZ, RZ, R165 ;  /* 0x000000ffff6e7224 */ /* 0x000fce00078e00a5 */
[----:B------:R-:W-:Y:S05]  /*4390*/  WARPSYNC.COLLECTIVE R104, `(.L_x_3721) ;  /* 0x0000000068087348 */ /* 0x000fea0003c00000 */
[----:B------:R0:W1:Y:S02]  /*43a0*/  SHFL.BFLY P0, R165, R107, R106, R105 ;  /* 0x0c00006a6ba57389 */ /* 0x0000640000000069 */
[----:B01----:R-:W-:Y:S01]  /*43b0*/  ENDCOLLECTIVE ;  /* 0x000000000000791b */ /* 0x003fe20003800000 */
.L_x_3721:
[----:B------:R-:W-:Y:S01]  /*43c0*/  FADD.FTZ R164, R147, R110 ;  /* 0x0000006e93a47221 */ /* 0x000fe20000010000 */
[----:B------:R-:W-:-:S03]  /*43d0*/  HFMA2.MMA R106, -RZ, RZ, 0, 4.76837158203125e-07 ;  /* 0x00000008ff6a7435 */ /* 0x000fc600000001ff */
[----:B------:R-:W-:Y:S01]  /*43e0*/  IMAD.MOV.U32 R107, RZ, RZ, R164 ;  /* 0x000000ffff6b7224 */ /* 0x000fe200078e00a4 */
[----:B------:R-:W-:-:S07]  /*43f0*/  MOV R151, R165 ;  /* 0x000000a500977202 */ /* 0x000fce0000000f00 */
[----:B------:R-:W-:Y:S05]  /*4400*/  WARPSYNC.COLLECTIVE R104, `(.L_x_3722) ;  /* 0x0000000068087348 */ /* 0x000fea0003c00000 */
[----:B------:R0:W1:Y:S02]  /*4410*/  SHFL.BFLY P0, R165, R107, R106, R105 ;  /* 0x0c00006a6ba57389 */ /* 0x0000640000000069 */
[----:B01----:R-:W-:Y:S01]  /*4420*/  ENDCOLLECTIVE ;  /* 0x000000000000791b */ /* 0x003fe20003800000 */
.L_x_3722:
[----:B------:R-:W-:-:S05]  /*4430*/  FADD.FTZ R151, R158, R151 ;  /* 0x000000979e977221 */ /* 0x000fca0000010000 */
[----:B------:R-:W-:Y:S01]  /*4440*/  MOV R107, R151 ;  /* 0x00000097006b7202 */ /* 0x000fe20000000f00 */
[----:B------:R-:W-:-:S07]  /*4450*/  FADD.FTZ R110, R164, R165 ;  /* 0x000000a5a46e7221 */ /* 0x000fce0000010000 */
[----:B------:R-:W-:Y:S05]  /*4460*/  WARPSYNC.COLLECTIVE R104, `(.L_x_3723) ;  /* 0x0000000068087348 */ /* 0x000fea0003c00000 */
[----:B------:R0:W1:Y:S02]  /*4470*/  SHFL.BFLY P0, R165, R107, R106, R105 ;  /* 0x0c00006a6ba57389 */ /* 0x0000640000000069 */
[----:B01----:R-:W-:Y:S01]  /*4480*/  ENDCOLLECTIVE ;  /* 0x000000000000791b */ /* 0x003fe20003800000 */
.L_x_3723:
[----:B------:R-:W-:Y:S01]  /*4490*/  HFMA2.MMA R106, -RZ, RZ, 0, 9.5367431640625e-07 ;  /* 0x00000010ff6a7435 */ /* 0x000fe200000001ff */
[----:B------:R-:W-:Y:S01]  /*44a0*/  MOV R107, R110 ;  /* 0x0000006e006b7202 */ /* 0x000fe20000000f00 */
[----:B------:R-:W-:-:S09]  /*44b0*/  IMAD.MOV.U32 R108, RZ, RZ, R165 ;  /* 0x000000ffff6c7224 */ /* 0x000fd200078e00a5 */
[----:B------:R-:W-:Y:S05]  /*44c0*/  WARPSYNC.COLLECTIVE R104, `(.L_x_3724) ;  /* 0x0000000068087348 */ /* 0x000fea0003c00000 */
[----:B------:R0:W1:Y:S02]  /*44d0*/  SHFL.BFLY P0, R165, R107, R106, R105 ;  /* 0x0c00006a6ba57389 */ /* 0x0000640000000069 */
[----:B01----:R-:W-:Y:S01]  /*44e0*/  ENDCOLLECTIVE ;  /* 0x000000000000791b */ /* 0x003fe20003800000 */
.L_x_3724:
[----:B------:R-:W-:-:S05]  /*44f0*/  FADD.FTZ R108, R151, R108 ;  /* 0x0000006c976c7221 */ /* 0x000fca0000010000 */
[----:B------:R-:W-:Y:S01]  /*4500*/  MOV R107, R108 ;  /* 0x0000006c006b7202 */ /* 0x000fe20000000f00 */
[----:B------:R-:W-:-:S07]  /*4510*/  IMAD.MOV.U32 R111, RZ, RZ, R165 ;  /* 0x000000ffff6f7224 */ /* 0x000fce00078e00a5 */
[----:B------:R-:W-:Y:S05]  /*4520*/  WARPSYNC.COLLECTIVE R104, `(.L_x_3725) ;  /* 0x0000000068087348 */ /* 0x000fea0003c00000 */
[----:B------:R0:W1:Y:S02]  /*4530*/  SHFL.BFLY P0, R165, R107, R106, R105 ;  /* 0x0c00006a6ba57389 */ /* 0x0000640000000069 */
[----:B01----:R-:W-:Y:S01]  /*4540*/  ENDCOLLECTIVE ;  /* 0x000000000000791b */ /* 0x003fe20003800000 */
.L_x_3725:
[----:B------:R-:W-:Y:S01]  /*4550*/  MOV R143, R165 ;  /* 0x000000a5008f7202 */ /* 0x000fe20000000f00 */
[----:B------:R-:W-:Y:S06]  /*4560*/  BRA `(.L_x_3726) ;  /* 0xffffffd0001c7947 */ /* 0x000fec000383ffff */
.L_x_3727:
        /* <DEDUP_REMOVED lines=9> */
.L_x_9151:


//--------------------- .text._ZN10layer_norm13ln_bwd_kernelINS_13Kernel_traitsIf13__nv_bfloat16fS2_fjLj512ELj1ELj4ELj1ELj16ENS_18Kernel_traits_baseILj512EfS2_fS2_fjLj128EEEEELb0ELb0ELb0ELb0EEEvNS_9BwdParamsE --------------------------
	.section	.text._ZN10layer_norm13ln_bwd_kernelINS_13Kernel_traitsIf13__nv_bfloat16fS2_fjLj512ELj1ELj4ELj1ELj16ENS_18Kernel_traits_baseILj512EfS2_fS2_fjLj128EEEEELb0ELb0ELb0ELb0EEEvNS_9BwdParamsE,"ax",@progbits
	.align	128
        .global         _ZN10layer_norm13ln_bwd_kernelINS_13Kernel_traitsIf13__nv_bfloat16fS2_fjLj512ELj1ELj4ELj1ELj16ENS_18Kernel_traits_baseILj512EfS2_fS2_fjLj128EEEEELb0ELb0ELb0ELb0EEEvNS_9BwdParamsE
        .type           _ZN10layer_norm13ln_bwd_kernelINS_13Kernel_traitsIf13__nv_bfloat16fS2_fjLj512ELj1ELj4ELj1ELj16ENS_18Kernel_traits_baseILj512EfS2_fS2_fjLj128EEEEELb0ELb0ELb0ELb0EEEvNS_9BwdParamsE,@function
        .size           _ZN10layer_norm13ln_bwd_kernelINS_13Kernel_traitsIf13__nv_bfloat16fS2_fjLj512ELj1ELj4ELj1ELj16ENS_18Kernel_traits_baseILj512EfS2_fS2_fjLj128EEEEELb0ELb0ELb0ELb0EEEvNS_9BwdParamsE,(.L_x_9152 - _ZN10layer_norm13ln_bwd_kernelINS_13Kernel_traitsIf13__nv_bfloat16fS2_fjLj512ELj1ELj4ELj1ELj16ENS_18Kernel_traits_baseILj512EfS2_fS2_fjLj128EEEEELb0ELb0ELb0ELb0EEEvNS_9BwdParamsE)
        .other          _ZN10layer_norm13ln_bwd_kernelINS_13Kernel_traitsIf13__nv_bfloat16fS2_fjLj512ELj1ELj4ELj1ELj16ENS_18Kernel_traits_baseILj512EfS2_fS2_fjLj128EEEEELb0ELb0ELb0ELb0EEEvNS_9BwdParamsE,@"STO_CUDA_ENTRY STV_DEFAULT"
_ZN10layer_norm13ln_bwd_kernelINS_13Kernel_traitsIf13__nv_bfloat16fS2_fjLj512ELj1ELj4ELj1ELj16ENS_18Kernel_traits_baseILj512EfS2_fS2_fjLj128EEEEELb0ELb0ELb0ELb0EEEvNS_9BwdParamsE:
.text._ZN10layer_norm13ln_bwd_kernelINS_13Kernel_traitsIf13__nv_bfloat16fS2_fjLj512ELj1ELj4ELj1ELj16ENS_18Kernel_traits_baseILj512EfS2_fS2_fjLj128EEEEELb0ELb0ELb0ELb0EEEvNS_9BwdParamsE:
        /* <DEDUP_REMOVED lines=56> */
.L_x_3739:
[----:B0-----:R-:W0:Y:S01]  /*0380*/  @P0 LDC.64 R6, c[0x0][0x270] ;  /* 0x00009c00ff060b82 */ /* 0x001e220000000a00 */
[----:B------:R-:W-:-:S07]  /*0390*/  SHF.R.S32.HI R0, RZ, 0x1f, R2 ;  /* 0x0000001fff007819 */ /* 0x000fce0000011402 */
[----:B--2---:R-:W1:Y:S01]  /*03a0*/  LDC.64 R84, c[0x0][0x250] ;  /* 0x00009400ff547b82 */ /* 0x004e620000000a00 */
        /* <DEDUP_REMOVED lines=10> */
[----:B------:R-:W-:Y:S02]  /*0450*/  MOV R6, 0x3f800000 ;  /* 0x3f80000000067802 */ /* 0x000fe40000000f00 */
[----:B------:R-:W-:Y:S01]  /*0460*/  MOV R121, RZ ;  /* 0x000000ff00797202 */ /* 0x000fe20000000f00 */
        /* <DEDUP_REMOVED lines=27> */
[C---:B---3--:R-:W-:Y:S01]  /*0620*/  FADD.FTZ R96, -R117.reuse, R11 ;  /* 0x0000000b75607221 */ /* 0x048fe20000010100 */
[----:B------:R-:W-:Y:S01]  /*0630*/  FADD.FTZ R86, -R117, R86 ;  /* 0x0000005675567221 */ /* 0x000fe20000010100 */
[----:B----4-:R-:W-:-:S02]  /*0640*/  PRMT R85, R92, 0x7632, R85 ;  /* 0x000076325c557816 */ /* 0x010fc40000000055 */
[----:B------:R-:W-:Y:S02]  /*0650*/  SHF.L.U32 R87, R92, 0x10, RZ ;  /* 0x000000105c577819 */ /* 0x000fe400000006ff */
[----:B------:R-:W-:Y:S02]  /*0660*/  SHF.L.U32 R116, R85, 0x10, RZ ;  /* 0x0000001055747819 */ /* 0x000fe400000006ff */
[----:B------:R-:W-:Y:S01]  /*0670*/  PRMT R109, R94, 0x7632, R109 ;  /* 0x000076325e6d7816 */ /* 0x000fe2000000006d */
[----:B------:R-:W-:Y:S01]  /*0680*/  FMUL.FTZ R120, R56, R87 ;  /* 0x0000005738787220 */ /* 0x000fe20000410000 */
[----:B------:R-:W-:Y:S01]  /*0690*/  SHF.L.U32 R119, R94, 0x10, RZ ;  /* 0x000000105e777819 */ /* 0x000fe200000006ff */
[----:B------:R-:W-:Y:S01]  /*06a0*/  FADD.FTZ R94, -R117, R8 ;  /* 0x00000008755e7221 */ /* 0x000fe20000010100 */
[----:B------:R-:W-:Y:S01]  /*06b0*/  PRMT R92, R93, 0x7632, R92 ;  /* 0x000076325d5c7816 */ /* 0x000fe2000000005c */
[----:B------:R-:W-:Y:S01]  /*06c0*/  FADD.FTZ R8, -R117, R9 ;  /* 0x0000000975087221 */ /* 0x000fe20000010100 */
[----:B------:R-:W-:Y:S01]  /*06d0*/  SHF.L.U32 R93, R93, 0x10, RZ ;  /* 0x000000105d5d7819 */ /* 0x000fe200000006ff */
[----:B------:R-:W-:Y:S01]  /*06e0*/  FADD.FTZ R33, R33, R116 ;  /* 0x0000007421217221 */ /* 0x000fe20000010000 */
[-C--:B------:R-:W-:Y:S01]  /*06f0*/  FFMA.FTZ R49, R118, R116.reuse, R49 ;  /* 0x0000007476317223 */ /* 0x080fe20000010031 */
[----:B------:R-:W-:Y:S01]  /*0700*/  FMUL.FTZ R116, R57, R116 ;  /* 0x0000007439747220 */ /* 0x000fe20000410000 */
[----:B------:R-:W-:Y:S01]  /*0710*/  FADD.FTZ R9, RZ, R120 ;  /* 0x00000078ff097221 */ /* 0x000fe20000010000 */
[----:B------:R-:W-:Y:S01]  /*0720*/  FFMA.FTZ R11, R3, R120, RZ ;  /* 0x00000078030b7223 */ /* 0x000fe200000100ff */
[----:B------:R-:W-:Y:S01]  /*0730*/  SHF.L.U32 R112, R92, 0x10, RZ ;  /* 0x000000105c707819 */ /* 0x000fe200000006ff */
[C---:B------:R-:W-:Y:S01]  /*0740*/  FMUL.FTZ R114, R7.reuse, R114 ;  /* 0x0000007207727220 */ /* 0x040fe20000410000 */
        /* <DEDUP_REMOVED lines=24> */
[----:B------:R-:W-:Y:S01]  /*08d0*/  FADD.FTZ R32, R32, R87 ;  /* 0x0000005720207221 */ /* 0x000fe20000010000 */
[----:B------:R-:W-:Y:S01]  /*08e0*/  FFMA.FTZ R48, R3, R87, R48 ;  /* 0x0000005703307223 */ /* 0x000fe20000010030 */
[----:B------:R-:W-:Y:S01]  /*08f0*/  SHF.L.U32 R84, R84, 0x10, RZ ;  /* 0x0000001054547819 */ /* 0x000fe200000006ff */
        /* <DEDUP_REMOVED lines=18> */
.L_x_3731:
[----:B------:R-:W-:Y:S05]  /*0a20*/  BSYNC B1 ;  /* 0x0000000000017941 */ /* 0x000fea0003800000 */
.L_x_3730:
        /* <DEDUP_REMOVED lines=17> */
[C---:B---3--:R-:W-:Y:S01]  /*0b40*/  FADD.FTZ R92, -R117.reuse, R92 ;  /* 0x0000005c755c7221 */ /* 0x048fe20000010100 */
[----:B------:R-:W-:-:S03]  /*0b50*/  FADD.FTZ R84, -R117, R85 ;  /* 0x0000005575547221 */ /* 0x000fc60000010100 */
[----:B0----5:R-:W-:Y:S01]  /*0b60*/  FMUL.FTZ R99, R7, R92 ;  /* 0x0000005c07637220 */ /* 0x021fe20000410000 */
[----:B------:R-:W-:Y:S01]  /*0b70*/  FADD.FTZ R108, -R117, R86 ;  /* 0x00000056756c7221 */ /* 0x000fe20000010100 */
[C---:B----4-:R-:W-:Y:S02]  /*0b80*/  PRMT R101, R88.reuse, 0x7632, R101 ;  /* 0x0000763258657816 */ /* 0x050fe40000000065 */
[----:B------:R-:W-:Y:S02]  /*0b90*/  SHF.L.U32 R103, R88, 0x10, RZ ;  /* 0x0000001058677819 */ /* 0x000fe400000006ff */
[C---:B------:R-:W-:Y:S02]  /*0ba0*/  PRMT R105, R89.reuse, 0x7632, R105 ;  /* 0x0000763259697816 */ /* 0x040fe40000000069 */
[----:B------:R-:W-:Y:S01]  /*0bb0*/  SHF.L.U32 R107, R89, 0x10, RZ ;  /* 0x00000010596b7819 */ /* 0x000fe200000006ff */
[----:B------:R-:W-:Y:S01]  /*0bc0*/  FMUL.FTZ R89, R7, R106 ;  /* 0x0000006a07597220 */ /* 0x000fe20000410000 */
[----:B------:R-:W-:Y:S01]  /*0bd0*/  PRMT R100, R90, 0x7632, R100 ;  /* 0x000076325a647816 */ /* 0x000fe20000000064 */
[----:B------:R-:W-:Y:S01]  /*0be0*/  FMUL.FTZ R88, R64, R103 ;  /* 0x0000006740587220 */ /* 0x000fe20000410000 */
[----:B------:R-:W-:-:S02]  /*0bf0*/  SHF.L.U32 R87, R90, 0x10, RZ ;  /* 0x000000105a577819 */ /* 0x000fc400000006ff */
[----:B------:R-:W-:Y:S02]  /*0c00*/  SHF.L.U32 R106, R101, 0x10, RZ ;  /* 0x00000010656a7819 */ /* 0x000fe400000006ff */
[----:B------:R-:W-:Y:S01]  /*0c10*/  SHF.L.U32 R92, R100, 0x10, RZ ;  /* 0x00000010645c7819 */ /* 0x000fe200000006ff */
[----:B------:R-:W-:Y:S01]  /*0c20*/  FMUL.FTZ R100, R7, R84 ;  /* 0x0000005407647220 */ /* 0x000fe20000410000 */
[----:B------:R-:W-:Y:S01]  /*0c30*/  FADD.FTZ R20, R20, R87 ;  /* 0x0000005714147221 */ /* 0x000fe20000010000 */
[-C--:B------:R-:W-:Y:S01]  /*0c40*/  FFMA.FTZ R36, R99, R87.reuse, R36 ;  /* 0x0000005763247223 */ /* 0x080fe20000010024 */
[----:B------:R-:W-:Y:S01]  /*0c50*/  FMUL.FTZ R98, R60, R87 ;  /* 0x000000573c627220 */ /* 0x000fe20000410000 */
[----:B------:R-:W-:Y:S01]  /*0c60*/  FADD.FTZ R84, R121, R88 ;  /* 0x0000005879547221 */ /* 0x000fe20000010000 */
[----:B------:R-:W-:Y:S01]  /*0c70*/  FMUL.FTZ R101, R65, R106 ;  /* 0x0000006a41657220 */ /* 0x000fe20000410000 */
[----:B------:R-:W-:Y:S01]  /*0c80*/  FFMA.FTZ R87, R89, R88, R122 ;  /* 0x0000005859577223 */ /* 0x000fe2000001007a */
[----:B------:R-:W-:Y:S01]  /*0c90*/  PRMT R86, R91, 0x7632, R86 ;  /* 0x000076325b567816 */ /* 0x000fe20000000056 */
[----:B------:R-:W-:Y:S01]  /*0ca0*/  FADD.FTZ R104, -R117, R93 ;  /* 0x0000005d75687221 */ /* 0x000fe20000010100 */
[----:B------:R-:W-:Y:S01]  /*0cb0*/  SHF.L.U32 R85, R91, 0x10, RZ ;  /* 0x000000105b557819 */ /* 0x000fe200000006ff */
[----:B------:R-:W-:Y:S01]  /*0cc0*/  FMUL.FTZ R91, R7, R108 ;  /* 0x0000006c075b7220 */ /* 0x000fe20000410000 */
[----:B------:R-:W-:Y:S01]  /*0cd0*/  SHF.L.U32 R108, R105, 0x10, RZ ;  /* 0x00000010696c7819 */ /* 0x000fe200000006ff */
[----:B------:R-:W-:Y:S01]  /*0ce0*/  FADD.FTZ R93, R84, R101 ;  /* 0x00000065545d7221 */ /* 0x000fe20000010000 */
[----:B------:R-:W-:Y:S01]  /*0cf0*/  FMUL.FTZ R90, R66, R107 ;  /* 0x0000006b425a7220 */ /* 0x000fe20000410000 */
        /* <DEDUP_REMOVED lines=37> */
[----:B------:R-:W-:-:S07]  /*0f50*/  FFMA.FTZ R122, R110, R108, R87 ;  /* 0x0000006c6e7a7223 */ /* 0x000fce0000010057 */
.L_x_3733:
[----:B------:R-:W-:Y:S05]  /*0f60*/  BSYNC B1 ;  /* 0x0000000000017941 */ /* 0x000fea0003800000 */
.L_x_3732:
        /* <DEDUP_REMOVED lines=20> */
.L_x_3751:
        /* <DEDUP_REMOVED lines=11> */
[-C--:B------:R-:W-:Y:S01]  /*1160*/  FFMA.FTZ R87, R118, R94.reuse, R95 ;  /* 0x0000005e76577223 */ /* 0x080fe2000001005f */
[----:B------:R-:W-:Y:S01]  /*1170*/  ISETP.NE.AND.EX P1, PT, RZ, UR15, PT, P1 ;  /* 0x0000000fff007c0c */ /* 0x000fe2000bf25310 */
[----:B------:R-:W-:Y:S01]  /*1180*/  FADD.FTZ R92, R120, -R85 ;  /* 0x80000055785c7221 */ /* 0x000fe20000010000 */
[----:B------:R-:W-:Y:S01]  /*1190*/  FADD.FTZ R117, R113, -R84 ;  /* 0x8000005471757221 */ /* 0x000fe20000010000 */
[----:B------:R-:W-:Y:S01]  /*11a0*/  ISETP.NE.AND.EX P2, PT, RZ, UR9, PT, P2 ;  /* 0x00000009ff007c0c */ /* 0x000fe2000bf45320 */
[-C--:B------:R-:W-:Y:S01]  /*11b0*/  FFMA.FTZ R86, R111, R94.reuse, R95 ;  /* 0x0000005e6f567223 */ /* 0x080fe2000001005f */
[----:B------:R-:W-:Y:S01]  /*11c0*/  FADD.FTZ R122, R116, -R87 ;  /* 0x80000057747a7221 */ /* 0x000fe20000010000 */
[--C-:B------:R-:W-:Y:S01]  /*11d0*/  FFMA.FTZ R87, R114, R94, R95.reuse ;  /* 0x0000005e72577223 */ /* 0x100fe2000001005f */
[----:B-----5:R-:W-:Y:S01]  /*11e0*/  FMUL.FTZ R93, R7, R92 ;  /* 0x0000005c075d7220 */ /* 0x020fe20000410000 */
[----:B------:R-:W-:Y:S01]  /*11f0*/  FADD.FTZ R119, R109, -R86 ;  /* 0x800000566d777221 */ /* 0x000fe20000010000 */
[----:B------:R-:W-:Y:S01]  /*1200*/  FFMA.FTZ R86, R96, R94, R95 ;  /* 0x0000005e60567223 */ /* 0x000fe2000001005f */
[----:B------:R-:W-:Y:S01]  /*1210*/  FMUL.FTZ R92, R7, R122 ;  /* 0x0000007a075c7220 */ /* 0x000fe20000410000 */
[----:B------:R-:W-:Y:S01]  /*1220*/  FADD.FTZ R87, R112, -R87 ;  /* 0x8000005770577221 */ /* 0x000fe20000010000 */
[----:B------:R-:W-:Y:S01]  /*1230*/  FFMA.FTZ R124, R8, R94, R95 ;  /* 0x0000005e087c7223 */ /* 0x000fe2000001005f */
[----:B------:R-:W0:Y:S01]  /*1240*/  @P1 LDC.64 R84, c[0x0][0x308] ;  /* 0x0000c200ff541b82 */ /* 0x000e220000000a00 */
[----:B------:R-:W-:Y:S01]  /*1250*/  FADD.FTZ R86, R97, -R86 ;  /* 0x8000005661567221 */ /* 0x000fe20000010000 */
[----:B------:R-:W-:Y:S01]  /*1260*/  FMUL.FTZ R122, R7, R87 ;  /* 0x00000057077a7220 */ /* 0x000fe20000410000 */
[----:B------:R-:W-:Y:S01]  /*1270*/  @P2 FADD.FTZ R93, R16, R93 ;  /* 0x0000005d105d2221 */ /* 0x000fe20000010000 */
[----:B------:R-:W-:Y:S01]  /*1280*/  @P2 FADD.FTZ R92, R17, R92 ;  /* 0x0000005c115c2221 */ /* 0x000fe20000010000 */
[----:B------:R-:W-:Y:S01]  /*1290*/  FMUL.FTZ R123, R7, R86 ;  /* 0x00000056077b7220 */ /* 0x000fe20000410000 */
[----:B------:R-:W-:Y:S01]  /*12a0*/  FFMA.FTZ R121, R9, R94, R95 ;  /* 0x0000005e09797223 */ /* 0x000fe2000001005f */
[----:B------:R-:W-:Y:S01]  /*12b0*/  FADD.FTZ R124, R11, -R124 ;  /* 0x8000007c0b7c7221 */ /* 0x000fe20000010000 */
[----:B------:R-:W-:Y:S01]  /*12c0*/  SEL R76, R93, R76, P1 ;  /* 0x0000004c5d4c7207 */ /* 0x000fe20000800000 */
[C---:B------:R-:W-:Y:S01]  /*12d0*/  FMUL.FTZ R117, R7.reuse, R117 ;  /* 0x0000007507757220 */ /* 0x040fe20000410000 */
[----:B------:R-:W-:Y:S01]  /*12e0*/  SEL R77, R92, R77, P1 ;  /* 0x0000004d5c4d7207 */ /* 0x000fe20000800000 */
[----:B------:R-:W-:Y:S01]  /*12f0*/  FADD.FTZ R121, R10, -R121 ;  /* 0x800000790a797221 */ /* 0x000fe20000010000 */
[C---:B------:R-:W-:Y:S01]  /*1300*/  FMUL.FTZ R119, R7.reuse, R119 ;  /* 0x0000007707777220 */ /* 0x040fe20000410000 */
[C---:B------:R-:W-:Y:S01]  /*1310*/  FMUL.FTZ R124, R7.reuse, R124 ;  /* 0x0000007c077c7220 */ /* 0x040fe20000410000 */
[----:B------:R-:W-:Y:S01]  /*1320*/  @P2 FADD.FTZ R117, R18, R117 ;  /* 0x0000007512752221 */ /* 0x000fe20000010000 */
[----:B------:R-:W-:Y:S01]  /*1330*/  FMUL.FTZ R121, R7, R121 ;  /* 0x0000007907797220 */ /* 0x000fe20000410000 */
[----:B------:R-:W-:Y:S01]  /*1340*/  @P2 FADD.FTZ R122, R19, R122 ;  /* 0x0000007a137a2221 */ /* 0x000fe20000010000 */
[----:B------:R-:W-:Y:S01]  /*1350*/  @P2 FADD.FTZ R119, R12, R119 ;  /* 0x000000770c772221 */ /* 0x000fe20000010000 */
[----:B------:R-:W-:Y:S01]  /*1360*/  @P2 FADD.FTZ R124, R13, R124 ;  /* 0x0000007c0d7c2221 */ /* 0x000fe20000010000 */
[----:B------:R-:W-:Y:S01]  /*1370*/  @P2 FADD.FTZ R121, R14, R121 ;  /* 0x000000790e792221 */ /* 0x000fe20000010000 */
[----:B------:R-:W-:Y:S01]  /*1380*/  @P2 FADD.FTZ R123, R15, R123 ;  /* 0x0000007b0f7b2221 */ /* 0x000fe20000010000 */
[----:B------:R-:W-:-:S02]  /*1390*/  SEL R78, R117, R78, P1 ;  /* 0x0000004e754e7207 */ /* 0x000fc40000800000 */
[----:B------:R-:W-:Y:S01]  /*13a0*/  SEL R79, R122, R79, P1 ;  /* 0x0000004f7a4f7207 */ /* 0x000fe20000800000 */
[----:B0-----:R-:W-:-:S04]  /*13b0*/  @P1 IMAD.WIDE.U32 R86, R0, 0x20, R84 ;  /* 0x0000002000561825 */ /* 0x001fc800078e0054 */
[-C--:B------:R-:W-:Y:S01]  /*13c0*/  FMUL.FTZ R84, R93, R6.reuse ;  /* 0x000000065d547220 */ /* 0x080fe20000410000 */
[----:B------:R-:W-:Y:S01]  /*13d0*/  FMUL.FTZ R85, R92, R6 ;  /* 0x000000065c557220 */ /* 0x000fe20000410000 */
[----:B------:R-:W-:Y:S01]  /*13e0*/  SEL R80, R119, R80, P1 ;  /* 0x0000005077507207 */ /* 0x000fe20000800000 */
[----:B------:R-:W0:Y:S01]  /*13f0*/  LDC.64 R92, c[0x0][0x2f8] ;  /* 0x0000be00ff5c7b82 */ /* 0x000e220000000a00 */
[----:B------:R-:W-:Y:S01]  /*1400*/  SEL R81, R124, R81, P1 ;  /* 0x000000517c517207 */ /* 0x000fe20000800000 */
[----:B------:R-:W-:Y:S01]  /*1410*/  FMUL.FTZ R122, R122, R6 ;  /* 0x000000067a7a7220 */ /* 0x000fe20000410000 */
[----:B------:R-:W-:Y:S01]  /*1420*/  SEL R82, R121, R82, P1 ;  /* 0x0000005279527207 */ /* 0x000fe20000800000 */
[-C--:B------:R-:W-:Y:S01]  /*1430*/  FMUL.FTZ R119, R119, R6.reuse ;  /* 0x0000000677777220 */ /* 0x080fe20000410000 */
[----:B------:R-:W-:Y:S01]  /*1440*/  SEL R83, R123, R83, P1 ;  /* 0x000000537b537207 */ /* 0x000fe20000800000 */
[----:B------:R-:W-:Y:S01]  /*1450*/  FMUL.FTZ R124, R124, R6 ;  /* 0x000000067c7c7220 */ /* 0x000fe20000410000 */
[----:B------:R-:W-:Y:S01]  /*1460*/  F2FP.BF16.F32.PACK_AB R84, R85, R84 ;  /* 0x000000545554723e */ /* 0x000fe200000010ff */
[-C--:B------:R-:W-:Y:S01]  /*1470*/  FMUL.FTZ R85, R117, R6.reuse ;  /* 0x0000000675557220 */ /* 0x080fe20000410000 */
[-C--:B------:R-:W-:Y:S01]  /*1480*/  FMUL.FTZ R121, R121, R6.reuse ;  /* 0x0000000679797220 */ /* 0x080fe20000410000 */
[----:B------:R-:W-:Y:S01]  /*1490*/  FMUL.FTZ R123, R123, R6 ;  /* 0x000000067b7b7220 */ /* 0x000fe20000410000 */
[----:B------:R-:W-:Y:S02]  /*14a0*/  @P1 STG.E.128 desc[UR4][R86.64], R76 ;  /* 0x0000004c56001986 */ /* 0x000fe4000c101d04 */
[----:B------:R-:W-:-:S02]  /*14b0*/  F2FP.BF16.F32.PACK_AB R85, R122, R85 ;  /* 0x000000557a55723e */ /* 0x000fc400000010ff */
[----:B------:R1:W-:Y:S01]  /*14c0*/  @P1 STG.E.128 desc[UR4][R86.64+0x10], R80 ;  /* 0x0000105056001986 */ /* 0x0003e2000c101d04 */
[C---:B0-----:R-:W-:Y:S01]  /*14d0*/  IMAD.WIDE.U32 R92, R0.reuse, 0x10, R92 ;  /* 0x00000010005c7825 */ /* 0x041fe200078e005c */
[----:B------:R-:W-:Y:S02]  /*14e0*/  IADD3 R0, R0, 0x20, RZ ;  /* 0x0000002000007810 */ /* 0x000fe40007ffe0ff */
[----:B-1----:R-:W-:Y:S02]  /*14f0*/  F2FP.BF16.F32.PACK_AB R86, R124, R119 ;  /* 0x000000777c56723e */ /* 0x002fe400000010ff */
[----:B------:R-:W-:-:S05]  /*1500*/  F2FP.BF16.F32.PACK_AB R87, R123, R121 ;  /* 0x000000797b57723e */ /* 0x000fca00000010ff */
[----:B------:R0:W-:Y:S02]  /*1510*/  STG.E.128 desc[UR4][R92.64], R84 ;  /* 0x000000545c007986 */ /* 0x0001e4000c101d04 */
.L_x_3736:
[----:B------:R-:W-:Y:S05]  /*1520*/  BSYNC B1 ;  /* 0x0000000000017941 */ /* 0x000fea0003800000 */
.L_x_3735:
[----:B------:R-:W-:Y:S04]  /*1530*/  BSSY B1, `(.L_x_3737) ;  /* 0x0000041000017945 */ /* 0x000fe80003800000 */
[----:B------:R-:W-:Y:S05]  /*1540*/  @!P3 BRA `(.L_x_3738) ;  /* 0x0000000000fcb947 */ /* 0x000fea0003800000 */
[----:B------:R-:W-:Y:S01]  /*1550*/  ISETP.NE.U32.AND P2, PT, RZ, UR8, PT ;  /* 0x00000008ff007c0c */ /* 0x000fe2000bf45070 */
[-CC-:B0-----:R-:W-:Y:S01]  /*1560*/  FFMA.FTZ R87, R89, R94.reuse, R95.reuse ;  /* 0x0000005e59577223 */ /* 0x181fe2000001005f */
[----:B------:R-:W-:Y:S01]  /*1570*/  ISETP.NE.U32.AND P1, PT, RZ, UR14, PT ;  /* 0x0000000eff007c0c */ /* 0x000fe2000bf25070 */
[-C--:B------:R-:W-:Y:S01]  /*1580*/  FFMA.FTZ R93, R91, R94.reuse, R95 ;  /* 0x0000005e5b5d7223 */ /* 0x080fe2000001005f */
[----:B------:R-:W-:Y:S01]  /*1590*/  ISETP.NE.AND.EX P2, PT, RZ, UR9, PT, P2 ;  /* 0x00000009ff007c0c */ /* 0x000fe2000bf45320 */
[----:B------:R-:W-:Y:S01]  /*15a0*/  FADD.FTZ R84, R88, -R87 ;  /* 0x8000005758547221 */ /* 0x000fe20000010000 */
[----:B------:R-:W-:Y:S01]  /*15b0*/  ISETP.NE.AND.EX P1, PT, RZ, UR15, PT, P1 ;  /* 0x0000000fff007c0c */ /* 0x000fe2000bf25310 */
[-CC-:B------:R-:W-:Y:S01]  /*15c0*/  FFMA.FTZ R86, R100, R94.reuse, R95.reuse ;  /* 0x0000005e64567223 */ /* 0x180fe2000001005f */
[-CC-:B------:R-:W-:Y:S01]  /*15d0*/  FFMA.FTZ R122, R102, R94.reuse, R95.reuse ;  /* 0x0000005e667a7223 */ /* 0x180fe2000001005f */
[-CC-:B------:R-:W-:Y:S01]  /*15e0*/  FFMA.FTZ R117, R99, R94.reuse, R95.reuse ;  /* 0x0000005e63757223 */ /* 0x180fe2000001005f */
[-CC-:B------:R-:W-:Y:S01]  /*15f0*/  FFMA.FTZ R119, R104, R94.reuse, R95.reuse ;  /* 0x0000005e68777223 */ /* 0x180fe2000001005f */
[-CC-:B------:R-:W-:Y:S01]  /*1600*/  FFMA.FTZ R85, R105, R94.reuse, R95.reuse ;  /* 0x0000005e69557223 */ /* 0x180fe2000001005f */
[----:B------:R-:W-:Y:S01]  /*1610*/  FFMA.FTZ R95, R110, R94, R95 ;  /* 0x0000005e6e5f7223 */ /* 0x000fe2000001005f */
[----:B------:R-:W-:Y:S01]  /*1620*/  FADD.FTZ R92, R90, -R93 ;  /* 0x8000005d5a5c7221 */ /* 0x000fe20000010000 */
[----:B-----5:R-:W-:Y:S01]  /*1630*/  FMUL.FTZ R93, R7, R84 ;  /* 0x00000054075d7220 */ /* 0x020fe20000410000 */
[----:B------:R-:W-:Y:S01]  /*1640*/  FADD.FTZ R86, R101, -R86 ;  /* 0x8000005665567221 */ /* 0x000fe20000010000 */
[----:B------:R-:W-:Y:S01]  /*1650*/  FADD.FTZ R94, R98, -R117 ;  /* 0x80000075625e7221 */ /* 0x000fe20000010000 */
[----:B------:R-:W-:Y:S01]  /*1660*/  FADD.FTZ R95, R108, -R95 ;  /* 0x8000005f6c5f7221 */ /* 0x000fe20000010000 */
[----:B------:R-:W-:Y:S01]  /*1670*/  FADD.FTZ R124, R103, -R122 ;  /* 0x8000007a677c7221 */ /* 0x000fe20000010000 */
[----:B------:R-:W-:Y:S01]  /*1680*/  FADD.FTZ R119, R107, -R119 ;  /* 0x800000776b777221 */ /* 0x000fe20000010000 */
[----:B------:R-:W-:Y:S01]  /*1690*/  FADD.FTZ R85, R106, -R85 ;  /* 0x800000556a557221 */ /* 0x000fe20000010000 */
[----:B------:R-:W-:Y:S01]  /*16a0*/  @P2 FADD.FTZ R93, R68, R93 ;  /* 0x0000005d445d2221 */ /* 0x000fe20000010000 */
[C---:B------:R-:W-:Y:S01]  /*16b0*/  FMUL.FTZ R122, R7.reuse, R86 ;  /* 0x00000056077a7220 */ /* 0x040fe20000410000 */
[C---:B------:R-:W-:Y:S01]  /*16c0*/  FMUL.FTZ R117, R7.reuse, R92 ;  /* 0x0000005c07757220 */ /* 0x040fe20000410000 */
[C---:B------:R-:W-:Y:S01]  /*16d0*/  FMUL.FTZ R124, R7.reuse, R124 ;  /* 0x0000007c077c7220 */ /* 0x040fe20000410000 */
[C---:B------:R-:W-:Y:S01]  /*16e0*/  FMUL.FTZ R87, R7.reuse, R94 ;  /* 0x0000005e07577220 */ /* 0x040fe20000410000 */
[C---:B------:R-:W-:Y:S01]  /*16f0*/  FMUL.FTZ R84, R7.reuse, R119 ;  /* 0x0000007707547220 */ /* 0x040fe20000410000 */
[C---:B------:R-:W-:Y:S01]  /*1700*/  FMUL.FTZ R85, R7.reuse, R85 ;  /* 0x0000005507557220 */ /* 0x040fe20000410000 */
[----:B------:R-:W-:Y:S01]  /*1710*/  FMUL.FTZ R86, R7, R95 ;  /* 0x0000005f07567220 */ /* 0x000fe20000410000 */
[C---:B------:R-:W-:Y:S01]  /*1720*/  SEL R76, R93.reuse, R76, P1 ;  /* 0x0000004c5d4c7207 */ /* 0x040fe20000800000 */
[-C--:B------:R-:W-:Y:S01]  /*1730*/  FMUL.FTZ R7, R93, R6.reuse ;  /* 0x000000065d077220 */ /* 0x080fe20000410000 */
[----:B------:R-:W0:Y:S01]  /*1740*/  @P1 LDC.64 R94, c[0x0][0x308] ;  /* 0x0000c200ff5e1b82 */ /* 0x000e220000000a00 */
[----:B------:R-:W-:Y:S01]  /*1750*/  @P2 FADD.FTZ R122, R69, R122 ;  /* 0x0000007a457a2221 */ /* 0x000fe20000010000 */
[----:B------:R-:W-:Y:S01]  /*1760*/  @P2 FADD.FTZ R117, R70, R117 ;  /* 0x0000007546752221 */ /* 0x000fe20000010000 */
[----:B------:R-:W-:Y:S01]  /*1770*/  @P2 FADD.FTZ R124, R71, R124 ;  /* 0x0000007c477c2221 */ /* 0x000fe20000010000 */
[----:B------:R-:W-:Y:S01]  /*1780*/  @P2 FADD.FTZ R87, R72, R87 ;  /* 0x0000005748572221 */ /* 0x000fe20000010000 */
[----:B------:R-:W-:Y:S01]  /*1790*/  @P2 FADD.FTZ R84, R73, R84 ;  /* 0x0000005449542221 */ /* 0x000fe20000010000 */
[----:B------:R-:W-:Y:S01]  /*17a0*/  @P2 FADD.FTZ R85, R74, R85 ;  /* 0x000000554a552221 */ /* 0x000fe20000010000 */
[----:B------:R-:W-:Y:S01]  /*17b0*/  @P2 FADD.FTZ R86, R75, R86 ;  /* 0x000000564b562221 */ /* 0x000fe20000010000 */
[----:B------:R-:W1:Y:S01]  /*17c0*/  LDC.64 R92, c[0x0][0x2f8] ;  /* 0x0000be00ff5c7b82 */ /* 0x000e620000000a00 */
[C---:B------:R-:W-:Y:S01]  /*17d0*/  SEL R77, R122.reuse, R77, P1 ;  /* 0x0000004d7a4d7207 */ /* 0x040fe20000800000 */
[----:B------:R-:W-:Y:S01]  /*17e0*/  FMUL.FTZ R122, R122, R6 ;  /* 0x000000067a7a7220 */ /* 0x000fe20000410000 */
        /* <DEDUP_REMOVED lines=8> */
[C---:B------:R-:W-:Y:S01]  /*1870*/  FMUL.FTZ R6, R86.reuse, R6 ;  /* 0x0000000656067220 */ /* 0x040fe20000410000 */
[----:B------:R-:W-:-:S02]  /*1880*/  SEL R83, R86, R83, P1 ;  /* 0x0000005356537207 */ /* 0x000fc40000800000 */
[----:B------:R-:W-:Y:S02]  /*1890*/  SEL R81, R84, R81, P1 ;  /* 0x0000005154517207 */ /* 0x000fe40000800000 */
[----:B------:R-:W-:Y:S01]  /*18a0*/  SEL R82, R85, R82, P1 ;  /* 0x0000005255527207 */ /* 0x000fe20000800000 */
[----:B0-----:R-:W-:Y:S01]  /*18b0*/  @P1 IMAD.WIDE.U32 R94, R0, 0x20, R94 ;  /* 0x00000020005e1825 */ /* 0x001fe200078e005e */
[----:B------:R-:W-:Y:S02]  /*18c0*/  F2FP.BF16.F32.PACK_AB R86, R119, R87 ;  /* 0x000000577756723e */ /* 0x000fe400000010ff */
[----:B------:R-:W-:Y:S02]  /*18d0*/  F2FP.BF16.F32.PACK_AB R84, R122, R7 ;  /* 0x000000077a54723e */ /* 0x000fe400000010ff */
[----:B------:R-:W-:Y:S01]  /*18e0*/  F2FP.BF16.F32.PACK_AB R85, R124, R117 ;  /* 0x000000757c55723e */ /* 0x000fe200000010ff */
[----:B------:R2:W-:Y:S01]  /*18f0*/  @P1 STG.E.128 desc[UR4][R94.64], R76 ;  /* 0x0000004c5e001986 */ /* 0x0005e2000c101d04 */
[----:B------:R-:W-:Y:S01]  /*1900*/  F2FP.BF16.F32.PACK_AB R87, R6, R121 ;  /* 0x000000790657723e */ /* 0x000fe200000010ff */
[----:B-1----:R-:W-:-:S02]  /*1910*/  IMAD.WIDE.U32 R92, R0, 0x10, R92 ;  /* 0x00000010005c7825 */ /* 0x002fc400078e005c */
[----:B------:R2:W-:Y:S04]  /*1920*/  @P1 STG.E.128 desc[UR4][R94.64+0x10], R80 ;  /* 0x000010505e001986 */ /* 0x0005e8000c101d04 */
[----:B------:R2:W-:Y:S02]  /*1930*/  STG.E.128 desc[UR4][R92.64], R84 ;  /* 0x000000545c007986 */ /* 0x0005e4000c101d04 */
.L_x_3738:
[----:B------:R-:W-:Y:S05]  /*1940*/  BSYNC B1 ;  /* 0x0000000000017941 */ /* 0x000fea0003800000 */
.L_x_3737:
[----:B-----5:R-:W1:Y:S02]  /*1950*/  LDC.64 R6, c[0x0][0x210] ;  /* 0x00008400ff067b82 */ /* 0x020e640000000a00 */
[----:B-1----:R-:W-:-:S04]  /*1960*/  LEA R2, R6, R2, 0x2 ;  /* 0x0000000206027211 */ /* 0x002fc800078e10ff */
[----:B------:R-:W-:-:S13]  /*1970*/  ISETP.GE.AND P1, PT, R2, R7, PT ;  /* 0x000000070200720c */ /* 0x000fda0003f26270 */
[----:B------:R-:W-:Y:S05]  /*1980*/  @!P1 BRA `(.L_x_3739) ;  /* 0xffffffe8007c9947 */ /* 0x000fea000383ffff */
.L_x_3729:
[----:B------:R-:W-:Y:S05]  /*1990*/  BSYNC B0 ;  /* 0x0000000000007941 */ /* 0x000fea0003800000 */
.L_x_3728:
[----:B-----5:R-:W1:Y:S01]  /*19a0*/  S2R R52, SR_TID.X ;  /* 0x0000000000347919 */ /* 0x020e620000002100 */
[----:B------:R-:W-:Y:S01]  /*19b0*/  MOV R2, 0x400 ;  /* 0x0000040000027802 */ /* 0x000fe20000000f00 */
[----:B------:R-:W-:Y:S05]  /*19c0*/  WARPSYNC.ALL ;  /* 0x0000000000007948 */ /* 0x000fea0003800000 */
[----:B------:R-:W3:Y:S01]  /*19d0*/  S2R R3, SR_CgaCtaId ;  /* 0x0000000000037919 */ /* 0x000ee20000008800 */
[----:B------:R-:W-:Y:S01]  /*19e0*/  ULDC.64 UR6, c[0x0][0x2d8] ;  /* 0x0000b60000067ab9 */ /* 0x000fe20000000a00 */
[----:B------:R-:W4:Y:S01]  /*19f0*/  S2R R7, SR_TID.X ;  /* 0x0000000000077919 */ /* 0x000f220000002100 */
[----:B------:R-:W0:Y:S01]  /*1a00*/  S2R R16, SR_CTAID.X ;  /* 0x0000000000107919 */ /* 0x000e220000002500 */
[----:B-1----:R-:W-:-:S02]  /*1a10*/  SHF.L.U32 R0, R52, 0x1, RZ ;  /* 0x0000000134007819 */ /* 0x002fc400000006ff */
[----:B------:R-:W-:Y:S02]  /*1a20*/  IADD3 R18, R5, 0x7f, -R52 ;  /* 0x0000007f05127810 */ /* 0x000fe40007ffe834 */
[----:B------:R-:W-:Y:S02]  /*1a30*/  LOP3.LUT R0, R0, 0x7ffffc0, RZ, 0xc0, !PT ;  /* 0x07ffffc000007812 */ /* 0x000fe400078ec0ff */
[C---:B------:R-:W-:Y:S02]  /*1a40*/  LOP3.LUT P3, RZ, R18.reuse, 0xffffff80, RZ, 0xc0, !PT ;  /* 0xffffff8012ff7812 */ /* 0x040fe4000786c0ff */
[----:B---3--:R-:W-:Y:S02]  /*1a50*/  LEA R3, R3, R2, 0x18 ;  /* 0x0000000203037211 */ /* 0x008fe400078ec0ff */
[----:B------:R-:W-:Y:S02]  /*1a60*/  ISETP.GE.U32.AND P2, PT, R18, 0x100, PT ;  /* 0x000001001200780c */ /* 0x000fe40003f46070 */
[----:B----4-:R-:W-:-:S02]  /*1a70*/  LOP3.LUT R0, R0, 0x1f, R7, 0xf8, !PT ;  /* 0x0000001f00007812 */ /* 0x010fc400078ef807 */
[----:B------:R-:W-:Y:S02]  /*1a80*/  ISETP.GE.U32.AND P1, PT, R18, 0x180, PT ;  /* 0x000001801200780c */ /* 0x000fe40003f26070 */
[-C--:B------:R-:W-:Y:S02]  /*1a90*/  LEA R0, R0, R3.reuse, 0x5 ;  /* 0x0000000300007211 */ /* 0x080fe400078e28ff */
[----:B------:R-:W-:Y:S02]  /*1aa0*/  LEA R3, R52, R3, 0x2 ;  /* 0x0000000334037211 */ /* 0x000fe400078e10ff */
[----:B------:R-:W-:Y:S01]  /*1ab0*/  ISETP.GE.U32.AND P0, PT, R18, 0x200, PT ;  /* 0x000002001200780c */ /* 0x000fe20003f06070 */
[----:B------:R-:W-:Y:S04]  /*1ac0*/  STS.128 [R0], R32 ;  /* 0x0000002000007388 */ /* 0x000fe80000000c00 */
[----:B------:R0:W-:Y:S04]  /*1ad0*/  STS.128 [R0+0x10], R28 ;  /* 0x0000101c00007388 */ /* 0x0001e80000000c00 */
[----:B------:R-:W-:Y:S04]  /*1ae0*/  STS.128 [R0+0x400], R24 ;  /* 0x0004001800007388 */ /* 0x000fe80000000c00 */
[----:B------:R1:W-:Y:S01]  /*1af0*/  STS.128 [R0+0x410], R20 ;  /* 0x0004101400007388 */ /* 0x0003e20000000c00 */
[----:B------:R-:W-:Y:S01]  /*1b00*/  BAR.SYNC.DEFER_BLOCKING 0x0 ;  /* 0x0000000000007b1d */ /* 0x000fe20000010000 */
[----:B0-----:R-:W-:-:S05]  /*1b10*/  IMAD R31, R16, R5, RZ ;  /* 0x00000005101f7224 */ /* 0x001fca00078e02ff */
[----:B-1----:R-:W-:Y:S01]  /*1b20*/  IADD3 R22, P4, R31, R52, RZ ;  /* 0x000000341f167210 */ /* 0x002fe20007f9e0ff */
[----:B------:R-:W0:Y:S04]  /*1b30*/  LDS R2, [R3] ;  /* 0x0000000003027984 */ /* 0x000e280000000800 */
[----:B------:R-:W1:Y:S04]  /*1b40*/  LDS R9, [R3+0x800] ;  /* 0x0008000003097984 */ /* 0x000e680000000800 */
[----:B------:R-:W3:Y:S04]  /*1b50*/  LDS R4, [R3+0x200] ;  /* 0x0002000003047984 */ /* 0x000ee80000000800 */
[----:B------:R-:W4:Y:S04]  /*1b60*/  LDS R6, [R3+0x400] ;  /* 0x0004000003067984 */ /* 0x000f280000000800 */
[----:B------:R-:W2:Y:S04]  /*1b70*/  LDS R7, [R3+0x600] ;  /* 0x0006000003077984 */ /* 0x000ea80000000800 */
[----:B------:R-:W2:Y:S04]  /*1b80*/  LDS R11, [R3+0xa00] ;  /* 0x000a0000030b7984 */ /* 0x000ea80000000800 */
[----:B------:R-:W2:Y:S04]  /*1b90*/  LDS R13, [R3+0xc00] ;  /* 0x000c0000030d7984 */ /* 0x000ea80000000800 */
[----:B------:R-:W2:Y:S04]  /*1ba0*/  LDS R8, [R3+0xe00] ;  /* 0x000e000003087984 */ /* 0x000ea80000000800 */
[----:B------:R-:W2:Y:S04]  /*1bb0*/  LDS R15, [R3+0x1000] ;  /* 0x00100000030f7984 */ /* 0x000ea80000000800 */
[----:B------:R-:W2:Y:S04]  /*1bc0*/  LDS R17, [R3+0x1200] ;  /* 0x0012000003117984 */ /* 0x000ea80000000800 */
[----:B------:R-:W2:Y:S01]  /*1bd0*/  LDS R19, [R3+0x1400] ;  /* 0x0014000003137984 */ /* 0x000ea20000000800 */
[----:B0-----:R-:W-:-:S03]  /*1be0*/  FADD.FTZ R2, RZ, R2 ;  /* 0x00000002ff027221 */ /* 0x001fc60000010000 */
[----:B------:R-:W0:Y:S01]  /*1bf0*/  LDS R10, [R3+0x1600] ;  /* 0x00160000030a7984 */ /* 0x000e220000000800 */
[----:B-1----:R-:W-:Y:S01]  /*1c00*/  FADD.FTZ R2, R2, R9 ;  /* 0x0000000902027221 */ /* 0x002fe20000010000 */
[----:B------:R-:W-:Y:S02]  /*1c10*/  IADD3.X R9, RZ, RZ, RZ, P4, !PT ;  /* 0x000000ffff097210 */ /* 0x000fe400027fe4ff */
[----:B------:R-:W1:Y:S01]  /*1c20*/  LDS R21, [R3+0x1800] ;  /* 0x0018000003157984 */ /* 0x000e620000000800 */
[----:B---3--:R-:W-:-:S03]  /*1c30*/  FADD.FTZ R4, RZ, R4 ;  /* 0x00000004ff047221 */ /* 0x008fc60000010000 */
[----:B------:R-:W3:Y:S01]  /*1c40*/  LDS R23, [R3+0x1a00] ;  /* 0x001a000003177984 */ /* 0x000ee20000000800 */
[----:B----4-:R-:W-:-:S03]  /*1c50*/  FADD.FTZ R6, RZ, R6 ;  /* 0x00000006ff067221 */ /* 0x010fc60000010000 */
[----:B------:R-:W4:Y:S01]  /*1c60*/  LDS R25, [R3+0x1c00] ;  /* 0x001c000003197984 */ /* 0x000f220000000800 */
[----:B--2---:R-:W-:-:S03]  /*1c70*/  FADD.FTZ R7, RZ, R7 ;  /* 0x00000007ff077221 */ /* 0x004fc60000010000 */
[----:B------:R-:W2:Y:S01]  /*1c80*/  LDS R12, [R3+0x1e00] ;  /* 0x001e0000030c7984 */ /* 0x000ea20000000800 */
        /* <DEDUP_REMOVED lines=8> */
[----:B------:R-:W-:Y:S01]  /*1d10*/  SHF.L.U32 R10, R22, 0x2, RZ ;  /* 0x00000002160a7819 */ /* 0x000fe200000006ff */
[----:B------:R-:W-:Y:S01]  /*1d20*/  STS.128 [R0], R48 ;  /* 0x0000003000007388 */ /* 0x000fe20000000c00 */
[----:B-1----:R-:W-:Y:S01]  /*1d30*/  FADD.FTZ R21, R2, R21 ;  /* 0x0000001502157221 */ /* 0x002fe20000010000 */
        /* <DEDUP_REMOVED lines=11> */
[----:B--2---:R-:W-:-:S04]  /*1df0*/  FADD.FTZ R9, R7, R12 ;  /* 0x0000000c07097221 */ /* 0x004fc80000010000 */
        /* <DEDUP_REMOVED lines=18> */
[----:B---3--:R-:W-:Y:S01]  /*1f20*/  FADD.FTZ R31, R14, R31 ;  /* 0x0000001f0e1f7221 */ /* 0x008fe20000010000 */
[----:B------:R-:W-:Y:S02]  /*1f30*/  @P3 MOV R2, R22 ;  /* 0x0000001600023202 */ /* 0x000fe40000000f00 */
[----:B------:R-:W3:Y:S01]  /*1f40*/  LDS R17, [R3+0x1600] ;  /* 0x0016000003117984 */ /* 0x000ee20000000800 */
[----:B----4-:R-:W-:Y:S01]  /*1f50*/  FADD.FTZ R5, RZ, R5 ;  /* 0x00000005ff057221 */ /* 0x010fe20000010000 */
[----:B------:R-:W-:-:S02]  /*1f60*/  @P3 IADD3 R22, P4, R22, 0x200, RZ ;  /* 0x0000020016163810 */ /* 0x000fc40007f9e0ff */
[----:B------:R4:W3:Y:S01]  /*1f70*/  LDS R27, [R3+0x1e00] ;  /* 0x001e0000031b7984 */ /* 0x0008e20000000800 */
[----:B------:R-:W-:Y:S01]  /*1f80*/  FADD.FTZ R5, R5, R16 ;  /* 0x0000001005057221 */ /* 0x000fe20000010000 */
[----:B------:R-:W-:Y:S01]  /*1f90*/  FADD.FTZ R0, RZ, R0 ;  /* 0x00000000ff007221 */ /* 0x000fe20000010000 */
[-C--:B----4-:R-:W-:Y:S02]  /*1fa0*/  @P3 MOV R3, R33.reuse ;  /* 0x0000002100033202 */ /* 0x090fe40000000f00 */
[----:B------:R-:W-:Y:S01]  /*1fb0*/  FADD.FTZ R5, R5, R18 ;  /* 0x0000001205057221 */ /* 0x000fe20000010000 */
[----:B------:R-:W-:Y:S01]  /*1fc0*/  @P3 IADD3.X R33, RZ, R33, RZ, P4, !PT ;  /* 0x00000021ff213210 */ /* 0x000fe200027fe4ff */
[----:B------:R-:W-:Y:S01]  /*1fd0*/  FADD.FTZ R0, R0, R11 ;  /* 0x0000000b00007221 */ /* 0x000fe20000010000 */
[----:B------:R4:W-:Y:S01]  /*1fe0*/  @P3 STG.E desc[UR4][R2.64], R31 ;  /* 0x0000001f02003986 */ /* 0x0009e2000c101904 */
[----:B------:R-:W-:Y:S02]  /*1ff0*/  FADD.FTZ R7, R5, R20 ;  /* 0x0000001405077221 */ /* 0x000fe40000010000 */
        /* <DEDUP_REMOVED lines=23> */
[----:B0-----:R-:W-:-:S02]  /*2170*/  @P1 MOV R2, R22 ;  /* 0x0000001600021202 */ /* 0x001fc40000000f00 */
[----:B------:R-:W-:Y:S02]  /*2180*/  @P1 MOV R3, R33 ;  /* 0x0000002100031202 */ /* 0x000fe40000000f00 */
[-C--:B------:R-:W-:Y:S02]  /*2190*/  @P1 MOV R7, R29.reuse ;  /* 0x0000001d00071202 */ /* 0x080fe40000000f00 */
[----:B------:R-:W-:Y:S01]  /*21a0*/  @P1 IADD3 R22, P3, R22, 0x200, RZ ;  /* 0x0000020016161810 */ /* 0x000fe20007f7e0ff */
[----:B------:R0:W-:Y:S01]  /*21b0*/  @P1 STG.E desc[UR4][R2.64], R19 ;  /* 0x0000001302001986 */ /* 0x0001e2000c101904 */
[----:B------:R-:W-:Y:S02]  /*21c0*/  @P1 IADD3.X R29, RZ, R29, RZ, P4, !PT ;  /* 0x0000001dff1d1210 */ /* 0x000fe400027fe4ff */
[----:B------:R-:W-:Y:S01]  /*21d0*/  @P1 IADD3.X R33, RZ, R33, RZ, P3, !PT ;  /* 0x00000021ff211210 */ /* 0x000fe20001ffe4ff */
[----:B------:R2:W-:Y:S01]  /*21e0*/  @P1 STG.E desc[UR4][R6.64], R25 ;  /* 0x0000001906001986 */ /* 0x0005e2000c101904 */
[----:B-1----:R-:W-:-:S02]  /*21f0*/  MOV R4, R10 ;  /* 0x0000000a00047202 */ /* 0x002fc40000000f00 */
[----:B------:R-:W-:Y:S02]  /*2200*/  MOV R5, R29 ;  /* 0x0000001d00057202 */ /* 0x000fe40000000f00 */
[----:B0-----:R-:W-:Y:S02]  /*2210*/  MOV R2, R22 ;  /* 0x0000001600027202 */ /* 0x001fe40000000f00 */
[----:B------:R-:W-:Y:S01]  /*2220*/  MOV R3, R33 ;  /* 0x0000002100037202 */ /* 0x000fe20000000f00 */
[----:B------:R-:W-:Y:S06]  /*2230*/  @!P0 EXIT ;  /* 0x000000000000894d */ /* 0x000fec0003800000 */
[----:B------:R-:W-:Y:S04]  /*2240*/  STG.E desc[UR4][R2.64], R27 ;  /* 0x0000001b02007986 */ /* 0x000fe8000c101904 */
[----:B------:R-:W-:Y:S01]  /*2250*/  STG.E desc[UR4][R4.64], R9 ;  /* 0x0000000904007986 */ /* 0x000fe2000c101904 */
[----:B------:R-:W-:Y:S05]  /*2260*/  EXIT ;  /* 0x000000000000794d */ /* 0x000fea0003800000 */
.L_x_3734:
        /* <DEDUP_REMOVED lines=8> */
.L_x_3741:
[----:B------:R-:W-:Y:S05]  /*22f0*/  BSYNC B1 ;  /* 0x0000000000017941 */ /* 0x000fea0003800000 */
.L_x_3740:
        /* <DEDUP_REMOVED lines=8> */
.L_x_3742:
[----:B------:R-:W-:Y:S01]  /*2380*/  FADD.FTZ R84, R84, R121 ;  /* 0x0000007954547221 */ /* 0x000fe20000010000 */
[----:B------:R-:W-:-:S04]  /*2390*/  HFMA2.MMA R123, -RZ, RZ, 0, 1.1920928955078125e-07 ;  /* 0x00000002ff7b7435 */ /* 0x000fc800000001ff */
[----:B------:R-:W-:Y:S02]  /*23a0*/  MOV R124, R84 ;  /* 0x00000054007c7202 */ /* 0x000fe40000000f00 */
[----:B------:R-:W-:-:S07]  /*23b0*/  MOV R85, R119 ;  /* 0x0000007700557202 */ /* 0x000fce0000000f00 */
[----:B------:R-:W-:Y:S05]  /*23c0*/  WARPSYNC.COLLECTIVE R117, `(.L_x_3743) ;  /* 0x0000000075087348 */ /* 0x000fea0003c00000 */
[----:B------:R0:W1:Y:S02]  /*23d0*/  SHFL.BFLY P1, R119, R124, R123, R125 ;  /* 0x0c00007b7c777389 */ /* 0x000064000002007d */
[----:B01----:R-:W-:Y:S01]  /*23e0*/  ENDCOLLECTIVE ;  /* 0x000000000000791b */ /* 0x003fe20003800000 */
.L_x_3743:
[----:B------:R-:W-:-:S05]  /*23f0*/  FADD.FTZ R85, R85, R122 ;  /* 0x0000007a55557221 */ /* 0x000fca0000010000 */
[----:B------:R-:W-:Y:S02]  /*2400*/  MOV R124, R85 ;  /* 0x00000055007c7202 */ /* 0x000fe40000000f00 */
[----:B------:R-:W-:-:S07]  /*2410*/  MOV R87, R119 ;  /* 0x0000007700577202 */ /* 0x000fce0000000f00 */
[----:B------:R-:W-:Y:S05]  /*2420*/  WARPSYNC.COLLECTIVE R117, `(.L_x_3744) ;  /* 0x0000000075087348 */ /* 0x000fea0003c00000 */
[----:B------:R0:W1:Y:S02]  /*2430*/  SHFL.BFLY P1, R119, R124, R123, R125 ;  /* 0x0c00007b7c777389 */ /* 0x000064000002007d */
[----:B01----:R-:W-:Y:S01]  /*2440*/  ENDCOLLECTIVE ;  /* 0x000000000000791b */ /* 0x003fe20003800000 */
.L_x_3744:
[----:B------:R-:W-:Y:S01]  /*2450*/  FADD.FTZ R87, R84, R87 ;  /* 0x0000005754577221 */ /* 0x000fe20000010000 */
[----:B------:R-:W-:-:S04]  /*2460*/  HFMA2.MMA R123, -RZ, RZ, 0, 2.384185791015625e-07 ;  /* 0x00000004ff7b7435 */ /* 0x000fc800000001ff */
[----:B------:R-:W-:Y:S02]  /*2470*/  MOV R124, R87 ;  /* 0x00000057007c7202 */ /* 0x000fe40000000f00 */
[----:B------:R-:W-:-:S07]  /*2480*/  MOV R86, R119 ;  /* 0x0000007700567202 */ /* 0x000fce0000000f00 */
[----:B------:R-:W-:Y:S05]  /*2490*/  WARPSYNC.COLLECTIVE R117, `(.L_x_3745) ;  /* 0x0000000075087348 */ /* 0x000fea0003c00000 */
[----:B------:R0:W1:Y:S02]  /*24a0*/  SHFL.BFLY P1, R119, R124, R123, R125 ;  /* 0x0c00007b7c777389 */ /* 0x000064000002007d */
[----:B01----:R-:W-:Y:S01]  /*24b0*/  ENDCOLLECTIVE ;  /* 0x000000000000791b */ /* 0x003fe20003800000 */
.L_x_3745:
[----:B------:R-:W-:-:S05]  /*24c0*/  FADD.FTZ R86, R85, R86 ;  /* 0x0000005655567221 */ /* 0x000fca0000010000 */
[----:B------:R-:W-:Y:S02]  /*24d0*/  MOV R124, R86 ;  /* 0x00000056007c7202 */ /* 0x000fe40000000f00 */
[----:B------:R-:W-:-:S07]  /*24e0*/  MOV R92, R119 ;  /* 0x00000077005c7202 */ /* 0x000fce0000000f00 */
[----:B------:R-:W-:Y:S05]  /*24f0*/  WARPSYNC.COLLECTIVE R117, `(.L_x_3746) ;  /* 0x0000000075087348 */ /* 0x000fea0003c00000 */
[----:B------:R0:W1:Y:S02]  /*2500*/  SHFL.BFLY P1, R119, R124, R123, R125 ;  /* 0x0c00007b7c777389 */ /* 0x000064000002007d */
[----:B01----:R-:W-:Y:S01]  /*2510*/  ENDCOLLECTIVE ;  /* 0x000000000000791b */ /* 0x003fe20003800000 */
.L_x_3746:
[----:B------:R-:W-:Y:S01]  /*2520*/  FADD.FTZ R92, R87, R92 ;  /* 0x0000005c575c7221 */ /* 0x000fe20000010000 */
[----:B------:R-:W-:-:S04]  /*2530*/  HFMA2.MMA R123, -RZ, RZ, 0, 4.76837158203125e-07 ;  /* 0x00000008ff7b7435 */ /* 0x000fc800000001ff */
[----:B------:R-:W-:Y:S02]  /*2540*/  MOV R124, R92 ;  /* 0x0000005c007c7202 */ /* 0x000fe40000000f00 */
[----:B------:R-:W-:-:S07]  /*2550*/  MOV R93, R119 ;  /* 0x00000077005d7202 */ /* 0x000fce0000000f00 */
[----:B------:R-:W-:Y:S05]  /*2560*/  WARPSYNC.COLLECTIVE R117, `(.L_x_3747) ;  /* 0x0000000075087348 */ /* 0x000fea0003c00000 */
[----:B------:R0:W1:Y:S02]  /*2570*/  SHFL.BFLY P1, R119, R124, R123, R125 ;  /* 0x0c00007b7c777389 */ /* 0x000064000002007d */
[----:B01----:R-:W-:Y:S01]  /*2580*/  ENDCOLLECTIVE ;  /* 0x000000000000791b */ /* 0x003fe20003800000 */
.L_x_3747:
[----:B------:R-:W-:-:S05]  /*2590*/  FADD.FTZ R93, R86, R93 ;  /* 0x0000005d565d7221 */ /* 0x000fca0000010000 */
[----:B------:R-:W-:Y:S02]  /*25a0*/  MOV R124, R93 ;  /* 0x0000005d007c7202 */ /* 0x000fe40000000f00 */
[----:B------:R-:W-:-:S07]  /*25b0*/  MOV R95, R119 ;  /* 0x00000077005f7202 */ /* 0x000fce0000000f00 */
[----:B------:R-:W-:Y:S05]  /*25c0*/  WARPSYNC.COLLECTIVE R117, `(.L_x_3748) ;  /* 0x0000000075087348 */ /* 0x000fea0003c00000 */
[----:B------:R0:W1:Y:S02]  /*25d0*/  SHFL.BFLY P1, R119, R124, R123, R125 ;  /* 0x0c00007b7c777389 */ /* 0x000064000002007d */
[----:B01----:R-:W-:Y:S01]  /*25e0*/  ENDCOLLECTIVE ;  /* 0x000000000000791b */ /* 0x003fe20003800000 */
.L_x_3748:
[----:B------:R-:W-:Y:S01]  /*25f0*/  FADD.FTZ R95, R92, R95 ;  /* 0x0000005f5c5f7221 */ /* 0x000fe20000010000 */
[----:B------:R-:W-:-:S04]  /*2600*/  HFMA2.MMA R123, -RZ, RZ, 0, 9.5367431640625e-07 ;  /* 0x00000010ff7b7435 */ /* 0x000fc800000001ff */
[----:B------:R-:W-:Y:S02]  /*2610*/  MOV R124, R95 ;  /* 0x0000005f007c7202 */ /* 0x000fe40000000f00 */
[----:B------:R-:W-:-:S07]  /*2620*/  MOV R94, R119 ;  /* 0x00000077005e7202 */ /* 0x000fce0000000f00 */
[----:B------:R-:W-:Y:S05]  /*2630*/  WARPSYNC.COLLECTIVE R117, `(.L_x_3749) ;  /* 0x0000000075087348 */ /* 0x000fea0003c00000 */
[----:B------:R0:W1:Y:S02]  /*2640*/  SHFL.BFLY P1, R119, R124, R123, R125 ;  /* 0x0c00007b7c777389 */ /* 0x000064000002007d */
[----:B01----:R-:W-:Y:S01]  /*2650*/  ENDCOLLECTIVE ;  /* 0x000000000000791b */ /* 0x003fe20003800000 */
.L_x_3749:
[----:B------:R-:W-:-:S05]  /*2660*/  FADD.FTZ R94, R93, R94 ;  /* 0x0000005e5d5e7221 */ /* 0x000fca0000010000 */
[----:B------:R-:W-:Y:S02]  /*2670*/  MOV R124, R94 ;  /* 0x0000005e007c7202 */ /* 0x000fe40000000f00 */
[----:B------:R-:W-:-:S07]  /*2680*/  MOV R84, R119 ;  /* 0x0000007700547202 */ /* 0x000fce0000000f00 */
[----:B------:R-:W-:Y:S05]  /*2690*/  WARPSYNC.COLLECTIVE R117, `(.L_x_3750) ;  /* 0x0000000075087348 */ /* 0x000fea0003c00000 */
[----:B------:R0:W1:Y:S02]  /*26a0*/  SHFL.BFLY P1, R119, R124, R123, R125 ;  /* 0x0c00007b7c777389 */ /* 0x000064000002007d */
[----:B01----:R-:W-:Y:S01]  /*26b0*/  ENDCOLLECTIVE ;  /* 0x000000000000791b */ /* 0x003fe20003800000 */
.L_x_3750:
[----:B------:R-:W-:Y:S01]  /*26c0*/  MOV R85, R119 ;  /* 0x0000007700557202 */ /* 0x000fe20000000f00 */
[----:B------:R-:W-:Y:S06]  /*26d0*/  BRA `(.L_x_3751) ;  /* 0xffffffe800747947 */ /* 0x000fec000383ffff */
.L_x_3752:
        /* <DEDUP_REMOVED lines=10> */
.L_x_9152:


//--------------------- .text._ZN10layer_norm13ln_bwd_kernelINS_13Kernel_traitsIf13__nv_bfloat16fS2_fjLj512ELj1ELj4ELj1ELj16ENS_18Kernel_traits_baseILj512EfS2_fS2_fjLj128EEEEELb0ELb0ELb0ELb1EEEvNS_9BwdParamsE --------------------------
	.section	.text._ZN10layer_norm13ln_bwd_kernelINS_13Kernel_traitsIf13__nv_bfloat16fS2_fjLj512ELj1ELj4ELj1ELj16ENS_18Kernel_traits_baseILj512EfS2_fS2_fjLj128EEEEELb0ELb0ELb0ELb1EEEvNS_9BwdParamsE,"ax",@progbits
	.align	128
        .global         _ZN10layer_norm13ln_bwd_kernelINS_13Kernel_traitsIf13__nv_bfloat16fS2_fjLj512ELj1ELj4ELj1ELj16ENS_18Kernel_traits_baseILj512EfS2_fS2_fjLj128EEEEELb0ELb0ELb0ELb1EEEvNS_9BwdParamsE
        .type           _ZN10layer_norm13ln_bwd_kernelINS_13Kernel_traitsIf13__nv_bfloat16fS2_fjLj512ELj1ELj4ELj1ELj16ENS_18Kernel_traits_baseILj512EfS2_fS2_fjLj128EEEEELb0ELb0ELb0ELb1EEEvNS_9BwdParamsE,@function
        .size           _ZN10layer_norm13ln_bwd_kernelINS_13Kernel_traitsIf13__nv_bfloat16fS2_fjLj512ELj1ELj4ELj1ELj16ENS_18Kernel_traits_baseILj512EfS2_fS2_fjLj128EEEEELb0ELb0ELb0ELb1EEEvNS_9BwdParamsE,(.L_x_9153 - _ZN10layer_norm13ln_bwd_kernelINS_13Kernel_traitsIf13__nv_bfloat16fS2_fjLj512ELj1ELj4ELj1ELj16ENS_18Kernel_traits_baseILj512EfS2_fS2_fjLj128EEEEELb0ELb0ELb0ELb1EEEvNS_9BwdParamsE)
        .other          _ZN10layer_norm13ln_bwd_kernelINS_13Kernel_traitsIf13__nv_bfloat16fS2_fjLj512ELj1ELj4ELj1ELj16ENS_18Kernel_traits_baseILj512EfS2_fS2_fjLj128EEEEELb0ELb0ELb0ELb1EEEvNS_9BwdParamsE,@"STO_CUDA_ENTRY STV_DEFAULT"
_ZN10layer_norm13ln_bwd_kernelINS_13Kernel_traitsIf13__nv_bfloat16fS2_fjLj512ELj1ELj4ELj1ELj16ENS_18Kernel_traits_baseILj512EfS2_fS2_fjLj128EEEEELb0ELb0ELb0ELb1EEEvNS_9BwdParamsE:
.text._ZN10layer_norm13ln_bwd_kernelINS_13Kernel_traitsIf13__nv_bfloat16fS2_fjLj512ELj1ELj4ELj1ELj16ENS_18Kernel_traits_baseILj512EfS2_fS2_fjLj128EEEEELb0ELb0ELb0ELb1EEEvNS_9BwdParamsE:
        /* <DEDUP_REMOVED lines=30> */
.L_x_3754:
[----:B------:R-:W-:Y:S01]  /*01e0*/  SHF.L.U32 R0, R90, 0x5, RZ ;  /* 0x000000055a007819 */ /* 0x000fe200000006ff */
[----:B------:R-:W-:-:S03]  /*01f0*/  ULDC.64 UR6, c[0x0][0x260] ;  /* 0x0000980000067ab9 */ /* 0x000fc60000000a00 */
[----:B------:R-:W-:-:S04]  /*0200*/  LOP3.LUT R0, R0, 0x3e0, RZ, 0xc0, !PT ;  /* 0x000003e000007812 */ /* 0x000fc800078ec0ff */
[----:B------:R-:W-:-:S04]  /*0210*/  IADD3 R2, P0, R0, UR6, RZ ;  /* 0x0000000600027c10 */ /* 0x000fc8000ff1e0ff */
[----:B------:R-:W-:Y:S01]  /*0220*/  IADD3.X R3, RZ, UR7, RZ, P0, !PT ;  /* 0x00000007ff037c10 */ /* 0x000fe200087fe4ff */
[----:B------:R-:W-:Y:S02]  /*0230*/  ULDC.64 UR6, c[0x0][0x270] ;  /* 0x00009c0000067ab9 */ /* 0x000fe40000000a00 */
[----:B------:R-:W-:Y:S01]  /*0240*/  ISETP.NE.U32.AND P0, PT, RZ, UR6, PT ;  /* 0x00000006ff007c0c */ /* 0x000fe2000bf05070 */
[----:B------:R-:W-:Y:S01]  /*0250*/  ULDC.U8 UR6, c[0x0][0x2a0] ;  /* 0x0000a80000067ab9 */ /* 0x000fe20000000000 */
[----:B------:R-:W-:Y:S01]  /*0260*/  HFMA2.MMA R91, -RZ, RZ, 0, 0 ;  /* 0x00000000ff5b7435 */ /* 0x000fe200000001ff */
[----:B------:R-:W-:Y:S01]  /*0270*/  BSSY B1, `(.L_x_3756) ;  /* 0x0000162000017945 */ /* 0x000fe20003800000 */
[----:B------:R-:W5:Y:S01]  /*0280*/  LDG.E.128 R32, desc[UR4][R2.64] ;  /* 0x0000000402207981 */ /* 0x000f62000c1e1d00 */
[----:B------:R-:W-:Y:S02]  /*0290*/  ISETP.NE.AND.EX P0, PT, RZ, UR7, PT, P0 ;  /* 0x00000007ff007c0c */ /* 0x000fe4000bf05300 */
[----:B------:R-:W-:-:S02]  /*02a0*/  CS2R R88, SRZ ;  /* 0x0000000000587805 */ /* 0x000fc4000001ff00 */
[----:B------:R-:W-:Y:S01]  /*02b0*/  CS2R R86, SRZ ;  /* 0x0000000000567805 */ /* 0x000fe2000001ff00 */
[----:B------:R-:W5:Y:S01]  /*02c0*/  LDG.E.128 R36, desc[UR4][R2.64+0x10] ;  /* 0x0000100402247981 */ /* 0x000f62000c1e1d00 */
[----:B------:R-:W-:Y:S02]  /*02d0*/  CS2R R84, SRZ ;  /* 0x0000000000547805 */ /* 0x000fe4000001ff00 */
[----:B------:R-:W-:Y:S02]  /*02e0*/  CS2R R82, SRZ ;  /* 0x0000000000527805 */ /* 0x000fe4000001ff00 */
[----:B------:R-:W-:Y:S01]  /*02f0*/  CS2R R80, SRZ ;  /* 0x0000000000507805 */ /* 0x000fe2000001ff00 */
[----:B------:R-:W5:Y:S01]  /*0300*/  LDG.E.128 R40, desc[UR4][R2.64+0x400] ;  /* 0x0004000402287981 */ /* 0x000f62000c1e1d00 */
[----:B------:R-:W-:Y:S02]  /*0310*/  CS2R R14, SRZ ;  /* 0x00000000000e7805 */ /* 0x000fe4000001ff00 */
[----:B------:R-:W-:-:S02]  /*0320*/  CS2R R92, SRZ ;  /* 0x00000000005c7805 */ /* 0x000fc4000001ff00 */
[----:B------:R-:W-:Y:S01]  /*0330*/  CS2R R98, SRZ ;  /* 0x0000000000627805 */ /* 0x000fe2000001ff00 */
[----:B------:R0:W5:Y:S01]  /*0340*/  LDG.E.128 R44, desc[UR4][R2.64+0x410] ;  /* 0x00041004022c7981 */ /* 0x000162000c1e1d00 */
[----:B------:R-:W-:Y:S02]  /*0350*/  CS2R R96, SRZ ;  /* 0x0000000000607805 */ /* 0x000fe4000001ff00 */
[----:B------:R-:W-:Y:S02]  /*0360*/  CS2R R12, SRZ ;  /* 0x00000000000c7805 */ /* 0x000fe4000001ff00 */
[----:B------:R-:W-:Y:S02]  /*0370*/  CS2R R10, SRZ ;  /* 0x00000000000a7805 */ /* 0x000fe4000001ff00 */
[----:B------:R-:W-:Y:S02]  /*0380*/  CS2R R8, SRZ ;  /* 0x0000000000087805 */ /* 0x000fe4000001ff00 */
[----:B------:R-:W-:-:S02]  /*0390*/  CS2R R6, SRZ ;  /* 0x0000000000067805 */ /* 0x000fc4000001ff00 */
[----:B------:R-:W-:Y:S02]  /*03a0*/  CS2R R4, SRZ ;  /* 0x0000000000047805 */ /* 0x000fe4000001ff00 */
[----:B------:R-:W-:Y:S02]  /*03b0*/  ISETP.NE.AND P4, PT, RZ, UR6, PT ;  /* 0x00000006ff007c0c */ /* 0x000fe4000bf85270 */
[----:B------:R-:W-:Y:S02]  /*03c0*/  MOV R101, RZ ;  /* 0x000000ff00657202 */ /* 0x000fe40000000f00 */
[----:B0-----:R-:W-:-:S09]  /*03d0*/  CS2R R2, SRZ ;  /* 0x0000000000027805 */ /* 0x001fd2000001ff00 */
.L_x_3758:
[----:B-1----:R-:W0:Y:S01]  /*03e0*/  LDC.64 R56, c[0x0][0x250] ;  /* 0x00009400ff387b82 */ /* 0x002e220000000a00 */
        /* <DEDUP_REMOVED lines=35> */
[----:B-----5:R-:W5:Y:S01]  /*0620*/  @P1 LDG.E.128 R20, desc[UR4][R112.64] ;  /* 0x0000000470141981 */ /* 0x020f62000c1e1d00 */
        /* <DEDUP_REMOVED lines=64> */
[----:B------:R-:W-:Y:S01]  /*0a30*/  FADD.FTZ R99, R60, R99 ;  /* 0x000000633c637221 */ /* 0x000fe20000010000 */
[----:B------:R-:W-:Y:S01]  /*0a40*/  FFMA.FTZ R101, R0, R60, R101 ;  /* 0x0000003c00657223 */ /* 0x000fe20000010065 */
[----:B------:R-:W-:Y:S01]  /*0a50*/  FFMA.FTZ R72, R73, R56, R72 ;  /* 0x0000003849487223 */ /* 0x000fe20000010048 */
[----:B------:R-:W-:Y:S01]  /*0a60*/  SHF.L.U32 R60, R107, 0x10, RZ ;  /* 0x000000106b3c7819 */ /* 0x000fe200000006ff */
[----:B------:R-:W-:Y:S01]  /*0a70*/  FMUL.FTZ R77, R105, R112 ;  /* 0x00000070694d7220 */ /* 0x000fe20000410000 */
[----:B------:R-:W-:Y:S01]  /*0a80*/  SHF.L.U32 R108, R67, 0x10, RZ ;  /* 0x00000010436c7819 */ /* 0x000fe200000006ff */
        /* <DEDUP_REMOVED lines=15> */
[----:B------:R-:W-:Y:S01]  /*0b80*/  FMUL.FTZ R61, R38, R110 ;  /* 0x0000006e263d7220 */ /* 0x000fe20000410000 */
[----:B------:R-:W-:Y:S01]  /*0b90*/  SHF.L.U32 R112, R69, 0x10, RZ ;  /* 0x0000001045707819 */ /* 0x000fe200000006ff */
[----:B------:R-:W-:Y:S01]  /*0ba0*/  FADD.FTZ R74, R115, R60 ;  /* 0x0000003c734a7221 */ /* 0x000fe20000010000 */
[----:B------:R-:W-:Y:S01]  /*0bb0*/  FMUL.FTZ R66, R105, R66 ;  /* 0x0000004269427220 */ /* 0x000fe20000410000 */
        /* <DEDUP_REMOVED lines=73> */
.L_x_3770:
        /* <DEDUP_REMOVED lines=133> */
.L_x_3756:
        /* <DEDUP_REMOVED lines=32> */
.L_x_3755:
[----:B------:R-:W-:Y:S05]  /*1aa0*/  BSYNC B0 ;  /* 0x0000000000007941 */ /* 0x000fea0003800000 */
.L_x_3753:
[----:B------:R-:W0:Y:S01]  /*1ab0*/  S2R R3, SR_CgaCtaId ;  /* 0x0000000000037919 */ /* 0x000e220000008800 */
[----:B------:R-:W-:Y:S01]  /*1ac0*/  SHF.R.U32.HI R2, RZ, 0x5, R90 ;  /* 0x00000005ff027819 */ /* 0x000fe2000001165a */
[----:B------:R-:W-:Y:S05]  /*1ad0*/  WARPSYNC.ALL ;  /* 0x0000000000007948 */ /* 0x000fea0003800000 */
[----:B------:R-:W-:Y:S01]  /*1ae0*/  MOV R0, 0x400 ;  /* 0x0000040000007802 */ /* 0x000fe20000000f00 */
[----:B------:R-:W2:Y:S01]  /*1af0*/  S2R R40, SR_CTAID.X ;  /* 0x0000000000287919 */ /* 0x000ea20000002500 */
        /* <DEDUP_REMOVED lines=13> */
[----:B------:R-:W3:Y:S04]  /*1bd0*/  LDS R15, [R3+0x800] ;  /* 0x00080000030f7984 */ /* 0x000ee80000000800 */
[----:B------:R-:W4:Y:S04]  /*1be0*/  LDS R12, [R3+0x200] ;  /* 0x00020000030c7984 */ /* 0x000f280000000800 */
[----:B------:R-:W5:Y:S04]  /*1bf0*/  LDS R21, [R3+0xa00] ;  /* 0x000a000003157984 */ /* 0x000f680000000800 */
[----:B------:R-:W1:Y:S04]  /*1c00*/  LDS R13, [R3+0x400] ;  /* 0x00040000030d7984 */ /* 0x000e680000000800 */
        /* <DEDUP_REMOVED lines=8> */
[----:B---3--:R-:W-:-:S03]  /*1c90*/  FADD.FTZ R2, R2, R15 ;  /* 0x0000000f02027221 */ /* 0x008fc60000010000 */
[----:B------:R-:W3:Y:S01]  /*1ca0*/  LDS R35, [R3+0x1800] ;  /* 0x0018000003237984 */ /* 0x000ee20000000800 */
[----:B----4-:R-:W-:-:S03]  /*1cb0*/  FADD.FTZ R12, RZ, R12 ;  /* 0x0000000cff0c7221 */ /* 0x010fc60000010000 */
[----:B------:R-:W4:Y:S01]  /*1cc0*/  LDS R37, [R3+0x1a00] ;  /* 0x001a000003257984 */ /* 0x000f220000000800 */
[----:B-----5:R-:W-:-:S03]  /*1cd0*/  FADD.FTZ R12, R12, R21 ;  /* 0x000000150c0c7221 */ /* 0x020fc60000010000 */
[----:B------:R-:W5:Y:S01]  /*1ce0*/  LDS R28, [R3+0x1c00] ;  /* 0x001c0000031c7984 */ /* 0x000f620000000800 */
[----:B-1----:R-:W-:-:S03]  /*1cf0*/  FADD.FTZ R13, RZ, R13 ;  /* 0x0000000dff0d7221 */ /* 0x002fc60000010000 */
[----:B------:R-:W1:Y:S01]  /*1d00*/  LDS R39, [R3+0x1e00] ;  /* 0x001e000003277984 */ /* 0x000e620000000800 */
[----:B--2---:R-:W-:Y:S01]  /*1d10*/  FADD.FTZ R13, R13, R20 ;  /* 0x000000140d0d7221 */ /* 0x004fe20000010000 */
        /* <DEDUP_REMOVED lines=8> */
[----:B---3--:R-:W-:-:S03]  /*1da0*/  FADD.FTZ R35, R2, R35 ;  /* 0x0000002302237221 */ /* 0x008fc60000010000 */
[----:B------:R-:W-:Y:S01]  /*1db0*/  STS.128 [R0+0x10], R24 ;  /* 0x0000101800007388 */ /* 0x000fe20000000c00 */
[----:B----4-:R-:W-:-:S03]  /*1dc0*/  FADD.FTZ R37, R12, R37 ;  /* 0x000000250c257221 */ /* 0x010fc60000010000 */
[----:B------:R-:W-:Y:S01]  /*1dd0*/  STS.128 [R0+0x400], R4 ;  /* 0x0004000400007388 */ /* 0x000fe20000000c00 */
[----:B-----5:R-:W-:-:S03]  /*1de0*/  FADD.FTZ R13, R13, R28 ;  /* 0x0000001c0d0d7221 */ /* 0x020fc60000010000 */
[----:B------:R0:W-:Y:S01]  /*1df0*/  STS.128 [R0+0x410], R8 ;  /* 0x0004100800007388 */ /* 0x0001e20000000c00 */
[----:B-1----:R-:W-:Y:S01]  /*1e00*/  FADD.FTZ R39, R14, R39 ;  /* 0x000000270e277221 */ /* 0x002fe20000010000 */
        /* <DEDUP_REMOVED lines=53> */
.L_x_3757:
[----:B------:R-:W-:Y:S01]  /*2160*/  HFMA2.MMA R118, -RZ, RZ, 0, 5.9604644775390625e-08 ;  /* 0x00000001ff767435 */ /* 0x000fe200000001ff */
[----:B------:R-:W-:Y:S01]  /*2170*/  BSSY B2, `(.L_x_3759) ;  /* 0x0000006000027945 */ /* 0x000fe20003800000 */
[----:B------:R-:W-:Y:S02]  /*2180*/  MOV R119, 0x1f ;  /* 0x0000001f00777802 */ /* 0x000fe40000000f00 */
[----:B------:R-:W-:-:S07]  /*2190*/  MOV R116, 0xffffffff ;  /* 0xffffffff00747802 */ /* 0x000fce0000000f00 */
[----:B-----5:R-:W-:Y:S05]  /*21a0*/  WARPSYNC.COLLECTIVE R116, `(.L_x_3760) ;  /* 0x0000000074087348 */ /* 0x020fea0003c00000 */
[----:B------:R0:W1:Y:S02]  /*21b0*/  SHFL.BFLY P1, R117, R121, R118, R119 ;  /* 0x0c00007679757389 */ /* 0x0000640000020077 */
[----:B01---5:R-:W-:Y:S01]  /*21c0*/  ENDCOLLECTIVE ;  /* 0x000000000000791b */ /* 0x023fe20003800000 */
.L_x_3760:
[----:B------:R-:W-:Y:S05]  /*21d0*/  BSYNC B2 ;  /* 0x0000000000027941 */ /* 0x000fea0003800000 */
.L_x_3759:
        /* <DEDUP_REMOVED lines=9> */
.L_x_3761:
[----:B------:R-:W-:Y:S01]  /*2270*/  HFMA2.MMA R118, -RZ, RZ, 0, 1.1920928955078125e-07 ;  /* 0x00000002ff767435 */ /* 0x000fe200000001ff */
[----:B------:R-:W-:Y:S02]  /*2280*/  MOV R121, R114 ;  /* 0x0000007200797202 */ /* 0x000fe40000000f00 */
[----:B------:R-:W-:-:S08]  /*2290*/  MOV R115, R117 ;  /* 0x0000007500737202 */ /* 0x000fd00000000f00 */
[----:B------:R-:W-:Y:S05]  /*22a0*/  WARPSYNC.COLLECTIVE R116, `(.L_x_3762) ;  /* 0x0000000074087348 */ /* 0x000fea0003c00000 */
[----:B------:R0:W1:Y:S02]  /*22b0*/  SHFL.BFLY P1, R117, R121, R118, R119 ;  /* 0x0c00007679757389 */ /* 0x0000640000020077 */
[----:B01----:R-:W-:Y:S01]  /*22c0*/  ENDCOLLECTIVE ;  /* 0x000000000000791b */ /* 0x003fe20003800000 */
.L_x_3762:
[----:B------:R-:W-:-:S05]  /*22d0*/  FADD.FTZ R115, R112, R115 ;  /* 0x0000007370737221 */ /* 0x000fca0000010000 */
[----:B------:R-:W-:Y:S01]  /*22e0*/  MOV R121, R115 ;  /* 0x0000007300797202 */ /* 0x000fe20000000f00 */
[----:B------:R-:W-:-:S07]  /*22f0*/  FADD.FTZ R122, R114, R117 ;  /* 0x00000075727a7221 */ /* 0x000fce0000010000 */
[----:B------:R-:W-:Y:S05]  /*2300*/  WARPSYNC.COLLECTIVE R116, `(.L_x_3763) ;  /* 0x0000000074087348 */ /* 0x000fea0003c00000 */
[----:B------:R0:W1:Y:S02]  /*2310*/  SHFL.BFLY P1, R117, R121, R118, R119 ;  /* 0x0c00007679757389 */ /* 0x0000640000020077 */
[----:B01----:R-:W-:Y:S01]  /*2320*/  ENDCOLLECTIVE ;  /* 0x000000000000791b */ /* 0x003fe20003800000 */
.L_x_3763:
[----:B------:R-:W-:Y:S01]  /*2330*/  HFMA2.MMA R118, -RZ, RZ, 0, 2.384185791015625e-07 ;  /* 0x00000004ff767435 */ /* 0x000fe200000001ff */
[----:B------:R-:W-:Y:S02]  /*2340*/  MOV R121, R122 ;  /* 0x0000007a00797202 */ /* 0x000fe40000000f00 */
[----:B------:R-:W-:-:S08]  /*2350*/  MOV R120, R117 ;  /* 0x0000007500787202 */ /* 0x000fd00000000f00 */
[----:B------:R-:W-:Y:S05]  /*2360*/  WARPSYNC.COLLECTIVE R116, `(.L_x_3764) ;  /* 0x0000000074087348 */ /* 0x000fea0003c00000 */
[----:B------:R0:W1:Y:S02]  /*2370*/  SHFL.BFLY P1, R117, R121, R118, R119 ;  /* 0x0c00007679757389 */ /* 0x0000640000020077 */
[----:B01----:R-:W-:Y:S01]  /*2380*/  ENDCOLLECTIVE ;  /* 0x000000000000791b */ /* 0x003fe20003800000 */
.L_x_3764:
[----:B------:R-:W-:-:S05]  /*2390*/  FADD.FTZ R120, R115, R120 ;  /* 0x0000007873787221 */ /* 0x000fca0000010000 */
[----:B------:R-:W-:Y:S01]  /*23a0*/  MOV R121, R120 ;  /* 0x0000007800797202 */ /* 0x000fe20000000f00 */
[----:B------:R-:W-:-:S07]  /*23b0*/  FADD.FTZ R124, R122, R117 ;  /* 0x000000757a7c7221 */ /* 0x000fce0000010000 */
[----:B------:R-:W-:Y:S05]  /*23c0*/  WARPSYNC.COLLECTIVE R116, `(.L_x_3765) ;  /* 0x0000000074087348 */ /* 0x000fea0003c00000 */
[----:B------:R0:W1:Y:S02]  /*23d0*/  SHFL.BFLY P1, R117, R121, R118, R119 ;  /* 0x0c00007679757389 */ /* 0x0000640000020077 */
[----:B01----:R-:W-:Y:S01]  /*23e0*/  ENDCOLLECTIVE ;  /* 0x000000000000791b */ /* 0x003fe20003800000 */
.L_x_3765:
[----:B------:R-:W-:Y:S01]  /*23f0*/  HFMA2.MMA R118, -RZ, RZ, 0, 4.76837158203125e-07 ;  /* 0x00000008ff767435 */ /* 0x000fe200000001ff */
[----:B------:R-:W-:Y:S02]  /*2400*/  MOV R121, R124 ;  /* 0x0000007c00797202 */ /* 0x000fe40000000f00 */
[----:B------:R-:W-:-:S08]  /*2410*/  MOV R123, R117 ;  /* 0x00000075007b7202 */ /* 0x000fd00000000f00 */
[----:B------:R-:W-:Y:S05]  /*2420*/  WARPSYNC.COLLECTIVE R116, `(.L_x_3766) ;  /* 0x0000000074087348 */ /* 0x000fea0003c00000 */
[----:B------:R0:W1:Y:S02]  /*2430*/  SHFL.BFLY P1, R117, R121, R118, R119 ;  /* 0x0c00007679757389 */ /* 0x0000640000020077 */
[----:B01----:R-:W-:Y:S01]  /*2440*/  ENDCOLLECTIVE ;  /* 0x000000000000791b */ /* 0x003fe20003800000 */
.L_x_3766:
[----:B------:R-:W-:-:S05]  /*2450*/  FADD.FTZ R123, R120, R123 ;  /* 0x0000007b787b7221 */ /* 0x000fca0000010000 */
[----:B------:R-:W-:Y:S01]  /*2460*/  MOV R121, R123 ;  /* 0x0000007b00797202 */ /* 0x000fe20000000f00 */
[----:B------:R-:W-:-:S07]  /*2470*/  FADD.FTZ R112, R124, R117 ;  /* 0x000000757c707221 */ /* 0x000fce0000010000 */
[----:B------:R-:W-:Y:S05]  /*2480*/  WARPSYNC.COLLECTIVE R116, `(.L_x_3767) ;  /* 0x0000000074087348 */ /* 0x000fea0003c00000 */
[----:B------:R0:W1:Y:S02]  /*2490*/  SHFL.BFLY P1, R117, R121, R118, R119 ;  /* 0x0c00007679757389 */ /* 0x0000640000020077 */
[----:B01----:R-:W-:Y:S01]  /*24a0*/  ENDCOLLECTIVE ;  /* 0x000000000000791b */ /* 0x003fe20003800000 */
.L_x_3767:
[----:B------:R-:W-:Y:S01]  /*24b0*/  HFMA2.MMA R118, -RZ, RZ, 0, 9.5367431640625e-07 ;  /* 0x00000010ff767435 */ /* 0x000fe200000001ff */
[----:B------:R-:W-:Y:S02]  /*24c0*/  MOV R121, R112 ;  /* 0x0000007000797202 */ /* 0x000fe40000000f00 */
[----:B------:R-:W-:-:S08]  /*24d0*/  MOV R125, R117 ;  /* 0x00000075007d7202 */ /* 0x000fd00000000f00 */
[----:B------:R-:W-:Y:S05]  /*24e0*/  WARPSYNC.COLLECTIVE R116, `(.L_x_3768) ;  /* 0x0000000074087348 */ /* 0x000fea0003c00000 */
[----:B------:R0:W1:Y:S02]  /*24f0*/  SHFL.BFLY P1, R117, R121, R118, R119 ;  /* 0x0c00007679757389 */ /* 0x0000640000020077 */
[----:B01----:R-:W-:Y:S01]  /*2500*/  ENDCOLLECTIVE ;  /* 0x000000000000791b */ /* 0x003fe20003800000 */
.L_x_3768:
[----:B------:R-:W-:-:S05]  /*2510*/  FADD.FTZ R114, R123, R125 ;  /* 0x0000007d7b727221 */ /* 0x000fca0000010000 */
[----:B------:R-:W-:Y:S02]  /*2520*/  MOV R121, R114 ;  /* 0x0000007200797202 */ /* 0x000fe40000000f00 */
[----:B------:R-:W-:-:S07]  /*2530*/  MOV R115, R117 ;  /* 0x0000007500737202 */ /* 0x000fce0000000f00 */
[----:B------:R-:W-:Y:S05]  /*2540*/  WARPSYNC.COLLECTIVE R116, `(.L_x_3769) ;  /* 0x0000000074087348 */ /* 0x000fea0003c00000 */
[----:B------:R0:W1:Y:S02]  /*2550*/  SHFL.BFLY P1, R117, R121, R118, R119 ;  /* 0x0c00007679757389 */ /* 0x0000640000020077 */
[----:B01----:R-:W-:Y:S01]  /*2560*/  ENDCOLLECTIVE ;  /* 0x000000000000791b */ /* 0x003fe20003800000 */
.L_x_3769:
[----:B------:R-:W-:Y:S05]  /*2570*/  BRA `(.L_x_3770) ;  /* 0xffffffe800b47947 */ /* 0x000fea000383ffff */
.L_x_3771:
        /* <DEDUP_REMOVED lines=16> */
.L_x_9153:


//--------------------- .text._ZN10layer_norm13ln_bwd_kernelINS_13Kernel_traitsIf13__nv_bfloat16fS2_fjLj512ELj1ELj4ELj1ELj16ENS_18Kernel_traits_baseILj512EfS2_fS2_fjLj128EEEEELb0ELb0ELb1ELb0EEEvNS_9BwdParamsE --------------------------
	.section	.text._ZN10layer_norm13ln_bwd_kernelINS_13Kernel_traitsIf13__nv_bfloat16fS2_fjLj512ELj1ELj4ELj1ELj16ENS_18Kernel_traits_baseILj512EfS2_fS2_fjLj128EEEEELb0ELb0ELb1ELb0EEEvNS_9BwdParamsE,"ax",@progbits
	.align	128
        .global         _ZN10layer_norm13ln_bwd_kernelINS_13Kernel_traitsIf13__nv_bfloat16fS2_fjLj512ELj1ELj4ELj1ELj16ENS_18Kernel_traits_baseILj512EfS2_fS2_fjLj128EEEEELb0ELb0ELb1ELb0EEEvNS_9BwdParamsE
        .type           _ZN10layer_norm13ln_bwd_kernelINS_13Kernel_traitsIf13__nv_bfloat16fS2_fjLj512ELj1ELj4ELj1ELj16ENS_18Kernel_traits_baseILj512EfS2_fS2_fjLj128EEEEELb0ELb0ELb1ELb0EEEvNS_9BwdParamsE,@function
        .size           _ZN10layer_norm13ln_bwd_kernelINS_13Kernel_traitsIf13__nv_bfloat16fS2_fjLj512ELj1ELj4ELj1ELj16ENS_18Kernel_traits_baseILj512EfS2_fS2_fjLj128EEEEELb0ELb0ELb1ELb0EEEvNS_9BwdParamsE,(.L_x_9154 - _ZN10layer_norm13ln_bwd_kernelINS_13Kernel_traitsIf13__nv_bfloat16fS2_fjLj512ELj1ELj4ELj1ELj16ENS_18Kernel_traits_baseILj512EfS2_fS2_fjLj128EEEEELb0ELb0ELb1ELb0EEEvNS_9BwdParamsE)
        .other          _ZN10layer_norm13ln_bwd_kernelINS_13Kernel_traitsIf13__nv_bfloat16fS2_fjLj512ELj1ELj4ELj1ELj16ENS_18Kernel_traits_baseILj512EfS2_fS2_fjLj128EEEEELb0ELb0ELb1ELb0EEEvNS_9BwdParamsE,@"STO_CUDA_ENTRY STV_DEFAULT"
_ZN10layer_norm13ln_bwd_kernelINS_13Kernel_traitsIf13__nv_bfloat16fS2_fjLj512ELj1ELj4ELj1ELj16ENS_18Kernel_traits_baseILj512EfS2_fS2_fjLj128EEEEELb0ELb0ELb1ELb0EEEvNS_9BwdParamsE:
.text._ZN10layer_norm13ln_bwd_kernelINS_13Kernel_traitsIf13__nv_bfloat16fS2_fjLj512ELj1ELj4ELj1ELj16ENS_18Kernel_traits_baseILj512EfS2_fS2_fjLj128EEEEELb0ELb0ELb1ELb0EEEvNS_9BwdParamsE:
        /* <DEDUP_REMOVED lines=50> */
[----:B------:R-:W-:Y:S01]  /*0320*/  HFMA2.MMA R49, -RZ, RZ, 0, 0 ;  /* 0x00000000ff317435 */ /* 0x000fe200000001ff */
[----:B------:R-:W-:-:S04]  /*0330*/  ISETP.NE.U32.AND P0, PT, RZ, UR6, PT ;  /* 0x00000006ff007c0c */ /* 0x000fc8000bf05070 */
[----:B------:R-:W-:-:S04]  /*0340*/  ISETP.NE.AND.EX P0, PT, RZ, UR7, PT, P0 ;  /* 0x00000007ff007c0c */ /* 0x000fc8000bf05300 */
[----:B------:R-:W-:-:S13]  /*0350*/  ISETP.LT.U32.OR P0, PT, R3, 0x40, !P0 ;  /* 0x000000400300780c */ /* 0x000fda0004701470 */
.L_x_3819:
[----:B-1----:R-:W1:Y:S08]  /*0360*/  LDC.64 R82, c[0x0][0x288] ;  /* 0x0000a200ff527b82 */ /* 0x002e700000000a00 */
[----:B--2---:R-:W2:Y:S08]  /*0370*/  LDC.64 R80, c[0x0][0x258] ;  /* 0x00009600ff507b82 */ /* 0x004eb00000000a00 */
[----:B---3--:R-:W3:Y:S01]  /*0380*/  LDC.64 R84, c[0x0][0x280] ;  /* 0x0000a000ff547b82 */ /* 0x008ee20000000a00 */
        /* <DEDUP_REMOVED lines=24> */
.L_x_3778:
[----:B------:R-:W-:-:S07]  /*0510*/  IADD3 R81, R99, 0x20, RZ ;  /* 0x0000002063517810 */ /* 0x000fce0007ffe0ff */
.L_x_3777:
[----:B------:R-:W-:Y:S05]  /*0520*/  BSYNC B2 ;  /* 0x0000000000027941 */ /* 0x000fea0003800000 */
.L_x_3776:
[----:B------:R-:W-:Y:S01]  /*0530*/  CS2R R134, SRZ ;  /* 0x0000000000867805 */ /* 0x000fe2000001ff00 */
[----:B------:R-:W-:Y:S06]  /*0540*/  @P0 BRA `(.L_x_3779) ;  /* 0x0000000800d80947 */ /* 0x000fec0003800000 */
[----:B------:R-:W-:-:S05]  /*0550*/  IMAD.WIDE.U32 R92, R81, 0x20, R92 ;  /* 0x00000020515c7825 */ /* 0x000fca00078e005c */
[----:B------:R2:W5:Y:S04]  /*0560*/  LDG.E.128 R8, desc[UR4][R92.64] ;  /* 0x000000045c087981 */ /* 0x000568000c1e1d00 */
[----:B------:R2:W5:Y:S01]  /*0570*/  LDG.E.128 R4, desc[UR4][R92.64+0x10] ;  /* 0x000010045c047981 */ /* 0x000562000c1e1d00 */
[----:B------:R-:W-:Y:S05]  /*0580*/  BRA `(.L_x_3779) ;  /* 0x0000000800c87947 */ /* 0x000fea0003800000 */
.L_x_3775:
        /* <DEDUP_REMOVED lines=20> */
[----:B------:R0:W3:Y:S04]  /*06d0*/  LDG.E.128 R88, desc[UR4][R116.64+0x10] ;  /* 0x0000100474587981 */ /* 0x0000e8000c1e1d00 */
[----:B------:R-:W4:Y:S01]  /*06e0*/  LDG.E.128 R84, desc[UR4][R84.64] ;  /* 0x0000000454547981 */ /* 0x000f22000c1e1d00 */
[----:B------:R-:W-:-:S04]  /*06f0*/  ISETP.NE.U32.AND P1, PT, RZ, UR10, PT ;  /* 0x0000000aff007c0c */ /* 0x000fc8000bf25070 */
[----:B------:R-:W-:-:S13]  /*0700*/  ISETP.NE.AND.EX P1, PT, RZ, UR11, PT, P1 ;  /* 0x0000000bff007c0c */ /* 0x000fda000bf25310 */
[----:B------:R1:W5:Y:S04]  /*0710*/  @P1 LDG.E.128 R16, desc[UR4][R94.64] ;  /* 0x000000045e101981 */ /* 0x000368000c1e1d00 */
[----:B------:R1:W5:Y:S01]  /*0720*/  @P1 LDG.E.128 R12, desc[UR4][R94.64+0x10] ;  /* 0x000010045e0c1981 */ /* 0x000362000c1e1d00 */
[----:B------:R-:W-:Y:S01]  /*0730*/  VIADD R137, R99, 0x20 ;  /* 0x0000002063897836 */ /* 0x000fe20000000000 */
[----:B------:R-:W-:Y:S01]  /*0740*/  IADD3 R133, R133, 0x20, RZ ;  /* 0x0000002085857810 */ /* 0x000fe20007ffe0ff */
[C-C-:B--2---:R-:W-:Y:S01]  /*0750*/  FADD.FTZ R3, -R132.reuse, R80.reuse ;  /* 0x0000005084037221 */ /* 0x144fe20000010100 */
[C---:B------:R-:W-:Y:S01]  /*0760*/  FADD.FTZ R119, -R132.reuse, R81 ;  /* 0x0000005184777221 */ /* 0x040fe20000010100 */
[----:B------:R-:W-:Y:S02]  /*0770*/  FADD.FTZ R83, -R132, R83 ;  /* 0x0000005384537221 */ /* 0x000fe40000010100 */
[----:B-----5:R-:W-:Y:S01]  /*0780*/  FMUL.FTZ R3, R98, R3 ;  /* 0x0000000362037220 */ /* 0x020fe20000410000 */
[----:B----4-:R-:W-:-:S02]  /*0790*/  PRMT R80, R84, 0x7632, R80 ;  /* 0x0000763254507816 */ /* 0x010fc40000000050 */
[----:B------:R-:W-:Y:S02]  /*07a0*/  SHF.L.U32 R81, R84, 0x10, RZ ;  /* 0x0000001054517819 */ /* 0x000fe400000006ff */
[----:B------:R-:W-:Y:S01]  /*07b0*/  SHF.L.U32 R80, R80, 0x10, RZ ;  /* 0x0000001050507819 */ /* 0x000fe200000006ff */
[--C-:B------:R-:W-:Y:S02]  /*07c0*/  FADD.FTZ R129, -R132, R82.reuse ;  /* 0x0000005284817221 */ /* 0x100fe40000010100 */
[----:B------:R-:W-:Y:S01]  /*07d0*/  FMUL.FTZ R126, R64, R81 ;  /* 0x00000051407e7220 */ /* 0x000fe20000410000 */
[C---:B------:R-:W-:Y:S01]  /*07e0*/  PRMT R82, R85.reuse, 0x7632, R82 ;  /* 0x0000763255527816 */ /* 0x040fe20000000052 */
[----:B------:R-:W-:Y:S01]  /*07f0*/  FMUL.FTZ R130, R98, R119 ;  /* 0x0000007762827220 */ /* 0x000fe20000410000 */
[----:B------:R-:W-:Y:S01]  /*0800*/  SHF.L.U32 R85, R85, 0x10, RZ ;  /* 0x0000001055557819 */ /* 0x000fe200000006ff */
[----:B------:R-:W-:Y:S01]  /*0810*/  FADD.FTZ R32, R32, R81 ;  /* 0x0000005120207221 */ /* 0x000fe20000010000 */
[----:B------:R-:W-:Y:S01]  /*0820*/  FFMA.FTZ R48, R3, R81, R48 ;  /* 0x0000005103307223 */ /* 0x000fe20000010030 */
[----:B------:R-:W-:Y:S01]  /*0830*/  FMUL.FTZ R128, R98, R83 ;  /* 0x0000005362807220 */ /* 0x000fe20000410000 */
[----:B------:R-:W-:Y:S01]  /*0840*/  FMUL.FTZ R122, R65, R80 ;  /* 0x00000050417a7220 */ /* 0x000fe20000410000 */
[----:B------:R-:W-:Y:S01]  /*0850*/  FADD.FTZ R81, RZ, R126 ;  /* 0x0000007eff517221 */ /* 0x000fe20000010000 */
[----:B------:R-:W-:Y:S01]  /*0860*/  FFMA.FTZ R83, R3, R126, RZ ;  /* 0x0000007e03537223 */ /* 0x000fe200000100ff */
[----:B------:R-:W-:Y:S01]  /*0870*/  FFMA.FTZ R49, R130, R80, R49 ;  /* 0x0000005082317223 */ /* 0x000fe20000010031 */
[----:B------:R-:W-:Y:S01]  /*0880*/  FADD.FTZ R33, R33, R80 ;  /* 0x0000005021217221 */ /* 0x000fe20000010000 */
[----:B------:R-:W-:-:S02]  /*0890*/  IMAD.U32 R84, R82, 0x10000, RZ ;  /* 0x0001000052547824 */ /* 0x000fc400078e00ff */
[----:B------:R-:W-:Y:S01]  /*08a0*/  FMUL.FTZ R125, R66, R85 ;  /* 0x00000055427d7220 */ /* 0x000fe20000410000 */
[----:B------:R-:W-:Y:S01]  /*08b0*/  FADD.FTZ R80, R81, R122 ;  /* 0x0000007a51507221 */ /* 0x000fe20000010000 */
[----:B------:R-:W-:Y:S01]  /*08c0*/  FMUL.FTZ R129, R98, R129 ;  /* 0x0000008162817220 */ /* 0x000fe20000410000 */
[----:B------:R-:W-:Y:S01]  /*08d0*/  FFMA.FTZ R82, R130, R122, R83 ;  /* 0x0000007a82527223 */ /* 0x000fe20000010053 */
[----:B0-----:R-:W-:Y:S01]  /*08e0*/  PRMT R116, R86, 0x7632, R116 ;  /* 0x0000763256747816 */ /* 0x001fe20000000074 */
[----:B---3--:R-:W-:Y:S01]  /*08f0*/  FADD.FTZ R127, -R132, R88 ;  /* 0x00000058847f7221 */ /* 0x008fe20000010100 */
[----:B------:R-:W-:Y:S01]  /*0900*/  FMUL.FTZ R119, R67, R84 ;  /* 0x0000005443777220 */ /* 0x000fe20000410000 */
[----:B------:R-:W-:Y:S01]  /*0910*/  FADD.FTZ R80, R80, R125 ;  /* 0x0000007d50507221 */ /* 0x000fe20000010000 */
[----:B------:R-:W-:Y:S02]  /*0920*/  IMAD.U32 R117, R86, 0x10000, RZ ;  /* 0x0001000056757824 */ /* 0x000fe400078e00ff */
[----:B------:R-:W-:Y:S01]  /*0930*/  FFMA.FTZ R81, R129, R125, R82 ;  /* 0x0000007d81517223 */ /* 0x000fe20000010052 */
[----:B------:R-:W-:Y:S01]  /*0940*/  FMUL.FTZ R127, R98, R127 ;  /* 0x0000007f627f7220 */ /* 0x000fe20000410000 */
[----:B------:R-:W-:Y:S01]  /*0950*/  SHF.L.U32 R116, R116, 0x10, RZ ;  /* 0x0000001074747819 */ /* 0x000fe200000006ff */
[----:B------:R-:W-:Y:S01]  /*0960*/  FADD.FTZ R83, R80, R119 ;  /* 0x0000007750537221 */ /* 0x000fe20000010000 */
[----:B------:R-:W-:Y:S01]  /*0970*/  FADD.FTZ R89, -R132, R89 ;  /* 0x0000005984597221 */ /* 0x000fe20000010100 */
[----:B------:R-:W-:Y:S01]  /*0980*/  FMUL.FTZ R124, R60, R117 ;  /* 0x000000753c7c7220 */ /* 0x000fe20000410000 */
        /* <DEDUP_REMOVED lines=29> */
[C---:B------:R-:W-:Y:S01]  /*0b60*/  FFMA.FTZ R47, R118.reuse, R86, R47 ;  /* 0x00000056762f7223 */ /* 0x040fe2000001002f */
[----:B------:R-:W-:Y:S01]  /*0b70*/  FADD.FTZ R135, R135, R116 ;  /* 0x0000007487877221 */ /* 0x000fe20000010000 */
[----:B-1----:R-:W-:-:S07]  /*0b80*/  FFMA.FTZ R134, R118, R116, R81 ;  /* 0x0000007476867223 */ /* 0x002fce0000010051 */
.L_x_3781:
[----:B------:R-:W-:Y:S05]  /*0b90*/  BSYNC B2 ;  /* 0x0000000000027941 */ /* 0x000fea0003800000 */
.L_x_3780:
[----:B------:R-:W-:Y:S05]  /*0ba0*/  @!P3 BRA `(.L_x_3779) ;  /* 0x000000040040b947 */ /* 0x000fea0003800000 */
        /* <DEDUP_REMOVED lines=9> */
[----:B------:R-:W-:-:S05]  /*0c40*/  @P1 IMAD.WIDE.U32 R92, R137, 0x20, R92 ;  /* 0x00000020895c1825 */ /* 0x000fca00078e005c */
[----:B------:R0:W5:Y:S04]  /*0c50*/  @P1 LDG.E.128 R8, desc[UR4][R92.64] ;  /* 0x000000045c081981 */ /* 0x000168000c1e1d00 */
[----:B------:R0:W5:Y:S01]  /*0c60*/  @P1 LDG.E.128 R4, desc[UR4][R92.64+0x10] ;  /* 0x000010045c041981 */ /* 0x000162000c1e1d00 */
[C---:B--2---:R-:W-:Y:S01]  /*0c70*/  FADD.FTZ R115, -R132.reuse, R80 ;  /* 0x0000005084737221 */ /* 0x044fe20000010100 */
[C---:B------:R-:W-:Y:S01]  /*0c80*/  FADD.FTZ R101, -R132.reuse, R81 ;  /* 0x0000005184657221 */ /* 0x040fe20000010100 */
[----:B------:R-:W-:Y:S02]  /*0c90*/  FADD.FTZ R113, -R132, R82 ;  /* 0x0000005284717221 */ /* 0x000fe40000010100 */
[----:B-----5:R-:W-:Y:S01]  /*0ca0*/  FMUL.FTZ R115, R98, R115 ;  /* 0x0000007362737220 */ /* 0x020fe20000410000 */
[----:B----4-:R-:W-:-:S02]  /*0cb0*/  PRMT R80, R84, 0x7632, R80 ;  /* 0x0000763254507816 */ /* 0x010fc40000000050 */
[----:B------:R-:W-:Y:S02]  /*0cc0*/  SHF.L.U32 R81, R84, 0x10, RZ ;  /* 0x0000001054517819 */ /* 0x000fe400000006ff */
[----:B------:R-:W-:-:S03]  /*0cd0*/  SHF.L.U32 R80, R80, 0x10, RZ ;  /* 0x0000001050507819 */ /* 0x000fc600000006ff */
[----:B------:R-:W-:Y:S01]  /*0ce0*/  FMUL.FTZ R110, R56, R81 ;  /* 0x00000051386e7220 */ /* 0x000fe20000410000 */
[C---:B------:R-:W-:Y:S01]  /*0cf0*/  PRMT R82, R85.reuse, 0x7632, R82 ;  /* 0x0000763255527816 */ /* 0x040fe20000000052 */
[----:B------:R-:W-:Y:S01]  /*0d00*/  FADD.FTZ R83, -R132, R83 ;  /* 0x0000005384537221 */ /* 0x000fe20000010100 */
[----:B------:R-:W-:Y:S01]  /*0d10*/  SHF.L.U32 R85, R85, 0x10, RZ ;  /* 0x0000001055557819 */ /* 0x000fe200000006ff */
[----:B------:R-:W-:Y:S01]  /*0d20*/  FMUL.FTZ R114, R98, R101 ;  /* 0x0000006562727220 */ /* 0x000fe20000410000 */
[----:B------:R-:W-:Y:S01]  /*0d30*/  FADD.FTZ R24, R24, R81 ;  /* 0x0000005118187221 */ /* 0x000fe20000010000 */
[----:B------:R-:W-:Y:S01]  /*0d40*/  FFMA.FTZ R40, R115, R81, R40 ;  /* 0x0000005173287223 */ /* 0x000fe20000010028 */
[----:B------:R-:W-:Y:S01]  /*0d50*/  FADD.FTZ R135, R135, R110 ;  /* 0x0000006e87877221 */ /* 0x000fe20000010000 */
[----:B------:R-:W-:Y:S01]  /*0d60*/  FMUL.FTZ R106, R57, R80 ;  /* 0x00000050396a7220 */ /* 0x000fe20000410000 */
[----:B------:R-:W-:Y:S01]  /*0d70*/  FFMA.FTZ R81, R115, R110, R134 ;  /* 0x0000006e73517223 */ /* 0x000fe20000010086 */
[----:B------:R-:W-:Y:S01]  /*0d80*/  SHF.L.U32 R104, R82, 0x10, RZ ;  /* 0x0000001052687819 */ /* 0x000fe200000006ff */
[----:B---3--:R-:W-:Y:S01]  /*0d90*/  FADD.FTZ R111, -R132, R88 ;  /* 0x00000058846f7221 */ /* 0x008fe20000010100 */
[----:B------:R-:W-:Y:S01]  /*0da0*/  FMUL.FTZ R112, R98, R83 ;  /* 0x0000005362707220 */ /* 0x000fe20000410000 */
[----:B------:R-:W-:Y:S01]  /*0db0*/  FFMA.FTZ R41, R114, R80, R41 ;  /* 0x0000005072297223 */ /* 0x000fe20000010029 */
[----:B------:R-:W-:Y:S01]  /*0dc0*/  FADD.FTZ R25, R25, R80 ;  /* 0x0000005019197221 */ /* 0x000fe20000010000 */
[----:B------:R-:W-:Y:S01]  /*0dd0*/  FMUL.FTZ R113, R98, R113 ;  /* 0x0000007162717220 */ /* 0x000fe20000410000 */
[----:B------:R-:W-:Y:S01]  /*0de0*/  FMUL.FTZ R109, R58, R85 ;  /* 0x000000553a6d7220 */ /* 0x000fe20000410000 */
[----:B------:R-:W-:Y:S01]  /*0df0*/  FADD.FTZ R80, R135, R106 ;  /* 0x0000006a87507221 */ /* 0x000fe20000010000 */
[----:B------:R-:W-:Y:S01]  /*0e00*/  FFMA.FTZ R82, R114, R106, R81 ;  /* 0x0000006a72527223 */ /* 0x000fe20000010051 */
[C---:B------:R-:W-:Y:S01]  /*0e10*/  PRMT R84, R86.reuse, 0x7632, R84 ;  /* 0x0000763256547816 */ /* 0x040fe20000000054 */
[----:B------:R-:W-:-:S02]  /*0e20*/  IMAD.U32 R107, R86, 0x10000, RZ ;  /* 0x00010000566b7824 */ /* 0x000fc400078e00ff */
        /* <DEDUP_REMOVED lines=8> */
[----:B------:R-:W-:Y:S01]  /*0eb0*/  FADD.FTZ R89, -R132, R89 ;  /* 0x0000005984597221 */ /* 0x000fe20000010100 */
[----:B------:R-:W-:Y:S02]  /*0ec0*/  IMAD.U32 R84, R84, 0x10000, RZ ;  /* 0x0001000054547824 */ /* 0x000fe400078e00ff */
        /* <DEDUP_REMOVED lines=29> */
[----:B0-----:R-:W-:-:S07]  /*10a0*/  FFMA.FTZ R134, R102, R100, R81 ;  /* 0x0000006466867223 */ /* 0x001fce0000010051 */
.L_x_3779:
[----:B------:R-:W-:Y:S05]  /*10b0*/  BSYNC B1 ;  /* 0x0000000000017941 */ /* 0x000fea0003800000 */
.L_x_3774:
        /* <DEDUP_REMOVED lines=20> */
.L_x_3831:
[----:B-----5:R-:W-:Y:S01]  /*1200*/  ISETP.GE.AND P5, PT, R131, 0x1, PT ;  /* 0x000000018300780c */ /* 0x020fe20003fa6270 */
[----:B----4-:R-:W-:Y:S01]  /*1210*/  FADD.FTZ R80, R87, R80 ;  /* 0x0000005057507221 */ /* 0x010fe20000010000 */
[----:B------:R-:W-:Y:S01]  /*1220*/  HFMA2.MMA R85, -RZ, RZ, 0, 0 ;  /* 0x00000000ff557435 */ /* 0x000fe200000001ff */
[----:B0-----:R-:W-:Y:S01]  /*1230*/  FADD.FTZ R81, R86, R81 ;  /* 0x0000005156517221 */ /* 0x001fe20000010000 */
[----:B------:R-:W-:Y:S01]  /*1240*/  ISETP.NE.AND P1, PT, R136, RZ, PT ;  /* 0x000000ff8800720c */ /* 0x000fe20003f25270 */
[----:B------:R-:W-:Y:S01]  /*1250*/  FMUL.FTZ R80, R80, UR8 ;  /* 0x0000000850507c20 */ /* 0x000fe20008410000 */
[----:B------:R-:W-:Y:S01]  /*1260*/  BSSY B1, `(.L_x_3783) ;  /* 0x00000a3000017945 */ /* 0x000fe20003800000 */
[----:B------:R-:W-:-:S03]  /*1270*/  FMUL.FTZ R84, R81, UR8 ;  /* 0x0000000851547c20 */ /* 0x000fc60008410000 */
[----:B------:R-:W-:-:S03]  /*1280*/  FSEL R89, R80, RZ, !P1 ;  /* 0x000000ff50597208 */ /* 0x000fc60004800000 */
        /* <DEDUP_REMOVED lines=9> */
[----:B---3--:R-:W3:Y:S08]  /*1320*/  @!P4 LDC.64 R86, c[0x0][0x2c8] ;  /* 0x0000b200ff56cb82 */ /* 0x008ef00000000a00 */
[----:B------:R-:W4:Y:S01]  /*1330*/  @P5 LDC R142, c[0x0][0x29c] ;  /* 0x0000a700ff8e5b82 */ /* 0x000f220000000800 */
[----:B0-----:R-:W-:-:S07]  /*1340*/  ISETP.NE.U32.AND P1, PT, R82, RZ, PT ;  /* 0x000000ff5200720c */ /* 0x001fce0003f25070 */
[----:B------:R-:W0:Y:S01]  /*1350*/  @P5 LDC R137, c[0x0][0x29c] ;  /* 0x0000a700ff895b82 */ /* 0x000e220000000800 */
[----:B------:R-:W-:Y:S02]  /*1360*/  ISETP.NE.AND.EX P1, PT, R83, RZ, PT, P1 ;  /* 0x000000ff5300720c */ /* 0x000fe40003f25310 */
[----:B---3--:R-:W-:-:S05]  /*1370*/  @!P4 ISETP.NE.U32.AND P6, PT, R86, RZ, PT ;  /* 0x000000ff5600c20c */ /* 0x008fca0003fc5070 */
[----:B------:R-:W3:Y:S01]  /*1380*/  @P5 LDC R144, c[0x0][0x29c] ;  /* 0x0000a700ff905b82 */ /* 0x000ee20000000800 */
[----:B------:R-:W-:-:S04]  /*1390*/  @!P4 ISETP.NE.AND.EX P6, PT, R87, RZ, PT, P6 ;  /* 0x000000ff5700c20c */ /* 0x000fc80003fc5360 */
[----:B------:R-:W-:-:S03]  /*13a0*/  @!P4 FSEL R91, R16, RZ, P6 ;  /* 0x000000ff105bc208 */ /* 0x000fc60003000000 */
[----:B------:R-:W0:Y:S08]  /*13b0*/  @P5 LDC R131, c[0x0][0x29c] ;  /* 0x0000a700ff835b82 */ /* 0x000e300000000800 */
[----:B-1----:R-:W1:Y:S08]  /*13c0*/  @P5 LDC R95, c[0x0][0x29c] ;  /* 0x0000a700ff5f5b82 */ /* 0x002e700000000800 */
[----:B------:R-:W0:Y:S08]  /*13d0*/  @P5 LDC R94, c[0x0][0x29c] ;  /* 0x0000a700ff5e5b82 */ /* 0x000e300000000800 */
[----:B--2---:R-:W2:Y:S08]  /*13e0*/  @P5 LDC R92, c[0x0][0x29c] ;  /* 0x0000a700ff5c5b82 */ /* 0x004eb00000000800 */
[----:B------:R-:W0:Y:S08]  /*13f0*/  @P5 LDC R88, c[0x0][0x29c] ;  /* 0x0000a700ff585b82 */ /* 0x000e300000000800 */
[----:B------:R-:W0:Y:S01]  /*1400*/  @P1 LDC.64 R80, c[0x0][0x308] ;  /* 0x0000c200ff501b82 */ /* 0x000e220000000a00 */
[----:B---34-:R-:W-:Y:S05]  /*1410*/  @!P4 BRA `(.L_x_3786) ;  /* 0x000000000020c947 */ /* 0x018fea0003800000 */
        /* <DEDUP_REMOVED lines=8> */
.L_x_3786:
[----:B------:R-:W-:Y:S05]  /*14a0*/  BSYNC B2 ;  /* 0x0000000000027941 */ /* 0x000fea0003800000 */
.L_x_3785:
        /* <DEDUP_REMOVED lines=11> */
.L_x_3788:
[----:B------:R-:W-:Y:S05]  /*1560*/  BSYNC B2 ;  /* 0x0000000000027941 */ /* 0x000fea0003800000 */
.L_x_3787:
        /* <DEDUP_REMOVED lines=11> */
.L_x_3790:
[----:B------:R-:W-:Y:S05]  /*1620*/  BSYNC B2 ;  /* 0x0000000000027941 */ /* 0x000fea0003800000 */
.L_x_3789:
        /* <DEDUP_REMOVED lines=11> */
.L_x_3792:
[----:B------:R-:W-:Y:S05]  /*16e0*/  BSYNC B2 ;  /* 0x0000000000027941 */ /* 0x000fea0003800000 */
.L_x_3791:
        /* <DEDUP_REMOVED lines=11> */
.L_x_3794:
[----:B------:R-:W-:Y:S05]  /*17a0*/  BSYNC B2 ;  /* 0x0000000000027941 */ /* 0x000fea0003800000 */
.L_x_3793:
        /* <DEDUP_REMOVED lines=11> */
.L_x_3796:
[----:B------:R-:W-:Y:S05]  /*1860*/  BSYNC B2 ;  /* 0x0000000000027941 */ /* 0x000fea0003800000 */
.L_x_3795:
        /* <DEDUP_REMOVED lines=11> */
.L_x_3798:
[----:B------:R-:W-:Y:S05]  /*1920*/  BSYNC B2 ;  /* 0x0000000000027941 */ /* 0x000fea0003800000 */
.L_x_3797:
[----:B------:R-:W-:Y:S01]  /*1930*/  @!P4 ISETP.NE.U32.AND P6, PT, R86, RZ, PT ;  /* 0x000000ff5600c20c */ /* 0x000fe20003fc5070 */
[----:B------:R-:W-:Y:S03]  /*1940*/  BSSY B2, `(.L_x_3799) ;  /* 0x000000a000027945 */ /* 0x000fe60003800000 */
[----:B------:R-:W-:-:S04]  /*1950*/  @!P4 ISETP.NE.AND.EX P6, PT, R87, RZ, PT, P6 ;  /* 0x000000ff5700c20c */ /* 0x000fc80003fc5360 */
[----:B------:R-:W-:Y:S01]  /*1960*/  @!P4 FSEL R140, R15, RZ, P6 ;  /* 0x000000ff0f8cc208 */ /* 0x000fe20003000000 */
[----:B------:R-:W-:Y:S08]  /*1970*/  @!P4 BRA `(.L_x_3800) ;  /* 0x000000000018c947 */ /* 0x000ff00003800000 */
[----:B------:R-:W-:-:S04]  /*1980*/  ISETP.NE.U32.AND P6, PT, R86, RZ, PT ;  /* 0x000000ff5600720c */ /* 0x000fc80003fc5070 */
[----:B------:R-:W-:Y:S01]  /*1990*/  ISETP.NE.AND.EX P6, PT, R87, RZ, PT, P6 ;  /* 0x000000ff5700720c */ /* 0x000fe20003fc5360 */
[----:B------:R-:W-:-:S04]  /*19a0*/  FFMA.FTZ R87, R118, R84, R89 ;  /* 0x0000005476577223 */ /* 0x000fc80000010059 */
[----:B------:R-:W-:-:S04]  /*19b0*/  FADD.FTZ R87, R116, -R87 ;  /* 0x8000005774577221 */ /* 0x000fc80000010000 */
[----:B------:R-:W-:-:S04]  /*19c0*/  FMUL.FTZ R140, R98, R87 ;  /* 0x00000057628c7220 */ /* 0x000fc80000410000 */
[----:B------:R-:W-:-:S07]  /*19d0*/  @P6 FADD.FTZ R140, R15, R140 ;  /* 0x0000008c0f8c6221 */ /* 0x000fce0000010000 */
.L_x_3800:
[----:B------:R-:W-:Y:S05]  /*19e0*/  BSYNC B2 ;  /* 0x0000000000027941 */ /* 0x000fea0003800000 */
.L_x_3799:
[----:B------:R-:W-:Y:S01]  /*19f0*/  ISETP.NE.U32.AND P6, PT, R82, RZ, PT ;  /* 0x000000ff5200720c */ /* 0x000fe20003fc5070 */
[----:B------:R-:W-:Y:S01]  /*1a00*/  @P5 FMUL.FTZ R82, R91, R142 ;  /* 0x0000008e5b525220 */ /* 0x000fe20000410000 */
[----:B------:R-:W-:Y:S01]  /*1a10*/  @P5 FMUL.FTZ R134, R93, R144 ;  /* 0x000000905d865220 */ /* 0x000fe20000410000 */
[----:B-1----:R-:W-:Y:S01]  /*1a20*/  @P5 FMUL.FTZ R95, R133, R95 ;  /* 0x0000005f855f5220 */ /* 0x002fe20000410000 */
[----:B------:R-:W-:Y:S01]  /*1a30*/  ISETP.NE.AND.EX P6, PT, R83, RZ, PT, P6 ;  /* 0x000000ff5300720c */ /* 0x000fe20003fc5360 */
[----:B--2---:R-:W-:Y:S01]  /*1a40*/  @P5 FMUL.FTZ R92, R135, R92 ;  /* 0x0000005c875c5220 */ /* 0x004fe20000410000 */
[----:B------:R-:W-:Y:S01]  /*1a50*/  @P5 F2FP.BF16.F32.PACK_AB R86, RZ, R82 ;  /* 0x00000052ff56523e */ /* 0x000fe200000010ff */
[----:B0-----:R-:W-:Y:S01]  /*1a60*/  @P5 FMUL.FTZ R87, R90, R137 ;  /* 0x000000895a575220 */ /* 0x001fe20000410000 */
[----:B------:R-:W0:Y:S01]  /*1a70*/  @P5 LDC.64 R82, c[0x0][0x2f8] ;  /* 0x0000be00ff525b82 */ /* 0x000e220000000a00 */
[----:B------:R-:W-:Y:S01]  /*1a80*/  @P5 FMUL.FTZ R131, R132, R131 ;  /* 0x0000008384835220 */ /* 0x000fe20000410000 */
        /* <DEDUP_REMOVED lines=32> */
.L_x_3784:
[----:B------:R-:W-:Y:S05]  /*1c90*/  BSYNC B1 ;  /* 0x0000000000017941 */ /* 0x000fea0003800000 */
.L_x_3783:
[----:B------:R-:W-:Y:S04]  /*1ca0*/  BSSY B1, `(.L_x_3801) ;  /* 0x0000099000017945 */ /* 0x000fe80003800000 */
[----:B------:R-:W-:Y:S05]  /*1cb0*/  @!P3 BRA `(.L_x_3802) ;  /* 0x00000008005cb947 */ /* 0x000fea0003800000 */
[----:B0-----:R-:W0:Y:S01]  /*1cc0*/  LDC.64 R82, c[0x0][0x308] ;  /* 0x0000c200ff527b82 */ /* 0x001e220000000a00 */
        /* <DEDUP_REMOVED lines=25> */
.L_x_3804:
[----:B------:R-:W-:Y:S05]  /*1e60*/  BSYNC B2 ;  /* 0x0000000000027941 */ /* 0x000fea0003800000 */
.L_x_3803:
        /* <DEDUP_REMOVED lines=11> */
.L_x_3806:
[----:B------:R-:W-:Y:S05]  /*1f20*/  BSYNC B2 ;  /* 0x0000000000027941 */ /* 0x000fea0003800000 */
.L_x_3805:
        /* <DEDUP_REMOVED lines=11> */
.L_x_3808:
[----:B------:R-:W-:Y:S05]  /*1fe0*/  BSYNC B2 ;  /* 0x0000000000027941 */ /* 0x000fea0003800000 */
.L_x_3807:
        /* <DEDUP_REMOVED lines=11> */
.L_x_3810:
[----:B------:R-:W-:Y:S05]  /*20a0*/  BSYNC B2 ;  /* 0x0000000000027941 */ /* 0x000fea0003800000 */
.L_x_3809:
        /* <DEDUP_REMOVED lines=11> */
.L_x_3812:
[----:B------:R-:W-:Y:S05]  /*2160*/  BSYNC B2 ;  /* 0x0000000000027941 */ /* 0x000fea0003800000 */
.L_x_3811:
        /* <DEDUP_REMOVED lines=11> */
.L_x_3814:
[----:B------:R-:W-:Y:S05]  /*2220*/  BSYNC B2 ;  /* 0x0000000000027941 */ /* 0x000fea0003800000 */
.L_x_3813:
        /* <DEDUP_REMOVED lines=11> */
.L_x_3816:
[----:B------:R-:W-:Y:S05]  /*22e0*/  BSYNC B2 ;  /* 0x0000000000027941 */ /* 0x000fea0003800000 */
.L_x_3815:
        /* <DEDUP_REMOVED lines=11> */
.L_x_3818:
[----:B------:R-:W-:Y:S05]  /*23a0*/  BSYNC B2 ;  /* 0x0000000000027941 */ /* 0x000fea0003800000 */
.L_x_3817:
        /* <DEDUP_REMOVED lines=40> */
.L_x_3802:
[----:B------:R-:W-:Y:S05]  /*2630*/  BSYNC B1 ;  /* 0x0000000000017941 */ /* 0x000fea0003800000 */
.L_x_3801:
[----:B0---4-:R-:W0:Y:S02]  /*2640*/  LDC.64 R80, c[0x0][0x210] ;  /* 0x00008400ff507b82 */ /* 0x011e240000000a00 */
[----:B0-----:R-:W-:-:S04]  /*2650*/  LEA R0, R80, R0, 0x2 ;  /* 0x0000000050007211 */ /* 0x001fc800078e10ff */
[----:B------:R-:W-:-:S13]  /*2660*/  ISETP.GE.AND P1, PT, R0, R81, PT ;  /* 0x000000510000720c */ /* 0x000fda0003f26270 */
[----:B------:R-:W-:Y:S05]  /*2670*/  @!P1 BRA `(.L_x_3819) ;  /* 0xffffffdc00389947 */ /* 0x000fea000383ffff */
.L_x_3773:
[----:B------:R-:W-:Y:S05]  /*2680*/  BSYNC B0 ;  /* 0x0000000000007941 */ /* 0x000fea0003800000 */
.L_x_3772:
[----:B------:R-:W0:Y:S01]  /*2690*/  S2R R3, SR_CgaCtaId ;  /* 0x0000000000037919 */ /* 0x000e220000008800 */
[----:B------:R-:W-:Y:S01]  /*26a0*/  SHF.R.U32.HI R2, RZ, 0x5, R96 ;  /* 0x00000005ff027819 */ /* 0x000fe20000011660 */
[----:B------:R-:W-:Y:S05]  /*26b0*/  WARPSYNC.ALL ;  /* 0x0000000000007948 */ /* 0x000fea0003800000 */
[----:B------:R-:W-:Y:S01]  /*26c0*/  MOV R0, 0x400 ;  /* 0x0000040000007802 */ /* 0x000fe20000000f00 */
[----:B------:R-:W4:Y:S01]  /*26d0*/  S2R R16, SR_CTAID.X ;  /* 0x0000000000107919 */ /* 0x000f220000002500 */
        /* <DEDUP_REMOVED lines=8> */
[----:B0-----:R-:W-:Y:S02]  /*2760*/  LEA R3, R3, R0, 0x18 ;  /* 0x0000000003037211 */ /* 0x001fe400078ec0ff */
[----:B------:R-:W-:-:S05]  /*2770*/  LOP3.LUT R0, R5, 0xffffffc0, R4, 0xe2, !PT ;  /* 0xffffffc005007812 */ /* 0x000fca00078ee204 */
[----:B------:R-:W-:Y:S01]  /*2780*/  IMAD R0, R0, 0x20, R3 ;  /* 0x0000002000007824 */ /* 0x000fe200078e0203 */
[----:B------:R-:W-:Y:S01]  /*2790*/  LEA R3, R96, R3, 0x2 ;  /* 0x0000000360037211 */ /* 0x000fe200078e10ff */
[----:B----4-:R-:W-:-:S03]  /*27a0*/  IMAD R97, R16, R97, RZ ;  /* 0x0000006110617224 */ /* 0x010fc600078e02ff */
[----:B------:R-:W-:Y:S02]  /*27b0*/  STS.128 [R0], R32 ;  /* 0x0000002000007388 */ /* 0x000fe40000000c00 */
[----:B------:R-:W-:Y:S02]  /*27c0*/  IADD3 R96, P4, R97, R96, RZ ;  /* 0x0000006061607210 */ /* 0x000fe40007f9e0ff */
[----:B------:R-:W-:Y:S04]  /*27d0*/  STS.128 [R0+0x10], R28 ;  /* 0x0000101c00007388 */ /* 0x000fe80000000c00 */
[----:B------:R-:W-:Y:S04]  /*27e0*/  STS.128 [R0+0x400], R24 ;  /* 0x0004001800007388 */ /* 0x000fe80000000c00 */
[----:B------:R-:W-:Y:S01]  /*27f0*/  STS.128 [R0+0x410], R20 ;  /* 0x0004101400007388 */ /* 0x000fe20000000c00 */
[----:B------:R-:W-:Y:S06]  /*2800*/  BAR.SYNC.DEFER_BLOCKING 0x0 ;  /* 0x0000000000007b1d */ /* 0x000fec0000010000 */
[----:B------:R-:W0:Y:S04]  /*2810*/  LDS R2, [R3] ;  /* 0x0000000003027984 */ /* 0x000e280000000800 */
[----:B------:R-:W4:Y:S04]  /*2820*/  LDS R7, [R3+0x800] ;  /* 0x0008000003077984 */ /* 0x000f280000000800 */
[----:B------:R-:W1:Y:S04]  /*2830*/  LDS R4, [R3+0x200] ;  /* 0x0002000003047984 */ /* 0x000e680000000800 */
[----:B------:R-:W2:Y:S04]  /*2840*/  LDS R5, [R3+0x400] ;  /* 0x0004000003057984 */ /* 0x000ea80000000800 */
[----:B------:R-:W3:Y:S04]  /*2850*/  LDS R6, [R3+0x600] ;  /* 0x0006000003067984 */ /* 0x000ee80000000800 */
[----:B------:R-:W3:Y:S04]  /*2860*/  LDS R9, [R3+0xa00] ;  /* 0x000a000003097984 */ /* 0x000ee80000000800 */
[----:B------:R-:W3:Y:S04]  /*2870*/  LDS R8, [R3+0xc00] ;  /* 0x000c000003087984 */ /* 0x000ee80000000800 */
[----:B------:R-:W3:Y:S04]  /*2880*/  LDS R11, [R3+0xe00] ;  /* 0x000e0000030b7984 */ /* 0x000ee80000000800 */
[----:B------:R-:W3:Y:S04]  /*2890*/  LDS R13, [R3+0x1000] ;  /* 0x00100000030d7984 */ /* 0x000ee80000000800 */
[----:B------:R-:W3:Y:S04]  /*28a0*/  LDS R15, [R3+0x1200] ;  /* 0x00120000030f7984 */ /* 0x000ee80000000800 */
[----:B------:R-:W3:Y:S01]  /*28b0*/  LDS R10, [R3+0x1400] ;  /* 0x00140000030a7984 */ /* 0x000ee20000000800 */
[----:B0-----:R-:W-:-:S03]  /*28c0*/  FADD.FTZ R2, RZ, R2 ;  /* 0x00000002ff027221 */ /* 0x001fc60000010000 */
[----:B------:R-:W0:Y:S01]  /*28d0*/  LDS R17, [R3+0x1600] ;  /* 0x0016000003117984 */ /* 0x000e220000000800 */
[----:B----4-:R-:W-:-:S03]  /*28e0*/  FADD.FTZ R2, R2, R7 ;  /* 0x0000000702027221 */ /* 0x010fc60000010000 */
[----:B------:R-:W4:Y:S01]  /*28f0*/  LDS R19, [R3+0x1800] ;  /* 0x0018000003137984 */ /* 0x000f220000000800 */
[----:B-1----:R-:W-:-:S03]  /*2900*/  FADD.FTZ R4, RZ, R4 ;  /* 0x00000004ff047221 */ /* 0x002fc60000010000 */
[----:B------:R-:W1:Y:S01]  /*2910*/  LDS R21, [R3+0x1a00] ;  /* 0x001a000003157984 */ /* 0x000e620000000800 */
[----:B--2---:R-:W-:-:S03]  /*2920*/  FADD.FTZ R5, RZ, R5 ;  /* 0x00000005ff057221 */ /* 0x004fc60000010000 */
[----:B------:R-:W2:Y:S01]  /*2930*/  LDS R12, [R3+0x1c00] ;  /* 0x001c0000030c7984 */ /* 0x000ea20000000800 */
[----:B---3--:R-:W-:-:S03]  /*2940*/  FADD.FTZ R6, RZ, R6 ;  /* 0x00000006ff067221 */ /* 0x008fc60000010000 */
[----:B------:R-:W3:Y:S01]  /*2950*/  LDS R23, [R3+0x1e00] ;  /* 0x001e000003177984 */ /* 0x000ee20000000800 */
        /* <DEDUP_REMOVED lines=11> */
[----:B------:R-:W-:Y:S01]  /*2a10*/  STS.128 [R0], R48 ;  /* 0x0000003000007388 */ /* 0x000fe20000000c00 */
[----:B----4-:R-:W-:Y:S01]  /*2a20*/  FADD.FTZ R19, R2, R19 ;  /* 0x0000001302137221 */ /* 0x010fe20000010000 */
[----:B------:R-:W-:Y:S02]  /*2a30*/  SHF.L.U64.HI R2, R96, 0x2, R9 ;  /* 0x0000000260027819 */ /* 0x000fe40000010209 */
[----:B------:R-:W-:Y:S01]  /*2a40*/  STS.128 [R0+0x10], R44 ;  /* 0x0000102c00007388 */ /* 0x000fe20000000c00 */
[----:B-1----:R-:W-:-:S03]  /*2a50*/  FADD.FTZ R21, R4, R21 ;  /* 0x0000001504157221 */ /* 0x002fc60000010000 */
[----:B------:R-:W-:Y:S01]  /*2a60*/  STS.128 [R0+0x400], R40 ;  /* 0x0004002800007388 */ /* 0x000fe20000000c00 */
[----:B--2---:R-:W-:-:S03]  /*2a70*/  FADD.FTZ R9, R5, R12 ;  /* 0x0000000c05097221 */ /* 0x004fc60000010000 */
[----:B------:R-:W-:Y:S01]  /*2a80*/  STS.128 [R0+0x410], R36 ;  /* 0x0004102400007388 */ /* 0x000fe20000000c00 */
        /* <DEDUP_REMOVED lines=25> */
[----:B------:R-:W-:Y:S01]  /*2c20*/  IADD3.X R27, R2, UR7, RZ, P4, !PT ;  /* 0x00000007021b7c10 */ /* 0x000fe2000a7fe4ff */
[----:B------:R-:W-:Y:S01]  /*2c30*/  @P3 IMAD.MOV.U32 R2, RZ, RZ, R18 ;  /* 0x000000ffff023224 */ /* 0x000fe200078e0012 */
[----:B------:R4:W3:Y:S01]  /*2c40*/  LDS R25, [R3+0x1e00] ;  /* 0x001e000003197984 */ /* 0x0008e20000000800 */
[----:B------:R-:W-:Y:S01]  /*2c50*/  FADD.FTZ R33, R14, R33 ;  /* 0x000000210e217221 */ /* 0x000fe20000010000 */
[----:B------:R-:W-:Y:S01]  /*2c60*/  @P3 IADD3 R18, P4, R18, 0x200, RZ ;  /* 0x0000020012123810 */ /* 0x000fe20007f9e0ff */
[----:B------:R-:W-:Y:S01]  /*2c70*/  FADD.FTZ R16, R16, R31 ;  /* 0x0000001f10107221 */ /* 0x000fe20000010000 */
[----:B----4-:R-:W-:-:S03]  /*2c80*/  @P3 MOV R3, R29 ;  /* 0x0000001d00033202 */ /* 0x010fc60000000f00 */
[----:B------:R-:W-:Y:S02]  /*2c90*/  @P3 IMAD.X R29, RZ, RZ, R29, P4 ;  /* 0x000000ffff1d3224 */ /* 0x000fe400020e061d */
[----:B------:R-:W-:Y:S01]  /*2ca0*/  FADD.FTZ R0, RZ, R0 ;  /* 0x00000000ff007221 */ /* 0x000fe20000010000 */
[----:B------:R-:W-:Y:S01]  /*2cb0*/  FADD.FTZ R35, R16, R35 ;  /* 0x0000002310237221 */ /* 0x000fe20000010000 */
[----:B------:R4:W-:Y:S02]  /*2cc0*/  @P3 STG.E desc[UR4][R2.64], R33 ;  /* 0x0000002102003986 */ /* 0x0009e4000c101904 */
        /* <DEDUP_REMOVED lines=16> */
[----:B------:R-:W-:Y:S01]  /*2dd0*/  @P1 MOV R7, R27 ;  /* 0x0000001b00071202 */ /* 0x000fe20000000f00 */
[----:B------:R-:W-:Y:S01]  /*2de0*/  FADD.FTZ R25, R8, R25 ;  /* 0x0000001908197221 */ /* 0x000fe20000010000 */
[----:B0-----:R-:W-:-:S02]  /*2df0*/  @P2 MOV R2, R18 ;  /* 0x0000001200022202 */ /* 0x001fc40000000f00 */
[-C--:B------:R-:W-:Y:S02]  /*2e00*/  @P2 MOV R3, R29.reuse ;  /* 0x0000001d00032202 */ /* 0x080fe40000000f00 */
[----:B------:R-:W-:Y:S02]  /*2e10*/  @P2 IADD3 R18, P3, R18, 0x200, RZ ;  /* 0x0000020012122810 */ /* 0x000fe40007f7e0ff */
[----:B------:R-:W-:Y:S01]  /*2e20*/  @P1 IADD3 R10, P4, R10, 0x200, RZ ;  /* 0x000002000a0a1810 */ /* 0x000fe20007f9e0ff */
[----:B------:R0:W-:Y:S01]  /*2e30*/  @P2 STG.E desc[UR4][R2.64], R35 ;  /* 0x0000002302002986 */ /* 0x0001e2000c101904 */
[----:B------:R-:W-:Y:S02]  /*2e40*/  @P2 IADD3.X R29, RZ, R29, RZ, P3, !PT ;  /* 0x0000001dff1d2210 */ /* 0x000fe40001ffe4ff */
[----:B------:R-:W-:Y:S01]  /*2e50*/  @P1 IADD3.X R27, RZ, R27, RZ, P4, !PT ;  /* 0x0000001bff1b1210 */ /* 0x000fe200027fe4ff */
[----:B------:R1:W-:Y:S01]  /*2e60*/  @P2 STG.E desc[UR4][R4.64], R21 ;  /* 0x0000001504002986 */ /* 0x0003e2000c101904 */
[----:B0-----:R-:W-:Y:S01]  /*2e70*/  @P1 IMAD.MOV.U32 R2, RZ, RZ, R18 ;  /* 0x000000ffff021224 */ /* 0x001fe200078e0012 */
[----:B------:R-:W-:-:S02]  /*2e80*/  @P1 IADD3 R18, P3, R18, 0x200, RZ ;  /* 0x0000020012121810 */ /* 0x000fc40007f7e0ff */
[----:B------:R-:W-:Y:S01]  /*2e90*/  @P1 MOV R3, R29 ;  /* 0x0000001d00031202 */ /* 0x000fe20000000f00 */
[----:B-1----:R-:W-:Y:S01]  /*2ea0*/  IMAD.MOV.U32 R4, RZ, RZ, R10 ;  /* 0x000000ffff047224 */ /* 0x002fe200078e000a */
[----:B------:R-:W-:Y:S01]  /*2eb0*/  MOV R5, R27 ;  /* 0x0000001b00057202 */ /* 0x000fe20000000f00 */
[----:B------:R-:W-:Y:S02]  /*2ec0*/  @P1 IMAD.X R29, RZ, RZ, R29, P3 ;  /* 0x000000ffff1d1224 */ /* 0x000fe400018e061d */
[----:B------:R0:W-:Y:S04]  /*2ed0*/  @P1 STG.E desc[UR4][R2.64], R17 ;  /* 0x0000001102001986 */ /* 0x0001e8000c101904 */
[----:B------:R1:W-:Y:S01]  /*2ee0*/  @P1 STG.E desc[UR4][R6.64], R9 ;  /* 0x0000000906001986 */ /* 0x0003e2000c101904 */
[----:B0-----:R-:W-:-:S02]  /*2ef0*/  MOV R2, R18 ;  /* 0x0000001200027202 */ /* 0x001fc40000000f00 */
[----:B------:R-:W-:Y:S01]  /*2f00*/  MOV R3, R29 ;  /* 0x0000001d00037202 */ /* 0x000fe20000000f00 */
[----:B------:R-:W-:Y:S06]  /*2f10*/  @!P0 EXIT ;  /* 0x000000000000894d */ /* 0x000fec0003800000 */
[----:B------:R-:W-:Y:S04]  /*2f20*/  STG.E desc[UR4][R2.64], R25 ;  /* 0x0000001902007986 */ /* 0x000fe8000c101904 */
[----:B------:R-:W-:Y:S01]  /*2f30*/  STG.E desc[UR4][R4.64], R23 ;  /* 0x0000001704007986 */ /* 0x000fe2000c101904 */
[----:B------:R-:W-:Y:S05]  /*2f40*/  EXIT ;  /* 0x000000000000794d */ /* 0x000fea0003800000 */
.L_x_3782:
[----:B------:R-:W-:Y:S01]  /*2f50*/  HFMA2.MMA R90, -RZ, RZ, 0, 5.9604644775390625e-08 ;  /* 0x00000001ff5a7435 */ /* 0x000fe200000001ff */
[----:B------:R-:W-:Y:S01]  /*2f60*/  BSSY B1, `(.L_x_3820) ;  /* 0x0000007000017945 */ /* 0x000fe20003800000 */
[----:B------:R-:W-:Y:S01]  /*2f70*/  MOV R91, R135 ;  /* 0x00000087005b7202 */ /* 0x000fe20000000f00 */
[----:B--2---:R-:W-:Y:S01]  /*2f80*/  IMAD.MOV.U32 R93, RZ, RZ, 0x1f ;  /* 0x0000001fff5d7424 */ /* 0x004fe200078e00ff */
[----:B------:R-:W-:-:S07]  /*2f90*/  MOV R88, 0xffffffff ;  /* 0xffffffff00587802 */ /* 0x000fce0000000f00 */
[----:B01---5:R-:W-:Y:S05]  /*2fa0*/  WARPSYNC.COLLECTIVE R88, `(.L_x_3821) ;  /* 0x0000000058087348 */ /* 0x023fea0003c00000 */
[----:B------:R2:W3:Y:S02]  /*2fb0*/  SHFL.BFLY P1, R89, R91, R90, R93 ;  /* 0x0c00005a5b597389 */ /* 0x0004e4000002005d */
[----:B0123-5:R-:W-:Y:S01]  /*2fc0*/  ENDCOLLECTIVE ;  /* 0x000000000000791b */ /* 0x02ffe20003800000 */
.L_x_3821:
[----:B------:R-:W-:Y:S05]  /*2fd0*/  BSYNC B1 ;  /* 0x0000000000017941 */ /* 0x000fea0003800000 */
.L_x_3820:
        /* <DEDUP_REMOVED lines=8> */
.L_x_3822:
[----:B------:R-:W-:Y:S01]  /*3060*/  FADD.FTZ R80, R80, R135 ;  /* 0x0000008750507221 */ /* 0x000fe20000010000 */
[----:B------:R-:W-:-:S03]  /*3070*/  HFMA2.MMA R90, -RZ, RZ, 0, 1.1920928955078125e-07 ;  /* 0x00000002ff5a7435 */ /* 0x000fc600000001ff */
[----:B------:R-:W-:Y:S01]  /*3080*/  IMAD.MOV.U32 R91, RZ, RZ, R80 ;  /* 0x000000ffff5b7224 */ /* 0x000fe200078e0050 */
[----:B------:R-:W-:-:S07]  /*3090*/  MOV R81, R89 ;  /* 0x0000005900517202 */ /* 0x000fce0000000f00 */
[----:B------:R-:W-:Y:S05]  /*30a0*/  WARPSYNC.COLLECTIVE R88, `(.L_x_3823) ;  /* 0x0000000058087348 */ /* 0x000fea0003c00000 */
[----:B------:R0:W1:Y:S02]  /*30b0*/  SHFL.BFLY P1, R89, R91, R90, R93 ;  /* 0x0c00005a5b597389 */ /* 0x000064000002005d */
[----:B01----:R-:W-:Y:S01]  /*30c0*/  ENDCOLLECTIVE ;  /* 0x000000000000791b */ /* 0x003fe20003800000 */
.L_x_3823:
[----:B------:R-:W-:-:S05]  /*30d0*/  FADD.FTZ R81, R81, R134 ;  /* 0x0000008651517221 */ /* 0x000fca0000010000 */
[----:B------:R-:W-:Y:S02]  /*30e0*/  MOV R91, R81 ;  /* 0x00000051005b7202 */ /* 0x000fe40000000f00 */
[----:B------:R-:W-:-:S07]  /*30f0*/  MOV R83, R89 ;  /* 0x0000005900537202 */ /* 0x000fce0000000f00 */
[----:B------:R-:W-:Y:S05]  /*3100*/  WARPSYNC.COLLECTIVE R88, `(.L_x_3824) ;  /* 0x0000000058087348 */ /* 0x000fea0003c00000 */
[----:B------:R0:W1:Y:S02]  /*3110*/  SHFL.BFLY P1, R89, R91, R90, R93 ;  /* 0x0c00005a5b597389 */ /* 0x000064000002005d */
[----:B01----:R-:W-:Y:S01]  /*3120*/  ENDCOLLECTIVE ;  /* 0x000000000000791b */ /* 0x003fe20003800000 */
.L_x_3824:
[----:B------:R-:W-:Y:S01]  /*3130*/  FADD.FTZ R83, R80, R83 ;  /* 0x0000005350537221 */ /* 0x000fe20000010000 */
[----:B------:R-:W-:-:S04]  /*3140*/  HFMA2.MMA R90, -RZ, RZ, 0, 2.384185791015625e-07 ;  /* 0x00000004ff5a7435 */ /* 0x000fc800000001ff */
[----:B------:R-:W-:Y:S01]  /*3150*/  MOV R91, R83 ;  /* 0x00000053005b7202 */ /* 0x000fe20000000f00 */
[----:B------:R-:W-:-:S07]  /*3160*/  IMAD.MOV.U32 R82, RZ, RZ, R89 ;  /* 0x000000ffff527224 */ /* 0x000fce00078e0059 */
[----:B------:R-:W-:Y:S05]  /*3170*/  WARPSYNC.COLLECTIVE R88, `(.L_x_3825) ;  /* 0x0000000058087348 */ /* 0x000fea0003c00000 */
[----:B------:R0:W1:Y:S02]  /*3180*/  SHFL.BFLY P1, R89, R91, R90, R93 ;  /* 0x0c00005a5b597389 */ /* 0x000064000002005d */
[----:B01----:R-:W-:Y:S01]  /*3190*/  ENDCOLLECTIVE ;  /* 0x000000000000791b */ /* 0x003fe20003800000 */
.L_x_3825:
[----:B------:R-:W-:-:S04]  /*31a0*/  FADD.FTZ R82, R81, R82 ;  /* 0x0000005251527221 */ /* 0x000fc80000010000 */
[----:B------:R-:W-:Y:S01]  /*31b0*/  IMAD.MOV.U32 R91, RZ, RZ, R82 ;  /* 0x000000ffff5b7224 */ /* 0x000fe200078e0052 */
[----:B------:R-:W-:-:S07]  /*31c0*/  MOV R84, R89 ;  /* 0x0000005900547202 */ /* 0x000fce0000000f00 */
[----:B------:R-:W-:Y:S05]  /*31d0*/  WARPSYNC.COLLECTIVE R88, `(.L_x_3826) ;  /* 0x0000000058087348 */ /* 0x000fea0003c00000 */
[----:B------:R0:W1:Y:S02]  /*31e0*/  SHFL.BFLY P1, R89, R91, R90, R93 ;  /* 0x0c00005a5b597389 */ /* 0x000064000002005d */
[----:B01----:R-:W-:Y:S01]  /*31f0*/  ENDCOLLECTIVE ;  /* 0x000000000000791b */ /* 0x003fe20003800000 */
.L_x_3826:
[----:B------:R-:W-:Y:S01]  /*3200*/  FADD.FTZ R84, R83, R84 ;  /* 0x0000005453547221 */ /* 0x000fe20000010000 */
[----:B------:R-:W-:-:S04]  /*3210*/  HFMA2.MMA R90, -RZ, RZ, 0, 4.76837158203125e-07 ;  /* 0x00000008ff5a7435 */ /* 0x000fc800000001ff */
[----:B------:R-:W-:Y:S02]  /*3220*/  MOV R91, R84 ;  /* 0x00000054005b7202 */ /* 0x000fe40000000f00 */
[----:B------:R-:W-:-:S07]  /*3230*/  MOV R85, R89 ;  /* 0x0000005900557202 */ /* 0x000fce0000000f00 */
[----:B------:R-:W-:Y:S05]  /*3240*/  WARPSYNC.COLLECTIVE R88, `(.L_x_3827) ;  /* 0x0000000058087348 */ /* 0x000fea0003c00000 */
[----:B------:R0:W1:Y:S02]  /*3250*/  SHFL.BFLY P1, R89, R91, R90, R93 ;  /* 0x0c00005a5b597389 */ /* 0x000064000002005d */
[----:B01----:R-:W-:Y:S01]  /*3260*/  ENDCOLLECTIVE ;  /* 0x000000000000791b */ /* 0x003fe20003800000 */
.L_x_3827:
[----:B------:R-:W-:-:S05]  /*3270*/  FADD.FTZ R85, R82, R85 ;  /* 0x0000005552557221 */ /* 0x000fca0000010000 */
[----:B------:R-:W-:Y:S01]  /*3280*/  MOV R91, R85 ;  /* 0x00000055005b7202 */ /* 0x000fe20000000f00 */
[----:B------:R-:W-:-:S07]  /*3290*/  IMAD.MOV.U32 R87, RZ, RZ, R89 ;  /* 0x000000ffff577224 */ /* 0x000fce00078e0059 */
[----:B------:R-:W-:Y:S05]  /*32a0*/  WARPSYNC.COLLECTIVE R88, `(.L_x_3828) ;  /* 0x0000000058087348 */ /* 0x000fea0003c00000 */
[----:B------:R0:W1:Y:S02]  /*32b0*/  SHFL.BFLY P1, R89, R91, R90, R93 ;  /* 0x0c00005a5b597389 */ /* 0x000064000002005d */
[----:B01----:R-:W-:Y:S01]  /*32c0*/  ENDCOLLECTIVE ;  /* 0x000000000000791b */ /* 0x003fe20003800000 */
.L_x_3828:
[----:B------:R-:W-:-:S05]  /*32d0*/  FADD.FTZ R87, R84, R87 ;  /* 0x0000005754577221 */ /* 0x000fca0000010000 */
[----:B------:R-:W-:Y:S01]  /*32e0*/  MOV R91, R87 ;  /* 0x00000057005b7202 */ /* 0x000fe20000000f00 */
[----:B------:R-:W-:Y:S01]  /*32f0*/  IMAD.MOV.U32 R90, RZ, RZ, 0x10 ;  /* 0x00000010ff5a7424 */ /* 0x000fe200078e00ff */
[----:B------:R-:W-:-:S07]  /*3300*/  MOV R86, R89 ;  /* 0x0000005900567202 */ /* 0x000fce0000000f00 */
[----:B------:R-:W-:Y:S05]  /*3310*/  WARPSYNC.COLLECTIVE R88, `(.L_x_3829) ;  /* 0x0000000058087348 */ /* 0x000fea0003c00000 */
[----:B------:R0:W1:Y:S02]  /*3320*/  SHFL.BFLY P1, R89, R91, R90, R93 ;  /* 0x0c00005a5b597389 */ /* 0x000064000002005d */
[----:B01----:R-:W-:Y:S01]  /*3330*/  ENDCOLLECTIVE ;  /* 0x000000000000791b */ /* 0x003fe20003800000 */
.L_x_3829:
[----:B------:R-:W-:-:S05]  /*3340*/  FADD.FTZ R86, R85, R86 ;  /* 0x0000005655567221 */ /* 0x000fca0000010000 */
[----:B------:R-:W-:Y:S02]  /*3350*/  MOV R91, R86 ;  /* 0x00000056005b7202 */ /* 0x000fe40000000f00 */
[----:B------:R-:W-:-:S07]  /*3360*/  MOV R80, R89 ;  /* 0x0000005900507202 */ /* 0x000fce0000000f00 */
[----:B------:R-:W-:Y:S05]  /*3370*/  WARPSYNC.COLLECTIVE R88, `(.L_x_3830) ;  /* 0x0000000058087348 */ /* 0x000fea0003c00000 */
[----:B------:R0:W1:Y:S02]  /*3380*/  SHFL.BFLY P1, R89, R91, R90, R93 ;  /* 0x0c00005a5b597389 */ /* 0x000064000002005d */
[----:B01----:R-:W-:Y:S01]  /*3390*/  ENDCOLLECTIVE ;  /* 0x000000000000791b */ /* 0x003fe20003800000 */
.L_x_3830:
[----:B------:R-:W-:Y:S01]  /*33a0*/  MOV R81, R89 ;  /* 0x0000005900517202 */ /* 0x000fe20000000f00 */
[----:B------:R-:W-:Y:S06]  /*33b0*/  BRA `(.L_x_3831) ;  /* 0xffffffdc00907947 */ /* 0x000fec000383ffff */
.L_x_3832:
        /* <DEDUP_REMOVED lines=12> */
.L_x_9154:


//--------------------- .text._ZN10layer_norm13ln_bwd_kernelINS_13Kernel_traitsIf13__nv_bfloat16fS2_fjLj512ELj1ELj4ELj1ELj16ENS_18Kernel_traits_baseILj512EfS2_fS2_fjLj128EEEEELb0ELb0ELb1ELb1EEEvNS_9BwdParamsE --------------------------
	.section	.text._ZN10layer_norm13ln_bwd_kernelINS_13Kernel_traitsIf13__nv_bfloat16fS2_fjLj512ELj1ELj4ELj1ELj16ENS_18Kernel_traits_baseILj512EfS2_fS2_fjLj128EEEEELb0ELb0ELb1ELb1EEEvNS_9BwdParamsE,"ax",@progbits
	.align	128
        .global         _ZN10layer_norm13ln_bwd_kernelINS_13Kernel_traitsIf13__nv_bfloat16fS2_fjLj512ELj1ELj4ELj1ELj16ENS_18Kernel_traits_baseILj512EfS2_fS2_fjLj128EEEEELb0ELb0ELb1ELb1EEEvNS_9BwdParamsE
        .type           _ZN10layer_norm13ln_bwd_kernelINS_13Kernel_traitsIf13__nv_bfloat16fS2_fjLj512ELj1ELj4ELj1ELj16ENS_18Kernel_traits_baseILj512EfS2_fS2_fjLj128EEEEELb0ELb0ELb1ELb1EEEvNS_9BwdParamsE,@function
        .size           _ZN10layer_norm13ln_bwd_kernelINS_13Kernel_traitsIf13__nv_bfloat16fS2_fjLj512ELj1ELj4ELj1ELj16ENS_18Kernel_traits_baseILj512EfS2_fS2_fjLj128EEEEELb0ELb0ELb1ELb1EEEvNS_9BwdParamsE,(.L_x_9155 - _ZN10layer_norm13ln_bwd_kernelINS_13Kernel_traitsIf13__nv_bfloat16fS2_fjLj512ELj1ELj4ELj1ELj16ENS_18Kernel_traits_baseILj512EfS2_fS2_fjLj128EEEEELb0ELb0ELb1ELb1EEEvNS_9BwdParamsE)
        .other          _ZN10layer_norm13ln_bwd_kernelINS_13Kernel_traitsIf13__nv_bfloat16fS2_fjLj512ELj1ELj4ELj1ELj16ENS_18Kernel_traits_baseILj512EfS2_fS2_fjLj128EEEEELb0ELb0ELb1ELb1EEEvNS_9BwdParamsE,@"STO_CUDA_ENTRY STV_DEFAULT"
_ZN10layer_norm13ln_bwd_kernelINS_13Kernel_traitsIf13__nv_bfloat16fS2_fjLj512ELj1ELj4ELj1ELj16ENS_18Kernel_traits_baseILj512EfS2_fS2_fjLj128EEEEELb0ELb0ELb1ELb1EEEvNS_9BwdParamsE:
.text._ZN10layer_norm13ln_bwd_kernelINS_13Kernel_traitsIf13__nv_bfloat16fS2_fjLj512ELj1ELj4ELj1ELj16ENS_18Kernel_traits_baseILj512EfS2_fS2_fjLj128EEEEELb0ELb0ELb1ELb1EEEvNS_9BwdParamsE:
        /* <DEDUP_REMOVED lines=29> */
.L_x_3834:
        /* <DEDUP_REMOVED lines=27> */
.L_x_3872:
[----:B------:R-:W0:Y:S08]  /*0380*/  LDC.64 R82, c[0x0][0x288] ;  /* 0x0000a200ff527b82 */ /* 0x000e300000000a00 */
[----:B------:R-:W1:Y:S08]  /*0390*/  LDC.64 R84, c[0x0][0x258] ;  /* 0x00009600ff547b82 */ /* 0x000e700000000a00 */
[----:B------:R-:W2:Y:S01]  /*03a0*/  LDC.64 R86, c[0x0][0x280] ;  /* 0x0000a000ff567b82 */ /* 0x000ea20000000a00 */
[----:B0-----:R-:W-:-:S07]  /*03b0*/  IMAD.WIDE R82, R2, 0x4, R82 ;  /* 0x0000000402527825 */ /* 0x001fce00078e0252 */
[----:B------:R-:W0:Y:S01]  /*03c0*/  LDC R129, c[0x0][0x218] ;  /* 0x00008600ff817b82 */ /* 0x000e220000000800 */
[----:B------:R3:W4:Y:S01]  /*03d0*/  LDG.E R90, desc[UR4][R82.64] ;  /* 0x00000004525a7981 */ /* 0x000722000c1e1900 */
[----:B-1----:R-:W-:-:S06]  /*03e0*/  IMAD.WIDE R84, R2, 0x4, R84 ;  /* 0x0000000402547825 */ /* 0x002fcc00078e0254 */
[----:B------:R-:W3:Y:S01]  /*03f0*/  LDC.64 R80, c[0x0][0x2c8] ;  /* 0x0000b200ff507b82 */ /* 0x000ee20000000a00 */
[----:B-----5:R1:W5:Y:S01]  /*0400*/  LDG.E R94, desc[UR4][R84.64] ;  /* 0x00000004545e7981 */ /* 0x020362000c1e1900 */
[----:B--2---:R-:W-:-:S05]  /*0410*/  IMAD.WIDE R86, R2, 0x4, R86 ;  /* 0x0000000402567825 */ /* 0x004fca00078e0256 */
[----:B------:R1:W5:Y:S01]  /*0420*/  LDG.E R126, desc[UR4][R86.64] ;  /* 0x00000004567e7981 */ /* 0x000362000c1e1900 */
[----:B0-----:R-:W-:-:S05]  /*0430*/  IMAD R88, R2, R129, RZ ;  /* 0x0000008102587224 */ /* 0x001fca00078e02ff */
[----:B------:R-:W-:-:S04]  /*0440*/  SHF.R.S32.HI R89, RZ, 0x1f, R88 ;  /* 0x0000001fff597819 */ /* 0x000fc80000011458 */
[----:B------:R-:W-:-:S04]  /*0450*/  LEA.HI R88, R89, R88, RZ, 0x3 ;  /* 0x0000005859587211 */ /* 0x000fc800078f18ff */
[----:B------:R-:W-:Y:S01]  /*0460*/  LEA.HI.SX32 R99, R88, R93, 0x1d ;  /* 0x0000005d58637211 */ /* 0x000fe200078feaff */
[----:B------:R-:W-:Y:S03]  /*0470*/  BSSY B1, `(.L_x_3836) ;  /* 0x00000ba000017945 */ /* 0x000fe60003800000 */
[C---:B------:R-:W-:Y:S01]  /*0480*/  IADD3 R95, R99.reuse, 0x20, RZ ;  /* 0x00000020635f7810 */ /* 0x040fe20007ffe0ff */
[----:B---3--:R-:W-:-:S04]  /*0490*/  IMAD.WIDE.U32 R82, R99, 0x20, R80 ;  /* 0x0000002063527825 */ /* 0x008fc800078e0050 */
[----:B------:R-:W-:Y:S01]  /*04a0*/  IMAD.WIDE.U32 R80, R95, 0x20, R80 ;  /* 0x000000205f507825 */ /* 0x000fe200078e0050 */
[----:B----4-:R-:W-:-:S13]  /*04b0*/  ISETP.GT.AND P4, PT, R90, RZ, PT ;  /* 0x000000ff5a00720c */ /* 0x010fda0003f84270 */
[----:B-1----:R-:W-:Y:S05]  /*04c0*/  @P4 BRA `(.L_x_3837) ;  /* 0x0000000000304947 */ /* 0x002fea0003800000 */
[----:B------:R-:W-:Y:S02]  /*04d0*/  MOV R96, UR10 ;  /* 0x0000000a00607c02 */ /* 0x000fe40008000f00 */
[----:B------:R-:W-:Y:S02]  /*04e0*/  CS2R R84, SRZ ;  /* 0x0000000000547805 */ /* 0x000fe4000001ff00 */
[----:B------:R-:W-:Y:S02]  /*04f0*/  MOV R97, UR11 ;  /* 0x0000000b00617c02 */ /* 0x000fe40008000f00 */
[----:B------:R-:W-:-:S04]  /*0500*/  ISETP.NE.U32.AND P0, PT, R96, RZ, PT ;  /* 0x000000ff6000720c */ /* 0x000fc80003f05070 */
[----:B------:R-:W-:-:S13]  /*0510*/  ISETP.NE.AND.EX P0, PT, R97, RZ, PT, P0 ;  /* 0x000000ff6100720c */ /* 0x000fda0003f05300 */
[----:B------:R-:W-:Y:S05]  /*0520*/  @!P0 BRA `(.L_x_3838) ;  /* 0x0000000800b88947 */ /* 0x000fea0003800000 */
[----:B------:R0:W5:Y:S04]  /*0530*/  LDG.E.128 R16, desc[UR4][R82.64] ;  /* 0x0000000452107981 */ /* 0x000168000c1e1d00 */
[----:B------:R0:W5:Y:S04]  /*0540*/  LDG.E.128 R12, desc[UR4][R82.64+0x10] ;  /* 0x00001004520c7981 */ /* 0x000168000c1e1d00 */
[----:B------:R0:W5:Y:S04]  /*0550*/  LDG.E.128 R8, desc[UR4][R80.64] ;  /* 0x0000000450087981 */ /* 0x000168000c1e1d00 */
[----:B------:R0:W5:Y:S01]  /*0560*/  LDG.E.128 R4, desc[UR4][R80.64+0x10] ;  /* 0x0000100450047981 */ /* 0x000162000c1e1d00 */
[----:B------:R-:W-:Y:S01]  /*0570*/  CS2R R84, SRZ ;  /* 0x0000000000547805 */ /* 0x000fe2000001ff00 */
[----:B------:R-:W-:Y:S06]  /*0580*/  BRA `(.L_x_3838) ;  /* 0x0000000800a07947 */ /* 0x000fec0003800000 */
.L_x_3837:
        /* <DEDUP_REMOVED lines=11> */
[C---:B-1----:R-:W-:Y:S01]  /*0640*/  IMAD.WIDE.U32 R104, R87.reuse, 0x10, R88 ;  /* 0x0000001057687825 */ /* 0x042fe200078e0058 */
[----:B------:R-:W-:-:S05]  /*0650*/  IADD3 R87, R87, 0x20, RZ ;  /* 0x0000002057577810 */ /* 0x000fca0007ffe0ff */
[----:B------:R-:W4:Y:S01]  /*0660*/  LDG.E.128 R104, desc[UR4][R104.64] ;  /* 0x0000000468687981 */ /* 0x000f22000c1e1d00 */
[----:B--2---:R-:W-:-:S04]  /*0670*/  IMAD.WIDE.U32 R116, R99, 0x20, R118 ;  /* 0x0000002063747825 */ /* 0x004fc800078e0076 */
[----:B------:R-:W-:Y:S01]  /*0680*/  IMAD.WIDE.U32 R118, R95, 0x20, R118 ;  /* 0x000000205f767825 */ /* 0x000fe200078e0076 */
[----:B------:R-:W2:Y:S03]  /*0690*/  LDG.E.128 R100, desc[UR4][R116.64] ;  /* 0x0000000474647981 */ /* 0x000ea6000c1e1d00 */
[----:B------:R-:W-:Y:S01]  /*06a0*/  IMAD.WIDE.U32 R88, R87, 0x10, R88 ;  /* 0x0000001057587825 */ /* 0x000fe200078e0058 */
[----:B------:R4:W2:Y:S04]  /*06b0*/  LDG.E.128 R108, desc[UR4][R116.64+0x10] ;  /* 0x00001004746c7981 */ /* 0x0008a8000c1e1d00 */
[----:B------:R-:W2:Y:S04]  /*06c0*/  LDG.E.128 R84, desc[UR4][R118.64+0x10] ;  /* 0x0000100476547981 */ /* 0x000ea8000c1e1d00 */
[----:B------:R-:W2:Y:S04]  /*06d0*/  LDG.E.128 R112, desc[UR4][R118.64] ;  /* 0x0000000476707981 */ /* 0x000ea8000c1e1d00 */
[----:B------:R-:W2:Y:S01]  /*06e0*/  LDG.E.128 R88, desc[UR4][R88.64] ;  /* 0x0000000458587981 */ /* 0x000ea2000c1e1d00 */
        /* <DEDUP_REMOVED lines=10> */
[C---:B----4-:R-:W-:Y:S02]  /*0790*/  PRMT R116, R104.reuse, 0x7632, R116 ;  /* 0x0000763268747816 */ /* 0x050fe40000000074 */
[----:B------:R-:W-:Y:S02]  /*07a0*/  SHF.L.U32 R117, R104, 0x10, RZ ;  /* 0x0000001068757819 */ /* 0x000fe400000006ff */
[C---:B0-----:R-:W-:Y:S01]  /*07b0*/  PRMT R83, R105.reuse, 0x7632, R83 ;  /* 0x0000763269537816 */ /* 0x041fe20000000053 */
[C---:B--2---:R-:W-:Y:S01]  /*07c0*/  FADD.FTZ R101, -R98.reuse, R101 ;  /* 0x0000006562657221 */ /* 0x044fe20000010100 */
[C---:B------:R-:W-:Y:S01]  /*07d0*/  FADD.FTZ R3, -R98.reuse, R100 ;  /* 0x0000006462037221 */ /* 0x040fe20000010100 */
        /* <DEDUP_REMOVED lines=18> */
[----:B-----5:R-:W-:Y:S01]  /*0900*/  FMUL.FTZ R98, R94, R101 ;  /* 0x000000655e627220 */ /* 0x020fe20000410000 */
[----:B------:R-:W-:Y:S01]  /*0910*/  FMUL.FTZ R112, R32, R117 ;  /* 0x0000007520707220 */ /* 0x000fe20000410000 */
[C---:B------:R-:W-:Y:S01]  /*0920*/  FMUL.FTZ R3, R94.reuse, R3 ;  /* 0x000000035e037220 */ /* 0x040fe20000410000 */
[----:B------:R-:W-:Y:S01]  /*0930*/  FMUL.FTZ R108, R94, R115 ;  /* 0x000000735e6c7220 */ /* 0x000fe20000410000 */
[-C--:B------:R-:W-:Y:S01]  /*0940*/  FFMA.FTZ R37, R98, R84.reuse, R37 ;  /* 0x0000005462257223 */ /* 0x080fe20000010025 */
[----:B------:R-:W-:Y:S01]  /*0950*/  FADD.FTZ R53, R53, R84 ;  /* 0x0000005435357221 */ /* 0x000fe20000010000 */
[----:B------:R-:W-:Y:S01]  /*0960*/  FMUL.FTZ R115, R33, R84 ;  /* 0x0000005421737220 */ /* 0x000fe20000410000 */
[----:B------:R-:W-:Y:S01]  /*0970*/  SHF.L.U32 R86, R83, 0x10, RZ ;  /* 0x0000001053567819 */ /* 0x000fe200000006ff */
[----:B------:R-:W-:Y:S01]  /*0980*/  FADD.FTZ R84, RZ, R112 ;  /* 0x00000070ff547221 */ /* 0x000fe20000010000 */
[C---:B------:R-:W-:Y:S01]  /*0990*/  FFMA.FTZ R83, R3.reuse, R112, RZ ;  /* 0x0000007003537223 */ /* 0x040fe200000100ff */
[C---:B------:R-:W-:Y:S01]  /*09a0*/  FMUL.FTZ R100, R94.reuse, R103 ;  /* 0x000000675e647220 */ /* 0x040fe20000410000 */
[----:B------:R-:W-:Y:S01]  /*09b0*/  FMUL.FTZ R110, R94, R85 ;  /* 0x000000555e6e7220 */ /* 0x000fe20000410000 */
[----:B------:R-:W-:Y:S01]  /*09c0*/  FMUL.FTZ R114, R34, R121 ;  /* 0x0000007922727220 */ /* 0x000fe20000410000 */
[----:B------:R-:W-:Y:S01]  /*09d0*/  FADD.FTZ R85, R84, R115 ;  /* 0x0000007354557221 */ /* 0x000fe20000010000 */
[----:B------:R-:W-:Y:S01]  /*09e0*/  FMUL.FTZ R101, R94, R119 ;  /* 0x000000775e657220 */ /* 0x000fe20000410000 */
[----:B------:R-:W-:Y:S01]  /*09f0*/  FFMA.FTZ R84, R98, R115, R83 ;  /* 0x0000007362547223 */ /* 0x000fe20000010053 */
[----:B------:R-:W-:Y:S01]  /*0a00*/  FFMA.FTZ R36, R3, R117, R36 ;  /* 0x0000007503247223 */ /* 0x000fe20000010024 */
[----:B------:R-:W-:Y:S01]  /*0a10*/  FADD.FTZ R52, R52, R117 ;  /* 0x0000007534347221 */ /* 0x000fe20000010000 */
[----:B------:R-:W-:Y:S01]  /*0a20*/  PRMT R118, R106, 0x7632, R118 ;  /* 0x000076326a767816 */ /* 0x000fe20000000076 */
[-C--:B------:R-:W-:Y:S01]  /*0a30*/  FFMA.FTZ R39, R100, R86.reuse, R39 ;  /* 0x0000005664277223 */ /* 0x080fe20000010027 */
[----:B------:R-:W-:Y:S01]  /*0a40*/  SHF.L.U32 R123, R106, 0x10, RZ ;  /* 0x000000106a7b7819 */ /* 0x000fe200000006ff */
[----:B------:R-:W-:Y:S01]  /*0a50*/  FADD.FTZ R55, R55, R86 ;  /* 0x0000005637377221 */ /* 0x000fe20000010000 */
[----:B------:R-:W-:Y:S01]  /*0a60*/  FMUL.FTZ R117, R35, R86 ;  /* 0x0000005623757220 */ /* 0x000fe20000410000 */
[----:B------:R-:W-:Y:S01]  /*0a70*/  FADD.FTZ R86, R85, R114 ;  /* 0x0000007255567221 */ /* 0x000fe20000010000 */
[----:B------:R-:W-:Y:S01]  /*0a80*/  FFMA.FTZ R83, R101, R114, R84 ;  /* 0x0000007265537223 */ /* 0x000fe20000010054 */
[----:B------:R-:W-:-:S02]  /*0a90*/  PRMT R122, R88, 0x7632, R122 ;  /* 0x00007632587a7816 */ /* 0x000fc4000000007a */
[----:B------:R-:W-:Y:S01]  /*0aa0*/  SHF.L.U32 R131, R88, 0x10, RZ ;  /* 0x0000001058837819 */ /* 0x000fe200000006ff */
[----:B------:R-:W-:Y:S01]  /*0ab0*/  FMUL.FTZ R116, R28, R123 ;  /* 0x0000007b1c747220 */ /* 0x000fe20000410000 */
[----:B------:R-:W-:Y:S01]  /*0ac0*/  SHF.L.U32 R88, R118, 0x10, RZ ;  /* 0x0000001076587819 */ /* 0x000fe200000006ff */
[----:B------:R-:W-:Y:S01]  /*0ad0*/  FADD.FTZ R85, R86, R117 ;  /* 0x0000007556557221 */ /* 0x000fe20000010000 */
[----:B------:R-:W-:Y:S01]  /*0ae0*/  FMUL.FTZ R103, R94, R105 ;  /* 0x000000695e677220 */ /* 0x000fe20000410000 */
[----:B------:R-:W-:Y:S01]  /*0af0*/  FFMA.FTZ R84, R100, R117, R83 ;  /* 0x0000007564547223 */ /* 0x000fe20000010053 */
[----:B------:R-:W-:Y:S01]  /*0b00*/  PRMT R82, R90, 0x7632, R82 ;  /* 0x000076325a527816 */ /* 0x000fe20000000052 */
[----:B------:R-:W-:Y:S01]  /*0b10*/  FMUL.FTZ R119, R29, R88 ;  /* 0x000000581d777220 */ /* 0x000fe20000410000 */
[----:B------:R-:W-:Y:S01]  /*0b20*/  FADD.FTZ R86, R85, R116 ;  /* 0x0000007455567221 */ /* 0x000fe20000010000 */
[----:B------:R-:W-:Y:S01]  /*0b30*/  FMUL.FTZ R102, R94, R109 ;  /* 0x0000006d5e667220 */ /* 0x000fe20000410000 */
[----:B------:R-:W-:Y:S01]  /*0b40*/  FFMA.FTZ R83, R103, R116, R84 ;  /* 0x0000007467537223 */ /* 0x000fe20000010054 */
[----:B------:R-:W-:Y:S01]  /*0b50*/  SHF.L.U32 R120, R120, 0x10, RZ ;  /* 0x0000001078787819 */ /* 0x000fe200000006ff */
[----:B------:R-:W-:Y:S01]  /*0b60*/  FMUL.FTZ R118, R30, R125 ;  /* 0x0000007d1e767220 */ /* 0x000fe20000410000 */
[----:B------:R-:W-:-:S02]  /*0b70*/  IMAD.U32 R128, R82, 0x10000, RZ ;  /* 0x0001000052807824 */ /* 0x000fc400078e00ff */
[----:B------:R-:W-:Y:S01]  /*0b80*/  FADD.FTZ R85, R86, R119 ;  /* 0x0000007756557221 */ /* 0x000fe20000010000 */
[----:B------:R-:W-:Y:S01]  /*0b90*/  FMUL.FTZ R105, R94, R107 ;  /* 0x0000006b5e697220 */ /* 0x000fe20000410000 */
[----:B------:R-:W-:Y:S01]  /*0ba0*/  FFMA.FTZ R82, R102, R119, R83 ;  /* 0x0000007766527223 */ /* 0x000fe20000010053 */
[----:B------:R-:W-:Y:S01]  /*0bb0*/  PRMT R124, R89, 0x7632, R124 ;  /* 0x00007632597c7816 */ /* 0x000fe2000000007c */
[----:B------:R-:W-:Y:S01]  /*0bc0*/  FMUL.FTZ R104, R94, R111 ;  /* 0x0000006f5e687220 */ /* 0x000fe20000410000 */
[----:B-1----:R-:W-:Y:S02]  /*0bd0*/  IMAD.U32 R81, R90, 0x10000, RZ ;  /* 0x000100005a517824 */ /* 0x002fe400078e00ff */
[----:B------:R-:W-:Y:S01]  /*0be0*/  FMUL.FTZ R111, R94, R135 ;  /* 0x000000875e6f7220 */ /* 0x000fe20000410000 */
[----:B------:R-:W-:Y:S01]  /*0bf0*/  FFMA.FTZ R38, R101, R121, R38 ;  /* 0x0000007965267223 */ /* 0x000fe20000010026 */
[----:B------:R-:W-:Y:S01]  /*0c00*/  FADD.FTZ R54, R54, R121 ;  /* 0x0000007936367221 */ /* 0x000fe20000010000 */
[----:B------:R-:W-:Y:S01]  /*0c10*/  FMUL.FTZ R121, R31, R120 ;  /* 0x000000781f797220 */ /* 0x000fe20000410000 */
[----:B------:R-:W-:Y:S01]  /*0c20*/  FADD.FTZ R84, R85, R118 ;  /* 0x0000007655547221 */ /* 0x000fe20000010000 */
[----:B------:R-:W-:Y:S01]  /*0c30*/  FFMA.FTZ R83, R105, R118, R82 ;  /* 0x0000007669537223 */ /* 0x000fe20000010052 */
[----:B------:R-:W-:Y:S01]  /*0c40*/  SHF.L.U32 R90, R124, 0x10, RZ ;  /* 0x000000107c5a7819 */ /* 0x000fe200000006ff */
        /* <DEDUP_REMOVED lines=12> */
[----:B------:R-:W-:Y:S01]  /*0d10*/  SHF.L.U32 R89, R89, 0x10, RZ ;  /* 0x0000001059597819 */ /* 0x000fe200000006ff */
[----:B------:R-:W-:Y:S01]  /*0d20*/  FADD.FTZ R56, R56, R123 ;  /* 0x0000007b38387221 */ /* 0x000fe20000010000 */
[----:B------:R-:W-:Y:S01]  /*0d30*/  PRMT R80, R91, 0x7632, R80 ;  /* 0x000076325b507816 */ /* 0x000fe20000000050 */
[----:B------:R-:W-:Y:S01]  /*0d40*/  FFMA.FTZ R40, R103, R123, R40 ;  /* 0x0000007b67287223 */ /* 0x000fe20000010028 */
[----:B------:R-:W-:Y:S01]  /*0d50*/  FADD.FTZ R82, R81, R120 ;  /* 0x0000007851527221 */ /* 0x000fe20000010000 */
[----:B------:R-:W-:Y:S01]  /*0d60*/  FMUL.FTZ R106, R94, R113 ;  /* 0x000000715e6a7220 */ /* 0x000fe20000410000 */
[----:B------:R-:W-:Y:S01]  /*0d70*/  FMUL.FTZ R123, R25, R88 ;  /* 0x00000058197b7220 */ /* 0x000fe20000410000 */
        /* <DEDUP_REMOVED lines=10> */
[----:B------:R-:W-:-:S03]  /*0e20*/  FFMA.FTZ R81, R109, R122, R80 ;  /* 0x0000007a6d517223 */ /* 0x000fc60000010050 */
        /* <DEDUP_REMOVED lines=30> */
.L_x_3838:
[----:B------:R-:W-:Y:S05]  /*1010*/  BSYNC B1 ;  /* 0x0000000000017941 */ /* 0x000fea0003800000 */
.L_x_3836:
        /* <DEDUP_REMOVED lines=20> */
.L_x_3884:
        /* <DEDUP_REMOVED lines=9> */
[C---:B------:R-:W-:Y:S01]  /*11f0*/  @!P4 ISETP.NE.AND.EX P2, PT, R97.reuse, RZ, PT, P2 ;  /* 0x000000ff6100c20c */ /* 0x040fe20003f45320 */
[----:B------:R-:W-:Y:S01]  /*1200*/  FMUL.FTZ R133, R132, UR8 ;  /* 0x0000000884857c20 */ /* 0x000fe20008410000 */
[----:B------:R-:W-:-:S03]  /*1210*/  @!P4 ISETP.NE.AND.EX P6, PT, R97, RZ, PT, P6 ;  /* 0x000000ff6100c20c */ /* 0x000fc60003fc5360 */
[----:B------:R-:W1:Y:S01]  /*1220*/  @P5 LDC R136, c[0x0][0x29c] ;  /* 0x0000a700ff885b82 */ /* 0x000e620000000800 */
[----:B------:R-:W-:Y:S02]  /*1230*/  @P5 IADD3 R126, R126, -0x1, RZ ;  /* 0xffffffff7e7e5810 */ /* 0x000fe40007ffe0ff */
[----:B------:R-:W-:Y:S02]  /*1240*/  @!P4 FSEL R86, R17, RZ, P6 ;  /* 0x000000ff1156c208 */ /* 0x000fe40003000000 */
[----:B------:R-:W-:Y:S01]  /*1250*/  @!P4 ISETP.NE.U32.AND P6, PT, R96, RZ, PT ;  /* 0x000000ff6000c20c */ /* 0x000fe20003fc5070 */
[----:B------:R-:W-:Y:S01]  /*1260*/  @P5 IMAD R129, R126, R129, RZ ;  /* 0x000000817e815224 */ /* 0x000fe200078e02ff */
[----:B------:R-:W-:Y:S01]  /*1270*/  FSEL R126, R83, RZ, !P3 ;  /* 0x000000ff537e7208 */ /* 0x000fe20005800000 */
[----:B------:R-:W2:Y:S01]  /*1280*/  @P5 LDC R87, c[0x0][0x29c] ;  /* 0x0000a700ff575b82 */ /* 0x000ea20000000800 */
[----:B------:R-:W-:Y:S02]  /*1290*/  @!P4 ISETP.NE.U32.AND P3, PT, R96, RZ, PT ;  /* 0x000000ff6000c20c */ /* 0x000fe40003f65070 */
[----:B---3--:R-:W-:-:S02]  /*12a0*/  ISETP.NE.U32.AND P0, PT, R80, RZ, PT ;  /* 0x000000ff5000720c */ /* 0x008fc40003f05070 */
[----:B------:R-:W-:Y:S02]  /*12b0*/  ISETP.NE.U32.AND P1, PT, R80, RZ, PT ;  /* 0x000000ff5000720c */ /* 0x000fe40003f25070 */
[----:B------:R-:W-:Y:S01]  /*12c0*/  ISETP.NE.AND.EX P0, PT, R81, RZ, PT, P0 ;  /* 0x000000ff5100720c */ /* 0x000fe20003f05300 */
[----:B------:R-:W3:Y:S01]  /*12d0*/  @P5 LDC R138, c[0x0][0x29c] ;  /* 0x0000a700ff8a5b82 */ /* 0x000ee20000000800 */
[----:B------:R-:W-:Y:S02]  /*12e0*/  @P5 SHF.R.S32.HI R134, RZ, 0x1f, R129 ;  /* 0x0000001fff865819 */ /* 0x000fe40000011481 */
[----:B------:R-:W-:Y:S02]  /*12f0*/  @!P4 ISETP.NE.AND.EX P3, PT, R97, RZ, PT, P3 ;  /* 0x000000ff6100c20c */ /* 0x000fe40003f65330 */
[----:B------:R-:W-:Y:S02]  /*1300*/  ISETP.NE.AND.EX P1, PT, R81, RZ, PT, P1 ;  /* 0x000000ff5100720c */ /* 0x000fe40003f25310 */
[----:B------:R-:W-:Y:S01]  /*1310*/  @!P4 FSEL R81, R16, RZ, P2 ;  /* 0x000000ff1051c208 */ /* 0x000fe20001000000 */
[----:B------:R-:W4:Y:S01]  /*1320*/  @P5 LDC R137, c[0x0][0x29c] ;  /* 0x0000a700ff895b82 */ /* 0x000f220000000800 */
[----:B------:R-:W-:-:S02]  /*1330*/  @!P4 ISETP.NE.U32.AND P2, PT, R96, RZ, PT ;  /* 0x000000ff6000c20c */ /* 0x000fc40003f45070 */
[----:B------:R-:W-:Y:S02]  /*1340*/  @P5 LEA.HI R134, R134, R129, RZ, 0x3 ;  /* 0x0000008186865211 */ /* 0x000fe400078f18ff */
[----:B------:R-:W-:-:S03]  /*1350*/  @!P4 FSEL R83, R18, RZ, P3 ;  /* 0x000000ff1253c208 */ /* 0x000fc60001800000 */
[----:B------:R-:W1:Y:S08]  /*1360*/  @P5 LDC R140, c[0x0][0x29c] ;  /* 0x0000a700ff8c5b82 */ /* 0x000e700000000800 */
[----:B0-----:R-:W0:Y:S08]  /*1370*/  @P5 LDC R84, c[0x0][0x29c] ;  /* 0x0000a700ff545b82 */ /* 0x001e300000000800 */
[----:B------:R-:W0:Y:S08]  /*1380*/  @P5 LDC R82, c[0x0][0x29c] ;  /* 0x0000a700ff525b82 */ /* 0x000e300000000800 */
[----:B------:R-:W0:Y:S08]  /*1390*/  @P5 LDC R80, c[0x0][0x29c] ;  /* 0x0000a700ff505b82 */ /* 0x000e300000000800 */
[----:B------:R-:W0:Y:S08]  /*13a0*/  @P5 LDC.64 R88, c[0x0][0x2f8] ;  /* 0x0000be00ff585b82 */ /* 0x000e300000000a00 */
        /* <DEDUP_REMOVED lines=8> */
.L_x_3841:
[----:B------:R-:W-:Y:S05]  /*1430*/  BSYNC B1 ;  /* 0x0000000000017941 */ /* 0x000fea0003800000 */
.L_x_3840:
        /* <DEDUP_REMOVED lines=8> */
.L_x_3843:
[----:B------:R-:W-:Y:S05]  /*14c0*/  BSYNC B1 ;  /* 0x0000000000017941 */ /* 0x000fea0003800000 */
.L_x_3842:
[----:B------:R-:W-:Y:S01]  /*14d0*/  HFMA2.MMA R129, -RZ, RZ, 0, 0 ;  /* 0x00000000ff817435 */ /* 0x000fe200000001ff */
[----:B------:R-:W-:Y:S01]  /*14e0*/  @P5 LOP3.LUT R93, R0, 0x1f, RZ, 0xc0, !PT ;  /* 0x0000001f005d5812 */ /* 0x000fe200078ec0ff */
[----:B-1----:R-:W-:Y:S01]  /*14f0*/  @P5 FMUL.FTZ R85, R81, R136 ;  /* 0x0000008851555220 */ /* 0x002fe20000410000 */
[----:B------:R-:W-:Y:S01]  /*1500*/  @P5 FMUL.FTZ R87, R86, R87 ;  /* 0x0000005756575220 */ /* 0x000fe20000410000 */
[----:B------:R-:W-:Y:S01]  /*1510*/  @!P4 ISETP.NE.AND.EX P2, PT, R97, RZ, PT, P2 ;  /* 0x000000ff6100c20c */ /* 0x000fe20003f45320 */
[----:B------:R-:W-:Y:S01]  /*1520*/  BSSY B1, `(.L_x_3844) ;  /* 0x000000d000017945 */ /* 0x000fe20003800000 */
[----:B------:R-:W-:Y:S02]  /*1530*/  @P5 LEA.HI.SX32 R129, R134, R93, 0x1d ;  /* 0x0000005d86815211 */ /* 0x000fe400078feaff */
[----:B------:R-:W-:Y:S02]  /*1540*/  @!P4 ISETP.NE.U32.AND P3, PT, R96, RZ, PT ;  /* 0x000000ff6000c20c */ /* 0x000fe40003f65070 */
        /* <DEDUP_REMOVED lines=10> */
.L_x_3845:
[----:B------:R-:W-:Y:S05]  /*15f0*/  BSYNC B1 ;  /* 0x0000000000017941 */ /* 0x000fea0003800000 */
.L_x_3844:
        /* <DEDUP_REMOVED lines=8> */
.L_x_3847:
[----:B------:R-:W-:Y:S05]  /*1680*/  BSYNC B1 ;  /* 0x0000000000017941 */ /* 0x000fea0003800000 */
.L_x_3846:
        /* <DEDUP_REMOVED lines=18> */
.L_x_3849:
[----:B------:R-:W-:Y:S05]  /*17b0*/  BSYNC B1 ;  /* 0x0000000000017941 */ /* 0x000fea0003800000 */
.L_x_3848:
        /* <DEDUP_REMOVED lines=10> */
.L_x_3851:
[----:B------:R-:W-:Y:S05]  /*1860*/  BSYNC B1 ;  /* 0x0000000000017941 */ /* 0x000fea0003800000 */
.L_x_3850:
[----:B0-----:R-:W-:Y:S01]  /*1870*/  @P5 FMUL.FTZ R84, R136, R84 ;  /* 0x0000005488545220 */ /* 0x001fe20000410000 */
        /* <DEDUP_REMOVED lines=14> */
.L_x_3853:
[----:B------:R-:W-:Y:S05]  /*1960*/  BSYNC B1 ;  /* 0x0000000000017941 */ /* 0x000fea0003800000 */
.L_x_3852:
[----:B------:R-:W-:Y:S01]  /*1970*/  @!P4 ISETP.NE.U32.AND P2, PT, R96, RZ, PT ;  /* 0x000000ff6000c20c */ /* 0x000fe20003f45070 */
[----:B------:R-:W-:Y:S01]  /*1980*/  @P5 FMUL.FTZ R82, R135, R82 ;  /* 0x0000005287525220 */ /* 0x000fe20000410000 */
[----:B------:R-:W-:Y:S01]  /*1990*/  @P5 PRMT R78, R85, 0x7610, R78 ;  /* 0x00007610554e5816 */ /* 0x000fe2000000004e */
[----:B------:R-:W-:Y:S01]  /*19a0*/  BSSY B1, `(.L_x_3854) ;  /* 0x0000011000017945 */ /* 0x000fe20003800000 */
[----:B------:R-:W-:Y:S01]  /*19b0*/  @!P4 ISETP.NE.AND.EX P2, PT, R97, RZ, PT, P2 ;  /* 0x000000ff6100c20c */ /* 0x000fe20003f45320 */
[----:B------:R-:W-:Y:S01]  /*19c0*/  @P0 IMAD.WIDE.U32 R90, R99, 0x20, R90 ;  /* 0x00000020635a0825 */ /* 0x000fe200078e005a */
        /* <DEDUP_REMOVED lines=14> */
.L_x_3855:
[----:B------:R-:W-:Y:S05]  /*1ab0*/  BSYNC B1 ;  /* 0x0000000000017941 */ /* 0x000fea0003800000 */
.L_x_3854:
        /* <DEDUP_REMOVED lines=41> */
.L_x_3857:
[----:B------:R-:W-:Y:S05]  /*1d50*/  BSYNC B1 ;  /* 0x0000000000017941 */ /* 0x000fea0003800000 */
.L_x_3856:
        /* <DEDUP_REMOVED lines=8> */
.L_x_3859:
[----:B------:R-:W-:Y:S05]  /*1de0*/  BSYNC B1 ;  /* 0x0000000000017941 */ /* 0x000fea0003800000 */
.L_x_3858:
        /* <DEDUP_REMOVED lines=8> */
.L_x_3861:
[----:B------:R-:W-:Y:S05]  /*1e70*/  BSYNC B1 ;  /* 0x0000000000017941 */ /* 0x000fea0003800000 */
.L_x_3860:
        /* <DEDUP_REMOVED lines=8> */
.L_x_3863:
[----:B------:R-:W-:Y:S05]  /*1f00*/  BSYNC B1 ;  /* 0x0000000000017941 */ /* 0x000fea0003800000 */
.L_x_3862:
        /* <DEDUP_REMOVED lines=19> */
.L_x_3865:
[----:B------:R-:W-:Y:S05]  /*2040*/  BSYNC B1 ;  /* 0x0000000000017941 */ /* 0x000fea0003800000 */
.L_x_3864:
        /* <DEDUP_REMOVED lines=10> */
.L_x_3867:
[----:B------:R-:W-:Y:S05]  /*20f0*/  BSYNC B1 ;  /* 0x0000000000017941 */ /* 0x000fea0003800000 */
.L_x_3866:
        /* <DEDUP_REMOVED lines=10> */
.L_x_3869:
[----:B------:R-:W-:Y:S05]  /*21a0*/  BSYNC B1 ;  /* 0x0000000000017941 */ /* 0x000fea0003800000 */
.L_x_3868:
        /* <DEDUP_REMOVED lines=31> */
.L_x_3871:
[----:B------:R-:W-:Y:S05]  /*23a0*/  BSYNC B1 ;  /* 0x0000000000017941 */ /* 0x000fea0003800000 */
.L_x_3870:
        /* <DEDUP_REMOVED lines=17> */
.L_x_3835:
[----:B------:R-:W-:Y:S05]  /*24c0*/  BSYNC B0 ;  /* 0x0000000000007941 */ /* 0x000fea0003800000 */
.L_x_3833:
        /* <DEDUP_REMOVED lines=57> */
[----:B0-----:R-:W-:-:S04]  /*2860*/  IADD3 R2, P0, R35, R0, RZ ;  /* 0x0000000023027210 */ /* 0x001fc80007f1e0ff */
        /* <DEDUP_REMOVED lines=49> */
.L_x_3839:
        /* <DEDUP_REMOVED lines=8> */
.L_x_3874:
[----:B------:R-:W-:Y:S05]  /*2c00*/  BSYNC B1 ;  /* 0x0000000000017941 */ /* 0x000fea0003800000 */
.L_x_3873:
        /* <DEDUP_REMOVED lines=8> */
.L_x_3875:
[----:B------:R-:W-:Y:S01]  /*2c90*/  FADD.FTZ R81, R81, R84 ;  /* 0x0000005451517221 */ /* 0x000fe20000010000 */
[----:B------:R-:W-:-:S04]  /*2ca0*/  HFMA2.MMA R90, -RZ, RZ, 0, 1.1920928955078125e-07 ;  /* 0x00000002ff5a7435 */ /* 0x000fc800000001ff */
[----:B------:R-:W-:Y:S02]  /*2cb0*/  MOV R91, R81 ;  /* 0x00000051005b7202 */ /* 0x000fe40000000f00 */
[----:B------:R-:W-:-:S07]  /*2cc0*/  MOV R80, R132 ;  /* 0x0000008400507202 */ /* 0x000fce0000000f00 */
[----:B------:R-:W-:Y:S05]  /*2cd0*/  WARPSYNC.COLLECTIVE R88, `(.L_x_3876) ;  /* 0x0000000058087348 */ /* 0x000fea0003c00000 */
[----:B------:R0:W1:Y:S02]  /*2ce0*/  SHFL.BFLY P0, R132, R91, R90, R133 ;  /* 0x0c00005a5b847389 */ /* 0x0000640000000085 */
[----:B01----:R-:W-:Y:S01]  /*2cf0*/  ENDCOLLECTIVE ;  /* 0x000000000000791b */ /* 0x003fe20003800000 */
.L_x_3876:
[----:B------:R-:W-:-:S04]  /*2d00*/  FADD.FTZ R80, R80, R85 ;  /* 0x0000005550507221 */ /* 0x000fc80000010000 */
[----:B------:R-:W-:Y:S01]  /*2d10*/  IMAD.MOV.U32 R91, RZ, RZ, R80 ;  /* 0x000000ffff5b7224 */ /* 0x000fe200078e0050 */
[----:B------:R-:W-:-:S07]  /*2d20*/  MOV R82, R132 ;  /* 0x0000008400527202 */ /* 0x000fce0000000f00 */
[----:B------:R-:W-:Y:S05]  /*2d30*/  WARPSYNC.COLLECTIVE R88, `(.L_x_3877) ;  /* 0x0000000058087348 */ /* 0x000fea0003c00000 */
[----:B------:R0:W1:Y:S02]  /*2d40*/  SHFL.BFLY P0, R132, R91, R90, R133 ;  /* 0x0c00005a5b847389 */ /* 0x0000640000000085 */
[----:B01----:R-:W-:Y:S01]  /*2d50*/  ENDCOLLECTIVE ;  /* 0x000000000000791b */ /* 0x003fe20003800000 */
.L_x_3877:
[----:B------:R-:W-:Y:S01]  /*2d60*/  FADD.FTZ R82, R81, R82 ;  /* 0x0000005251527221 */ /* 0x000fe20000010000 */
[----:B------:R-:W-:-:S04]  /*2d70*/  HFMA2.MMA R90, -RZ, RZ, 0, 2.384185791015625e-07 ;  /* 0x00000004ff5a7435 */ /* 0x000fc800000001ff */
[----:B------:R-:W-:Y:S02]  /*2d80*/  MOV R91, R82 ;  /* 0x00000052005b7202 */ /* 0x000fe40000000f00 */
[----:B------:R-:W-:-:S07]  /*2d90*/  MOV R83, R132 ;  /* 0x0000008400537202 */ /* 0x000fce0000000f00 */
[----:B------:R-:W-:Y:S05]  /*2da0*/  WARPSYNC.COLLECTIVE R88, `(.L_x_3878) ;  /* 0x0000000058087348 */ /* 0x000fea0003c00000 */
[----:B------:R0:W1:Y:S02]  /*2db0*/  SHFL.BFLY P0, R132, R91, R90, R133 ;  /* 0x0c00005a5b847389 */ /* 0x0000640000000085 */
[----:B01----:R-:W-:Y:S01]  /*2dc0*/  ENDCOLLECTIVE ;  /* 0x000000000000791b */ /* 0x003fe20003800000 */
.L_x_3878:
[----:B------:R-:W-:-:S05]  /*2dd0*/  FADD.FTZ R83, R80, R83 ;  /* 0x0000005350537221 */ /* 0x000fca0000010000 */
[----:B------:R-:W-:Y:S02]  /*2de0*/  MOV R91, R83 ;  /* 0x00000053005b7202 */ /* 0x000fe40000000f00 */
[----:B------:R-:W-:-:S07]  /*2df0*/  MOV R87, R132 ;  /* 0x0000008400577202 */ /* 0x000fce0000000f00 */
[----:B------:R-:W-:Y:S05]  /*2e00*/  WARPSYNC.COLLECTIVE R88, `(.L_x_3879) ;  /* 0x0000000058087348 */ /* 0x000fea0003c00000 */
[----:B------:R0:W1:Y:S02]  /*2e10*/  SHFL.BFLY P0, R132, R91, R90, R133 ;  /* 0x0c00005a5b847389 */ /* 0x0000640000000085 */
[----:B01----:R-:W-:Y:S01]  /*2e20*/  ENDCOLLECTIVE ;  /* 0x000000000000791b */ /* 0x003fe20003800000 */
.L_x_3879:
[----:B------:R-:W-:-:S05]  /*2e30*/  FADD.FTZ R87, R82, R87 ;  /* 0x0000005752577221 */ /* 0x000fca0000010000 */
[----:B------:R-:W-:Y:S01]  /*2e40*/  MOV R91, R87 ;  /* 0x00000057005b7202 */ /* 0x000fe20000000f00 */
[----:B------:R-:W-:Y:S01]  /*2e50*/  IMAD.MOV.U32 R90, RZ, RZ, 0x8 ;  /* 0x00000008ff5a7424 */ /* 0x000fe200078e00ff */
[----:B------:R-:W-:-:S07]  /*2e60*/  MOV R86, R132 ;  /* 0x0000008400567202 */ /* 0x000fce0000000f00 */
[----:B------:R-:W-:Y:S05]  /*2e70*/  WARPSYNC.COLLECTIVE R88, `(.L_x_3880) ;  /* 0x0000000058087348 */ /* 0x000fea0003c00000 */
[----:B------:R0:W1:Y:S02]  /*2e80*/  SHFL.BFLY P0, R132, R91, R90, R133 ;  /* 0x0c00005a5b847389 */ /* 0x0000640000000085 */
[----:B01----:R-:W-:Y:S01]  /*2e90*/  ENDCOLLECTIVE ;  /* 0x000000000000791b */ /* 0x003fe20003800000 */
.L_x_3880:
[----:B------:R-:W-:-:S05]  /*2ea0*/  FADD.FTZ R86, R83, R86 ;  /* 0x0000005653567221 */ /* 0x000fca0000010000 */
[----:B------:R-:W-:Y:S02]  /*2eb0*/  MOV R91, R86 ;  /* 0x00000056005b7202 */ /* 0x000fe40000000f00 */
[----:B------:R-:W-:-:S07]  /*2ec0*/  MOV R84, R132 ;  /* 0x0000008400547202 */ /* 0x000fce0000000f00 */
[----:B------:R-:W-:Y:S05]  /*2ed0*/  WARPSYNC.COLLECTIVE R88, `(.L_x_3881) ;  /* 0x0000000058087348 */ /* 0x000fea0003c00000 */
[----:B------:R0:W1:Y:S02]  /*2ee0*/  SHFL.BFLY P0, R132, R91, R90, R133 ;  /* 0x0c00005a5b847389 */ /* 0x0000640000000085 */
[----:B01----:R-:W-:Y:S01]  /*2ef0*/  ENDCOLLECTIVE ;  /* 0x000000000000791b */ /* 0x003fe20003800000 */
.L_x_3881:
[----:B------:R-:W-:Y:S01]  /*2f00*/  FADD.FTZ R84, R87, R84 ;  /* 0x0000005457547221 */ /* 0x000fe20000010000 */
[----:B------:R-:W-:-:S04]  /*2f10*/  HFMA2.MMA R90, -RZ, RZ, 0, 9.5367431640625e-07 ;  /* 0x00000010ff5a7435 */ /* 0x000fc800000001ff */
[----:B------:R-:W-:Y:S02]  /*2f20*/  MOV R91, R84 ;  /* 0x00000054005b7202 */ /* 0x000fe40000000f00 */
[----:B------:R-:W-:-:S07]  /*2f30*/  MOV R85, R132 ;  /* 0x0000008400557202 */ /* 0x000fce0000000f00 */
[----:B------:R-:W-:Y:S05]  /*2f40*/  WARPSYNC.COLLECTIVE R88, `(.L_x_3882) ;  /* 0x0000000058087348 */ /* 0x000fea0003c00000 */
[----:B------:R0:W1:Y:S02]  /*2f50*/  SHFL.BFLY P0, R132, R91, R90, R133 ;  /* 0x0c00005a5b847389 */ /* 0x0000640000000085 */
[----:B01----:R-:W-:Y:S01]  /*2f60*/  ENDCOLLECTIVE ;  /* 0x000000000000791b */ /* 0x003fe20003800000 */
.L_x_3882:
[----:B------:R-:W-:-:S05]  /*2f70*/  FADD.FTZ R85, R86, R85 ;  /* 0x0000005556557221 */ /* 0x000fca0000010000 */
[----:B------:R-:W-:Y:S02]  /*2f80*/  MOV R91, R85 ;  /* 0x00000055005b7202 */ /* 0x000fe40000000f00 */
[----:B------:R-:W-:-:S07]  /*2f90*/  MOV R89, R132 ;  /* 0x0000008400597202 */ /* 0x000fce0000000f00 */
[----:B------:R-:W-:Y:S05]  /*2fa0*/  WARPSYNC.COLLECTIVE R88, `(.L_x_3883) ;  /* 0x0000000058087348 */ /* 0x000fea0003c00000 */
[----:B------:R0:W1:Y:S02]  /*2fb0*/  SHFL.BFLY P0, R132, R91, R90, R133 ;  /* 0x0c00005a5b847389 */ /* 0x0000640000000085 */
[----:B01----:R-:W-:Y:S01]  /*2fc0*/  ENDCOLLECTIVE ;  /* 0x000000000000791b */ /* 0x003fe20003800000 */
.L_x_3883:
[----:B------:R-:W-:Y:S05]  /*2fd0*/  BRA `(.L_x_3884) ;  /* 0xffffffe000607947 */ /* 0x000fea000383ffff */
.L_x_3885:
        /* <DEDUP_REMOVED lines=10> */
.L_x_9155:


//--------------------- .text._ZN10layer_norm13ln_bwd_kernelINS_13Kernel_traitsIf13__nv_bfloat16fS2_fjLj512ELj1ELj4ELj1ELj16ENS_18Kernel_traits_baseILj512EfS2_fS2_fjLj128EEEEELb0ELb1ELb0ELb0EEEvNS_9BwdParamsE --------------------------
	.section	.text._ZN10layer_norm13ln_bwd_kernelINS_13Kernel_traitsIf13__nv_bfloat16fS2_fjLj512ELj1ELj4ELj1ELj16ENS_18Kernel_traits_baseILj512EfS2_fS2_fjLj128EEEEELb0ELb1ELb0ELb0EEEvNS_9BwdParamsE,"ax",@progbits
	.align	128
        .global         _ZN10layer_norm13ln_bwd_kernelINS_13Kernel_traitsIf13__nv_bfloat16fS2_fjLj512ELj1ELj4ELj1ELj16ENS_18Kernel_traits_baseILj512EfS2_fS2_fjLj128EEEEELb0ELb1ELb0ELb0EEEvNS_9BwdParamsE
        .type           _ZN10layer_norm13ln_bwd_kernelINS_13Kernel_traitsIf13__nv_bfloat16fS2_fjLj512ELj1ELj4ELj1ELj16ENS_18Kernel_traits_baseILj512EfS2_fS2_fjLj128EEEEELb0ELb1ELb0ELb0EEEvNS_9BwdParamsE,@function
        .size           _ZN10layer_norm13ln_bwd_kernelINS_13Kernel_traitsIf13__nv_bfloat16fS2_fjLj512ELj1ELj4ELj1ELj16ENS_18Kernel_traits_baseILj512EfS2_fS2_fjLj128EEEEELb0ELb1ELb0ELb0EEEvNS_9BwdParamsE,(.L_x_9156 - _ZN10layer_norm13ln_bwd_kernelINS_13Kernel_traitsIf13__nv_bfloat16fS2_fjLj512ELj1ELj4ELj1ELj16ENS_18Kernel_traits_baseILj512EfS2_fS2_fjLj128EEEEELb0ELb1ELb0ELb0EEEvNS_9BwdParamsE)
        .other          _ZN10layer_norm13ln_bwd_kernelINS_13Kernel_traitsIf13__nv_bfloat16fS2_fjLj512ELj1ELj4ELj1ELj16ENS_18Kernel_traits_baseILj512EfS2_fS2_fjLj128EEEEELb0ELb1ELb0ELb0EEEvNS_9BwdParamsE,@"STO_CUDA_ENTRY STV_DEFAULT"
_ZN10layer_norm13ln_bwd_kernelINS_13Kernel_traitsIf13__nv_bfloat16fS2_fjLj512ELj1ELj4ELj1ELj16ENS_18Kernel_traits_baseILj512EfS2_fS2_fjLj128EEEEELb0ELb1ELb0ELb0EEEvNS_9BwdParamsE:
.text._ZN10layer_norm13ln_bwd_kernelINS_13Kernel_traitsIf13__nv_bfloat16fS2_fjLj512ELj1ELj4ELj1ELj16ENS_18Kernel_traits_baseILj512EfS2_fS2_fjLj128EEEEELb0ELb1ELb0ELb0EEEvNS_9BwdParamsE:
        /* <DEDUP_REMOVED lines=73> */
.L_x_3897:
[----:B0-----:R-:W0:Y:S01]  /*0490*/  @P0 LDC.64 R4, c[0x0][0x270] ;  /* 0x00009c00ff040b82 */ /* 0x001e220000000a00 */
[----:B------:R-:W-:-:S07]  /*04a0*/  SHF.R.S32.HI R0, RZ, 0x1f, R2 ;  /* 0x0000001fff007819 */ /* 0x000fce0000011402 */
[----:B-1----:R-:W1:Y:S01]  /*04b0*/  LDC.64 R116, c[0x0][0x250] ;  /* 0x00009400ff747b82 */ /* 0x002e620000000a00 */
        /* <DEDUP_REMOVED lines=11> */
[----:B------:R-:W-:Y:S01]  /*0570*/  MOV R131, 0x3f800000 ;  /* 0x3f80000000837802 */ /* 0x000fe20000000f00 */
[----:B------:R-:W-:Y:S01]  /*0580*/  IMAD R0, R2, R5, RZ ;  /* 0x0000000502007224 */ /* 0x000fe200078e02ff */
[----:B------:R-:W-:Y:S02]  /*0590*/  MOV R153, RZ ;  /* 0x000000ff00997202 */ /* 0x000fe40000000f00 */
[----:B------:R-:W-:Y:S02]  /*05a0*/  MOV R154, RZ ;  /* 0x000000ff009a7202 */ /* 0x000fe40000000f00 */
        /* <DEDUP_REMOVED lines=25> */
[C---:B------:R-:W-:Y:S01]  /*0740*/  FADD.FTZ R149, -R151.reuse, R118 ;  /* 0x0000007697957221 */ /* 0x040fe20000010100 */
[C---:B---3--:R-:W-:Y:S01]  /*0750*/  FADD.FTZ R157, -R151.reuse, R9 ;  /* 0x00000009979d7221 */ /* 0x048fe20000010100 */
[----:B------:R-:W-:Y:S01]  /*0760*/  FADD.FTZ R117, -R151, R11 ;  /* 0x0000000b97757221 */ /* 0x000fe20000010100 */
[C---:B----4-:R-:W-:Y:S02]  /*0770*/  PRMT R7, R120.reuse, 0x7632, R7 ;  /* 0x0000763278077816 */ /* 0x050fe40000000007 */
[----:B------:R-:W-:Y:S02]  /*0780*/  SHF.L.U32 R119, R120, 0x10, RZ ;  /* 0x0000001078777819 */ /* 0x000fe400000006ff */
[----:B------:R-:W-:-:S03]  /*0790*/  SHF.L.U32 R148, R7, 0x10, RZ ;  /* 0x0000001007947819 */ /* 0x000fc600000006ff */
[----:B------:R-:W-:Y:S01]  /*07a0*/  FMUL.FTZ R152, R96, R119 ;  /* 0x0000007760987220 */ /* 0x000fe20000410000 */
[----:B------:R-:W-:Y:S01]  /*07b0*/  PRMT R116, R121, 0x7632, R116 ;  /* 0x0000763279747816 */ /* 0x000fe20000000074 */
[----:B------:R-:W-:Y:S01]  /*07c0*/  FADD.FTZ R49, R49, R148 ;  /* 0x0000009431317221 */ /* 0x000fe20000010000 */
[----:B------:R-:W-:Y:S01]  /*07d0*/  SHF.L.U32 R121, R121, 0x10, RZ ;  /* 0x0000001079797819 */ /* 0x000fe200000006ff */
[-C--:B------:R-:W-:Y:S01]  /*07e0*/  FFMA.FTZ R65, R150, R148.reuse, R65 ;  /* 0x0000009496417223 */ /* 0x080fe20000010041 */
[C---:B------:R-:W-:Y:S01]  /*07f0*/  PRMT R118, R122.reuse, 0x7632, R118 ;  /* 0x000076327a767816 */ /* 0x040fe20000000076 */
[----:B------:R-:W-:Y:S01]  /*0800*/  FMUL.FTZ R148, R97, R148 ;  /* 0x0000009461947220 */ /* 0x000fe20000410000 */
[----:B------:R-:W-:Y:S01]  /*0810*/  PRMT R120, R123, 0x7632, R120 ;  /* 0x000076327b787816 */ /* 0x000fe20000000078 */
[----:B------:R-:W-:Y:S01]  /*0820*/  FADD.FTZ R9, RZ, R152 ;  /* 0x00000098ff097221 */ /* 0x000fe20000010000 */
[----:B------:R-:W-:Y:S01]  /*0830*/  FFMA.FTZ R11, R3, R152, RZ ;  /* 0x00000098030b7223 */ /* 0x000fe200000100ff */
[----:B------:R-:W-:Y:S01]  /*0840*/  SHF.L.U32 R155, R122, 0x10, RZ ;  /* 0x000000107a9b7819 */ /* 0x000fe200000006ff */
[----:B------:R-:W-:Y:S01]  /*0850*/  FADD.FTZ R159, -R151, R10 ;  /* 0x0000000a979f7221 */ /* 0x000fe20000010100 */
[----:B------:R-:W-:Y:S01]  /*0860*/  SHF.L.U32 R10, R116, 0x10, RZ ;  /* 0x00000010740a7819 */ /* 0x000fe200000006ff */
[----:B------:R-:W-:Y:S01]  /*0870*/  FMUL.FTZ R147, R98, R121 ;  /* 0x0000007962937220 */ /* 0x000fe20000410000 */
[----:B------:R-:W-:Y:S01]  /*0880*/  SHF.L.U32 R122, R118, 0x10, RZ ;  /* 0x00000010767a7819 */ /* 0x000fe200000006ff */
[----:B------:R-:W-:Y:S01]  /*0890*/  FADD.FTZ R118, R9, R148 ;  /* 0x0000009409767221 */ /* 0x000fe20000010000 */
[----:B------:R-:W-:Y:S01]  /*08a0*/  SHF.L.U32 R116, R120, 0x10, RZ ;  /* 0x0000001078747819 */ /* 0x000fe200000006ff */
[----:B------:R-:W-:Y:S01]  /*08b0*/  FMUL.FTZ R149, R132, R149 ;  /* 0x0000009584957220 */ /* 0x000fe20000410000 */
[----:B------:R-:W-:Y:S01]  /*08c0*/  FFMA.FTZ R120, R150, R148, R11 ;  /* 0x0000009496787223 */ /* 0x000fe2000001000b */
[-C--:B------:R-:W-:Y:S01]  /*08d0*/  FMUL.FTZ R145, R99, R10.reuse ;  /* 0x0000000a63917220 */ /* 0x080fe20000410000 */
[----:B------:R-:W-:Y:S01]  /*08e0*/  FADD.FTZ R118, R118, R147 ;  /* 0x0000009376767221 */ /* 0x000fe20000010000 */
[----:B0-----:R-:W-:Y:S01]  /*08f0*/  FADD.FTZ R129, -R151, R8 ;  /* 0x0000000897817221 */ /* 0x001fe20000010100 */
[----:B------:R-:W-:Y:S01]  /*0900*/  FMUL.FTZ R146, R132, R153 ;  /* 0x0000009984927220 */ /* 0x000fe20000410000 */
[----:B------:R-:W-:Y:S01]  /*0910*/  FFMA.FTZ R11, R149, R147, R120 ;  /* 0x00000093950b7223 */ /* 0x000fe20000010078 */
[----:B------:R-:W-:Y:S01]  /*0920*/  FADD.FTZ R48, R48, R119 ;  /* 0x0000007730307221 */ /* 0x000fe20000010000 */
[----:B------:R-:W-:Y:S01]  /*0930*/  FFMA.FTZ R64, R3, R119, R64 ;  /* 0x0000007703407223 */ /* 0x000fe20000010040 */
[----:B------:R-:W-:Y:S01]  /*0940*/  FMUL.FTZ R8, R92, R155 ;  /* 0x0000009b5c087220 */ /* 0x000fe20000410000 */
[----:B------:R-:W-:Y:S01]  /*0950*/  FADD.FTZ R119, R118, R145 ;  /* 0x0000009176777221 */ /* 0x000fe20000010000 */
[----:B------:R-:W-:Y:S01]  /*0960*/  FMUL.FTZ R7, R132, R129 ;  /* 0x0000008184077220 */ /* 0x000fe20000410000 */
[C---:B------:R-:W-:Y:S01]  /*0970*/  FFMA.FTZ R118, R146.reuse, R145, R11 ;  /* 0x0000009192767223 */ /* 0x040fe2000001000b */
[----:B------:R-:W-:Y:S01]  /*0980*/  SHF.L.U32 R123, R123, 0x10, RZ ;  /* 0x000000107b7b7819 */ /* 0x000fe200000006ff */
[----:B------:R-:W-:Y:S01]  /*0990*/  FADD.FTZ R51, R51, R10 ;  /* 0x0000000a33337221 */ /* 0x000fe20000010000 */
[----:B------:R-:W-:Y:S01]  /*09a0*/  FFMA.FTZ R67, R146, R10, R67 ;  /* 0x0000000a92437223 */ /* 0x000fe20000010043 */
[----:B------:R-:W-:Y:S01]  /*09b0*/  FADD.FTZ R120, R119, R8 ;  /* 0x0000000877787221 */ /* 0x000fe20000010000 */
[----:B------:R-:W-:Y:S01]  /*09c0*/  FMUL.FTZ R10, R132, R157 ;  /* 0x0000009d840a7220 */ /* 0x000fe20000410000 */
[----:B------:R-:W-:Y:S01]  /*09d0*/  FMUL.FTZ R11, R93, R122 ;  /* 0x0000007a5d0b7220 */ /* 0x000fe20000410000 */
        /* <DEDUP_REMOVED lines=19> */
[----:B------:R-:W-:Y:S01]  /*0b10*/  IADD3 R155, R0, 0x20, RZ ;  /* 0x00000020009b7810 */ /* 0x000fe20007ffe0ff */
[----:B------:R-:W-:Y:S01]  /*0b20*/  FADD.FTZ R153, R120, R129 ;  /* 0x0000008178997221 */ /* 0x000fe20000010000 */
[----:B------:R-:W-:-:S07]  /*0b30*/  FFMA.FTZ R154, R130, R129, R118 ;  /* 0x00000081829a7223 */ /* 0x000fce0000010076 */
.L_x_3889:
[----:B------:R-:W-:Y:S05]  /*0b40*/  BSYNC B1 ;  /* 0x0000000000017941 */ /* 0x000fea0003800000 */
.L_x_3888:
        /* <DEDUP_REMOVED lines=18> */
[C---:B---3--:R-:W-:Y:S01]  /*0c70*/  FADD.FTZ R135, -R151.reuse, R124 ;  /* 0x0000007c97877221 */ /* 0x048fe20000010100 */
[C---:B------:R-:W-:Y:S01]  /*0c80*/  FADD.FTZ R119, -R151.reuse, R119 ;  /* 0x0000007797777221 */ /* 0x040fe20000010100 */
[----:B------:R-:W-:Y:S01]  /*0c90*/  FADD.FTZ R139, -R151, R126 ;  /* 0x0000007e978b7221 */ /* 0x000fe20000010100 */
[----:B----4-:R-:W-:-:S02]  /*0ca0*/  PRMT R116, R120, 0x7632, R116 ;  /* 0x0000763278747816 */ /* 0x010fc40000000074 */
[----:B------:R-:W-:Y:S02]  /*0cb0*/  SHF.L.U32 R137, R120, 0x10, RZ ;  /* 0x0000001078897819 */ /* 0x000fe400000006ff */
[C---:B------:R-:W-:Y:S02]  /*0cc0*/  PRMT R118, R121.reuse, 0x7632, R118 ;  /* 0x0000763279767816 */ /* 0x040fe40000000076 */
[----:B------:R-:W-:Y:S01]  /*0cd0*/  SHF.L.U32 R143, R121, 0x10, RZ ;  /* 0x00000010798f7819 */ /* 0x000fe200000006ff */
[----:B------:R-:W-:Y:S01]  /*0ce0*/  FADD.FTZ R121, -R151, R125 ;  /* 0x0000007d97797221 */ /* 0x000fe20000010100 */
[----:B------:R-:W-:Y:S01]  /*0cf0*/  PRMT R136, R122, 0x7632, R136 ;  /* 0x000076327a887816 */ /* 0x000fe20000000088 */
[----:B------:R-:W-:Y:S01]  /*0d00*/  FMUL.FTZ R124, R80, R137 ;  /* 0x00000089507c7220 */ /* 0x000fe20000410000 */
[----:B------:R-:W-:Y:S01]  /*0d10*/  SHF.L.U32 R120, R116, 0x10, RZ ;  /* 0x0000001074787819 */ /* 0x000fe200000006ff */
[----:B-----5:R-:W-:Y:S01]  /*0d20*/  FMUL.FTZ R125, R132, R133 ;  /* 0x00000085847d7220 */ /* 0x020fe20000410000 */
[----:B------:R-:W-:Y:S01]  /*0d30*/  SHF.L.U32 R155, R122, 0x10, RZ ;  /* 0x000000107a9b7819 */ /* 0x000fe200000006ff */
[----:B------:R-:W-:Y:S01]  /*0d40*/  FMUL.FTZ R133, R132, R135 ;  /* 0x0000008784857220 */ /* 0x000fe20000410000 */
[----:B------:R-:W-:Y:S01]  /*0d50*/  PRMT R138, R123, 0x7632, R138 ;  /* 0x000076327b8a7816 */ /* 0x000fe2000000008a */
[----:B------:R-:W-:Y:S01]  /*0d60*/  FMUL.FTZ R135, R81, R120 ;  /* 0x0000007851877220 */ /* 0x000fe20000410000 */
[----:B------:R-:W-:Y:S01]  /*0d70*/  SHF.L.U32 R122, R118, 0x10, RZ ;  /* 0x00000010767a7819 */ /* 0x000fe200000006ff */
[----:B------:R-:W-:Y:S01]  /*0d80*/  FADD.FTZ R118, R153, R124 ;  /* 0x0000007c99767221 */ /* 0x000fe20000010000 */
[----:B------:R-:W-:Y:S01]  /*0d90*/  SHF.L.U32 R142, R136, 0x10, RZ ;  /* 0x00000010888e7819 */ /* 0x000fe200000006ff */
[----:B------:R-:W-:Y:S01]  /*0da0*/  FMUL.FTZ R136, R132, R117 ;  /* 0x0000007584887220 */ /* 0x000fe20000410000 */
[----:B------:R-:W-:Y:S01]  /*0db0*/  FFMA.FTZ R117, R125, R124, R154 ;  /* 0x0000007c7d757223 */ /* 0x000fe2000001009a */
[----:B------:R-:W-:Y:S01]  /*0dc0*/  SHF.L.U32 R116, R138, 0x10, RZ ;  /* 0x000000108a747819 */ /* 0x000fe200000006ff */
[----:B------:R-:W-:Y:S01]  /*0dd0*/  FMUL.FTZ R138, R132, R119 ;  /* 0x00000077848a7220 */ /* 0x000fe20000410000 */
[----:B------:R-:W-:Y:S01]  /*0de0*/  FADD.FTZ R151, -R151, R127 ;  /* 0x0000007f97977221 */ /* 0x000fe20000010100 */
[----:B------:R-:W-:Y:S01]  /*0df0*/  FADD.FTZ R119, R118, R135 ;  /* 0x0000008776777221 */ /* 0x000fe20000010000 */
[----:B------:R-:W-:Y:S01]  /*0e00*/  FMUL.FTZ R127, R132, R141 ;  /* 0x0000008d847f7220 */ /* 0x000fe20000410000 */
[----:B------:R-:W-:Y:S01]  /*0e10*/  FMUL.FTZ R126, R82, R143 ;  /* 0x0000008f527e7220 */ /* 0x000fe20000410000 */
[----:B------:R-:W-:Y:S01]  /*0e20*/  FFMA.FTZ R118, R136, R135, R117 ;  /* 0x0000008788767223 */ /* 0x000fe20000010075 */
[----:B------:R-:W-:Y:S01]  /*0e30*/  FADD.FTZ R40, R40, R137 ;  /* 0x0000008928287221 */ /* 0x000fe20000010000 */
[----:B------:R-:W-:Y:S01]  /*0e40*/  FFMA.FTZ R56, R125, R137, R56 ;  /* 0x000000897d387223 */ /* 0x000fe20000010038 */
[----:B------:R-:W-:Y:S01]  /*0e50*/  FADD.FTZ R41, R41, R120 ;  /* 0x0000007829297221 */ /* 0x000fe20000010000 */
[----:B------:R-:W-:Y:S01]  /*0e60*/  FFMA.FTZ R57, R136, R120, R57 ;  /* 0x0000007888397223 */ /* 0x000fe20000010039 */
[----:B------:R-:W-:Y:S01]  /*0e70*/  FMUL.FTZ R137, R83, R122 ;  /* 0x0000007a53897220 */ /* 0x000fe20000410000 */
[----:B------:R-:W-:Y:S01]  /*0e80*/  FADD.FTZ R120, R119, R126 ;  /* 0x0000007e77787221 */ /* 0x000fe20000010000 */
[----:B------:R-:W-:Y:S01]  /*0e90*/  FFMA.FTZ R117, R127, R126, R118 ;  /* 0x0000007e7f757223 */ /* 0x000fe20000010076 */
[----:B------:R-:W-:-:S02]  /*0ea0*/  FMUL.FTZ R134, R76, R155 ;  /* 0x0000009b4c867220 */ /* 0x000fc40000410000 */
        /* <DEDUP_REMOVED lines=29> */
.L_x_3891:
[----:B------:R-:W-:Y:S05]  /*1080*/  BSYNC B1 ;  /* 0x0000000000017941 */ /* 0x000fea0003800000 */
.L_x_3890:
        /* <DEDUP_REMOVED lines=20> */
.L_x_3915:
        /* <DEDUP_REMOVED lines=13> */
[-C--:B------:R-:W-:Y:S01]  /*12a0*/  FFMA.FTZ R155, R3, R151.reuse, R156 ;  /* 0x00000097039b7223 */ /* 0x080fe2000001009c */
[----:B------:R-:W-:Y:S01]  /*12b0*/  ISETP.NE.AND.EX P6, PT, RZ, UR15, PT, P6 ;  /* 0x0000000fff007c0c */ /* 0x000fe2000bfc5360 */
[----:B------:R-:W-:Y:S01]  /*12c0*/  FADD.FTZ R159, R147, -R120 ;  /* 0x80000078939f7221 */ /* 0x000fe20000010000 */
[----:B------:R-:W-:Y:S01]  /*12d0*/  ISETP.NE.AND.EX P2, PT, RZ, UR9, PT, P2 ;  /* 0x00000009ff007c0c */ /* 0x000fe2000bf45320 */
[-CC-:B------:R-:W-:Y:S01]  /*12e0*/  FFMA.FTZ R161, R150, R151.reuse, R156.reuse ;  /* 0x0000009796a17223 */ /* 0x180fe2000001009c */
[-CC-:B0-----:R-:W-:Y:S01]  /*12f0*/  FFMA.FTZ R122, R146, R151.reuse, R156.reuse ;  /* 0x00000097927a7223 */ /* 0x181fe2000001009c */
[-C--:B------:R-:W-:Y:S01]  /*1300*/  FFMA.FTZ R154, R130, R151.reuse, R156 ;  /* 0x00000097829a7223 */ /* 0x080fe2000001009c */
[----:B------:R-:W-:Y:S01]  /*1310*/  FADD.FTZ R155, R152, -R155 ;  /* 0x8000009b989b7221 */ /* 0x000fe20000010000 */
[----:B------:R-:W-:Y:S01]  /*1320*/  FADD.FTZ R161, R148, -R161 ;  /* 0x800000a194a17221 */ /* 0x000fe20000010000 */
[----:B------:R-:W-:Y:S01]  /*1330*/  FADD.FTZ R153, R145, -R122 ;  /* 0x8000007a91997221 */ /* 0x000fe20000010000 */
[----:B------:R-:W-:Y:S01]  /*1340*/  FFMA.FTZ R122, R10, R151, R156 ;  /* 0x000000970a7a7223 */ /* 0x000fe2000001009c */
[----:B------:R-:W-:Y:S01]  /*1350*/  FADD.FTZ R123, R129, -R154 ;  /* 0x8000009a817b7221 */ /* 0x000fe20000010000 */
[C---:B-----5:R-:W-:Y:S01]  /*1360*/  FMUL.FTZ R155, R132.reuse, R155 ;  /* 0x0000009b849b7220 */ /* 0x060fe20000410000 */
[C---:B------:R-:W-:Y:S01]  /*1370*/  FMUL.FTZ R154, R132.reuse, R161 ;  /* 0x000000a1849a7220 */ /* 0x040fe20000410000 */
[----:B------:R-:W0:Y:S01]  /*1380*/  @P6 LDC.64 R120, c[0x0][0x308] ;  /* 0x0000c200ff786b82 */ /* 0x000e220000000a00 */
[----:B------:R-:W-:Y:S01]  /*1390*/  ISETP.NE.U32.AND P1, PT, RZ, UR14, PT ;  /* 0x0000000eff007c0c */ /* 0x000fe2000bf25070 */
[----:B------:R-:W-:Y:S01]  /*13a0*/  FADD.FTZ R163, R11, -R122 ;  /* 0x8000007a0ba37221 */ /* 0x000fe20000010000 */
        /* <DEDUP_REMOVED lines=74> */
.L_x_3894:
[----:B------:R-:W-:Y:S05]  /*1850*/  BSYNC B1 ;  /* 0x0000000000017941 */ /* 0x000fea0003800000 */
.L_x_3893:
        /* <DEDUP_REMOVED lines=48> */
[----:B------:R-:W-:Y:S01]  /*1b60*/  SEL R109, R122, R109, P1 ;  /* 0x0000006d7a6d7207 */ /* 0x000fe20000800000 */
[----:B------:R-:W-:Y:S01]  /*1b70*/  FMUL.FTZ R123, R73, R132 ;  /* 0x00000084497b7220 */ /* 0x000fe20000410000 */
[----:B------:R-:W-:Y:S01]  /*1b80*/  SEL R110, R153, R110, P1 ;  /* 0x0000006e996e7207 */ /* 0x000fe20000800000 */
        /* <DEDUP_REMOVED lines=8> */
[-C--:B------:R-:W-:Y:S01]  /*1c10*/  FMUL.FTZ R156, R156, R131.reuse ;  /* 0x000000839c9c7220 */ /* 0x080fe20000410000 */
[----:B------:R-:W-:Y:S01]  /*1c20*/  @P6 LEA.HI.X R121, R0, UR15, RZ, 0x5, P2 ;  /* 0x0000000f00796c11 */ /* 0x000fe200090f2cff */
[----:B------:R-:W-:Y:S01]  /*1c30*/  FMUL.FTZ R151, R151, R131 ;  /* 0x0000008397977220 */ /* 0x000fe20000410000 */
[C---:B------:R-:W-:Y:S01]  /*1c40*/  SEL R115, R160.reuse, R115, P1 ;  /* 0x00000073a0737207 */ /* 0x040fe20000800000 */
[----:B------:R-:W-:-:S02]  /*1c50*/  FMUL.FTZ R160, R160, R131 ;  /* 0x00000083a0a07220 */ /* 0x000fc40000410000 */
[----:B------:R-:W-:Y:S01]  /*1c60*/  @P6 STG.E.128 desc[UR4][R120.64], R108 ;  /* 0x0000006c78006986 */ /* 0x000fe2000c101d04 */
[----:B------:R-:W-:-:S03]  /*1c70*/  FMUL.FTZ R131, R70, R151 ;  /* 0x0000009746837220 */ /* 0x000fc60000410000 */
[----:B------:R0:W-:Y:S02]  /*1c80*/  @P6 STG.E.128 desc[UR4][R120.64+0x10], R112 ;  /* 0x0000107078006986 */ /* 0x0001e4000c101d04 */
[----:B0-----:R-:W-:Y:S01]  /*1c90*/  FMUL.FTZ R121, R74, R157 ;  /* 0x0000009d4a797220 */ /* 0x001fe20000410000 */
[----:B------:R-:W-:Y:S01]  /*1ca0*/  F2FP.BF16.F32.PACK_AB R120, R123, R122 ;  /* 0x0000007a7b78723e */ /* 0x000fe200000010ff */
[----:B------:R-:W-:Y:S01]  /*1cb0*/  FMUL.FTZ R122, R68, R153 ;  /* 0x00000099447a7220 */ /* 0x000fe20000410000 */
[----:B------:R-:W-:Y:S02]  /*1cc0*/  FMUL.FTZ R123, R69, R156 ;  /* 0x0000009c457b7220 */ /* 0x000fe40000410000 */
        /* <DEDUP_REMOVED lines=10> */
[C---:B------:R-:W-:Y:S02]  /*1d70*/  PRMT R0, R117.reuse, 0x7632, R0 ;  /* 0x0000763275007816 */ /* 0x040fe40000000000 */
[----:B------:R-:W-:Y:S02]  /*1d80*/  SHF.L.U32 R116, R116, 0x10, RZ ;  /* 0x0000001074747819 */ /* 0x000fe400000006ff */
[----:B------:R-:W-:Y:S02]  /*1d90*/  SHF.L.U32 R0, R0, 0x10, RZ ;  /* 0x0000001000007819 */ /* 0x000fe400000006ff */
[----:B------:R-:W-:Y:S01]  /*1da0*/  SHF.L.U32 R117, R117, 0x10, RZ ;  /* 0x0000001075757819 */ /* 0x000fe200000006ff */
[----:B------:R-:W-:Y:S01]  /*1db0*/  FFMA.FTZ R25, R132, R116, R25 ;  /* 0x0000007484197223 */ /* 0x000fe20000010019 */
[----:B------:R-:W-:Y:S01]  /*1dc0*/  PRMT R116, R118, 0x7632, R116 ;  /* 0x0000763276747816 */ /* 0x000fe20000000074 */
[----:B------:R-:W-:Y:S01]  /*1dd0*/  FFMA.FTZ R27, R158, R0, R27 ;  /* 0x000000009e1b7223 */ /* 0x000fe2000001001b */
[----:B------:R-:W-:Y:S01]  /*1de0*/  PRMT R0, R119, 0x7632, R0 ;  /* 0x0000763277007816 */ /* 0x000fe20000000000 */
[----:B------:R-:W-:Y:S01]  /*1df0*/  FFMA.FTZ R26, R157, R117, R26 ;  /* 0x000000759d1a7223 */ /* 0x000fe2000001001a */
[----:B------:R-:W-:-:S02]  /*1e00*/  SHF.L.U32 R118, R118, 0x10, RZ ;  /* 0x0000001076767819 */ /* 0x000fc400000006ff */
[----:B------:R-:W-:Y:S02]  /*1e10*/  SHF.L.U32 R116, R116, 0x10, RZ ;  /* 0x0000001074747819 */ /* 0x000fe400000006ff */
[----:B------:R-:W-:Y:S01]  /*1e20*/  SHF.L.U32 R119, R119, 0x10, RZ ;  /* 0x0000001077777819 */ /* 0x000fe200000006ff */
[----:B------:R-:W-:Y:S01]  /*1e30*/  FFMA.FTZ R20, R153, R118, R20 ;  /* 0x0000007699147223 */ /* 0x000fe20000010014 */
[----:B------:R-:W-:Y:S01]  /*1e40*/  SHF.L.U32 R0, R0, 0x10, RZ ;  /* 0x0000001000007819 */ /* 0x000fe200000006ff */
[----:B------:R-:W-:Y:S02]  /*1e50*/  FFMA.FTZ R21, R156, R116, R21 ;  /* 0x000000749c157223 */ /* 0x000fe40000010015 */
[----:B------:R-:W-:Y:S02]  /*1e60*/  FFMA.FTZ R22, R151, R119, R22 ;  /* 0x0000007797167223 */ /* 0x000fe40000010016 */
[----:B---3--:R-:W-:-:S07]  /*1e70*/  FFMA.FTZ R23, R160, R0, R23 ;  /* 0x00000000a0177223 */ /* 0x008fce0000010017 */
.L_x_3896:
[----:B------:R-:W-:Y:S05]  /*1e80*/  BSYNC B1 ;  /* 0x0000000000017941 */ /* 0x000fea0003800000 */
.L_x_3895:
[----:B------:R-:W2:Y:S02]  /*1e90*/  LDC.64 R116, c[0x0][0x210] ;  /* 0x00008400ff747b82 */ /* 0x000ea40000000a00 */
[----:B--2---:R-:W-:-:S04]  /*1ea0*/  LEA R2, R116, R2, 0x2 ;  /* 0x0000000274027211 */ /* 0x004fc800078e10ff */
[----:B------:R-:W-:-:S13]  /*1eb0*/  ISETP.GE.AND P1, PT, R2, R117, PT ;  /* 0x000000750200720c */ /* 0x000fda0003f26270 */
[----:B------:R-:W-:Y:S05]  /*1ec0*/  @!P1 BRA `(.L_x_3897) ;  /* 0xffffffe400709947 */ /* 0x000fea000383ffff */
.L_x_3887:
[----:B------:R-:W-:Y:S05]  /*1ed0*/  BSYNC B0 ;  /* 0x0000000000007941 */ /* 0x000fea0003800000 */
.L_x_3886:
[----:B------:R-:W2:Y:S01]  /*1ee0*/  S2R R3, SR_CgaCtaId ;  /* 0x0000000000037919 */ /* 0x000ea20000008800 */
[--C-:B------:R-:W-:Y:S01]  /*1ef0*/  SHF.R.U32.HI R2, RZ, 0x5, R6.reuse ;  /* 0x00000005ff027819 */ /* 0x100fe20000011606 */
        /* <DEDUP_REMOVED lines=33> */
[----:B------:R-:W1:Y:S01]  /*2110*/  LDS R6, [R3+0x1400] ;  /* 0x0014000003067984 */ /* 0x000e620000000800 */
        /* <DEDUP_REMOVED lines=17> */
[----:B--2---:R-:W-:Y:S01]  /*2230*/  FADD.FTZ R17, R6, R17 ;  /* 0x0000001106117221 */ /* 0x004fe20000010000 */
[----:B------:R-:W-:Y:S04]  /*2240*/  STS.128 [R4], R64 ;  /* 0x0000004004007388 */ /* 0x000fe80000000c00 */
[----:B------:R-:W-:Y:S01]  /*2250*/  STS.128 [R4+0x10], R60 ;  /* 0x0000103c04007388 */ /* 0x000fe20000000c00 */
[----:B0-----:R-:W-:-:S03]  /*2260*/  FADD.FTZ R2, R2, R9 ;  /* 0x0000000902027221 */ /* 0x001fc60000010000 */
[----:B------:R-:W-:Y:S01]  /*2270*/  STS.128 [R4+0x400], R56 ;  /* 0x0004003804007388 */ /* 0x000fe20000000c00 */
[----:B-1----:R-:W-:Y:S01]  /*2280*/  FADD.FTZ R8, R8, R11 ;  /* 0x0000000b08087221 */ /* 0x002fe20000010000 */
        /* <DEDUP_REMOVED lines=65> */
[----:B---3--:R-:W-:Y:S02]  /*26a0*/  FADD.FTZ R38, RZ, R38 ;  /* 0x00000026ff267221 */ /* 0x008fe40000010000 */
[----:B------:R-:W2:Y:S01]  /*26b0*/  LDS R11, [R3+0x1a00] ;  /* 0x001a0000030b7984 */ /* 0x000ea20000000800 */
[----:B----4-:R-:W-:-:S03]  /*26c0*/  FADD.FTZ R40, RZ, R40 ;  /* 0x00000028ff287221 */ /* 0x010fc60000010000 */
[----:B------:R-:W3:Y:S01]  /*26d0*/  LDS R0, [R3+0x1c00] ;  /* 0x001c000003007984 */ /* 0x000ee20000000800 */
[----:B------:R-:W-:-:S03]  /*26e0*/  FADD.FTZ R18, R18, R25 ;  /* 0x0000001912127221 */ /* 0x000fc60000010000 */
[----:B------:R4:W2:Y:S01]  /*26f0*/  LDS R21, [R3+0x1e00] ;  /* 0x001e000003157984 */ /* 0x0008a20000000800 */
[C---:B------:R-:W-:Y:S01]  /*2700*/  IADD3.X R25, R23.reuse, UR19, RZ, P5, !PT ;  /* 0x0000001317197c10 */ /* 0x040fe2000affe4ff */
[----:B------:R-:W-:Y:S01]  /*2710*/  FADD.FTZ R36, R36, R63 ;  /* 0x0000003f24247221 */ /* 0x000fe20000010000 */
[----:B------:R-:W-:Y:S01]  /*2720*/  FADD.FTZ R33, R38, R33 ;  /* 0x0000002126217221 */ /* 0x000fe20000010000 */
[C---:B----4-:R-:W-:Y:S02]  /*2730*/  IADD3.X R3, R23.reuse, UR7, RZ, P4, !PT ;  /* 0x0000000717037c10 */ /* 0x050fe4000a7fe4ff */
[----:B------:R-:W-:Y:S01]  /*2740*/  IADD3.X R23, R23, UR21, RZ, P6, !PT ;  /* 0x0000001517177c10 */ /* 0x000fe2000b7fe4ff */
[----:B------:R-:W-:Y:S01]  /*2750*/  FADD.FTZ R29, R40, R29 ;  /* 0x0000001d281d7221 */ /* 0x000fe20000010000 */
[----:B------:R-:W-:Y:S01]  /*2760*/  FADD.FTZ R36, R36, R5 ;  /* 0x0000000524247221 */ /* 0x000fe20000010000 */
[----:B------:R-:W-:Y:S02]  /*2770*/  FADD.FTZ R33, R33, R4 ;  /* 0x0000000421217221 */ /* 0x000fe40000010000 */
        /* <DEDUP_REMOVED lines=16> */
.L_x_3899:
[----:B------:R-:W-:Y:S05]  /*2880*/  BSYNC B0 ;  /* 0x0000000000007941 */ /* 0x000fea0003800000 */
.L_x_3898:
        /* <DEDUP_REMOVED lines=16> */
.L_x_3901:
[----:B------:R-:W-:Y:S05]  /*2990*/  BSYNC B0 ;  /* 0x0000000000007941 */ /* 0x000fea0003800000 */
.L_x_3900:
        /* <DEDUP_REMOVED lines=16> */
.L_x_3903:
[----:B------:R-:W-:Y:S05]  /*2aa0*/  BSYNC B0 ;  /* 0x0000000000007941 */ /* 0x000fea0003800000 */
.L_x_3902:
        /* <DEDUP_REMOVED lines=10> */
.L_x_3892:
        /* <DEDUP_REMOVED lines=8> */
.L_x_3905:
[----:B------:R-:W-:Y:S05]  /*2bd0*/  BSYNC B1 ;  /* 0x0000000000017941 */ /* 0x000fea0003800000 */
.L_x_3904:
        /* <DEDUP_REMOVED lines=8> */
.L_x_3906:
[----:B------:R-:W-:Y:S01]  /*2c60*/  FADD.FTZ R116, R116, R153 ;  /* 0x0000009974747221 */ /* 0x000fe20000010000 */
[----:B------:R-:W-:-:S04]  /*2c70*/  HFMA2.MMA R157, -RZ, RZ, 0, 1.1920928955078125e-07 ;  /* 0x00000002ff9d7435 */ /* 0x000fc800000001ff */
[----:B------:R-:W-:Y:S02]  /*2c80*/  MOV R156, R116 ;  /* 0x00000074009c7202 */ /* 0x000fe40000000f00 */
[----:B------:R-:W-:-:S07]  /*2c90*/  MOV R117, R155 ;  /* 0x0000009b00757202 */ /* 0x000fce0000000f00 */
[----:B------:R-:W-:Y:S05]  /*2ca0*/  WARPSYNC.COLLECTIVE R151, `(.L_x_3907) ;  /* 0x0000000097087348 */ /* 0x000fea0003c00000 */
[----:B------:R0:W1:Y:S02]  /*2cb0*/  SHFL.BFLY P1, R155, R156, R157, R158 ;  /* 0x0c00009d9c9b7389 */ /* 0x000064000002009e */
[----:B01----:R-:W-:Y:S01]  /*2cc0*/  ENDCOLLECTIVE ;  /* 0x000000000000791b */ /* 0x003fe20003800000 */
.L_x_3907:
[----:B------:R-:W-:-:S05]  /*2cd0*/  FADD.FTZ R117, R117, R154 ;  /* 0x0000009a75757221 */ /* 0x000fca0000010000 */
[----:B------:R-:W-:Y:S02]  /*2ce0*/  MOV R156, R117 ;  /* 0x00000075009c7202 */ /* 0x000fe40000000f00 */
[----:B------:R-:W-:-:S07]  /*2cf0*/  MOV R119, R155 ;  /* 0x0000009b00777202 */ /* 0x000fce0000000f00 */
[----:B------:R-:W-:Y:S05]  /*2d00*/  WARPSYNC.COLLECTIVE R151, `(.L_x_3908) ;  /* 0x0000000097087348 */ /* 0x000fea0003c00000 */
[----:B------:R0:W1:Y:S02]  /*2d10*/  SHFL.BFLY P1, R155, R156, R157, R158 ;  /* 0x0c00009d9c9b7389 */ /* 0x000064000002009e */
[----:B01----:R-:W-:Y:S01]  /*2d20*/  ENDCOLLECTIVE ;  /* 0x000000000000791b */ /* 0x003fe20003800000 */
.L_x_3908:
[----:B------:R-:W-:Y:S01]  /*2d30*/  FADD.FTZ R119, R116, R119 ;  /* 0x0000007774777221 */ /* 0x000fe20000010000 */
[----:B------:R-:W-:-:S04]  /*2d40*/  HFMA2.MMA R157, -RZ, RZ, 0, 2.384185791015625e-07 ;  /* 0x00000004ff9d7435 */ /* 0x000fc800000001ff */
[----:B------:R-:W-:Y:S02]  /*2d50*/  MOV R156, R119 ;  /* 0x00000077009c7202 */ /* 0x000fe40000000f00 */
[----:B------:R-:W-:-:S07]  /*2d60*/  MOV R118, R155 ;  /* 0x0000009b00767202 */ /* 0x000fce0000000f00 */
[----:B------:R-:W-:Y:S05]  /*2d70*/  WARPSYNC.COLLECTIVE R151, `(.L_x_3909) ;  /* 0x0000000097087348 */ /* 0x000fea0003c00000 */
[----:B------:R0:W1:Y:S02]  /*2d80*/  SHFL.BFLY P1, R155, R156, R157, R158 ;  /* 0x0c00009d9c9b7389 */ /* 0x000064000002009e */
[----:B01----:R-:W-:Y:S01]  /*2d90*/  ENDCOLLECTIVE ;  /* 0x000000000000791b */ /* 0x003fe20003800000 */
.L_x_3909:
[----:B------:R-:W-:-:S05]  /*2da0*/  FADD.FTZ R118, R117, R118 ;  /* 0x0000007675767221 */ /* 0x000fca0000010000 */
[----:B------:R-:W-:Y:S02]  /*2db0*/  MOV R156, R118 ;  /* 0x00000076009c7202 */ /* 0x000fe40000000f00 */
[----:B------:R-:W-:-:S07]  /*2dc0*/  MOV R120, R155 ;  /* 0x0000009b00787202 */ /* 0x000fce0000000f00 */
[----:B------:R-:W-:Y:S05]  /*2dd0*/  WARPSYNC.COLLECTIVE R151, `(.L_x_3910) ;  /* 0x0000000097087348 */ /* 0x000fea0003c00000 */
[----:B------:R0:W1:Y:S02]  /*2de0*/  SHFL.BFLY P1, R155, R156, R157, R158 ;  /* 0x0c00009d9c9b7389 */ /* 0x000064000002009e */
[----:B01----:R-:W-:Y:S01]  /*2df0*/  ENDCOLLECTIVE ;  /* 0x000000000000791b */ /* 0x003fe20003800000 */
.L_x_3910:
[----:B------:R-:W-:Y:S01]  /*2e00*/  FADD.FTZ R120, R119, R120 ;  /* 0x0000007877787221 */ /* 0x000fe20000010000 */
[----:B------:R-:W-:-:S04]  /*2e10*/  HFMA2.MMA R157, -RZ, RZ, 0, 4.76837158203125e-07 ;  /* 0x00000008ff9d7435 */ /* 0x000fc800000001ff */
[----:B------:R-:W-:Y:S02]  /*2e20*/  MOV R156, R120 ;  /* 0x00000078009c7202 */ /* 0x000fe40000000f00 */
[----:B------:R-:W-:-:S07]  /*2e30*/  MOV R121, R155 ;  /* 0x0000009b00797202 */ /* 0x000fce0000000f00 */
[----:B------:R-:W-:Y:S05]  /*2e40*/  WARPSYNC.COLLECTIVE R151, `(.L_x_3911) ;  /* 0x0000000097087348 */ /* 0x000fea0003c00000 */
[----:B------:R0:W1:Y:S02]  /*2e50*/  SHFL.BFLY P1, R155, R156, R157, R158 ;  /* 0x0c00009d9c9b7389 */ /* 0x000064000002009e */
[----:B01----:R-:W-:Y:S01]  /*2e60*/  ENDCOLLECTIVE ;  /* 0x000000000000791b */ /* 0x003fe20003800000 */
.L_x_3911:
[----:B------:R-:W-:-:S05]  /*2e70*/  FADD.FTZ R121, R118, R121 ;  /* 0x0000007976797221 */ /* 0x000fca0000010000 */
[----:B------:R-:W-:Y:S02]  /*2e80*/  MOV R156, R121 ;  /* 0x00000079009c7202 */ /* 0x000fe40000000f00 */
[----:B------:R-:W-:-:S07]  /*2e90*/  MOV R123, R155 ;  /* 0x0000009b007b7202 */ /* 0x000fce0000000f00 */
[----:B------:R-:W-:Y:S05]  /*2ea0*/  WARPSYNC.COLLECTIVE R151, `(.L_x_3912) ;  /* 0x0000000097087348 */ /* 0x000fea0003c00000 */
[----:B------:R0:W1:Y:S02]  /*2eb0*/  SHFL.BFLY P1, R155, R156, R157, R158 ;  /* 0x0c00009d9c9b7389 */ /* 0x000064000002009e */
[----:B01----:R-:W-:Y:S01]  /*2ec0*/  ENDCOLLECTIVE ;  /* 0x000000000000791b */ /* 0x003fe20003800000 */
.L_x_3912:
[----:B------:R-:W-:Y:S01]  /*2ed0*/  FADD.FTZ R123, R120, R123 ;  /* 0x0000007b787b7221 */ /* 0x000fe20000010000 */
[----:B------:R-:W-:-:S04]  /*2ee0*/  HFMA2.MMA R157, -RZ, RZ, 0, 9.5367431640625e-07 ;  /* 0x00000010ff9d7435 */ /* 0x000fc800000001ff */
[----:B------:R-:W-:Y:S02]  /*2ef0*/  MOV R156, R123 ;  /* 0x0000007b009c7202 */ /* 0x000fe40000000f00 */
[----:B------:R-:W-:-:S07]  /*2f00*/  MOV R122, R155 ;  /* 0x0000009b007a7202 */ /* 0x000fce0000000f00 */
[----:B------:R-:W-:Y:S05]  /*2f10*/  WARPSYNC.COLLECTIVE R151, `(.L_x_3913) ;  /* 0x0000000097087348 */ /* 0x000fea0003c00000 */
[----:B------:R0:W1:Y:S02]  /*2f20*/  SHFL.BFLY P1, R155, R156, R157, R158 ;  /* 0x0c00009d9c9b7389 */ /* 0x000064000002009e */
[----:B01----:R-:W-:Y:S01]  /*2f30*/  ENDCOLLECTIVE ;  /* 0x000000000000791b */ /* 0x003fe20003800000 */
.L_x_3913:
[----:B------:R-:W-:-:S05]  /*2f40*/  FADD.FTZ R122, R121, R122 ;  /* 0x0000007a797a7221 */ /* 0x000fca0000010000 */
[----:B------:R-:W-:Y:S02]  /*2f50*/  MOV R156, R122 ;  /* 0x0000007a009c7202 */ /* 0x000fe40000000f00 */
[----:B------:R-:W-:-:S07]  /*2f60*/  MOV R116, R155 ;  /* 0x0000009b00747202 */ /* 0x000fce0000000f00 */
[----:B------:R-:W-:Y:S05]  /*2f70*/  WARPSYNC.COLLECTIVE R151, `(.L_x_3914) ;  /* 0x0000000097087348 */ /* 0x000fea0003c00000 */
[----:B------:R0:W1:Y:S02]  /*2f80*/  SHFL.BFLY P1, R155, R156, R157, R158 ;  /* 0x0c00009d9c9b7389 */ /* 0x000064000002009e */
[----:B01----:R-:W-:Y:S01]  /*2f90*/  ENDCOLLECTIVE ;  /* 0x000000000000791b */ /* 0x003fe20003800000 */
.L_x_3914:
[----:B------:R-:W-:Y:S01]  /*2fa0*/  MOV R117, R155 ;  /* 0x0000009b00757202 */ /* 0x000fe20000000f00 */
[----:B------:R-:W-:Y:S06]  /*2fb0*/  BRA `(.L_x_3915) ;  /* 0xffffffe000847947 */ /* 0x000fec000383ffff */
.L_x_3916:
        /* <DEDUP_REMOVED lines=12> */
.L_x_9156:


//--------------------- .text._ZN10layer_norm13ln_bwd_kernelINS_13Kernel_traitsIf13__nv_bfloat16fS2_fjLj512ELj1ELj4ELj1ELj16ENS_18Kernel_traits_baseILj512EfS2_fS2_fjLj128EEEEELb0ELb1ELb0ELb1EEEvNS_9BwdParamsE --------------------------
	.section	.text._ZN10layer_norm13ln_bwd_kernelINS_13Kernel_traitsIf13__nv_bfloat16fS2_fjLj512ELj1ELj4ELj1ELj16ENS_18Kernel_traits_baseILj512EfS2_fS2_fjLj128EEEEELb0ELb1ELb0ELb1EEEvNS_9BwdParamsE,"ax",@progbits
	.align	128
        .global         _ZN10layer_norm13ln_bwd_kernelINS_13Kernel_traitsIf13__nv_bfloat16fS2_fjLj512ELj1ELj4ELj1ELj16ENS_18Kernel_traits_baseILj512EfS2_fS2_fjLj128EEEEELb0ELb1ELb0ELb1EEEvNS_9BwdParamsE
        .type           _ZN10layer_norm13ln_bwd_kernelINS_13Kernel_traitsIf13__nv_bfloat16fS2_fjLj512ELj1ELj4ELj1ELj16ENS_18Kernel_traits_baseILj512EfS2_fS2_fjLj128EEEEELb0ELb1ELb0ELb1EEEvNS_9BwdParamsE,@function
        .size           _ZN10layer_norm13ln_bwd_kernelINS_13Kernel_traitsIf13__nv_bfloat16fS2_fjLj512ELj1ELj4ELj1ELj16ENS_18Kernel_traits_baseILj512EfS2_fS2_fjLj128EEEEELb0ELb1ELb0ELb1EEEvNS_9BwdParamsE,(.L_x_9157 - _ZN10layer_norm13ln_bwd_kernelINS_13Kernel_traitsIf13__nv_bfloat16fS2_fjLj512ELj1ELj4ELj1ELj16ENS_18Kernel_traits_baseILj512EfS2_fS2_fjLj128EEEEELb0ELb1ELb0ELb1EEEvNS_9BwdParamsE)
        .other          _ZN10layer_norm13ln_bwd_kernelINS_13Kernel_traitsIf13__nv_bfloat16fS2_fjLj512ELj1ELj4ELj1ELj16ENS_18Kernel_traits_baseILj512EfS2_fS2_fjLj128EEEEELb0ELb1ELb0ELb1EEEvNS_9BwdParamsE,@"STO_CUDA_ENTRY STV_DEFAULT"
_ZN10layer_norm13ln_bwd_kernelINS_13Kernel_traitsIf13__nv_bfloat16fS2_fjLj512ELj1ELj4ELj1ELj16ENS_18Kernel_traits_baseILj512EfS2_fS2_fjLj128EEEEELb0ELb1ELb0ELb1EEEvNS_9BwdParamsE:
.text._ZN10layer_norm13ln_bwd_kernelINS_13Kernel_traitsIf13__nv_bfloat16fS2_fjLj512ELj1ELj4ELj1ELj16ENS_18Kernel_traits_baseILj512EfS2_fS2_fjLj128EEEEELb0ELb1ELb0ELb1EEEvNS_9BwdParamsE:
        /* <DEDUP_REMOVED lines=11> */
[----:B0-----:R-:W-:-:S02]  /*00b0*/  SHF.R.U32.HI R136, RZ, 0x5, R137 ;  /* 0x00000005ff887819 */ /* 0x001fc40000011689 */
[----:B------:R-:W-:Y:S02]  /*00c0*/  LOP3.LUT R137, R137, 0x1f, RZ, 0xc0, !PT ;  /* 0x0000001f89897812 */ /* 0x000fe400078ec0ff */
        /* <DEDUP_REMOVED lines=29> */
.L_x_3918:
[----:B------:R-:W0:Y:S01]  /*02a0*/  LDC.64 R2, c[0x0][0x260] ;  /* 0x00009800ff027b82 */ /* 0x000e220000000a00 */
[----:B------:R-:W-:-:S07]  /*02b0*/  ULDC.64 UR6, c[0x0][0x270] ;  /* 0x00009c0000067ab9 */ /* 0x000fce0000000a00 */
[----:B------:R-:W1:Y:S01]  /*02c0*/  LDC.64 R4, c[0x0][0x278] ;  /* 0x00009e00ff047b82 */ /* 0x000e620000000a00 */
[----:B------:R-:W-:Y:S01]  /*02d0*/  ISETP.NE.U32.AND P0, PT, RZ, UR6, PT ;  /* 0x00000006ff007c0c */ /* 0x000fe2000bf05070 */
[----:B------:R-:W-:Y:S01]  /*02e0*/  ULDC.U8 UR6, c[0x0][0x2a0] ;  /* 0x0000a80000067ab9 */ /* 0x000fe20000000000 */
[----:B------:R-:W-:Y:S01]  /*02f0*/  HFMA2.MMA R0, -RZ, RZ, 0, 0 ;  /* 0x00000000ff007435 */ /* 0x000fe200000001ff */
[----:B------:R-:W-:Y:S01]  /*0300*/  BSSY B1, `(.L_x_3920) ;  /* 0x00001b5000017945 */ /* 0x000fe20003800000 */
[----:B------:R-:W-:Y:S02]  /*0310*/  ISETP.NE.AND.EX P0, PT, RZ, UR7, PT, P0 ;  /* 0x00000007ff007c0c */ /* 0x000fe4000bf05300 */
[----:B------:R-:W-:Y:S02]  /*0320*/  CS2R R112, SRZ ;  /* 0x0000000000707805 */ /* 0x000fe4000001ff00 */
[----:B------:R-:W-:Y:S02]  /*0330*/  CS2R R110, SRZ ;  /* 0x00000000006e7805 */ /* 0x000fe4000001ff00 */
[----:B------:R-:W-:-:S02]  /*0340*/  CS2R R108, SRZ ;  /* 0x00000000006c7805 */ /* 0x000fc4000001ff00 */
[----:B------:R-:W-:Y:S02]  /*0350*/  CS2R R106, SRZ ;  /* 0x00000000006a7805 */ /* 0x000fe4000001ff00 */
[----:B------:R-:W-:Y:S01]  /*0360*/  CS2R R104, SRZ ;  /* 0x0000000000687805 */ /* 0x000fe2000001ff00 */
[C---:B0-----:R-:W-:Y:S01]  /*0370*/  IMAD.WIDE.U32 R2, R137.reuse, 0x20, R2 ;  /* 0x0000002089027825 */ /* 0x041fe200078e0002 */
[----:B------:R-:W-:Y:S02]  /*0380*/  CS2R R22, SRZ ;  /* 0x0000000000167805 */ /* 0x000fe4000001ff00 */
[----:B------:R-:W-:Y:S01]  /*0390*/  CS2R R20, SRZ ;  /* 0x0000000000147805 */ /* 0x000fe2000001ff00 */
[----:B-1----:R-:W-:Y:S01]  /*03a0*/  IMAD.WIDE.U32 R4, R137, 0x20, R4 ;  /* 0x0000002089047825 */ /* 0x002fe200078e0004 */
[----:B------:R-:W5:Y:S01]  /*03b0*/  LDG.E.128 R52, desc[UR4][R2.64] ;  /* 0x0000000402347981 */ /* 0x000f62000c1e1d00 */
[----:B------:R-:W-:Y:S02]  /*03c0*/  CS2R R18, SRZ ;  /* 0x0000000000127805 */ /* 0x000fe4000001ff00 */
        /* <DEDUP_REMOVED lines=13> */
[----:B------:R-:W-:Y:S01]  /*04a0*/  CS2R R134, SRZ ;  /* 0x0000000000867805 */ /* 0x000fe2000001ff00 */
[----:B------:R-:W5:Y:S01]  /*04b0*/  LDG.E.128 R36, desc[UR4][R4.64] ;  /* 0x0000000404247981 */ /* 0x000f62000c1e1d00 */
[----:B------:R-:W-:Y:S02]  /*04c0*/  CS2R R132, SRZ ;  /* 0x0000000000847805 */ /* 0x000fe4000001ff00 */
[----:B------:R-:W-:-:S02]  /*04d0*/  CS2R R6, SRZ ;  /* 0x0000000000067805 */ /* 0x000fc4000001ff00 */
[----:B------:R-:W-:Y:S01]  /*04e0*/  ISETP.NE.AND P4, PT, RZ, UR6, PT ;  /* 0x00000006ff007c0c */ /* 0x000fe2000bf85270 */
[----:B------:R-:W5:Y:S01]  /*04f0*/  LDG.E.128 R32, desc[UR4][R4.64+0x10] ;  /* 0x0000100404207981 */ /* 0x000f62000c1e1d00 */
[----:B------:R-:W-:Y:S02]  /*0500*/  MOV R138, RZ ;  /* 0x000000ff008a7202 */ /* 0x000fe40000000f00 */
[----:B0-----:R-:W-:Y:S01]  /*0510*/  CS2R R2, SRZ ;  /* 0x0000000000027805 */ /* 0x001fe2000001ff00 */
[----:B------:R-:W5:Y:S04]  /*0520*/  LDG.E.128 R28, desc[UR4][R4.64+0x400] ;  /* 0x00040004041c7981 */ /* 0x000f68000c1e1d00 */
[----:B------:R0:W5:Y:S02]  /*0530*/  LDG.E.128 R24, desc[UR4][R4.64+0x410] ;  /* 0x0004100404187981 */ /* 0x000164000c1e1d00 */
[----:B0-----:R-:W-:-:S07]  /*0540*/  CS2R R4, SRZ ;  /* 0x0000000000047805 */ /* 0x001fce000001ff00 */
.L_x_3922:
[----:B------:R-:W0:Y:S01]  /*0550*/  @P0 LDC.64 R98, c[0x0][0x270] ;  /* 0x00009c00ff620b82 */ /* 0x000e220000000a00 */
[----:B------:R-:W-:-:S05]  /*0560*/  IMAD R80, R136, UR8, RZ ;  /* 0x0000000888507c24 */ /* 0x000fca000f8e02ff */
[----:B------:R-:W-:Y:S02]  /*0570*/  SHF.R.S32.HI R81, RZ, 0x1f, R80 ;  /* 0x0000001fff517819 */ /* 0x000fe40000011450 */
[----:B------:R-:W1:Y:S02]  /*0580*/  LDC.64 R92, c[0x0][0x250] ;  /* 0x00009400ff5c7b82 */ /* 0x000e640000000a00 */
[----:B------:R-:W-:-:S04]  /*0590*/  LEA.HI R80, R81, R80, RZ, 0x3 ;  /* 0x0000005051507211 */ /* 0x000fc800078f18ff */
[----:B------:R-:W-:Y:S02]  /*05a0*/  LEA.HI.SX32 R145, R80, R137, 0x1d ;  /* 0x0000008950917211 */ /* 0x000fe400078feaff */
[----:B------:R-:W2:Y:S01]  /*05b0*/  LDC.64 R96, c[0x0][0x2b8] ;  /* 0x0000ae00ff607b82 */ /* 0x000ea20000000a00 */
[----:B------:R-:W-:Y:S02]  /*05c0*/  SHF.R.S32.HI R80, RZ, 0x1f, R136 ;  /* 0x0000001fff507819 */ /* 0x000fe40000011488 */
[----:B------:R-:W-:Y:S02]  /*05d0*/  SHF.L.U32 R143, R145, 0x5, RZ ;  /* 0x00000005918f7819 */ /* 0x000fe400000006ff */
[----:B------:R-:W-:Y:S02]  /*05e0*/  SHF.R.U32.HI R142, RZ, 0x1b, R145 ;  /* 0x0000001bff8e7819 */ /* 0x000fe40000011691 */
[----:B------:R-:W-:Y:S01]  /*05f0*/  IADD3 R124, P2, R143, UR10, RZ ;  /* 0x0000000a8f7c7c10 */ /* 0x000fe2000ff5e0ff */
[----:B------:R-:W3:Y:S01]  /*0600*/  LDC.64 R128, c[0x0][0x258] ;  /* 0x00009600ff807b82 */ /* 0x000ee20000000a00 */
[----:B0-----:R-:W-:-:S02]  /*0610*/  @P0 LEA R98, P1, R136, R98, 0x1 ;  /* 0x0000006288620211 */ /* 0x001fc400078208ff */
[----:B------:R-:W-:Y:S02]  /*0620*/  IADD3.X R125, R142, UR11, RZ, P2, !PT ;  /* 0x0000000b8e7d7c10 */ /* 0x000fe400097fe4ff */
[C---:B------:R-:W-:Y:S01]  /*0630*/  @P0 LEA.HI.X R99, R136.reuse, R99, R80, 0x1, P1 ;  /* 0x0000006388630211 */ /* 0x040fe200008f0c50 */
[----:B-1----:R-:W-:Y:S01]  /*0640*/  IMAD.WIDE R92, R136, 0x4, R92 ;  /* 0x00000004885c7825 */ /* 0x002fe200078e025c */
[----:B------:R-:W-:-:S03]  /*0650*/  IADD3 R139, R145, 0x20, RZ ;  /* 0x00000020918b7810 */ /* 0x000fc60007ffe0ff */
[----:B------:R-:W4:Y:S01]  /*0660*/  @P0 LDG.E.U16 R144, desc[UR4][R98.64] ;  /* 0x0000000462900981 */ /* 0x000f22000c1e1500 */
[----:B------:R-:W0:Y:S03]  /*0670*/  LDC.64 R120, c[0x0][0x2c8] ;  /* 0x0000b200ff787b82 */ /* 0x000e260000000a00 */
[----:B------:R-:W4:Y:S01]  /*0680*/  LDG.E R147, desc[UR4][R92.64] ;  /* 0x000000045c937981 */ /* 0x000f22000c1e1900 */
[----:B--2---:R-:W-:Y:S01]  /*0690*/  IMAD.WIDE.U32 R84, R145, 0x10, R96 ;  /* 0x0000001091547825 */ /* 0x004fe200078e0060 */
[C---:B------:R-:W-:Y:S02]  /*06a0*/  LEA R140, P1, R139.reuse, UR10, 0x5 ;  /* 0x0000000a8b8c7c11 */ /* 0x040fe4000f8228ff */
[----:B------:R-:W2:Y:S04]  /*06b0*/  LDG.E.128 R80, desc[UR4][R124.64] ;  /* 0x000000047c507981 */ /* 0x000ea8000c1e1d00 */
[----:B------:R-:W2:Y:S01]  /*06c0*/  LDG.E.128 R84, desc[UR4][R84.64] ;  /* 0x0000000454547981 */ /* 0x000ea2000c1e1d00 */
[----:B---3--:R-:W-:Y:S01]  /*06d0*/  IMAD.WIDE R128, R136, 0x4, R128 ;  /* 0x0000000488807825 */ /* 0x008fe200078e0280 */
[----:B------:R-:W-:-:S02]  /*06e0*/  LEA.HI.X R141, R139, UR11, RZ, 0x5, P1 ;  /* 0x0000000b8b8d7c11 */ /* 0x000fc400088f2cff */
[----:B------:R-:W3:Y:S01]  /*06f0*/  LDG.E.128 R88, desc[UR4][R124.64+0x10] ;  /* 0x000010047c587981 */ /* 0x000ee2000c1e1d00 */
[----:B------:R-:W-:-:S03]  /*0700*/  IMAD.WIDE.U32 R96, R139, 0x10, R96 ;  /* 0x000000108b607825 */ /* 0x000fc600078e0060 */
[----:B------:R1:W3:Y:S04]  /*0710*/  LDG.E R128, desc[UR4][R128.64] ;  /* 0x0000000480807981 */ /* 0x0002e8000c1e1900 */
[----:B------:R-:W3:Y:S04]  /*0720*/  LDG.E.128 R100, desc[UR4][R140.64+0x10] ;  /* 0x000010048c647981 */ /* 0x000ee8000c1e1d00 */
[----:B------:R-:W3:Y:S04]  /*0730*/  LDG.E.128 R96, desc[UR4][R96.64] ;  /* 0x0000000460607981 */ /* 0x000ee8000c1e1d00 */
[----:B------:R2:W3:Y:S01]  /*0740*/  LDG.E.128 R92, desc[UR4][R140.64] ;  /* 0x000000048c5c7981 */ /* 0x0004e2000c1e1d00 */
[----:B0-----:R-:W-:-:S04]  /*0750*/  ISETP.NE.U32.AND P1, PT, R120, RZ, PT ;  /* 0x000000ff7800720c */ /* 0x001fc80003f25070 */
[----:B------:R-:W-:Y:S02]  /*0760*/  ISETP.NE.AND.EX P1, PT, R121, RZ, PT, P1 ;  /* 0x000000ff7900720c */ /* 0x000fe40003f25310 */
[----:B-1----:R-:W-:-:S11]  /*0770*/  MOV R129, 0x3f800000 ;  /* 0x3f80000000817802 */ /* 0x002fd60000000f00 */
[----:B------:R-:W-:-:S04]  /*0780*/  @P1 LEA R124, P3, R139, R120, 0x5 ;  /* 0x000000788b7c1211 */ /* 0x000fc800078628ff */
[----:B------:R-:W-:Y:S02]  /*0790*/  @P1 LEA.HI.X R125, R139, R121, RZ, 0x5, P3 ;  /* 0x000000798b7d1211 */ /* 0x000fe400018f2cff */
[----:B------:R-:W-:-:S03]  /*07a0*/  @P1 LEA R122, P2, R145, R120, 0x5 ;  /* 0x00000078917a1211 */ /* 0x000fc600078428ff */
[----:B-----5:R-:W5:Y:S01]  /*07b0*/  @P1 LDG.E.128 R64, desc[UR4][R124.64] ;  /* 0x000000047c401981 */ /* 0x020f62000c1e1d00 */
[----:B------:R-:W-:-:S03]  /*07c0*/  @P1 LEA.HI.X R123, R145, R121, RZ, 0x5, P2 ;  /* 0x00000079917b1211 */ /* 0x000fc600010f2cff */
[----:B------:R0:W5:Y:S04]  /*07d0*/  @P1 LDG.E.128 R68, desc[UR4][R124.64+0x10] ;  /* 0x000010047c441981 */ /* 0x000168000c1e1d00 */
[----:B------:R-:W5:Y:S04]  /*07e0*/  @P1 LDG.E.128 R56, desc[UR4][R122.64] ;  /* 0x000000047a381981 */ /* 0x000f68000c1e1d00 */
[----:B------:R1:W5:Y:S01]  /*07f0*/  @P1 LDG.E.128 R60, desc[UR4][R122.64+0x10] ;  /* 0x000010047a3c1981 */ /* 0x000362000c1e1d00 */
[----:B------:R-:W-:Y:S01]  /*0800*/  UMOV UR6, 0xffffffff ;  /* 0xffffffff00067882 */ /* 0x000fe20000000000 */
[----:B----4-:R-:W-:-:S02]  /*0810*/  @P0 SHF.L.U32 R129, R144, 0x10, RZ ;  /* 0x0000001090810819 */ /* 0x010fc400000006ff */
[----:B------:R-:W-:-:S05]  /*0820*/  FSEL R147, R147, RZ, !P4 ;  /* 0x000000ff93937208 */ /* 0x000fca0006000000 */
[C---:B--2---:R-:W-:Y:S01]  /*0830*/  FADD.FTZ R80, -R147.reuse, R80 ;  /* 0x0000005093507221 */ /* 0x044fe20000010100 */
[C---:B------:R-:W-:Y:S02]  /*0840*/  PRMT R140, R84.reuse, 0x7632, R140 ;  /* 0x00007632548c7816 */ /* 0x040fe4000000008c */
[----:B------:R-:W-:Y:S01]  /*0850*/  SHF.L.U32 R144, R84, 0x10, RZ ;  /* 0x0000001054907819 */ /* 0x000fe200000006ff */
[C---:B------:R-:W-:Y:S01]  /*0860*/  FADD.FTZ R141, -R147.reuse, R81 ;  /* 0x00000051938d7221 */ /* 0x040fe20000010100 */
[----:B------:R-:W-:Y:S01]  /*0870*/  SHF.L.U32 R140, R140, 0x10, RZ ;  /* 0x000000108c8c7819 */ /* 0x000fe200000006ff */
[--C-:B------:R-:W-:Y:S01]  /*0880*/  FADD.FTZ R149, -R147, R82.reuse ;  /* 0x0000005293957221 */ /* 0x100fe20000010100 */
[----:B---3--:R-:W-:Y:S01]  /*0890*/  FMUL.FTZ R81, R128, R80 ;  /* 0x0000005080517220 */ /* 0x008fe20000410000 */
[----:B------:R-:W-:Y:S01]  /*08a0*/  FMUL.FTZ R80, R52, R144 ;  /* 0x0000009034507220 */ /* 0x000fe20000410000 */
[----:B------:R-:W-:Y:S01]  /*08b0*/  PRMT R82, R85, 0x7632, R82 ;  /* 0x0000763255527816 */ /* 0x000fe20000000052 */
[----:B------:R-:W-:Y:S01]  /*08c0*/  FADD.FTZ R83, -R147, R83 ;  /* 0x0000005393537221 */ /* 0x000fe20000010100 */
[----:B------:R-:W-:Y:S01]  /*08d0*/  SHF.L.U32 R85, R85, 0x10, RZ ;  /* 0x0000001055557819 */ /* 0x000fe200000006ff */
[C-C-:B------:R-:W-:Y:S01]  /*08e0*/  FADD.FTZ R146, -R147.reuse, R90.reuse ;  /* 0x0000005a93927221 */ /* 0x140fe20000010100 */
[C---:B------:R-:W-:Y:S01]  /*08f0*/  FADD.FTZ R159, -R147.reuse, R91 ;  /* 0x0000005b939f7221 */ /* 0x040fe20000010100 */
[----:B0-----:R-:W-:Y:S01]  /*0900*/  FADD.FTZ R125, -R147, R101 ;  /* 0x00000065937d7221 */ /* 0x001fe20000010100 */
[----:B------:R-:W-:Y:S01]  /*0910*/  PRMT R90, R98, 0x7632, R90 ;  /* 0x00007632625a7816 */ /* 0x000fe2000000005a */
[----:B------:R-:W-:Y:S01]  /*0920*/  FMUL.FTZ R91, R128, R149 ;  /* 0x00000095805b7220 */ /* 0x000fe20000410000 */
[----:B------:R-:W-:Y:S01]  /*0930*/  SHF.L.U32 R157, R98, 0x10, RZ ;  /* 0x00000010629d7819 */ /* 0x000fe200000006ff */
[----:B------:R-:W-:Y:S01]  /*0940*/  FMUL.FTZ R150, R53, R140 ;  /* 0x0000008c35967220 */ /* 0x000fe20000410000 */
[----:B------:R-:W-:Y:S01]  /*0950*/  FADD.FTZ R101, RZ, R80 ;  /* 0x00000050ff657221 */ /* 0x000fe20000010000 */
[----:B------:R-:W-:Y:S01]  /*0960*/  FMUL.FTZ R149, R128, R141 ;  /* 0x0000008d80957220 */ /* 0x000fe20000410000 */
[----:B------:R-:W-:Y:S01]  /*0970*/  FFMA.FTZ R98, R81, R80, RZ ;  /* 0x0000005051627223 */ /* 0x000fe200000100ff */
[----:B------:R-:W-:Y:S01]  /*0980*/  SHF.L.U32 R156, R82, 0x10, RZ ;  /* 0x00000010529c7819 */ /* 0x000fe200000006ff */
[----:B------:R-:W-:Y:S01]  /*0990*/  FMUL.FTZ R83, R128, R83 ;  /* 0x0000005380537220 */ /* 0x000fe20000410000 */
[----:B------:R-:W-:Y:S01]  /*09a0*/  FADD.FTZ R165, -R147, R100 ;  /* 0x0000006493a57221 */ /* 0x000fe20000010100 */
[----:B------:R-:W-:Y:S01]  /*09b0*/  FMUL.FTZ R82, R54, R85 ;  /* 0x0000005536527220 */ /* 0x000fe20000410000 */
[----:B------:R-:W-:Y:S01]  /*09c0*/  FADD.FTZ R101, R101, R150 ;  /* 0x0000009665657221 */ /* 0x000fe20000010000 */
[----:B------:R-:W-:Y:S01]  /*09d0*/  FFMA.FTZ R100, R149, R150, R98 ;  /* 0x0000009695647223 */ /* 0x000fe20000010062 */
[C---:B------:R-:W-:Y:S01]  /*09e0*/  PRMT R84, R86.reuse, 0x7632, R84 ;  /* 0x0000763256547816 */ /* 0x040fe20000000054 */
[C---:B------:R-:W-:Y:S01]  /*09f0*/  FADD.FTZ R148, -R147.reuse, R88 ;  /* 0x0000005893947221 */ /* 0x040fe20000010100 */
[C---:B-1----:R-:W-:Y:S01]  /*0a00*/  FADD.FTZ R123, -R147.reuse, R89 ;  /* 0x00000059937b7221 */ /* 0x042fe20000010100 */
[C---:B------:R-:W-:Y:S01]  /*0a10*/  FADD.FTZ R153, -R147.reuse, R92 ;  /* 0x0000005c93997221 */ /* 0x040fe20000010100 */
[C---:B------:R-:W-:Y:S01]  /*0a20*/  FADD.FTZ R93, -R147.reuse, R93 ;  /* 0x0000005d935d7221 */ /* 0x040fe20000010100 */
[C---:B------:R-:W-:Y:S01]  /*0a30*/  FADD.FTZ R155, -R147.reuse, R94 ;  /* 0x0000005e939b7221 */ /* 0x040fe20000010100 */
[C---:B------:R-:W-:Y:S01]  /*0a40*/  FADD.FTZ R95, -R147.reuse, R95 ;  /* 0x0000005f935f7221 */ /* 0x040fe20000010100 */
[C---:B------:R-:W-:Y:S01]  /*0a50*/  FADD.FTZ R151, -R147.reuse, R102 ;  /* 0x0000006693977221 */ /* 0x040fe20000010100 */
[----:B------:R-:W-:Y:S01]  /*0a60*/  SHF.L.U32 R124, R86, 0x10, RZ ;  /* 0x00000010567c7819 */ /* 0x000fe200000006ff */
        /* <DEDUP_REMOVED lines=36> */
[C---:B------:R-:W-:Y:S01]  /*0cb0*/  PRMT R94, R97.reuse, 0x7632, R94 ;  /* 0x00007632615e7816 */ /* 0x040fe2000000005e */
[----:B------:R-:W-:Y:S01]  /*0cc0*/  FADD.FTZ R119, R124, R119 ;  /* 0x000000777c777221 */ /* 0x000fe20000010000 */
[----:B------:R-:W-:Y:S01]  /*0cd0*/  SHF.L.U32 R161, R97, 0x10, RZ ;  /* 0x0000001061a17819 */ /* 0x000fe200000006ff */
        /* <DEDUP_REMOVED lines=14> */
[C---:B------:R-:W-:Y:S01]  /*0dc0*/  PRMT R88, R99.reuse, 0x7632, R88 ;  /* 0x0000763263587816 */ /* 0x040fe20000000058 */
        /* <DEDUP_REMOVED lines=16> */
[----:B------:R-:W-:Y:S01]  /*0ed0*/  FADD.FTZ R13, R90, R13 ;  /* 0x0000000d5a0d7221 */ /* 0x000fe20000010000 */
[----:B------:R-:W-:Y:S01]  /*0ee0*/  FMUL.FTZ R125, R128, R151 ;  /* 0x00000097807d7220 */ /* 0x000fe20000410000 */
        /* <DEDUP_REMOVED lines=47> */
.L_x_3934:
[----:B-1----:R-:W-:Y:S01]  /*11e0*/  FADD.FTZ R90, R87, R90 ;  /* 0x0000005a575a7221 */ /* 0x002fe20000010000 */
[----:B--2---:R-:W-:Y:S01]  /*11f0*/  FADD.FTZ R93, R88, R93 ;  /* 0x0000005d585d7221 */ /* 0x004fe20000010000 */
[----:B------:R-:W-:Y:S02]  /*1200*/  ISETP.NE.U32.AND P1, PT, R120, RZ, PT ;  /* 0x000000ff7800720c */ /* 0x000fe40003f25070 */
[----:B------:R-:W-:Y:S01]  /*1210*/  FMUL.FTZ R90, R90, UR9 ;  /* 0x000000095a5a7c20 */ /* 0x000fe20008410000 */
[----:B------:R-:W-:Y:S01]  /*1220*/  FMUL.FTZ R147, R93, UR9 ;  /* 0x000000095d937c20 */ /* 0x000fe20008410000 */
[----:B------:R-:W-:Y:S02]  /*1230*/  SHF.L.U32 R120, R145, 0x4, RZ ;  /* 0x0000000491787819 */ /* 0x000fe400000006ff */
[----:B------:R-:W-:Y:S02]  /*1240*/  SHF.R.U32.HI R145, RZ, 0x1c, R145 ;  /* 0x0000001cff917819 */ /* 0x000fe40000011691 */
[----:B------:R-:W-:-:S02]  /*1250*/  FSEL R148, R90, RZ, !P4 ;  /* 0x000000ff5a947208 */ /* 0x000fc40006000000 */
[----:B------:R-:W-:Y:S02]  /*1260*/  ISETP.NE.AND.EX P1, PT, R121, RZ, PT, P1 ;  /* 0x000000ff7900720c */ /* 0x000fe40003f25310 */
[----:B------:R-:W-:Y:S01]  /*1270*/  ISETP.NE.U32.AND P2, PT, RZ, UR14, PT ;  /* 0x0000000eff007c0c */ /* 0x000fe2000bf45070 */
[-CC-:B0-----:R-:W-:Y:S01]  /*1280*/  FFMA.FTZ R87, R81, R147.reuse, R148.reuse ;  /* 0x0000009351577223 */ /* 0x181fe20000010094 */
[-CC-:B------:R-:W-:Y:S01]  /*1290*/  FFMA.FTZ R81, R91, R147.reuse, R148.reuse ;  /* 0x000000935b517223 */ /* 0x180fe20000010094 */
[-CC-:B------:R-:W-:Y:S01]  /*12a0*/  FFMA.FTZ R83, R83, R147.reuse, R148.reuse ;  /* 0x0000009353537223 */ /* 0x180fe20000010094 */
[-CC-:B------:R-:W-:Y:S01]  /*12b0*/  FFMA.FTZ R149, R149, R147.reuse, R148.reuse ;  /* 0x0000009395957223 */ /* 0x180fe20000010094 */
[----:B------:R-:W-:Y:S01]  /*12c0*/  FADD.FTZ R87, R80, -R87 ;  /* 0x8000005750577221 */ /* 0x000fe20000010000 */
[----:B------:R-:W-:Y:S01]  /*12d0*/  FADD.FTZ R93, R82, -R81 ;  /* 0x80000051525d7221 */ /* 0x000fe20000010000 */
[-CC-:B------:R-:W-:Y:S01]  /*12e0*/  FFMA.FTZ R81, R89, R147.reuse, R148.reuse ;  /* 0x0000009359517223 */ /* 0x180fe20000010094 */
[----:B------:R-:W-:Y:S01]  /*12f0*/  IADD3 R80, P3, R120, UR12, RZ ;  /* 0x0000000c78507c10 */ /* 0x000fe2000ff7e0ff */
[----:B------:R-:W-:Y:S01]  /*1300*/  FADD.FTZ R89, R156, -R83 ;  /* 0x800000539c597221 */ /* 0x000fe20000010000 */
[-CC-:B------:R-:W-:Y:S01]  /*1310*/  FFMA.FTZ R83, R85, R147.reuse, R148.reuse ;  /* 0x0000009355537223 */ /* 0x180fe20000010094 */
[----:B------:R-:W-:Y:S01]  /*1320*/  FADD.FTZ R151, R84, -R81 ;  /* 0x8000005154977221 */ /* 0x000fe20000010000 */
[-CC-:B------:R-:W-:Y:S01]  /*1330*/  FFMA.FTZ R81, R158, R147.reuse, R148.reuse ;  /* 0x000000939e517223 */ /* 0x180fe20000010094 */
[----:B------:R-:W-:Y:S01]  /*1340*/  FADD.FTZ R91, R150, -R149 ;  /* 0x80000095965b7221 */ /* 0x000fe20000010000 */
[----:B------:R-:W-:Y:S01]  /*1350*/  FADD.FTZ R149, R86, -R83 ;  /* 0x8000005356957221 */ /* 0x000fe20000010000 */
[----:B------:R-:W-:Y:S01]  /*1360*/  ISETP.NE.AND.EX P2, PT, RZ, UR15, PT, P2 ;  /* 0x0000000fff007c0c */ /* 0x000fe2000bf45320 */
[----:B------:R-:W-:Y:S01]  /*1370*/  FADD.FTZ R85, R152, -R81 ;  /* 0x8000005198557221 */ /* 0x000fe20000010000 */
[----:B------:R-:W-:Y:S01]  /*1380*/  IADD3.X R81, R145, UR13, RZ, P3, !PT ;  /* 0x0000000d91517c10 */ /* 0x000fe20009ffe4ff */
[----:B------:R-:W-:Y:S01]  /*1390*/  FFMA.FTZ R159, R159, R147, R148 ;  /* 0x000000939f9f7223 */ /* 0x000fe20000010094 */
[C---:B------:R-:W-:Y:S01]  /*13a0*/  FMUL.FTZ R121, R128.reuse, R87 ;  /* 0x0000005780797220 */ /* 0x040fe20000410000 */
[----:B------:R-:W-:Y:S01]  /*13b0*/  FMUL.FTZ R150, R128, R91 ;  /* 0x0000005b80967220 */ /* 0x000fe20000410000 */
[----:B------:R-:W-:Y:S01]  /*13c0*/  ISETP.NE.U32.AND P3, PT, RZ, UR14, PT ;  /* 0x0000000eff007c0c */ /* 0x000fe2000bf65070 */
[----:B------:R-:W-:Y:S01]  /*13d0*/  FADD.FTZ R159, R154, -R159 ;  /* 0x8000009f9a9f7221 */ /* 0x000fe20000010000 */
[----:B------:R-:W2:Y:S01]  /*13e0*/  LDG.E.128 R80, desc[UR4][R80.64] ;  /* 0x0000000450507981 */ /* 0x000ea2000c1e1d00 */
[C---:B------:R-:W-:Y:S01]  /*13f0*/  FMUL.FTZ R152, R128.reuse, R89 ;  /* 0x0000005980987220 */ /* 0x040fe20000410000 */
[C---:B------:R-:W-:Y:S01]  /*1400*/  FMUL.FTZ R93, R128.reuse, R93 ;  /* 0x0000005d805d7220 */ /* 0x040fe20000410000 */
[C---:B------:R-:W-:Y:S01]  /*1410*/  FMUL.FTZ R151, R128.reuse, R151 ;  /* 0x0000009780977220 */ /* 0x040fe20000410000 */
[C---:B------:R-:W-:Y:S01]  /*1420*/  FMUL.FTZ R156, R128.reuse, R85 ;  /* 0x00000055809c7220 */ /* 0x040fe20000410000 */
[C---:B------:R-:W-:Y:S01]  /*1430*/  FMUL.FTZ R149, R128.reuse, R149 ;  /* 0x0000009580957220 */ /* 0x040fe20000410000 */
[----:B------:R-:W-:Y:S01]  /*1440*/  FMUL.FTZ R154, R128, R159 ;  /* 0x0000009f809a7220 */ /* 0x000fe20000410000 */
[----:B-----5:R-:W-:Y:S01]  /*1450*/  @P1 FADD.FTZ R121, R56, R121 ;  /* 0x0000007938791221 */ /* 0x020fe20000010000 */
[----:B------:R-:W-:Y:S01]  /*1460*/  @P1 FADD.FTZ R150, R57, R150 ;  /* 0x0000009639961221 */ /* 0x000fe20000010000 */
[----:B------:R-:W-:Y:S01]  /*1470*/  ISETP.NE.AND.EX P3, PT, RZ, UR15, PT, P3 ;  /* 0x0000000fff007c0c */ /* 0x000fe2000bf65330 */
[----:B------:R-:W-:Y:S01]  /*1480*/  @P1 FADD.FTZ R152, R59, R152 ;  /* 0x000000983b981221 */ /* 0x000fe20000010000 */
[----:B------:R-:W-:Y:S01]  /*1490*/  @P1 FADD.FTZ R93, R58, R93 ;  /* 0x0000005d3a5d1221 */ /* 0x000fe20000010000 */
[----:B------:R-:W-:Y:S01]  /*14a0*/  @P1 FADD.FTZ R151, R60, R151 ;  /* 0x000000973c971221 */ /* 0x000fe20000010000 */
[----:B------:R-:W-:Y:S01]  /*14b0*/  @P1 FADD.FTZ R156, R61, R156 ;  /* 0x0000009c3d9c1221 */ /* 0x000fe20000010000 */
[----:B------:R-:W-:Y:S01]  /*14c0*/  @P1 FADD.FTZ R149, R62, R149 ;  /* 0x000000953e951221 */ /* 0x000fe20000010000 */
[----:B------:R-:W-:Y:S01]  /*14d0*/  @P1 FADD.FTZ R154, R63, R154 ;  /* 0x0000009a3f9a1221 */ /* 0x000fe20000010000 */
[----:B------:R-:W-:-:S02]  /*14e0*/  @P2 IADD3 R94, P5, R143, UR14, RZ ;  /* 0x0000000e8f5e2c10 */ /* 0x000fc4000ffbe0ff */
[C---:B------:R-:W-:Y:S01]  /*14f0*/  SEL R84, R121.reuse, R72, P3 ;  /* 0x0000004879547207 */ /* 0x040fe20001800000 */
[----:B------:R-:W-:Y:S01]  /*1500*/  FMUL.FTZ R121, R121, R129 ;  /* 0x0000008179797220 */ /* 0x000fe20000410000 */
[C---:B------:R-:W-:Y:S01]  /*1510*/  SEL R85, R150.reuse, R73, P3 ;  /* 0x0000004996557207 */ /* 0x040fe20001800000 */
[----:B------:R-:W-:Y:S01]  /*1520*/  FMUL.FTZ R150, R150, R129 ;  /* 0x0000008196967220 */ /* 0x000fe20000410000 */
[C---:B------:R-:W-:Y:S01]  /*1530*/  SEL R87, R152.reuse, R75, P3 ;  /* 0x0000004b98577207 */ /* 0x040fe20001800000 */
[CC--:B------:R-:W-:Y:S01]  /*1540*/  FMUL.FTZ R143, R93.reuse, R129.reuse ;  /* 0x000000815d8f7220 */ /* 0x0c0fe20000410000 */
[----:B------:R-:W-:Y:S01]  /*1550*/  FMUL.FTZ R152, R152, R129 ;  /* 0x0000008198987220 */ /* 0x000fe20000410000 */
[----:B------:R-:W-:Y:S01]  /*1560*/  @P2 IADD3.X R95, R142, UR15, RZ, P5, !PT ;  /* 0x0000000f8e5f2c10 */ /* 0x000fe2000affe4ff */
[----:B------:R-:W-:Y:S01]  /*1570*/  FMUL.FTZ R92, R36, R121 ;  /* 0x00000079245c7220 */ /* 0x000fe20000410000 */
[----:B------:R-:W-:Y:S01]  /*1580*/  SEL R86, R93, R74, P3 ;  /* 0x0000004a5d567207 */ /* 0x000fe20001800000 */
[----:B------:R-:W-:Y:S01]  /*1590*/  FMUL.FTZ R93, R37, R150 ;  /* 0x00000096255d7220 */ /* 0x000fe20000410000 */
[----:B------:R-:W-:-:S02]  /*15a0*/  SEL R88, R151, R76, P3 ;  /* 0x0000004c97587207 */ /* 0x000fc40001800000 */
[----:B------:R-:W-:Y:S02]  /*15b0*/  SEL R89, R156, R77, P3 ;  /* 0x0000004d9c597207 */ /* 0x000fe40001800000 */
[----:B------:R-:W-:Y:S02]  /*15c0*/  SEL R90, R149, R78, P3 ;  /* 0x0000004e955a7207 */ /* 0x000fe40001800000 */
[----:B------:R-:W-:Y:S01]  /*15d0*/  SEL R91, R154, R79, P3 ;  /* 0x0000004f9a5b7207 */ /* 0x000fe20001800000 */
[----:B------:R-:W-:Y:S01]  /*15e0*/  FMUL.FTZ R142, R38, R143 ;  /* 0x0000008f268e7220 */ /* 0x000fe20000410000 */
[----:B------:R-:W-:Y:S01]  /*15f0*/  FMUL.FTZ R153, R39, R152 ;  /* 0x0000009827997220 */ /* 0x000fe20000410000 */
[----:B------:R-:W-:Y:S01]  /*1600*/  F2FP.BF16.F32.PACK_AB R92, R93, R92 ;  /* 0x0000005c5d5c723e */ /* 0x000fe200000010ff */
[-C--:B------:R-:W-:Y:S01]  /*1610*/  FMUL.FTZ R156, R156, R129.reuse ;  /* 0x000000819c9c7220 */ /* 0x080fe20000410000 */
[----:B------:R0:W-:Y:S01]  /*1620*/  @P2 STG.E.128 desc[UR4][R94.64+0x10], R88 ;  /* 0x000010585e002986 */ /* 0x0001e2000c101d04 */
[-C--:B------:R-:W-:Y:S01]  /*1630*/  FMUL.FTZ R149, R149, R129.reuse ;  /* 0x0000008195957220 */ /* 0x080fe20000410000 */
[----:B------:R-:W-:Y:S01]  /*1640*/  F2FP.BF16.F32.PACK_AB R93, R153, R142 ;  /* 0x0000008e995d723e */ /* 0x000fe200000010ff */
[-C--:B------:R-:W-:Y:S01]  /*1650*/  FMUL.FTZ R154, R154, R129.reuse ;  /* 0x000000819a9a7220 */ /* 0x080fe20000410000 */
[----:B------:R-:W-:Y:S01]  /*1660*/  SHF.L.U32 R142, R139, 0x4, RZ ;  /* 0x000000048b8e7819 */ /* 0x000fe200000006ff */
[----:B------:R1:W-:Y:S01]  /*1670*/  @P2 STG.E.128 desc[UR4][R94.64], R84 ;  /* 0x000000545e002986 */ /* 0x0003e2000c101d04 */
[----:B------:R-:W-:Y:S01]  /*1680*/  SHF.R.U32.HI R153, RZ, 0x1c, R139 ;  /* 0x0000001cff997819 */ /* 0x000fe2000001168b */
[----:B0-----:R-:W-:Y:S01]  /*1690*/  FMUL.FTZ R91, R151, R129 ;  /* 0x00000081975b7220 */ /* 0x001fe20000410000 */
[----:B------:R-:W-:-:S03]  /*16a0*/  IADD3 R88, P5, R120, UR16, RZ ;  /* 0x0000001078587c10 */ /* 0x000fc6000ffbe0ff */
[----:B-1----:R-:W-:Y:S01]  /*16b0*/  FMUL.FTZ R94, R32, R91 ;  /* 0x0000005b205e7220 */ /* 0x002fe20000410000 */
[----:B------:R-:W-:Y:S01]  /*16c0*/  FMUL.FTZ R85, R33, R156 ;  /* 0x0000009c21557220 */ /* 0x000fe20000410000 */
[----:B------:R-:W-:Y:S01]  /*16d0*/  FMUL.FTZ R95, R34, R149 ;  /* 0x00000095225f7220 */ /* 0x000fe20000410000 */
[----:B------:R-:W-:Y:S01]  /*16e0*/  FMUL.FTZ R86, R35, R154 ;  /* 0x0000009a23567220 */ /* 0x000fe20000410000 */
[----:B------:R-:W-:Y:S02]  /*16f0*/  IADD3 R84, P6, R142, UR12, RZ ;  /* 0x0000000c8e547c10 */ /* 0x000fe4000ffde0ff */
[----:B------:R-:W-:Y:S02]  /*1700*/  F2FP.BF16.F32.PACK_AB R94, R85, R94 ;  /* 0x0000005e555e723e */ /* 0x000fe400000010ff */
[----:B------:R-:W-:Y:S02]  /*1710*/  IADD3.X R89, R145, UR17, RZ, P5, !PT ;  /* 0x0000001191597c10 */ /* 0x000fe4000affe4ff */
[----:B------:R-:W-:-:S02]  /*1720*/  IADD3.X R85, R153, UR13, RZ, P6, !PT ;  /* 0x0000000d99557c10 */ /* 0x000fc4000b7fe4ff */
[----:B------:R-:W-:-:S05]  /*1730*/  F2FP.BF16.F32.PACK_AB R95, R86, R95 ;  /* 0x0000005f565f723e */ /* 0x000fca00000010ff */
[----:B------:R0:W-:Y:S04]  /*1740*/  STG.E.128 desc[UR4][R88.64], R92 ;  /* 0x0000005c58007986 */ /* 0x0001e8000c101d04 */
[----:B------:R-:W3:Y:S01]  /*1750*/  LDG.E.128 R84, desc[UR4][R84.64] ;  /* 0x0000000454547981 */ /* 0x000ee2000c1e1d00 */
[-CC-:B------:R-:W-:Y:S01]  /*1760*/  FFMA.FTZ R97, R97, R147.reuse, R148.reuse ;  /* 0x0000009361617223 */ /* 0x180fe20000010094 */
[-CC-:B------:R-:W-:Y:S01]  /*1770*/  FFMA.FTZ R103, R103, R147.reuse, R148.reuse ;  /* 0x0000009367677223 */ /* 0x180fe20000010094 */
[-CC-:B------:R-:W-:Y:S02]  /*1780*/  FFMA.FTZ R99, R99, R147.reuse, R148.reuse ;  /* 0x0000009363637223 */ /* 0x180fe40000010094 */
[----:B------:R-:W-:Y:S01]  /*1790*/  FADD.FTZ R97, R96, -R97 ;  /* 0x8000006160617221 */ /* 0x000fe20000010000 */
[-CC-:B------:R-:W-:Y:S01]  /*17a0*/  FFMA.FTZ R122, R122, R147.reuse, R148.reuse ;  /* 0x000000937a7a7223 */ /* 0x180fe20000010094 */
[----:B------:R-:W-:Y:S01]  /*17b0*/  FADD.FTZ R103, R102, -R103 ;  /* 0x8000006766677221 */ /* 0x000fe20000010000 */
[-CC-:B------:R-:W-:Y:S01]  /*17c0*/  FFMA.FTZ R101, R101, R147.reuse, R148.reuse ;  /* 0x0000009365657223 */ /* 0x180fe20000010094 */
[--C-:B------:R-:W-:Y:S01]  /*17d0*/  FFMA.FTZ R125, R125, R147, R148.reuse ;  /* 0x000000937d7d7223 */ /* 0x100fe20000010094 */
[----:B------:R-:W-:Y:S01]  /*17e0*/  FMUL.FTZ R97, R128, R97 ;  /* 0x0000006180617220 */ /* 0x000fe20000410000 */
[-CC-:B------:R-:W-:Y:S01]  /*17f0*/  FFMA.FTZ R124, R124, R147.reuse, R148.reuse ;  /* 0x000000937c7c7223 */ /* 0x180fe20000010094 */
[----:B------:R-:W-:Y:S01]  /*1800*/  FFMA.FTZ R147, R146, R147, R148 ;  /* 0x0000009392937223 */ /* 0x000fe20000010094 */
[----:B------:R-:W-:Y:S01]  /*1810*/  FADD.FTZ R99, R98, -R99 ;  /* 0x8000006362637221 */ /* 0x000fe20000010000 */
[----:B------:R-:W-:Y:S01]  /*1820*/  FADD.FTZ R123, R123, -R122 ;  /* 0x8000007a7b7b7221 */ /* 0x000fe20000010000 */
[----:B0-----:R-:W-:Y:S01]  /*1830*/  FMUL.FTZ R94, R128, R103 ;  /* 0x00000067805e7220 */ /* 0x001fe20000410000 */
[----:B------:R-:W-:Y:S01]  /*1840*/  FADD.FTZ R101, R100, -R101 ;  /* 0x8000006564657221 */ /* 0x000fe20000010000 */
[----:B------:R-:W-:Y:S01]  /*1850*/  FADD.FTZ R125, R140, -R125 ;  /* 0x8000007d8c7d7221 */ /* 0x000fe20000010000 */
[----:B------:R-:W-:Y:S01]  /*1860*/  @P1 FADD.FTZ R97, R64, R97 ;  /* 0x0000006140611221 */ /* 0x000fe20000010000 */
[----:B------:R-:W-:Y:S01]  /*1870*/  FADD.FTZ R141, R141, -R124 ;  /* 0x8000007c8d8d7221 */ /* 0x000fe20000010000 */
[----:B------:R-:W-:Y:S01]  /*1880*/  FADD.FTZ R147, R144, -R147 ;  /* 0x8000009390937221 */ /* 0x000fe20000010000 */
[C---:B------:R-:W-:Y:S01]  /*1890*/  FMUL.FTZ R99, R128.reuse, R99 ;  /* 0x0000006380637220 */ /* 0x040fe20000410000 */
[C---:B------:R-:W-:Y:S01]  /*18a0*/  FMUL.FTZ R98, R128.reuse, R123 ;  /* 0x0000007b80627220 */ /* 0x040fe20000410000 */
[----:B------:R-:W-:Y:S01]  /*18b0*/  @P1 FADD.FTZ R94, R65, R94 ;  /* 0x0000005e415e1221 */ /* 0x000fe20000010000 */
[C---:B------:R-:W-:Y:S01]  /*18c0*/  FMUL.FTZ R101, R128.reuse, R101 ;  /* 0x0000006580657220 */ /* 0x040fe20000410000 */
[C---:B------:R-:W-:Y:S01]  /*18d0*/  FMUL.FTZ R125, R128.reuse, R125 ;  /* 0x0000007d807d7220 */ /* 0x040fe20000410000 */
[C---:B------:R-:W-:Y:S01]  /*18e0*/  FMUL.FTZ R100, R128.reuse, R141 ;  /* 0x0000008d80647220 */ /* 0x040fe20000410000 */
[----:B------:R-:W-:Y:S01]  /*18f0*/  SEL R72, R97, R72, P3 ;  /* 0x0000004861487207 */ /* 0x000fe20001800000 */
[----:B------:R-:W-:Y:S01]  /*1900*/  FMUL.FTZ R128, R128, R147 ;  /* 0x0000009380807220 */ /* 0x000fe20000410000 */
[----:B------:R-:W-:Y:S01]  /*1910*/  @P1 FADD.FTZ R99, R66, R99 ;  /* 0x0000006342631221 */ /* 0x000fe20000010000 */
[----:B------:R-:W-:Y:S01]  /*1920*/  @P1 FADD.FTZ R98, R67, R98 ;  /* 0x0000006243621221 */ /* 0x000fe20000010000 */
[-C--:B------:R-:W-:Y:S01]  /*1930*/  FMUL.FTZ R97, R97, R129.reuse ;  /* 0x0000008161617220 */ /* 0x080fe20000410000 */
[-C--:B------:R-:W-:Y:S01]  /*1940*/  FMUL.FTZ R96, R94, R129.reuse ;  /* 0x000000815e607220 */ /* 0x080fe20000410000 */
        /* <DEDUP_REMOVED lines=10> */
[-C--:B------:R-:W-:Y:S01]  /*19f0*/  FMUL.FTZ R102, R100, R129.reuse ;  /* 0x0000008164667220 */ /* 0x080fe20000410000 */
[C---:B------:R-:W-:Y:S01]  /*1a00*/  SEL R78, R125.reuse, R78, P3 ;  /* 0x0000004e7d4e7207 */ /* 0x040fe20001800000 */
[-C--:B------:R-:W-:Y:S01]  /*1a10*/  FMUL.FTZ R125, R125, R129.reuse ;  /* 0x000000817d7d7220 */ /* 0x080fe20000410000 */
[----:B------:R-:W-:Y:S01]  /*1a20*/  FMUL.FTZ R120, R128, R129 ;  /* 0x0000008180787220 */ /* 0x000fe20000410000 */
[----:B------:R-:W-:Y:S01]  /*1a30*/  SEL R73, R94, R73, P3 ;  /* 0x000000495e497207 */ /* 0x000fe20001800000 */
[----:B------:R-:W-:Y:S01]  /*1a40*/  FMUL.FTZ R94, R25, R102 ;  /* 0x00000066195e7220 */ /* 0x000fe20000410000 */
[----:B------:R-:W-:Y:S01]  /*1a50*/  SEL R77, R100, R77, P3 ;  /* 0x0000004d644d7207 */ /* 0x000fe20001800000 */
[----:B------:R-:W-:Y:S01]  /*1a60*/  FMUL.FTZ R95, R26, R125 ;  /* 0x0000007d1a5f7220 */ /* 0x000fe20000410000 */
[----:B------:R-:W-:Y:S01]  /*1a70*/  SEL R79, R128, R79, P3 ;  /* 0x0000004f804f7207 */ /* 0x000fe20001800000 */
[----:B------:R-:W-:Y:S01]  /*1a80*/  FMUL.FTZ R100, R27, R120 ;  /* 0x000000781b647220 */ /* 0x000fe20000410000 */
[----:B--2---:R-:W-:-:S02]  /*1a90*/  PRMT R88, R80, 0x7632, R88 ;  /* 0x0000763250587816 */ /* 0x004fc40000000058 */
[----:B------:R-:W-:Y:S02]  /*1aa0*/  PRMT R89, R81, 0x7632, R89 ;  /* 0x0000763251597816 */ /* 0x000fe40000000059 */
[----:B------:R-:W-:Y:S02]  /*1ab0*/  SHF.L.U32 R88, R88, 0x10, RZ ;  /* 0x0000001058587819 */ /* 0x000fe400000006ff */
[----:B------:R-:W-:Y:S02]  /*1ac0*/  SHF.L.U32 R89, R89, 0x10, RZ ;  /* 0x0000001059597819 */ /* 0x000fe400000006ff */
[----:B------:R-:W-:Y:S01]  /*1ad0*/  SHF.L.U32 R80, R80, 0x10, RZ ;  /* 0x0000001050507819 */ /* 0x000fe200000006ff */
[----:B------:R-:W-:Y:S01]  /*1ae0*/  FFMA.FTZ R17, R150, R88, R17 ;  /* 0x0000005896117223 */ /* 0x000fe20000010011 */
[----:B------:R-:W-:Y:S01]  /*1af0*/  SHF.L.U32 R81, R81, 0x10, RZ ;  /* 0x0000001051517819 */ /* 0x000fe200000006ff */
[----:B------:R-:W-:Y:S02]  /*1b00*/  FFMA.FTZ R19, R152, R89, R19 ;  /* 0x0000005998137223 */ /* 0x000fe40000010013 */
[----:B------:R-:W0:Y:S01]  /*1b10*/  LDC.64 R88, c[0x0][0x210] ;  /* 0x00008400ff587b82 */ /* 0x000e220000000a00 */
[----:B------:R-:W-:Y:S01]  /*1b20*/  PRMT R92, R83, 0x7632, R92 ;  /* 0x00007632535c7816 */ /* 0x000fe2000000005c */
[----:B------:R-:W-:Y:S01]  /*1b30*/  FFMA.FTZ R18, R121, R80, R18 ;  /* 0x0000005079127223 */ /* 0x000fe20000010012 */
[C---:B------:R-:W-:Y:S01]  /*1b40*/  PRMT R90, R82.reuse, 0x7632, R90 ;  /* 0x00007632525a7816 */ /* 0x040fe2000000005a */
[----:B------:R-:W-:Y:S01]  /*1b50*/  FFMA.FTZ R20, R143, R81, R20 ;  /* 0x000000518f147223 */ /* 0x000fe20000010014 */
[----:B------:R-:W-:Y:S01]  /*1b60*/  SHF.L.U32 R82, R82, 0x10, RZ ;  /* 0x0000001052527819 */ /* 0x000fe200000006ff */
[----:B------:R-:W-:Y:S01]  /*1b70*/  FMUL.FTZ R80, R28, R97 ;  /* 0x000000611c507220 */ /* 0x000fe20000410000 */
[----:B------:R-:W-:Y:S01]  /*1b80*/  FMUL.FTZ R81, R29, R96 ;  /* 0x000000601d517220 */ /* 0x000fe20000410000 */
[----:B------:R-:W-:-:S02]  /*1b90*/  SHF.L.U32 R83, R83, 0x10, RZ ;  /* 0x0000001053537819 */ /* 0x000fc400000006ff */
[----:B------:R-:W-:Y:S02]  /*1ba0*/  SHF.L.U32 R92, R92, 0x10, RZ ;  /* 0x000000105c5c7819 */ /* 0x000fe400000006ff */
[----:B------:R-:W-:Y:S01]  /*1bb0*/  SHF.L.U32 R90, R90, 0x10, RZ ;  /* 0x000000105a5a7819 */ /* 0x000fe200000006ff */
[----:B------:R-:W-:Y:S01]  /*1bc0*/  FFMA.FTZ R22, R91, R82, R22 ;  /* 0x000000525b167223 */ /* 0x000fe20000010016 */
[----:B------:R-:W-:Y:S01]  /*1bd0*/  F2FP.BF16.F32.PACK_AB R80, R81, R80 ;  /* 0x000000505150723e */ /* 0x000fe200000010ff */
[----:B------:R-:W-:Y:S01]  /*1be0*/  FFMA.FTZ R104, R149, R83, R104 ;  /* 0x0000005395687223 */ /* 0x000fe20000010068 */
[----:B------:R-:W-:Y:S01]  /*1bf0*/  FMUL.FTZ R81, R30, R99 ;  /* 0x000000631e517220 */ /* 0x000fe20000410000 */
[----:B------:R-:W-:Y:S01]  /*1c00*/  FMUL.FTZ R82, R31, R98 ;  /* 0x000000621f527220 */ /* 0x000fe20000410000 */
[----:B------:R-:W-:Y:S01]  /*1c10*/  FFMA.FTZ R23, R154, R92, R23 ;  /* 0x0000005c9a177223 */ /* 0x000fe20000010017 */
[----:B------:R-:W-:Y:S01]  /*1c20*/  FMUL.FTZ R83, R24, R101 ;  /* 0x0000006518537220 */ /* 0x000fe20000410000 */
[----:B------:R-:W-:Y:S01]  /*1c30*/  FFMA.FTZ R21, R156, R90, R21 ;  /* 0x0000005a9c157223 */ /* 0x000fe20000010015 */
[----:B------:R-:W-:-:S02]  /*1c40*/  @P2 LEA R92, P1, R139, UR14, 0x5 ;  /* 0x0000000e8b5c2c11 */ /* 0x000fc4000f8228ff */
[----:B------:R-:W-:Y:S02]  /*1c50*/  IADD3 R90, P3, R142, UR16, RZ ;  /* 0x000000108e5a7c10 */ /* 0x000fe4000ff7e0ff */
[----:B------:R-:W-:Y:S02]  /*1c60*/  F2FP.BF16.F32.PACK_AB R81, R82, R81 ;  /* 0x000000515251723e */ /* 0x000fe400000010ff */
[----:B------:R-:W-:Y:S02]  /*1c70*/  @P2 LEA.HI.X R93, R139, UR15, RZ, 0x5, P1 ;  /* 0x0000000f8b5d2c11 */ /* 0x000fe400088f2cff */
[----:B------:R-:W-:Y:S02]  /*1c80*/  F2FP.BF16.F32.PACK_AB R82, R94, R83 ;  /* 0x000000535e52723e */ /* 0x000fe400000010ff */
[----:B------:R-:W-:Y:S02]  /*1c90*/  IADD3.X R91, R153, UR17, RZ, P3, !PT ;  /* 0x00000011995b7c10 */ /* 0x000fe40009ffe4ff */
[----:B------:R-:W-:Y:S01]  /*1ca0*/  F2FP.BF16.F32.PACK_AB R83, R100, R95 ;  /* 0x0000005f6453723e */ /* 0x000fe200000010ff */
[----:B------:R1:W-:Y:S01]  /*1cb0*/  @P2 STG.E.128 desc[UR4][R92.64], R72 ;  /* 0x000000485c002986 */ /* 0x0003e2000c101d04 */
[----:B0-----:R-:W-:-:S03]  /*1cc0*/  LEA R136, R88, R136, 0x2 ;  /* 0x0000008858887211 */ /* 0x001fc600078e10ff */
[----:B------:R1:W-:Y:S04]  /*1cd0*/  @P2 STG.E.128 desc[UR4][R92.64+0x10], R76 ;  /* 0x0000104c5c002986 */ /* 0x0003e8000c101d04 */
[----:B------:R1:W-:Y:S01]  /*1ce0*/  STG.E.128 desc[UR4][R90.64], R80 ;  /* 0x000000505a007986 */ /* 0x0003e2000c101d04 */
[----:B------:R-:W-:Y:S02]  /*1cf0*/  ISETP.GE.AND P1, PT, R136, R89, PT ;  /* 0x000000598800720c */ /* 0x000fe40003f26270 */
[----:B---3--:R-:W-:Y:S02]  /*1d00*/  PRMT R94, R84, 0x7632, R94 ;  /* 0x00007632545e7816 */ /* 0x008fe4000000005e */
[----:B------:R-:W-:Y:S02]  /*1d10*/  PRMT R95, R85, 0x7632, R95 ;  /* 0x00007632555f7816 */ /* 0x000fe4000000005f */
[----:B------:R-:W-:-:S02]  /*1d20*/  PRMT R100, R86, 0x7632, R100 ;  /* 0x0000763256647816 */ /* 0x000fc40000000064 */
[----:B------:R-:W-:Y:S02]  /*1d30*/  PRMT R103, R87, 0x7632, R103 ;  /* 0x0000763257677816 */ /* 0x000fe40000000067 */
[----:B------:R-:W-:Y:S02]  /*1d40*/  SHF.L.U32 R84, R84, 0x10, RZ ;  /* 0x0000001054547819 */ /* 0x000fe400000006ff */
[----:B------:R-:W-:Y:S02]  /*1d50*/  SHF.L.U32 R85, R85, 0x10, RZ ;  /* 0x0000001055557819 */ /* 0x000fe400000006ff */
[----:B------:R-:W-:Y:S02]  /*1d60*/  SHF.L.U32 R86, R86, 0x10, RZ ;  /* 0x0000001056567819 */ /* 0x000fe400000006ff */
[----:B------:R-:W-:Y:S02]  /*1d70*/  SHF.L.U32 R87, R87, 0x10, RZ ;  /* 0x0000001057577819 */ /* 0x000fe400000006ff */
[----:B------:R-:W-:-:S02]  /*1d80*/  SHF.L.U32 R94, R94, 0x10, RZ ;  /* 0x000000105e5e7819 */ /* 0x000fc400000006ff */
        /* <DEDUP_REMOVED lines=11> */
[----:B-1----:R-:W-:Y:S06]  /*1e40*/  @!P1 BRA `(.L_x_3922) ;  /* 0xffffffe400c09947 */ /* 0x002fec000383ffff */
[----:B------:R-:W-:Y:S05]  /*1e50*/  BSYNC B1 ;  /* 0x0000000000017941 */ /* 0x000fea0003800000 */
.L_x_3920:
        /* <DEDUP_REMOVED lines=36> */
.L_x_3919:
[----:B------:R-:W-:Y:S05]  /*20a0*/  BSYNC B0 ;  /* 0x0000000000007941 */ /* 0x000fea0003800000 */
.L_x_3917:
        /* <DEDUP_REMOVED lines=8> */
[----:B0-----:R-:W-:-:S04]  /*2130*/  SHF.L.U32 R0, R50, 0x1, RZ ;  /* 0x0000000132007819 */ /* 0x001fc800000006ff */
[----:B------:R-:W-:Y:S02]  /*2140*/  LOP3.LUT R0, R0, 0x7ffffc0, RZ, 0xc0, !PT ;  /* 0x07ffffc000007812 */ /* 0x000fe400078ec0ff */
[----:B-1----:R-:W-:Y:S02]  /*2150*/  LEA R3, R3, R2, 0x18 ;  /* 0x0000000203037211 */ /* 0x002fe400078ec0ff */
[----:B--2---:R-:W-:Y:S02]  /*2160*/  LOP3.LUT R0, R0, 0x1f, R9, 0xf8, !PT ;  /* 0x0000001f00007812 */ /* 0x004fe400078ef809 */
[-C--:B------:R-:W-:Y:S02]  /*2170*/  LEA R8, R50, R3.reuse, 0x2 ;  /* 0x0000000332087211 */ /* 0x080fe400078e10ff */
[----:B------:R-:W-:-:S05]  /*2180*/  LEA R0, R0, R3, 0x5 ;  /* 0x0000000300007211 */ /* 0x000fca00078e28ff */
[----:B------:R-:W-:Y:S04]  /*2190*/  STS.128 [R0], R32 ;  /* 0x0000002000007388 */ /* 0x000fe80000000c00 */
[----:B------:R-:W-:Y:S04]  /*21a0*/  STS.128 [R0+0x10], R36 ;  /* 0x0000102400007388 */ /* 0x000fe80000000c00 */
[----:B------:R3:W-:Y:S04]  /*21b0*/  STS.128 [R0+0x400], R44 ;  /* 0x0004002c00007388 */ /* 0x0007e80000000c00 */
[----:B------:R-:W-:Y:S01]  /*21c0*/  STS.128 [R0+0x410], R12 ;  /* 0x0004100c00007388 */ /* 0x000fe20000000c00 */
[----:B------:R-:W-:Y:S01]  /*21d0*/  BAR.SYNC.DEFER_BLOCKING 0x0 ;  /* 0x0000000000007b1d */ /* 0x000fe20000010000 */
[----:B---3--:R-:W-:-:S05]  /*21e0*/  IMAD R47, R48, UR6, RZ ;  /* 0x00000006302f7c24 */ /* 0x008fca000f8e02ff */
[----:B------:R-:W-:Y:S01]  /*21f0*/  ULDC.64 UR6, c[0x0][0x2d8] ;  /* 0x0000b60000067ab9 */ /* 0x000fe20000000a00 */
[----:B------:R-:W-:Y:S01]  /*2200*/  IADD3 R46, P0, R47, R50, RZ ;  /* 0x000000322f2e7210 */ /* 0x000fe20007f1e0ff */
        /* <DEDUP_REMOVED lines=68> */
[----:B------:R-:W-:-:S04]  /*2650*/  SHF.L.U32 R26, R46, 0x2, RZ ;  /* 0x000000022e1a7819 */ /* 0x000fc800000006ff */
[----:B------:R-:W-:Y:S01]  /*2660*/  IADD3 R2, P0, R26, UR6, RZ ;  /* 0x000000061a027c10 */ /* 0x000fe2000ff1e0ff */
        /* <DEDUP_REMOVED lines=61> */
.L_x_3921:
        /* <DEDUP_REMOVED lines=8> */
.L_x_3924:
[----:B------:R-:W-:Y:S05]  /*2ac0*/  BSYNC B2 ;  /* 0x0000000000027941 */ /* 0x000fea0003800000 */
.L_x_3923:
        /* <DEDUP_REMOVED lines=8> */
.L_x_3925:
[----:B------:R-:W-:Y:S01]  /*2b50*/  FADD.FTZ R88, R87, R88 ;  /* 0x0000005857587221 */ /* 0x000fe20000010000 */
[----:B------:R-:W-:-:S04]  /*2b60*/  HFMA2.MMA R155, -RZ, RZ, 0, 1.1920928955078125e-07 ;  /* 0x00000002ff9b7435 */ /* 0x000fc800000001ff */
[----:B------:R-:W-:Y:S02]  /*2b70*/  MOV R153, R88 ;  /* 0x0000005800997202 */ /* 0x000fe40000000f00 */
[----:B------:R-:W-:-:S07]  /*2b80*/  MOV R90, R151 ;  /* 0x00000097005a7202 */ /* 0x000fce0000000f00 */
[----:B------:R-:W-:Y:S05]  /*2b90*/  WARPSYNC.COLLECTIVE R148, `(.L_x_3926) ;  /* 0x0000000094087348 */ /* 0x000fea0003c00000 */
[----:B------:R0:W1:Y:S02]  /*2ba0*/  SHFL.BFLY P1, R151, R153, R155, R160 ;  /* 0x0c00009b99977389 */ /* 0x00006400000200a0 */
[----:B01----:R-:W-:Y:S01]  /*2bb0*/  ENDCOLLECTIVE ;  /* 0x000000000000791b */ /* 0x003fe20003800000 */
.L_x_3926:
[----:B------:R-:W-:-:S05]  /*2bc0*/  FADD.FTZ R90, R93, R90 ;  /* 0x0000005a5d5a7221 */ /* 0x000fca0000010000 */
[----:B------:R-:W-:Y:S02]  /*2bd0*/  MOV R153, R90 ;  /* 0x0000005a00997202 */ /* 0x000fe40000000f00 */
[----:B------:R-:W-:-:S07]  /*2be0*/  MOV R95, R151 ;  /* 0x00000097005f7202 */ /* 0x000fce0000000f00 */
[----:B------:R-:W-:Y:S05]  /*2bf0*/  WARPSYNC.COLLECTIVE R148, `(.L_x_3927) ;  /* 0x0000000094087348 */ /* 0x000fea0003c00000 */
[----:B------:R0:W1:Y:S02]  /*2c00*/  SHFL.BFLY P1, R151, R153, R155, R160 ;  /* 0x0c00009b99977389 */ /* 0x00006400000200a0 */
[----:B01----:R-:W-:Y:S01]  /*2c10*/  ENDCOLLECTIVE ;  /* 0x000000000000791b */ /* 0x003fe20003800000 */
.L_x_3927:
[----:B------:R-:W-:Y:S01]  /*2c20*/  FADD.FTZ R95, R88, R95 ;  /* 0x0000005f585f7221 */ /* 0x000fe20000010000 */
[----:B------:R-:W-:-:S04]  /*2c30*/  HFMA2.MMA R155, -RZ, RZ, 0, 2.384185791015625e-07 ;  /* 0x00000004ff9b7435 */ /* 0x000fc800000001ff */
[----:B------:R-:W-:Y:S02]  /*2c40*/  MOV R153, R95 ;  /* 0x0000005f00997202 */ /* 0x000fe40000000f00 */
[----:B------:R-:W-:-:S07]  /*2c50*/  MOV R147, R151 ;  /* 0x0000009700937202 */ /* 0x000fce0000000f00 */
[----:B------:R-:W-:Y:S05]  /*2c60*/  WARPSYNC.COLLECTIVE R148, `(.L_x_3928) ;  /* 0x0000000094087348 */ /* 0x000fea0003c00000 */
[----:B------:R0:W1:Y:S02]  /*2c70*/  SHFL.BFLY P1, R151, R153, R155, R160 ;  /* 0x0c00009b99977389 */ /* 0x00006400000200a0 */
[----:B01----:R-:W-:Y:S01]  /*2c80*/  ENDCOLLECTIVE ;  /* 0x000000000000791b */ /* 0x003fe20003800000 */
.L_x_3928:
[----:B------:R-:W-:-:S05]  /*2c90*/  FADD.FTZ R147, R90, R147 ;  /* 0x000000935a937221 */ /* 0x000fca0000010000 */
[----:B------:R-:W-:Y:S02]  /*2ca0*/  MOV R153, R147 ;  /* 0x0000009300997202 */ /* 0x000fe40000000f00 */
[----:B------:R-:W-:-:S07]  /*2cb0*/  MOV R92, R151 ;  /* 0x00000097005c7202 */ /* 0x000fce0000000f00 */
[----:B------:R-:W-:Y:S05]  /*2cc0*/  WARPSYNC.COLLECTIVE R148, `(.L_x_3929) ;  /* 0x0000000094087348 */ /* 0x000fea0003c00000 */
[----:B------:R0:W1:Y:S02]  /*2cd0*/  SHFL.BFLY P1, R151, R153, R155, R160 ;  /* 0x0c00009b99977389 */ /* 0x00006400000200a0 */
[----:B01----:R-:W-:Y:S01]  /*2ce0*/  ENDCOLLECTIVE ;  /* 0x000000000000791b */ /* 0x003fe20003800000 */
.L_x_3929:
[----:B------:R-:W-:Y:S01]  /*2cf0*/  FADD.FTZ R92, R95, R92 ;  /* 0x0000005c5f5c7221 */ /* 0x000fe20000010000 */
[----:B------:R-:W-:-:S04]  /*2d00*/  HFMA2.MMA R155, -RZ, RZ, 0, 4.76837158203125e-07 ;  /* 0x00000008ff9b7435 */ /* 0x000fc800000001ff */
[----:B------:R-:W-:Y:S02]  /*2d10*/  MOV R153, R92 ;  /* 0x0000005c00997202 */ /* 0x000fe40000000f00 */
[----:B------:R-:W-:-:S07]  /*2d20*/  MOV R94, R151 ;  /* 0x00000097005e7202 */ /* 0x000fce0000000f00 */
[----:B------:R-:W-:Y:S05]  /*2d30*/  WARPSYNC.COLLECTIVE R148, `(.L_x_3930) ;  /* 0x0000000094087348 */ /* 0x000fea0003c00000 */
[----:B------:R0:W1:Y:S02]  /*2d40*/  SHFL.BFLY P1, R151, R153, R155, R160 ;  /* 0x0c00009b99977389 */ /* 0x00006400000200a0 */
[----:B01----:R-:W-:Y:S01]  /*2d50*/  ENDCOLLECTIVE ;  /* 0x000000000000791b */ /* 0x003fe20003800000 */
.L_x_3930:
[----:B------:R-:W-:-:S05]  /*2d60*/  FADD.FTZ R94, R147, R94 ;  /* 0x0000005e935e7221 */ /* 0x000fca0000010000 */
[----:B------:R-:W-:Y:S02]  /*2d70*/  MOV R153, R94 ;  /* 0x0000005e00997202 */ /* 0x000fe40000000f00 */
[----:B------:R-:W-:-:S07]  /*2d80*/  MOV R87, R151 ;  /* 0x0000009700577202 */ /* 0x000fce0000000f00 */
[----:B------:R-:W-:Y:S05]  /*2d90*/  WARPSYNC.COLLECTIVE R148, `(.L_x_3931) ;  /* 0x0000000094087348 */ /* 0x000fea0003c00000 */
[----:B------:R0:W1:Y:S02]  /*2da0*/  SHFL.BFLY P1, R151, R153, R155, R160 ;  /* 0x0c00009b99977389 */ /* 0x00006400000200a0 */
[----:B01----:R-:W-:Y:S01]  /*2db0*/  ENDCOLLECTIVE ;  /* 0x000000000000791b */ /* 0x003fe20003800000 */
.L_x_3931:
[----:B------:R-:W-:Y:S01]  /*2dc0*/  FADD.FTZ R87, R92, R87 ;  /* 0x000000575c577221 */ /* 0x000fe20000010000 */
[----:B------:R-:W-:-:S04]  /*2dd0*/  HFMA2.MMA R155, -RZ, RZ, 0, 9.5367431640625e-07 ;  /* 0x00000010ff9b7435 */ /* 0x000fc800000001ff */
[----:B------:R-:W-:Y:S02]  /*2de0*/  MOV R153, R87 ;  /* 0x0000005700997202 */ /* 0x000fe40000000f00 */
[----:B------:R-:W-:-:S07]  /*2df0*/  MOV R93, R151 ;  /* 0x00000097005d7202 */ /* 0x000fce0000000f00 */
[----:B------:R-:W-:Y:S05]  /*2e00*/  WARPSYNC.COLLECTIVE R148, `(.L_x_3932) ;  /* 0x0000000094087348 */ /* 0x000fea0003c00000 */
[----:B------:R0:W1:Y:S02]  /*2e10*/  SHFL.BFLY P1, R151, R153, R155, R160 ;  /* 0x0c00009b99977389 */ /* 0x00006400000200a0 */
[----:B01----:R-:W-:Y:S01]  /*2e20*/  ENDCOLLECTIVE ;  /* 0x000000000000791b */ /* 0x003fe20003800000 */
.L_x_3932:
[----:B------:R-:W-:-:S05]  /*2e30*/  FADD.FTZ R88, R94, R93 ;  /* 0x0000005d5e587221 */ /* 0x000fca0000010000 */
[----:B------:R-:W-:Y:S02]  /*2e40*/  MOV R153, R88 ;  /* 0x0000005800997202 */ /* 0x000fe40000000f00 */
[----:B------:R-:W-:-:S07]  /*2e50*/  MOV R90, R151 ;  /* 0x00000097005a7202 */ /* 0x000fce0000000f00 */
[----:B------:R-:W-:Y:S05]  /*2e60*/  WARPSYNC.COLLECTIVE R148, `(.L_x_3933) ;  /* 0x0000000094087348 */ /* 0x000fea0003c00000 */
[----:B------:R0:W1:Y:S02]  /*2e70*/  SHFL.BFLY P1, R151, R153, R155, R160 ;  /* 0x0c00009b99977389 */ /* 0x00006400000200a0 */
[----:B01----:R-:W-:Y:S01]  /*2e80*/  ENDCOLLECTIVE ;  /* 0x000000000000791b */ /* 0x003fe20003800000 */
.L_x_3933:
[----:B------:R-:W-:Y:S01]  /*2e90*/  MOV R93, R151 ;  /* 0x00000097005d7202 */ /* 0x000fe20000000f00 */
[----:B------:R-:W-:Y:S06]  /*2ea0*/  BRA `(.L_x_3934) ;  /* 0xffffffe000cc7947 */ /* 0x000fec000383ffff */
.L_x_3935:
        /* <DEDUP_REMOVED lines=13> */
.L_x_9157:


//--------------------- .text._ZN10layer_norm13ln_bwd_kernelINS_13Kernel_traitsIf13__nv_bfloat16fS2_fjLj512ELj1ELj4ELj1ELj16ENS_18Kernel_traits_baseILj512EfS2_fS2_fjLj128EEEEELb0ELb1ELb1ELb0EEEvNS_9BwdParamsE --------------------------
	.section	.text._ZN10layer_norm13ln_bwd_kernelINS_13Kernel_traitsIf13__nv_bfloat16fS2_fjLj512ELj1ELj4ELj1ELj16ENS_18Kernel_traits_baseILj512EfS2_fS2_fjLj128EEEEELb0ELb1ELb1ELb0EEEvNS_9BwdParamsE,"ax",@progbits
	.align	128
        .global         _ZN10layer_norm13ln_bwd_kernelINS_13Kernel_traitsIf13__nv_bfloat16fS2_fjLj512ELj1ELj4ELj1ELj16ENS_18Kernel_traits_baseILj512EfS2_fS2_fjLj128EEEEELb0ELb1ELb1ELb0EEEvNS_9BwdParamsE
        .type           _ZN10layer_norm13ln_bwd_kernelINS_13Kernel_traitsIf13__nv_bfloat16fS2_fjLj512ELj1ELj4ELj1ELj16ENS_18Kernel_traits_baseILj512EfS2_fS2_fjLj128EEEEELb0ELb1ELb1ELb0EEEvNS_9BwdParamsE,@function
        .size           _ZN10layer_norm13ln_bwd_kernelINS_13Kernel_traitsIf13__nv_bfloat16fS2_fjLj512ELj1ELj4ELj1ELj16ENS_18Kernel_traits_baseILj512EfS2_fS2_fjLj128EEEEELb0ELb1ELb1ELb0EEEvNS_9BwdParamsE,(.L_x_9158 - _ZN10layer_norm13ln_bwd_kernelINS_13Kernel_traitsIf13__nv_bfloat16fS2_fjLj512ELj1ELj4ELj1ELj16ENS_18Kernel_traits_baseILj512EfS2_fS2_fjLj128EEEEELb0ELb1ELb1ELb0EEEvNS_9BwdParamsE)
        .other          _ZN10layer_norm13ln_bwd_kernelINS_13Kernel_traitsIf13__nv_bfloat16fS2_fjLj512ELj1ELj4ELj1ELj16ENS_18Kernel_traits_baseILj512EfS2_fS2_fjLj128EEEEELb0ELb1ELb1ELb0EEEvNS_9BwdParamsE,@"STO_CUDA_ENTRY STV_DEFAULT"
_ZN10layer_norm13ln_bwd_kernelINS_13Kernel_traitsIf13__nv_bfloat16fS2_fjLj512ELj1ELj4ELj1ELj16ENS_18Kernel_traits_baseILj512EfS2_fS2_fjLj128EEEEELb0ELb1ELb1ELb0EEEvNS_9BwdParamsE:
.text._ZN10layer_norm13ln_bwd_kernelINS_13Kernel_traitsIf13__nv_bfloat16fS2_fjLj512ELj1ELj4ELj1ELj16ENS_18Kernel_traits_baseILj512EfS2_fS2_fjLj128EEEEELb0ELb1ELb1ELb0EEEvNS_9BwdParamsE:
        /* <DEDUP_REMOVED lines=25> */
[----:B------:R-:W-:Y:S02]  /*0190*/  @P2 LOP3.LUT R3, R3, 0x20, RZ, 0xfc, !PT ;  /* 0x0000002003032812 */ /* 0x000fe400078efcff */
[----:B------:R0:W5:Y:S04]  /*01a0*/  @P2 LDG.E.128 R100, desc[UR4][R6.64+0x10] ;  /* 0x0000100406642981 */ /* 0x000168000c1e1d00 */
[----:B------:R0:W5:Y:S01]  /*01b0*/  @P2 LDG.E.128 R96, desc[UR4][R8.64+0x10] ;  /* 0x0000100408602981 */ /* 0x000162000c1e1d00 */
[----:B---3--:R-:W-:-:S03]  /*01c0*/  @P3 IMAD.WIDE.U32 R10, R3, 0x20, R10 ;  /* 0x00000020030a3825 */ /* 0x008fc600078e000a */
[----:B------:R0:W5:Y:S04]  /*01d0*/  @P2 LDG.E.128 R92, desc[UR4][R8.64] ;  /* 0x00000004085c2981 */ /* 0x000168000c1e1d00 */
[----:B------:R0:W5:Y:S01]  /*01e0*/  @P3 LDG.E.128 R88, desc[UR4][R10.64] ;  /* 0x000000040a583981 */ /* 0x000162000c1e1d00 */
[----:B----4-:R-:W-:-:S03]  /*01f0*/  @P3 IMAD.WIDE.U32 R12, R3, 0x20, R12 ;  /* 0x00000020030c3825 */ /* 0x010fc600078e000c */
[----:B------:R0:W5:Y:S04]  /*0200*/  @P3 LDG.E.128 R84, desc[UR4][R10.64+0x10] ;  /* 0x000010040a543981 */ /* 0x000168000c1e1d00 */
[----:B------:R0:W5:Y:S04]  /*0210*/  @P3 LDG.E.128 R80, desc[UR4][R12.64+0x10] ;  /* 0x000010040c503981 */ /* 0x000168000c1e1d00 */
        /* <DEDUP_REMOVED lines=30> */
[----:B------:R-:W-:Y:S01]  /*0400*/  ULDC.64 UR6, c[0x0][0x2c8] ;  /* 0x0000b20000067ab9 */ /* 0x000fe20000000a00 */
[----:B------:R-:W-:Y:S01]  /*0410*/  HFMA2.MMA R73, -RZ, RZ, 0, 0 ;  /* 0x00000000ff497435 */ /* 0x000fe200000001ff */
[----:B------:R-:W-:-:S04]  /*0420*/  ISETP.NE.U32.AND P0, PT, RZ, UR6, PT ;  /* 0x00000006ff007c0c */ /* 0x000fc8000bf05070 */
[----:B------:R-:W-:-:S04]  /*0430*/  ISETP.NE.AND.EX P0, PT, RZ, UR7, PT, P0 ;  /* 0x00000007ff007c0c */ /* 0x000fc8000bf05300 */
[----:B------:R-:W-:-:S13]  /*0440*/  ISETP.LT.U32.OR P0, PT, R0, 0x40, !P0 ;  /* 0x000000400000780c */ /* 0x000fda0004701470 */
.L_x_3987:
[----:B------:R-:W0:Y:S08]  /*0450*/  LDC.64 R128, c[0x0][0x288] ;  /* 0x0000a200ff807b82 */ /* 0x000e300000000a00 */
[----:B------:R-:W1:Y:S08]  /*0460*/  LDC.64 R130, c[0x0][0x258] ;  /* 0x00009600ff827b82 */ /* 0x000e700000000a00 */
[----:B--2---:R-:W2:Y:S01]  /*0470*/  LDC.64 R134, c[0x0][0x280] ;  /* 0x0000a000ff867b82 */ /* 0x004ea20000000a00 */
[----:B0-----:R-:W-:-:S05]  /*0480*/  IMAD.WIDE R128, R3, 0x4, R128 ;  /* 0x0000000403807825 */ /* 0x001fca00078e0280 */
[----:B------:R2:W3:Y:S01]  /*0490*/  LDG.E R132, desc[UR4][R128.64] ;  /* 0x0000000480847981 */ /* 0x0004e2000c1e1900 */
[----:B-1----:R-:W-:-:S05]  /*04a0*/  IMAD.WIDE R130, R3, 0x4, R130 ;  /* 0x0000000403827825 */ /* 0x002fca00078e0282 */
[----:B-----5:R0:W5:Y:S01]  /*04b0*/  LDG.E R2, desc[UR4][R130.64] ;  /* 0x0000000482027981 */ /* 0x020162000c1e1900 */
[C---:B--2---:R-:W-:Y:S01]  /*04c0*/  IMAD.WIDE R128, R3.reuse, 0x4, R134 ;  /* 0x0000000403807825 */ /* 0x044fe200078e0286 */
[----:B------:R-:W-:Y:S01]  /*04d0*/  MOV R5, UR9 ;  /* 0x0000000900057c02 */ /* 0x000fe20008000f00 */
[----:B------:R-:W1:Y:S03]  /*04e0*/  LDC.64 R134, c[0x0][0x2c8] ;  /* 0x0000b200ff867b82 */ /* 0x000e660000000a00 */
[----:B------:R0:W5:Y:S01]  /*04f0*/  LDG.E R165, desc[UR4][R128.64] ;  /* 0x0000000480a57981 */ /* 0x000162000c1e1900 */
[----:B------:R-:W-:-:S05]  /*0500*/  IMAD R6, R3, R5, RZ ;  /* 0x0000000503067224 */ /* 0x000fca00078e02ff */
[----:B------:R-:W-:-:S04]  /*0510*/  SHF.R.S32.HI R133, RZ, 0x1f, R6 ;  /* 0x0000001fff857819 */ /* 0x000fc80000011406 */
[----:B------:R-:W-:Y:S01]  /*0520*/  LEA.HI R133, R133, R6, RZ, 0x3 ;  /* 0x0000000685857211 */ /* 0x000fe200078f18ff */
[----:B------:R-:W-:Y:S03]  /*0530*/  BSSY B1, `(.L_x_3938) ;  /* 0x00000cc000017945 */ /* 0x000fe60003800000 */
[----:B------:R-:W-:-:S05]  /*0540*/  LEA.HI.SX32 R6, R133, R4, 0x1d ;  /* 0x0000000485067211 */ /* 0x000fca00078feaff */
[----:B-1----:R-:W-:Y:S01]  /*0550*/  IMAD.WIDE.U32 R140, R6, 0x20, R134 ;  /* 0x00000020068c7825 */ /* 0x002fe200078e0086 */
[----:B---3--:R-:W-:-:S13]  /*0560*/  ISETP.GT.AND P4, PT, R132, RZ, PT ;  /* 0x000000ff8400720c */ /* 0x008fda0003f84270 */
[----:B0---4-:R-:W-:Y:S05]  /*0570*/  @P4 BRA `(.L_x_3939) ;  /* 0x0000000000444947 */ /* 0x011fea0003800000 */
        /* <DEDUP_REMOVED lines=8> */
.L_x_3942:
[----:B------:R-:W-:-:S07]  /*0600*/  IADD3 R128, R6, 0x20, RZ ;  /* 0x0000002006807810 */ /* 0x000fce0007ffe0ff */
.L_x_3941:
[----:B------:R-:W-:Y:S05]  /*0610*/  BSYNC B2 ;  /* 0x0000000000027941 */ /* 0x000fea0003800000 */
.L_x_3940:
[----:B------:R-:W-:Y:S01]  /*0620*/  MOV R156, RZ ;  /* 0x000000ff009c7202 */ /* 0x000fe20000000f00 */
[----:B------:R-:W-:Y:S01]  /*0630*/  IMAD.MOV.U32 R155, RZ, RZ, RZ ;  /* 0x000000ffff9b7224 */ /* 0x000fe200078e00ff */
[----:B------:R-:W-:Y:S06]  /*0640*/  @P0 BRA `(.L_x_3943) ;  /* 0x0000000800e80947 */ /* 0x000fec0003800000 */
[----:B------:R-:W-:-:S05]  /*0650*/  IMAD.WIDE.U32 R12, R128, 0x20, R134 ;  /* 0x00000020800c7825 */ /* 0x000fca00078e0086 */
[----:B------:R1:W5:Y:S04]  /*0660*/  LDG.E.128 R16, desc[UR4][R12.64] ;  /* 0x000000040c107981 */ /* 0x000368000c1e1d00 */
[----:B------:R-:W5:Y:S01]  /*0670*/  LDG.E.128 R12, desc[UR4][R12.64+0x10] ;  /* 0x000010040c0c7981 */ /* 0x000f62000c1e1d00 */
[----:B-1----:R-:W-:Y:S05]  /*0680*/  BRA `(.L_x_3943) ;  /* 0x0000000800d87947 */ /* 0x002fea0003800000 */
.L_x_3939:
[----:B------:R-:W0:Y:S08]  /*0690*/  LDC.64 R128, c[0x0][0x250] ;  /* 0x00009400ff807b82 */ /* 0x000e300000000a00 */
[----:B------:R-:W1:Y:S01]  /*06a0*/  LDC.U8 R133, c[0x0][0x2a0] ;  /* 0x0000a800ff857b82 */ /* 0x000e620000000000 */
[----:B0-----:R-:W-:-:S06]  /*06b0*/  IMAD.WIDE R128, R3, 0x4, R128 ;  /* 0x0000000403807825 */ /* 0x001fcc00078e0280 */
[----:B------:R-:W2:Y:S01]  /*06c0*/  LDG.E R128, desc[UR4][R128.64] ;  /* 0x0000000480807981 */ /* 0x000ea2000c1e1900 */
[----:B------:R-:W-:Y:S01]  /*06d0*/  IADD3 R132, R132, -0x1, RZ ;  /* 0xffffffff84847810 */ /* 0x000fe20007ffe0ff */
[----:B------:R-:W-:Y:S01]  /*06e0*/  BSSY B2, `(.L_x_3944) ;  /* 0x000005e000027945 */ /* 0x000fe20003800000 */
[----:B-1----:R-:W-:Y:S01]  /*06f0*/  ISETP.NE.AND P1, PT, R133, RZ, PT ;  /* 0x000000ff8500720c */ /* 0x002fe20003f25270 */
[----:B------:R-:W0:Y:S01]  /*0700*/  S2R R130, SR_TID.X ;  /* 0x0000000000827919 */ /* 0x000e220000002100 */
[----:B------:R-:W-:Y:S01]  /*0710*/  HFMA2.MMA R156, -RZ, RZ, 0, 0 ;  /* 0x00000000ff9c7435 */ /* 0x000fe200000001ff */
[----:B------:R-:W-:Y:S01]  /*0720*/  IMAD R132, R132, R5, RZ ;  /* 0x0000000584847224 */ /* 0x000fe200078e02ff */
[----:B------:R-:W-:Y:S01]  /*0730*/  MOV R159, R6 ;  /* 0x00000006009f7202 */ /* 0x000fe20000000f00 */
[----:B------:R-:W-:-:S03]  /*0740*/  IMAD.MOV.U32 R155, RZ, RZ, RZ ;  /* 0x000000ffff9b7224 */ /* 0x000fc600078e00ff */
[----:B------:R-:W-:-:S04]  /*0750*/  SHF.R.S32.HI R131, RZ, 0x1f, R132 ;  /* 0x0000001fff837819 */ /* 0x000fc80000011484 */
[----:B------:R-:W-:Y:S02]  /*0760*/  LEA.HI R131, R131, R132, RZ, 0x3 ;  /* 0x0000008483837211 */ /* 0x000fe400078f18ff */
[----:B0-----:R-:W-:-:S04]  /*0770*/  LOP3.LUT R4, R130, 0x1f, RZ, 0xc0, !PT ;  /* 0x0000001f82047812 */ /* 0x001fc800078ec0ff */
        /* <DEDUP_REMOVED lines=14> */
[----:B------:R-:W-:Y:S02]  /*0860*/  IADD3 R154, R154, 0x20, RZ ;  /* 0x000000209a9a7810 */ /* 0x000fe40007ffe0ff */
[----:B------:R-:W-:Y:S01]  /*0870*/  IADD3 R159, R6, 0x20, RZ ;  /* 0x00000020069f7810 */ /* 0x000fe20007ffe0ff */
[C---:B--2---:R-:W-:Y:S01]  /*0880*/  FADD.FTZ R164, -R148.reuse, R9 ;  /* 0x0000000994a47221 */ /* 0x044fe20000010100 */
[C---:B------:R-:W-:Y:S01]  /*0890*/  FADD.FTZ R0, -R148.reuse, R8 ;  /* 0x0000000894007221 */ /* 0x040fe20000010100 */
[----:B------:R-:W-:-:S02]  /*08a0*/  FADD.FTZ R160, -R148, R11 ;  /* 0x0000000b94a07221 */ /* 0x000fc40000010100 */
[----:B-----5:R-:W-:Y:S01]  /*08b0*/  FMUL.FTZ R164, R2, R164 ;  /* 0x000000a402a47220 */ /* 0x020fe20000410000 */
[C---:B---3--:R-:W-:Y:S02]  /*08c0*/  PRMT R9, R128.reuse, 0x7632, R9 ;  /* 0x0000763280097816 */ /* 0x048fe40000000009 */
[----:B------:R-:W-:Y:S01]  /*08d0*/  SHF.L.U32 R128, R128, 0x10, RZ ;  /* 0x0000001080807819 */ /* 0x000fe200000006ff */
[----:B----4-:R-:W-:Y:S01]  /*08e0*/  FADD.FTZ R151, -R148, R132 ;  /* 0x0000008494977221 */ /* 0x010fe20000010100 */
[----:B------:R-:W-:Y:S01]  /*08f0*/  PRMT R11, R129, 0x7632, R11 ;  /* 0x00007632810b7816 */ /* 0x000fe2000000000b */
[----:B------:R-:W-:Y:S02]  /*0900*/  IMAD.U32 R132, R9, 0x10000, RZ ;  /* 0x0001000009847824 */ /* 0x000fe400078e00ff */
[----:B------:R-:W-:Y:S01]  /*0910*/  FMUL.FTZ R0, R2, R0 ;  /* 0x0000000002007220 */ /* 0x000fe20000410000 */
[----:B------:R-:W-:Y:S01]  /*0920*/  FMUL.FTZ R9, R104, R128 ;  /* 0x0000008068097220 */ /* 0x000fe20000410000 */
[----:B------:R-:W-:Y:S01]  /*0930*/  FADD.FTZ R162, -R148, R10 ;  /* 0x0000000a94a27221 */ /* 0x000fe20000010100 */
[----:B------:R-:W-:Y:S01]  /*0940*/  SHF.L.U32 R152, R11, 0x10, RZ ;  /* 0x000000100b987819 */ /* 0x000fe200000006ff */
[-C--:B------:R-:W-:Y:S01]  /*0950*/  FFMA.FTZ R73, R164, R132.reuse, R73 ;  /* 0x00000084a4497223 */ /* 0x080fe20000010049 */
[----:B------:R-:W-:Y:S01]  /*0960*/  FADD.FTZ R57, R57, R132 ;  /* 0x0000008439397221 */ /* 0x000fe20000010000 */
[----:B------:R-:W-:Y:S01]  /*0970*/  FMUL.FTZ R163, R105, R132 ;  /* 0x0000008469a37220 */ /* 0x000fe20000410000 */
[----:B------:R-:W-:-:S02]  /*0980*/  IMAD.U32 R129, R129, 0x10000, RZ ;  /* 0x0001000081817824 */ /* 0x000fc400078e00ff */
[----:B------:R-:W-:Y:S01]  /*0990*/  FADD.FTZ R132, RZ, R9 ;  /* 0x00000009ff847221 */ /* 0x000fe20000010000 */
[----:B------:R-:W-:Y:S01]  /*09a0*/  FFMA.FTZ R11, R0, R9, RZ ;  /* 0x00000009000b7223 */ /* 0x000fe200000100ff */
[C---:B------:R-:W-:Y:S01]  /*09b0*/  FMUL.FTZ R162, R2.reuse, R162 ;  /* 0x000000a202a27220 */ /* 0x040fe20000410000 */
[----:B------:R-:W-:Y:S01]  /*09c0*/  FMUL.FTZ R160, R2, R160 ;  /* 0x000000a002a07220 */ /* 0x000fe20000410000 */
[----:B------:R-:W-:Y:S01]  /*09d0*/  FMUL.FTZ R161, R106, R129 ;  /* 0x000000816aa17220 */ /* 0x000fe20000410000 */
[----:B------:R-:W-:Y:S01]  /*09e0*/  FADD.FTZ R132, R132, R163 ;  /* 0x000000a384847221 */ /* 0x000fe20000010000 */
[----:B------:R-:W-:Y:S01]  /*09f0*/  FFMA.FTZ R11, R164, R163, R11 ;  /* 0x000000a3a40b7223 */ /* 0x000fe2000001000b */
[----:B------:R-:W-:Y:S01]  /*0a00*/  PRMT R8, R130, 0x7632, R8 ;  /* 0x0000763282087816 */ /* 0x000fe20000000008 */
[----:B------:R-:W-:Y:S01]  /*0a10*/  FADD.FTZ R133, -R148, R133 ;  /* 0x0000008594857221 */ /* 0x000fe20000010100 */
[----:B------:R-:W-:Y:S01]  /*0a20*/  SHF.L.U32 R130, R130, 0x10, RZ ;  /* 0x0000001082827819 */ /* 0x000fe200000006ff */
[----:B------:R-:W-:Y:S01]  /*0a30*/  FADD.FTZ R58, R58, R129 ;  /* 0x000000813a3a7221 */ /* 0x000fe20000010000 */
        /* <DEDUP_REMOVED lines=19> */
[----:B0-----:R-:W-:Y:S01]  /*0b70*/  FADD.FTZ R141, -R148, R134 ;  /* 0x00000086948d7221 */ /* 0x001fe20000010100 */
[----:B------:R-:W-:Y:S01]  /*0b80*/  FADD.FTZ R128, R129, R150 ;  /* 0x0000009681807221 */ /* 0x000fe20000010000 */
[C---:B------:R-:W-:Y:S01]  /*0b90*/  FFMA.FTZ R132, R151.reuse, R150, R132 ;  /* 0x0000009697847223 */ /* 0x040fe20000010084 */
        /* <DEDUP_REMOVED lines=18> */
.L_x_3945:
[----:B------:R-:W-:Y:S05]  /*0cc0*/  BSYNC B2 ;  /* 0x0000000000027941 */ /* 0x000fea0003800000 */
.L_x_3944:
[----:B------:R-:W-:Y:S05]  /*0cd0*/  @!P3 BRA `(.L_x_3943) ;  /* 0x000000040044b947 */ /* 0x000fea0003800000 */
[----:B------:R-:W0:Y:S08]  /*0ce0*/  LDC.64 R128, c[0x0][0x238] ;  /* 0x00008e00ff807b82 */ /* 0x000e300000000a00 */
[----:B------:R-:W1:Y:S08]  /*0cf0*/  LDC.64 R132, c[0x0][0x2b8] ;  /* 0x0000ae00ff847b82 */ /* 0x000e700000000a00 */
[----:B------:R-:W2:Y:S01]  /*0d00*/  LDC.64 R140, c[0x0][0x2c8] ;  /* 0x0000b200ff8c7b82 */ /* 0x000ea20000000a00 */
[----:B0-----:R-:W-:-:S05]  /*0d10*/  IMAD.WIDE.U32 R128, R159, 0x20, R128 ;  /* 0x000000209f807825 */ /* 0x001fca00078e0080 */
[----:B------:R-:W3:Y:S01]  /*0d20*/  LDG.E.128 R124, desc[UR4][R128.64] ;  /* 0x00000004807c7981 */ /* 0x000ee2000c1e1d00 */
[----:B-1----:R-:W-:-:S06]  /*0d30*/  IMAD.WIDE.U32 R132, R154, 0x10, R132 ;  /* 0x000000109a847825 */ /* 0x002fcc00078e0084 */
[----:B------:R-:W4:Y:S04]  /*0d40*/  LDG.E.128 R132, desc[UR4][R132.64] ;  /* 0x0000000484847981 */ /* 0x000f28000c1e1d00 */
[----:B------:R-:W4:Y:S01]  /*0d50*/  LDG.E.128 R128, desc[UR4][R128.64+0x10] ;  /* 0x0000100480807981 */ /* 0x000f22000c1e1d00 */
[----:B------:R-:W-:-:S04]  /*0d60*/  ISETP.NE.U32.AND P1, PT, RZ, UR14, PT ;  /* 0x0000000eff007c0c */ /* 0x000fc8000bf25070 */
[----:B------:R-:W-:-:S13]  /*0d70*/  ISETP.NE.AND.EX P1, PT, RZ, UR15, PT, P1 ;  /* 0x0000000fff007c0c */ /* 0x000fda000bf25310 */
[----:B--2---:R-:W-:-:S05]  /*0d80*/  @P1 IMAD.WIDE.U32 R136, R159, 0x20, R140 ;  /* 0x000000209f881825 */ /* 0x004fca00078e008c */
[----:B------:R-:W5:Y:S04]  /*0d90*/  @P1 LDG.E.128 R16, desc[UR4][R136.64] ;  /* 0x0000000488101981 */ /* 0x000f68000c1e1d00 */
[----:B------:R0:W5:Y:S01]  /*0da0*/  @P1 LDG.E.128 R12, desc[UR4][R136.64+0x10] ;  /* 0x00001004880c1981 */ /* 0x000162000c1e1d00 */
[C---:B---3--:R-:W-:Y:S01]  /*0db0*/  FADD.FTZ R141, -R148.reuse, R124 ;  /* 0x0000007c948d7221 */ /* 0x048fe20000010100 */
[C-C-:B------:R-:W-:Y:S01]  /*0dc0*/  FADD.FTZ R143, -R148.reuse, R126.reuse ;  /* 0x0000007e948f7221 */ /* 0x140fe20000010100 */
[C---:B------:R-:W-:Y:S01]  /*0dd0*/  FADD.FTZ R145, -R148.reuse, R127 ;  /* 0x0000007f94917221 */ /* 0x040fe20000010100 */
[----:B------:R-:W-:Y:S01]  /*0de0*/  FADD.FTZ R125, -R148, R125 ;  /* 0x0000007d947d7221 */ /* 0x000fe20000010100 */
[----:B-----5:R-:W-:Y:S01]  /*0df0*/  FMUL.FTZ R158, R2, R141 ;  /* 0x0000008d029e7220 */ /* 0x020fe20000410000 */
[C---:B----4-:R-:W-:Y:S01]  /*0e00*/  PRMT R126, R132.reuse, 0x7632, R126 ;  /* 0x00007632847e7816 */ /* 0x050fe2000000007e */
[----:B------:R-:W-:Y:S01]  /*0e10*/  IMAD.U32 R157, R132, 0x10000, RZ ;  /* 0x00010000849d7824 */ /* 0x000fe200078e00ff */
[C---:B------:R-:W-:Y:S01]  /*0e20*/  PRMT R142, R133.reuse, 0x7632, R142 ;  /* 0x00007632858e7816 */ /* 0x040fe2000000008e */
[----:B------:R-:W-:Y:S01]  /*0e30*/  FADD.FTZ R127, -R148, R128 ;  /* 0x00000080947f7221 */ /* 0x000fe20000010100 */
[----:B0-----:R-:W-:Y:S01]  /*0e40*/  SHF.L.U32 R137, R133, 0x10, RZ ;  /* 0x0000001085897819 */ /* 0x001fe200000006ff */
[----:B------:R-:W-:Y:S01]  /*0e50*/  FMUL.FTZ R153, R2, R125 ;  /* 0x0000007d02997220 */ /* 0x000fe20000410000 */
[----:B------:R-:W-:Y:S01]  /*0e60*/  SHF.L.U32 R133, R134, 0x10, RZ ;  /* 0x0000001086857819 */ /* 0x000fe200000006ff */
[----:B------:R-:W-:Y:S01]  /*0e70*/  FADD.FTZ R48, R48, R157 ;  /* 0x0000009d30307221 */ /* 0x000fe20000010000 */
[----:B------:R-:W-:Y:S01]  /*0e80*/  SHF.L.U32 R138, R126, 0x10, RZ ;  /* 0x000000107e8a7819 */ /* 0x000fe200000006ff */
[----:B------:R-:W-:Y:S01]  /*0e90*/  FFMA.FTZ R64, R158, R157, R64 ;  /* 0x0000009d9e407223 */ /* 0x000fe20000010040 */
[----:B------:R-:W-:Y:S01]  /*0ea0*/  FMUL.FTZ R126, R2, R127 ;  /* 0x0000007f027e7220 */ /* 0x000fe20000410000 */
[----:B------:R-:W-:Y:S01]  /*0eb0*/  FMUL.FTZ R157, R88, R157 ;  /* 0x0000009d589d7220 */ /* 0x000fe20000410000 */
[----:B------:R-:W-:Y:S01]  /*0ec0*/  FMUL.FTZ R124, R2, R143 ;  /* 0x0000008f027c7220 */ /* 0x000fe20000410000 */
[----:B------:R-:W-:Y:S01]  /*0ed0*/  FADD.FTZ R44, R44, R133 ;  /* 0x000000852c2c7221 */ /* 0x000fe20000010000 */
[-C--:B------:R-:W-:Y:S01]  /*0ee0*/  FFMA.FTZ R60, R126, R133.reuse, R60 ;  /* 0x000000857e3c7223 */ /* 0x080fe2000001003c */
[----:B------:R-:W-:Y:S01]  /*0ef0*/  FMUL.FTZ R136, R84, R133 ;  /* 0x0000008554887220 */ /* 0x000fe20000410000 */
[-C--:B------:R-:W-:Y:S01]  /*0f00*/  FFMA.FTZ R65, R153, R138.reuse, R65 ;  /* 0x0000008a99417223 */ /* 0x080fe20000010041 */
[----:B------:R-:W-:Y:S01]  /*0f10*/  FADD.FTZ R49, R49, R138 ;  /* 0x0000008a31317221 */ /* 0x000fe20000010000 */
[----:B------:R-:W-:Y:S01]  /*0f20*/  FADD.FTZ R139, -R148, R130 ;  /* 0x00000082948b7221 */ /* 0x000fe20000010100 */
        /* <DEDUP_REMOVED lines=8> */
[----:B------:R-:W-:-:S02]  /*0fb0*/  IMAD.U32 R135, R135, 0x10000, RZ ;  /* 0x0001000087877824 */ /* 0x000fc400078e00ff */
[C---:B------:R-:W-:Y:S01]  /*0fc0*/  FMUL.FTZ R125, R2.reuse, R145 ;  /* 0x00000091027d7220 */ /* 0x040fe20000410000 */
        /* <DEDUP_REMOVED lines=8> */
[-C--:B------:R-:W-:Y:S01]  /*1050*/  FFMA.FTZ R67, R125, R142.reuse, R67 ;  /* 0x0000008e7d437223 */ /* 0x080fe20000010043 */
[----:B------:R-:W-:Y:S01]  /*1060*/  FADD.FTZ R51, R51, R142 ;  /* 0x0000008e33337221 */ /* 0x000fe20000010000 */
[----:B------:R-:W-:Y:S01]  /*1070*/  FMUL.FTZ R142, R91, R142 ;  /* 0x0000008e5b8e7220 */ /* 0x000fe20000410000 */
[----:B------:R-:W-:Y:S01]  /*1080*/  FADD.FTZ R135, R130, R127 ;  /* 0x0000007f82877221 */ /* 0x000fe20000010000 */
[----:B------:R-:W-:Y:S01]  /*1090*/  FFMA.FTZ R128, R124, R127, R133 ;  /* 0x0000007f7c807223 */ /* 0x000fe20000010085 */
[----:B------:R-:W-:-:S02]  /*10a0*/  IMAD.U32 R144, R144, 0x10000, RZ ;  /* 0x0001000090907824 */ /* 0x000fc400078e00ff */
        /* <DEDUP_REMOVED lines=19> */
[----:B------:R-:W-:-:S07]  /*11e0*/  FFMA.FTZ R155, R145, R146, R128 ;  /* 0x00000092919b7223 */ /* 0x000fce0000010080 */
.L_x_3943:
[----:B------:R-:W-:Y:S05]  /*11f0*/  BSYNC B1 ;  /* 0x0000000000017941 */ /* 0x000fea0003800000 */
.L_x_3938:
[----:B------:R-:W-:-:S03]  /*1200*/  UMOV UR6, 0xffffffff ;  /* 0xffffffff00067882 */ /* 0x000fc60000000000 */
[----:B------:R-:W-:Y:S05]  /*1210*/  BRA.DIV UR6, `(.L_x_3946) ;  /* 0x0000002a06247947 */ /* 0x000fea000b800000 */
        /* <DEDUP_REMOVED lines=18> */
.L_x_4005:
[----:B------:R-:W3:Y:S01]  /*1340*/  S2R R130, SR_TID.X ;  /* 0x0000000000827919 */ /* 0x000ee20000002100 */
[----:B-----5:R-:W-:Y:S01]  /*1350*/  ISETP.GE.AND P5, PT, R165, 0x1, PT ;  /* 0x00000001a500780c */ /* 0x020fe20003fa6270 */
[----:B-1----:R-:W-:Y:S01]  /*1360*/  FADD.FTZ R133, R132, R133 ;  /* 0x0000008584857221 */ /* 0x002fe20000010000 */
[----:B--2---:R-:W-:Y:S01]  /*1370*/  FADD.FTZ R134, R155, R134 ;  /* 0x000000869b867221 */ /* 0x004fe20000010000 */
[----:B------:R-:W-:Y:S01]  /*1380*/  BSSY B1, `(.L_x_3947) ;  /* 0x00000d7000017945 */ /* 0x000fe20003800000 */
[----:B0-----:R-:W-:Y:S02]  /*1390*/  IMAD.MOV.U32 R132, RZ, RZ, RZ ;  /* 0x000000ffff847224 */ /* 0x001fe400078e00ff */
[----:B------:R-:W-:Y:S01]  /*13a0*/  FMUL.FTZ R133, R133, UR8 ;  /* 0x0000000885857c20 */ /* 0x000fe20008410000 */
[----:B------:R-:W-:-:S06]  /*13b0*/  FMUL.FTZ R134, R134, UR8 ;  /* 0x0000000886867c20 */ /* 0x000fcc0008410000 */
[----:B------:R-:W-:-:S05]  /*13c0*/  @P5 IADD3 R128, R165, -0x1, RZ ;  /* 0xffffffffa5805810 */ /* 0x000fca0007ffe0ff */
[----:B------:R-:W-:-:S05]  /*13d0*/  @P5 IMAD R128, R128, R5, RZ ;  /* 0x0000000580805224 */ /* 0x000fca00078e02ff */
[----:B------:R-:W-:-:S04]  /*13e0*/  @P5 SHF.R.S32.HI R129, RZ, 0x1f, R128 ;  /* 0x0000001fff815819 */ /* 0x000fc80000011480 */
[----:B------:R-:W-:Y:S02]  /*13f0*/  @P5 LEA.HI R129, R129, R128, RZ, 0x3 ;  /* 0x0000008081815211 */ /* 0x000fe400078f18ff */
[----:B---3--:R-:W-:-:S04]  /*1400*/  @P5 LOP3.LUT R4, R130, 0x1f, RZ, 0xc0, !PT ;  /* 0x0000001f82045812 */ /* 0x008fc800078ec0ff */
[----:B------:R-:W-:Y:S01]  /*1410*/  @P5 LEA.HI.SX32 R132, R129, R4, 0x1d ;  /* 0x0000000481845211 */ /* 0x000fe200078feaff */
[----:B------:R-:W-:Y:S06]  /*1420*/  @!P2 BRA `(.L_x_3948) ;  /* 0x0000000c0030a947 */ /* 0x000fec0003800000 */
[----:B------:R-:W-:Y:S04]  /*1430*/  BSSY B2, `(.L_x_3949) ;  /* 0x0000005000027945 */ /* 0x000fe80003800000 */
[----:B------:R-:W-:Y:S05]  /*1440*/  @!P5 BRA `(.L_x_3950) ;  /* 0x00000000000cd947 */ /* 0x000fea0003800000 */
[----:B------:R-:W0:Y:S02]  /*1450*/  LDC.64 R108, c[0x0][0x220] ;  /* 0x00008800ff6c7b82 */ /* 0x000e240000000a00 */
[----:B0-----:R-:W-:-:S06]  /*1460*/  IMAD.WIDE.U32 R108, R132, 0x10, R108 ;  /* 0x00000010846c7825 */ /* 0x001fcc00078e006c */
[----:B------:R-:W5:Y:S02]  /*1470*/  LDG.E.128 R108, desc[UR4][R108.64] ;  /* 0x000000046c6c7981 */ /* 0x000f64000c1e1d00 */
.L_x_3950:
[----:B------:R-:W-:Y:S05]  /*1480*/  BSYNC B2 ;  /* 0x0000000000027941 */ /* 0x000fea0003800000 */
.L_x_3949:
[----:B------:R-:W0:Y:S01]  /*1490*/  @!P4 LDC.64 R128, c[0x0][0x2c8] ;  /* 0x0000b200ff80cb82 */ /* 0x000e220000000a00 */
[----:B------:R-:W-:Y:S07]  /*14a0*/  BSSY B2, `(.L_x_3951) ;  /* 0x0000011000027945 */ /* 0x000fee0003800000 */
[----:B------:R-:W1:Y:S08]  /*14b0*/  LDC.64 R130, c[0x0][0x308] ;  /* 0x0000c200ff827b82 */ /* 0x000e700000000a00 */
[----:B------:R-:W2:Y:S01]  /*14c0*/  LDC.U8 R141, c[0x0][0x2a0] ;  /* 0x0000a800ff8d7b82 */ /* 0x000ea20000000000 */
[----:B0-----:R-:W-:-:S04]  /*14d0*/  @!P4 ISETP.NE.U32.AND P1, PT, R128, RZ, PT ;  /* 0x000000ff8000c20c */ /* 0x001fc80003f25070 */
[----:B------:R-:W-:-:S04]  /*14e0*/  @!P4 ISETP.NE.AND.EX P1, PT, R129, RZ, PT, P1 ;  /* 0x000000ff8100c20c */ /* 0x000fc80003f25310 */
[----:B------:R-:W-:Y:S01]  /*14f0*/  @!P4 FSEL R135, R24, RZ, P1 ;  /* 0x000000ff1887c208 */ /* 0x000fe20000800000 */
[----:B-1----:R-:W-:Y:S08]  /*1500*/  @!P4 BRA `(.L_x_3952) ;  /* 0x000000000028c947 */ /* 0x002ff00003800000 */
[----:B------:R-:W-:Y:S02]  /*1510*/  MOV R128, UR14 ;  /* 0x0000000e00807c02 */ /* 0x000fe40008000f00 */
[----:B--2---:R-:W-:Y:S02]  /*1520*/  ISETP.NE.AND P6, PT, R141, RZ, PT ;  /* 0x000000ff8d00720c */ /* 0x004fe40003fc5270 */
[----:B------:R-:W-:Y:S02]  /*1530*/  ISETP.NE.U32.AND P1, PT, R128, RZ, PT ;  /* 0x000000ff8000720c */ /* 0x000fe40003f25070 */
[----:B------:R-:W-:Y:S02]  /*1540*/  MOV R129, UR15 ;  /* 0x0000000f00817c02 */ /* 0x000fe40008000f00 */
[----:B------:R-:W-:Y:S02]  /*1550*/  FSEL R135, R133, RZ, !P6 ;  /* 0x000000ff85877208 */ /* 0x000fe40007000000 */
[----:B------:R-:W-:-:S03]  /*1560*/  ISETP.NE.AND.EX P1, PT, R129, RZ, PT, P1 ;  /* 0x000000ff8100720c */ /* 0x000fc60003f25310 */
[----:B------:R-:W-:-:S04]  /*1570*/  FFMA.FTZ R140, R0, R134, R135 ;  /* 0x00000086008c7223 */ /* 0x000fc80000010087 */
[----:B------:R-:W-:-:S04]  /*1580*/  FADD.FTZ R135, R9, -R140 ;  /* 0x8000008c09877221 */ /* 0x000fc80000010000 */
[----:B------:R-:W-:-:S04]  /*1590*/  FMUL.FTZ R135, R2, R135 ;  /* 0x0000008702877220 */ /* 0x000fc80000410000 */
[----:B------:R-:W-:-:S07]  /*15a0*/  @P1 FADD.FTZ R135, R24, R135 ;  /* 0x0000008718871221 */ /* 0x000fce0000010000 */
.L_x_3952:
[----:B------:R-:W-:Y:S05]  /*15b0*/  BSYNC B2 ;  /* 0x0000000000027941 */ /* 0x000fea0003800000 */
.L_x_3951:
        /* <DEDUP_REMOVED lines=8> */
[----:B-----5:R-:W-:-:S04]  /*1640*/  @P5 IMAD.U32 R140, R108, 0x10000, RZ ;  /* 0x000100006c8c5824 */ /* 0x020fc800078e00ff */
[----:B------:R-:W-:Y:S01]  /*1650*/  @P5 FFMA.FTZ R40, R135, R140, R40 ;  /* 0x0000008c87285223 */ /* 0x000fe20000010028 */
[----:B------:R-:W-:Y:S01]  /*1660*/  @P5 FMUL.FTZ R135, R92, R135 ;  /* 0x000000875c875220 */ /* 0x000fe20000410000 */
[----:B------:R-:W-:-:S04]  /*1670*/  @!P4 FSEL R140, R25, RZ, P6 ;  /* 0x000000ff198cc208 */ /* 0x000fc80003000000 */
[----:B------:R-:W-:-:S04]  /*1680*/  @P5 F2FP.BF16.F32.PACK_AB R135, RZ, R135 ;  /* 0x00000087ff87523e */ /* 0x000fc800000010ff */
[----:B------:R-:W-:Y:S01]  /*1690*/  @P5 PRMT R116, R135, 0x7610, R116 ;  /* 0x0000761087745816 */ /* 0x000fe20000000074 */
[----:B------:R-:W-:Y:S06]  /*16a0*/  @!P4 BRA `(.L_x_3954) ;  /* 0x000000000020c947 */ /* 0x000fec0003800000 */
[----:B--2---:R-:W-:-:S04]  /*16b0*/  ISETP.NE.AND P6, PT, R141, RZ, PT ;  /* 0x000000ff8d00720c */ /* 0x004fc80003fc5270 */
[----:B------:R-:W-:Y:S02]  /*16c0*/  FSEL R135, R133, RZ, !P6 ;  /* 0x000000ff85877208 */ /* 0x000fe40007000000 */
[----:B------:R-:W-:-:S03]  /*16d0*/  ISETP.NE.U32.AND P6, PT, R128, RZ, PT ;  /* 0x000000ff8000720c */ /* 0x000fc60003fc5070 */
[----:B------:R-:W-:Y:S01]  /*16e0*/  FFMA.FTZ R140, R164, R134, R135 ;  /* 0x00000086a48c7223 */ /* 0x000fe20000010087 */
[----:B------:R-:W-:-:S03]  /*16f0*/  ISETP.NE.AND.EX P6, PT, R129, RZ, PT, P6 ;  /* 0x000000ff8100720c */ /* 0x000fc60003fc5360 */
[----:B------:R-:W-:-:S04]  /*1700*/  FADD.FTZ R135, R163, -R140 ;  /* 0x8000008ca3877221 */ /* 0x000fc80000010000 */
[----:B------:R-:W-:-:S06]  /*1710*/  FMUL.FTZ R140, R2, R135 ;  /* 0x00000087028c7220 */ /* 0x000fcc0000410000 */
[----:B------:R-:W-:-:S07]  /*1720*/  @P6 FADD.FTZ R140, R25, R140 ;  /* 0x0000008c198c6221 */ /* 0x000fce0000010000 */
.L_x_3954:
[----:B------:R-:W-:Y:S05]  /*1730*/  BSYNC B2 ;  /* 0x0000000000027941 */ /* 0x000fea0003800000 */
.L_x_3953:
        /* <DEDUP_REMOVED lines=22> */
.L_x_3956:
[----:B------:R-:W-:Y:S05]  /*18a0*/  BSYNC B2 ;  /* 0x0000000000027941 */ /* 0x000fea0003800000 */
.L_x_3955:
        /* <DEDUP_REMOVED lines=21> */
.L_x_3958:
[----:B------:R-:W-:Y:S05]  /*1a00*/  BSYNC B2 ;  /* 0x0000000000027941 */ /* 0x000fea0003800000 */
.L_x_3957:
        /* <DEDUP_REMOVED lines=22> */
.L_x_3960:
[----:B------:R-:W-:Y:S05]  /*1b70*/  BSYNC B2 ;  /* 0x0000000000027941 */ /* 0x000fea0003800000 */
.L_x_3959:
        /* <DEDUP_REMOVED lines=21> */
.L_x_3962:
[----:B------:R-:W-:Y:S05]  /*1cd0*/  BSYNC B2 ;  /* 0x0000000000027941 */ /* 0x000fea0003800000 */
.L_x_3961:
        /* <DEDUP_REMOVED lines=22> */
.L_x_3964:
[----:B------:R-:W-:Y:S05]  /*1e40*/  BSYNC B2 ;  /* 0x0000000000027941 */ /* 0x000fea0003800000 */
.L_x_3963:
        /* <DEDUP_REMOVED lines=8> */
[----:B------:R-:W-:-:S05]  /*1ed0*/  @P5 FMUL.FTZ R135, R98, R135 ;  /* 0x0000008762875220 */ /* 0x000fca0000410000 */
[----:B------:R-:W-:-:S04]  /*1ee0*/  @P5 F2FP.BF16.F32.PACK_AB R135, RZ, R135 ;  /* 0x00000087ff87523e */ /* 0x000fc800000010ff */
[----:B------:R-:W-:Y:S02]  /*1ef0*/  @P5 PRMT R119, R135, 0x7610, R119 ;  /* 0x0000761087775816 */ /* 0x000fe40000000077 */
[----:B------:R-:W-:Y:S01]  /*1f00*/  @!P4 FSEL R135, R23, RZ, P6 ;  /* 0x000000ff1787c208 */ /* 0x000fe20003000000 */
        /* <DEDUP_REMOVED lines=9> */
.L_x_3966:
[----:B------:R-:W-:Y:S05]  /*1fa0*/  BSYNC B2 ;  /* 0x0000000000027941 */ /* 0x000fea0003800000 */
.L_x_3965:
[----:B------:R-:W-:Y:S01]  /*1fb0*/  ISETP.NE.U32.AND P6, PT, R130, RZ, PT ;  /* 0x000000ff8200720c */ /* 0x000fe20003fc5070 */
[----:B------:R-:W0:Y:S01]  /*1fc0*/  @P5 LDC R140, c[0x0][0x29c] ;  /* 0x0000a700ff8c5b82 */ /* 0x000e220000000800 */
[----:B------:R-:W-:Y:S02]  /*1fd0*/  SEL R123, R135, R123, P1 ;  /* 0x0000007b877b7207 */ /* 0x000fe40000800000 */
[----:B------:R-:W-:-:S05]  /*1fe0*/  ISETP.NE.AND.EX P6, PT, R131, RZ, PT, P6 ;  /* 0x000000ff8300720c */ /* 0x000fca0003fc5360 */
[----:B------:R-:W1:Y:S08]  /*1ff0*/  @P5 LDC.64 R130, c[0x0][0x2f8] ;  /* 0x0000be00ff825b82 */ /* 0x000e700000000a00 */
[----:B------:R-:W3:Y:S01]  /*2000*/  @P6 LDC.64 R128, c[0x0][0x308] ;  /* 0x0000c200ff806b82 */ /* 0x000ee20000000a00 */
[----:B0-----:R-:W-:-:S04]  /*2010*/  @P5 FMUL.FTZ R140, R135, R140 ;  /* 0x0000008c878c5220 */ /* 0x001fc80000410000 */
[----:B------:R-:W-:Y:S01]  /*2020*/  @P5 FMUL.FTZ R135, R99, R140 ;  /* 0x0000008c63875220 */ /* 0x000fe20000410000 */
[----:B-1----:R-:W-:-:S04]  /*2030*/  @P5 IMAD.WIDE.U32 R130, R132, 0x10, R130 ;  /* 0x0000001084825825 */ /* 0x002fc800078e0082 */
[----:B------:R-:W-:Y:S01]  /*2040*/  @P5 F2FP.BF16.F32.PACK_AB R135, RZ, R135 ;  /* 0x00000087ff87523e */ /* 0x000fe200000010ff */
[----:B------:R-:W-:-:S03]  /*2050*/  VIADD R132, R132, 0x20 ;  /* 0x0000002084847836 */ /* 0x000fc60000000000 */
[--C-:B------:R-:W-:Y:S02]  /*2060*/  @P5 PRMT R119, R119, 0x5410, R135.reuse ;  /* 0x0000541077775816 */ /* 0x100fe40000000087 */
[----:B------:R-:W-:Y:S01]  /*2070*/  @P5 PRMT R135, R111, 0x7632, R135 ;  /* 0x000076326f875816 */ /* 0x000fe20000000087 */
[C---:B---3--:R-:W-:Y:S01]  /*2080*/  @P6 IMAD.WIDE.U32 R128, R6.reuse, 0x20, R128 ;  /* 0x0000002006806825 */ /* 0x048fe200078e0080 */
[----:B------:R-:W-:Y:S02]  /*2090*/  IADD3 R6, R6, 0x20, RZ ;  /* 0x0000002006067810 */ /* 0x000fe40007ffe0ff */
[----:B------:R-:W-:Y:S02]  /*20a0*/  @P5 SHF.L.U32 R135, R135, 0x10, RZ ;  /* 0x0000001087875819 */ /* 0x000fe400000006ff */
[----:B------:R0:W-:Y:S03]  /*20b0*/  @P6 STG.E.128 desc[UR4][R128.64], R112 ;  /* 0x0000007080006986 */ /* 0x0001e6000c101d04 */
[----:B------:R-:W-:Y:S01]  /*20c0*/  @P5 FFMA.FTZ R39, R140, R135, R39 ;  /* 0x000000878c275223 */ /* 0x000fe20000010027 */
[----:B------:R0:W-:Y:S04]  /*20d0*/  @P6 STG.E.128 desc[UR4][R128.64+0x10], R120 ;  /* 0x0000107880006986 */ /* 0x0001e8000c101d04 */
[----:B------:R0:W-:Y:S02]  /*20e0*/  @P5 STG.E.128 desc[UR4][R130.64], R116 ;  /* 0x0000007482005986 */ /* 0x0001e4000c101d04 */
.L_x_3948:
[----:B------:R-:W-:Y:S05]  /*20f0*/  BSYNC B1 ;  /* 0x0000000000017941 */ /* 0x000fea0003800000 */
.L_x_3947:
[----:B------:R-:W-:Y:S04]  /*2100*/  BSSY B1, `(.L_x_3967) ;  /* 0x00000cc000017945 */ /* 0x000fe80003800000 */
[----:B------:R-:W-:Y:S05]  /*2110*/  @!P3 BRA `(.L_x_3968) ;  /* 0x0000000c0028b947 */ /* 0x000fea0003800000 */
[----:B------:R-:W-:Y:S04]  /*2120*/  BSSY B2, `(.L_x_3969) ;  /* 0x0000005000027945 */ /* 0x000fe80003800000 */
[----:B------:R-:W-:Y:S05]  /*2130*/  @!P5 BRA `(.L_x_3970) ;  /* 0x00000000000cd947 */ /* 0x000fea0003800000 */
[----:B------:R-:W1:Y:S02]  /*2140*/  LDC.64 R108, c[0x0][0x220] ;  /* 0x00008800ff6c7b82 */ /* 0x000e640000000a00 */
[----:B-1----:R-:W-:-:S06]  /*2150*/  IMAD.WIDE.U32 R108, R132, 0x10, R108 ;  /* 0x00000010846c7825 */ /* 0x002fcc00078e006c */
[----:B------:R-:W5:Y:S02]  /*2160*/  LDG.E.128 R108, desc[UR4][R108.64] ;  /* 0x000000046c6c7981 */ /* 0x000f64000c1e1d00 */
.L_x_3970:
[----:B------:R-:W-:Y:S05]  /*2170*/  BSYNC B2 ;  /* 0x0000000000027941 */ /* 0x000fea0003800000 */
.L_x_3969:
[----:B0-----:R-:W0:Y:S01]  /*2180*/  @!P4 LDC.64 R130, c[0x0][0x2c8] ;  /* 0x0000b200ff82cb82 */ /* 0x001e220000000a00 */
[----:B------:R-:W-:Y:S07]  /*2190*/  BSSY B2, `(.L_x_3971) ;  /* 0x0000014000027945 */ /* 0x000fee0003800000 */
[----:B------:R-:W1:Y:S08]  /*21a0*/  LDC.64 R128, c[0x0][0x308] ;  /* 0x0000c200ff807b82 */ /* 0x000e700000000a00 */
[----:B------:R-:W3:Y:S08]  /*21b0*/  @P5 LDC R148, c[0x0][0x29c] ;  /* 0x0000a700ff945b82 */ /* 0x000ef00000000800 */
[----:B------:R-:W4:Y:S01]  /*21c0*/  LDC.U8 R154, c[0x0][0x2a0] ;  /* 0x0000a800ff9a7b82 */ /* 0x000f220000000000 */
[----:B0-----:R-:W-:-:S04]  /*21d0*/  @!P4 ISETP.NE.U32.AND P6, PT, R130, RZ, PT ;  /* 0x000000ff8200c20c */ /* 0x001fc80003fc5070 */
[----:B------:R-:W-:Y:S02]  /*21e0*/  @!P4 ISETP.NE.AND.EX P6, PT, R131, RZ, PT, P6 ;  /* 0x000000ff8300c20c */ /* 0x000fe40003fc5360 */
[----:B-1----:R-:W-:Y:S02]  /*21f0*/  ISETP.NE.U32.AND P1, PT, R128, RZ, PT ;  /* 0x000000ff8000720c */ /* 0x002fe40003f25070 */
[----:B------:R-:W-:Y:S02]  /*2200*/  @!P4 FSEL R135, R16, RZ, P6 ;  /* 0x000000ff1087c208 */ /* 0x000fe40003000000 */
[----:B------:R-:W-:Y:S01]  /*2210*/  ISETP.NE.AND.EX P1, PT, R129, RZ, PT, P1 ;  /* 0x000000ff8100720c */ /* 0x000fe20003f25310 */
[----:B------:R-:W-:-:S12]  /*2220*/  @!P4 BRA `(.L_x_3972) ;  /* 0x000000000028c947 */ /* 0x000fd80003800000 */
[----:B----4-:R-:W-:Y:S02]  /*2230*/  ISETP.NE.AND P6, PT, R154, RZ, PT ;  /* 0x000000ff9a00720c */ /* 0x010fe40003fc5270 */
[----:B------:R-:W-:Y:S02]  /*2240*/  MOV R130, UR14 ;  /* 0x0000000e00827c02 */ /* 0x000fe40008000f00 */
[----:B------:R-:W-:Y:S02]  /*2250*/  FSEL R135, R133, RZ, !P6 ;  /* 0x000000ff85877208 */ /* 0x000fe40007000000 */
[----:B------:R-:W-:Y:S02]  /*2260*/  ISETP.NE.U32.AND P6, PT, R130, RZ, PT ;  /* 0x000000ff8200720c */ /* 0x000fe40003fc5070 */
[----:B------:R-:W-:Y:S01]  /*2270*/  MOV R131, UR15 ;  /* 0x0000000f00837c02 */ /* 0x000fe20008000f00 */
[----:B------:R-:W-:-:S03]  /*2280*/  FFMA.FTZ R140, R158, R134, R135 ;  /* 0x000000869e8c7223 */ /* 0x000fc60000010087 */
[----:B------:R-:W-:Y:S01]  /*2290*/  ISETP.NE.AND.EX P6, PT, R131, RZ, PT, P6 ;  /* 0x000000ff8300720c */ /* 0x000fe20003fc5360 */
[----:B------:R-:W-:-:S04]  /*22a0*/  FADD.FTZ R135, R157, -R140 ;  /* 0x8000008c9d877221 */ /* 0x000fc80000010000 */
[----:B------:R-:W-:-:S08]  /*22b0*/  FMUL.FTZ R135, R2, R135 ;  /* 0x0000008702877220 */ /* 0x000fd00000410000 */
[----:B------:R-:W-:-:S07]  /*22c0*/  @P6 FADD.FTZ R135, R16, R135 ;  /* 0x0000008710876221 */ /* 0x000fce0000010000 */
.L_x_3972:
[----:B------:R-:W-:Y:S05]  /*22d0*/  BSYNC B2 ;  /* 0x0000000000027941 */ /* 0x000fea0003800000 */
.L_x_3971:
[C---:B------:R-:W-:Y:S01]  /*22e0*/  SEL R112, R135.reuse, R112, P1 ;  /* 0x0000007087707207 */ /* 0x040fe20000800000 */
[----:B--23--:R-:W-:Y:S01]  /*22f0*/  @P5 FMUL.FTZ R141, R135, R148 ;  /* 0x00000094878d5220 */ /* 0x00cfe20000410000 */
[----:B-----5:R-:W-:Y:S01]  /*2300*/  @P5 IMAD.U32 R135, R108, 0x10000, RZ ;  /* 0x000100006c875824 */ /* 0x020fe200078e00ff */
[----:B------:R-:W-:Y:S01]  /*2310*/  @!P4 ISETP.NE.U32.AND P6, PT, R130, RZ, PT ;  /* 0x000000ff8200c20c */ /* 0x000fe20003fc5070 */
[----:B------:R-:W-:Y:S02]  /*2320*/  BSSY B2, `(.L_x_3973) ;  /* 0x0000011000027945 */ /* 0x000fe40003800000 */
[-C--:B------:R-:W-:Y:S01]  /*2330*/  @P5 FFMA.FTZ R32, R135, R141.reuse, R32 ;  /* 0x0000008d87205223 */ /* 0x080fe20000010020 */
[----:B------:R-:W-:Y:S01]  /*2340*/  @P5 FMUL.FTZ R141, R76, R141 ;  /* 0x0000008d4c8d5220 */ /* 0x000fe20000410000 */
[----:B------:R-:W0:Y:S01]  /*2350*/  @P5 LDC R135, c[0x0][0x29c] ;  /* 0x0000a700ff875b82 */ /* 0x000e220000000800 */
[----:B------:R-:W-:-:S03]  /*2360*/  @!P4 ISETP.NE.AND.EX P6, PT, R131, RZ, PT, P6 ;  /* 0x000000ff8300c20c */ /* 0x000fc60003fc5360 */
[----:B------:R-:W-:Y:S02]  /*2370*/  @P5 F2FP.BF16.F32.PACK_AB R141, RZ, R141 ;  /* 0x0000008dff8d523e */ /* 0x000fe400000010ff */
[----:B------:R-:W-:Y:S02]  /*2380*/  @!P4 FSEL R140, R17, RZ, P6 ;  /* 0x000000ff118cc208 */ /* 0x000fe40003000000 */
[----:B------:R-:W-:Y:S01]  /*2390*/  @P5 PRMT R116, R141, 0x7610, R116 ;  /* 0x000076108d745816 */ /* 0x000fe20000000074 */
[----:B------:R-:W-:Y:S06]  /*23a0*/  @!P4 BRA `(.L_x_3974) ;  /* 0x000000000020c947 */ /* 0x000fec0003800000 */
[----:B----4-:R-:W-:-:S04]  /*23b0*/  ISETP.NE.AND P6, PT, R154, RZ, PT ;  /* 0x000000ff9a00720c */ /* 0x010fc80003fc5270 */
[----:B------:R-:W-:Y:S02]  /*23c0*/  FSEL R140, R133, RZ, !P6 ;  /* 0x000000ff858c7208 */ /* 0x000fe40007000000 */
[----:B------:R-:W-:-:S03]  /*23d0*/  ISETP.NE.U32.AND P6, PT, R130, RZ, PT ;  /* 0x000000ff8200720c */ /* 0x000fc60003fc5070 */
[----:B------:R-:W-:Y:S01]  /*23e0*/  FFMA.FTZ R141, R153, R134, R140 ;  /* 0x00000086998d7223 */ /* 0x000fe2000001008c */
[----:B------:R-:W-:-:S03]  /*23f0*/  ISETP.NE.AND.EX P6, PT, R131, RZ, PT, P6 ;  /* 0x000000ff8300720c */ /* 0x000fc60003fc5360 */
[----:B------:R-:W-:-:S04]  /*2400*/  FADD.FTZ R141, R138, -R141 ;  /* 0x8000008d8a8d7221 */ /* 0x000fc80000010000 */
[----:B------:R-:W-:-:S06]  /*2410*/  FMUL.FTZ R140, R2, R141 ;  /* 0x0000008d028c7220 */ /* 0x000fcc0000410000 */
[----:B------:R-:W-:-:S07]  /*2420*/  @P6 FADD.FTZ R140, R17, R140 ;  /* 0x0000008c118c6221 */ /* 0x000fce0000010000 */
.L_x_3974:
[----:B------:R-:W-:Y:S05]  /*2430*/  BSYNC B2 ;  /* 0x0000000000027941 */ /* 0x000fea0003800000 */
.L_x_3973:
        /* <DEDUP_REMOVED lines=22> */
.L_x_3976:
[----:B------:R-:W-:Y:S05]  /*25a0*/  BSYNC B2 ;  /* 0x0000000000027941 */ /* 0x000fea0003800000 */
.L_x_3975:
[C---:B------:R-:W-:Y:S01]  /*25b0*/  SEL R114, R141.reuse, R114, P1 ;  /* 0x000000728d727207 */ /* 0x040fe20000800000 */
[----:B0-----:R-:W-:Y:S01]  /*25c0*/  @P5 FMUL.FTZ R141, R141, R135 ;  /* 0x000000878d8d5220 */ /* 0x001fe20000410000 */
[----:B------:R-:W-:Y:S01]  /*25d0*/  @P5 SHF.L.U32 R135, R109, 0x10, RZ ;  /* 0x000000106d875819 */ /* 0x000fe200000006ff */
[----:B------:R-:W-:Y:S01]  /*25e0*/  BSSY B2, `(.L_x_3977) ;  /* 0x0000012000027945 */ /* 0x000fe20003800000 */
[----:B------:R-:W-:-:S03]  /*25f0*/  @!P4 ISETP.NE.U32.AND P6, PT, R130, RZ, PT ;  /* 0x000000ff8200c20c */ /* 0x000fc60003fc5070 */
        /* <DEDUP_REMOVED lines=16> */
.L_x_3978:
[----:B------:R-:W-:Y:S05]  /*2700*/  BSYNC B2 ;  /* 0x0000000000027941 */ /* 0x000fea0003800000 */
.L_x_3977:
        /* <DEDUP_REMOVED lines=22> */
.L_x_3980:
[----:B------:R-:W-:Y:S05]  /*2870*/  BSYNC B2 ;  /* 0x0000000000027941 */ /* 0x000fea0003800000 */
.L_x_3979:
        /* <DEDUP_REMOVED lines=21> */
.L_x_3982:
[----:B------:R-:W-:Y:S05]  /*29d0*/  BSYNC B2 ;  /* 0x0000000000027941 */ /* 0x000fea0003800000 */
.L_x_3981:
        /* <DEDUP_REMOVED lines=22> */
.L_x_3984:
[----:B------:R-:W-:Y:S05]  /*2b40*/  BSYNC B2 ;  /* 0x0000000000027941 */ /* 0x000fea0003800000 */
.L_x_3983:
[----:B------:R-:W-:Y:S01]  /*2b50*/  @!P4 ISETP.NE.U32.AND P6, PT, R130, RZ, PT ;  /* 0x000000ff8200c20c */ /* 0x000fe20003fc5070 */
[C---:B0-----:R-:W-:Y:S01]  /*2b60*/  @P5 FMUL.FTZ R135, R141.reuse, R135 ;  /* 0x000000878d875220 */ /* 0x041fe20000410000 */
[----:B------:R-:W-:Y:S01]  /*2b70*/  SEL R122, R141, R122, P1 ;  /* 0x0000007a8d7a7207 */ /* 0x000fe20000800000 */
[----:B------:R-:W-:Y:S01]  /*2b80*/  @P5 IMAD.U32 R141, R111, 0x10000, RZ ;  /* 0x000100006f8d5824 */ /* 0x000fe200078e00ff */
[----:B------:R-:W-:Y:S01]  /*2b90*/  @!P4 ISETP.NE.AND.EX P6, PT, R131, RZ, PT, P6 ;  /* 0x000000ff8300c20c */ /* 0x000fe20003fc5360 */
[----:B------:R-:W-:Y:S02]  /*2ba0*/  BSSY B2, `(.L_x_3985) ;  /* 0x000000e000027945 */ /* 0x000fe40003800000 */
[----:B------:R-:W-:Y:S01]  /*2bb0*/  @P5 FFMA.FTZ R30, R141, R135, R30 ;  /* 0x000000878d1e5223 */ /* 0x000fe2000001001e */
[----:B------:R-:W-:Y:S02]  /*2bc0*/  @!P4 FSEL R140, R15, RZ, P6 ;  /* 0x000000ff0f8cc208 */ /* 0x000fe40003000000 */
[----:B------:R-:W-:-:S04]  /*2bd0*/  ISETP.NE.U32.AND P6, PT, R128, RZ, PT ;  /* 0x000000ff8000720c */ /* 0x000fc80003fc5070 */
[----:B------:R-:W-:Y:S01]  /*2be0*/  ISETP.NE.AND.EX P6, PT, R129, RZ, PT, P6 ;  /* 0x000000ff8100720c */ /* 0x000fe20003fc5360 */
[----:B------:R-:W-:-:S12]  /*2bf0*/  @!P4 BRA `(.L_x_3986) ;  /* 0x000000000020c947 */ /* 0x000fd80003800000 */
        /* <DEDUP_REMOVED lines=8> */
.L_x_3986:
[----:B------:R-:W-:Y:S05]  /*2c80*/  BSYNC B2 ;  /* 0x0000000000027941 */ /* 0x000fea0003800000 */
.L_x_3985:
[----:B------:R-:W0:Y:S01]  /*2c90*/  @P5 LDC R133, c[0x0][0x29c] ;  /* 0x0000a700ff855b82 */ /* 0x000e220000000800 */
[----:B------:R-:W-:Y:S01]  /*2ca0*/  SEL R123, R140, R123, P1 ;  /* 0x0000007b8c7b7207 */ /* 0x000fe20000800000 */
[----:B------:R-:W-:-:S05]  /*2cb0*/  @P5 FMUL.FTZ R135, R82, R135 ;  /* 0x0000008752875220 */ /* 0x000fca0000410000 */
[----:B------:R-:W-:Y:S01]  /*2cc0*/  @P5 F2FP.BF16.F32.PACK_AB R135, RZ, R135 ;  /* 0x00000087ff87523e */ /* 0x000fe200000010ff */
[----:B------:R-:W1:Y:S03]  /*2cd0*/  @P6 LDC.64 R130, c[0x0][0x308] ;  /* 0x0000c200ff826b82 */ /* 0x000e660000000a00 */
[----:B------:R-:W-:-:S05]  /*2ce0*/  @P5 PRMT R119, R135, 0x7610, R119 ;  /* 0x0000761087775816 */ /* 0x000fca0000000077 */
[----:B------:R-:W2:Y:S01]  /*2cf0*/  @P5 LDC.64 R128, c[0x0][0x2f8] ;  /* 0x0000be00ff805b82 */ /* 0x000ea20000000a00 */
[----:B0-----:R-:W-:-:S04]  /*2d00*/  @P5 FMUL.FTZ R140, R140, R133 ;  /* 0x000000858c8c5220 */ /* 0x001fc80000410000 */
[----:B------:R-:W-:Y:S01]  /*2d10*/  @P5 FMUL.FTZ R2, R83, R140 ;  /* 0x0000008c53025220 */ /* 0x000fe20000410000 */
[----:B-1----:R-:W-:-:S04]  /*2d20*/  @P6 IMAD.WIDE.U32 R130, R6, 0x20, R130 ;  /* 0x0000002006826825 */ /* 0x002fc800078e0082 */
[----:B------:R-:W-:-:S04]  /*2d30*/  @P5 F2FP.BF16.F32.PACK_AB R2, RZ, R2 ;  /* 0x00000002ff02523e */ /* 0x000fc800000010ff */
[--C-:B------:R-:W-:Y:S01]  /*2d40*/  @P5 PRMT R119, R119, 0x5410, R2.reuse ;  /* 0x0000541077775816 */ /* 0x100fe20000000002 */
[----:B------:R1:W-:Y:S01]  /*2d50*/  @P6 STG.E.128 desc[UR4][R130.64], R112 ;  /* 0x0000007082006986 */ /* 0x0003e2000c101d04 */
[----:B------:R-:W-:Y:S01]  /*2d60*/  @P5 PRMT R2, R111, 0x7632, R2 ;  /* 0x000076326f025816 */ /* 0x000fe20000000002 */
[----:B--2---:R-:W-:Y:S02]  /*2d70*/  @P5 IMAD.WIDE.U32 R128, R132, 0x10, R128 ;  /* 0x0000001084805825 */ /* 0x004fe400078e0080 */
[----:B------:R1:W-:Y:S01]  /*2d80*/  @P6 STG.E.128 desc[UR4][R130.64+0x10], R120 ;  /* 0x0000107882006986 */ /* 0x0003e2000c101d04 */
[----:B------:R-:W-:-:S03]  /*2d90*/  @P5 SHF.L.U32 R2, R2, 0x10, RZ ;  /* 0x0000001002025819 */ /* 0x000fc600000006ff */
[----:B------:R1:W-:Y:S02]  /*2da0*/  @P5 STG.E.128 desc[UR4][R128.64], R116 ;  /* 0x0000007480005986 */ /* 0x0003e4000c101d04 */
[----:B------:R-:W-:-:S07]  /*2db0*/  @P5 FFMA.FTZ R31, R140, R2, R31 ;  /* 0x000000028c1f5223 */ /* 0x000fce000001001f */
.L_x_3968:
[----:B------:R-:W-:Y:S05]  /*2dc0*/  BSYNC B1 ;  /* 0x0000000000017941 */ /* 0x000fea0003800000 */
.L_x_3967:
[----:B01----:R-:W0:Y:S02]  /*2dd0*/  LDC.64 R128, c[0x0][0x210] ;  /* 0x00008400ff807b82 */ /* 0x003e240000000a00 */
[----:B0-----:R-:W-:-:S04]  /*2de0*/  LEA R3, R128, R3, 0x2 ;  /* 0x0000000380037211 */ /* 0x001fc800078e10ff */
[----:B------:R-:W-:-:S13]  /*2df0*/  ISETP.GE.AND P1, PT, R3, R129, PT ;  /* 0x000000810300720c */ /* 0x000fda0003f26270 */
[----:B------:R-:W-:Y:S05]  /*2e00*/  @!P1 BRA `(.L_x_3987) ;  /* 0xffffffd400909947 */ /* 0x000fea000383ffff */
.L_x_3937:
[----:B------:R-:W-:Y:S05]  /*2e10*/  BSYNC B0 ;  /* 0x0000000000007941 */ /* 0x000fea0003800000 */
.L_x_3936:
[----:B------:R-:W0:Y:S01]  /*2e20*/  S2R R128, SR_TID.X ;  /* 0x0000000000807919 */ /* 0x000e220000002100 */
[----:B------:R-:W-:Y:S01]  /*2e30*/  MOV R0, 0x400 ;  /* 0x0000040000007802 */ /* 0x000fe20000000f00 */
[----:B------:R-:W-:Y:S05]  /*2e40*/  WARPSYNC.ALL ;  /* 0x0000000000007948 */ /* 0x000fea0003800000 */
[----:B------:R-:W1:Y:S01]  /*2e50*/  S2R R3, SR_CgaCtaId ;  /* 0x0000000000037919 */ /* 0x000e620000008800 */
[----:B------:R-:W-:Y:S01]  /*2e60*/  ULDC.64 UR6, c[0x0][0x2d8] ;  /* 0x0000b60000067ab9 */ /* 0x000fe20000000a00 */
[----:B------:R-:W-:Y:S01]  /*2e70*/  ULDC.64 UR10, c[0x0][0x2d0] ;  /* 0x0000b400000a7ab9 */ /* 0x000fe20000000a00 */
[----:B------:R-:W-:Y:S01]  /*2e80*/  ULDC.64 UR12, c[0x0][0x2f0] ;  /* 0x0000bc00000c7ab9 */ /* 0x000fe20000000a00 */
[----:B------:R-:W3:Y:S01]  /*2e90*/  S2R R12, SR_CTAID.X ;  /* 0x00000000000c7919 */ /* 0x000ee20000002500 */
[----:B------:R-:W-:Y:S01]  /*2ea0*/  BSSY B0, `(.L_x_3988) ;  /* 0x0000094000007945 */ /* 0x000fe20003800000 */
[----:B0-----:R-:W-:-:S02]  /*2eb0*/  SHF.R.U32.HI R2, RZ, 0x5, R128 ;  /* 0x00000005ff027819 */ /* 0x001fc40000011680 */
[----:B------:R-:W-:Y:S02]  /*2ec0*/  LOP3.LUT R4, R128, 0x1f, RZ, 0xc0, !PT ;  /* 0x0000001f80047812 */ /* 0x000fe400078ec0ff */
[----:B------:R-:W-:Y:S01]  /*2ed0*/  IADD3 R10, R5, 0x7f, -R128 ;  /* 0x0000007f050a7810 */ /* 0x000fe20007ffe880 */
[----:B------:R-:W-:Y:S01]  /*2ee0*/  IMAD.SHL.U32 R7, R2, 0x40, RZ ;  /* 0x0000004002077824 */ /* 0x000fe200078e00ff */
[----:B-1----:R-:W-:Y:S02]  /*2ef0*/  LEA R3, R3, R0, 0x18 ;  /* 0x0000000003037211 */ /* 0x002fe400078ec0ff */
[----:B------:R-:W-:Y:S02]  /*2f00*/  LOP3.LUT P3, RZ, R10, 0xffffff80, RZ, 0xc0, !PT ;  /* 0xffffff800aff7812 */ /* 0x000fe4000786c0ff */
[----:B------:R-:W-:Y:S01]  /*2f10*/  LOP3.LUT R0, R7, 0xffffffc0, R4, 0xe2, !PT ;  /* 0xffffffc007007812 */ /* 0x000fe200078ee204 */
[----:B---3--:R-:W-:Y:S01]  /*2f20*/  IMAD R12, R12, R5, RZ ;  /* 0x000000050c0c7224 */ /* 0x008fe200078e02ff */
[----:B------:R-:W-:-:S02]  /*2f30*/  ISETP.GE.U32.AND P0, PT, R10, 0x100, PT ;  /* 0x000001000a00780c */ /* 0x000fc40003f06070 */
[-C--:B------:R-:W-:Y:S02]  /*2f40*/  LEA R0, R0, R3.reuse, 0x5 ;  /* 0x0000000300007211 */ /* 0x080fe400078e28ff */
[----:B------:R-:W-:Y:S02]  /*2f50*/  LEA R3, R128, R3, 0x2 ;  /* 0x0000000380037211 */ /* 0x000fe400078e10ff */
[C---:B------:R-:W-:Y:S01]  /*2f60*/  ISETP.GE.U32.AND P1, PT, R10.reuse, 0x180, PT ;  /* 0x000001800a00780c */ /* 0x040fe20003f26070 */
[----:B------:R-:W-:Y:S01]  /*2f70*/  STS.128 [R0], R56 ;  /* 0x0000003800007388 */ /* 0x000fe20000000c00 */
[----:B------:R-:W-:-:S03]  /*2f80*/  ISETP.GE.U32.AND P2, PT, R10, 0x200, PT ;  /* 0x000002000a00780c */ /* 0x000fc60003f46070 */
[----:B------:R-:W-:Y:S04]  /*2f90*/  STS.128 [R0+0x10], R52 ;  /* 0x0000103400007388 */ /* 0x000fe80000000c00 */
[----:B------:R-:W-:Y:S04]  /*2fa0*/  STS.128 [R0+0x400], R48 ;  /* 0x0004003000007388 */ /* 0x000fe80000000c00 */
[----:B------:R0:W-:Y:S01]  /*2fb0*/  STS.128 [R0+0x410], R44 ;  /* 0x0004102c00007388 */ /* 0x0001e20000000c00 */
[----:B------:R-:W-:Y:S01]  /*2fc0*/  BAR.SYNC.DEFER_BLOCKING 0x0 ;  /* 0x0000000000007b1d */ /* 0x000fe20000010000 */
[----:B0-----:R-:W-:-:S05]  /*2fd0*/  IADD3 R44, P4, R12, R128, RZ ;  /* 0x000000800c2c7210 */ /* 0x001fca0007f9e0ff */
[----:B------:R-:W0:Y:S04]  /*2fe0*/  LDS R2, [R3] ;  /* 0x0000000003027984 */ /* 0x000e280000000800 */
[----:B------:R-:W1:Y:S04]  /*2ff0*/  LDS R4, [R3+0x200] ;  /* 0x0002000003047984 */ /* 0x000e680000000800 */
[----:B------:R-:W3:Y:S04]  /*3000*/  LDS R6, [R3+0x400] ;  /* 0x0004000003067984 */ /* 0x000ee80000000800 */
[----:B------:R-:W2:Y:S04]  /*3010*/  LDS R7, [R3+0x600] ;  /* 0x0006000003077984 */ /* 0x000ea80000000800 */
        /* <DEDUP_REMOVED lines=9> */
[----:B------:R-:W-:Y:S01]  /*30b0*/  LDS R10, [R3+0x1e00] ;  /* 0x001e0000030a7984 */ /* 0x000fe20000000800 */
[----:B---3--:R-:W-:Y:S01]  /*30c0*/  FADD.FTZ R6, RZ, R6 ;  /* 0x00000006ff067221 */ /* 0x008fe20000010000 */
[----:B--2---:R-:W-:Y:S01]  /*30d0*/  FADD.FTZ R7, RZ, R7 ;  /* 0x00000007ff077221 */ /* 0x004fe20000010000 */
        /* <DEDUP_REMOVED lines=8> */
[----:B------:R-:W-:Y:S01]  /*3160*/  FADD.FTZ R2, R2, R5 ;  /* 0x0000000502027221 */ /* 0x000fe20000010000 */
        /* <DEDUP_REMOVED lines=38> */
[----:B------:R-:W-:Y:S02]  /*33d0*/  IMAD.X R25, RZ, RZ, RZ, P4 ;  /* 0x000000ffff197224 */ /* 0x000fe400020e06ff */
        /* <DEDUP_REMOVED lines=64> */
.L_x_3989:
[----:B------:R-:W-:Y:S05]  /*37e0*/  BSYNC B0 ;  /* 0x0000000000007941 */ /* 0x000fea0003800000 */
.L_x_3988:
        /* <DEDUP_REMOVED lines=16> */
.L_x_3991:
[----:B------:R-:W-:Y:S05]  /*38f0*/  BSYNC B0 ;  /* 0x0000000000007941 */ /* 0x000fea0003800000 */
.L_x_3990:
        /* <DEDUP_REMOVED lines=16> */
.L_x_3993:
[----:B------:R-:W-:Y:S05]  /*3a00*/  BSYNC B0 ;  /* 0x0000000000007941 */ /* 0x000fea0003800000 */
.L_x_3992:
        /* <DEDUP_REMOVED lines=10> */
.L_x_3946:
[----:B------:R-:W-:Y:S01]  /*3ab0*/  HFMA2.MMA R130, -RZ, RZ, 0, 5.9604644775390625e-08 ;  /* 0x00000001ff827435 */ /* 0x000fe200000001ff */
[----:B------:R-:W-:Y:S01]  /*3ac0*/  BSSY B1, `(.L_x_3994) ;  /* 0x0000007000017945 */ /* 0x000fe20003800000 */
[----:B------:R-:W-:Y:S01]  /*3ad0*/  MOV R131, R156 ;  /* 0x0000009c00837202 */ /* 0x000fe20000000f00 */
[----:B------:R-:W-:Y:S01]  /*3ae0*/  IMAD.MOV.U32 R129, RZ, RZ, 0x1f ;  /* 0x0000001fff817424 */ /* 0x000fe200078e00ff */
[----:B------:R-:W-:-:S07]  /*3af0*/  MOV R128, 0xffffffff ;  /* 0xffffffff00807802 */ /* 0x000fce0000000f00 */
[----:B0----5:R-:W-:Y:S05]  /*3b00*/  WARPSYNC.COLLECTIVE R128, `(.L_x_3995) ;  /* 0x0000000080087348 */ /* 0x021fea0003c00000 */
[----:B------:R1:W2:Y:S02]  /*3b10*/  SHFL.BFLY P1, R154, R131, R130, R129 ;  /* 0x0c000082839a7389 */ /* 0x0002a40000020081 */
[----:B012--5:R-:W-:Y:S01]  /*3b20*/  ENDCOLLECTIVE ;  /* 0x000000000000791b */ /* 0x027fe20003800000 */
.L_x_3995:
[----:B------:R-:W-:Y:S05]  /*3b30*/  BSYNC B1 ;  /* 0x0000000000017941 */ /* 0x000fea0003800000 */
.L_x_3994:
[----:B------:R-:W-:Y:S01]  /*3b40*/  MOV R129, R154 ;  /* 0x0000009a00817202 */ /* 0x000fe20000000f00 */
[----:B------:R-:W-:Y:S01]  /*3b50*/  IMAD.MOV.U32 R130, RZ, RZ, 0x1 ;  /* 0x00000001ff827424 */ /* 0x000fe200078e00ff */
[----:B------:R-:W-:Y:S02]  /*3b60*/  MOV R131, R155 ;  /* 0x0000009b00837202 */ /* 0x000fe40000000f00 */
[----:B------:R-:W-:Y:S01]  /*3b70*/  MOV R128, 0xffffffff ;  /* 0xffffffff00807802 */ /* 0x000fe20000000f00 */
[----:B------:R-:W-:Y:S01]  /*3b80*/  FADD.FTZ R133, R129, R156 ;  /* 0x0000009c81857221 */ /* 0x000fe20000010000 */
[----:B------:R-:W-:-:S11]  /*3b90*/  HFMA2.MMA R129, -RZ, RZ, 0, 1.847743988037109375e-06 ;  /* 0x0000001fff817435 */ /* 0x000fd600000001ff */
[----:B------:R-:W-:Y:S05]  /*3ba0*/  WARPSYNC.COLLECTIVE R128, `(.L_x_3996) ;  /* 0x0000000080087348 */ /* 0x000fea0003c00000 */
[----:B------:R0:W1:Y:S02]  /*3bb0*/  SHFL.BFLY P1, R154, R131, R130, R129 ;  /* 0x0c000082839a7389 */ /* 0x0000640000020081 */
[----:B01----:R-:W-:Y:S01]  /*3bc0*/  ENDCOLLECTIVE ;  /* 0x000000000000791b */ /* 0x003fe20003800000 */
.L_x_3996:
[----:B------:R-:W-:Y:S01]  /*3bd0*/  HFMA2.MMA R130, -RZ, RZ, 0, 1.1920928955078125e-07 ;  /* 0x00000002ff827435 */ /* 0x000fe200000001ff */
[----:B------:R-:W-:Y:S01]  /*3be0*/  IMAD.MOV.U32 R131, RZ, RZ, R133 ;  /* 0x000000ffff837224 */ /* 0x000fe200078e0085 */
[----:B------:R-:W-:-:S09]  /*3bf0*/  MOV R132, R154 ;  /* 0x0000009a00847202 */ /* 0x000fd20000000f00 */
[----:B------:R-:W-:Y:S05]  /*3c00*/  WARPSYNC.COLLECTIVE R128, `(.L_x_3997) ;  /* 0x0000000080087348 */ /* 0x000fea0003c00000 */
[----:B------:R0:W1:Y:S02]  /*3c10*/  SHFL.BFLY P1, R154, R131, R130, R129 ;  /* 0x0c000082839a7389 */ /* 0x0000640000020081 */
[----:B01----:R-:W-:Y:S01]  /*3c20*/  ENDCOLLECTIVE ;  /* 0x000000000000791b */ /* 0x003fe20003800000 */
.L_x_3997:
[----:B------:R-:W-:-:S05]  /*3c30*/  FADD.FTZ R134, R132, R155 ;  /* 0x0000009b84867221 */ /* 0x000fca0000010000 */
[----:B------:R-:W-:Y:S02]  /*3c40*/  MOV R131, R134 ;  /* 0x0000008600837202 */ /* 0x000fe40000000f00 */
[----:B------:R-:W-:-:S07]  /*3c50*/  MOV R132, R154 ;  /* 0x0000009a00847202 */ /* 0x000fce0000000f00 */
[----:B------:R-:W-:Y:S05]  /*3c60*/  WARPSYNC.COLLECTIVE R128, `(.L_x_3998) ;  /* 0x0000000080087348 */ /* 0x000fea0003c00000 */
[----:B------:R0:W1:Y:S02]  /*3c70*/  SHFL.BFLY P1, R154, R131, R130, R129 ;  /* 0x0c000082839a7389 */ /* 0x0000640000020081 */
[----:B01----:R-:W-:Y:S01]  /*3c80*/  ENDCOLLECTIVE ;  /* 0x000000000000791b */ /* 0x003fe20003800000 */
.L_x_3998:
[----:B------:R-:W-:Y:S01]  /*3c90*/  FADD.FTZ R140, R133, R132 ;  /* 0x00000084858c7221 */ /* 0x000fe20000010000 */
[----:B------:R-:W-:-:S04]  /*3ca0*/  HFMA2.MMA R130, -RZ, RZ, 0, 2.384185791015625e-07 ;  /* 0x00000004ff827435 */ /* 0x000fc800000001ff */
[----:B------:R-:W-:Y:S01]  /*3cb0*/  MOV R131, R140 ;  /* 0x0000008c00837202 */ /* 0x000fe20000000f00 */
[----:B------:R-:W-:-:S07]  /*3cc0*/  IMAD.MOV.U32 R135, RZ, RZ, R154 ;  /* 0x000000ffff877224 */ /* 0x000fce00078e009a */
[----:B------:R-:W-:Y:S05]  /*3cd0*/  WARPSYNC.COLLECTIVE R128, `(.L_x_3999) ;  /* 0x0000000080087348 */ /* 0x000fea0003c00000 */
[----:B------:R0:W1:Y:S02]  /*3ce0*/  SHFL.BFLY P1, R154, R131, R130, R129 ;  /* 0x0c000082839a7389 */ /* 0x0000640000020081 */
[----:B01----:R-:W-:Y:S01]  /*3cf0*/  ENDCOLLECTIVE ;  /* 0x000000000000791b */ /* 0x003fe20003800000 */
.L_x_3999:
[----:B------:R-:W-:-:S04]  /*3d00*/  FADD.FTZ R135, R134, R135 ;  /* 0x0000008786877221 */ /* 0x000fc80000010000 */
[----:B------:R-:W-:Y:S01]  /*3d10*/  IMAD.MOV.U32 R131, RZ, RZ, R135 ;  /* 0x000000ffff837224 */ /* 0x000fe200078e0087 */
[----:B------:R-:W-:-:S07]  /*3d20*/  MOV R141, R154 ;  /* 0x0000009a008d7202 */ /* 0x000fce0000000f00 */
[----:B------:R-:W-:Y:S05]  /*3d30*/  WARPSYNC.COLLECTIVE R128, `(.L_x_4000) ;  /* 0x0000000080087348 */ /* 0x000fea0003c00000 */
[----:B------:R0:W1:Y:S02]  /*3d40*/  SHFL.BFLY P1, R154, R131, R130, R129 ;  /* 0x0c000082839a7389 */ /* 0x0000640000020081 */
[----:B01----:R-:W-:Y:S01]  /*3d50*/  ENDCOLLECTIVE ;  /* 0x000000000000791b */ /* 0x003fe20003800000 */
.L_x_4000:
[----:B------:R-:W-:Y:S01]  /*3d60*/  FADD.FTZ R141, R140, R141 ;  /* 0x0000008d8c8d7221 */ /* 0x000fe20000010000 */
[----:B------:R-:W-:-:S04]  /*3d70*/  HFMA2.MMA R130, -RZ, RZ, 0, 4.76837158203125e-07 ;  /* 0x00000008ff827435 */ /* 0x000fc800000001ff */
[----:B------:R-:W-:Y:S02]  /*3d80*/  MOV R131, R141 ;  /* 0x0000008d00837202 */ /* 0x000fe40000000f00 */
[----:B------:R-:W-:-:S07]  /*3d90*/  MOV R132, R154 ;  /* 0x0000009a00847202 */ /* 0x000fce0000000f00 */
[----:B------:R-:W-:Y:S05]  /*3da0*/  WARPSYNC.COLLECTIVE R128, `(.L_x_4001) ;  /* 0x0000000080087348 */ /* 0x000fea0003c00000 */
[----:B------:R0:W1:Y:S02]  /*3db0*/  SHFL.BFLY P1, R154, R131, R130, R129 ;  /* 0x0c000082839a7389 */ /* 0x0000640000020081 */
[----:B01----:R-:W-:Y:S01]  /*3dc0*/  ENDCOLLECTIVE ;  /* 0x000000000000791b */ /* 0x003fe20003800000 */
.L_x_4001:
[----:B------:R-:W-:-:S05]  /*3dd0*/  FADD.FTZ R148, R135, R132 ;  /* 0x0000008487947221 */ /* 0x000fca0000010000 */
[----:B------:R-:W-:Y:S01]  /*3de0*/  MOV R131, R148 ;  /* 0x0000009400837202 */ /* 0x000fe20000000f00 */
[----:B------:R-:W-:-:S07]  /*3df0*/  IMAD.MOV.U32 R132, RZ, RZ, R154 ;  /* 0x000000ffff847224 */ /* 0x000fce00078e009a */
[----:B------:R-:W-:Y:S05]  /*3e00*/  WARPSYNC.COLLECTIVE R128, `(.L_x_4002) ;  /* 0x0000000080087348 */ /* 0x000fea0003c00000 */
[----:B------:R0:W1:Y:S02]  /*3e10*/  SHFL.BFLY P1, R154, R131, R130, R129 ;  /* 0x0c000082839a7389 */ /* 0x0000640000020081 */
[----:B01----:R-:W-:Y:S01]  /*3e20*/  ENDCOLLECTIVE ;  /* 0x000000000000791b */ /* 0x003fe20003800000 */
.L_x_4002:
[----:B------:R-:W-:-:S05]  /*3e30*/  FADD.FTZ R132, R141, R132 ;  /* 0x000000848d847221 */ /* 0x000fca0000010000 */
[----:B------:R-:W-:Y:S01]  /*3e40*/  MOV R131, R132 ;  /* 0x0000008400837202 */ /* 0x000fe20000000f00 */
[----:B------:R-:W-:Y:S01]  /*3e50*/  IMAD.MOV.U32 R130, RZ, RZ, 0x10 ;  /* 0x00000010ff827424 */ /* 0x000fe200078e00ff */
[----:B------:R-:W-:-:S07]  /*3e60*/  MOV R155, R154 ;  /* 0x0000009a009b7202 */ /* 0x000fce0000000f00 */
[----:B------:R-:W-:Y:S05]  /*3e70*/  WARPSYNC.COLLECTIVE R128, `(.L_x_4003) ;  /* 0x0000000080087348 */ /* 0x000fea0003c00000 */
[----:B------:R0:W1:Y:S02]  /*3e80*/  SHFL.BFLY P1, R154, R131, R130, R129 ;  /* 0x0c000082839a7389 */ /* 0x0000640000020081 */
[----:B01----:R-:W-:Y:S01]  /*3e90*/  ENDCOLLECTIVE ;  /* 0x000000000000791b */ /* 0x003fe20003800000 */
.L_x_4003:
[----:B------:R-:W-:-:S05]  /*3ea0*/  FADD.FTZ R155, R148, R155 ;  /* 0x0000009b949b7221 */ /* 0x000fca0000010000 */
[----:B------:R-:W-:Y:S02]  /*3eb0*/  MOV R131, R155 ;  /* 0x0000009b00837202 */ /* 0x000fe40000000f00 */
[----:B------:R-:W-:-:S07]  /*3ec0*/  MOV R133, R154 ;  /* 0x0000009a00857202 */ /* 0x000fce0000000f00 */
[----:B------:R-:W-:Y:S05]  /*3ed0*/  WARPSYNC.COLLECTIVE R128, `(.L_x_4004) ;  /* 0x0000000080087348 */ /* 0x000fea0003c00000 */
[----:B------:R0:W1:Y:S02]  /*3ee0*/  SHFL.BFLY P1, R154, R131, R130, R129 ;  /* 0x0c000082839a7389 */ /* 0x0000640000020081 */
[----:B01----:R-:W-:Y:S01]  /*3ef0*/  ENDCOLLECTIVE ;  /* 0x000000000000791b */ /* 0x003fe20003800000 */
.L_x_4004:
[----:B------:R-:W-:Y:S01]  /*3f00*/  MOV R134, R154 ;  /* 0x0000009a00867202 */ /* 0x000fe20000000f00 */
[----:B------:R-:W-:Y:S06]  /*3f10*/  BRA `(.L_x_4005) ;  /* 0xffffffd400087947 */ /* 0x000fec000383ffff */
.L_x_4006:
        /* <DEDUP_REMOVED lines=14> */
.L_x_9158:


//--------------------- .text._ZN10layer_norm13ln_bwd_kernelINS_13Kernel_traitsIf13__nv_bfloat16fS2_fjLj512ELj1ELj4ELj1ELj16ENS_18Kernel_traits_baseILj512EfS2_fS2_fjLj128EEEEELb0ELb1ELb1ELb1EEEvNS_9BwdParamsE --------------------------
	.section	.text._ZN10layer_norm13ln_bwd_kernelINS_13Kernel_traitsIf13__nv_bfloat16fS2_fjLj512ELj1ELj4ELj1ELj16ENS_18Kernel_traits_baseILj512EfS2_fS2_fjLj128EEEEELb0ELb1ELb1ELb1EEEvNS_9BwdParamsE,"ax",@progbits
	.align	128
        .global         _ZN10layer_norm13ln_bwd_kernelINS_13Kernel_traitsIf13__nv_bfloat16fS2_fjLj512ELj1ELj4ELj1ELj16ENS_18Kernel_traits_baseILj512EfS2_fS2_fjLj128EEEEELb0ELb1ELb1ELb1EEEvNS_9BwdParamsE
        .type           _ZN10layer_norm13ln_bwd_kernelINS_13Kernel_traitsIf13__nv_bfloat16fS2_fjLj512ELj1ELj4ELj1ELj16ENS_18Kernel_traits_baseILj512EfS2_fS2_fjLj128EEEEELb0ELb1ELb1ELb1EEEvNS_9BwdParamsE,@function
        .size           _ZN10layer_norm13ln_bwd_kernelINS_13Kernel_traitsIf13__nv_bfloat16fS2_fjLj512ELj1ELj4ELj1ELj16ENS_18Kernel_traits_baseILj512EfS2_fS2_fjLj128EEEEELb0ELb1ELb1ELb1EEEvNS_9BwdParamsE,(.L_x_9159 - _ZN10layer_norm13ln_bwd_kernelINS_13Kernel_traitsIf13__nv_bfloat16fS2_fjLj512ELj1ELj4ELj1ELj16ENS_18Kernel_traits_baseILj512EfS2_fS2_fjLj128EEEEELb0ELb1ELb1ELb1EEEvNS_9BwdParamsE)
        .other          _ZN10layer_norm13ln_bwd_kernelINS_13Kernel_traitsIf13__nv_bfloat16fS2_fjLj512ELj1ELj4ELj1ELj16ENS_18Kernel_traits_baseILj512EfS2_fS2_fjLj128EEEEELb0ELb1ELb1ELb1EEEvNS_9BwdParamsE,@"STO_CUDA_ENTRY STV_DEFAULT"
_ZN10layer_norm13ln_bwd_kernelINS_13Kernel_traitsIf13__nv_bfloat16fS2_fjLj512ELj1ELj4ELj1ELj16ENS_18Kernel_traits_baseILj512EfS2_fS2_fjLj128EEEEELb0ELb1ELb1ELb1EEEvNS_9BwdParamsE:
.text._ZN10layer_norm13ln_bwd_kernelINS_13Kernel_traitsIf13__nv_bfloat16fS2_fjLj512ELj1ELj4ELj1ELj16ENS_18Kernel_traits_baseILj512EfS2_fS2_fjLj128EEEEELb0ELb1ELb1ELb1EEEvNS_9BwdParamsE:
        /* <DEDUP_REMOVED lines=8> */
[----:B0-----:R-:W-:Y:S02]  /*0080*/  SHF.R.U32.HI R0, RZ, 0x5, R2 ;  /* 0x00000005ff007819 */ /* 0x001fe40000011602 */
[----:B------:R-:W-:-:S02]  /*0090*/  LOP3.LUT R2, R2, 0x1f, RZ, 0xc0, !PT ;  /* 0x0000001f02027812 */ /* 0x000fc400078ec0ff */
        /* <DEDUP_REMOVED lines=29> */
.L_x_4008:
[----:B------:R-:W0:Y:S08]  /*0270*/  LDC.64 R4, c[0x0][0x260] ;  /* 0x00009800ff047b82 */ /* 0x000e300000000a00 */
[----:B------:R-:W1:Y:S08]  /*0280*/  LDC.64 R6, c[0x0][0x278] ;  /* 0x00009e00ff067b82 */ /* 0x000e700000000a00 */
[----:B------:R-:W2:Y:S01]  /*0290*/  LDC.U8 R124, c[0x0][0x2a0] ;  /* 0x0000a800ff7c7b82 */ /* 0x000ea20000000000 */
[----:B0-----:R-:W-:-:S05]  /*02a0*/  IMAD.WIDE.U32 R4, R2, 0x20, R4 ;  /* 0x0000002002047825 */ /* 0x001fca00078e0004 */
[----:B------:R0:W5:Y:S01]  /*02b0*/  LDG.E.128 R48, desc[UR4][R4.64] ;  /* 0x0000000404307981 */ /* 0x000162000c1e1d00 */
[----:B-1----:R-:W-:-:S03]  /*02c0*/  IMAD.WIDE.U32 R6, R2, 0x20, R6 ;  /* 0x0000002002067825 */ /* 0x002fc600078e0006 */
[----:B------:R0:W5:Y:S04]  /*02d0*/  LDG.E.128 R44, desc[UR4][R4.64+0x10] ;  /* 0x00001004042c7981 */ /* 0x000168000c1e1d00 */
[----:B------:R0:W5:Y:S04]  /*02e0*/  LDG.E.128 R40, desc[UR4][R4.64+0x400] ;  /* 0x0004000404287981 */ /* 0x000168000c1e1d00 */
[----:B------:R0:W5:Y:S04]  /*02f0*/  LDG.E.128 R36, desc[UR4][R4.64+0x410] ;  /* 0x0004100404247981 */ /* 0x000168000c1e1d00 */
[----:B------:R0:W5:Y:S04]  /*0300*/  LDG.E.128 R32, desc[UR4][R6.64] ;  /* 0x0000000406207981 */ /* 0x000168000c1e1d00 */
[----:B------:R0:W5:Y:S04]  /*0310*/  LDG.E.128 R28, desc[UR4][R6.64+0x10] ;  /* 0x00001004061c7981 */ /* 0x000168000c1e1d00 */
[----:B------:R0:W5:Y:S04]  /*0320*/  LDG.E.128 R24, desc[UR4][R6.64+0x400] ;  /* 0x0004000406187981 */ /* 0x000168000c1e1d00 */
[----:B------:R0:W5:Y:S01]  /*0330*/  LDG.E.128 R20, desc[UR4][R6.64+0x410] ;  /* 0x0004100406147981 */ /* 0x000162000c1e1d00 */
        /* <DEDUP_REMOVED lines=23> */
[----:B0-2---:R-:W-:-:S07]  /*04b0*/  CS2R R52, SRZ ;  /* 0x0000000000347805 */ /* 0x005fce000001ff00 */
.L_x_4046:
        /* <DEDUP_REMOVED lines=35> */
.L_x_4011:
[----:B------:R-:W0:Y:S01]  /*06f0*/  LDC.64 R132, c[0x0][0x2b8] ;  /* 0x0000ae00ff847b82 */ /* 0x000e220000000a00 */
[----:B------:R-:W-:Y:S01]  /*0700*/  VIADD R116, R118, 0xffffffff ;  /* 0xffffffff76747836 */ /* 0x000fe20000000000 */
[----:B------:R-:W-:Y:S02]  /*0710*/  SHF.R.S32.HI R117, RZ, 0x1f, R0 ;  /* 0x0000001fff757819 */ /* 0x000fe40000011400 */
[----:B------:R-:W-:Y:S01]  /*0720*/  LEA R134, P0, R0, UR6, 0x2 ;  /* 0x0000000600867c11 */ /* 0x000fe2000f8010ff */
[----:B------:R-:W-:-:S03]  /*0730*/  IMAD R116, R116, R145, RZ ;  /* 0x0000009174747224 */ /* 0x000fc600078e02ff */
[----:B------:R-:W1:Y:S01]  /*0740*/  LDC.64 R148, c[0x0][0x238] ;  /* 0x00008e00ff947b82 */ /* 0x000e620000000a00 */
[----:B------:R-:W-:Y:S02]  /*0750*/  LEA.HI.X R135, R0, UR7, R117, 0x2, P0 ;  /* 0x0000000700877c11 */ /* 0x000fe400080f1475 */
[----:B------:R-:W-:-:S03]  /*0760*/  SHF.R.S32.HI R3, RZ, 0x1f, R116 ;  /* 0x0000001fff037819 */ /* 0x000fc60000011474 */
[----:B------:R-:W2:Y:S01]  /*0770*/  LDG.E R150, desc[UR4][R134.64] ;  /* 0x0000000486967981 */ /* 0x000ea2000c1e1900 */
[----:B------:R-:W-:-:S04]  /*0780*/  LEA.HI R3, R3, R116, RZ, 0x3 ;  /* 0x0000007403037211 */ /* 0x000fc800078f18ff */
[----:B------:R-:W-:-:S05]  /*0790*/  LEA.HI.SX32 R3, R3, R2, 0x1d ;  /* 0x0000000203037211 */ /* 0x000fca00078feaff */
[C---:B0-----:R-:W-:Y:S01]  /*07a0*/  IMAD.WIDE.U32 R128, R3.reuse, 0x10, R132 ;  /* 0x0000001003807825 */ /* 0x041fe200078e0084 */
[----:B------:R-:W-:-:S03]  /*07b0*/  IADD3 R3, R3, 0x20, RZ ;  /* 0x0000002003037810 */ /* 0x000fc60007ffe0ff */
[--C-:B-1----:R-:W-:Y:S02]  /*07c0*/  IMAD.WIDE.U32 R146, R127, 0x20, R148.reuse ;  /* 0x000000207f927825 */ /* 0x102fe400078e0094 */
[----:B------:R-:W3:Y:S02]  /*07d0*/  LDG.E.128 R128, desc[UR4][R128.64] ;  /* 0x0000000480807981 */ /* 0x000ee4000c1e1d00 */
[----:B------:R-:W-:Y:S02]  /*07e0*/  IMAD.WIDE.U32 R148, R126, 0x20, R148 ;  /* 0x000000207e947825 */ /* 0x000fe400078e0094 */
[----:B------:R-:W4:Y:S02]  /*07f0*/  LDG.E.128 R116, desc[UR4][R146.64+0x10] ;  /* 0x0000100492747981 */ /* 0x000f24000c1e1d00 */
[----:B------:R-:W-:Y:S02]  /*0800*/  IMAD.WIDE.U32 R132, R3, 0x10, R132 ;  /* 0x0000001003847825 */ /* 0x000fe400078e0084 */
[----:B------:R-:W4:Y:S04]  /*0810*/  LDG.E.128 R152, desc[UR4][R146.64] ;  /* 0x0000000492987981 */ /* 0x000f28000c1e1d00 */
[----:B------:R-:W4:Y:S04]  /*0820*/  LDG.E.128 R120, desc[UR4][R148.64] ;  /* 0x0000000494787981 */ /* 0x000f28000c1e1d00 */
[----:B------:R-:W4:Y:S04]  /*0830*/  LDG.E.128 R132, desc[UR4][R132.64] ;  /* 0x0000000484847981 */ /* 0x000f28000c1e1d00 */
[----:B------:R3:W4:Y:S01]  /*0840*/  LDG.E.128 R136, desc[UR4][R148.64+0x10] ;  /* 0x0000100494887981 */ /* 0x000722000c1e1d00 */
[----:B------:R-:W-:-:S02]  /*0850*/  MOV R142, UR14 ;  /* 0x0000000e008e7c02 */ /* 0x000fc40008000f00 */
[----:B------:R-:W-:Y:S02]  /*0860*/  MOV R143, UR15 ;  /* 0x0000000f008f7c02 */ /* 0x000fe40008000f00 */
        /* <DEDUP_REMOVED lines=8> */
[C---:B---3--:R-:W-:Y:S01]  /*08f0*/  PRMT R148, R128.reuse, 0x7632, R148 ;  /* 0x0000763280947816 */ /* 0x048fe20000000094 */
[----:B------:R-:W-:Y:S02]  /*0900*/  IMAD.U32 R149, R128, 0x10000, RZ ;  /* 0x0001000080957824 */ /* 0x000fe400078e00ff */
[C---:B----4-:R-:W-:Y:S01]  /*0910*/  FADD.FTZ R116, -R170.reuse, R116 ;  /* 0x00000074aa747221 */ /* 0x050fe20000010100 */
[C---:B------:R-:W-:Y:S01]  /*0920*/  SHF.L.U32 R157, R131.reuse, 0x10, RZ ;  /* 0x00000010839d7819 */ /* 0x040fe200000006ff */
[C---:B------:R-:W-:Y:S01]  /*0930*/  FADD.FTZ R152, -R170.reuse, R152 ;  /* 0x00000098aa987221 */ /* 0x040fe20000010100 */
[C---:B------:R-:W-:Y:S01]  /*0940*/  FADD.FTZ R146, -R170.reuse, R153 ;  /* 0x00000099aa927221 */ /* 0x040fe20000010100 */
[C-C-:B------:R-:W-:Y:S01]  /*0950*/  FADD.FTZ R150, -R170.reuse, R155.reuse ;  /* 0x0000009baa967221 */ /* 0x140fe20000010100 */
[----:B------:R-:W-:Y:S01]  /*0960*/  PRMT R155, R131, 0x7632, R155 ;  /* 0x00007632839b7816 */ /* 0x000fe2000000009b */
[C---:B------:R-:W-:Y:S01]  /*0970*/  FADD.FTZ R120, -R170.reuse, R120 ;  /* 0x00000078aa787221 */ /* 0x040fe20000010100 */
[C---:B-----5:R-:W-:Y:S01]  /*0980*/  FMUL.FTZ R131, R125.reuse, R116 ;  /* 0x000000747d837220 */ /* 0x060fe20000410000 */
[----:B0-----:R-:W-:Y:S01]  /*0990*/  FADD.FTZ R158, -R170, R119 ;  /* 0x00000077aa9e7221 */ /* 0x001fe20000010100 */
[C---:B------:R-:W-:Y:S01]  /*09a0*/  FMUL.FTZ R3, R125.reuse, R152 ;  /* 0x000000987d037220 */ /* 0x040fe20000410000 */
[----:B------:R-:W-:Y:S01]  /*09b0*/  SHF.L.U32 R116, R148, 0x10, RZ ;  /* 0x0000001094747819 */ /* 0x000fe200000006ff */
[----:B------:R-:W-:Y:S01]  /*09c0*/  FMUL.FTZ R128, R125, R146 ;  /* 0x000000927d807220 */ /* 0x000fe20000410000 */
[C---:B------:R-:W-:Y:S01]  /*09d0*/  PRMT R165, R135.reuse, 0x7632, R165 ;  /* 0x0000763287a57816 */ /* 0x040fe200000000a5 */
[-C--:B------:R-:W-:Y:S01]  /*09e0*/  FMUL.FTZ R148, R48, R149.reuse ;  /* 0x0000009530947220 */ /* 0x080fe20000410000 */
[----:B------:R-:W-:Y:S01]  /*09f0*/  SHF.L.U32 R167, R135, 0x10, RZ ;  /* 0x0000001087a77819 */ /* 0x000fe200000006ff */
[C---:B------:R-:W-:Y:S01]  /*0a00*/  FMUL.FTZ R135, R125.reuse, R120 ;  /* 0x000000787d877220 */ /* 0x040fe20000410000 */
[----:B------:R-:W-:Y:S01]  /*0a10*/  PRMT R161, R134, 0x7632, R161 ;  /* 0x0000763286a17816 */ /* 0x000fe200000000a1 */
[----:B------:R-:W-:Y:S01]  /*0a20*/  FADD.FTZ R118, -R170, R118 ;  /* 0x00000076aa767221 */ /* 0x000fe20000010100 */
[----:B------:R-:W-:Y:S01]  /*0a30*/  SHF.L.U32 R163, R134, 0x10, RZ ;  /* 0x0000001086a37819 */ /* 0x000fe200000006ff */
[----:B------:R-:W-:Y:S01]  /*0a40*/  FMUL.FTZ R134, R125, R158 ;  /* 0x0000009e7d867220 */ /* 0x000fe20000410000 */
[----:B------:R-:W-:Y:S01]  /*0a50*/  SHF.L.U32 R120, R155, 0x10, RZ ;  /* 0x000000109b787819 */ /* 0x000fe200000006ff */
[----:B------:R-:W-:Y:S01]  /*0a60*/  FFMA.FTZ R52, R3, R149, R52 ;  /* 0x0000009503347223 */ /* 0x000fe20000010034 */
[----:B------:R-:W-:Y:S01]  /*0a70*/  PRMT R151, R130, 0x7632, R151 ;  /* 0x0000763282977816 */ /* 0x000fe20000000097 */
[----:B------:R-:W-:Y:S01]  /*0a80*/  FADD.FTZ R68, R68, R149 ;  /* 0x0000009544447221 */ /* 0x000fe20000010000 */
[C---:B------:R-:W-:Y:S01]  /*0a90*/  PRMT R140, R129.reuse, 0x7632, R140 ;  /* 0x00007632818c7816 */ /* 0x040fe2000000008c */
[----:B------:R-:W-:Y:S01]  /*0aa0*/  FADD.FTZ R156, -R170, R117 ;  /* 0x00000075aa9c7221 */ /* 0x000fe20000010100 */
[----:B------:R-:W-:Y:S01]  /*0ab0*/  SHF.L.U32 R141, R129, 0x10, RZ ;  /* 0x00000010818d7819 */ /* 0x000fe200000006ff */
[-C--:B------:R-:W-:Y:S01]  /*0ac0*/  FFMA.FTZ R53, R128, R116.reuse, R53 ;  /* 0x0000007480357223 */ /* 0x080fe20000010035 */
[----:B------:R-:W-:Y:S01]  /*0ad0*/  PRMT R119, R132, 0x7632, R119 ;  /* 0x0000763284777816 */ /* 0x000fe20000000077 */
[----:B------:R-:W-:Y:S01]  /*0ae0*/  FADD.FTZ R69, R69, R116 ;  /* 0x0000007445457221 */ /* 0x000fe20000010000 */
[----:B------:R-:W-:Y:S01]  /*0af0*/  FMUL.FTZ R149, R49, R116 ;  /* 0x0000007431957220 */ /* 0x000fe20000410000 */
[C---:B------:R-:W-:Y:S01]  /*0b00*/  FADD.FTZ R162, -R170.reuse, R123 ;  /* 0x0000007baaa27221 */ /* 0x040fe20000010100 */
[----:B------:R-:W-:Y:S01]  /*0b10*/  FADD.FTZ R116, RZ, R148 ;  /* 0x00000094ff747221 */ /* 0x000fe20000010000 */
[----:B------:R-:W-:Y:S01]  /*0b20*/  FADD.FTZ R154, -R170, R154 ;  /* 0x0000009aaa9a7221 */ /* 0x000fe20000010100 */
[----:B------:R-:W-:Y:S01]  /*0b30*/  SHF.L.U32 R153, R130, 0x10, RZ ;  /* 0x0000001082997819 */ /* 0x000fe200000006ff */
[----:B------:R-:W-:Y:S01]  /*0b40*/  FADD.FTZ R160, -R170, R121 ;  /* 0x00000079aaa07221 */ /* 0x000fe20000010100 */
[C---:B------:R-:W-:Y:S01]  /*0b50*/  PRMT R123, R133.reuse, 0x7632, R123 ;  /* 0x00007632857b7816 */ /* 0x040fe2000000007b */
[----:B------:R-:W-:-:S02]  /*0b60*/  IMAD.U32 R159, R133, 0x10000, RZ ;  /* 0x00010000859f7824 */ /* 0x000fc400078e00ff */
[----:B------:R-:W-:Y:S01]  /*0b70*/  FFMA.FTZ R117, R3, R148, RZ ;  /* 0x0000009403757223 */ /* 0x000fe200000100ff */
[----:B------:R-:W-:Y:S01]  /*0b80*/  SHF.L.U32 R121, R132, 0x10, RZ ;  /* 0x0000001084797819 */ /* 0x000fe200000006ff */
[----:B------:R-:W-:Y:S01]  /*0b90*/  FMUL.FTZ R133, R125, R118 ;  /* 0x000000767d857220 */ /* 0x000fe20000410000 */
[----:B------:R-:W-:Y:S01]  /*0ba0*/  FADD.FTZ R75, R75, R120 ;  /* 0x000000784b4b7221 */ /* 0x000fe20000010000 */
[-C--:B------:R-:W-:Y:S01]  /*0bb0*/  FFMA.FTZ R59, R134, R120.reuse, R59 ;  /* 0x00000078863b7223 */ /* 0x080fe2000001003b */
[----:B------:R-:W-:Y:S01]  /*0bc0*/  FMUL.FTZ R155, R47, R120 ;  /* 0x000000782f9b7220 */ /* 0x000fe20000410000 */
[C---:B------:R-:W-:Y:S01]  /*0bd0*/  FMUL.FTZ R130, R125.reuse, R150 ;  /* 0x000000967d827220 */ /* 0x040fe20000410000 */
[----:B------:R-:W-:Y:S01]  /*0be0*/  FMUL.FTZ R132, R125, R156 ;  /* 0x0000009c7d847220 */ /* 0x000fe20000410000 */
[----:B------:R-:W-:Y:S01]  /*0bf0*/  SHF.L.U32 R140, R140, 0x10, RZ ;  /* 0x000000108c8c7819 */ /* 0x000fe200000006ff */
[----:B------:R-:W-:Y:S01]  /*0c00*/  IMAD.U32 R118, R151, 0x10000, RZ ;  /* 0x0001000097767824 */ /* 0x000fe200078e00ff */
        /* <DEDUP_REMOVED lines=20> */
[----:B------:R-:W-:-:S03]  /*0d50*/  FFMA.FTZ R116, R132, R153, R117 ;  /* 0x0000009984747223 */ /* 0x000fc60000010075 */
[----:B------:R-:W-:Y:S01]  /*0d60*/  FADD.FTZ R118, R119, R154 ;  /* 0x0000009a77767221 */ /* 0x000fe20000010000 */
[C---:B------:R-:W-:Y:S01]  /*0d70*/  FFMA.FTZ R117, R133.reuse, R154, R116 ;  /* 0x0000009a85757223 */ /* 0x040fe20000010074 */
[----:B------:R-:W-:Y:S02]  /*0d80*/  FMUL.FTZ R156, R40, R121 ;  /* 0x00000079289c7220 */ /* 0x000fe40000410000 */
[----:B------:R-:W-:Y:S01]  /*0d90*/  FADD.FTZ R119, R118, R155 ;  /* 0x0000009b76777221 */ /* 0x000fe20000010000 */
[----:B------:R-:W-:Y:S01]  /*0da0*/  FFMA.FTZ R118, R134, R155, R117 ;  /* 0x0000009b86767223 */ /* 0x000fe20000010075 */
[----:B------:R-:W-:Y:S01]  /*0db0*/  FADD.FTZ R122, -R170, R122 ;  /* 0x0000007aaa7a7221 */ /* 0x000fe20000010100 */
[----:B------:R-:W-:Y:S01]  /*0dc0*/  FADD.FTZ R74, R74, R157 ;  /* 0x0000009d4a4a7221 */ /* 0x000fe20000010000 */
[----:B------:R-:W-:Y:S01]  /*0dd0*/  FFMA.FTZ R58, R133, R157, R58 ;  /* 0x0000009d853a7223 */ /* 0x000fe2000001003a */
[----:B------:R-:W-:Y:S01]  /*0de0*/  FADD.FTZ R164, -R170, R136 ;  /* 0x00000088aaa47221 */ /* 0x000fe20000010100 */
[----:B------:R-:W-:Y:S01]  /*0df0*/  FMUL.FTZ R157, R41, R120 ;  /* 0x00000078299d7220 */ /* 0x000fe20000410000 */
[----:B------:R-:W-:Y:S01]  /*0e00*/  FADD.FTZ R116, R119, R156 ;  /* 0x0000009c77747221 */ /* 0x000fe20000010000 */
[----:B------:R-:W-:Y:S01]  /*0e10*/  FMUL.FTZ R136, R125, R160 ;  /* 0x000000a07d887220 */ /* 0x000fe20000410000 */
[----:B------:R-:W-:Y:S01]  /*0e20*/  FFMA.FTZ R117, R135, R156, R118 ;  /* 0x0000009c87757223 */ /* 0x000fe20000010076 */
[----:B------:R-:W-:Y:S01]  /*0e30*/  FMUL.FTZ R147, R125, R122 ;  /* 0x0000007a7d937220 */ /* 0x000fe20000410000 */
[----:B------:R-:W-:Y:S01]  /*0e40*/  SHF.L.U32 R122, R123, 0x10, RZ ;  /* 0x000000107b7a7819 */ /* 0x000fe200000006ff */
[----:B------:R-:W-:Y:S01]  /*0e50*/  FADD.FTZ R119, R116, R157 ;  /* 0x0000009d74777221 */ /* 0x000fe20000010000 */
[----:B------:R-:W-:Y:S01]  /*0e60*/  FMUL.FTZ R160, R42, R159 ;  /* 0x0000009f2aa07220 */ /* 0x000fe20000410000 */
[----:B------:R-:W-:Y:S01]  /*0e70*/  FFMA.FTZ R116, R136, R157, R117 ;  /* 0x0000009d88747223 */ /* 0x000fe20000010075 */
[----:B------:R-:W-:Y:S01]  /*0e80*/  FFMA.FTZ R55, R130, R140, R55 ;  /* 0x0000008c82377223 */ /* 0x000fe20000010037 */
[----:B------:R-:W-:Y:S01]  /*0e90*/  FADD.FTZ R71, R71, R140 ;  /* 0x0000008c47477221 */ /* 0x000fe20000010000 */
[----:B------:R-:W-:Y:S01]  /*0ea0*/  SHF.L.U32 R140, R161, 0x10, RZ ;  /* 0x00000010a18c7819 */ /* 0x000fe200000006ff */
[----:B------:R-:W-:Y:S01]  /*0eb0*/  FMUL.FTZ R146, R125, R162 ;  /* 0x000000a27d927220 */ /* 0x000fe20000410000 */
[----:B------:R-:W-:Y:S01]  /*0ec0*/  FMUL.FTZ R161, R43, R122 ;  /* 0x0000007a2ba17220 */ /* 0x000fe20000410000 */
[----:B------:R-:W-:Y:S01]  /*0ed0*/  FADD.FTZ R118, R119, R160 ;  /* 0x000000a077767221 */ /* 0x000fe20000010000 */
[----:B------:R-:W-:Y:S01]  /*0ee0*/  FFMA.FTZ R117, R147, R160, R116 ;  /* 0x000000a093757223 */ /* 0x000fe20000010074 */
[C---:B------:R-:W-:Y:S01]  /*0ef0*/  FADD.FTZ R166, -R170.reuse, R137 ;  /* 0x00000089aaa67221 */ /* 0x040fe20000010100 */
[C---:B------:R-:W-:Y:S01]  /*0f00*/  FADD.FTZ R168, -R170.reuse, R138 ;  /* 0x0000008aaaa87221 */ /* 0x040fe20000010100 */
        /* <DEDUP_REMOVED lines=38> */
.L_x_4012:
[----:B------:R-:W-:Y:S05]  /*1170*/  BSYNC B1 ;  /* 0x0000000000017941 */ /* 0x000fea0003800000 */
.L_x_4010:
        /* <DEDUP_REMOVED lines=20> */
.L_x_4058:
[----:B-----5:R-:W-:Y:S01]  /*12c0*/  ISETP.GE.AND P5, PT, R144, 0x1, PT ;  /* 0x000000019000780c */ /* 0x020fe20003fa6270 */
[----:B------:R-:W3:Y:S01]  /*12d0*/  LDC.64 R122, c[0x0][0x308] ;  /* 0x0000c200ff7a7b82 */ /* 0x000ee20000000a00 */
[----:B------:R-:W-:-:S11]  /*12e0*/  HFMA2.MMA R175, -RZ, RZ, 0, 0 ;  /* 0x00000000ffaf7435 */ /* 0x000fd600000001ff */
[----:B------:R-:W4:Y:S01]  /*12f0*/  @P5 LDC.64 R116, c[0x0][0x220] ;  /* 0x00008800ff745b82 */ /* 0x000f220000000a00 */
[----:B------:R-:W-:-:S05]  /*1300*/  @P5 IADD3 R144, R144, -0x1, RZ ;  /* 0xffffffff90905810 */ /* 0x000fca0007ffe0ff */
[----:B------:R-:W-:Y:S02]  /*1310*/  @P5 IMAD R144, R144, R145, RZ ;  /* 0x0000009190905224 */ /* 0x000fe400078e02ff */
[----:B------:R-:W2:Y:S03]  /*1320*/  @P5 LDC R120, c[0x0][0x29c] ;  /* 0x0000a700ff785b82 */ /* 0x000ea60000000800 */
[----:B------:R-:W-:Y:S02]  /*1330*/  @P5 SHF.R.S32.HI R121, RZ, 0x1f, R144 ;  /* 0x0000001fff795819 */ /* 0x000fe40000011490 */
[----:B---3--:R-:W-:Y:S02]  /*1340*/  ISETP.NE.U32.AND P1, PT, R122, RZ, PT ;  /* 0x000000ff7a00720c */ /* 0x008fe40003f25070 */
[----:B------:R-:W-:Y:S01]  /*1350*/  @P5 LEA.HI R121, R121, R144, RZ, 0x3 ;  /* 0x0000009079795211 */ /* 0x000fe200078f18ff */
[----:B------:R-:W3:Y:S01]  /*1360*/  @P5 LDC R169, c[0x0][0x29c] ;  /* 0x0000a700ffa95b82 */ /* 0x000ee20000000800 */
[----:B------:R-:W-:-:S02]  /*1370*/  ISETP.NE.AND.EX P1, PT, R123, RZ, PT, P1 ;  /* 0x000000ff7b00720c */ /* 0x000fc40003f25310 */
[----:B------:R-:W-:-:S05]  /*1380*/  @P5 LEA.HI.SX32 R175, R121, R2, 0x1d ;  /* 0x0000000279af5211 */ /* 0x000fca00078feaff */
[----:B----4-:R-:W-:Y:S01]  /*1390*/  @P5 IMAD.WIDE.U32 R116, R175, 0x10, R116 ;  /* 0x00000010af745825 */ /* 0x010fe200078e0074 */
[----:B------:R-:W4:Y:S04]  /*13a0*/  @P5 LDC R170, c[0x0][0x29c] ;  /* 0x0000a700ffaa5b82 */ /* 0x000f280000000800 */
[----:B------:R3:W5:Y:S01]  /*13b0*/  @P5 LDG.E.128 R100, desc[UR4][R116.64] ;  /* 0x0000000474645981 */ /* 0x000762000c1e1d00 */
[----:B------:R-:W-:Y:S01]  /*13c0*/  @!P6 ISETP.NE.U32.AND P3, PT, R142, RZ, PT ;  /* 0x000000ff8e00e20c */ /* 0x000fe20003f65070 */
[----:B01----:R-:W-:Y:S01]  /*13d0*/  FADD.FTZ R158, R158, R119 ;  /* 0x000000779e9e7221 */ /* 0x003fe20000010000 */
[----:B------:R-:W-:Y:S01]  /*13e0*/  ISETP.NE.U32.AND P0, PT, R122, RZ, PT ;  /* 0x000000ff7a00720c */ /* 0x000fe20003f05070 */
[----:B------:R-:W0:Y:S01]  /*13f0*/  @P5 LDC R171, c[0x0][0x29c] ;  /* 0x0000a700ffab5b82 */ /* 0x000e220000000800 */
[----:B------:R-:W-:Y:S01]  /*1400*/  @!P6 ISETP.NE.U32.AND P2, PT, R142, RZ, PT ;  /* 0x000000ff8e00e20c */ /* 0x000fe20003f45070 */
[----:B--2---:R-:W-:Y:S01]  /*1410*/  FADD.FTZ R159, R118, R159 ;  /* 0x0000009f769f7221 */ /* 0x004fe20000010000 */
[----:B------:R-:W-:Y:S01]  /*1420*/  @!P6 ISETP.NE.AND.EX P3, PT, R143, RZ, PT, P3 ;  /* 0x000000ff8f00e20c */ /* 0x000fe20003f65330 */
[----:B------:R-:W-:Y:S01]  /*1430*/  BSSY B1, `(.L_x_4014) ;  /* 0x0000016000017945 */ /* 0x000fe20003800000 */
[----:B------:R-:W-:Y:S01]  /*1440*/  ISETP.NE.AND.EX P0, PT, R123, RZ, PT, P0 ;  /* 0x000000ff7b00720c */ /* 0x000fe20003f05300 */
[----:B------:R-:W-:Y:S01]  /*1450*/  FMUL.FTZ R158, R158, UR8 ;  /* 0x000000089e9e7c20 */ /* 0x000fe20008410000 */
[----:B------:R-:W-:Y:S01]  /*1460*/  @!P6 ISETP.NE.AND.EX P2, PT, R143, RZ, PT, P2 ;  /* 0x000000ff8f00e20c */ /* 0x000fe20003f45320 */
[----:B------:R-:W1:Y:S01]  /*1470*/  @P5 LDC R174, c[0x0][0x29c] ;  /* 0x0000a700ffae5b82 */ /* 0x000e620000000800 */
[----:B------:R-:W-:Y:S01]  /*1480*/  FMUL.FTZ R159, R159, UR8 ;  /* 0x000000089f9f7c20 */ /* 0x000fe20008410000 */
[----:B------:R-:W-:-:S06]  /*1490*/  @!P6 FSEL R119, R16, RZ, P3 ;  /* 0x000000ff1077e208 */ /* 0x000fcc0001800000 */
[----:B------:R-:W2:Y:S08]  /*14a0*/  @P5 LDC R173, c[0x0][0x29c] ;  /* 0x0000a700ffad5b82 */ /* 0x000eb00000000800 */
[----:B------:R-:W0:Y:S08]  /*14b0*/  @P5 LDC R176, c[0x0][0x29c] ;  /* 0x0000a700ffb05b82 */ /* 0x000e300000000800 */
[----:B------:R-:W0:Y:S08]  /*14c0*/  @P5 LDC R185, c[0x0][0x29c] ;  /* 0x0000a700ffb95b82 */ /* 0x000e300000000800 */
[----:B------:R-:W0:Y:S08]  /*14d0*/  @P5 LDC.64 R144, c[0x0][0x2f8] ;  /* 0x0000be00ff905b82 */ /* 0x000e300000000a00 */
[----:B------:R-:W0:Y:S08]  /*14e0*/  @P5 LDC.64 R140, c[0x0][0x220] ;  /* 0x00008800ff8c5b82 */ /* 0x000e300000000a00 */
[----:B---3--:R-:W3:Y:S01]  /*14f0*/  @P1 LDC.64 R116, c[0x0][0x308] ;  /* 0x0000c200ff741b82 */ /* 0x008ee20000000a00 */
[----:B-1--4-:R-:W-:Y:S05]  /*1500*/  @!P6 BRA `(.L_x_4015) ;  /* 0x000000000020e947 */ /* 0x012fea0003800000 */
        /* <DEDUP_REMOVED lines=8> */
.L_x_4015:
[----:B------:R-:W-:Y:S05]  /*1590*/  BSYNC B1 ;  /* 0x0000000000017941 */ /* 0x000fea0003800000 */
.L_x_4014:
        /* <DEDUP_REMOVED lines=12> */
.L_x_4017:
[----:B------:R-:W-:Y:S05]  /*1660*/  BSYNC B1 ;  /* 0x0000000000017941 */ /* 0x000fea0003800000 */
.L_x_4016:
        /* <DEDUP_REMOVED lines=19> */
.L_x_4019:
[----:B------:R-:W-:Y:S05]  /*17a0*/  BSYNC B1 ;  /* 0x0000000000017941 */ /* 0x000fea0003800000 */
.L_x_4018:
[----:B------:R-:W-:Y:S01]  /*17b0*/  @!P6 ISETP.NE.AND.EX P3, PT, R143, RZ, PT, P3 ;  /* 0x000000ff8f00e20c */ /* 0x000fe20003f65330 */
[----:B------:R-:W-:Y:S01]  /*17c0*/  BSSY B1, `(.L_x_4020) ;  /* 0x000000f000017945 */ /* 0x000fe20003800000 */
[----:B------:R-:W-:Y:S01]  /*17d0*/  @P5 PRMT R104, R118, 0x7610, R104 ;  /* 0x0000761076685816 */ /* 0x000fe20000000068 */
[----:B------:R-:W-:Y:S01]  /*17e0*/  @P5 FMUL.FTZ R169, R123, R170 ;  /* 0x000000aa7ba95220 */ /* 0x000fe20000410000 */
[----:B------:R-:W-:Y:S02]  /*17f0*/  @!P6 ISETP.NE.U32.AND P2, PT, R142, RZ, PT ;  /* 0x000000ff8e00e20c */ /* 0x000fe40003f45070 */
[----:B------:R-:W-:Y:S02]  /*1800*/  @P5 PRMT R104, R104, 0x5410, R121 ;  /* 0x0000541068685816 */ /* 0x000fe40000000079 */
        /* <DEDUP_REMOVED lines=10> */
.L_x_4021:
[----:B------:R-:W-:Y:S05]  /*18b0*/  BSYNC B1 ;  /* 0x0000000000017941 */ /* 0x000fea0003800000 */
.L_x_4020:
[----:B------:R-:W-:Y:S01]  /*18c0*/  @!P6 ISETP.NE.U32.AND P4, PT, R142, RZ, PT ;  /* 0x000000ff8e00e20c */ /* 0x000fe20003f85070 */
[----:B------:R-:W-:Y:S01]  /*18d0*/  @P5 FMUL.FTZ R118, R34, R169 ;  /* 0x000000a922765220 */ /* 0x000fe20000410000 */
[C---:B------:R-:W-:Y:S01]  /*18e0*/  @!P6 ISETP.NE.AND.EX P2, PT, R143.reuse, RZ, PT, P2 ;  /* 0x000000ff8f00e20c */ /* 0x040fe20003f45320 */
[----:B0-----:R-:W-:Y:S01]  /*18f0*/  @P5 FMUL.FTZ R170, R122, R171 ;  /* 0x000000ab7aaa5220 */ /* 0x001fe20000410000 */
        /* <DEDUP_REMOVED lines=16> */
.L_x_4023:
[----:B------:R-:W-:Y:S05]  /*1a00*/  BSYNC B1 ;  /* 0x0000000000017941 */ /* 0x000fea0003800000 */
.L_x_4022:
        /* <DEDUP_REMOVED lines=10> */
.L_x_4025:
[----:B------:R-:W-:Y:S05]  /*1ab0*/  BSYNC B1 ;  /* 0x0000000000017941 */ /* 0x000fea0003800000 */
.L_x_4024:
[----:B------:R-:W-:Y:S01]  /*1ac0*/  @P5 FMUL.FTZ R171, R179, R174 ;  /* 0x000000aeb3ab5220 */ /* 0x000fe20000410000 */
[----:B------:R-:W-:Y:S01]  /*1ad0*/  @!P6 ISETP.NE.AND.EX P3, PT, R143, RZ, PT, P3 ;  /* 0x000000ff8f00e20c */ /* 0x000fe20003f65330 */
[----:B------:R-:W-:Y:S01]  /*1ae0*/  BSSY B1, `(.L_x_4026) ;  /* 0x0000010000017945 */ /* 0x000fe20003800000 */
[----:B------:R-:W-:Y:S01]  /*1af0*/  @P5 PRMT R105, R118, 0x7610, R105 ;  /* 0x0000761076695816 */ /* 0x000fe20000000069 */
[----:B------:R-:W-:Y:S01]  /*1b00*/  @P5 FMUL.FTZ R118, R28, R171 ;  /* 0x000000ab1c765220 */ /* 0x000fe20000410000 */
[----:B------:R-:W-:Y:S01]  /*1b10*/  @!P6 ISETP.NE.U32.AND P2, PT, R142, RZ, PT ;  /* 0x000000ff8e00e20c */ /* 0x000fe20003f45070 */
[----:B--2---:R-:W-:Y:S01]  /*1b20*/  @P5 FMUL.FTZ R172, R178, R173 ;  /* 0x000000adb2ac5220 */ /* 0x004fe20000410000 */
        /* <DEDUP_REMOVED lines=11> */
.L_x_4027:
[----:B------:R-:W-:Y:S05]  /*1be0*/  BSYNC B1 ;  /* 0x0000000000017941 */ /* 0x000fea0003800000 */
.L_x_4026:
[----:B------:R-:W-:Y:S01]  /*1bf0*/  @P5 FMUL.FTZ R173, R181, R176 ;  /* 0x000000b0b5ad5220 */ /* 0x000fe20000410000 */
        /* <DEDUP_REMOVED lines=15> */
.L_x_4029:
[----:B------:R-:W-:Y:S05]  /*1cf0*/  BSYNC B1 ;  /* 0x0000000000017941 */ /* 0x000fea0003800000 */
.L_x_4028:
[----:B------:R-:W-:Y:S01]  /*1d00*/  @P5 FMUL.FTZ R174, R180, R185 ;  /* 0x000000b9b4ae5220 */ /* 0x000fe20000410000 */
[----:B------:R-:W-:Y:S01]  /*1d10*/  @P5 F2FP.BF16.F32.PACK_AB R176, RZ, R176 ;  /* 0x000000b0ffb0523e */ /* 0x000fe200000010ff */
[----:B------:R-:W-:Y:S01]  /*1d20*/  @P5 IMAD.WIDE.U32 R144, R175, 0x10, R144 ;  /* 0x00000010af905825 */ /* 0x000fe200078e0090 */
[----:B------:R-:W-:Y:S01]  /*1d30*/  @P5 F2FP.BF16.F32.PACK_AB R177, RZ, R177 ;  /* 0x000000b1ffb1523e */ /* 0x000fe200000010ff */
[----:B------:R-:W0:Y:S01]  /*1d40*/  @P5 LDC R184, c[0x0][0x29c] ;  /* 0x0000a700ffb85b82 */ /* 0x000e220000000800 */
[----:B------:R-:W-:Y:S01]  /*1d50*/  @P5 PRMT R105, R105, 0x5410, R121 ;  /* 0x0000541069695816 */ /* 0x000fe20000000079 */
[----:B------:R-:W-:Y:S01]  /*1d60*/  @P5 FMUL.FTZ R121, R31, R174 ;  /* 0x000000ae1f795220 */ /* 0x000fe20000410000 */
[----:B------:R-:W-:Y:S02]  /*1d70*/  @P5 PRMT R106, R118, 0x7610, R106 ;  /* 0x00007610766a5816 */ /* 0x000fe4000000006a */
[----:B------:R-:W-:Y:S02]  /*1d80*/  @P5 PRMT R107, R177, 0x7610, R107 ;  /* 0x00007610b16b5816 */ /* 0x000fe4000000006b */
[----:B------:R-:W-:Y:S01]  /*1d90*/  @P5 PRMT R106, R106, 0x5410, R176 ;  /* 0x000054106a6a5816 */ /* 0x000fe200000000b0 */
[----:B---3--:R-:W-:Y:S01]  /*1da0*/  @P1 IMAD.WIDE.U32 R176, R127, 0x20, R116 ;  /* 0x000000207fb01825 */ /* 0x008fe200078e0074 */
[----:B------:R-:W-:Y:S01]  /*1db0*/  @P5 F2FP.BF16.F32.PACK_AB R182, RZ, R121 ;  /* 0x00000079ffb6523e */ /* 0x000fe200000010ff */
[----:B------:R-:W1:Y:S01]  /*1dc0*/  @P5 LDC R187, c[0x0][0x29c] ;  /* 0x0000a700ffbb5b82 */ /* 0x000e620000000800 */
[----:B------:R-:W-:-:S02]  /*1dd0*/  IADD3 R127, R175, 0x20, RZ ;  /* 0x00000020af7f7810 */ /* 0x000fc40007ffe0ff */
[----:B------:R-:W-:Y:S02]  /*1de0*/  SEL R116, R119, R108, P0 ;  /* 0x0000006c77747207 */ /* 0x000fe40000000000 */
[----:B------:R-:W-:Y:S01]  /*1df0*/  SEL R117, R120, R109, P0 ;  /* 0x0000006d78757207 */ /* 0x000fe20000000000 */
[----:B------:R-:W-:Y:S01]  /*1e00*/  @P5 IMAD.WIDE.U32 R140, R127, 0x10, R140 ;  /* 0x000000107f8c5825 */ /* 0x000fe200078e008c */
[----:B------:R-:W-:Y:S01]  /*1e10*/  SEL R118, R123, R110, P0 ;  /* 0x0000006e7b767207 */ /* 0x000fe20000000000 */
[----:B------:R-:W2:Y:S01]  /*1e20*/  @P5 LDC R190, c[0x0][0x29c] ;  /* 0x0000a700ffbe5b82 */ /* 0x000ea20000000800 */
[----:B------:R-:W-:Y:S02]  /*1e30*/  SEL R119, R122, R111, P0 ;  /* 0x0000006f7a777207 */ /* 0x000fe40000000000 */
[----:B------:R-:W-:Y:S01]  /*1e40*/  SEL R120, R179, R112, P0 ;  /* 0x00000070b3787207 */ /* 0x000fe20000000000 */
[----:B-----5:R-:W-:Y:S01]  /*1e50*/  @P5 IMAD.U32 R179, R101, 0x10000, RZ ;  /* 0x0001000065b35824 */ /* 0x020fe200078e00ff */
[----:B------:R-:W-:Y:S01]  /*1e60*/  SEL R121, R178, R113, P0 ;  /* 0x00000071b2797207 */ /* 0x000fe20000000000 */
[----:B------:R3:W-:Y:S01]  /*1e70*/  @P1 STG.E.128 desc[UR4][R176.64], R116 ;  /* 0x00000074b0001986 */ /* 0x0007e2000c101d04 */
[----:B------:R-:W-:-:S02]  /*1e80*/  SEL R122, R181, R114, P0 ;  /* 0x00000072b57a7207 */ /* 0x000fc40000000000 */
[----:B------:R-:W-:Y:S02]  /*1e90*/  SEL R123, R180, R115, P0 ;  /* 0x00000073b47b7207 */ /* 0x000fe40000000000 */
[----:B------:R-:W-:Y:S02]  /*1ea0*/  @P5 PRMT R107, R107, 0x5410, R182 ;  /* 0x000054106b6b5816 */ /* 0x000fe400000000b6 */
[C---:B------:R-:W-:Y:S01]  /*1eb0*/  @P5 SHF.L.U32 R175, R100.reuse, 0x10, RZ ;  /* 0x0000001064af5819 */ /* 0x040fe200000006ff */
[----:B------:R4:W-:Y:S01]  /*1ec0*/  @P1 STG.E.128 desc[UR4][R176.64+0x10], R120 ;  /* 0x00001078b0001986 */ /* 0x0009e2000c101d04 */
[----:B------:R-:W-:Y:S02]  /*1ed0*/  @P5 PRMT R178, R100, 0x7632, R178 ;  /* 0x0000763264b25816 */ /* 0x000fe400000000b2 */
[----:B------:R-:W-:Y:S01]  /*1ee0*/  @P5 PRMT R180, R101, 0x7632, R180 ;  /* 0x0000763265b45816 */ /* 0x000fe200000000b4 */
[----:B------:R0:W-:Y:S01]  /*1ef0*/  @P5 STG.E.128 desc[UR4][R144.64], R104 ;  /* 0x0000006890005986 */ /* 0x0001e2000c101d04 */
[----:B------:R-:W-:-:S02]  /*1f00*/  @P5 SHF.L.U32 R181, R102, 0x10, RZ ;  /* 0x0000001066b55819 */ /* 0x000fc400000006ff */
[----:B------:R-:W-:Y:S02]  /*1f10*/  @P5 PRMT R182, R102, 0x7632, R182 ;  /* 0x0000763266b65816 */ /* 0x000fe400000000b6 */
[C---:B------:R-:W-:Y:S02]  /*1f20*/  @P5 SHF.L.U32 R183, R103.reuse, 0x10, RZ ;  /* 0x0000001067b75819 */ /* 0x040fe400000006ff */
[----:B---3--:R-:W-:Y:S02]  /*1f30*/  @P5 PRMT R116, R103, 0x7632, R116 ;  /* 0x0000763267745816 */ /* 0x008fe40000000074 */
[----:B------:R3:W5:Y:S01]  /*1f40*/  @P5 LDG.E.128 R100, desc[UR4][R140.64] ;  /* 0x000000048c645981 */ /* 0x000762000c1e1d00 */
[C---:B------:R-:W-:Y:S01]  /*1f50*/  @!P6 ISETP.NE.U32.AND P3, PT, R142.reuse, RZ, PT ;  /* 0x000000ff8e00e20c */ /* 0x040fe20003f65070 */
[----:B------:R-:W-:Y:S01]  /*1f60*/  BSSY B1, `(.L_x_4030) ;  /* 0x0000015000017945 */ /* 0x000fe20003800000 */
[C---:B------:R-:W-:Y:S01]  /*1f70*/  @!P6 ISETP.NE.U32.AND P2, PT, R142.reuse, RZ, PT ;  /* 0x000000ff8e00e20c */ /* 0x040fe20003f45070 */
[----:B----4-:R-:W4:Y:S01]  /*1f80*/  @P5 LDC R122, c[0x0][0x29c] ;  /* 0x0000a700ff7a5b82 */ /* 0x010f220000000800 */
[----:B------:R-:W-:-:S02]  /*1f90*/  @!P6 ISETP.NE.U32.AND P4, PT, R142, RZ, PT ;  /* 0x000000ff8e00e20c */ /* 0x000fc40003f85070 */
[C---:B------:R-:W-:Y:S02]  /*1fa0*/  @!P6 ISETP.NE.AND.EX P3, PT, R143.reuse, RZ, PT, P3 ;  /* 0x000000ff8f00e20c */ /* 0x040fe40003f65330 */
[C---:B------:R-:W-:Y:S02]  /*1fb0*/  @!P6 ISETP.NE.AND.EX P2, PT, R143.reuse, RZ, PT, P2 ;  /* 0x000000ff8f00e20c */ /* 0x040fe40003f45320 */
[----:B------:R-:W-:Y:S01]  /*1fc0*/  @!P6 ISETP.NE.AND.EX P4, PT, R143, RZ, PT, P4 ;  /* 0x000000ff8f00e20c */ /* 0x000fe20003f85340 */
[----:B------:R-:W1:Y:S01]  /*1fd0*/  @P5 LDC R121, c[0x0][0x29c] ;  /* 0x0000a700ff795b82 */ /* 0x000e620000000800 */
[----:B------:R-:W-:Y:S02]  /*1fe0*/  @!P6 FSEL R120, R9, RZ, P3 ;  /* 0x000000ff0978e208 */ /* 0x000fe40001800000 */
[----:B------:R-:W-:-:S05]  /*1ff0*/  @!P6 FSEL R117, R8, RZ, P2 ;  /* 0x000000ff0875e208 */ /* 0x000fca0001000000 */
        /* <DEDUP_REMOVED lines=11> */
.L_x_4031:
[----:B------:R-:W-:Y:S05]  /*20b0*/  BSYNC B1 ;  /* 0x0000000000017941 */ /* 0x000fea0003800000 */
.L_x_4030:
        /* <DEDUP_REMOVED lines=10> */
.L_x_4033:
[----:B------:R-:W-:Y:S05]  /*2160*/  BSYNC B1 ;  /* 0x0000000000017941 */ /* 0x000fea0003800000 */
.L_x_4032:
        /* <DEDUP_REMOVED lines=22> */
.L_x_4035:
[----:B------:R-:W-:Y:S05]  /*22d0*/  BSYNC B1 ;  /* 0x0000000000017941 */ /* 0x000fea0003800000 */
.L_x_4034:
        /* <DEDUP_REMOVED lines=10> */
.L_x_4037:
[----:B------:R-:W-:Y:S05]  /*2380*/  BSYNC B1 ;  /* 0x0000000000017941 */ /* 0x000fea0003800000 */
.L_x_4036:
        /* <DEDUP_REMOVED lines=10> */
.L_x_4039:
[----:B------:R-:W-:Y:S05]  /*2430*/  BSYNC B1 ;  /* 0x0000000000017941 */ /* 0x000fea0003800000 */
.L_x_4038:
        /* <DEDUP_REMOVED lines=20> */
.L_x_4041:
[----:B------:R-:W-:Y:S05]  /*2580*/  BSYNC B1 ;  /* 0x0000000000017941 */ /* 0x000fea0003800000 */
.L_x_4040:
        /* <DEDUP_REMOVED lines=12> */
.L_x_4043:
[----:B------:R-:W-:Y:S05]  /*2650*/  BSYNC B1 ;  /* 0x0000000000017941 */ /* 0x000fea0003800000 */
.L_x_4042:
[----:B------:R-:W-:Y:S01]  /*2660*/  SEL R108, R117, R108, P0 ;  /* 0x0000006c756c7207 */ /* 0x000fe20000000000 */
[----:B------:R-:W-:Y:S01]  /*2670*/  @P5 FMUL.FTZ R191, R189, R190 ;  /* 0x000000bebdbf5220 */ /* 0x000fe20000410000 */
[----:B-----5:R-:W-:Y:S01]  /*2680*/  @P5 PRMT R117, R100, 0x7632, R117 ;  /* 0x0000763264755816 */ /* 0x020fe20000000075 */
[----:B------:R-:W-:Y:S01]  /*2690*/  @P5 FMUL.FTZ R184, R20, R185 ;  /* 0x000000b914b85220 */ /* 0x000fe20000410000 */
[----:B------:R-:W-:Y:S01]  /*26a0*/  @P5 SHF.L.U32 R116, R116, 0x10, RZ ;  /* 0x0000001074745819 */ /* 0x000fe200000006ff */
[----:B------:R-:W-:Y:S01]  /*26b0*/  @P5 FMUL.FTZ R145, R27, R176 ;  /* 0x000000b01b915220 */ /* 0x000fe20000410000 */
[----:B------:R-:W-:Y:S01]  /*26c0*/  @P5 SHF.L.U32 R117, R117, 0x10, RZ ;  /* 0x0000001075755819 */ /* 0x000fe200000006ff */
[----:B------:R-:W-:Y:S01]  /*26d0*/  @P5 FMUL.FTZ R187, R21, R188 ;  /* 0x000000bc15bb5220 */ /* 0x000fe20000410000 */
[----:B------:R-:W-:Y:S01]  /*26e0*/  SEL R110, R123, R110, P0 ;  /* 0x0000006e7b6e7207 */ /* 0x000fe20000000000 */
[----:B------:R-:W-:Y:S01]  /*26f0*/  @P5 FFMA.FTZ R91, R174, R116, R91 ;  /* 0x00000074ae5b5223 */ /* 0x000fe2000001005b */
[----:B------:R-:W-:Y:S01]  /*2700*/  @P5 SHF.L.U32 R123, R100, 0x10, RZ ;  /* 0x00000010647b5819 */ /* 0x000fe200000006ff */
[----:B------:R-:W-:Y:S01]  /*2710*/  @P5 FFMA.FTZ R93, R122, R117, R93 ;  /* 0x000000757a5d5223 */ /* 0x000fe2000001005d */
[----:B------:R-:W-:Y:S01]  /*2720*/  @P5 PRMT R104, R118, 0x7610, R104 ;  /* 0x0000761076685816 */ /* 0x000fe20000000068 */
[----:B------:R-:W-:Y:S01]  /*2730*/  @P5 FMUL.FTZ R190, R22, R191 ;  /* 0x000000bf16be5220 */ /* 0x000fe20000410000 */
[----:B------:R-:W-:Y:S01]  /*2740*/  @P5 PRMT R116, R101, 0x7632, R116 ;  /* 0x0000763265745816 */ /* 0x000fe20000000074 */
[----:B------:R-:W-:Y:S01]  /*2750*/  @P5 FFMA.FTZ R84, R167, R175, R84 ;  /* 0x000000afa7545223 */ /* 0x000fe20000010054 */
[----:B------:R-:W-:Y:S01]  /*2760*/  @P5 PRMT R117, R102, 0x7632, R117 ;  /* 0x0000763266755816 */ /* 0x000fe20000000075 */
[----:B------:R-:W-:Y:S01]  /*2770*/  @P5 FFMA.FTZ R92, R123, R119, R92 ;  /* 0x000000777b5c5223 */ /* 0x000fe2000001005c */
[----:B------:R-:W-:Y:S01]  /*2780*/  @P5 F2FP.BF16.F32.PACK_AB R140, RZ, R140 ;  /* 0x0000008cff8c523e */ /* 0x000fe200000010ff */
[----:B------:R-:W-:Y:S01]  /*2790*/  @P5 IMAD.U32 R182, R182, 0x10000, RZ ;  /* 0x00010000b6b65824 */ /* 0x000fe200078e00ff */
[----:B------:R-:W-:Y:S01]  /*27a0*/  @P5 F2FP.BF16.F32.PACK_AB R184, RZ, R184 ;  /* 0x000000b8ffb8523e */ /* 0x000fe200000010ff */
[----:B------:R-:W-:Y:S01]  /*27b0*/  @P5 IMAD.U32 R116, R116, 0x10000, RZ ;  /* 0x0001000074745824 */ /* 0x000fe200078e00ff */
[----:B------:R-:W-:Y:S01]  /*27c0*/  @!P6 ISETP.NE.U32.AND P2, PT, R142, RZ, PT ;  /* 0x000000ff8e00e20c */ /* 0x000fe20003f45070 */
[----:B------:R-:W-:Y:S01]  /*27d0*/  BSSY B1, `(.L_x_4044) ;  /* 0x000002b000017945 */ /* 0x000fe20003800000 */
        /* <DEDUP_REMOVED lines=20> */
[----:B------:R-:W-:Y:S01]  /*2920*/  @P5 PRMT R105, R140, 0x7610, R105 ;  /* 0x000076108c695816 */ /* 0x000fe20000000069 */
[----:B------:R-:W-:Y:S01]  /*2930*/  @P5 FFMA.FTZ R98, R121, R191, R98 ;  /* 0x000000bf79625223 */ /* 0x000fe20000010062 */
[----:B------:R-:W-:-:S02]  /*2940*/  @!P6 ISETP.NE.AND.EX P2, PT, R143, RZ, PT, P2 ;  /* 0x000000ff8f00e20c */ /* 0x000fc40003f45320 */
[----:B------:R-:W-:Y:S02]  /*2950*/  @P5 PRMT R106, R184, 0x7610, R106 ;  /* 0x00007610b86a5816 */ /* 0x000fe4000000006a */
[----:B------:R-:W-:Y:S02]  /*2960*/  SEL R109, R120, R109, P0 ;  /* 0x0000006d786d7207 */ /* 0x000fe40000000000 */
[----:B------:R-:W-:Y:S02]  /*2970*/  SEL R111, R144, R111, P0 ;  /* 0x0000006f906f7207 */ /* 0x000fe40000000000 */
[----:B------:R-:W-:Y:S02]  /*2980*/  SEL R112, R177, R112, P0 ;  /* 0x00000070b1707207 */ /* 0x000fe40000000000 */
[----:B------:R-:W-:Y:S02]  /*2990*/  SEL R113, R186, R113, P0 ;  /* 0x00000071ba717207 */ /* 0x000fe40000000000 */
[----:B------:R-:W-:-:S02]  /*29a0*/  SEL R114, R189, R114, P0 ;  /* 0x00000072bd727207 */ /* 0x000fc40000000000 */
        /* <DEDUP_REMOVED lines=13> */
.L_x_4045:
[----:B------:R-:W-:Y:S05]  /*2a80*/  BSYNC B1 ;  /* 0x0000000000017941 */ /* 0x000fea0003800000 */
.L_x_4044:
[----:B------:R-:W0:Y:S01]  /*2a90*/  @P5 LDC R121, c[0x0][0x29c] ;  /* 0x0000a700ff795b82 */ /* 0x000e220000000800 */
[----:B------:R-:W-:-:S07]  /*2aa0*/  SEL R115, R120, R115, P0 ;  /* 0x0000007378737207 */ /* 0x000fce0000000000 */
[----:B------:R-:W1:Y:S08]  /*2ab0*/  @P1 LDC.64 R116, c[0x0][0x308] ;  /* 0x0000c200ff741b82 */ /* 0x000e700000000a00 */
[----:B------:R-:W2:Y:S08]  /*2ac0*/  @P5 LDC.64 R118, c[0x0][0x2f8] ;  /* 0x0000be00ff765b82 */ /* 0x000eb00000000a00 */
[----:B------:R-:W3:Y:S01]  /*2ad0*/  LDC.64 R140, c[0x0][0x210] ;  /* 0x00008400ff8c7b82 */ /* 0x000ee20000000a00 */
[----:B0-----:R-:W-:Y:S01]  /*2ae0*/  @P5 FMUL.FTZ R122, R120, R121 ;  /* 0x00000079787a5220 */ /* 0x001fe20000410000 */
[----:B------:R-:W-:-:S03]  /*2af0*/  @P5 PRMT R120, R103, 0x7632, R120 ;  /* 0x0000763267785816 */ /* 0x000fc60000000078 */
[----:B------:R-:W-:Y:S02]  /*2b00*/  @P5 FMUL.FTZ R121, R23, R122 ;  /* 0x0000007a17795220 */ /* 0x000fe40000410000 */
[----:B------:R-:W-:Y:S02]  /*2b10*/  @P5 IMAD.U32 R120, R120, 0x10000, RZ ;  /* 0x0001000078785824 */ /* 0x000fe400078e00ff */
[----:B-1----:R-:W-:Y:S01]  /*2b20*/  @P1 IMAD.WIDE.U32 R116, R126, 0x20, R116 ;  /* 0x000000207e741825 */ /* 0x002fe200078e0074 */
[----:B------:R-:W-:-:S03]  /*2b30*/  @P5 F2FP.BF16.F32.PACK_AB R121, RZ, R121 ;  /* 0x00000079ff79523e */ /* 0x000fc600000010ff */
[----:B------:R-:W-:Y:S01]  /*2b40*/  @P5 FFMA.FTZ R99, R122, R120, R99 ;  /* 0x000000787a635223 */ /* 0x000fe20000010063 */
[----:B------:R-:W-:Y:S01]  /*2b50*/  @P5 PRMT R107, R107, 0x5410, R121 ;  /* 0x000054106b6b5816 */ /* 0x000fe20000000079 */
[----:B------:R0:W-:Y:S01]  /*2b60*/  @P1 STG.E.128 desc[UR4][R116.64], R108 ;  /* 0x0000006c74001986 */ /* 0x0001e2000c101d04 */
[----:B--2---:R-:W-:-:S03]  /*2b70*/  @P5 IMAD.WIDE.U32 R118, R127, 0x10, R118 ;  /* 0x000000107f765825 */ /* 0x004fc600078e0076 */
[----:B------:R0:W-:Y:S04]  /*2b80*/  @P1 STG.E.128 desc[UR4][R116.64+0x10], R112 ;  /* 0x0000107074001986 */ /* 0x0001e8000c101d04 */
[----:B------:R0:W-:Y:S01]  /*2b90*/  @P5 STG.E.128 desc[UR4][R118.64], R104 ;  /* 0x0000006876005986 */ /* 0x0001e2000c101d04 */
[----:B---3--:R-:W-:-:S04]  /*2ba0*/  LEA R0, R140, R0, 0x2 ;  /* 0x000000008c007211 */ /* 0x008fc800078e10ff */
[----:B------:R-:W-:-:S13]  /*2bb0*/  ISETP.GE.AND P0, PT, R0, R141, PT ;  /* 0x0000008d0000720c */ /* 0x000fda0003f06270 */
[----:B0-----:R-:W-:Y:S05]  /*2bc0*/  @!P0 BRA `(.L_x_4046) ;  /* 0xffffffd8003c8947 */ /* 0x001fea000383ffff */
.L_x_4009:
[----:B------:R-:W-:Y:S05]  /*2bd0*/  BSYNC B0 ;  /* 0x0000000000007941 */ /* 0x000fea0003800000 */
.L_x_4007:
[----:B------:R-:W0:Y:S01]  /*2be0*/  S2R R28, SR_TID.X ;  /* 0x00000000001c7919 */ /* 0x000e220000002100 */
[----:B------:R-:W-:Y:S01]  /*2bf0*/  MOV R2, 0x400 ;  /* 0x0000040000027802 */ /* 0x000fe20000000f00 */
[----:B------:R-:W-:Y:S05]  /*2c00*/  WARPSYNC.ALL ;  /* 0x0000000000007948 */ /* 0x000fea0003800000 */
[----:B------:R-:W1:Y:S01]  /*2c10*/  S2R R3, SR_CgaCtaId ;  /* 0x0000000000037919 */ /* 0x000e620000008800 */
[----:B------:R-:W-:Y:S01]  /*2c20*/  ULDC UR9, c[0x0][0x218] ;  /* 0x0000860000097ab9 */ /* 0x000fe20000000800 */
[----:B------:R-:W-:Y:S01]  /*2c30*/  ULDC.64 UR10, c[0x0][0x2d8] ;  /* 0x0000b600000a7ab9 */ /* 0x000fe20000000a00 */
        /* <DEDUP_REMOVED lines=8> */
[----:B------:R-:W-:Y:S01]  /*2cc0*/  LEA R0, R0, R3, 0x5 ;  /* 0x0000000300007211 */ /* 0x000fe200078e28ff */
[----:B---3--:R-:W-:-:S04]  /*2cd0*/  IMAD R23, R19, UR9, RZ ;  /* 0x0000000913177c24 */ /* 0x008fc8000f8e02ff */
        /* <DEDUP_REMOVED lines=44> */
[----:B------:R-:W-:Y:S01]  /*2fa0*/  IMAD.SHL.U32 R18, R28, 0x4, RZ ;  /* 0x000000041c127824 */ /* 0x000fe200078e00ff */
[----:B------:R-:W-:Y:S04]  /*2fb0*/  BAR.SYNC.DEFER_BLOCKING 0x0 ;  /* 0x0000000000007b1d */ /* 0x000fe80000010000 */
[----:B------:R-:W-:Y:S02]  /*2fc0*/  IADD3 R2, P0, R18, UR10, RZ ;  /* 0x0000000a12027c10 */ /* 0x000fe4000ff1e0ff */
        /* <DEDUP_REMOVED lines=90> */
.L_x_4013:
[----:B------:R-:W-:Y:S01]  /*3570*/  HFMA2.MMA R167, -RZ, RZ, 0, 5.9604644775390625e-08 ;  /* 0x00000001ffa77435 */ /* 0x000fe200000001ff */
[----:B------:R-:W-:Y:S01]  /*3580*/  BSSY B1, `(.L_x_4047) ;  /* 0x0000007000017945 */ /* 0x000fe20003800000 */
[----:B0-----:R-:W-:Y:S02]  /*3590*/  MOV R141, R118 ;  /* 0x00000076008d7202 */ /* 0x001fe40000000f00 */
[----:B------:R-:W-:Y:S02]  /*35a0*/  MOV R168, 0x1f ;  /* 0x0000001f00a87802 */ /* 0x000fe40000000f00 */
[----:B------:R-:W-:-:S07]  /*35b0*/  MOV R140, 0xffffffff ;  /* 0xffffffff008c7802 */ /* 0x000fce0000000f00 */
[----:B-----5:R-:W-:Y:S05]  /*35c0*/  WARPSYNC.COLLECTIVE R140, `(.L_x_4048) ;  /* 0x000000008c087348 */ /* 0x020fea0003c00000 */
[----:B------:R0:W1:Y:S02]  /*35d0*/  SHFL.BFLY P0, R159, R141, R167, R168 ;  /* 0x0c0000a78d9f7389 */ /* 0x00006400000000a8 */
[----:B01---5:R-:W-:Y:S01]  /*35e0*/  ENDCOLLECTIVE ;  /* 0x000000000000791b */ /* 0x023fe20003800000 */
.L_x_4048:
[----:B------:R-:W-:Y:S05]  /*35f0*/  BSYNC B1 ;  /* 0x0000000000017941 */ /* 0x000fea0003800000 */
.L_x_4047:
        /* <DEDUP_REMOVED lines=9> */
.L_x_4049:
[----:B------:R-:W-:Y:S01]  /*3690*/  HFMA2.MMA R167, -RZ, RZ, 0, 1.1920928955078125e-07 ;  /* 0x00000002ffa77435 */ /* 0x000fe200000001ff */
[----:B------:R-:W-:Y:S01]  /*36a0*/  MOV R141, R117 ;  /* 0x00000075008d7202 */ /* 0x000fe20000000f00 */
[----:B------:R-:W-:-:S09]  /*36b0*/  IMAD.MOV.U32 R119, RZ, RZ, R159 ;  /* 0x000000ffff777224 */ /* 0x000fd200078e009f */
[----:B------:R-:W-:Y:S05]  /*36c0*/  WARPSYNC.COLLECTIVE R140, `(.L_x_4050) ;  /* 0x000000008c087348 */ /* 0x000fea0003c00000 */
[----:B------:R0:W1:Y:S02]  /*36d0*/  SHFL.BFLY P0, R159, R141, R167, R168 ;  /* 0x0c0000a78d9f7389 */ /* 0x00006400000000a8 */
[----:B01----:R-:W-:Y:S01]  /*36e0*/  ENDCOLLECTIVE ;  /* 0x000000000000791b */ /* 0x003fe20003800000 */
.L_x_4050:
[----:B------:R-:W-:-:S05]  /*36f0*/  FADD.FTZ R119, R119, R116 ;  /* 0x0000007477777221 */ /* 0x000fca0000010000 */
[----:B------:R-:W-:Y:S02]  /*3700*/  MOV R141, R119 ;  /* 0x00000077008d7202 */ /* 0x000fe40000000f00 */
[----:B------:R-:W-:-:S07]  /*3710*/  MOV R120, R159 ;  /* 0x0000009f00787202 */ /* 0x000fce0000000f00 */
[----:B------:R-:W-:Y:S05]  /*3720*/  WARPSYNC.COLLECTIVE R140, `(.L_x_4051) ;  /* 0x000000008c087348 */ /* 0x000fea0003c00000 */
[----:B------:R0:W1:Y:S02]  /*3730*/  SHFL.BFLY P0, R159, R141, R167, R168 ;  /* 0x0c0000a78d9f7389 */ /* 0x00006400000000a8 */
[----:B01----:R-:W-:Y:S01]  /*3740*/  ENDCOLLECTIVE ;  /* 0x000000000000791b */ /* 0x003fe20003800000 */
.L_x_4051:
[----:B------:R-:W-:Y:S01]  /*3750*/  FADD.FTZ R120, R117, R120 ;  /* 0x0000007875787221 */ /* 0x000fe20000010000 */
[----:B------:R-:W-:-:S04]  /*3760*/  HFMA2.MMA R167, -RZ, RZ, 0, 2.384185791015625e-07 ;  /* 0x00000004ffa77435 */ /* 0x000fc800000001ff */
[----:B------:R-:W-:Y:S01]  /*3770*/  MOV R141, R120 ;  /* 0x00000078008d7202 */ /* 0x000fe20000000f00 */
[----:B------:R-:W-:-:S07]  /*3780*/  IMAD.MOV.U32 R122, RZ, RZ, R159 ;  /* 0x000000ffff7a7224 */ /* 0x000fce00078e009f */
[----:B------:R-:W-:Y:S05]  /*3790*/  WARPSYNC.COLLECTIVE R140, `(.L_x_4052) ;  /* 0x000000008c087348 */ /* 0x000fea0003c00000 */
[----:B------:R0:W1:Y:S02]  /*37a0*/  SHFL.BFLY P0, R159, R141, R167, R168 ;  /* 0x0c0000a78d9f7389 */ /* 0x00006400000000a8 */
[----:B01----:R-:W-:Y:S01]  /*37b0*/  ENDCOLLECTIVE ;  /* 0x000000000000791b */ /* 0x003fe20003800000 */
.L_x_4052:
[----:B------:R-:W-:-:S05]  /*37c0*/  FADD.FTZ R122, R119, R122 ;  /* 0x0000007a777a7221 */ /* 0x000fca0000010000 */
[----:B------:R-:W-:Y:S02]  /*37d0*/  MOV R141, R122 ;  /* 0x0000007a008d7202 */ /* 0x000fe40000000f00 */
[----:B------:R-:W-:-:S07]  /*37e0*/  MOV R121, R159 ;  /* 0x0000009f00797202 */ /* 0x000fce0000000f00 */
[----:B------:R-:W-:Y:S05]  /*37f0*/  WARPSYNC.COLLECTIVE R140, `(.L_x_4053) ;  /* 0x000000008c087348 */ /* 0x000fea0003c00000 */
[----:B------:R0:W1:Y:S02]  /*3800*/  SHFL.BFLY P0, R159, R141, R167, R168 ;  /* 0x0c0000a78d9f7389 */ /* 0x00006400000000a8 */
[----:B01----:R-:W-:Y:S01]  /*3810*/  ENDCOLLECTIVE ;  /* 0x000000000000791b */ /* 0x003fe20003800000 */
.L_x_4053:
[----:B------:R-:W-:Y:S01]  /*3820*/  FADD.FTZ R121, R120, R121 ;  /* 0x0000007978797221 */ /* 0x000fe20000010000 */
[----:B------:R-:W-:-:S04]  /*3830*/  HFMA2.MMA R167, -RZ, RZ, 0, 4.76837158203125e-07 ;  /* 0x00000008ffa77435 */ /* 0x000fc800000001ff */
[----:B------:R-:W-:Y:S01]  /*3840*/  MOV R141, R121 ;  /* 0x00000079008d7202 */ /* 0x000fe20000000f00 */
[----:B------:R-:W-:-:S07]  /*3850*/  IMAD.MOV.U32 R123, RZ, RZ, R159 ;  /* 0x000000ffff7b7224 */ /* 0x000fce00078e009f */
[----:B------:R-:W-:Y:S05]  /*3860*/  WARPSYNC.COLLECTIVE R140, `(.L_x_4054) ;  /* 0x000000008c087348 */ /* 0x000fea0003c00000 */
[----:B------:R0:W1:Y:S02]  /*3870*/  SHFL.BFLY P0, R159, R141, R167, R168 ;  /* 0x0c0000a78d9f7389 */ /* 0x00006400000000a8 */
[----:B01----:R-:W-:Y:S01]  /*3880*/  ENDCOLLECTIVE ;  /* 0x000000000000791b */ /* 0x003fe20003800000 */
.L_x_4054:
[----:B------:R-:W-:-:S05]  /*3890*/  FADD.FTZ R123, R122, R123 ;  /* 0x0000007b7a7b7221 */ /* 0x000fca0000010000 */
[----:B------:R-:W-:Y:S02]  /*38a0*/  MOV R141, R123 ;  /* 0x0000007b008d7202 */ /* 0x000fe40000000f00 */
[----:B------:R-:W-:-:S07]  /*38b0*/  MOV R116, R159 ;  /* 0x0000009f00747202 */ /* 0x000fce0000000f00 */
[----:B------:R-:W-:Y:S05]  /*38c0*/  WARPSYNC.COLLECTIVE R140, `(.L_x_4055) ;  /* 0x000000008c087348 */ /* 0x000fea0003c00000 */
[----:B------:R0:W1:Y:S02]  /*38d0*/  SHFL.BFLY P0, R159, R141, R167, R168 ;  /* 0x0c0000a78d9f7389 */ /* 0x00006400000000a8 */
[----:B01----:R-:W-:Y:S01]  /*38e0*/  ENDCOLLECTIVE ;  /* 0x000000000000791b */ /* 0x003fe20003800000 */
.L_x_4055:
[----:B------:R-:W-:Y:S01]  /*38f0*/  FADD.FTZ R158, R121, R116 ;  /* 0x00000074799e7221 */ /* 0x000fe20000010000 */
[----:B------:R-:W-:-:S04]  /*3900*/  HFMA2.MMA R167, -RZ, RZ, 0, 9.5367431640625e-07 ;  /* 0x00000010ffa77435 */ /* 0x000fc800000001ff */
[----:B------:R-:W-:Y:S01]  /*3910*/  MOV R141, R158 ;  /* 0x0000009e008d7202 */ /* 0x000fe20000000f00 */
[----:B------:R-:W-:-:S07]  /*3920*/  IMAD.MOV.U32 R118, RZ, RZ, R159 ;  /* 0x000000ffff767224 */ /* 0x000fce00078e009f */
[----:B------:R-:W-:Y:S05]  /*3930*/  WARPSYNC.COLLECTIVE R140, `(.L_x_4056) ;  /* 0x000000008c087348 */ /* 0x000fea0003c00000 */
[----:B------:R0:W1:Y:S02]  /*3940*/  SHFL.BFLY P0, R159, R141, R167, R168 ;  /* 0x0c0000a78d9f7389 */ /* 0x00006400000000a8 */
[----:B01----:R-:W-:Y:S01]  /*3950*/  ENDCOLLECTIVE ;  /* 0x000000000000791b */ /* 0x003fe20003800000 */
.L_x_4056:
[----:B------:R-:W-:-:S05]  /*3960*/  FADD.FTZ R118, R123, R118 ;  /* 0x000000767b767221 */ /* 0x000fca0000010000 */
[----:B------:R-:W-:Y:S02]  /*3970*/  MOV R141, R118 ;  /* 0x00000076008d7202 */ /* 0x000fe40000000f00 */
[----:B------:R-:W-:-:S07]  /*3980*/  MOV R119, R159 ;  /* 0x0000009f00777202 */ /* 0x000fce0000000f00 */
[----:B------:R-:W-:Y:S05]  /*3990*/  WARPSYNC.COLLECTIVE R140, `(.L_x_4057) ;  /* 0x000000008c087348 */ /* 0x000fea0003c00000 */
[----:B------:R0:W1:Y:S02]  /*39a0*/  SHFL.BFLY P0, R159, R141, R167, R168 ;  /* 0x0c0000a78d9f7389 */ /* 0x00006400000000a8 */
[----:B01----:R-:W-:Y:S01]  /*39b0*/  ENDCOLLECTIVE ;  /* 0x000000000000791b */ /* 0x003fe20003800000 */
.L_x_4057:
[----:B------:R-:W-:Y:S05]  /*39c0*/  BRA `(.L_x_4058) ;  /* 0xffffffd8003c7947 */ /* 0x000fea000383ffff */
.L_x_4059:
        /* <DEDUP_REMOVED lines=11> */
.L_x_9159:


//--------------------- .text._ZN10layer_norm13ln_bwd_kernelINS_13Kernel_traitsIf13__nv_bfloat16fS2_fjLj512ELj1ELj4ELj1ELj16ENS_18Kernel_traits_baseILj512EfS2_fS2_fjLj128EEEEELb1ELb0ELb0ELb0EEEvNS_9BwdParamsE --------------------------
	.section	.text._ZN10layer_norm13ln_bwd_kernelINS_13Kernel_traitsIf13__nv_bfloat16fS2_fjLj512ELj1ELj4ELj1ELj16ENS_18Kernel_traits_baseILj512EfS2_fS2_fjLj128EEEEELb1ELb0ELb0ELb0EEEvNS_9BwdParamsE,"ax",@progbits
	.align	128
        .global         _ZN10layer_norm13ln_bwd_kernelINS_13Kernel_traitsIf13__nv_bfloat16fS2_fjLj512ELj1ELj4ELj1ELj16ENS_18Kernel_traits_baseILj512EfS2_fS2_fjLj128EEEEELb1ELb0ELb0ELb0EEEvNS_9BwdParamsE
        .type           _ZN10layer_norm13ln_bwd_kernelINS_13Kernel_traitsIf13__nv_bfloat16fS2_fjLj512ELj1ELj4ELj1ELj16ENS_18Kernel_traits_baseILj512EfS2_fS2_fjLj128EEEEELb1ELb0ELb0ELb0EEEvNS_9BwdParamsE,@function
        .size           _ZN10layer_norm13ln_bwd_kernelINS_13Kernel_traitsIf13__nv_bfloat16fS2_fjLj512ELj1ELj4ELj1ELj16ENS_18Kernel_traits_baseILj512EfS2_fS2_fjLj128EEEEELb1ELb0ELb0ELb0EEEvNS_9BwdParamsE,(.L_x_9160 - _ZN10layer_norm13ln_bwd_kernelINS_13Kernel_traitsIf13__nv_bfloat16fS2_fjLj512ELj1ELj4ELj1ELj16ENS_18Kernel_traits_baseILj512EfS2_fS2_fjLj128EEEEELb1ELb0ELb0ELb0EEEvNS_9BwdParamsE)
        .other          _ZN10layer_norm13ln_bwd_kernelINS_13Kernel_traitsIf13__nv_bfloat16fS2_fjLj512ELj1ELj4ELj1ELj16ENS_18Kernel_traits_baseILj512EfS2_fS2_fjLj128EEEEELb1ELb0ELb0ELb0EEEvNS_9BwdParamsE,@"STO_CUDA_ENTRY STV_DEFAULT"
_ZN10layer_norm13ln_bwd_kernelINS_13Kernel_traitsIf13__nv_bfloat16fS2_fjLj512ELj1ELj4ELj1ELj16ENS_18Kernel_traits_baseILj512EfS2_fS2_fjLj128EEEEELb1ELb0ELb0ELb0EEEvNS_9BwdParamsE:
.text._ZN10layer_norm13ln_bwd_kernelINS_13Kernel_traitsIf13__nv_bfloat16fS2_fjLj512ELj1ELj4ELj1ELj16ENS_18Kernel_traits_baseILj512EfS2_fS2_fjLj128EEEEELb1ELb0ELb0ELb0EEEvNS_9BwdParamsE:
        /* <DEDUP_REMOVED lines=58> */
.L_x_4071:
[----:B0-----:R-:W0:Y:S01]  /*03a0*/  @P0 LDC.64 R4, c[0x0][0x270] ;  /* 0x00009c00ff040b82 */ /* 0x001e220000000a00 */
        /* <DEDUP_REMOVED lines=8> */
[C---:B0-----:R-:W-:Y:S02]  /*0430*/  IMAD.WIDE R116, R2.reuse, 0x4, R4 ;  /* 0x0000000402747825 */ /* 0x041fe400078e0204 */
[----:B------:R-:W0:Y:S01]  /*0440*/  S2R R4, SR_TID.X ;  /* 0x0000000000047919 */ /* 0x000e220000002100 */
[----:B------:R-:W-:Y:S01]  /*0450*/  MOV R5, UR18 ;  /* 0x0000001200057c02 */ /* 0x000fe20008000f00 */
[----:B------:R-:W-:Y:S01]  /*0460*/  BSSY B1, `(.L_x_4062) ;  /* 0x0000062000017945 */ /* 0x000fe20003800000 */
[----:B-----5:R1:W5:Y:S03]  /*0470*/  LDG.E R6, desc[UR4][R116.64] ;  /* 0x0000000474067981 */ /* 0x020366000c1e1900 */
[----:B------:R-:W-:-:S05]  /*0480*/  IMAD R0, R2, R5, RZ ;  /* 0x0000000502007224 */ /* 0x000fca00078e02ff */
[----:B------:R-:W-:Y:S02]  /*0490*/  SHF.R.S32.HI R113, RZ, 0x1f, R0 ;  /* 0x0000001fff717819 */ /* 0x000fe40000011400 */
[----:B-1----:R-:W-:Y:S02]  /*04a0*/  CS2R R116, SRZ ;  /* 0x0000000000747805 */ /* 0x002fe4000001ff00 */
[----:B------:R-:W-:Y:S02]  /*04b0*/  LEA.HI R0, R113, R0, RZ, 0x3 ;  /* 0x0000000071007211 */ /* 0x000fe400078f18ff */
[----:B0-----:R-:W-:Y:S02]  /*04c0*/  LOP3.LUT R113, R4, 0x1f, RZ, 0xc0, !PT ;  /* 0x0000001f04717812 */ /* 0x001fe400078ec0ff */
[----:B------:R-:W-:Y:S02]  /*04d0*/  MOV R4, 0x3f800000 ;  /* 0x3f80000000047802 */ /* 0x000fe40000000f00 */
[----:B------:R-:W-:-:S04]  /*04e0*/  LEA.HI.SX32 R0, R0, R113, 0x1d ;  /* 0x0000007100007211 */ /* 0x000fc800078feaff */
[----:B------:R-:W-:Y:S02]  /*04f0*/  MOV R115, R0 ;  /* 0x0000000000737202 */ /* 0x000fe40000000f00 */
[----:B--2---:R-:W-:Y:S02]  /*0500*/  @P0 SHF.L.U32 R4, R86, 0x10, RZ ;  /* 0x0000001056040819 */ /* 0x004fe400000006ff */
[----:B---3--:R-:W-:Y:S01]  /*0510*/  FSEL R113, R84, RZ, !P5 ;  /* 0x000000ff54717208 */ /* 0x008fe20006800000 */
        /* <DEDUP_REMOVED lines=32> */
[----:B------:R-:W-:Y:S01]  /*0720*/  FMUL.FTZ R110, R65, R110 ;  /* 0x0000006e416e7220 */ /* 0x000fe20000410000 */
[----:B------:R-:W-:Y:S01]  /*0730*/  FADD.FTZ R11, RZ, R114 ;  /* 0x00000072ff0b7221 */ /* 0x000fe20000010000 */
[C---:B------:R-:W-:Y:S01]  /*0740*/  PRMT R86, R98.reuse, 0x7632, R86 ;  /* 0x0000763262567816 */ /* 0x040fe20000000056 */
[----:B------:R-:W-:Y:S01]  /*0750*/  FFMA.FTZ R85, R3, R114, RZ ;  /* 0x0000007203557223 */ /* 0x000fe200000100ff */
[----:B------:R-:W-:Y:S01]  /*0760*/  SHF.L.U32 R7, R98, 0x10, RZ ;  /* 0x0000001062077819 */ /* 0x000fe200000006ff */
[----:B------:R-:W-:Y:S01]  /*0770*/  FADD.FTZ R97, -R113, R9 ;  /* 0x0000000971617221 */ /* 0x000fe20000010100 */
[----:B------:R-:W-:Y:S01]  /*0780*/  PRMT R84, R99, 0x7632, R84 ;  /* 0x0000763263547816 */ /* 0x000fe20000000054 */
[----:B------:R-:W-:Y:S01]  /*0790*/  FADD.FTZ R9, -R113, R10 ;  /* 0x0000000a71097221 */ /* 0x000fe20000010100 */
[----:B------:R-:W-:Y:S01]  /*07a0*/  SHF.L.U32 R117, R99, 0x10, RZ ;  /* 0x0000001063757819 */ /* 0x000fe200000006ff */
[----:B------:R-:W-:Y:S01]  /*07b0*/  FADD.FTZ R99, -R113, R8 ;  /* 0x0000000871637221 */ /* 0x000fe20000010100 */
[----:B------:R-:W-:Y:S01]  /*07c0*/  SHF.L.U32 R98, R96, 0x10, RZ ;  /* 0x0000001060627819 */ /* 0x000fe200000006ff */
[----:B0-----:R-:W-:Y:S01]  /*07d0*/  FMUL.FTZ R108, R6, R87 ;  /* 0x00000057066c7220 */ /* 0x001fe20000410000 */
        /* <DEDUP_REMOVED lines=42> */
.L_x_4063:
[----:B------:R-:W-:Y:S05]  /*0a80*/  BSYNC B1 ;  /* 0x0000000000017941 */ /* 0x000fea0003800000 */
.L_x_4062:
        /* <DEDUP_REMOVED lines=22> */
[C---:B---3--:R-:W-:Y:S01]  /*0bf0*/  FADD.FTZ R107, -R113.reuse, R88 ;  /* 0x00000058716b7221 */ /* 0x048fe20000010100 */
[C---:B------:R-:W-:Y:S01]  /*0c00*/  FADD.FTZ R85, -R113.reuse, R89 ;  /* 0x0000005971557221 */ /* 0x040fe20000010100 */
[C---:B------:R-:W-:Y:S01]  /*0c10*/  FADD.FTZ R105, -R113.reuse, R90 ;  /* 0x0000005a71697221 */ /* 0x040fe20000010100 */
[----:B------:R-:W-:Y:S01]  /*0c20*/  FADD.FTZ R113, -R113, R91 ;  /* 0x0000005b71717221 */ /* 0x000fe20000010100 */
[----:B-----5:R-:W-:Y:S01]  /*0c30*/  FMUL.FTZ R89, R6, R123 ;  /* 0x0000007b06597220 */ /* 0x020fe20000410000 */
[----:B----4-:R-:W-:-:S02]  /*0c40*/  PRMT R102, R92, 0x7632, R102 ;  /* 0x000076325c667816 */ /* 0x010fc40000000066 */
[----:B------:R-:W-:Y:S02]  /*0c50*/  SHF.L.U32 R91, R92, 0x10, RZ ;  /* 0x000000105c5b7819 */ /* 0x000fe400000006ff */
[C---:B------:R-:W-:Y:S02]  /*0c60*/  PRMT R84, R95.reuse, 0x7632, R84 ;  /* 0x000076325f547816 */ /* 0x040fe40000000054 */
[----:B0-----:R-:W-:Y:S01]  /*0c70*/  SHF.L.U32 R101, R95, 0x10, RZ ;  /* 0x000000105f657819 */ /* 0x001fe200000006ff */
[----:B------:R-:W-:Y:S01]  /*0c80*/  FMUL.FTZ R95, R6, R105 ;  /* 0x00000069065f7220 */ /* 0x000fe20000410000 */
[----:B------:R-:W-:Y:S01]  /*0c90*/  SHF.L.U32 R102, R102, 0x10, RZ ;  /* 0x0000001066667819 */ /* 0x000fe200000006ff */
[----:B------:R-:W-:Y:S01]  /*0ca0*/  FMUL.FTZ R88, R56, R91 ;  /* 0x0000005b38587220 */ /* 0x000fe20000410000 */
[C---:B------:R-:W-:Y:S02]  /*0cb0*/  PRMT R86, R94.reuse, 0x7632, R86 ;  /* 0x000076325e567816 */ /* 0x040fe40000000056 */
[----:B------:R-:W-:Y:S01]  /*0cc0*/  SHF.L.U32 R92, R94, 0x10, RZ ;  /* 0x000000105e5c7819 */ /* 0x000fe200000006ff */
[----:B------:R-:W-:Y:S01]  /*0cd0*/  FMUL.FTZ R94, R6, R103 ;  /* 0x00000067065e7220 */ /* 0x000fe20000410000 */
[C---:B------:R-:W-:Y:S01]  /*0ce0*/  PRMT R104, R93.reuse, 0x7632, R104 ;  /* 0x000076325d687816 */ /* 0x040fe20000000068 */
[----:B------:R-:W-:Y:S01]  /*0cf0*/  FADD.FTZ R22, R22, R101 ;  /* 0x0000006516167221 */ /* 0x000fe20000010000 */
[----:B------:R-:W-:Y:S01]  /*0d00*/  SHF.L.U32 R125, R93, 0x10, RZ ;  /* 0x000000105d7d7819 */ /* 0x000fe200000006ff */
[-C--:B------:R-:W-:Y:S01]  /*0d10*/  FFMA.FTZ R38, R95, R101.reuse, R38 ;  /* 0x000000655f267223 */ /* 0x080fe20000010026 */
        /* <DEDUP_REMOVED lines=18> */
[----:B------:R-:W-:Y:S01]  /*0e40*/  SHF.L.U32 R86, R86, 0x10, RZ ;  /* 0x0000001056567819 */ /* 0x000fe200000006ff */
        /* <DEDUP_REMOVED lines=25> */
[----:B------:R-:W-:-:S07]  /*0fe0*/  FFMA.FTZ R116, R106, R107, R85 ;  /* 0x0000006b6a747223 */ /* 0x000fce0000010055 */
.L_x_4065:
[----:B------:R-:W-:Y:S05]  /*0ff0*/  BSYNC B1 ;  /* 0x0000000000017941 */ /* 0x000fea0003800000 */
.L_x_4064:
        /* <DEDUP_REMOVED lines=20> */
.L_x_4083:
        /* <DEDUP_REMOVED lines=10> */
[----:B------:R-:W-:Y:S01]  /*11e0*/  MOV R84, R120 ;  /* 0x0000007800547202 */ /* 0x000fe20000000f00 */
[----:B0-----:R-:W-:Y:S01]  /*11f0*/  FFMA.FTZ R116, R10, R113, R122 ;  /* 0x000000710a747223 */ /* 0x001fe2000001007a */
[----:B------:R-:W-:Y:S01]  /*1200*/  ISETP.NE.AND.EX P1, PT, RZ, UR9, PT, P1 ;  /* 0x00000009ff007c0c */ /* 0x000fe2000bf25310 */
[----:B------:R-:W-:Y:S01]  /*1210*/  FADD.FTZ R85, R114, -R85 ;  /* 0x8000005572557221 */ /* 0x000fe20000010000 */
[----:B------:R-:W-:Y:S01]  /*1220*/  FADD.FTZ R87, R110, -R87 ;  /* 0x800000576e577221 */ /* 0x000fe20000010000 */
[----:B------:R-:W-:Y:S01]  /*1230*/  LOP3.LUT P6, RZ, R84, 0xff, RZ, 0xc0, !PT ;  /* 0x000000ff54ff7812 */ /* 0x000fe200078cc0ff */
[----:B------:R-:W-:Y:S01]  /*1240*/  FADD.FTZ R117, R11, -R116 ;  /* 0x800000740b757221 */ /* 0x000fe20000010000 */
[C---:B-----5:R-:W-:Y:S01]  /*1250*/  FMUL.FTZ R85, R6.reuse, R85 ;  /* 0x0000005506557220 */ /* 0x060fe20000410000 */
[----:B------:R-:W-:Y:S01]  /*1260*/  FMUL.FTZ R86, R6, R87 ;  /* 0x0000005706567220 */ /* 0x000fe20000410000 */
[----:B------:R-:W-:Y:S01]  /*1270*/  ISETP.NE.U32.AND P2, PT, RZ, UR16, PT ;  /* 0x00000010ff007c0c */ /* 0x000fe2000bf45070 */
[----:B------:R-:W-:-:S03]  /*1280*/  FFMA.FTZ R124, R96, R113, R122 ;  /* 0x00000071607c7223 */ /* 0x000fc6000001007a */
[----:B------:R-:W-:Y:S02]  /*1290*/  ISETP.NE.AND.EX P2, PT, RZ, UR17, PT, P2 ;  /* 0x00000011ff007c0c */ /* 0x000fe4000bf45320 */
[----:B------:R-:W-:Y:S01]  /*12a0*/  @P1 FADD.FTZ R85, R16, R85 ;  /* 0x0000005510551221 */ /* 0x000fe20000010000 */
[----:B------:R-:W-:-:S03]  /*12b0*/  @P1 FADD.FTZ R86, R17, R86 ;  /* 0x0000005611561221 */ /* 0x000fc60000010000 */
[-C--:B------:R-:W-:Y:S01]  /*12c0*/  FMUL.FTZ R84, R85, R4.reuse ;  /* 0x0000000455547220 */ /* 0x080fe20000410000 */
[C---:B------:R-:W-:Y:S01]  /*12d0*/  FMUL.FTZ R87, R86.reuse, R4 ;  /* 0x0000000456577220 */ /* 0x040fe20000410000 */
[----:B------:R-:W-:Y:S01]  /*12e0*/  SEL R77, R86, R77, P2 ;  /* 0x0000004d564d7207 */ /* 0x000fe20001000000 */
[-C--:B------:R-:W-:Y:S01]  /*12f0*/  FFMA.FTZ R86, R111, R113.reuse, R122 ;  /* 0x000000716f567223 */ /* 0x080fe2000001007a */
[----:B------:R-:W-:Y:S01]  /*1300*/  FMUL.FTZ R84, R84, UR15 ;  /* 0x0000000f54547c20 */ /* 0x000fe20008410000 */
[----:B------:R-:W-:Y:S01]  /*1310*/  FMUL.FTZ R87, R87, UR15 ;  /* 0x0000000f57577c20 */ /* 0x000fe20008410000 */
[----:B------:R-:W-:Y:S01]  /*1320*/  SEL R76, R85, R76, P2 ;  /* 0x0000004c554c7207 */ /* 0x000fe20001000000 */
[----:B------:R-:W-:Y:S01]  /*1330*/  FADD.FTZ R85, R109, -R86 ;  /* 0x800000566d557221 */ /* 0x000fe20000010000 */
[----:B------:R-:W-:Y:S01]  /*1340*/  FFMA.FTZ R86, R99, R113, R122 ;  /* 0x0000007163567223 */ /* 0x000fe2000001007a */
[----:B------:R-:W-:Y:S02]  /*1350*/  FSEL R84, R84, RZ, P6 ;  /* 0x000000ff54547208 */ /* 0x000fe40003000000 */
[----:B------:R-:W-:Y:S01]  /*1360*/  LOP3.LUT P6, RZ, R120, 0xff00, RZ, 0xc0, !PT ;  /* 0x0000ff0078ff7812 */ /* 0x000fe200078cc0ff */
[C---:B------:R-:W-:Y:S01]  /*1370*/  FMUL.FTZ R85, R6.reuse, R85 ;  /* 0x0000005506557220 */ /* 0x040fe20000410000 */
[----:B------:R-:W-:Y:S01]  /*1380*/  FADD.FTZ R115, R7, -R86 ;  /* 0x8000005607737221 */ /* 0x000fe20000010000 */
[----:B------:R-:W-:Y:S01]  /*1390*/  FMUL.FTZ R86, R6, R117 ;  /* 0x0000007506567220 */ /* 0x000fe20000410000 */
[----:B------:R-:W-:Y:S01]  /*13a0*/  FSEL R87, R87, RZ, P6 ;  /* 0x000000ff57577208 */ /* 0x000fe20003000000 */
[----:B------:R-:W-:Y:S01]  /*13b0*/  @P1 FADD.FTZ R85, R18, R85 ;  /* 0x0000005512551221 */ /* 0x000fe20000010000 */
[----:B------:R-:W-:Y:S01]  /*13c0*/  FMUL.FTZ R115, R6, R115 ;  /* 0x0000007306737220 */ /* 0x000fe20000410000 */
[----:B------:R-:W-:Y:S01]  /*13d0*/  LOP3.LUT P6, RZ, R120, 0xff0000, RZ, 0xc0, !PT ;  /* 0x00ff000078ff7812 */ /* 0x000fe200078cc0ff */
[----:B------:R-:W-:Y:S01]  /*13e0*/  @P1 FADD.FTZ R86, R13, R86 ;  /* 0x000000560d561221 */ /* 0x000fe20000010000 */
[----:B------:R-:W-:Y:S01]  /*13f0*/  F2FP.BF16.F32.PACK_AB R84, R87, R84 ;  /* 0x000000545754723e */ /* 0x000fe200000010ff */
[----:B------:R-:W-:Y:S01]  /*1400*/  FFMA.FTZ R87, R108, R113, R122 ;  /* 0x000000716c577223 */ /* 0x000fe2000001007a */
[C---:B------:R-:W-:Y:S01]  /*1410*/  SEL R78, R85.reuse, R78, P2 ;  /* 0x0000004e554e7207 */ /* 0x040fe20001000000 */
[-C--:B------:R-:W-:Y:S01]  /*1420*/  FMUL.FTZ R85, R85, R4.reuse ;  /* 0x0000000455557220 */ /* 0x080fe20000410000 */
[----:B------:R-:W-:Y:S01]  /*1430*/  @P1 FADD.FTZ R115, R12, R115 ;  /* 0x000000730c731221 */ /* 0x000fe20000010000 */
[----:B------:R-:W-:Y:S01]  /*1440*/  FADD.FTZ R87, R98, -R87 ;  /* 0x8000005762577221 */ /* 0x000fe20000010000 */
[C---:B------:R-:W-:Y:S01]  /*1450*/  SEL R81, R86.reuse, R81, P2 ;  /* 0x0000005156517207 */ /* 0x040fe20001000000 */
[----:B------:R-:W-:Y:S01]  /*1460*/  FMUL.FTZ R85, R85, UR15 ;  /* 0x0000000f55557c20 */ /* 0x000fe20008410000 */
[----:B------:R-:W-:Y:S01]  /*1470*/  FMUL.FTZ R86, R86, R4 ;  /* 0x0000000456567220 */ /* 0x000fe20000410000 */
[----:B------:R-:W-:Y:S01]  /*1480*/  FMUL.FTZ R116, R6, R87 ;  /* 0x0000005706747220 */ /* 0x000fe20000410000 */
[C---:B------:R-:W-:Y:S01]  /*1490*/  SEL R80, R115.reuse, R80, P2 ;  /* 0x0000005073507207 */ /* 0x040fe20001000000 */
[----:B------:R-:W-:Y:S01]  /*14a0*/  FMUL.FTZ R115, R115, R4 ;  /* 0x0000000473737220 */ /* 0x000fe20000410000 */
[----:B------:R-:W-:Y:S01]  /*14b0*/  FSEL R85, R85, RZ, P6 ;  /* 0x000000ff55557208 */ /* 0x000fe20003000000 */
[----:B------:R-:W-:Y:S01]  /*14c0*/  @P1 FADD.FTZ R116, R19, R116 ;  /* 0x0000007413741221 */ /* 0x000fe20000010000 */
[----:B------:R-:W-:Y:S01]  /*14d0*/  LOP3.LUT P6, RZ, R120, 0xff000000, RZ, 0xc0, !PT ;  /* 0xff00000078ff7812 */ /* 0x000fe200078cc0ff */
[----:B------:R-:W-:Y:S01]  /*14e0*/  FMUL.FTZ R115, R115, UR15 ;  /* 0x0000000f73737c20 */ /* 0x000fe20008410000 */
[----:B------:R-:W-:-:S02]  /*14f0*/  FMUL.FTZ R87, R86, UR15 ;  /* 0x0000000f56577c20 */ /* 0x000fc40008410000 */
[C---:B------:R-:W-:Y:S01]  /*1500*/  SEL R79, R116.reuse, R79, P2 ;  /* 0x0000004f744f7207 */ /* 0x040fe20001000000 */
[----:B------:R-:W-:-:S04]  /*1510*/  FMUL.FTZ R116, R116, R4 ;  /* 0x0000000474747220 */ /* 0x000fc80000410000 */
[----:B------:R-:W-:-:S05]  /*1520*/  FMUL.FTZ R116, R116, UR15 ;  /* 0x0000000f74747c20 */ /* 0x000fca0008410000 */
[----:B------:R-:W-:Y:S02]  /*1530*/  FSEL R116, R116, RZ, P6 ;  /* 0x000000ff74747208 */ /* 0x000fe40003000000 */
[----:B------:R-:W-:Y:S02]  /*1540*/  LOP3.LUT P6, RZ, R121, 0xff, RZ, 0xc0, !PT ;  /* 0x000000ff79ff7812 */ /* 0x000fe400078cc0ff */
[----:B------:R-:W-:Y:S02]  /*1550*/  F2FP.BF16.F32.PACK_AB R85, R116, R85 ;  /* 0x000000557455723e */ /* 0x000fe400000010ff */
[----:B------:R-:W-:Y:S01]  /*1560*/  FSEL R86, R115, RZ, P6 ;  /* 0x000000ff73567208 */ /* 0x000fe20003000000 */
[----:B------:R-:W0:Y:S01]  /*1570*/  @P2 LDC.64 R116, c[0x0][0x308] ;  /* 0x0000c200ff742b82 */ /* 0x000e220000000a00 */
[----:B------:R-:W-:Y:S01]  /*1580*/  LOP3.LUT P6, RZ, R121, 0xff00, RZ, 0xc0, !PT ;  /* 0x0000ff0079ff7812 */ /* 0x000fe200078cc0ff */
[----:B------:R-:W-:-:S03]  /*1590*/  FADD.FTZ R115, R97, -R124 ;  /* 0x8000007c61737221 */ /* 0x000fc60000010000 */
[----:B------:R-:W-:Y:S01]  /*15a0*/  FSEL R87, R87, RZ, P6 ;  /* 0x000000ff57577208 */ /* 0x000fe20003000000 */
[----:B------:R-:W-:-:S03]  /*15b0*/  FMUL.FTZ R115, R6, R115 ;  /* 0x0000007306737220 */ /* 0x000fc60000410000 */
[----:B------:R-:W-:Y:S01]  /*15c0*/  F2FP.BF16.F32.PACK_AB R86, R87, R86 ;  /* 0x000000565756723e */ /* 0x000fe200000010ff */
[----:B------:R-:W-:Y:S01]  /*15d0*/  FFMA.FTZ R87, R9, R113, R122 ;  /* 0x0000007109577223 */ /* 0x000fe2000001007a */
[----:B------:R-:W-:-:S03]  /*15e0*/  @P1 FADD.FTZ R115, R15, R115 ;  /* 0x000000730f731221 */ /* 0x000fc60000010000 */
[----:B------:R-:W-:Y:S02]  /*15f0*/  FADD.FTZ R87, R8, -R87 ;  /* 0x8000005708577221 */ /* 0x000fe40000010000 */
[C---:B------:R-:W-:Y:S01]  /*1600*/  SEL R83, R115.reuse, R83, P2 ;  /* 0x0000005373537207 */ /* 0x040fe20001000000 */
[----:B------:R-:W-:Y:S01]  /*1610*/  FMUL.FTZ R115, R115, R4 ;  /* 0x0000000473737220 */ /* 0x000fe20000410000 */
[----:B------:R-:W-:-:S03]  /*1620*/  FMUL.FTZ R87, R6, R87 ;  /* 0x0000005706577220 */ /* 0x000fc60000410000 */
[----:B------:R-:W-:Y:S01]  /*1630*/  FMUL.FTZ R115, R115, UR15 ;  /* 0x0000000f73737c20 */ /* 0x000fe20008410000 */
[----:B------:R-:W-:Y:S01]  /*1640*/  @P1 FADD.FTZ R87, R14, R87 ;  /* 0x000000570e571221 */ /* 0x000fe20000010000 */
[----:B------:R-:W-:Y:S01]  /*1650*/  LOP3.LUT P1, RZ, R121, 0xff0000, RZ, 0xc0, !PT ;  /* 0x00ff000079ff7812 */ /* 0x000fe2000782c0ff */
[----:B0-----:R-:W-:-:S03]  /*1660*/  @P2 IMAD.WIDE.U32 R124, R0, 0x20, R116 ;  /* 0x00000020007c2825 */ /* 0x001fc600078e0074 */
[C---:B------:R-:W-:Y:S01]  /*1670*/  SEL R82, R87.reuse, R82, P2 ;  /* 0x0000005257527207 */ /* 0x040fe20001000000 */
[----:B------:R-:W-:Y:S01]  /*1680*/  FMUL.FTZ R87, R87, R4 ;  /* 0x0000000457577220 */ /* 0x000fe20000410000 */
[----:B------:R1:W-:Y:S03]  /*1690*/  @P2 STG.E.128 desc[UR4][R124.64], R76 ;  /* 0x0000004c7c002986 */ /* 0x0003e6000c101d04 */
[----:B------:R-:W-:Y:S01]  /*16a0*/  FMUL.FTZ R87, R87, UR15 ;  /* 0x0000000f57577c20 */ /* 0x000fe20008410000 */
[----:B------:R1:W-:Y:S01]  /*16b0*/  @P2 STG.E.128 desc[UR4][R124.64+0x10], R80 ;  /* 0x000010507c002986 */ /* 0x0003e2000c101d04 */
[----:B------:R-:W-:-:S03]  /*16c0*/  LOP3.LUT P2, RZ, R121, 0xff000000, RZ, 0xc0, !PT ;  /* 0xff00000079ff7812 */ /* 0x000fc6000784c0ff */
[----:B------:R-:W-:Y:S02]  /*16d0*/  FSEL R87, R87, RZ, P1 ;  /* 0x000000ff57577208 */ /* 0x000fe40000800000 */
[----:B------:R-:W-:-:S04]  /*16e0*/  FSEL R116, R115, RZ, P2 ;  /* 0x000000ff73747208 */ /* 0x000fc80001000000 */
[----:B------:R-:W-:Y:S02]  /*16f0*/  F2FP.BF16.F32.PACK_AB R87, R116, R87 ;  /* 0x000000577457723e */ /* 0x000fe400000010ff */
[----:B------:R-:W0:Y:S02]  /*1700*/  LDC.64 R116, c[0x0][0x2f8] ;  /* 0x0000be00ff747b82 */ /* 0x000e240000000a00 */
[C---:B0-----:R-:W-:Y:S01]  /*1710*/  IMAD.WIDE.U32 R116, R0.reuse, 0x10, R116 ;  /* 0x0000001000747825 */ /* 0x041fe200078e0074 */
[----:B------:R-:W-:-:S04]  /*1720*/  IADD3 R0, R0, 0x20, RZ ;  /* 0x0000002000007810 */ /* 0x000fc80007ffe0ff */
[----:B------:R1:W-:Y:S03]  /*1730*/  STG.E.128 desc[UR4][R116.64], R84 ;  /* 0x0000005474007986 */ /* 0x0003e6000c101d04 */
.L_x_4068:
[----:B------:R-:W-:Y:S05]  /*1740*/  BSYNC B1 ;  /* 0x0000000000017941 */ /* 0x000fea0003800000 */
.L_x_4067:
[----:B------:R-:W-:Y:S04]  /*1750*/  BSSY B1, `(.L_x_4069) ;  /* 0x000005a000017945 */ /* 0x000fe80003800000 */
[----:B------:R-:W-:Y:S05]  /*1760*/  @!P4 BRA `(.L_x_4070) ;  /* 0x000000040060c947 */ /* 0x000fea0003800000 */
[----:B------:R-:W-:Y:S01]  /*1770*/  ISETP.NE.U32.AND P1, PT, RZ, UR8, PT ;  /* 0x00000008ff007c0c */ /* 0x000fe2000bf25070 */
[-CC-:B-1----:R-:W-:Y:S01]  /*1780*/  FFMA.FTZ R85, R89, R113.reuse, R122.reuse ;  /* 0x0000007159557223 */ /* 0x182fe2000001007a */
[-CC-:B------:R-:W-:Y:S01]  /*1790*/  FFMA.FTZ R84, R94, R113.reuse, R122.reuse ;  /* 0x000000715e547223 */ /* 0x180fe2000001007a */
[-CC-:B------:R-:W-:Y:S01]  /*17a0*/  FFMA.FTZ R87, R91, R113.reuse, R122.reuse ;  /* 0x000000715b577223 */ /* 0x180fe2000001007a */
[----:B------:R-:W-:Y:S01]  /*17b0*/  ISETP.NE.AND.EX P2, PT, RZ, UR9, PT, P1 ;  /* 0x00000009ff007c0c */ /* 0x000fe2000bf45310 */
[-CC-:B0-----:R-:W-:Y:S01]  /*17c0*/  FFMA.FTZ R116, R102, R113.reuse, R122.reuse ;  /* 0x0000007166747223 */ /* 0x181fe2000001007a */
        /* <DEDUP_REMOVED lines=17> */
[----:B------:R-:W-:Y:S01]  /*18e0*/  ISETP.NE.U32.AND P6, PT, RZ, UR16, PT ;  /* 0x00000010ff007c0c */ /* 0x000fe2000bfc5070 */
        /* <DEDUP_REMOVED lines=8> */
[----:B------:R-:W-:Y:S01]  /*1970*/  ISETP.NE.AND.EX P1, PT, RZ, UR17, PT, P6 ;  /* 0x00000011ff007c0c */ /* 0x000fe2000bf25360 */
[----:B------:R-:W-:Y:S01]  /*1980*/  @P2 FADD.FTZ R116, R73, R116 ;  /* 0x0000007449742221 */ /* 0x000fe20000010000 */
[----:B------:R-:W-:Y:S01]  /*1990*/  @P2 FADD.FTZ R117, R74, R117 ;  /* 0x000000754a752221 */ /* 0x000fe20000010000 */
[----:B------:R-:W-:Y:S01]  /*19a0*/  @P2 FADD.FTZ R6, R75, R6 ;  /* 0x000000064b062221 */ /* 0x000fe20000010000 */
[C---:B------:R-:W-:Y:S01]  /*19b0*/  SEL R76, R85.reuse, R76, P1 ;  /* 0x0000004c554c7207 */ /* 0x040fe20000800000 */
[-C--:B------:R-:W-:Y:S01]  /*19c0*/  FMUL.FTZ R122, R86, R4.reuse ;  /* 0x00000004567a7220 */ /* 0x080fe20000410000 */
[C---:B------:R-:W-:Y:S01]  /*19d0*/  SEL R77, R84.reuse, R77, P1 ;  /* 0x0000004d544d7207 */ /* 0x040fe20000800000 */
[----:B------:R-:W-:Y:S01]  /*19e0*/  FMUL.FTZ R85, R85, R4 ;  /* 0x0000000455557220 */ /* 0x000fe20000410000 */
[C---:B------:R-:W-:Y:S01]  /*19f0*/  SEL R78, R113.reuse, R78, P1 ;  /* 0x0000004e714e7207 */ /* 0x040fe20000800000 */
[-C--:B------:R-:W-:Y:S01]  /*1a00*/  FMUL.FTZ R84, R84, R4.reuse ;  /* 0x0000000454547220 */ /* 0x080fe20000410000 */
[----:B------:R-:W-:Y:S01]  /*1a10*/  SEL R79, R86, R79, P1 ;  /* 0x0000004f564f7207 */ /* 0x000fe20000800000 */
[----:B------:R-:W-:Y:S01]  /*1a20*/  FMUL.FTZ R113, R113, R4 ;  /* 0x0000000471717220 */ /* 0x000fe20000410000 */
[C---:B------:R-:W-:Y:S01]  /*1a30*/  SEL R80, R115.reuse, R80, P1 ;  /* 0x0000005073507207 */ /* 0x040fe20000800000 */
[-C--:B------:R-:W-:Y:S01]  /*1a40*/  FMUL.FTZ R115, R115, R4.reuse ;  /* 0x0000000473737220 */ /* 0x080fe20000410000 */
[-C--:B------:R-:W-:Y:S01]  /*1a50*/  FMUL.FTZ R86, R116, R4.reuse ;  /* 0x0000000474567220 */ /* 0x080fe20000410000 */
[-C--:B------:R-:W-:Y:S01]  /*1a60*/  FMUL.FTZ R87, R117, R4.reuse ;  /* 0x0000000475577220 */ /* 0x080fe20000410000 */
[C---:B------:R-:W-:Y:S01]  /*1a70*/  FMUL.FTZ R4, R6.reuse, R4 ;  /* 0x0000000406047220 */ /* 0x040fe20000410000 */
[----:B------:R-:W-:Y:S01]  /*1a80*/  SEL R83, R6, R83, P1 ;  /* 0x0000005306537207 */ /* 0x000fe20000800000 */
[----:B------:R-:W-:Y:S01]  /*1a90*/  FMUL.FTZ R85, R85, UR15 ;  /* 0x0000000f55557c20 */ /* 0x000fe20008410000 */
[----:B------:R-:W-:Y:S01]  /*1aa0*/  MOV R6, R118 ;  /* 0x0000007600067202 */ /* 0x000fe20000000f00 */
[----:B------:R-:W-:Y:S01]  /*1ab0*/  FMUL.FTZ R122, R122, UR15 ;  /* 0x0000000f7a7a7c20 */ /* 0x000fe20008410000 */
[----:B------:R-:W-:Y:S01]  /*1ac0*/  LOP3.LUT P2, RZ, R118, 0xff00, RZ, 0xc0, !PT ;  /* 0x0000ff0076ff7812 */ /* 0x000fe2000784c0ff */
[----:B------:R-:W-:Y:S01]  /*1ad0*/  FMUL.FTZ R113, R113, UR15 ;  /* 0x0000000f71717c20 */ /* 0x000fe20008410000 */
[----:B------:R-:W-:Y:S01]  /*1ae0*/  LOP3.LUT P6, RZ, R6, 0xff, RZ, 0xc0, !PT ;  /* 0x000000ff06ff7812 */ /* 0x000fe200078cc0ff */
[----:B------:R-:W-:Y:S01]  /*1af0*/  FMUL.FTZ R6, R84, UR15 ;  /* 0x0000000f54067c20 */ /* 0x000fe20008410000 */
[----:B------:R-:W-:Y:S01]  /*1b00*/  SEL R81, R116, R81, P1 ;  /* 0x0000005174517207 */ /* 0x000fe20000800000 */
[----:B------:R-:W-:Y:S01]  /*1b10*/  FMUL.FTZ R115, R115, UR15 ;  /* 0x0000000f73737c20 */ /* 0x000fe20008410000 */
[----:B------:R-:W-:Y:S01]  /*1b20*/  FSEL R84, R85, RZ, P6 ;  /* 0x000000ff55547208 */ /* 0x000fe20003000000 */
[----:B------:R-:W-:Y:S01]  /*1b30*/  FMUL.FTZ R4, R4, UR15 ;  /* 0x0000000f04047c20 */ /* 0x000fe20008410000 */
[----:B------:R-:W-:Y:S01]  /*1b40*/  FSEL R85, R6, RZ, P2 ;  /* 0x000000ff06557208 */ /* 0x000fe20001000000 */
[----:B------:R-:W-:Y:S01]  /*1b50*/  FMUL.FTZ R6, R86, UR15 ;  /* 0x0000000f56067c20 */ /* 0x000fe20008410000 */
[----:B------:R-:W-:-:S02]  /*1b60*/  LOP3.LUT P2, RZ, R118, 0xff000000, RZ, 0xc0, !PT ;  /* 0xff00000076ff7812 */ /* 0x000fc4000784c0ff */
[----:B------:R-:W-:Y:S02]  /*1b70*/  LOP3.LUT P6, RZ, R118, 0xff0000, RZ, 0xc0, !PT ;  /* 0x00ff000076ff7812 */ /* 0x000fe400078cc0ff */
[----:B------:R-:W-:Y:S02]  /*1b80*/  FSEL R122, R122, RZ, P2 ;  /* 0x000000ff7a7a7208 */ /* 0x000fe40001000000 */
[----:B------:R-:W-:Y:S02]  /*1b90*/  FSEL R113, R113, RZ, P6 ;  /* 0x000000ff71717208 */ /* 0x000fe40003000000 */
[----:B------:R-:W-:Y:S02]  /*1ba0*/  F2FP.BF16.F32.PACK_AB R84, R85, R84 ;  /* 0x000000545554723e */ /* 0x000fe400000010ff */
[----:B------:R-:W-:Y:S01]  /*1bb0*/  F2FP.BF16.F32.PACK_AB R85, R122, R113 ;  /* 0x000000717a55723e */ /* 0x000fe200000010ff */
[----:B------:R-:W-:Y:S01]  /*1bc0*/  FMUL.FTZ R113, R87, UR15 ;  /* 0x0000000f57717c20 */ /* 0x000fe20008410000 */
[----:B------:R-:W-:Y:S01]  /*1bd0*/  SEL R82, R117, R82, P1 ;  /* 0x0000005275527207 */ /* 0x000fe20000800000 */
[----:B------:R-:W0:Y:S01]  /*1be0*/  @P1 LDC.64 R122, c[0x0][0x308] ;  /* 0x0000c200ff7a1b82 */ /* 0x000e220000000a00 */
[----:B------:R-:W-:-:S02]  /*1bf0*/  LOP3.LUT P6, RZ, R119, 0xff, RZ, 0xc0, !PT ;  /* 0x000000ff77ff7812 */ /* 0x000fc400078cc0ff */
[----:B------:R-:W-:Y:S02]  /*1c00*/  LOP3.LUT P2, RZ, R119, 0xff00, RZ, 0xc0, !PT ;  /* 0x0000ff0077ff7812 */ /* 0x000fe4000784c0ff */
[----:B------:R-:W-:Y:S02]  /*1c10*/  FSEL R86, R115, RZ, P6 ;  /* 0x000000ff73567208 */ /* 0x000fe40003000000 */
[----:B------:R-:W-:Y:S01]  /*1c20*/  FSEL R87, R6, RZ, P2 ;  /* 0x000000ff06577208 */ /* 0x000fe20001000000 */
[----:B------:R-:W1:Y:S01]  /*1c30*/  LDC.64 R116, c[0x0][0x2f8] ;  /* 0x0000be00ff747b82 */ /* 0x000e620000000a00 */
[C---:B------:R-:W-:Y:S02]  /*1c40*/  LOP3.LUT P6, RZ, R119.reuse, 0xff0000, RZ, 0xc0, !PT ;  /* 0x00ff000077ff7812 */ /* 0x040fe400078cc0ff */
[----:B------:R-:W-:Y:S02]  /*1c50*/  LOP3.LUT P2, RZ, R119, 0xff000000, RZ, 0xc0, !PT ;  /* 0xff00000077ff7812 */ /* 0x000fe4000784c0ff */
[----:B------:R-:W-:-:S02]  /*1c60*/  FSEL R113, R113, RZ, P6 ;  /* 0x000000ff71717208 */ /* 0x000fc40003000000 */
[----:B------:R-:W-:Y:S02]  /*1c70*/  FSEL R4, R4, RZ, P2 ;  /* 0x000000ff04047208 */ /* 0x000fe40001000000 */
[----:B------:R-:W-:Y:S02]  /*1c80*/  F2FP.BF16.F32.PACK_AB R86, R87, R86 ;  /* 0x000000565756723e */ /* 0x000fe400000010ff */
[----:B------:R-:W-:Y:S01]  /*1c90*/  F2FP.BF16.F32.PACK_AB R87, R4, R113 ;  /* 0x000000710457723e */ /* 0x000fe200000010ff */
[----:B0-----:R-:W-:-:S05]  /*1ca0*/  @P1 IMAD.WIDE.U32 R122, R0, 0x20, R122 ;  /* 0x00000020007a1825 */ /* 0x001fca00078e007a */
[----:B------:R2:W-:Y:S01]  /*1cb0*/  @P1 STG.E.128 desc[UR4][R122.64], R76 ;  /* 0x0000004c7a001986 */ /* 0x0005e2000c101d04 */
[----:B-1----:R-:W-:-:S03]  /*1cc0*/  IMAD.WIDE.U32 R116, R0, 0x10, R116 ;  /* 0x0000001000747825 */ /* 0x002fc600078e0074 */
[----:B------:R2:W-:Y:S04]  /*1cd0*/  @P1 STG.E.128 desc[UR4][R122.64+0x10], R80 ;  /* 0x000010507a001986 */ /* 0x0005e8000c101d04 */
[----:B------:R2:W-:Y:S02]  /*1ce0*/  STG.E.128 desc[UR4][R116.64], R84 ;  /* 0x0000005474007986 */ /* 0x0005e4000c101d04 */
.L_x_4070:
[----:B------:R-:W-:Y:S05]  /*1cf0*/  BSYNC B1 ;  /* 0x0000000000017941 */ /* 0x000fea0003800000 */
.L_x_4069:
[----:B-12---:R-:W1:Y:S02]  /*1d00*/  LDC.64 R84, c[0x0][0x210] ;  /* 0x00008400ff547b82 */ /* 0x006e640000000a00 */
[----:B-1----:R-:W-:-:S04]  /*1d10*/  LEA R2, R84, R2, 0x2 ;  /* 0x0000000254027211 */ /* 0x002fc800078e10ff */
[----:B------:R-:W-:-:S13]  /*1d20*/  ISETP.GE.AND P1, PT, R2, R85, PT ;  /* 0x000000550200720c */ /* 0x000fda0003f26270 */
[----:B------:R-:W-:Y:S05]  /*1d30*/  @!P1 BRA `(.L_x_4071) ;  /* 0xffffffe400989947 */ /* 0x000fea000383ffff */
.L_x_4061:
[----:B------:R-:W-:Y:S05]  /*1d40*/  BSYNC B0 ;  /* 0x0000000000007941 */ /* 0x000fea0003800000 */
.L_x_4060:
[----:B-----5:R-:W1:Y:S01]  /*1d50*/  S2R R52, SR_TID.X ;  /* 0x0000000000347919 */ /* 0x020e620000002100 */
[----:B------:R-:W-:Y:S01]  /*1d60*/  MOV R2, 0x400 ;  /* 0x0000040000027802 */ /* 0x000fe20000000f00 */
[----:B------:R-:W-:Y:S05]  /*1d70*/  WARPSYNC.ALL ;  /* 0x0000000000007948 */ /* 0x000fea0003800000 */
[----:B------:R-:W2:Y:S01]  /*1d80*/  S2R R3, SR_CgaCtaId ;  /* 0x0000000000037919 */ /* 0x000ea20000008800 */
[----:B------:R-:W-:Y:S01]  /*1d90*/  ULDC.64 UR6, c[0x0][0x2d8] ;  /* 0x0000b60000067ab9 */ /* 0x000fe20000000a00 */
[----:B------:R-:W3:Y:S01]  /*1da0*/  S2R R7, SR_TID.X ;  /* 0x0000000000077919 */ /* 0x000ee20000002100 */
[----:B------:R-:W4:Y:S01]  /*1db0*/  S2R R16, SR_CTAID.X ;  /* 0x0000000000107919 */ /* 0x000f220000002500 */
[----:B-1----:R-:W-:-:S02]  /*1dc0*/  SHF.L.U32 R0, R52, 0x1, RZ ;  /* 0x0000000134007819 */ /* 0x002fc400000006ff */
[----:B------:R-:W-:Y:S02]  /*1dd0*/  IADD3 R18, R5, 0x7f, -R52 ;  /* 0x0000007f05127810 */ /* 0x000fe40007ffe834 */
[----:B------:R-:W-:Y:S02]  /*1de0*/  LOP3.LUT R0, R0, 0x7ffffc0, RZ, 0xc0, !PT ;  /* 0x07ffffc000007812 */ /* 0x000fe400078ec0ff */
[C---:B------:R-:W-:Y:S02]  /*1df0*/  LOP3.LUT P3, RZ, R18.reuse, 0xffffff80, RZ, 0xc0, !PT ;  /* 0xffffff8012ff7812 */ /* 0x040fe4000786c0ff */
[----:B--2---:R-:W-:Y:S02]  /*1e00*/  LEA R3, R3, R2, 0x18 ;  /* 0x0000000203037211 */ /* 0x004fe400078ec0ff */
[----:B------:R-:W-:Y:S02]  /*1e10*/  ISETP.GE.U32.AND P2, PT, R18, 0x100, PT ;  /* 0x000001001200780c */ /* 0x000fe40003f46070 */
[----:B---3--:R-:W-:-:S02]  /*1e20*/  LOP3.LUT R0, R0, 0x1f, R7, 0xf8, !PT ;  /* 0x0000001f00007812 */ /* 0x008fc400078ef807 */
        /* <DEDUP_REMOVED lines=9> */
[----:B----4-:R-:W-:-:S05]  /*1ec0*/  IMAD R31, R16, R5, RZ ;  /* 0x00000005101f7224 */ /* 0x010fca00078e02ff */
        /* <DEDUP_REMOVED lines=31> */
[----:B------:R-:W-:Y:S01]  /*20c0*/  SHF.L.U32 R10, R22, 0x2, RZ ;  /* 0x00000002160a7819 */ /* 0x000fe200000006ff */
        /* <DEDUP_REMOVED lines=85> */
.L_x_4066:
[----:B------:R-:W-:Y:S01]  /*2620*/  HFMA2.MMA R86, -RZ, RZ, 0, 5.9604644775390625e-08 ;  /* 0x00000001ff567435 */ /* 0x000fe200000001ff */
[----:B------:R-:W-:Y:S01]  /*2630*/  BSSY B1, `(.L_x_4072) ;  /* 0x0000006000017945 */ /* 0x000fe20003800000 */
[----:B------:R-:W-:Y:S02]  /*2640*/  MOV R85, 0x1f ;  /* 0x0000001f00557802 */ /* 0x000fe40000000f00 */
[----:B------:R-:W-:-:S07]  /*2650*/  MOV R84, 0xffffffff ;  /* 0xffffffff00547802 */ /* 0x000fce0000000f00 */
[----:B-----5:R-:W-:Y:S05]  /*2660*/  WARPSYNC.COLLECTIVE R84, `(.L_x_4073) ;  /* 0x0000000054087348 */ /* 0x020fea0003c00000 */
[----:B------:R0:W1:Y:S02]  /*2670*/  SHFL.BFLY P1, R84, R117, R86, R85 ;  /* 0x0c00005675547389 */ /* 0x0000640000020055 */
[----:B01---5:R-:W-:Y:S01]  /*2680*/  ENDCOLLECTIVE ;  /* 0x000000000000791b */ /* 0x023fe20003800000 */
.L_x_4073:
[----:B------:R-:W-:Y:S05]  /*2690*/  BSYNC B1 ;  /* 0x0000000000017941 */ /* 0x000fea0003800000 */
.L_x_4072:
        /* <DEDUP_REMOVED lines=8> */
.L_x_4074:
        /* <DEDUP_REMOVED lines=8> */
.L_x_4075:
[----:B------:R-:W-:Y:S02]  /*27a0*/  MOV R117, R87 ;  /* 0x0000005700757202 */ /* 0x000fe40000000f00 */
[----:B------:R-:W-:Y:S02]  /*27b0*/  MOV R122, R84 ;  /* 0x00000054007a7202 */ /* 0x000fe40000000f00 */
[----:B------:R-:W-:-:S03]  /*27c0*/  MOV R84, 0xffffffff ;  /* 0xffffffff00547802 */ /* 0x000fc60000000f00 */
[----:B------:R-:W-:-:S07]  /*27d0*/  FADD.FTZ R122, R113, R122 ;  /* 0x0000007a717a7221 */ /* 0x000fce0000010000 */
[----:B------:R-:W-:Y:S05]  /*27e0*/  WARPSYNC.COLLECTIVE R84, `(.L_x_4076) ;  /* 0x0000000054087348 */ /* 0x000fea0003c00000 */
[----:B------:R0:W1:Y:S02]  /*27f0*/  SHFL.BFLY P1, R84, R117, R86, R85 ;  /* 0x0c00005675547389 */ /* 0x0000640000020055 */
[----:B01----:R-:W-:Y:S01]  /*2800*/  ENDCOLLECTIVE ;  /* 0x000000000000791b */ /* 0x003fe20003800000 */
.L_x_4076:
        /* <DEDUP_REMOVED lines=8> */
.L_x_4077:
[----:B------:R-:W-:Y:S02]  /*2890*/  MOV R117, R124 ;  /* 0x0000007c00757202 */ /* 0x000fe40000000f00 */
[----:B------:R-:W-:Y:S02]  /*28a0*/  MOV R115, R84 ;  /* 0x0000005400737202 */ /* 0x000fe40000000f00 */
[----:B------:R-:W-:-:S03]  /*28b0*/  MOV R84, 0xffffffff ;  /* 0xffffffff00547802 */ /* 0x000fc60000000f00 */
[----:B------:R-:W-:-:S07]  /*28c0*/  FADD.FTZ R115, R122, R115 ;  /* 0x000000737a737221 */ /* 0x000fce0000010000 */
[----:B------:R-:W-:Y:S05]  /*28d0*/  WARPSYNC.COLLECTIVE R84, `(.L_x_4078) ;  /* 0x0000000054087348 */ /* 0x000fea0003c00000 */
[----:B------:R0:W1:Y:S02]  /*28e0*/  SHFL.BFLY P1, R84, R117, R86, R85 ;  /* 0x0c00005675547389 */ /* 0x0000640000020055 */
[----:B01----:R-:W-:Y:S01]  /*28f0*/  ENDCOLLECTIVE ;  /* 0x000000000000791b */ /* 0x003fe20003800000 */
.L_x_4078:
        /* <DEDUP_REMOVED lines=8> */
.L_x_4079:
[----:B------:R-:W-:Y:S02]  /*2980*/  MOV R117, R123 ;  /* 0x0000007b00757202 */ /* 0x000fe40000000f00 */
[----:B------:R-:W-:Y:S02]  /*2990*/  MOV R116, R84 ;  /* 0x0000005400747202 */ /* 0x000fe40000000f00 */
[----:B------:R-:W-:-:S03]  /*29a0*/  MOV R84, 0xffffffff ;  /* 0xffffffff00547802 */ /* 0x000fc60000000f00 */
[----:B------:R-:W-:-:S07]  /*29b0*/  FADD.FTZ R116, R115, R116 ;  /* 0x0000007473747221 */ /* 0x000fce0000010000 */
[----:B------:R-:W-:Y:S05]  /*29c0*/  WARPSYNC.COLLECTIVE R84, `(.L_x_4080) ;  /* 0x0000000054087348 */ /* 0x000fea0003c00000 */
[----:B------:R0:W1:Y:S02]  /*29d0*/  SHFL.BFLY P1, R84, R117, R86, R85 ;  /* 0x0c00005675547389 */ /* 0x0000640000020055 */
[----:B01----:R-:W-:Y:S01]  /*29e0*/  ENDCOLLECTIVE ;  /* 0x000000000000791b */ /* 0x003fe20003800000 */
.L_x_4080:
        /* <DEDUP_REMOVED lines=8> */
.L_x_4081:
[----:B------:R-:W-:Y:S02]  /*2a70*/  MOV R117, R125 ;  /* 0x0000007d00757202 */ /* 0x000fe40000000f00 */
[----:B------:R-:W-:Y:S02]  /*2a80*/  MOV R87, R84 ;  /* 0x0000005400577202 */ /* 0x000fe40000000f00 */
[----:B------:R-:W-:-:S07]  /*2a90*/  MOV R84, 0xffffffff ;  /* 0xffffffff00547802 */ /* 0x000fce0000000f00 */
[----:B------:R-:W-:Y:S05]  /*2aa0*/  WARPSYNC.COLLECTIVE R84, `(.L_x_4082) ;  /* 0x0000000054087348 */ /* 0x000fea0003c00000 */
[----:B------:R0:W1:Y:S02]  /*2ab0*/  SHFL.BFLY P1, R84, R117, R86, R85 ;  /* 0x0c00005675547389 */ /* 0x0000640000020055 */
[----:B01----:R-:W-:Y:S01]  /*2ac0*/  ENDCOLLECTIVE ;  /* 0x000000000000791b */ /* 0x003fe20003800000 */
.L_x_4082:
[----:B------:R-:W-:Y:S01]  /*2ad0*/  MOV R113, R84 ;  /* 0x0000005400717202 */ /* 0x000fe20000000f00 */
[----:B------:R-:W-:Y:S06]  /*2ae0*/  BRA `(.L_x_4083) ;  /* 0xffffffe400947947 */ /* 0x000fec000383ffff */
.L_x_4084:
        /* <DEDUP_REMOVED lines=9> */
.L_x_9160:


//--------------------- .text._ZN10layer_norm13ln_bwd_kernelINS_13Kernel_traitsIf13__nv_bfloat16fS2_fjLj512ELj1ELj4ELj1ELj16ENS_18Kernel_traits_baseILj512EfS2_fS2_fjLj128EEEEELb1ELb0ELb0ELb1EEEvNS_9BwdParamsE --------------------------
	.section	.text._ZN10layer_norm13ln_bwd_kernelINS_13Kernel_traitsIf13__nv_bfloat16fS2_fjLj512ELj1ELj4ELj1ELj16ENS_18Kernel_traits_baseILj512EfS2_fS2_fjLj128EEEEELb1ELb0ELb0ELb1EEEvNS_9BwdParamsE,"ax",@progbits
	.align	128
        .global         _ZN10layer_norm13ln_bwd_kernelINS_13Kernel_traitsIf13__nv_bfloat16fS2_fjLj512ELj1ELj4ELj1ELj16ENS_18Kernel_traits_baseILj512EfS2_fS2_fjLj128EEEEELb1ELb0ELb0ELb1EEEvNS_9BwdParamsE
        .type           _ZN10layer_norm13ln_bwd_kernelINS_13Kernel_traitsIf13__nv_bfloat16fS2_fjLj512ELj1ELj4ELj1ELj16ENS_18Kernel_traits_baseILj512EfS2_fS2_fjLj128EEEEELb1ELb0ELb0ELb1EEEvNS_9BwdParamsE,@function
        .size           _ZN10layer_norm13ln_bwd_kernelINS_13Kernel_traitsIf13__nv_bfloat16fS2_fjLj512ELj1ELj4ELj1ELj16ENS_18Kernel_traits_baseILj512EfS2_fS2_fjLj128EEEEELb1ELb0ELb0ELb1EEEvNS_9BwdParamsE,(.L_x_9161 - _ZN10layer_norm13ln_bwd_kernelINS_13Kernel_traitsIf13__nv_bfloat16fS2_fjLj512ELj1ELj4ELj1ELj16ENS_18Kernel_traits_baseILj512EfS2_fS2_fjLj128EEEEELb1ELb0ELb0ELb1EEEvNS_9BwdParamsE)
        .other          _ZN10layer_norm13ln_bwd_kernelINS_13Kernel_traitsIf13__nv_bfloat16fS2_fjLj512ELj1ELj4ELj1ELj16ENS_18Kernel_traits_baseILj512EfS2_fS2_fjLj128EEEEELb1ELb0ELb0ELb1EEEvNS_9BwdParamsE,@"STO_CUDA_ENTRY STV_DEFAULT"
_ZN10layer_norm13ln_bwd_kernelINS_13Kernel_traitsIf13__nv_bfloat16fS2_fjLj512ELj1ELj4ELj1ELj16ENS_18Kernel_traits_baseILj512EfS2_fS2_fjLj128EEEEELb1ELb0ELb0ELb1EEEvNS_9BwdParamsE:
.text._ZN10layer_norm13ln_bwd_kernelINS_13Kernel_traitsIf13__nv_bfloat16fS2_fjLj512ELj1ELj4ELj1ELj16ENS_18Kernel_traits_baseILj512EfS2_fS2_fjLj128EEEEELb1ELb0ELb0ELb1EEEvNS_9BwdParamsE:
        /* <DEDUP_REMOVED lines=31> */
.L_x_4086:
        /* <DEDUP_REMOVED lines=32> */
.L_x_4090:
        /* <DEDUP_REMOVED lines=29> */
[----:B------:R0:W3:Y:S04]  /*05c0*/  LDG.E.128 R68, desc[UR4][R96.64] ;  /* 0x0000000460447981 */ /* 0x0000e8000c1e1d00 */
        /* <DEDUP_REMOVED lines=20> */
[C---:B0-----:R-:W-:Y:S01]  /*0710*/  FADD.FTZ R110, -R113.reuse, R59 ;  /* 0x0000003b716e7221 */ /* 0x041fe20000010100 */
[C---:B------:R-:W-:Y:S01]  /*0720*/  FADD.FTZ R0, -R113.reuse, R56 ;  /* 0x0000003871007221 */ /* 0x040fe20000010100 */
[C---:B------:R-:W-:Y:S01]  /*0730*/  FADD.FTZ R56, -R113.reuse, R57 ;  /* 0x0000003971387221 */ /* 0x040fe20000010100 */
[C---:B---3--:R-:W-:Y:S01]  /*0740*/  FADD.FTZ R64, -R113.reuse, R64 ;  /* 0x0000004071407221 */ /* 0x048fe20000010100 */
[----:B------:R-:W-:Y:S01]  /*0750*/  FADD.FTZ R118, -R113, R67 ;  /* 0x0000004371767221 */ /* 0x000fe20000010100 */
[----:B------:R-:W-:Y:S02]  /*0760*/  PRMT R59, R61, 0x7632, R59 ;  /* 0x000076323d3b7816 */ /* 0x000fe4000000003b */
[----:B------:R-:W-:Y:S02]  /*0770*/  PRMT R112, R63, 0x7632, R112 ;  /* 0x000076323f707816 */ /* 0x000fe40000000070 */
[----:B------:R-:W-:Y:S01]  /*0780*/  PRMT R57, R60, 0x7632, R57 ;  /* 0x000076323c397816 */ /* 0x000fe20000000039 */
[C---:B------:R-:W-:Y:S01]  /*0790*/  FADD.FTZ R124, -R113.reuse, R73 ;  /* 0x00000049717c7221 */ /* 0x040fe20000010100 */
[----:B------:R-:W-:Y:S01]  /*07a0*/  PRMT R111, R62, 0x7632, R111 ;  /* 0x000076323e6f7816 */ /* 0x000fe2000000006f */
[----:B------:R-:W-:Y:S01]  /*07b0*/  FADD.FTZ R116, -R113, R65 ;  /* 0x0000004171747221 */ /* 0x000fe20000010100 */
[----:B------:R-:W-:Y:S01]  /*07c0*/  SHF.L.U32 R60, R60, 0x10, RZ ;  /* 0x000000103c3c7819 */ /* 0x000fe200000006ff */
        /* <DEDUP_REMOVED lines=11> */
[----:B------:R-:W-:Y:S01]  /*0880*/  SHF.L.U32 R58, R59, 0x10, RZ ;  /* 0x000000103b3a7819 */ /* 0x000fe200000006ff */
[----:B------:R-:W-:Y:S01]  /*0890*/  FMUL.FTZ R64, R109, R64 ;  /* 0x000000406d407220 */ /* 0x000fe20000410000 */
[----:B-1----:R-:W-:Y:S01]  /*08a0*/  SHF.L.U32 R114, R63, 0x10, RZ ;  /* 0x000000103f727819 */ /* 0x002fe200000006ff */
[C---:B------:R-:W-:Y:S01]  /*08b0*/  FMUL.FTZ R113, R109.reuse, R110 ;  /* 0x0000006e6d717220 */ /* 0x040fe20000410000 */
[----:B------:R-:W-:Y:S01]  /*08c0*/  SHF.L.U32 R112, R112, 0x10, RZ ;  /* 0x0000001070707819 */ /* 0x000fe200000006ff */
[C---:B------:R-:W-:Y:S01]  /*08d0*/  FMUL.FTZ R115, R109.reuse, R118 ;  /* 0x000000766d737220 */ /* 0x040fe20000410000 */
[----:B------:R-:W-:Y:S01]  /*08e0*/  PRMT R63, R76, 0x7632, R63 ;  /* 0x000076324c3f7816 */ /* 0x000fe2000000003f */
[----:B------:R-:W-:Y:S01]  /*08f0*/  FMUL.FTZ R71, R109, R56 ;  /* 0x000000386d477220 */ /* 0x000fe20000410000 */
[----:B------:R-:W-:Y:S01]  /*0900*/  SHF.L.U32 R110, R57, 0x10, RZ ;  /* 0x00000010396e7819 */ /* 0x000fe200000006ff */
[----:B------:R-:W-:Y:S01]  /*0910*/  FADD.FTZ R103, R60, R103 ;  /* 0x000000673c677221 */ /* 0x000fe20000010000 */
[----:B------:R-:W-:Y:S01]  /*0920*/  SHF.L.U32 R76, R76, 0x10, RZ ;  /* 0x000000104c4c7819 */ /* 0x000fe200000006ff */
[-C--:B------:R-:W-:Y:S01]  /*0930*/  FFMA.FTZ R105, R0, R60.reuse, R105 ;  /* 0x0000003c00697223 */ /* 0x080fe20000010069 */
[----:B------:R-:W-:Y:S01]  /*0940*/  PRMT R65, R77, 0x7632, R65 ;  /* 0x000076324d417816 */ /* 0x000fe20000000041 */
[----:B------:R-:W-:Y:S01]  /*0950*/  FMUL.FTZ R57, R32, R60 ;  /* 0x0000003c20397220 */ /* 0x000fe20000410000 */
[----:B------:R-:W-:Y:S01]  /*0960*/  FADD.FTZ R15, R62, R15 ;  /* 0x0000000f3e0f7221 */ /* 0x000fe20000010000 */
[-C--:B------:R-:W-:Y:S01]  /*0970*/  FFMA.FTZ R3, R64, R62.reuse, R3 ;  /* 0x0000003e40037223 */ /* 0x080fe20000010003 */
[----:B------:R-:W-:Y:S01]  /*0980*/  FMUL.FTZ R59, R36, R62 ;  /* 0x0000003e243b7220 */ /* 0x000fe20000410000 */
[----:B------:R-:W-:Y:S01]  /*0990*/  FMUL.FTZ R68, R109, R68 ;  /* 0x000000446d447220 */ /* 0x000fe20000410000 */
[----:B------:R-:W-:Y:S01]  /*09a0*/  SHF.L.U32 R60, R111, 0x10, RZ ;  /* 0x000000106f3c7819 */ /* 0x000fe200000006ff */
[-C--:B------:R-:W-:Y:S01]  /*09b0*/  FFMA.FTZ R98, R113, R58.reuse, R98 ;  /* 0x0000003a71627223 */ /* 0x080fe20000010062 */
[----:B------:R-:W-:Y:S01]  /*09c0*/  FADD.FTZ R91, R58, R91 ;  /* 0x0000005b3a5b7221 */ /* 0x000fe20000010000 */
[----:B------:R-:W-:Y:S01]  /*09d0*/  FMUL.FTZ R62, R35, R58 ;  /* 0x0000003a233e7220 */ /* 0x000fe20000410000 */
[----:B------:R-:W-:Y:S01]  /*09e0*/  FMUL.FTZ R111, R109, R116 ;  /* 0x000000746d6f7220 */ /* 0x000fe20000410000 */
[----:B------:R-:W-:Y:S01]  /*09f0*/  FADD.FTZ R80, R112, R80 ;  /* 0x0000005070507221 */ /* 0x000fe20000010000 */
[-C--:B------:R-:W-:Y:S01]  /*0a00*/  FFMA.FTZ R4, R115, R112.reuse, R4 ;  /* 0x0000007073047223 */ /* 0x080fe20000010004 */
[----:B------:R-:W-:Y:S01]  /*0a10*/  FMUL.FTZ R58, R39, R112 ;  /* 0x00000070273a7220 */ /* 0x000fe20000410000 */
[----:B------:R-:W-:Y:S01]  /*0a20*/  SHF.L.U32 R61, R61, 0x10, RZ ;  /* 0x000000103d3d7819 */ /* 0x000fe200000006ff */
[-C--:B------:R-:W-:Y:S01]  /*0a30*/  FFMA.FTZ R102, R71, R110.reuse, R102 ;  /* 0x0000006e47667223 */ /* 0x080fe20000010066 */
[----:B------:R-:W-:Y:S01]  /*0a40*/  FADD.FTZ R101, R110, R101 ;  /* 0x000000656e657221 */ /* 0x000fe20000010000 */
        /* <DEDUP_REMOVED lines=8> */
[----:B------:R-:W-:-:S02]  /*0ad0*/  FMUL.FTZ R56, R34, R61 ;  /* 0x0000003d22387220 */ /* 0x000fc40000410000 */
[----:B------:R-:W-:Y:S01]  /*0ae0*/  FADD.FTZ R65, R65, R110 ;  /* 0x0000006e41417221 */ /* 0x000fe20000010000 */
[----:B------:R-:W-:Y:S01]  /*0af0*/  FFMA.FTZ R76, R71, R110, R76 ;  /* 0x0000006e474c7223 */ /* 0x000fe2000001004c */
[----:B------:R-:W-:Y:S02]  /*0b00*/  FMUL.FTZ R66, R109, R66 ;  /* 0x000000426d427220 */ /* 0x000fe40000410000 */
        /* <DEDUP_REMOVED lines=24> */
[----:B------:R-:W-:-:S02]  /*0c90*/  FMUL.FTZ R76, R109, R74 ;  /* 0x0000004a6d4c7220 */ /* 0x000fc40000410000 */
[----:B------:R-:W-:Y:S01]  /*0ca0*/  FADD.FTZ R121, R78, R61 ;  /* 0x0000003d4e797221 */ /* 0x000fe20000010000 */
[----:B------:R-:W-:Y:S01]  /*0cb0*/  FFMA.FTZ R74, R66, R61, R69 ;  /* 0x0000003d424a7223 */ /* 0x000fe20000010045 */
[----:B------:R-:W-:Y:S02]  /*0cc0*/  SHF.L.U32 R77, R77, 0x10, RZ ;  /* 0x000000104d4d7819 */ /* 0x000fe400000006ff */
[----:B------:R-:W-:Y:S01]  /*0cd0*/  FADD.FTZ R78, R121, R58 ;  /* 0x0000003a794e7221 */ /* 0x000fe20000010000 */
[----:B------:R-:W-:Y:S01]  /*0ce0*/  FFMA.FTZ R121, R115, R58, R74 ;  /* 0x0000003a73797223 */ /* 0x000fe2000001004a */
[C---:B------:R-:W-:Y:S01]  /*0cf0*/  FMUL.FTZ R117, R109.reuse, R120 ;  /* 0x000000786d757220 */ /* 0x040fe20000410000 */
[----:B------:R-:W-:Y:S01]  /*0d00*/  FMUL.FTZ R70, R109, R70 ;  /* 0x000000466d467220 */ /* 0x000fe20000410000 */
[-C--:B------:R-:W-:Y:S01]  /*0d10*/  FMUL.FTZ R74, R41, R116.reuse ;  /* 0x00000074294a7220 */ /* 0x080fe20000410000 */
[----:B------:R-:W-:Y:S01]  /*0d20*/  FADD.FTZ R69, R78, R63 ;  /* 0x0000003f4e457221 */ /* 0x000fe20000010000 */
[----:B------:R-:W-:Y:S01]  /*0d30*/  FFMA.FTZ R78, R68, R63, R121 ;  /* 0x0000003f444e7223 */ /* 0x000fe20000010079 */
[----:B------:R-:W-:Y:S01]  /*0d40*/  FADD.FTZ R85, R77, R85 ;  /* 0x000000554d557221 */ /* 0x000fe20000010000 */
[-C--:B------:R-:W-:Y:S01]  /*0d50*/  FFMA.FTZ R9, R70, R77.reuse, R9 ;  /* 0x0000004d46097223 */ /* 0x080fe20000010009 */
[----:B------:R-:W-:Y:S01]  /*0d60*/  FFMA.FTZ R6, R117, R116, R6 ;  /* 0x0000007475067223 */ /* 0x000fe20000010006 */
        /* <DEDUP_REMOVED lines=52> */
.L_x_4102:
        /* <DEDUP_REMOVED lines=17> */
[----:B------:R-:W-:Y:S01]  /*11c0*/  MOV R56, R96 ;  /* 0x0000006000387202 */ /* 0x000fe20000000f00 */
[C---:B------:R-:W-:Y:S01]  /*11d0*/  FMUL.FTZ R125, R109.reuse, R0 ;  /* 0x000000006d7d7220 */ /* 0x040fe20000410000 */
[----:B------:R-:W-:Y:S01]  /*11e0*/  FMUL.FTZ R113, R109, R94 ;  /* 0x0000005e6d717220 */ /* 0x000fe20000410000 */
[-C--:B------:R-:W-:Y:S01]  /*11f0*/  FFMA.FTZ R71, R71, R123.reuse, R112 ;  /* 0x0000007b47477223 */ /* 0x080fe20000010070 */
[----:B------:R-:W-:Y:S01]  /*1200*/  LOP3.LUT P6, RZ, R56, 0xff, RZ, 0xc0, !PT ;  /* 0x000000ff38ff7812 */ /* 0x000fe200078cc0ff */
[----:B------:R-:W-:Y:S01]  /*1210*/  @P2 FADD.FTZ R125, R28, R125 ;  /* 0x0000007d1c7d2221 */ /* 0x000fe20000010000 */
[----:B------:R-:W-:Y:S01]  /*1220*/  @P2 FADD.FTZ R113, R30, R113 ;  /* 0x000000711e712221 */ /* 0x000fe20000010000 */
[----:B------:R-:W-:Y:S01]  /*1230*/  FADD.FTZ R56, R59, -R114 ;  /* 0x800000723b387221 */ /* 0x000fe20000010000 */
[----:B------:R-:W-:Y:S01]  /*1240*/  FMUL.FTZ R96, R109, R64 ;  /* 0x000000406d607220 */ /* 0x000fe20000410000 */
[-C--:B------:R-:W-:Y:S01]  /*1250*/  FMUL.FTZ R0, R125, R106.reuse ;  /* 0x0000006a7d007220 */ /* 0x080fe20000410000 */
[----:B------:R-:W-:Y:S01]  /*1260*/  FMUL.FTZ R59, R113, R106 ;  /* 0x0000006a713b7220 */ /* 0x000fe20000410000 */
[----:B------:R-:W-:Y:S01]  /*1270*/  FADD.FTZ R110, R110, -R71 ;  /* 0x800000476e6e7221 */ /* 0x000fe20000010000 */
[-C--:B------:R-:W-:Y:S01]  /*1280*/  FFMA.FTZ R111, R111, R123.reuse, R112 ;  /* 0x0000007b6f6f7223 */ /* 0x080fe20000010070 */
[----:B------:R-:W-:Y:S01]  /*1290*/  FMUL.FTZ R0, R0, UR12 ;  /* 0x0000000c00007c20 */ /* 0x000fe20008410000 */
[----:B------:R-:W-:Y:S01]  /*12a0*/  FMUL.FTZ R59, R59, UR12 ;  /* 0x0000000c3b3b7c20 */ /* 0x000fe20008410000 */
[----:B------:R-:W-:Y:S01]  /*12b0*/  @P2 FADD.FTZ R96, R31, R96 ;  /* 0x000000601f602221 */ /* 0x000fe20000010000 */
[----:B------:R-:W-:Y:S01]  /*12c0*/  FMUL.FTZ R62, R109, R110 ;  /* 0x0000006e6d3e7220 */ /* 0x000fe20000410000 */
[----:B------:R-:W-:Y:S01]  /*12d0*/  FADD.FTZ R60, R60, -R111 ;  /* 0x8000006f3c3c7221 */ /* 0x000fe20000010000 */
[----:B------:R-:W-:Y:S01]  /*12e0*/  FSEL R95, R0, RZ, P6 ;  /* 0x000000ff005f7208 */ /* 0x000fe20003000000 */
[----:B------:R-:W-:Y:S01]  /*12f0*/  FMUL.FTZ R64, R96, R106 ;  /* 0x0000006a60407220 */ /* 0x000fe20000410000 */
[----:B------:R-:W-:Y:S01]  /*1300*/  FSEL R0, R59, RZ, P3 ;  /* 0x000000ff3b007208 */ /* 0x000fe20001800000 */
[----:B------:R-:W-:Y:S01]  /*1310*/  FMUL.FTZ R59, R109, R56 ;  /* 0x000000386d3b7220 */ /* 0x000fe20000410000 */
[----:B------:R-:W-:Y:S01]  /*1320*/  @P2 FADD.FTZ R62, R29, R62 ;  /* 0x0000003e1d3e2221 */ /* 0x000fe20000010000 */
[-C--:B------:R-:W-:Y:S01]  /*1330*/  FFMA.FTZ R110, R66, R123.reuse, R112 ;  /* 0x0000007b426e7223 */ /* 0x080fe20000010070 */
[----:B------:R-:W-:Y:S01]  /*1340*/  FMUL.FTZ R66, R109, R60 ;  /* 0x0000003c6d427220 */ /* 0x000fe20000410000 */
[----:B------:R-:W-:Y:S01]  /*1350*/  @P2 FADD.FTZ R59, R24, R59 ;  /* 0x0000003b183b2221 */ /* 0x000fe20000010000 */
[----:B------:R-:W-:Y:S01]  /*1360*/  FMUL.FTZ R64, R64, UR12 ;  /* 0x0000000c40407c20 */ /* 0x000fe20008410000 */
[-C--:B------:R-:W-:Y:S01]  /*1370*/  FMUL.FTZ R57, R62, R106.reuse ;  /* 0x0000006a3e397220 */ /* 0x080fe20000410000 */
[----:B------:R-:W-:Y:S01]  /*1380*/  LOP3.LUT P6, RZ, R97, 0xff, RZ, 0xc0, !PT ;  /* 0x000000ff61ff7812 */ /* 0x000fe200078cc0ff */
[-C--:B------:R-:W-:Y:S01]  /*1390*/  FMUL.FTZ R56, R59, R106.reuse ;  /* 0x0000006a3b387220 */ /* 0x080fe20000410000 */
[----:B------:R-:W-:Y:S01]  /*13a0*/  @P2 FADD.FTZ R66, R25, R66 ;  /* 0x0000004219422221 */ /* 0x000fe20000010000 */
[----:B------:R-:W-:Y:S01]  /*13b0*/  FSEL R71, R64, RZ, P5 ;  /* 0x000000ff40477208 */ /* 0x000fe20002800000 */
[----:B------:R-:W-:Y:S01]  /*13c0*/  FMUL.FTZ R57, R57, UR12 ;  /* 0x0000000c39397c20 */ /* 0x000fe20008410000 */
[----:B------:R-:W-:Y:S01]  /*13d0*/  FMUL.FTZ R56, R56, UR12 ;  /* 0x0000000c38387c20 */ /* 0x000fe20008410000 */
[-C--:B------:R-:W-:Y:S01]  /*13e0*/  FFMA.FTZ R115, R115, R123.reuse, R112 ;  /* 0x0000007b73737223 */ /* 0x080fe20000010070 */
[----:B------:R-:W-:Y:S01]  /*13f0*/  FADD.FTZ R110, R61, -R110 ;  /* 0x8000006e3d6e7221 */ /* 0x000fe20000010000 */
[-CC-:B------:R-:W-:Y:S01]  /*1400*/  FFMA.FTZ R72, R72, R123.reuse, R112.reuse ;  /* 0x0000007b48487223 */ /* 0x180fe20000010070 */
[----:B------:R-:W-:Y:S01]  /*1410*/  FSEL R94, R57, RZ, P1 ;  /* 0x000000ff395e7208 */ /* 0x000fe20000800000 */
[----:B------:R-:W-:Y:S01]  /*1420*/  FADD.FTZ R58, R58, -R115 ;  /* 0x800000733a3a7221 */ /* 0x000fe20000010000 */
[----:B------:R-:W-:Y:S01]  /*1430*/  FSEL R64, R56, RZ, P6 ;  /* 0x000000ff38407208 */ /* 0x000fe20003000000 */
[----:B------:R-:W-:Y:S01]  /*1440*/  FMUL.FTZ R56, R66, R106 ;  /* 0x0000006a42387220 */ /* 0x000fe20000410000 */
[----:B------:R-:W-:Y:S01]  /*1450*/  LOP3.LUT P1, RZ, R97, 0xff00, RZ, 0xc0, !PT ;  /* 0x0000ff0061ff7812 */ /* 0x000fe2000782c0ff */
[----:B------:R-:W-:Y:S01]  /*1460*/  FMUL.FTZ R115, R109, R110 ;  /* 0x0000006e6d737220 */ /* 0x000fe20000410000 */
[-C--:B------:R-:W-:Y:S01]  /*1470*/  FFMA.FTZ R70, R70, R123.reuse, R112 ;  /* 0x0000007b46467223 */ /* 0x080fe20000010070 */
[----:B------:R-:W-:Y:S01]  /*1480*/  FMUL.FTZ R56, R56, UR12 ;  /* 0x0000000c38387c20 */ /* 0x000fe20008410000 */
[----:B------:R-:W-:Y:S01]  /*1490*/  FADD.FTZ R72, R65, -R72 ;  /* 0x8000004841487221 */ /* 0x000fe20000010000 */
[-CC-:B------:R-:W-:Y:S01]  /*14a0*/  FFMA.FTZ R117, R117, R123.reuse, R112.reuse ;  /* 0x0000007b75757223 */ /* 0x180fe20000010070 */
[-CC-:B------:R-:W-:Y:S01]  /*14b0*/  FFMA.FTZ R68, R68, R123.reuse, R112.reuse ;  /* 0x0000007b44447223 */ /* 0x180fe20000010070 */
[----:B------:R-:W-:Y:S01]  /*14c0*/  @P2 FADD.FTZ R115, R26, R115 ;  /* 0x000000731a732221 */ /* 0x000fe20000010000 */
[----:B------:R-:W-:Y:S01]  /*14d0*/  FSEL R65, R56, RZ, P1 ;  /* 0x000000ff38417208 */ /* 0x000fe20000800000 */
[-C--:B------:R-:W-:Y:S01]  /*14e0*/  FFMA.FTZ R116, R76, R123.reuse, R112 ;  /* 0x0000007b4c747223 */ /* 0x080fe20000010070 */
[----:B------:R-:W-:Y:S01]  /*14f0*/  ISETP.NE.U32.AND P1, PT, RZ, UR10, PT ;  /* 0x0000000aff007c0c */ /* 0x000fe2000bf25070 */
[----:B------:R-:W-:Y:S01]  /*1500*/  FADD.FTZ R60, R77, -R70 ;  /* 0x800000464d3c7221 */ /* 0x000fe20000010000 */
[----:B------:R-:W-:Y:S01]  /*1510*/  FADD.FTZ R74, R74, -R117 ;  /* 0x800000754a4a7221 */ /* 0x000fe20000010000 */
[----:B------:R-:W-:Y:S01]  /*1520*/  FMUL.FTZ R70, R109, R58 ;  /* 0x0000003a6d467220 */ /* 0x000fe20000410000 */
[----:B------:R-:W-:Y:S01]  /*1530*/  FADD.FTZ R68, R63, -R68 ;  /* 0x800000443f447221 */ /* 0x000fe20000010000 */
[----:B------:R-:W-:Y:S01]  /*1540*/  ISETP.NE.AND.EX P1, PT, RZ, UR11, PT, P1 ;  /* 0x0000000bff007c0c */ /* 0x000fe2000bf25310 */
[-CC-:B------:R-:W-:Y:S01]  /*1550*/  FFMA.FTZ R119, R119, R123.reuse, R112.reuse ;  /* 0x0000007b77777223 */ /* 0x180fe20000010070 */
[-CC-:B------:R-:W-:Y:S01]  /*1560*/  FFMA.FTZ R114, R69, R123.reuse, R112.reuse ;  /* 0x0000007b45727223 */ /* 0x180fe20000010070 */
[----:B------:R-:W-:Y:S01]  /*1570*/  FFMA.FTZ R118, R121, R123, R112 ;  /* 0x0000007b79767223 */ /* 0x000fe20000010070 */
[----:B------:R-:W-:Y:S01]  /*1580*/  FMUL.FTZ R56, R115, R106 ;  /* 0x0000006a73387220 */ /* 0x000fe20000410000 */
[----:B------:R-:W-:Y:S01]  /*1590*/  MOV R57, R92 ;  /* 0x0000005c00397202 */ /* 0x000fe20000000f00 */
[----:B------:R-:W-:Y:S01]  /*15a0*/  FADD.FTZ R112, R79, -R116 ;  /* 0x800000744f707221 */ /* 0x000fe20000010000 */
[----:B------:R-:W-:Y:S01]  /*15b0*/  FMUL.FTZ R116, R109, R74 ;  /* 0x0000004a6d747220 */ /* 0x000fe20000410000 */
[----:B------:R-:W-:Y:S01]  /*15c0*/  @P2 FADD.FTZ R70, R27, R70 ;  /* 0x000000461b462221 */ /* 0x000fe20000010000 */
[----:B------:R-:W-:Y:S01]  /*15d0*/  FMUL.FTZ R121, R109, R68 ;  /* 0x000000446d797220 */ /* 0x000fe20000410000 */
[----:B------:R-:W-:Y:S01]  /*15e0*/  FMUL.FTZ R56, R56, UR12 ;  /* 0x0000000c38387c20 */ /* 0x000fe20008410000 */
[----:B------:R-:W-:Y:S01]  /*15f0*/  LOP3.LUT P3, RZ, R97, 0xff0000, RZ, 0xc0, !PT ;  /* 0x00ff000061ff7812 */ /* 0x000fe2000786c0ff */
[----:B------:R-:W-:Y:S01]  /*1600*/  @P2 FADD.FTZ R116, R21, R116 ;  /* 0x0000007415742221 */ /* 0x000fe20000010000 */
[----:B------:R-:W-:Y:S01]  /*1610*/  LOP3.LUT P6, RZ, R57, 0xff, RZ, 0xc0, !PT ;  /* 0x000000ff39ff7812 */ /* 0x000fe200078cc0ff */
[----:B------:R-:W-:Y:S01]  /*1620*/  FMUL.FTZ R57, R70, R106 ;  /* 0x0000006a46397220 */ /* 0x000fe20000410000 */
[----:B------:R-:W-:Y:S01]  /*1630*/  @P2 FADD.FTZ R121, R20, R121 ;  /* 0x0000007914792221 */ /* 0x000fe20000010000 */
[----:B------:R-:W-:Y:S01]  /*1640*/  LOP3.LUT P5, RZ, R97, 0xff000000, RZ, 0xc0, !PT ;  /* 0xff00000061ff7812 */ /* 0x000fe200078ac0ff */
[----:B------:R-:W-:Y:S01]  /*1650*/  FADD.FTZ R78, R78, -R119 ;  /* 0x800000774e4e7221 */ /* 0x000fe20000010000 */
[----:B------:R-:W-:Y:S01]  /*1660*/  FSEL R97, R56, RZ, P3 ;  /* 0x000000ff38617208 */ /* 0x000fe20001800000 */
[----:B------:R-:W-:Y:S01]  /*1670*/  FMUL.FTZ R119, R109, R60 ;  /* 0x0000003c6d777220 */ /* 0x000fe20000410000 */
[----:B------:R-:W-:Y:S01]  /*1680*/  FMUL.FTZ R57, R57, UR12 ;  /* 0x0000000c39397c20 */ /* 0x000fe20008410000 */
[-C--:B------:R-:W-:Y:S01]  /*1690*/  FMUL.FTZ R56, R116, R106.reuse ;  /* 0x0000006a74387220 */ /* 0x080fe20000410000 */
[----:B------:R-:W-:Y:S01]  /*16a0*/  FMUL.FTZ R60, R121, R106 ;  /* 0x0000006a793c7220 */ /* 0x000fe20000410000 */
[----:B------:R-:W0:Y:S01]  /*16b0*/  @P1 LDC.64 R68, c[0x0][0x308] ;  /* 0x0000c200ff441b82 */ /* 0x000e220000000a00 */
[----:B------:R-:W-:Y:S01]  /*16c0*/  FMUL.FTZ R117, R109, R72 ;  /* 0x000000486d757220 */ /* 0x000fe20000410000 */
[----:B------:R-:W-:Y:S01]  /*16d0*/  FSEL R110, R57, RZ, P5 ;  /* 0x000000ff396e7208 */ /* 0x000fe20002800000 */
[----:B------:R-:W-:Y:S01]  /*16e0*/  FMUL.FTZ R60, R60, UR12 ;  /* 0x0000000c3c3c7c20 */ /* 0x000fe20008410000 */
[----:B------:R-:W-:Y:S01]  /*16f0*/  FMUL.FTZ R79, R56, UR12 ;  /* 0x0000000c384f7c20 */ /* 0x000fe20008410000 */
[----:B------:R-:W-:Y:S01]  /*1700*/  FADD.FTZ R76, R67, -R114 ;  /* 0x80000072434c7221 */ /* 0x000fe20000010000 */
[----:B------:R-:W-:Y:S01]  /*1710*/  FMUL.FTZ R114, R109, R78 ;  /* 0x0000004e6d727220 */ /* 0x000fe20000410000 */
[----:B------:R-:W-:Y:S01]  /*1720*/  @P2 FADD.FTZ R119, R22, R119 ;  /* 0x0000007716772221 */ /* 0x000fe20000010000 */
[----:B------:R-:W1:Y:S01]  /*1730*/  LDC.64 R72, c[0x0][0x2f8] ;  /* 0x0000be00ff487b82 */ /* 0x000e620000000a00 */
[----:B------:R-:W-:Y:S01]  /*1740*/  FSEL R78, R60, RZ, P6 ;  /* 0x000000ff3c4e7208 */ /* 0x000fe20003000000 */
[----:B------:R-:W-:Y:S01]  /*1750*/  @P2 FADD.FTZ R114, R23, R114 ;  /* 0x0000007217722221 */ /* 0x000fe20000010000 */
[-C--:B------:R-:W-:Y:S01]  /*1760*/  FMUL.FTZ R60, R119, R106.reuse ;  /* 0x0000006a773c7220 */ /* 0x080fe20000410000 */
[----:B------:R-:W-:Y:S01]  /*1770*/  @P2 FADD.FTZ R117, R16, R117 ;  /* 0x0000007510752221 */ /* 0x000fe20000010000 */
[----:B------:R-:W-:Y:S01]  /*1780*/  LOP3.LUT P5, RZ, R92, 0xff00, RZ, 0xc0, !PT ;  /* 0x0000ff005cff7812 */ /* 0x000fe200078ac0ff */
[-C--:B------:R-:W-:Y:S01]  /*1790*/  FMUL.FTZ R61, R114, R106.reuse ;  /* 0x0000006a723d7220 */ /* 0x080fe20000410000 */
[----:B------:R-:W-:Y:S01]  /*17a0*/  FMUL.FTZ R60, R60, UR12 ;  /* 0x0000000c3c3c7c20 */ /* 0x000fe20008410000 */
[----:B------:R-:W2:Y:S01]  /*17b0*/  @P1 LDC.64 R56, c[0x0][0x308] ;  /* 0x0000c200ff381b82 */ /* 0x000ea20000000a00 */
[C---:B------:R-:W-:Y:S01]  /*17c0*/  LOP3.LUT P6, RZ, R92.reuse, 0xff0000, RZ, 0xc0, !PT ;  /* 0x00ff00005cff7812 */ /* 0x040fe200078cc0ff */
[----:B------:R-:W-:Y:S01]  /*17d0*/  FMUL.FTZ R63, R117, R106 ;  /* 0x0000006a753f7220 */ /* 0x000fe20000410000 */
[----:B------:R-:W-:Y:S01]  /*17e0*/  ISETP.NE.U32.AND P3, PT, RZ, UR10, PT ;  /* 0x0000000aff007c0c */ /* 0x000fe2000bf65070 */
[----:B------:R-:W-:Y:S01]  /*17f0*/  FMUL.FTZ R58, R109, R76 ;  /* 0x0000004c6d3a7220 */ /* 0x000fe20000410000 */
[----:B------:R-:W-:Y:S01]  /*1800*/  FMUL.FTZ R61, R61, UR12 ;  /* 0x0000000c3d3d7c20 */ /* 0x000fe20008410000 */
[----:B------:R-:W-:Y:S01]  /*1810*/  FSEL R79, R79, RZ, P5 ;  /* 0x000000ff4f4f7208 */ /* 0x000fe20002800000 */
[----:B------:R-:W-:Y:S01]  /*1820*/  FMUL.FTZ R63, R63, UR12 ;  /* 0x0000000c3f3f7c20 */ /* 0x000fe20008410000 */
[----:B------:R-:W-:Y:S01]  /*1830*/  LOP3.LUT P5, RZ, R92, 0xff000000, RZ, 0xc0, !PT ;  /* 0xff0000005cff7812 */ /* 0x000fe200078ac0ff */
[----:B------:R-:W-:Y:S01]  /*1840*/  FADD.FTZ R118, R75, -R118 ;  /* 0x800000764b767221 */ /* 0x000fe20000010000 */
[----:B------:R-:W-:Y:S01]  /*1850*/  FSEL R76, R60, RZ, P6 ;  /* 0x000000ff3c4c7208 */ /* 0x000fe20003000000 */
[----:B0-----:R-:W-:Y:S01]  /*1860*/  @P1 IMAD.WIDE.U32 R68, R107, 0x20, R68 ;  /* 0x000000206b441825 */ /* 0x001fe200078e0044 */
[----:B------:R-:W-:-:S03]  /*1870*/  LOP3.LUT P6, RZ, R93, 0xff, RZ, 0xc0, !PT ;  /* 0x000000ff5dff7812 */ /* 0x000fc600078cc0ff */
[C---:B------:R-:W-:Y:S01]  /*1880*/  FMUL.FTZ R111, R109.reuse, R112 ;  /* 0x000000706d6f7220 */ /* 0x040fe20000410000 */
[----:B------:R-:W-:Y:S01]  /*1890*/  ISETP.NE.AND.EX P3, PT, RZ, UR11, PT, P3 ;  /* 0x0000000bff007c0c */ /* 0x000fe2000bf65330 */
[----:B------:R-:W-:Y:S01]  /*18a0*/  FMUL.FTZ R112, R109, R118 ;  /* 0x000000766d707220 */ /* 0x000fe20000410000 */
[----:B------:R-:W-:Y:S01]  /*18b0*/  FSEL R77, R61, RZ, P5 ;  /* 0x000000ff3d4d7208 */ /* 0x000fe20002800000 */
[----:B-1----:R-:W-:Y:S01]  /*18c0*/  IMAD.WIDE.U32 R74, R107, 0x10, R72 ;  /* 0x000000106b4a7825 */ /* 0x002fe200078e0048 */
[----:B------:R-:W-:-:S03]  /*18d0*/  FSEL R67, R63, RZ, P6 ;  /* 0x000000ff3f437208 */ /* 0x000fc60003000000 */
[----:B------:R-:W-:Y:S01]  /*18e0*/  @P2 FADD.FTZ R58, R17, R58 ;  /* 0x0000003a113a2221 */ /* 0x000fe20000010000 */
[----:B------:R-:W-:Y:S01]  /*18f0*/  SEL R61, R62, R49, P3 ;  /* 0x000000313e3d7207 */ /* 0x000fe20001800000 */
[----:B------:R-:W-:Y:S01]  /*1900*/  IMAD.WIDE.U32 R72, R108, 0x10, R72 ;  /* 0x000000106c487825 */ /* 0x000fe200078e0048 */
[----:B------:R-:W-:-:S03]  /*1910*/  SEL R60, R125, R48, P3 ;  /* 0x000000307d3c7207 */ /* 0x000fc60001800000 */
[----:B------:R-:W-:Y:S01]  /*1920*/  @P2 FADD.FTZ R111, R18, R111 ;  /* 0x0000006f126f2221 */ /* 0x000fe20000010000 */
[----:B------:R-:W-:Y:S01]  /*1930*/  SEL R62, R113, R50, P3 ;  /* 0x00000032713e7207 */ /* 0x000fe20001800000 */
[----:B--2---:R-:W-:Y:S01]  /*1940*/  @P1 IMAD.WIDE.U32 R108, R108, 0x20, R56 ;  /* 0x000000206c6c1825 */ /* 0x004fe200078e0038 */
[----:B------:R-:W-:-:S03]  /*1950*/  SEL R63, R96, R51, P3 ;  /* 0x00000033603f7207 */ /* 0x000fc60001800000 */
[----:B------:R-:W-:Y:S01]  /*1960*/  @P2 FADD.FTZ R112, R19, R112 ;  /* 0x0000007013702221 */ /* 0x000fe20000010000 */
[----:B------:R-:W-:Y:S02]  /*1970*/  SEL R56, R59, R52, P3 ;  /* 0x000000343b387207 */ /* 0x000fe40001800000 */
[----:B------:R-:W-:Y:S01]  /*1980*/  SEL R59, R70, R55, P3 ;  /* 0x00000037463b7207 */ /* 0x000fe20001800000 */
[----:B------:R0:W-:Y:S01]  /*1990*/  @P1 STG.E.128 desc[UR4][R68.64], R60 ;  /* 0x0000003c44001986 */ /* 0x0001e2000c101d04 */
[-C--:B------:R-:W-:Y:S02]  /*19a0*/  SEL R57, R66, R53.reuse, P3 ;  /* 0x0000003542397207 */ /* 0x080fe40001800000 */
[----:B------:R-:W-:Y:S02]  /*19b0*/  SEL R53, R58, R53, P3 ;  /* 0x000000353a357207 */ /* 0x000fe40001800000 */
[C---:B------:R-:W-:Y:S02]  /*19c0*/  LOP3.LUT P5, RZ, R93.reuse, 0xff00, RZ, 0xc0, !PT ;  /* 0x0000ff005dff7812 */ /* 0x040fe400078ac0ff */
[----:B------:R-:W-:-:S02]  /*19d0*/  LOP3.LUT P6, RZ, R93, 0xff0000, RZ, 0xc0, !PT ;  /* 0x00ff00005dff7812 */ /* 0x000fc400078cc0ff */
[----:B------:R-:W-:Y:S02]  /*19e0*/  LOP3.LUT P2, RZ, R93, 0xff000000, RZ, 0xc0, !PT ;  /* 0xff0000005dff7812 */ /* 0x000fe4000784c0ff */
[----:B------:R-:W-:Y:S02]  /*19f0*/  SEL R48, R121, R48, P3 ;  /* 0x0000003079307207 */ /* 0x000fe40001800000 */
[----:B------:R-:W-:Y:S02]  /*1a00*/  SEL R49, R116, R49, P3 ;  /* 0x0000003174317207 */ /* 0x000fe40001800000 */
[----:B------:R-:W-:Y:S02]  /*1a10*/  SEL R50, R119, R50, P3 ;  /* 0x0000003277327207 */ /* 0x000fe40001800000 */
[----:B------:R-:W-:Y:S01]  /*1a20*/  SEL R51, R114, R51, P3 ;  /* 0x0000003372337207 */ /* 0x000fe20001800000 */
[----:B0-----:R-:W-:Y:S01]  /*1a30*/  FMUL.FTZ R62, R58, R106 ;  /* 0x0000006a3a3e7220 */ /* 0x001fe20000410000 */
[----:B------:R-:W-:-:S02]  /*1a40*/  F2FP.BF16.F32.PACK_AB R61, R71, R0 ;  /* 0x00000000473d723e */ /* 0x000fc400000010ff */
[----:B------:R-:W0:Y:S01]  /*1a50*/  LDC.64 R70, c[0x0][0x210] ;  /* 0x00008400ff467b82 */ /* 0x000e220000000a00 */
[-C--:B------:R-:W-:Y:S01]  /*1a60*/  SEL R58, R115, R54.reuse, P3 ;  /* 0x00000036733a7207 */ /* 0x080fe20001800000 */
[----:B------:R-:W-:Y:S01]  /*1a70*/  FMUL.FTZ R0, R62, UR12 ;  /* 0x0000000c3e007c20 */ /* 0x000fe20008410000 */
[C---:B------:R-:W-:Y:S01]  /*1a80*/  SEL R54, R111.reuse, R54, P3 ;  /* 0x000000366f367207 */ /* 0x040fe20001800000 */
[-C--:B------:R-:W-:Y:S01]  /*1a90*/  FMUL.FTZ R111, R111, R106.reuse ;  /* 0x0000006a6f6f7220 */ /* 0x080fe20000410000 */
[----:B------:R-:W-:Y:S01]  /*1aa0*/  FMUL.FTZ R106, R112, R106 ;  /* 0x0000006a706a7220 */ /* 0x000fe20000410000 */
[----:B------:R-:W-:Y:S01]  /*1ab0*/  F2FP.BF16.F32.PACK_AB R60, R94, R95 ;  /* 0x0000005f5e3c723e */ /* 0x000fe200000010ff */
[----:B------:R1:W-:Y:S01]  /*1ac0*/  @P1 STG.E.128 desc[UR4][R68.64+0x10], R56 ;  /* 0x0000103844001986 */ /* 0x0003e2000c101d04 */
[----:B------:R-:W-:Y:S01]  /*1ad0*/  FMUL.FTZ R111, R111, UR12 ;  /* 0x0000000c6f6f7c20 */ /* 0x000fe20008410000 */
[----:B------:R-:W-:Y:S01]  /*1ae0*/  FMUL.FTZ R106, R106, UR12 ;  /* 0x0000000c6a6a7c20 */ /* 0x000fe20008410000 */
[----:B------:R-:W-:-:S02]  /*1af0*/  FSEL R0, R0, RZ, P5 ;  /* 0x000000ff00007208 */ /* 0x000fc40002800000 */
[----:B------:R-:W-:Y:S02]  /*1b00*/  F2FP.BF16.F32.PACK_AB R62, R65, R64 ;  /* 0x00000040413e723e */ /* 0x000fe400000010ff */
[----:B------:R-:W-:Y:S02]  /*1b10*/  FSEL R111, R111, RZ, P6 ;  /* 0x000000ff6f6f7208 */ /* 0x000fe40003000000 */
[----:B------:R-:W-:Y:S02]  /*1b20*/  FSEL R106, R106, RZ, P2 ;  /* 0x000000ff6a6a7208 */ /* 0x000fe40001000000 */
[----:B------:R-:W-:Y:S02]  /*1b30*/  F2FP.BF16.F32.PACK_AB R63, R110, R97 ;  /* 0x000000616e3f723e */ /* 0x000fe400000010ff */
[----:B------:R-:W-:Y:S02]  /*1b40*/  SEL R52, R117, R52, P3 ;  /* 0x0000003475347207 */ /* 0x000fe40001800000 */
[----:B------:R-:W-:Y:S01]  /*1b50*/  SEL R55, R112, R55, P3 ;  /* 0x0000003770377207 */ /* 0x000fe20001800000 */
[----:B------:R1:W-:Y:S01]  /*1b60*/  STG.E.128 desc[UR4][R74.64], R60 ;  /* 0x0000003c4a007986 */ /* 0x0003e2000c101d04 */
[----:B------:R-:W-:-:S02]  /*1b70*/  F2FP.BF16.F32.PACK_AB R66, R0, R67 ;  /* 0x000000430042723e */ /* 0x000fc400000010ff */
[----:B------:R-:W-:Y:S01]  /*1b80*/  F2FP.BF16.F32.PACK_AB R64, R79, R78 ;  /* 0x0000004e4f40723e */ /* 0x000fe200000010ff */
[----:B------:R1:W-:Y:S01]  /*1b90*/  @P1 STG.E.128 desc[UR4][R108.64], R48 ;  /* 0x000000306c001986 */ /* 0x0003e2000c101d04 */
[----:B------:R-:W-:Y:S02]  /*1ba0*/  F2FP.BF16.F32.PACK_AB R65, R77, R76 ;  /* 0x0000004c4d41723e */ /* 0x000fe400000010ff */
[----:B------:R-:W-:Y:S01]  /*1bb0*/  F2FP.BF16.F32.PACK_AB R67, R106, R111 ;  /* 0x0000006f6a43723e */ /* 0x000fe200000010ff */
[----:B------:R1:W-:Y:S01]  /*1bc0*/  @P1 STG.E.128 desc[UR4][R108.64+0x10], R52 ;  /* 0x000010346c001986 */ /* 0x0003e2000c101d04 */
[----:B0-----:R-:W-:-:S03]  /*1bd0*/  LEA R104, R70, R104, 0x2 ;  /* 0x0000006846687211 */ /* 0x001fc600078e10ff */
[----:B------:R1:W-:Y:S01]  /*1be0*/  STG.E.128 desc[UR4][R72.64], R64 ;  /* 0x0000004048007986 */ /* 0x0003e2000c101d04 */
[----:B------:R-:W-:-:S13]  /*1bf0*/  ISETP.GE.AND P1, PT, R104, R71, PT ;  /* 0x000000476800720c */ /* 0x000fda0003f26270 */
[----:B------:R-:W-:Y:S05]  /*1c00*/  @!P1 BRA `(.L_x_4090) ;  /* 0xffffffe400f89947 */ /* 0x000fea000383ffff */
[----:B------:R-:W-:Y:S05]  /*1c10*/  BSYNC B1 ;  /* 0x0000000000017941 */ /* 0x000fea0003800000 */
.L_x_4088:
        /* <DEDUP_REMOVED lines=32> */
.L_x_4087:
[----:B------:R-:W-:Y:S05]  /*1e20*/  BSYNC B0 ;  /* 0x0000000000007941 */ /* 0x000fea0003800000 */
.L_x_4085:
        /* <DEDUP_REMOVED lines=107> */
.L_x_4089:
[----:B------:R-:W-:Y:S01]  /*24e0*/  HFMA2.MMA R120, -RZ, RZ, 0, 5.9604644775390625e-08 ;  /* 0x00000001ff787435 */ /* 0x000fe200000001ff */
[----:B------:R-:W-:Y:S01]  /*24f0*/  BSSY B2, `(.L_x_4091) ;  /* 0x0000006000027945 */ /* 0x000fe20003800000 */
[----:B------:R-:W-:Y:S02]  /*2500*/  MOV R118, 0x1f ;  /* 0x0000001f00767802 */ /* 0x000fe40000000f00 */
[----:B------:R-:W-:-:S07]  /*2510*/  MOV R116, 0xffffffff ;  /* 0xffffffff00747802 */ /* 0x000fce0000000f00 */
[----:B-----5:R-:W-:Y:S05]  /*2520*/  WARPSYNC.COLLECTIVE R116, `(.L_x_4092) ;  /* 0x0000000074087348 */ /* 0x020fea0003c00000 */
[----:B------:R0:W1:Y:S02]  /*2530*/  SHFL.BFLY P1, R112, R122, R120, R118 ;  /* 0x0c0000787a707389 */ /* 0x0000640000020076 */
[----:B01---5:R-:W-:Y:S01]  /*2540*/  ENDCOLLECTIVE ;  /* 0x000000000000791b */ /* 0x023fe20003800000 */
.L_x_4092:
[----:B------:R-:W-:Y:S05]  /*2550*/  BSYNC B2 ;  /* 0x0000000000027941 */ /* 0x000fea0003800000 */
.L_x_4091:
        /* <DEDUP_REMOVED lines=8> */
.L_x_4093:
[----:B------:R-:W-:Y:S01]  /*25e0*/  HFMA2.MMA R120, -RZ, RZ, 0, 1.1920928955078125e-07 ;  /* 0x00000002ff787435 */ /* 0x000fe200000001ff */
[----:B------:R-:W-:Y:S02]  /*25f0*/  MOV R122, R123 ;  /* 0x0000007b007a7202 */ /* 0x000fe40000000f00 */
[----:B------:R-:W-:-:S08]  /*2600*/  MOV R125, R112 ;  /* 0x00000070007d7202 */ /* 0x000fd00000000f00 */
[----:B------:R-:W-:Y:S05]  /*2610*/  WARPSYNC.COLLECTIVE R116, `(.L_x_4094) ;  /* 0x0000000074087348 */ /* 0x000fea0003c00000 */
[----:B------:R0:W1:Y:S02]  /*2620*/  SHFL.BFLY P1, R112, R122, R120, R118 ;  /* 0x0c0000787a707389 */ /* 0x0000640000020076 */
[----:B01----:R-:W-:Y:S01]  /*2630*/  ENDCOLLECTIVE ;  /* 0x000000000000791b */ /* 0x003fe20003800000 */
.L_x_4094:
[----:B------:R-:W-:-:S05]  /*2640*/  FADD.FTZ R124, R114, R125 ;  /* 0x0000007d727c7221 */ /* 0x000fca0000010000 */
[----:B------:R-:W-:Y:S01]  /*2650*/  MOV R122, R124 ;  /* 0x0000007c007a7202 */ /* 0x000fe20000000f00 */
[----:B------:R-:W-:-:S07]  /*2660*/  FADD.FTZ R125, R123, R112 ;  /* 0x000000707b7d7221 */ /* 0x000fce0000010000 */
[----:B------:R-:W-:Y:S05]  /*2670*/  WARPSYNC.COLLECTIVE R116, `(.L_x_4095) ;  /* 0x0000000074087348 */ /* 0x000fea0003c00000 */
[----:B------:R0:W1:Y:S02]  /*2680*/  SHFL.BFLY P1, R112, R122, R120, R118 ;  /* 0x0c0000787a707389 */ /* 0x0000640000020076 */
[----:B01----:R-:W-:Y:S01]  /*2690*/  ENDCOLLECTIVE ;  /* 0x000000000000791b */ /* 0x003fe20003800000 */
.L_x_4095:
[----:B------:R-:W-:Y:S01]  /*26a0*/  HFMA2.MMA R120, -RZ, RZ, 0, 2.384185791015625e-07 ;  /* 0x00000004ff787435 */ /* 0x000fe200000001ff */
[----:B------:R-:W-:Y:S02]  /*26b0*/  MOV R122, R125 ;  /* 0x0000007d007a7202 */ /* 0x000fe40000000f00 */
[----:B------:R-:W-:-:S08]  /*26c0*/  MOV R114, R112 ;  /* 0x0000007000727202 */ /* 0x000fd00000000f00 */
[----:B------:R-:W-:Y:S05]  /*26d0*/  WARPSYNC.COLLECTIVE R116, `(.L_x_4096) ;  /* 0x0000000074087348 */ /* 0x000fea0003c00000 */
[----:B------:R0:W1:Y:S02]  /*26e0*/  SHFL.BFLY P1, R112, R122, R120, R118 ;  /* 0x0c0000787a707389 */ /* 0x0000640000020076 */
[----:B01----:R-:W-:Y:S01]  /*26f0*/  ENDCOLLECTIVE ;  /* 0x000000000000791b */ /* 0x003fe20003800000 */
.L_x_4096:
[----:B------:R-:W-:-:S05]  /*2700*/  FADD.FTZ R124, R124, R114 ;  /* 0x000000727c7c7221 */ /* 0x000fca0000010000 */
[----:B------:R-:W-:Y:S01]  /*2710*/  MOV R122, R124 ;  /* 0x0000007c007a7202 */ /* 0x000fe20000000f00 */
[----:B------:R-:W-:-:S07]  /*2720*/  FADD.FTZ R125, R125, R112 ;  /* 0x000000707d7d7221 */ /* 0x000fce0000010000 */
[----:B------:R-:W-:Y:S05]  /*2730*/  WARPSYNC.COLLECTIVE R116, `(.L_x_4097) ;  /* 0x0000000074087348 */ /* 0x000fea0003c00000 */
[----:B------:R0:W1:Y:S02]  /*2740*/  SHFL.BFLY P1, R112, R122, R120, R118 ;  /* 0x0c0000787a707389 */ /* 0x0000640000020076 */
[----:B01----:R-:W-:Y:S01]  /*2750*/  ENDCOLLECTIVE ;  /* 0x000000000000791b */ /* 0x003fe20003800000 */
.L_x_4097:
[----:B------:R-:W-:Y:S01]  /*2760*/  HFMA2.MMA R120, -RZ, RZ, 0, 4.76837158203125e-07 ;  /* 0x00000008ff787435 */ /* 0x000fe200000001ff */
[----:B------:R-:W-:Y:S02]  /*2770*/  MOV R122, R125 ;  /* 0x0000007d007a7202 */ /* 0x000fe40000000f00 */
[----:B------:R-:W-:-:S08]  /*2780*/  MOV R123, R112 ;  /* 0x00000070007b7202 */ /* 0x000fd00000000f00 */
[----:B------:R-:W-:Y:S05]  /*2790*/  WARPSYNC.COLLECTIVE R116, `(.L_x_4098) ;  /* 0x0000000074087348 */ /* 0x000fea0003c00000 */
[----:B------:R0:W1:Y:S02]  /*27a0*/  SHFL.BFLY P1, R112, R122, R120, R118 ;  /* 0x0c0000787a707389 */ /* 0x0000640000020076 */
[----:B01----:R-:W-:Y:S01]  /*27b0*/  ENDCOLLECTIVE ;  /* 0x000000000000791b */ /* 0x003fe20003800000 */
.L_x_4098:
[----:B------:R-:W-:-:S05]  /*27c0*/  FADD.FTZ R123, R124, R123 ;  /* 0x0000007b7c7b7221 */ /* 0x000fca0000010000 */
[----:B------:R-:W-:Y:S01]  /*27d0*/  MOV R122, R123 ;  /* 0x0000007b007a7202 */ /* 0x000fe20000000f00 */
[----:B------:R-:W-:-:S07]  /*27e0*/  FADD.FTZ R125, R125, R112 ;  /* 0x000000707d7d7221 */ /* 0x000fce0000010000 */
[----:B------:R-:W-:Y:S05]  /*27f0*/  WARPSYNC.COLLECTIVE R116, `(.L_x_4099) ;  /* 0x0000000074087348 */ /* 0x000fea0003c00000 */
[----:B------:R0:W1:Y:S02]  /*2800*/  SHFL.BFLY P1, R112, R122, R120, R118 ;  /* 0x0c0000787a707389 */ /* 0x0000640000020076 */
[----:B01----:R-:W-:Y:S01]  /*2810*/  ENDCOLLECTIVE ;  /* 0x000000000000791b */ /* 0x003fe20003800000 */
.L_x_4099:
[----:B------:R-:W-:Y:S01]  /*2820*/  HFMA2.MMA R120, -RZ, RZ, 0, 9.5367431640625e-07 ;  /* 0x00000010ff787435 */ /* 0x000fe200000001ff */
[----:B------:R-:W-:Y:S02]  /*2830*/  MOV R122, R125 ;  /* 0x0000007d007a7202 */ /* 0x000fe40000000f00 */
[----:B------:R-:W-:-:S08]  /*2840*/  MOV R114, R112 ;  /* 0x0000007000727202 */ /* 0x000fd00000000f00 */
[----:B------:R-:W-:Y:S05]  /*2850*/  WARPSYNC.COLLECTIVE R116, `(.L_x_4100) ;  /* 0x0000000074087348 */ /* 0x000fea0003c00000 */
[----:B------:R0:W1:Y:S02]  /*2860*/  SHFL.BFLY P1, R112, R122, R120, R118 ;  /* 0x0c0000787a707389 */ /* 0x0000640000020076 */
[----:B01----:R-:W-:Y:S01]  /*2870*/  ENDCOLLECTIVE ;  /* 0x000000000000791b */ /* 0x003fe20003800000 */
.L_x_4100:
[----:B------:R-:W-:-:S05]  /*2880*/  FADD.FTZ R123, R123, R114 ;  /* 0x000000727b7b7221 */ /* 0x000fca0000010000 */
[----:B------:R-:W-:Y:S02]  /*2890*/  MOV R122, R123 ;  /* 0x0000007b007a7202 */ /* 0x000fe40000000f00 */
[----:B------:R-:W-:-:S07]  /*28a0*/  MOV R114, R112 ;  /* 0x0000007000727202 */ /* 0x000fce0000000f00 */
[----:B------:R-:W-:Y:S05]  /*28b0*/  WARPSYNC.COLLECTIVE R116, `(.L_x_4101) ;  /* 0x0000000074087348 */ /* 0x000fea0003c00000 */
[----:B------:R0:W1:Y:S02]  /*28c0*/  SHFL.BFLY P1, R112, R122, R120, R118 ;  /* 0x0c0000787a707389 */ /* 0x0000640000020076 */
[----:B01----:R-:W-:Y:S01]  /*28d0*/  ENDCOLLECTIVE ;  /* 0x000000000000791b */ /* 0x003fe20003800000 */
.L_x_4101:
[----:B------:R-:W-:Y:S05]  /*28e0*/  BRA `(.L_x_4102) ;  /* 0xffffffe400f07947 */ /* 0x000fea000383ffff */
.L_x_4103:
        /* <DEDUP_REMOVED lines=9> */
.L_x_9161:


//--------------------- .text._ZN10layer_norm22ln_bwd_finalize_kernelINS_22Kernel_traits_finalizeILj512Ef13__nv_bfloat16fS2_fjLb0ELj1024ELj4ENS_18Kernel_traits_baseILj512EfS2_fS2_fjLj1024EEEEELb0ELb0EEEvNS_9BwdParamsE --------------------------
	.section	.text._ZN10layer_norm22ln_bwd_finalize_kernelINS_22Kernel_traits_finalizeILj512Ef13__nv_bfloat16fS2_fjLb0ELj1024ELj4ENS_18Kernel_traits_baseILj512EfS2_fS2_fjLj1024EEEEELb0ELb0EEEvNS_9BwdParamsE,"ax",@progbits
	.align	128
        .global         _ZN10layer_norm22ln_bwd_finalize_kernelINS_22Kernel_traits_finalizeILj512Ef13__nv_bfloat16fS2_fjLb0ELj1024ELj4ENS_18Kernel_traits_baseILj512EfS2_fS2_fjLj1024EEEEELb0ELb0EEEvNS_9BwdParamsE
        .type           _ZN10layer_norm22ln_bwd_finalize_kernelINS_22Kernel_traits_finalizeILj512Ef13__nv_bfloat16fS2_fjLb0ELj1024ELj4ENS_18Kernel_traits_baseILj512EfS2_fS2_fjLj1024EEEEELb0ELb0EEEvNS_9BwdParamsE,@function
        .size           _ZN10layer_norm22ln_bwd_finalize_kernelINS_22Kernel_traits_finalizeILj512Ef13__nv_bfloat16fS2_fjLb0ELj1024ELj4ENS_18Kernel_traits_baseILj512EfS2_fS2_fjLj1024EEEEELb0ELb0EEEvNS_9BwdParamsE,(.L_x_9162 - _ZN10layer_norm22ln_bwd_finalize_kernelINS_22Kernel_traits_finalizeILj512Ef13__nv_bfloat16fS2_fjLb0ELj1024ELj4ENS_18Kernel_traits_baseILj512EfS2_fS2_fjLj1024EEEEELb0ELb0EEEvNS_9BwdParamsE)
        .other          _ZN10layer_norm22ln_bwd_finalize_kernelINS_22Kernel_traits_finalizeILj512Ef13__nv_bfloat16fS2_fjLb0ELj1024ELj4ENS_18Kernel_traits_baseILj512EfS2_fS2_fjLj1024EEEEELb0ELb0EEEvNS_9BwdParamsE,@"STO_CUDA_ENTRY STV_DEFAULT"
_ZN10layer_norm22ln_bwd_finalize_kernelINS_22Kernel_traits_finalizeILj512Ef13__nv_bfloat16fS2_fjLb0ELj1024ELj4ENS_18Kernel_traits_baseILj512EfS2_fS2_fjLj1024EEEEELb0ELb0EEEvNS_9BwdParamsE:
.text._ZN10layer_norm22ln_bwd_finalize_kernelINS_22Kernel_traits_finalizeILj512Ef13__nv_bfloat16fS2_fjLb0ELj1024ELj4ENS_18Kernel_traits_baseILj512EfS2_fS2_fjLj1024EEEEELb0ELb0EEEvNS_9BwdParamsE:
        /* <DEDUP_REMOVED lines=25> */
.L_x_4116:
        /* <DEDUP_REMOVED lines=30> */
.L_x_4108:
        /* <DEDUP_REMOVED lines=36> */
.L_x_4107:
[----:B------:R-:W-:Y:S05]  /*05b0*/  BSYNC B1 ;  /* 0x0000000000017941 */ /* 0x000fea0003800000 */
.L_x_4106:
        /* <DEDUP_REMOVED lines=24> */
.L_x_4110:
[----:B------:R-:W-:Y:S05]  /*0740*/  BSYNC B1 ;  /* 0x0000000000017941 */ /* 0x000fea0003800000 */
.L_x_4109:
        /* <DEDUP_REMOVED lines=12> */
.L_x_4111:
[----:B------:R-:W-:Y:S05]  /*0810*/  BSYNC B1 ;  /* 0x0000000000017941 */ /* 0x000fea0003800000 */
.L_x_4105:
[----:B------:R-:W-:Y:S05]  /*0820*/  BSYNC B0 ;  /* 0x0000000000007941 */ /* 0x000fea0003800000 */
.L_x_4104:
        /* <DEDUP_REMOVED lines=29> */
.L_x_4127:
[----:B---3--:R-:W-:Y:S01]  /*0a00*/  FADD.FTZ R9, R18, R9 ;  /* 0x0000000912097221 */ /* 0x008fe20000010000 */
[----:B--2---:R-:W-:-:S04]  /*0a10*/  FADD.FTZ R11, R10, R11 ;  /* 0x0000000b0a0b7221 */ /* 0x004fc80000010000 */
[----:B------:R2:W-:Y:S04]  /*0a20*/  @!P1 STS [R6+0x2000], R9 ;  /* 0x0020000906009388 */ /* 0x0005e80000000800 */
[----:B------:R2:W-:Y:S02]  /*0a30*/  @!P1 STS [R6+0x2080], R11 ;  /* 0x0020800b06009388 */ /* 0x0005e40000000800 */
.L_x_4112:
        /* <DEDUP_REMOVED lines=16> */
.L_x_4115:
[----:B------:R-:W-:Y:S05]  /*0b40*/  BSYNC B0 ;  /* 0x0000000000007941 */ /* 0x000fea0003800000 */
.L_x_4114:
[C---:B------:R-:W-:Y:S01]  /*0b50*/  ISETP.GT.U32.AND P1, PT, R3.reuse, -0x201, PT ;  /* 0xfffffdff0300780c */ /* 0x040fe20003f24070 */
[----:B------:R-:W-:Y:S01]  /*0b60*/  VIADD R4, R4, 0x100 ;  /* 0x0000010004047836 */ /* 0x000fe20000000000 */
[----:B------:R-:W-:-:S11]  /*0b70*/  IADD3 R3, R3, 0x200, RZ ;  /* 0x0000020003037810 */ /* 0x000fd60007ffe0ff */
[----:B------:R-:W-:Y:S05]  /*0b80*/  @P1 BRA `(.L_x_4116) ;  /* 0xfffffff400801947 */ /* 0x000fea000383ffff */
[----:B------:R-:W-:Y:S05]  /*0b90*/  EXIT ;  /* 0x000000000000794d */ /* 0x000fea0003800000 */
.L_x_4113:
[----:B------:R-:W-:Y:S01]  /*0ba0*/  HFMA2.MMA R21, -RZ, RZ, 0, 5.9604644775390625e-08 ;  /* 0x00000001ff157435 */ /* 0x000fe200000001ff */
[----:B0--3--:R-:W-:Y:S01]  /*0bb0*/  MOV R22, R10 ;  /* 0x0000000a00167202 */ /* 0x009fe20000000f00 */
[----:B------:R-:W-:Y:S01]  /*0bc0*/  IMAD.MOV.U32 R19, RZ, RZ, -0x1 ;  /* 0xffffffffff137424 */ /* 0x000fe200078e00ff */
[----:B------:R-:W-:-:S08]  /*0bd0*/  MOV R24, 0x1f ;  /* 0x0000001f00187802 */ /* 0x000fd00000000f00 */
[----:B-12---:R-:W-:Y:S05]  /*0be0*/  WARPSYNC.COLLECTIVE R19, `(.L_x_4117) ;  /* 0x0000000013087348 */ /* 0x006fea0003c00000 */
[----:B------:R0:W3:Y:S02]  /*0bf0*/  SHFL.BFLY P2, R20, R22, R21, R24 ;  /* 0x0c00001516147389 */ /* 0x0000e40000040018 */
[----:B0123--:R-:W-:Y:S01]  /*0c00*/  ENDCOLLECTIVE ;  /* 0x000000000000791b */ /* 0x00ffe20003800000 */
.L_x_4117:
[----:B------:R-:W-:Y:S01]  /*0c10*/  HFMA2.MMA R21, -RZ, RZ, 0, 1.1920928955078125e-07 ;  /* 0x00000002ff157435 */ /* 0x000fe200000001ff */
[----:B------:R-:W-:-:S05]  /*0c20*/  MOV R11, R20 ;  /* 0x00000014000b7202 */ /* 0x000fca0000000f00 */
[----:B------:R-:W-:-:S05]  /*0c30*/  FADD.FTZ R11, R10, R11 ;  /* 0x0000000b0a0b7221 */ /* 0x000fca0000010000 */
[----:B------:R-:W-:-:S07]  /*0c40*/  MOV R22, R11 ;  /* 0x0000000b00167202 */ /* 0x000fce0000000f00 */
[----:B------:R-:W-:Y:S05]  /*0c50*/  WARPSYNC.COLLECTIVE R19, `(.L_x_4118) ;  /* 0x0000000013087348 */ /* 0x000fea0003c00000 */
[----:B------:R0:W1:Y:S02]  /*0c60*/  SHFL.BFLY P2, R20, R22, R21, R24 ;  /* 0x0c00001516147389 */ /* 0x0000640000040018 */
[----:B01----:R-:W-:Y:S01]  /*0c70*/  ENDCOLLECTIVE ;  /* 0x000000000000791b */ /* 0x003fe20003800000 */
.L_x_4118:
[----:B------:R-:W-:Y:S01]  /*0c80*/  HFMA2.MMA R21, -RZ, RZ, 0, 2.384185791015625e-07 ;  /* 0x00000004ff157435 */ /* 0x000fe200000001ff */
[----:B------:R-:W-:-:S04]  /*0c90*/  IMAD.MOV.U32 R14, RZ, RZ, R20 ;  /* 0x000000ffff0e7224 */ /* 0x000fc800078e0014 */
[----:B------:R-:W-:-:S05]  /*0ca0*/  FADD.FTZ R14, R11, R14 ;  /* 0x0000000e0b0e7221 */ /* 0x000fca0000010000 */
[----:B------:R-:W-:-:S07]  /*0cb0*/  MOV R22, R14 ;  /* 0x0000000e00167202 */ /* 0x000fce0000000f00 */
[----:B------:R-:W-:Y:S05]  /*0cc0*/  WARPSYNC.COLLECTIVE R19, `(.L_x_4119) ;  /* 0x0000000013087348 */ /* 0x000fea0003c00000 */
[----:B------:R0:W1:Y:S02]  /*0cd0*/  SHFL.BFLY P2, R20, R22, R21, R24 ;  /* 0x0c00001516147389 */ /* 0x0000640000040018 */
[----:B01----:R-:W-:Y:S01]  /*0ce0*/  ENDCOLLECTIVE ;  /* 0x000000000000791b */ /* 0x003fe20003800000 */
.L_x_4119:
[----:B------:R-:W-:Y:S01]  /*0cf0*/  IMAD.MOV.U32 R21, RZ, RZ, 0x8 ;  /* 0x00000008ff157424 */ /* 0x000fe200078e00ff */
[----:B------:R-:W-:-:S05]  /*0d00*/  MOV R13, R20 ;  /* 0x00000014000d7202 */ /* 0x000fca0000000f00 */
[----:B------:R-:W-:-:S05]  /*0d10*/  FADD.FTZ R13, R14, R13 ;  /* 0x0000000d0e0d7221 */ /* 0x000fca0000010000 */
[----:B------:R-:W-:-:S07]  /*0d20*/  MOV R22, R13 ;  /* 0x0000000d00167202 */ /* 0x000fce0000000f00 */
[----:B------:R-:W-:Y:S05]  /*0d30*/  WARPSYNC.COLLECTIVE R19, `(.L_x_4120) ;  /* 0x0000000013087348 */ /* 0x000fea0003c00000 */
[----:B------:R0:W1:Y:S02]  /*0d40*/  SHFL.BFLY P2, R20, R22, R21, R24 ;  /* 0x0c00001516147389 */ /* 0x0000640000040018 */
[----:B01----:R-:W-:Y:S01]  /*0d50*/  ENDCOLLECTIVE ;  /* 0x000000000000791b */ /* 0x003fe20003800000 */
.L_x_4120:
[----:B------:R-:W-:Y:S01]  /*0d60*/  HFMA2.MMA R21, -RZ, RZ, 0, 9.5367431640625e-07 ;  /* 0x00000010ff157435 */ /* 0x000fe200000001ff */
[----:B------:R-:W-:-:S05]  /*0d70*/  MOV R10, R20 ;  /* 0x00000014000a7202 */ /* 0x000fca0000000f00 */
[----:B------:R-:W-:-:S05]  /*0d80*/  FADD.FTZ R10, R13, R10 ;  /* 0x0000000a0d0a7221 */ /* 0x000fca0000010000 */
[----:B------:R-:W-:-:S07]  /*0d90*/  MOV R22, R10 ;  /* 0x0000000a00167202 */ /* 0x000fce0000000f00 */
[----:B------:R-:W-:Y:S05]  /*0da0*/  WARPSYNC.COLLECTIVE R19, `(.L_x_4121) ;  /* 0x0000000013087348 */ /* 0x000fea0003c00000 */
[----:B------:R0:W1:Y:S02]  /*0db0*/  SHFL.BFLY P2, R20, R22, R21, R24 ;  /* 0x0c00001516147389 */ /* 0x0000640000040018 */
[----:B01----:R-:W-:Y:S01]  /*0dc0*/  ENDCOLLECTIVE ;  /* 0x000000000000791b */ /* 0x003fe20003800000 */
.L_x_4121:
[----:B------:R-:W-:Y:S01]  /*0dd0*/  HFMA2.MMA R21, -RZ, RZ, 0, 5.9604644775390625e-08 ;  /* 0x00000001ff157435 */ /* 0x000fe200000001ff */
[----:B------:R-:W-:Y:S01]  /*0de0*/  IMAD.MOV.U32 R22, RZ, RZ, R9 ;  /* 0x000000ffff167224 */ /* 0x000fe200078e0009 */
[----:B------:R-:W-:-:S09]  /*0df0*/  MOV R11, R20 ;  /* 0x00000014000b7202 */ /* 0x000fd20000000f00 */
[----:B------:R-:W-:Y:S05]  /*0e00*/  WARPSYNC.COLLECTIVE R19, `(.L_x_4122) ;  /* 0x0000000013087348 */ /* 0x000fea0003c00000 */
[----:B------:R0:W1:Y:S02]  /*0e10*/  SHFL.BFLY P2, R20, R22, R21, R24 ;  /* 0x0c00001516147389 */ /* 0x0000640000040018 */
[----:B01----:R-:W-:Y:S01]  /*0e20*/  ENDCOLLECTIVE ;  /* 0x000000000000791b */ /* 0x003fe20003800000 */
.L_x_4122:
[----:B------:R-:W-:Y:S01]  /*0e30*/  HFMA2.MMA R21, -RZ, RZ, 0, 1.1920928955078125e-07 ;  /* 0x00000002ff157435 */ /* 0x000fe200000001ff */
[----:B------:R-:W-:-:S05]  /*0e40*/  MOV R14, R20 ;  /* 0x00000014000e7202 */ /* 0x000fca0000000f00 */
[----:B------:R-:W-:-:S05]  /*0e50*/  FADD.FTZ R15, R9, R14 ;  /* 0x0000000e090f7221 */ /* 0x000fca0000010000 */
[----:B------:R-:W-:-:S07]  /*0e60*/  MOV R22, R15 ;  /* 0x0000000f00167202 */ /* 0x000fce0000000f00 */
[----:B------:R-:W-:Y:S05]  /*0e70*/  WARPSYNC.COLLECTIVE R19, `(.L_x_4123) ;  /* 0x0000000013087348 */ /* 0x000fea0003c00000 */
[----:B------:R0:W1:Y:S02]  /*0e80*/  SHFL.BFLY P2, R20, R22, R21, R24 ;  /* 0x0c00001516147389 */ /* 0x0000640000040018 */
[----:B01----:R-:W-:Y:S01]  /*0e90*/  ENDCOLLECTIVE ;  /* 0x000000000000791b */ /* 0x003fe20003800000 */
.L_x_4123:
[----:B------:R-:W-:Y:S01]  /*0ea0*/  HFMA2.MMA R21, -RZ, RZ, 0, 2.384185791015625e-07 ;  /* 0x00000004ff157435 */ /* 0x000fe200000001ff */
[----:B------:R-:W-:-:S04]  /*0eb0*/  IMAD.MOV.U32 R16, RZ, RZ, R20 ;  /* 0x000000ffff107224 */ /* 0x000fc800078e0014 */
[----:B------:R-:W-:-:S05]  /*0ec0*/  FADD.FTZ R16, R15, R16 ;  /* 0x000000100f107221 */ /* 0x000fca0000010000 */
[----:B------:R-:W-:-:S07]  /*0ed0*/  MOV R22, R16 ;  /* 0x0000001000167202 */ /* 0x000fce0000000f00 */
[----:B------:R-:W-:Y:S05]  /*0ee0*/  WARPSYNC.COLLECTIVE R19, `(.L_x_4124) ;  /* 0x0000000013087348 */ /* 0x000fea0003c00000 */
[----:B------:R0:W1:Y:S02]  /*0ef0*/  SHFL.BFLY P2, R20, R22, R21, R24 ;  /* 0x0c00001516147389 */ /* 0x0000640000040018 */
[----:B01----:R-:W-:Y:S01]  /*0f00*/  ENDCOLLECTIVE ;  /* 0x000000000000791b */ /* 0x003fe20003800000 */
.L_x_4124:
[----:B------:R-:W-:Y:S01]  /*0f10*/  IMAD.MOV.U32 R21, RZ, RZ, 0x8 ;  /* 0x00000008ff157424 */ /* 0x000fe200078e00ff */
[----:B------:R-:W-:-:S05]  /*0f20*/  MOV R17, R20 ;  /* 0x0000001400117202 */ /* 0x000fca0000000f00 */
[----:B------:R-:W-:-:S05]  /*0f30*/  FADD.FTZ R17, R16, R17 ;  /* 0x0000001110117221 */ /* 0x000fca0000010000 */
[----:B------:R-:W-:-:S07]  /*0f40*/  MOV R22, R17 ;  /* 0x0000001100167202 */ /* 0x000fce0000000f00 */
[----:B------:R-:W-:Y:S05]  /*0f50*/  WARPSYNC.COLLECTIVE R19, `(.L_x_4125) ;  /* 0x0000000013087348 */ /* 0x000fea0003c00000 */
[----:B------:R0:W1:Y:S02]  /*0f60*/  SHFL.BFLY P2, R20, R22, R21, R24 ;  /* 0x0c00001516147389 */ /* 0x0000640000040018 */
[----:B01----:R-:W-:Y:S01]  /*0f70*/  ENDCOLLECTIVE ;  /* 0x000000000000791b */ /* 0x003fe20003800000 */
.L_x_4125:
[----:B------:R-:W-:Y:S01]  /*0f80*/  HFMA2.MMA R21, -RZ, RZ, 0, 9.5367431640625e-07 ;  /* 0x00000010ff157435 */ /* 0x000fe200000001ff */
[----:B------:R-:W-:-:S05]  /*0f90*/  MOV R18, R20 ;  /* 0x0000001400127202 */ /* 0x000fca0000000f00 */
[----:B------:R-:W-:-:S05]  /*0fa0*/  FADD.FTZ R18, R17, R18 ;  /* 0x0000001211127221 */ /* 0x000fca0000010000 */
[----:B------:R-:W-:-:S07]  /*0fb0*/  MOV R22, R18 ;  /* 0x0000001200167202 */ /* 0x000fce0000000f00 */
[----:B------:R-:W-:Y:S05]  /*0fc0*/  WARPSYNC.COLLECTIVE R19, `(.L_x_4126) ;  /* 0x0000000013087348 */ /* 0x000fea0003c00000 */
[----:B------:R0:W1:Y:S02]  /*0fd0*/  SHFL.BFLY P2, R20, R22, R21, R24 ;  /* 0x0c00001516147389 */ /* 0x0000640000040018 */
[----:B01----:R-:W-:Y:S01]  /*0fe0*/  ENDCOLLECTIVE ;  /* 0x000000000000791b */ /* 0x003fe20003800000 */
.L_x_4126:
[----:B------:R-:W-:Y:S01]  /*0ff0*/  MOV R9, R20 ;  /* 0x0000001400097202 */ /* 0x000fe20000000f00 */
[----:B------:R-:W-:Y:S06]  /*1000*/  BRA `(.L_x_4127) ;  /* 0xfffffff8007c7947 */ /* 0x000fec000383ffff */
.L_x_4128:
        /* <DEDUP_REMOVED lines=15> */
.L_x_9162:


//--------------------- .text._ZN10layer_norm13ln_bwd_kernelINS_13Kernel_traitsIf13__nv_bfloat16fS2_fjLj512ELj1ELj4ELj1ELj16ENS_18Kernel_traits_baseILj512EfS2_fS2_fjLj128EEEEELb1ELb0ELb1ELb0EEEvNS_9BwdParamsE --------------------------
	.section	.text._ZN10layer_norm13ln_bwd_kernelINS_13Kernel_traitsIf13__nv_bfloat16fS2_fjLj512ELj1ELj4ELj1ELj16ENS_18Kernel_traits_baseILj512EfS2_fS2_fjLj128EEEEELb1ELb0ELb1ELb0EEEvNS_9BwdParamsE,"ax",@progbits
	.align	128
        .global         _ZN10layer_norm13ln_bwd_kernelINS_13Kernel_traitsIf13__nv_bfloat16fS2_fjLj512ELj1ELj4ELj1ELj16ENS_18Kernel_traits_baseILj512EfS2_fS2_fjLj128EEEEELb1ELb0ELb1ELb0EEEvNS_9BwdParamsE
        .type           _ZN10layer_norm13ln_bwd_kernelINS_13Kernel_traitsIf13__nv_bfloat16fS2_fjLj512ELj1ELj4ELj1ELj16ENS_18Kernel_traits_baseILj512EfS2_fS2_fjLj128EEEEELb1ELb0ELb1ELb0EEEvNS_9BwdParamsE,@function
        .size           _ZN10layer_norm13ln_bwd_kernelINS_13Kernel_traitsIf13__nv_bfloat16fS2_fjLj512ELj1ELj4ELj1ELj16ENS_18Kernel_traits_baseILj512EfS2_fS2_fjLj128EEEEELb1ELb0ELb1ELb0EEEvNS_9BwdParamsE,(.L_x_9163 - _ZN10layer_norm13ln_bwd_kernelINS_13Kernel_traitsIf13__nv_bfloat16fS2_fjLj512ELj1ELj4ELj1ELj16ENS_18Kernel_traits_baseILj512EfS2_fS2_fjLj128EEEEELb1ELb0ELb1ELb0EEEvNS_9BwdParamsE)
        .other          _ZN10layer_norm13ln_bwd_kernelINS_13Kernel_traitsIf13__nv_bfloat16fS2_fjLj512ELj1ELj4ELj1ELj16ENS_18Kernel_traits_baseILj512EfS2_fS2_fjLj128EEEEELb1ELb0ELb1ELb0EEEvNS_9BwdParamsE,@"STO_CUDA_ENTRY STV_DEFAULT"
_ZN10layer_norm13ln_bwd_kernelINS_13Kernel_traitsIf13__nv_bfloat16fS2_fjLj512ELj1ELj4ELj1ELj16ENS_18Kernel_traits_baseILj512EfS2_fS2_fjLj128EEEEELb1ELb0ELb1ELb0EEEvNS_9BwdParamsE:
.text._ZN10layer_norm13ln_bwd_kernelINS_13Kernel_traitsIf13__nv_bfloat16fS2_fjLj512ELj1ELj4ELj1ELj16ENS_18Kernel_traits_baseILj512EfS2_fS2_fjLj128EEEEELb1ELb0ELb1ELb0EEEvNS_9BwdParamsE:
        /* <DEDUP_REMOVED lines=50> */
.L_x_4175:
[----:B------:R-:W1:Y:S08]  /*0320*/  LDC.64 R118, c[0x0][0x288] ;  /* 0x0000a200ff767b82 */ /* 0x000e700000000a00 */
[----:B------:R-:W2:Y:S08]  /*0330*/  LDC.64 R120, c[0x0][0x280] ;  /* 0x0000a000ff787b82 */ /* 0x000eb00000000a00 */
[----:B------:R-:W3:Y:S01]  /*0340*/  LDC.64 R106, c[0x0][0x258] ;  /* 0x00009600ff6a7b82 */ /* 0x000ee20000000a00 */
[----:B-1----:R-:W-:-:S07]  /*0350*/  IMAD.WIDE R118, R4, 0x4, R118 ;  /* 0x0000000404767825 */ /* 0x002fce00078e0276 */
[----:B------:R-:W1:Y:S01]  /*0360*/  LDC.64 R116, c[0x0][0x2c8] ;  /* 0x0000b200ff747b82 */ /* 0x000e620000000a00 */
[----:B------:R1:W4:Y:S01]  /*0370*/  LDG.E R122, desc[UR4][R118.64] ;  /* 0x00000004767a7981 */ /* 0x000322000c1e1900 */
[----:B--2---:R-:W-:-:S06]  /*0380*/  IMAD.WIDE R120, R4, 0x4, R120 ;  /* 0x0000000404787825 */ /* 0x004fcc00078e0278 */
        /* <DEDUP_REMOVED lines=32> */
.L_x_4134:
[----:B------:R-:W-:Y:S05]  /*0590*/  BSYNC B2 ;  /* 0x0000000000027941 */ /* 0x000fea0003800000 */
.L_x_4133:
[----:B------:R-:W-:Y:S01]  /*05a0*/  MOV R125, RZ ;  /* 0x000000ff007d7202 */ /* 0x000fe20000000f00 */
[----:B--2---:R-:W-:Y:S01]  /*05b0*/  IMAD.MOV.U32 R106, RZ, RZ, RZ ;  /* 0x000000ffff6a7224 */ /* 0x004fe200078e00ff */
        /* <DEDUP_REMOVED lines=11> */
.L_x_4132:
[----:B------:R-:W1:Y:S02]  /*0670*/  LDC.64 R106, c[0x0][0x250] ;  /* 0x00009400ff6a7b82 */ /* 0x000e640000000a00 */
[----:B-1----:R-:W-:-:S05]  /*0680*/  IMAD.WIDE R106, R4, 0x4, R106 ;  /* 0x00000004046a7825 */ /* 0x002fca00078e026a */
[----:B------:R1:W2:Y:S01]  /*0690*/  LDG.E R123, desc[UR4][R106.64] ;  /* 0x000000046a7b7981 */ /* 0x0002a2000c1e1900 */
[----:B-----5:R-:W-:Y:S01]  /*06a0*/  ISETP.GE.AND P1, PT, R120, 0x1, PT ;  /* 0x000000017800780c */ /* 0x020fe20003f26270 */
[----:B------:R-:W-:Y:S01]  /*06b0*/  BSSY B2, `(.L_x_4136) ;  /* 0x0000068000027945 */ /* 0x000fe20003800000 */
[----:B------:R-:W-:Y:S02]  /*06c0*/  IADD3 R122, R122, -0x1, RZ ;  /* 0xffffffff7a7a7810 */ /* 0x000fe40007ffe0ff */
[----:B0-----:R-:W-:Y:S02]  /*06d0*/  ISETP.NE.AND P0, PT, R3, RZ, PT ;  /* 0x000000ff0300720c */ /* 0x001fe40003f05270 */
[----:B------:R-:W-:Y:S01]  /*06e0*/  MOV R125, RZ ;  /* 0x000000ff007d7202 */ /* 0x000fe20000000f00 */
[----:B------:R-:W-:Y:S02]  /*06f0*/  IMAD R121, R122, R7, RZ ;  /* 0x000000077a797224 */ /* 0x000fe400078e02ff */
[----:B------:R-:W-:Y:S01]  /*0700*/  IMAD.MOV.U32 R122, RZ, RZ, RZ ;  /* 0x000000ffff7a7224 */ /* 0x000fe200078e00ff */
[----:B-1----:R-:W-:Y:S01]  /*0710*/  MOV R107, R0 ;  /* 0x00000000006b7202 */ /* 0x002fe20000000f00 */
[----:B------:R-:W-:-:S02]  /*0720*/  IMAD.MOV.U32 R106, RZ, RZ, RZ ;  /* 0x000000ffff6a7224 */ /* 0x000fc400078e00ff */
[----:B------:R-:W-:-:S04]  /*0730*/  @P1 VIADD R124, R120, 0xffffffff ;  /* 0xffffffff787c1836 */ /* 0x000fc80000000000 */
[----:B------:R-:W-:-:S05]  /*0740*/  @P1 IMAD R124, R124, R7, RZ ;  /* 0x000000077c7c1224 */ /* 0x000fca00078e02ff */
[----:B------:R-:W-:-:S04]  /*0750*/  @P1 SHF.R.S32.HI R5, RZ, 0x1f, R124 ;  /* 0x0000001fff051819 */ /* 0x000fc8000001147c */
[----:B------:R-:W-:Y:S02]  /*0760*/  @P1 LEA.HI R126, R5, R124, RZ, 0x3 ;  /* 0x0000007c057e1211 */ /* 0x000fe400078f18ff */
[----:B------:R-:W-:Y:S02]  /*0770*/  SHF.R.S32.HI R124, RZ, 0x1f, R121 ;  /* 0x0000001fff7c7819 */ /* 0x000fe40000011479 */
[----:B------:R-:W-:Y:S02]  /*0780*/  LOP3.LUT R5, R6, 0x1f, RZ, 0xc0, !PT ;  /* 0x0000001f06057812 */ /* 0x000fe400078ec0ff */
[----:B------:R-:W-:Y:S02]  /*0790*/  LEA.HI R124, R124, R121, RZ, 0x3 ;  /* 0x000000797c7c7211 */ /* 0x000fe400078f18ff */
[----:B------:R-:W-:Y:S02]  /*07a0*/  @P1 LEA.HI.SX32 R122, R126, R5, 0x1d ;  /* 0x000000057e7a1211 */ /* 0x000fe400078feaff */
[----:B--2---:R-:W-:-:S02]  /*07b0*/  FSEL R121, R123, RZ, !P0 ;  /* 0x000000ff7b797208 */ /* 0x004fc40004000000 */
[----:B------:R-:W-:Y:S01]  /*07c0*/  LEA.HI.SX32 R123, R124, R5, 0x1d ;  /* 0x000000057c7b7211 */ /* 0x000fe200078feaff */
        /* <DEDUP_REMOVED lines=15> */
[----:B------:R-:W-:Y:S01]  /*08c0*/  IADD3 R123, R123, 0x20, RZ ;  /* 0x000000207b7b7810 */ /* 0x000fe20007ffe0ff */
[----:B------:R-:W-:Y:S02]  /*08d0*/  VIADD R122, R122, 0x20 ;  /* 0x000000207a7a7836 */ /* 0x000fe40000000000 */
[----:B---3--:R-:W-:-:S04]  /*08e0*/  FADD.FTZ R139, -R121, R96 ;  /* 0x00000060798b7221 */ /* 0x008fc80000010100 */
[----:B------:R-:W-:Y:S01]  /*08f0*/  FMUL.FTZ R139, R2, R139 ;  /* 0x0000008b028b7220 */ /* 0x000fe20000410000 */
[C---:B----4-:R-:W-:Y:S02]  /*0900*/  SHF.L.U32 R137, R100.reuse, 0x10, RZ ;  /* 0x0000001064897819 */ /* 0x050fe400000006ff */
[----:B------:R-:W-:Y:S01]  /*0910*/  PRMT R96, R100, 0x7632, R96 ;  /* 0x0000763264607816 */ /* 0x000fe20000000060 */
[C---:B------:R-:W-:Y:S01]  /*0920*/  FADD.FTZ R97, -R121.reuse, R97 ;  /* 0x0000006179617221 */ /* 0x040fe20000010100 */
[----:B------:R-:W-:Y:S01]  /*0930*/  FADD.FTZ R99, -R121, R99 ;  /* 0x0000006379637221 */ /* 0x000fe20000010100 */
[----:B------:R-:W-:Y:S01]  /*0940*/  FADD.FTZ R48, R48, R137 ;  /* 0x0000008930307221 */ /* 0x000fe20000010000 */
[----:B------:R-:W-:Y:S01]  /*0950*/  SHF.L.U32 R96, R96, 0x10, RZ ;  /* 0x0000001060607819 */ /* 0x000fe200000006ff */
[-C--:B------:R-:W-:Y:S01]  /*0960*/  FFMA.FTZ R64, R139, R137.reuse, R64 ;  /* 0x000000898b407223 */ /* 0x080fe20000010040 */
[----:B------:R-:W-:Y:S01]  /*0970*/  FMUL.FTZ R137, R80, R137 ;  /* 0x0000008950897220 */ /* 0x000fe20000410000 */
[--C-:B------:R-:W-:Y:S01]  /*0980*/  FADD.FTZ R135, -R121, R98.reuse ;  /* 0x0000006279877221 */ /* 0x100fe20000010100 */
[C---:B------:R-:W-:Y:S01]  /*0990*/  PRMT R98, R101.reuse, 0x7632, R98 ;  /* 0x0000763265627816 */ /* 0x040fe20000000062 */
[----:B------:R-:W-:Y:S01]  /*09a0*/  FMUL.FTZ R138, R2, R97 ;  /* 0x00000061028a7220 */ /* 0x000fe20000410000 */
[----:B------:R-:W-:-:S02]  /*09b0*/  IMAD.U32 R101, R101, 0x10000, RZ ;  /* 0x0001000065657824 */ /* 0x000fc400078e00ff */
[----:B------:R-:W-:Y:S01]  /*09c0*/  FMUL.FTZ R134, R2, R99 ;  /* 0x0000006302867220 */ /* 0x000fe20000410000 */
[-C--:B------:R-:W-:Y:S01]  /*09d0*/  FMUL.FTZ R136, R81, R96.reuse ;  /* 0x0000006051887220 */ /* 0x080fe20000410000 */
[----:B------:R-:W-:Y:S01]  /*09e0*/  FADD.FTZ R97, RZ, R137 ;  /* 0x00000089ff617221 */ /* 0x000fe20000010000 */
[----:B------:R-:W-:Y:S01]  /*09f0*/  FFMA.FTZ R99, R139, R137, RZ ;  /* 0x000000898b637223 */ /* 0x000fe200000100ff */
[C---:B0-----:R-:W-:Y:S02]  /*0a00*/  PRMT R118, R103.reuse, 0x7632, R118 ;  /* 0x0000763267767816 */ /* 0x041fe40000000076 */
[----:B------:R-:W-:Y:S01]  /*0a10*/  SHF.L.U32 R129, R103, 0x10, RZ ;  /* 0x0000001067817819 */ /* 0x000fe200000006ff */
[----:B------:R-:W-:Y:S01]  /*0a20*/  FADD.FTZ R103, -R121, R104 ;  /* 0x0000006879677221 */ /* 0x000fe20000010100 */
[----:B------:R-:W-:Y:S01]  /*0a30*/  SHF.L.U32 R98, R98, 0x10, RZ ;  /* 0x0000001062627819 */ /* 0x000fe200000006ff */
[----:B------:R-:W-:Y:S01]  /*0a40*/  FMUL.FTZ R104, R82, R101 ;  /* 0x0000006552687220 */ /* 0x000fe20000410000 */
[----:B------:R-:W-:Y:S01]  /*0a50*/  FFMA.FTZ R65, R138, R96, R65 ;  /* 0x000000608a417223 */ /* 0x000fe20000010041 */
[----:B------:R-:W-:Y:S01]  /*0a60*/  FADD.FTZ R49, R49, R96 ;  /* 0x0000006031317221 */ /* 0x000fe20000010000 */
[----:B------:R-:W-:Y:S01]  /*0a70*/  FADD.FTZ R97, R97, R136 ;  /* 0x0000008861617221 */ /* 0x000fe20000010000 */
[----:B------:R-:W-:Y:S01]  /*0a80*/  PRMT R100, R102, 0x7632, R100 ;  /* 0x0000763266647816 */ /* 0x000fe20000000064 */
[----:B------:R-:W-:Y:S01]  /*0a90*/  FMUL.FTZ R135, R2, R135 ;  /* 0x0000008702877220 */ /* 0x000fe20000410000 */
[----:B------:R-:W-:Y:S01]  /*0aa0*/  FFMA.FTZ R96, R138, R136, R99 ;  /* 0x000000888a607223 */ /* 0x000fe20000010063 */
[----:B------:R-:W-:Y:S01]  /*0ab0*/  SHF.L.U32 R119, R102, 0x10, RZ ;  /* 0x0000001066777819 */ /* 0x000fe200000006ff */
[----:B------:R-:W-:Y:S01]  /*0ac0*/  FADD.FTZ R125, -R121, R105 ;  /* 0x00000069797d7221 */ /* 0x000fe20000010100 */
[----:B------:R-:W-:Y:S01]  /*0ad0*/  FMUL.FTZ R105, R2, R103 ;  /* 0x0000006702697220 */ /* 0x000fe20000410000 */
[-C--:B------:R-:W-:Y:S01]  /*0ae0*/  FFMA.FTZ R67, R134, R98.reuse, R67 ;  /* 0x0000006286437223 */ /* 0x080fe20000010043 */
[----:B------:R-:W-:Y:S01]  /*0af0*/  FADD.FTZ R51, R51, R98 ;  /* 0x0000006233337221 */ /* 0x000fe20000010000 */
[----:B------:R-:W-:Y:S01]  /*0b00*/  FMUL.FTZ R99, R83, R98 ;  /* 0x0000006253637220 */ /* 0x000fe20000410000 */
[----:B------:R-:W-:Y:S01]  /*0b10*/  FADD.FTZ R98, R97, R104 ;  /* 0x0000006861627221 */ /* 0x000fe20000010000 */
[----:B------:R-:W-:Y:S01]  /*0b20*/  FADD.FTZ R127, -R121, R106 ;  /* 0x0000006a797f7221 */ /* 0x000fe20000010100 */
[----:B------:R-:W-:Y:S01]  /*0b30*/  FFMA.FTZ R97, R135, R104, R96 ;  /* 0x0000006887617223 */ /* 0x000fe20000010060 */
[----:B------:R-:W-:-:S02]  /*0b40*/  IMAD.U32 R106, R100, 0x10000, RZ ;  /* 0x00010000646a7824 */ /* 0x000fc400078e00ff */
        /* <DEDUP_REMOVED lines=23> */
[----:B------:R-:W-:-:S02]  /*0cc0*/  VIADD R107, R0, 0x20 ;  /* 0x00000020006b7836 */ /* 0x000fc40000000000 */
[----:B------:R-:W-:Y:S01]  /*0cd0*/  FADD.FTZ R46, R46, R129 ;  /* 0x000000812e2e7221 */ /* 0x000fe20000010000 */
[----:B------:R-:W-:Y:S01]  /*0ce0*/  FFMA.FTZ R62, R103, R129, R62 ;  /* 0x00000081673e7223 */ /* 0x000fe2000001003e */
[----:B------:R-:W-:Y:S01]  /*0cf0*/  FADD.FTZ R47, R47, R124 ;  /* 0x0000007c2f2f7221 */ /* 0x000fe20000010000 */
[C---:B------:R-:W-:Y:S01]  /*0d00*/  FFMA.FTZ R63, R98.reuse, R124, R63 ;  /* 0x0000007c623f7223 */ /* 0x040fe2000001003f */
[----:B------:R-:W-:Y:S01]  /*0d10*/  FADD.FTZ R125, R125, R96 ;  /* 0x000000607d7d7221 */ /* 0x000fe20000010000 */
[----:B------:R-:W-:-:S07]  /*0d20*/  FFMA.FTZ R106, R98, R96, R119 ;  /* 0x00000060626a7223 */ /* 0x000fce0000010077 */
.L_x_4137:
[----:B------:R-:W-:Y:S05]  /*0d30*/  BSYNC B2 ;  /* 0x0000000000027941 */ /* 0x000fea0003800000 */
.L_x_4136:
        /* <DEDUP_REMOVED lines=16> */
[C---:B---3--:R-:W-:Y:S01]  /*0e40*/  FADD.FTZ R111, -R121.reuse, R8 ;  /* 0x00000008796f7221 */ /* 0x048fe20000010100 */
[C---:B------:R-:W-:Y:S01]  /*0e50*/  FADD.FTZ R107, -R121.reuse, R9 ;  /* 0x00000009796b7221 */ /* 0x040fe20000010100 */
[C---:B0-----:R-:W-:Y:S01]  /*0e60*/  FADD.FTZ R109, -R121.reuse, R10 ;  /* 0x0000000a796d7221 */ /* 0x041fe20000010100 */
[----:B----4-:R-:W-:Y:S01]  /*0e70*/  FADD.FTZ R123, -R121, R18 ;  /* 0x00000012797b7221 */ /* 0x010fe20000010100 */
[----:B------:R-:W-:Y:S01]  /*0e80*/  FMUL.FTZ R111, R2, R111 ;  /* 0x0000006f026f7220 */ /* 0x000fe20000410000 */
[----:B------:R-:W-:-:S02]  /*0e90*/  PRMT R8, R12, 0x7632, R8 ;  /* 0x000076320c087816 */ /* 0x000fc40000000008 */
[----:B------:R-:W-:Y:S01]  /*0ea0*/  SHF.L.U32 R9, R12, 0x10, RZ ;  /* 0x000000100c097819 */ /* 0x000fe200000006ff */
[C---:B-1----:R-:W-:Y:S01]  /*0eb0*/  IMAD.U32 R117, R14.reuse, 0x10000, RZ ;  /* 0x000100000e757824 */ /* 0x042fe200078e00ff */
[----:B------:R-:W-:Y:S02]  /*0ec0*/  PRMT R118, R14, 0x7632, R118 ;  /* 0x000076320e767816 */ /* 0x000fe40000000076 */
[----:B------:R-:W-:Y:S01]  /*0ed0*/  PRMT R14, R15, 0x7632, R14 ;  /* 0x000076320f0e7816 */ /* 0x000fe2000000000e */
[----:B------:R-:W-:Y:S01]  /*0ee0*/  FMUL.FTZ R18, R72, R9 ;  /* 0x0000000948127220 */ /* 0x000fe20000410000 */
[----:B------:R-:W-:Y:S01]  /*0ef0*/  SHF.L.U32 R8, R8, 0x10, RZ ;  /* 0x0000001008087819 */ /* 0x000fe200000006ff */
[----:B------:R-:W-:Y:S01]  /*0f00*/  FADD.FTZ R11, -R121, R11 ;  /* 0x0000000b790b7221 */ /* 0x000fe20000010100 */
[C---:B------:R-:W-:Y:S01]  /*0f10*/  PRMT R10, R13.reuse, 0x7632, R10 ;  /* 0x000076320d0a7816 */ /* 0x040fe2000000000a */
[----:B------:R-:W-:Y:S01]  /*0f20*/  FMUL.FTZ R110, R2, R107 ;  /* 0x0000006b026e7220 */ /* 0x000fe20000410000 */
[----:B------:R-:W-:Y:S01]  /*0f30*/  SHF.L.U32 R13, R13, 0x10, RZ ;  /* 0x000000100d0d7819 */ /* 0x000fe200000006ff */
[----:B------:R-:W-:Y:S01]  /*0f40*/  FADD.FTZ R40, R40, R9 ;  /* 0x0000000928287221 */ /* 0x000fe20000010000 */
[----:B------:R-:W-:Y:S01]  /*0f50*/  FFMA.FTZ R56, R111, R9, R56 ;  /* 0x000000096f387223 */ /* 0x000fe20000010038 */
[----:B------:R-:W-:Y:S01]  /*0f60*/  SHF.L.U32 R122, R14, 0x10, RZ ;  /* 0x000000100e7a7819 */ /* 0x000fe200000006ff */
[----:B------:R-:W-:Y:S01]  /*0f70*/  FADD.FTZ R125, R125, R18 ;  /* 0x000000127d7d7221 */ /* 0x000fe20000010000 */
[----:B------:R-:W-:Y:S01]  /*0f80*/  FMUL.FTZ R14, R73, R8 ;  /* 0x00000008490e7220 */ /* 0x000fe20000410000 */
[----:B------:R-:W-:Y:S01]  /*0f90*/  FFMA.FTZ R9, R111, R18, R106 ;  /* 0x000000126f097223 */ /* 0x000fe2000001006a */
[----:B------:R-:W-:Y:S01]  /*0fa0*/  FADD.FTZ R119, -R121, R17 ;  /* 0x0000001179777221 */ /* 0x000fe20000010100 */
[----:B------:R-:W-:Y:S01]  /*0fb0*/  FMUL.FTZ R108, R2, R11 ;  /* 0x0000000b026c7220 */ /* 0x000fe20000410000 */
[----:B------:R-:W-:-:S02]  /*0fc0*/  IMAD.U32 R12, R10, 0x10000, RZ ;  /* 0x000100000a0c7824 */ /* 0x000fc400078e00ff */
[----:B------:R-:W-:Y:S01]  /*0fd0*/  FFMA.FTZ R57, R110, R8, R57 ;  /* 0x000000086e397223 */ /* 0x000fe20000010039 */
[----:B------:R-:W-:Y:S01]  /*0fe0*/  FADD.FTZ R41, R41, R8 ;  /* 0x0000000829297221 */ /* 0x000fe20000010000 */
[----:B------:R-:W-:Y:S01]  /*0ff0*/  FMUL.FTZ R109, R2, R109 ;  /* 0x0000006d026d7220 */ /* 0x000fe20000410000 */
[----:B------:R-:W-:Y:S01]  /*1000*/  FMUL.FTZ R17, R74, R13 ;  /* 0x0000000d4a117220 */ /* 0x000fe20000410000 */
[----:B------:R-:W-:Y:S01]  /*1010*/  FADD.FTZ R8, R125, R14 ;  /* 0x0000000e7d087221 */ /* 0x000fe20000010000 */
[----:B------:R-:W-:Y:S01]  /*1020*/  FFMA.FTZ R10, R110, R14, R9 ;  /* 0x0000000e6e0a7223 */ /* 0x000fe20000010009 */
[----:B------:R-:W-:Y:S01]  /*1030*/  SHF.L.U32 R127, R15, 0x10, RZ ;  /* 0x000000100f7f7819 */ /* 0x000fe200000006ff */
[----:B------:R-:W-:Y:S01]  /*1040*/  FADD.FTZ R15, -R121, R16 ;  /* 0x00000010790f7221 */ /* 0x000fe20000010100 */
[-C--:B------:R-:W-:Y:S01]  /*1050*/  FFMA.FTZ R59, R108, R12.reuse, R59 ;  /* 0x0000000c6c3b7223 */ /* 0x080fe2000001003b */
[----:B------:R-:W-:Y:S01]  /*1060*/  FADD.FTZ R43, R43, R12 ;  /* 0x0000000c2b2b7221 */ /* 0x000fe20000010000 */
[----:B------:R-:W-:Y:S01]  /*1070*/  FMUL.FTZ R12, R75, R12 ;  /* 0x0000000c4b0c7220 */ /* 0x000fe20000410000 */
[----:B------:R-:W-:Y:S01]  /*1080*/  FADD.FTZ R9, R8, R17 ;  /* 0x0000001108097221 */ /* 0x000fe20000010000 */
[----:B------:R-:W-:Y:S01]  /*1090*/  FFMA.FTZ R11, R109, R17, R10 ;  /* 0x000000116d0b7223 */ /* 0x000fe2000001000a */
[----:B------:R-:W-:Y:S01]  /*10a0*/  FADD.FTZ R121, -R121, R19 ;  /* 0x0000001379797221 */ /* 0x000fe20000010100 */
        /* <DEDUP_REMOVED lines=28> */
[----:B------:R-:W-:-:S07]  /*1270*/  FFMA.FTZ R106, R10, R8, R107 ;  /* 0x000000080a6a7223 */ /* 0x000fce000001006b */
.L_x_4135:
[----:B------:R-:W-:Y:S05]  /*1280*/  BSYNC B1 ;  /* 0x0000000000017941 */ /* 0x000fea0003800000 */
.L_x_4131:
        /* <DEDUP_REMOVED lines=20> */
.L_x_4187:
[----:B------:R-:W-:Y:S02]  /*13d0*/  @P1 VIADD R120, R120, 0xffffffff ;  /* 0xffffffff78781836 */ /* 0x000fe40000000000 */
[----:B--2---:R-:W-:Y:S01]  /*13e0*/  FADD.FTZ R116, R121, R116 ;  /* 0x0000007479747221 */ /* 0x004fe20000010000 */
[----:B------:R-:W-:Y:S01]  /*13f0*/  HFMA2.MMA R140, -RZ, RZ, 0, 0 ;  /* 0x00000000ff8c7435 */ /* 0x000fe200000001ff */
[----:B---3--:R-:W-:Y:S01]  /*1400*/  FADD.FTZ R107, R106, R107 ;  /* 0x0000006b6a6b7221 */ /* 0x008fe20000010000 */
[----:B------:R-:W-:Y:S02]  /*1410*/  @P1 IMAD R120, R120, R7, RZ ;  /* 0x0000000778781224 */ /* 0x000fe400078e02ff */
[----:B------:R-:W-:Y:S01]  /*1420*/  FMUL.FTZ R116, R116, UR8 ;  /* 0x0000000874747c20 */ /* 0x000fe20008410000 */
[----:B0-----:R-:W-:Y:S01]  /*1430*/  ISETP.NE.AND P0, PT, R3, RZ, PT ;  /* 0x000000ff0300720c */ /* 0x001fe20003f05270 */
[----:B------:R-:W-:Y:S01]  /*1440*/  BSSY B1, `(.L_x_4139) ;  /* 0x00000b9000017945 */ /* 0x000fe20003800000 */
[----:B------:R-:W-:Y:S01]  /*1450*/  @P1 LOP3.LUT R5, R6, 0x1f, RZ, 0xc0, !PT ;  /* 0x0000001f06051812 */ /* 0x000fe200078ec0ff */
        /* <DEDUP_REMOVED lines=8> */
[----:B-1----:R-:W1:Y:S08]  /*14e0*/  LDC.64 R106, c[0x0][0x308] ;  /* 0x0000c200ff6a7b82 */ /* 0x002e700000000a00 */
[----:B------:R-:W2:Y:S08]  /*14f0*/  @P1 LDC.64 R116, c[0x0][0x298] ;  /* 0x0000a600ff741b82 */ /* 0x000eb00000000a00 */
[----:B------:R-:W3:Y:S01]  /*1500*/  @P1 LDC.64 R118, c[0x0][0x298] ;  /* 0x0000a600ff761b82 */ /* 0x000ee20000000a00 */
[----:B0-----:R-:W-:-:S04]  /*1510*/  @!P2 ISETP.NE.U32.AND P0, PT, R128, RZ, PT ;  /* 0x000000ff8000a20c */ /* 0x001fc80003f05070 */
[----:B------:R-:W-:-:S03]  /*1520*/  @!P2 ISETP.NE.AND.EX P0, PT, R129, RZ, PT, P0 ;  /* 0x000000ff8100a20c */ /* 0x000fc60003f05300 */
[----:B------:R-:W0:Y:S01]  /*1530*/  @P1 LDC.64 R120, c[0x0][0x298] ;  /* 0x0000a600ff781b82 */ /* 0x000e220000000a00 */
[----:B-----5:R-:W-:-:S07]  /*1540*/  @!P2 FSEL R133, R32, RZ, P0 ;  /* 0x000000ff2085a208 */ /* 0x020fce0000000000 */
[----:B------:R-:W4:Y:S08]  /*1550*/  @P1 LDC.64 R122, c[0x0][0x298] ;  /* 0x0000a600ff7a1b82 */ /* 0x000f300000000a00 */
[----:B------:R-:W0:Y:S08]  /*1560*/  @P1 LDC.64 R124, c[0x0][0x298] ;  /* 0x0000a600ff7c1b82 */ /* 0x000e300000000a00 */
[----:B------:R-:W0:Y:S01]  /*1570*/  @P1 LDC.64 R126, c[0x0][0x298] ;  /* 0x0000a600ff7e1b82 */ /* 0x000e220000000a00 */
[----:B-123--:R-:W-:Y:S05]  /*1580*/  @!P2 BRA `(.L_x_4142) ;  /* 0x000000000020a947 */ /* 0x00efea0003800000 */
        /* <DEDUP_REMOVED lines=8> */
.L_x_4142:
[----:B------:R-:W-:Y:S05]  /*1610*/  BSYNC B2 ;  /* 0x0000000000027941 */ /* 0x000fea0003800000 */
.L_x_4141:
        /* <DEDUP_REMOVED lines=11> */
.L_x_4144:
[----:B------:R-:W-:Y:S05]  /*16d0*/  BSYNC B2 ;  /* 0x0000000000027941 */ /* 0x000fea0003800000 */
.L_x_4143:
        /* <DEDUP_REMOVED lines=11> */
.L_x_4146:
[----:B------:R-:W-:Y:S05]  /*1790*/  BSYNC B2 ;  /* 0x0000000000027941 */ /* 0x000fea0003800000 */
.L_x_4145:
        /* <DEDUP_REMOVED lines=11> */
.L_x_4148:
[----:B------:R-:W-:Y:S05]  /*1850*/  BSYNC B2 ;  /* 0x0000000000027941 */ /* 0x000fea0003800000 */
.L_x_4147:
        /* <DEDUP_REMOVED lines=11> */
.L_x_4150:
[----:B------:R-:W-:Y:S05]  /*1910*/  BSYNC B2 ;  /* 0x0000000000027941 */ /* 0x000fea0003800000 */
.L_x_4149:
        /* <DEDUP_REMOVED lines=11> */
.L_x_4152:
[----:B------:R-:W-:Y:S05]  /*19d0*/  BSYNC B2 ;  /* 0x0000000000027941 */ /* 0x000fea0003800000 */
.L_x_4151:
        /* <DEDUP_REMOVED lines=12> */
.L_x_4154:
[----:B------:R-:W-:Y:S05]  /*1aa0*/  BSYNC B2 ;  /* 0x0000000000027941 */ /* 0x000fea0003800000 */
.L_x_4153:
[----:B------:R-:W-:Y:S01]  /*1ab0*/  @!P2 ISETP.NE.U32.AND P5, PT, R128, RZ, PT ;  /* 0x000000ff8000a20c */ /* 0x000fe20003fa5070 */
[----:B------:R-:W-:Y:S01]  /*1ac0*/  BSSY B2, `(.L_x_4155) ;  /* 0x000000b000027945 */ /* 0x000fe20003800000 */
[----:B------:R-:W-:Y:S02]  /*1ad0*/  ISETP.NE.AND.EX P0, PT, R107, RZ, PT, P0 ;  /* 0x000000ff6b00720c */ /* 0x000fe40003f05300 */
        /* <DEDUP_REMOVED lines=9> */
.L_x_4156:
[----:B------:R-:W-:Y:S05]  /*1b70*/  BSYNC B2 ;  /* 0x0000000000027941 */ /* 0x000fea0003800000 */
.L_x_4155:
[----:B------:R-:W1:Y:S01]  /*1b80*/  @P1 LDC.64 R128, c[0x0][0x298] ;  /* 0x0000a600ff801b82 */ /* 0x000e620000000a00 */
[----:B------:R-:W-:Y:S01]  /*1b90*/  @P1 FMUL.FTZ R149, R132, R119 ;  /* 0x0000007784951220 */ /* 0x000fe20000410000 */
[----:B------:R-:W-:Y:S01]  /*1ba0*/  @P1 FMUL.FTZ R117, R133, R117 ;  /* 0x0000007585751220 */ /* 0x000fe20000410000 */
[----:B----4-:R-:W-:Y:S01]  /*1bb0*/  @P1 FMUL.FTZ R123, R148, R123 ;  /* 0x0000007b947b1220 */ /* 0x010fe20000410000 */
        /* <DEDUP_REMOVED lines=16> */
[----:B------:R-:W2:Y:S01]  /*1cc0*/  @P0 LDC.64 R116, c[0x0][0x308] ;  /* 0x0000c200ff740b82 */ /* 0x000ea20000000a00 */
[----:B------:R-:W-:Y:S01]  /*1cd0*/  ISETP.NE.U32.AND P5, PT, R106, RZ, PT ;  /* 0x000000ff6a00720c */ /* 0x000fe20003fa5070 */
[----:B------:R-:W-:Y:S01]  /*1ce0*/  @P1 FMUL.FTZ R126, R127, R126 ;  /* 0x0000007e7f7e1220 */ /* 0x000fe20000410000 */
[----:B------:R-:W-:Y:S01]  /*1cf0*/  @P1 FSEL R120, R120, RZ, P6 ;  /* 0x000000ff78781208 */ /* 0x000fe20003000000 */
[----:B-1----:R-:W-:Y:S01]  /*1d00*/  @P1 FMUL.FTZ R129, R143, R129 ;  /* 0x000000818f811220 */ /* 0x002fe20000410000 */
[----:B------:R-:W-:-:S02]  /*1d10*/  @P1 LOP3.LUT P6, RZ, R115, 0xff, RZ, 0xc0, !PT ;  /* 0x000000ff73ff1812 */ /* 0x000fc400078cc0ff */
[----:B------:R-:W-:Y:S01]  /*1d20*/  ISETP.NE.AND.EX P5, PT, R107, RZ, PT, P5 ;  /* 0x000000ff6b00720c */ /* 0x000fe20003fa5350 */
[----:B------:R-:W-:Y:S01]  /*1d30*/  @P1 FMUL.FTZ R128, R129, R128 ;  /* 0x0000008081801220 */ /* 0x000fe20000410000 */
[----:B------:R-:W1:Y:S01]  /*1d40*/  @P1 LDC.64 R106, c[0x0][0x2f8] ;  /* 0x0000be00ff6a1b82 */ /* 0x000e620000000a00 */
        /* <DEDUP_REMOVED lines=10> */
[----:B--2---:R-:W-:Y:S01]  /*1df0*/  @P0 IMAD.WIDE.U32 R116, R0, 0x20, R116 ;  /* 0x0000002000740825 */ /* 0x004fe200078e0074 */
[----:B------:R-:W-:Y:S02]  /*1e00*/  @P1 F2FP.BF16.F32.PACK_AB R124, RZ, R124 ;  /* 0x0000007cff7c123e */ /* 0x000fe400000010ff */
[----:B------:R-:W-:Y:S02]  /*1e10*/  @P1 FSEL R130, R130, RZ, P6 ;  /* 0x000000ff82821208 */ /* 0x000fe40003000000 */
[----:B------:R-:W-:-:S02]  /*1e20*/  @P1 F2FP.BF16.F32.PACK_AB R128, RZ, R128 ;  /* 0x00000080ff80123e */ /* 0x000fc400000010ff */
[----:B------:R-:W-:Y:S01]  /*1e30*/  @P1 F2FP.BF16.F32.PACK_AB R118, RZ, R118 ;  /* 0x00000076ff76123e */ /* 0x000fe200000010ff */
[----:B-1----:R-:W-:Y:S01]  /*1e40*/  @P1 IMAD.WIDE.U32 R106, R140, 0x10, R106 ;  /* 0x000000108c6a1825 */ /* 0x002fe200078e006a */
        /* <DEDUP_REMOVED lines=24> */
.L_x_4140:
[----:B------:R-:W-:Y:S05]  /*1fd0*/  BSYNC B1 ;  /* 0x0000000000017941 */ /* 0x000fea0003800000 */
.L_x_4139:
[----:B------:R-:W-:Y:S04]  /*1fe0*/  BSSY B1, `(.L_x_4157) ;  /* 0x00000b1000017945 */ /* 0x000fe80003800000 */
[----:B------:R-:W-:Y:S05]  /*1ff0*/  @!P3 BRA `(.L_x_4158) ;  /* 0x0000000800bcb947 */ /* 0x000fea0003800000 */
[----:B01----:R-:W0:Y:S01]  /*2000*/  @!P2 LDC.64 R106, c[0x0][0x2c8] ;  /* 0x0000b200ff6aab82 */ /* 0x003e220000000a00 */
[----:B------:R-:W-:Y:S07]  /*2010*/  BSSY B2, `(.L_x_4159) ;  /* 0x0000016000027945 */ /* 0x000fee0003800000 */
[----:B------:R-:W1:Y:S08]  /*2020*/  LDC.64 R116, c[0x0][0x308] ;  /* 0x0000c200ff747b82 */ /* 0x000e700000000a00 */
        /* <DEDUP_REMOVED lines=8> */
[----:B------:R-:W0:Y:S08]  /*20b0*/  @P1 LDC.64 R128, c[0x0][0x298] ;  /* 0x0000a600ff801b82 */ /* 0x000e300000000a00 */
[----:B------:R-:W0:Y:S08]  /*20c0*/  @P1 LDC.64 R130, c[0x0][0x298] ;  /* 0x0000a600ff821b82 */ /* 0x000e300000000a00 */
[----:B------:R-:W0:Y:S01]  /*20d0*/  @P1 LDC.64 R132, c[0x0][0x298] ;  /* 0x0000a600ff841b82 */ /* 0x000e220000000a00 */
[----:B-123--:R-:W-:Y:S05]  /*20e0*/  @!P2 BRA `(.L_x_4160) ;  /* 0x000000000020a947 */ /* 0x00efea0003800000 */
        /* <DEDUP_REMOVED lines=8> */
.L_x_4160:
[----:B------:R-:W-:Y:S05]  /*2170*/  BSYNC B2 ;  /* 0x0000000000027941 */ /* 0x000fea0003800000 */
.L_x_4159:
        /* <DEDUP_REMOVED lines=11> */
.L_x_4162:
[----:B------:R-:W-:Y:S05]  /*2230*/  BSYNC B2 ;  /* 0x0000000000027941 */ /* 0x000fea0003800000 */
.L_x_4161:
        /* <DEDUP_REMOVED lines=11> */
.L_x_4164:
[----:B------:R-:W-:Y:S05]  /*22f0*/  BSYNC B2 ;  /* 0x0000000000027941 */ /* 0x000fea0003800000 */
.L_x_4163:
        /* <DEDUP_REMOVED lines=11> */
.L_x_4166:
[----:B------:R-:W-:Y:S05]  /*23b0*/  BSYNC B2 ;  /* 0x0000000000027941 */ /* 0x000fea0003800000 */
.L_x_4165:
        /* <DEDUP_REMOVED lines=11> */
.L_x_4168:
[----:B------:R-:W-:Y:S05]  /*2470*/  BSYNC B2 ;  /* 0x0000000000027941 */ /* 0x000fea0003800000 */
.L_x_4167:
        /* <DEDUP_REMOVED lines=11> */
.L_x_4170:
[----:B------:R-:W-:Y:S05]  /*2530*/  BSYNC B2 ;  /* 0x0000000000027941 */ /* 0x000fea0003800000 */
.L_x_4169:
        /* <DEDUP_REMOVED lines=12> */
.L_x_4172:
[----:B------:R-:W-:Y:S05]  /*2600*/  BSYNC B2 ;  /* 0x0000000000027941 */ /* 0x000fea0003800000 */
.L_x_4171:
        /* <DEDUP_REMOVED lines=12> */
.L_x_4174:
[----:B------:R-:W-:Y:S05]  /*26d0*/  BSYNC B2 ;  /* 0x0000000000027941 */ /* 0x000fea0003800000 */
.L_x_4173:
[----:B------:R-:W-:Y:S01]  /*26e0*/  @P1 FMUL.FTZ R119, R143, R119 ;  /* 0x000000778f771220 */ /* 0x000fe20000410000 */
[----:B------:R-:W-:Y:S01]  /*26f0*/  @P1 FMUL.FTZ R121, R144, R121 ;  /* 0x0000007990791220 */ /* 0x000fe20000410000 */
[----:B0-----:R-:W-:Y:S01]  /*2700*/  @P1 FMUL.FTZ R123, R149, R123 ;  /* 0x0000007b957b1220 */ /* 0x001fe20000410000 */
[----:B------:R-:W-:Y:S01]  /*2710*/  @P1 LOP3.LUT P5, RZ, R112, 0xff, RZ, 0xc0, !PT ;  /* 0x000000ff70ff1812 */ /* 0x000fe200078ac0ff */
[----:B------:R-:W-:Y:S01]  /*2720*/  @P1 FMUL.FTZ R118, R119, R118 ;  /* 0x0000007677761220 */ /* 0x000fe20000410000 */
[----:B------:R-:W-:Y:S01]  /*2730*/  ISETP.NE.U32.AND P2, PT, R116, RZ, PT ;  /* 0x000000ff7400720c */ /* 0x000fe20003f45070 */
[----:B------:R-:W-:Y:S01]  /*2740*/  @P1 FMUL.FTZ R120, R121, R120 ;  /* 0x0000007879781220 */ /* 0x000fe20000410000 */
[----:B----4-:R-:W-:Y:S01]  /*2750*/  @P1 FMUL.FTZ R125, R150, R125 ;  /* 0x0000007d967d1220 */ /* 0x010fe20000410000 */
[----:B------:R-:W-:Y:S01]  /*2760*/  @P1 FMUL.FTZ R122, R123, R122 ;  /* 0x0000007a7b7a1220 */ /* 0x000fe20000410000 */
[----:B------:R-:W-:Y:S01]  /*2770*/  @P1 FSEL R118, R118, RZ, P5 ;  /* 0x000000ff76761208 */ /* 0x000fe20002800000 */
[----:B------:R-:W-:Y:S01]  /*2780*/  @P1 FMUL.FTZ R127, R147, R127 ;  /* 0x0000007f937f1220 */ /* 0x000fe20000410000 */
[C---:B------:R-:W-:Y:S01]  /*2790*/  @P1 LOP3.LUT P6, RZ, R112.reuse, 0xff00, RZ, 0xc0, !PT ;  /* 0x0000ff0070ff1812 */ /* 0x040fe200078cc0ff */
[----:B------:R-:W0:Y:S01]  /*27a0*/  @P0 LDC.64 R106, c[0x0][0x308] ;  /* 0x0000c200ff6a0b82 */ /* 0x000e220000000a00 */
[----:B------:R-:W-:Y:S01]  /*27b0*/  @P1 LOP3.LUT P5, RZ, R112, 0xff0000, RZ, 0xc0, !PT ;  /* 0x00ff000070ff1812 */ /* 0x000fe200078ac0ff */
[----:B------:R-:W-:Y:S01]  /*27c0*/  @P1 FMUL.FTZ R124, R125, R124 ;  /* 0x0000007c7d7c1220 */ /* 0x000fe20000410000 */
[----:B------:R-:W-:Y:S01]  /*27d0*/  ISETP.NE.AND.EX P2, PT, R117, RZ, PT, P2 ;  /* 0x000000ff7500720c */ /* 0x000fe20003f45320 */
[----:B------:R-:W-:Y:S01]  /*27e0*/  @P1 FMUL.FTZ R126, R127, R126 ;  /* 0x0000007e7f7e1220 */ /* 0x000fe20000410000 */
[----:B------:R-:W-:Y:S01]  /*27f0*/  @P1 FSEL R120, R120, RZ, P6 ;  /* 0x000000ff78781208 */ /* 0x000fe20003000000 */
[----:B------:R-:W-:Y:S01]  /*2800*/  @P1 FMUL.FTZ R129, R148, R129 ;  /* 0x0000008194811220 */ /* 0x000fe20000410000 */
[----:B------:R-:W-:Y:S01]  /*2810*/  @P1 LOP3.LUT P6, RZ, R112, 0xff000000, RZ, 0xc0, !PT ;  /* 0xff00000070ff1812 */ /* 0x000fe200078cc0ff */
[----:B------:R-:W1:Y:S01]  /*2820*/  @P1 LDC.64 R116, c[0x0][0x2f8] ;  /* 0x0000be00ff741b82 */ /* 0x000e620000000a00 */
[----:B------:R-:W-:Y:S01]  /*2830*/  @P1 FSEL R122, R122, RZ, P5 ;  /* 0x000000ff7a7a1208 */ /* 0x000fe20002800000 */
[----:B------:R-:W-:Y:S01]  /*2840*/  @P1 FMUL.FTZ R131, R145, R131 ;  /* 0x0000008391831220 */ /* 0x000fe20000410000 */
[----:B------:R-:W-:Y:S01]  /*2850*/  @P1 LOP3.LUT P5, RZ, R113, 0xff, RZ, 0xc0, !PT ;  /* 0x000000ff71ff1812 */ /* 0x000fe200078ac0ff */
[----:B------:R-:W-:Y:S01]  /*2860*/  @P1 FMUL.FTZ R128, R129, R128 ;  /* 0x0000008081801220 */ /* 0x000fe20000410000 */
[----:B------:R-:W-:Y:S01]  /*2870*/  @P1 FSEL R124, R124, RZ, P6 ;  /* 0x000000ff7c7c1208 */ /* 0x000fe20003000000 */
[----:B------:R-:W-:Y:S01]  /*2880*/  @P1 FMUL.FTZ R133, R146, R133 ;  /* 0x0000008592851220 */ /* 0x000fe20000410000 */
[----:B------:R-:W-:Y:S01]  /*2890*/  @P1 FMUL.FTZ R130, R131, R130 ;  /* 0x0000008283821220 */ /* 0x000fe20000410000 */
[----:B------:R-:W-:-:S02]  /*28a0*/  @P1 LOP3.LUT P6, RZ, R113, 0xff00, RZ, 0xc0, !PT ;  /* 0x0000ff0071ff1812 */ /* 0x000fc400078cc0ff */
[----:B------:R-:W-:Y:S01]  /*28b0*/  @P1 FSEL R126, R126, RZ, P5 ;  /* 0x000000ff7e7e1208 */ /* 0x000fe20002800000 */
[----:B------:R-:W-:Y:S01]  /*28c0*/  @P1 FMUL.FTZ R132, R133, R132 ;  /* 0x0000008485841220 */ /* 0x000fe20000410000 */
[C---:B------:R-:W-:Y:S02]  /*28d0*/  @P1 LOP3.LUT P5, RZ, R113.reuse, 0xff0000, RZ, 0xc0, !PT ;  /* 0x00ff000071ff1812 */ /* 0x040fe400078ac0ff */
[----:B------:R-:W-:Y:S02]  /*28e0*/  @P1 FSEL R128, R128, RZ, P6 ;  /* 0x000000ff80801208 */ /* 0x000fe40003000000 */
[----:B------:R-:W-:Y:S01]  /*28f0*/  @P1 LOP3.LUT P6, RZ, R113, 0xff000000, RZ, 0xc0, !PT ;  /* 0xff00000071ff1812 */ /* 0x000fe200078cc0ff */
[----:B0-----:R-:W-:Y:S01]  /*2900*/  @P0 IMAD.WIDE.U32 R106, R0, 0x20, R106 ;  /* 0x00000020006a0825 */ /* 0x001fe200078e006a */
[----:B------:R-:W-:Y:S02]  /*2910*/  @P1 FSEL R130, R130, RZ, P5 ;  /* 0x000000ff82821208 */ /* 0x000fe40002800000 */
[----:B------:R-:W-:-:S02]  /*2920*/  @P1 F2FP.BF16.F32.PACK_AB R118, RZ, R118 ;  /* 0x00000076ff76123e */ /* 0x000fc400000010ff */
[----:B------:R-:W-:Y:S02]  /*2930*/  @P1 F2FP.BF16.F32.PACK_AB R122, RZ, R122 ;  /* 0x0000007aff7a123e */ /* 0x000fe400000010ff */
[----:B------:R-:W-:Y:S01]  /*2940*/  @P1 FSEL R132, R132, RZ, P6 ;  /* 0x000000ff84841208 */ /* 0x000fe20003000000 */
[----:B-1----:R-:W-:Y:S01]  /*2950*/  @P1 IMAD.WIDE.U32 R116, R140, 0x10, R116 ;  /* 0x000000108c741825 */ /* 0x002fe200078e0074 */
[----:B------:R-:W-:Y:S02]  /*2960*/  @P1 F2FP.BF16.F32.PACK_AB R126, RZ, R126 ;  /* 0x0000007eff7e123e */ /* 0x000fe400000010ff */
[----:B------:R-:W-:Y:S02]  /*2970*/  @P1 F2FP.BF16.F32.PACK_AB R130, RZ, R130 ;  /* 0x00000082ff82123e */ /* 0x000fe400000010ff */
[----:B------:R-:W-:Y:S02]  /*2980*/  @P1 F2FP.BF16.F32.PACK_AB R120, RZ, R120 ;  /* 0x00000078ff78123e */ /* 0x000fe400000010ff */
[----:B------:R-:W-:-:S02]  /*2990*/  @P1 F2FP.BF16.F32.PACK_AB R124, RZ, R124 ;  /* 0x0000007cff7c123e */ /* 0x000fc400000010ff */
[----:B------:R-:W-:Y:S02]  /*29a0*/  @P1 F2FP.BF16.F32.PACK_AB R128, RZ, R128 ;  /* 0x00000080ff80123e */ /* 0x000fe400000010ff */
[----:B------:R-:W-:Y:S02]  /*29b0*/  @P1 F2FP.BF16.F32.PACK_AB R132, RZ, R132 ;  /* 0x00000084ff84123e */ /* 0x000fe400000010ff */
[----:B------:R-:W-:Y:S02]  /*29c0*/  @P1 PRMT R92, R118, 0x7610, R92 ;  /* 0x00007610765c1816 */ /* 0x000fe4000000005c */
        /* <DEDUP_REMOVED lines=8> */
[----:B------:R-:W-:Y:S01]  /*2a50*/  SEL R89, R148, R89, P2 ;  /* 0x0000005994597207 */ /* 0x000fe20001000000 */
[----:B------:R2:W-:Y:S01]  /*2a60*/  @P0 STG.E.128 desc[UR4][R106.64], R84 ;  /* 0x000000546a000986 */ /* 0x0005e2000c101d04 */
[----:B------:R-:W-:-:S02]  /*2a70*/  SEL R90, R145, R90, P2 ;  /* 0x0000005a915a7207 */ /* 0x000fc40001000000 */
[----:B------:R-:W-:Y:S02]  /*2a80*/  SEL R91, R146, R91, P2 ;  /* 0x0000005b925b7207 */ /* 0x000fe40001000000 */
[----:B------:R-:W-:Y:S02]  /*2a90*/  @P1 PRMT R92, R92, 0x5410, R120 ;  /* 0x000054105c5c1816 */ /* 0x000fe40000000078 */
[----:B------:R-:W-:Y:S01]  /*2aa0*/  @P1 PRMT R93, R93, 0x5410, R124 ;  /* 0x000054105d5d1816 */ /* 0x000fe2000000007c */
[----:B------:R2:W-:Y:S01]  /*2ab0*/  @P0 STG.E.128 desc[UR4][R106.64+0x10], R88 ;  /* 0x000010586a000986 */ /* 0x0005e2000c101d04 */
[----:B------:R-:W-:Y:S02]  /*2ac0*/  @P1 PRMT R94, R94, 0x5410, R128 ;  /* 0x000054105e5e1816 */ /* 0x000fe40000000080 */
[----:B------:R-:W-:-:S05]  /*2ad0*/  @P1 PRMT R95, R95, 0x5410, R132 ;  /* 0x000054105f5f1816 */ /* 0x000fca0000000084 */
[----:B------:R2:W-:Y:S02]  /*2ae0*/  @P1 STG.E.128 desc[UR4][R116.64], R92 ;  /* 0x0000005c74001986 */ /* 0x0005e4000c101d04 */
.L_x_4158:
[----:B------:R-:W-:Y:S05]  /*2af0*/  BSYNC B1 ;  /* 0x0000000000017941 */ /* 0x000fea0003800000 */
.L_x_4157:
[----:B012---:R-:W0:Y:S02]  /*2b00*/  LDC.64 R106, c[0x0][0x210] ;  /* 0x00008400ff6a7b82 */ /* 0x007e240000000a00 */
[----:B0-----:R-:W-:-:S04]  /*2b10*/  LEA R4, R106, R4, 0x2 ;  /* 0x000000046a047211 */ /* 0x001fc800078e10ff */
[----:B------:R-:W-:-:S13]  /*2b20*/  ISETP.GE.AND P0, PT, R4, R107, PT ;  /* 0x0000006b0400720c */ /* 0x000fda0003f06270 */
[----:B------:R-:W-:Y:S05]  /*2b30*/  @!P0 BRA `(.L_x_4175) ;  /* 0xffffffd400f88947 */ /* 0x000fea000383ffff */
.L_x_4130:
[----:B------:R-:W-:Y:S05]  /*2b40*/  BSYNC B0 ;  /* 0x0000000000007941 */ /* 0x000fea0003800000 */
.L_x_4129:
[----:B------:R-:W0:Y:S01]  /*2b50*/  S2R R3, SR_CgaCtaId ;  /* 0x0000000000037919 */ /* 0x000e220000008800 */
[--C-:B------:R-:W-:Y:S01]  /*2b60*/  SHF.R.U32.HI R2, RZ, 0x5, R6.reuse ;  /* 0x00000005ff027819 */ /* 0x100fe20000011606 */
[----:B------:R-:W-:Y:S05]  /*2b70*/  WARPSYNC.ALL ;  /* 0x0000000000007948 */ /* 0x000fea0003800000 */
[----:B------:R-:W-:Y:S01]  /*2b80*/  MOV R0, 0x400 ;  /* 0x0000040000007802 */ /* 0x000fe20000000f00 */
[----:B------:R-:W-:Y:S01]  /*2b90*/  IMAD.SHL.U32 R5, R2, 0x40, RZ ;  /* 0x0000004002057824 */ /* 0x000fe200078e00ff */
[----:B------:R-:W-:Y:S01]  /*2ba0*/  LOP3.LUT R4, R6, 0x1f, RZ, 0xc0, !PT ;  /* 0x0000001f06047812 */ /* 0x000fe200078ec0ff */
[----:B-----5:R-:W1:Y:S01]  /*2bb0*/  S2R R20, SR_CTAID.X ;  /* 0x0000000000147919 */ /* 0x020e620000002500 */
        /* <DEDUP_REMOVED lines=11> */
[----:B------:R-:W-:Y:S04]  /*2c70*/  STS.128 [R0], R48 ;  /* 0x0000003000007388 */ /* 0x000fe80000000c00 */
[----:B------:R-:W-:Y:S01]  /*2c80*/  STS.128 [R0+0x10], R44 ;  /* 0x0000102c00007388 */ /* 0x000fe20000000c00 */
[----:B------:R-:W-:-:S03]  /*2c90*/  IADD3 R24, P4, R33, R6, RZ ;  /* 0x0000000621187210 */ /* 0x000fc60007f9e0ff */
        /* <DEDUP_REMOVED lines=16> */
[----:B-1----:R-:W-:Y:S01]  /*2da0*/  FADD.FTZ R2, R2, R9 ;  /* 0x0000000902027221 */ /* 0x002fe20000010000 */
[----:B------:R-:W-:Y:S02]  /*2db0*/  IMAD.X R9, RZ, RZ, RZ, P4 ;  /* 0x000000ffff097224 */ /* 0x000fe400020e06ff */
        /* <DEDUP_REMOVED lines=46> */
[----:B------:R-:W-:Y:S01]  /*30a0*/  IADD3 R12, P4, R12, UR10, RZ ;  /* 0x0000000a0c0c7c10 */ /* 0x000fe2000ff9e0ff */
[----:B---3--:R-:W-:Y:S02]  /*30b0*/  FADD.FTZ R31, R16, R31 ;  /* 0x0000001f101f7221 */ /* 0x008fe40000010000 */
[----:B------:R-:W3:Y:S01]  /*30c0*/  LDS R10, [R3+0x1600] ;  /* 0x00160000030a7984 */ /* 0x000ee20000000800 */
[----:B------:R-:W-:Y:S01]  /*30d0*/  IADD3.X R27, R2, UR11, RZ, P4, !PT ;  /* 0x0000000b021b7c10 */ /* 0x000fe2000a7fe4ff */
[----:B----4-:R-:W-:Y:S01]  /*30e0*/  FADD.FTZ R7, RZ, R7 ;  /* 0x00000007ff077221 */ /* 0x010fe20000010000 */
[----:B------:R-:W-:Y:S01]  /*30f0*/  @P3 MOV R2, R24 ;  /* 0x0000001800023202 */ /* 0x000fe20000000f00 */
[----:B------:R4:W3:Y:S01]  /*3100*/  LDS R19, [R3+0x1e00] ;  /* 0x001e000003137984 */ /* 0x0008e20000000800 */
[----:B------:R-:W-:Y:S01]  /*3110*/  @P3 IADD3 R24, P4, R24, 0x200, RZ ;  /* 0x0000020018183810 */ /* 0x000fe20007f9e0ff */
[----:B------:R-:W-:Y:S01]  /*3120*/  FADD.FTZ R7, R7, R18 ;  /* 0x0000001207077221 */ /* 0x000fe20000010000 */
[----:B------:R-:W-:Y:S01]  /*3130*/  FADD.FTZ R0, RZ, R0 ;  /* 0x00000000ff007221 */ /* 0x000fe20000010000 */
[----:B----4-:R-:W-:-:S02]  /*3140*/  @P3 IMAD.MOV.U32 R3, RZ, RZ, R29 ;  /* 0x000000ffff033224 */ /* 0x010fc400078e001d */
[----:B------:R-:W-:Y:S01]  /*3150*/  FADD.FTZ R7, R7, R20 ;  /* 0x0000001407077221 */ /* 0x000fe20000010000 */
[----:B------:R-:W-:Y:S02]  /*3160*/  @P3 IMAD.X R29, RZ, RZ, R29, P4 ;  /* 0x000000ffff1d3224 */ /* 0x000fe400020e061d */
[----:B------:R-:W-:Y:S01]  /*3170*/  FADD.FTZ R0, R0, R11 ;  /* 0x0000000b00007221 */ /* 0x000fe20000010000 */
[----:B------:R4:W-:Y:S01]  /*3180*/  @P3 STG.E desc[UR4][R2.64], R31 ;  /* 0x0000001f02003986 */ /* 0x0009e2000c101904 */
[----:B------:R-:W-:Y:S01]  /*3190*/  FADD.FTZ R7, R7, R22 ;  /* 0x0000001607077221 */ /* 0x000fe20000010000 */
[----:B------:R-:W-:Y:S01]  /*31a0*/  FADD.FTZ R6, RZ, R6 ;  /* 0x00000006ff067221 */ /* 0x000fe20000010000 */
[----:B0-----:R-:W-:Y:S01]  /*31b0*/  FADD.FTZ R0, R0, R15 ;  /* 0x0000000f00007221 */ /* 0x001fe20000010000 */
[----:B----4-:R-:W-:Y:S02]  /*31c0*/  @P3 MOV R2, R12 ;  /* 0x0000000c00023202 */ /* 0x010fe40000000f00 */
[----:B------:R-:W-:Y:S01]  /*31d0*/  @P3 MOV R3, R27 ;  /* 0x0000001b00033202 */ /* 0x000fe20000000f00 */
[----:B-1----:R-:W-:Y:S01]  /*31e0*/  FADD.FTZ R13, R6, R13 ;  /* 0x0000000d060d7221 */ /* 0x002fe20000010000 */
[----:B------:R-:W-:-:S03]  /*31f0*/  @P3 IADD3 R12, P5, R12, 0x200, RZ ;  /* 0x000002000c0c3810 */ /* 0x000fc60007fbe0ff */
[----:B------:R0:W-:Y:S01]  /*3200*/  @P3 STG.E desc[UR4][R2.64], R21 ;  /* 0x0000001502003986 */ /* 0x0001e2000c101904 */
[----:B------:R-:W-:Y:S01]  /*3210*/  @P3 IADD3.X R27, RZ, R27, RZ, P5, !PT ;  /* 0x0000001bff1b3210 */ /* 0x000fe20002ffe4ff */
[----:B--2---:R-:W-:Y:S01]  /*3220*/  FADD.FTZ R17, R0, R17 ;  /* 0x0000001100117221 */ /* 0x004fe20000010000 */
[----:B------:R-:W-:Y:S01]  /*3230*/  @P2 MOV R4, R12 ;  /* 0x0000000c00042202 */ /* 0x000fe20000000f00 */
[----:B---3--:R-:W-:Y:S01]  /*3240*/  FADD.FTZ R10, R13, R10 ;  /* 0x0000000a0d0a7221 */ /* 0x008fe20000010000 */
[----:B------:R-:W-:Y:S02]  /*3250*/  @P2 IADD3 R12, P4, R12, 0x200, RZ ;  /* 0x000002000c0c2810 */ /* 0x000fe40007f9e0ff */
[-C--:B------:R-:W-:Y:S01]  /*3260*/  @P2 MOV R5, R27.reuse ;  /* 0x0000001b00052202 */ /* 0x080fe20000000f00 */
[----:B------:R-:W-:Y:S01]  /*3270*/  FADD.FTZ R19, R10, R19 ;  /* 0x000000130a137221 */ /* 0x000fe20000010000 */
[----:B------:R-:W-:Y:S02]  /*3280*/  @P2 IADD3.X R27, RZ, R27, RZ, P4, !PT ;  /* 0x0000001bff1b2210 */ /* 0x000fe400027fe4ff */
[----:B------:R-:W-:Y:S01]  /*3290*/  @P1 MOV R6, R12 ;  /* 0x0000000c00061202 */ /* 0x000fe20000000f00 */
[----:B0-----:R-:W-:Y:S01]  /*32a0*/  @P2 IMAD.MOV.U32 R3, RZ, RZ, R29 ;  /* 0x000000ffff032224 */ /* 0x001fe200078e001d */
[----:B------:R-:W-:-:S02]  /*32b0*/  @P2 MOV R2, R24 ;  /* 0x0000001800022202 */ /* 0x000fc40000000f00 */
[----:B------:R-:W-:Y:S02]  /*32c0*/  @P2 IADD3 R24, P3, R24, 0x200, RZ ;  /* 0x0000020018182810 */ /* 0x000fe40007f7e0ff */
[----:B------:R-:W-:Y:S01]  /*32d0*/  @P1 IADD3 R12, P4, R12, 0x200, RZ ;  /* 0x000002000c0c1810 */ /* 0x000fe20007f9e0ff */
[----:B------:R0:W-:Y:S02]  /*32e0*/  @P2 STG.E desc[UR4][R2.64], R7 ;  /* 0x0000000702002986 */ /* 0x0001e4000c101904 */
[----:B------:R-:W-:Y:S02]  /*32f0*/  @P2 IMAD.X R29, RZ, RZ, R29, P3 ;  /* 0x000000ffff1d2224 */ /* 0x000fe400018e061d */
[----:B------:R1:W-:Y:S01]  /*3300*/  @P2 STG.E desc[UR4][R4.64], R23 ;  /* 0x0000001704002986 */ /* 0x0003e2000c101904 */
[----:B0-----:R-:W-:Y:S01]  /*3310*/  @P1 MOV R2, R24 ;  /* 0x0000001800021202 */ /* 0x001fe20000000f00 */
[----:B------:R-:W-:Y:S01]  /*3320*/  @P1 IMAD.MOV.U32 R3, RZ, RZ, R29 ;  /* 0x000000ffff031224 */ /* 0x000fe200078e001d */
[----:B------:R-:W-:-:S02]  /*3330*/  @P1 IADD3 R24, P3, R24, 0x200, RZ ;  /* 0x0000020018181810 */ /* 0x000fc40007f7e0ff */
[-C--:B------:R-:W-:Y:S02]  /*3340*/  @P1 MOV R7, R27.reuse ;  /* 0x0000001b00071202 */ /* 0x080fe40000000f00 */
[----:B------:R-:W-:Y:S01]  /*3350*/  @P1 IADD3.X R27, RZ, R27, RZ, P4, !PT ;  /* 0x0000001bff1b1210 */ /* 0x000fe200027fe4ff */
[----:B------:R-:W-:Y:S01]  /*3360*/  @P1 IMAD.X R29, RZ, RZ, R29, P3 ;  /* 0x000000ffff1d1224 */ /* 0x000fe200018e061d */
[----:B------:R0:W-:Y:S01]  /*3370*/  @P1 STG.E desc[UR4][R2.64], R17 ;  /* 0x0000001102001986 */ /* 0x0001e2000c101904 */
[----:B-1----:R-:W-:Y:S02]  /*3380*/  MOV R4, R12 ;  /* 0x0000000c00047202 */ /* 0x002fe40000000f00 */
        /* <DEDUP_REMOVED lines=8> */
.L_x_4138:
[----:B------:R-:W-:Y:S01]  /*3410*/  HFMA2.MMA R127, -RZ, RZ, 0, 5.9604644775390625e-08 ;  /* 0x00000001ff7f7435 */ /* 0x000fe200000001ff */
[----:B------:R-:W-:Y:S01]  /*3420*/  BSSY B1, `(.L_x_4176) ;  /* 0x0000007000017945 */ /* 0x000fe20003800000 */
[----:B------:R-:W-:Y:S01]  /*3430*/  IMAD.MOV.U32 R126, RZ, RZ, R125 ;  /* 0x000000ffff7e7224 */ /* 0x000fe200078e007d */
[----:B------:R-:W-:Y:S01]  /*3440*/  MOV R128, 0x1f ;  /* 0x0000001f00807802 */ /* 0x000fe20000000f00 */
[----:B------:R-:W-:-:S07]  /*3450*/  IMAD.MOV.U32 R123, RZ, RZ, -0x1 ;  /* 0xffffffffff7b7424 */ /* 0x000fce00078e00ff */
[----:B0-2--5:R-:W-:Y:S05]  /*3460*/  WARPSYNC.COLLECTIVE R123, `(.L_x_4177) ;  /* 0x000000007b087348 */ /* 0x025fea0003c00000 */
[----:B------:R1:W3:Y:S02]  /*3470*/  SHFL.BFLY P0, R124, R126, R127, R128 ;  /* 0x0c00007f7e7c7389 */ /* 0x0002e40000000080 */
[----:B0123-5:R-:W-:Y:S01]  /*3480*/  ENDCOLLECTIVE ;  /* 0x000000000000791b */ /* 0x02ffe20003800000 */
.L_x_4177:
[----:B------:R-:W-:Y:S05]  /*3490*/  BSYNC B1 ;  /* 0x0000000000017941 */ /* 0x000fea0003800000 */
.L_x_4176:
        /* <DEDUP_REMOVED lines=8> */
.L_x_4178:
[----:B------:R-:W-:Y:S01]  /*3520*/  FADD.FTZ R116, R116, R125 ;  /* 0x0000007d74747221 */ /* 0x000fe20000010000 */
[----:B------:R-:W-:-:S04]  /*3530*/  HFMA2.MMA R127, -RZ, RZ, 0, 1.1920928955078125e-07 ;  /* 0x00000002ff7f7435 */ /* 0x000fc800000001ff */
[----:B------:R-:W-:Y:S01]  /*3540*/  MOV R126, R116 ;  /* 0x00000074007e7202 */ /* 0x000fe20000000f00 */
[----:B------:R-:W-:-:S07]  /*3550*/  IMAD.MOV.U32 R107, RZ, RZ, R124 ;  /* 0x000000ffff6b7224 */ /* 0x000fce00078e007c */
[----:B------:R-:W-:Y:S05]  /*3560*/  WARPSYNC.COLLECTIVE R123, `(.L_x_4179) ;  /* 0x000000007b087348 */ /* 0x000fea0003c00000 */
[----:B------:R0:W1:Y:S02]  /*3570*/  SHFL.BFLY P0, R124, R126, R127, R128 ;  /* 0x0c00007f7e7c7389 */ /* 0x0000640000000080 */
[----:B01----:R-:W-:Y:S01]  /*3580*/  ENDCOLLECTIVE ;  /* 0x000000000000791b */ /* 0x003fe20003800000 */
.L_x_4179:
[----:B------:R-:W-:-:S05]  /*3590*/  FADD.FTZ R107, R107, R106 ;  /* 0x0000006a6b6b7221 */ /* 0x000fca0000010000 */
[----:B------:R-:W-:Y:S01]  /*35a0*/  MOV R126, R107 ;  /* 0x0000006b007e7202 */ /* 0x000fe20000000f00 */
[----:B------:R-:W-:-:S07]  /*35b0*/  IMAD.MOV.U32 R117, RZ, RZ, R124 ;  /* 0x000000ffff757224 */ /* 0x000fce00078e007c */
[----:B------:R-:W-:Y:S05]  /*35c0*/  WARPSYNC.COLLECTIVE R123, `(.L_x_4180) ;  /* 0x000000007b087348 */ /* 0x000fea0003c00000 */
[----:B------:R0:W1:Y:S02]  /*35d0*/  SHFL.BFLY P0, R124, R126, R127, R128 ;  /* 0x0c00007f7e7c7389 */ /* 0x0000640000000080 */
[----:B01----:R-:W-:Y:S01]  /*35e0*/  ENDCOLLECTIVE ;  /* 0x000000000000791b */ /* 0x003fe20003800000 */
.L_x_4180:
[----:B------:R-:W-:Y:S01]  /*35f0*/  FADD.FTZ R117, R116, R117 ;  /* 0x0000007574757221 */ /* 0x000fe20000010000 */
[----:B------:R-:W-:-:S03]  /*3600*/  HFMA2.MMA R127, -RZ, RZ, 0, 2.384185791015625e-07 ;  /* 0x00000004ff7f7435 */ /* 0x000fc600000001ff */
[----:B------:R-:W-:Y:S01]  /*3610*/  IMAD.MOV.U32 R126, RZ, RZ, R117 ;  /* 0x000000ffff7e7224 */ /* 0x000fe200078e0075 */
[----:B------:R-:W-:-:S07]  /*3620*/  MOV R118, R124 ;  /* 0x0000007c00767202 */ /* 0x000fce0000000f00 */
[----:B------:R-:W-:Y:S05]  /*3630*/  WARPSYNC.COLLECTIVE R123, `(.L_x_4181) ;  /* 0x000000007b087348 */ /* 0x000fea0003c00000 */
[----:B------:R0:W1:Y:S02]  /*3640*/  SHFL.BFLY P0, R124, R126, R127, R128 ;  /* 0x0c00007f7e7c7389 */ /* 0x0000640000000080 */
[----:B01----:R-:W-:Y:S01]  /*3650*/  ENDCOLLECTIVE ;  /* 0x000000000000791b */ /* 0x003fe20003800000 */
.L_x_4181:
[----:B------:R-:W-:-:S04]  /*3660*/  FADD.FTZ R118, R107, R118 ;  /* 0x000000766b767221 */ /* 0x000fc80000010000 */
[----:B------:R-:W-:Y:S01]  /*3670*/  IMAD.MOV.U32 R126, RZ, RZ, R118 ;  /* 0x000000ffff7e7224 */ /* 0x000fe200078e0076 */
[----:B------:R-:W-:-:S07]  /*3680*/  MOV R122, R124 ;  /* 0x0000007c007a7202 */ /* 0x000fce0000000f00 */
[----:B------:R-:W-:Y:S05]  /*3690*/  WARPSYNC.COLLECTIVE R123, `(.L_x_4182) ;  /* 0x000000007b087348 */ /* 0x000fea0003c00000 */
[----:B------:R0:W1:Y:S02]  /*36a0*/  SHFL.BFLY P0, R124, R126, R127, R128 ;  /* 0x0c00007f7e7c7389 */ /* 0x0000640000000080 */
[----:B01----:R-:W-:Y:S01]  /*36b0*/  ENDCOLLECTIVE ;  /* 0x000000000000791b */ /* 0x003fe20003800000 */
.L_x_4182:
[----:B------:R-:W-:-:S05]  /*36c0*/  FADD.FTZ R122, R117, R122 ;  /* 0x0000007a757a7221 */ /* 0x000fca0000010000 */
[----:B------:R-:W-:Y:S01]  /*36d0*/  MOV R126, R122 ;  /* 0x0000007a007e7202 */ /* 0x000fe20000000f00 */
[----:B------:R-:W-:Y:S01]  /*36e0*/  IMAD.MOV.U32 R127, RZ, RZ, 0x8 ;  /* 0x00000008ff7f7424 */ /* 0x000fe200078e00ff */
[----:B------:R-:W-:-:S07]  /*36f0*/  MOV R119, R124 ;  /* 0x0000007c00777202 */ /* 0x000fce0000000f00 */
[----:B------:R-:W-:Y:S05]  /*3700*/  WARPSYNC.COLLECTIVE R123, `(.L_x_4183) ;  /* 0x000000007b087348 */ /* 0x000fea0003c00000 */
[----:B------:R0:W1:Y:S02]  /*3710*/  SHFL.BFLY P0, R124, R126, R127, R128 ;  /* 0x0c00007f7e7c7389 */ /* 0x0000640000000080 */
[----:B01----:R-:W-:Y:S01]  /*3720*/  ENDCOLLECTIVE ;  /* 0x000000000000791b */ /* 0x003fe20003800000 */
.L_x_4183:
[----:B------:R-:W-:-:S05]  /*3730*/  FADD.FTZ R119, R118, R119 ;  /* 0x0000007776777221 */ /* 0x000fca0000010000 */
[----:B------:R-:W-:Y:S02]  /*3740*/  MOV R126, R119 ;  /* 0x00000077007e7202 */ /* 0x000fe40000000f00 */
[----:B------:R-:W-:-:S07]  /*3750*/  MOV R121, R124 ;  /* 0x0000007c00797202 */ /* 0x000fce0000000f00 */
[----:B------:R-:W-:Y:S05]  /*3760*/  WARPSYNC.COLLECTIVE R123, `(.L_x_4184) ;  /* 0x000000007b087348 */ /* 0x000fea0003c00000 */
[----:B------:R0:W1:Y:S02]  /*3770*/  SHFL.BFLY P0, R124, R126, R127, R128 ;  /* 0x0c00007f7e7c7389 */ /* 0x0000640000000080 */
[----:B01----:R-:W-:Y:S01]  /*3780*/  ENDCOLLECTIVE ;  /* 0x000000000000791b */ /* 0x003fe20003800000 */
.L_x_4184:
[----:B------:R-:W-:Y:S01]  /*3790*/  FADD.FTZ R121, R122, R121 ;  /* 0x000000797a797221 */ /* 0x000fe20000010000 */
[----:B------:R-:W-:-:S04]  /*37a0*/  HFMA2.MMA R127, -RZ, RZ, 0, 9.5367431640625e-07 ;  /* 0x00000010ff7f7435 */ /* 0x000fc800000001ff */
[----:B------:R-:W-:Y:S01]  /*37b0*/  MOV R126, R121 ;  /* 0x00000079007e7202 */ /* 0x000fe20000000f00 */
[----:B------:R-:W-:-:S07]  /*37c0*/  IMAD.MOV.U32 R106, RZ, RZ, R124 ;  /* 0x000000ffff6a7224 */ /* 0x000fce00078e007c */
[----:B------:R-:W-:Y:S05]  /*37d0*/  WARPSYNC.COLLECTIVE R123, `(.L_x_4185) ;  /* 0x000000007b087348 */ /* 0x000fea0003c00000 */
[----:B------:R0:W1:Y:S02]  /*37e0*/  SHFL.BFLY P0, R124, R126, R127, R128 ;  /* 0x0c00007f7e7c7389 */ /* 0x0000640000000080 */
[----:B01----:R-:W-:Y:S01]  /*37f0*/  ENDCOLLECTIVE ;  /* 0x000000000000791b */ /* 0x003fe20003800000 */
.L_x_4185:
[----:B------:R-:W-:-:S05]  /*3800*/  FADD.FTZ R106, R119, R106 ;  /* 0x0000006a776a7221 */ /* 0x000fca0000010000 */
[----:B------:R-:W-:Y:S01]  /*3810*/  MOV R126, R106 ;  /* 0x0000006a007e7202 */ /* 0x000fe20000000f00 */
[----:B------:R-:W-:-:S07]  /*3820*/  IMAD.MOV.U32 R116, RZ, RZ, R124 ;  /* 0x000000ffff747224 */ /* 0x000fce00078e007c */
[----:B------:R-:W-:Y:S05]  /*3830*/  WARPSYNC.COLLECTIVE R123, `(.L_x_4186) ;  /* 0x000000007b087348 */ /* 0x000fea0003c00000 */
[----:B------:R0:W1:Y:S02]  /*3840*/  SHFL.BFLY P0, R124, R126, R127, R128 ;  /* 0x0c00007f7e7c7389 */ /* 0x0000640000000080 */
[----:B01----:R-:W-:Y:S01]  /*3850*/  ENDCOLLECTIVE ;  /* 0x000000000000791b */ /* 0x003fe20003800000 */
.L_x_4186:
[----:B------:R-:W-:Y:S01]  /*3860*/  MOV R107, R124 ;  /* 0x0000007c006b7202 */ /* 0x000fe20000000f00 */
[----:B------:R-:W-:Y:S06]  /*3870*/  BRA `(.L_x_4187) ;  /* 0xffffffd800d47947 */ /* 0x000fec000383ffff */
.L_x_4188:
        /* <DEDUP_REMOVED lines=16> */
.L_x_9163:


//--------------------- .text._ZN10layer_norm22ln_bwd_finalize_kernelINS_22Kernel_traits_finalizeILj512Ef13__nv_bfloat16fS2_fjLb0ELj1024ELj4ENS_18Kernel_traits_baseILj512EfS2_fS2_fjLj1024EEEEELb0ELb1EEEvNS_9BwdParamsE --------------------------
	.section	.text._ZN10layer_norm22ln_bwd_finalize_kernelINS_22Kernel_traits_finalizeILj512Ef13__nv_bfloat16fS2_fjLb0ELj1024ELj4ENS_18Kernel_traits_baseILj512EfS2_fS2_fjLj1024EEEEELb0ELb1EEEvNS_9BwdParamsE,"ax",@progbits
	.align	128
        .global         _ZN10layer_norm22ln_bwd_finalize_kernelINS_22Kernel_traits_finalizeILj512Ef13__nv_bfloat16fS2_fjLb0ELj1024ELj4ENS_18Kernel_traits_baseILj512EfS2_fS2_fjLj1024EEEEELb0ELb1EEEvNS_9BwdParamsE
        .type           _ZN10layer_norm22ln_bwd_finalize_kernelINS_22Kernel_traits_finalizeILj512Ef13__nv_bfloat16fS2_fjLb0ELj1024ELj4ENS_18Kernel_traits_baseILj512EfS2_fS2_fjLj1024EEEEELb0ELb1EEEvNS_9BwdParamsE,@function
        .size           _ZN10layer_norm22ln_bwd_finalize_kernelINS_22Kernel_traits_finalizeILj512Ef13__nv_bfloat16fS2_fjLb0ELj1024ELj4ENS_18Kernel_traits_baseILj512EfS2_fS2_fjLj1024EEEEELb0ELb1EEEvNS_9BwdParamsE,(.L_x_9164 - _ZN10layer_norm22ln_bwd_finalize_kernelINS_22Kernel_traits_finalizeILj512Ef13__nv_bfloat16fS2_fjLb0ELj1024ELj4ENS_18Kernel_traits_baseILj512EfS2_fS2_fjLj1024EEEEELb0ELb1EEEvNS_9BwdParamsE)
        .other          _ZN10layer_norm22ln_bwd_finalize_kernelINS_22Kernel_traits_finalizeILj512Ef13__nv_bfloat16fS2_fjLb0ELj1024ELj4ENS_18Kernel_traits_baseILj512EfS2_fS2_fjLj1024EEEEELb0ELb1EEEvNS_9BwdParamsE,@"STO_CUDA_ENTRY STV_DEFAULT"
_ZN10layer_norm22ln_bwd_finalize_kernelINS_22Kernel_traits_finalizeILj512Ef13__nv_bfloat16fS2_fjLb0ELj1024ELj4ENS_18Kernel_traits_baseILj512EfS2_fS2_fjLj1024EEEEELb0ELb1EEEvNS_9BwdParamsE:
.text._ZN10layer_norm22ln_bwd_finalize_kernelINS_22Kernel_traits_finalizeILj512Ef13__nv_bfloat16fS2_fjLb0ELj1024ELj4ENS_18Kernel_traits_baseILj512EfS2_fS2_fjLj1024EEEEELb0ELb1EEEvNS_9BwdParamsE:
        /* <DEDUP_REMOVED lines=26> */
.L_x_4198:
        /* <DEDUP_REMOVED lines=31> */
.L_x_4193:
        /* <DEDUP_REMOVED lines=34> */
.L_x_4192:
[----:B------:R-:W-:Y:S05]  /*05b0*/  BSYNC B1 ;  /* 0x0000000000017941 */ /* 0x000fea0003800000 */
.L_x_4191:
        /* <DEDUP_REMOVED lines=25> */
.L_x_4195:
[----:B------:R-:W-:Y:S05]  /*0750*/  BSYNC B1 ;  /* 0x0000000000017941 */ /* 0x000fea0003800000 */
.L_x_4194:
        /* <DEDUP_REMOVED lines=12> */
.L_x_4190:
[----:B------:R-:W-:Y:S05]  /*0820*/  BSYNC B0 ;  /* 0x0000000000007941 */ /* 0x000fea0003800000 */
.L_x_4189:
        /* <DEDUP_REMOVED lines=29> */
.L_x_4209:
[----:B------:R-:W-:Y:S01]  /*0a00*/  @!P1 SHF.R.U32.HI R12, RZ, 0x3, R0 ;  /* 0x00000003ff0c9819 */ /* 0x000fe20000011600 */
[----:B----4-:R-:W-:Y:S01]  /*0a10*/  FADD.FTZ R14, R9, R14 ;  /* 0x0000000e090e7221 */ /* 0x010fe20000010000 */
[----:B---3--:R-:W-:Y:S02]  /*0a20*/  FADD.FTZ R11, R10, R11 ;  /* 0x0000000b0a0b7221 */ /* 0x008fe40000010000 */
[----:B------:R-:W-:-:S05]  /*0a30*/  @!P1 LOP3.LUT R12, R12, 0x1ffffffc, RZ, 0xc0, !PT ;  /* 0x1ffffffc0c0c9812 */ /* 0x000fca00078ec0ff */
[----:B------:R3:W-:Y:S04]  /*0a40*/  @!P1 STS [R12+UR4+0x2000], R14 ;  /* 0x0020000e0c009988 */ /* 0x0007e80008000804 */
[----:B------:R3:W-:Y:S02]  /*0a50*/  @!P1 STS [R12+UR4+0x2080], R11 ;  /* 0x0020800b0c009988 */ /* 0x0007e40008000804 */
.L_x_4196:
        /* <DEDUP_REMOVED lines=15> */
.L_x_4197:
[----:B------:R-:W-:Y:S01]  /*0b50*/  HFMA2.MMA R19, -RZ, RZ, 0, 5.9604644775390625e-08 ;  /* 0x00000001ff137435 */ /* 0x000fe200000001ff */
[----:B0--3--:R-:W-:Y:S01]  /*0b60*/  MOV R20, R10 ;  /* 0x0000000a00147202 */ /* 0x009fe20000000f00 */
[----:B------:R-:W-:Y:S01]  /*0b70*/  IMAD.MOV.U32 R22, RZ, RZ, 0x1f ;  /* 0x0000001fff167424 */ /* 0x000fe200078e00ff */
[----:B------:R-:W-:-:S08]  /*0b80*/  MOV R17, 0xffffffff ;  /* 0xffffffff00117802 */ /* 0x000fd00000000f00 */
[----:B-12---:R-:W-:Y:S05]  /*0b90*/  WARPSYNC.COLLECTIVE R17, `(.L_x_4199) ;  /* 0x0000000011087348 */ /* 0x006fea0003c00000 */
[----:B------:R0:W3:Y:S02]  /*0ba0*/  SHFL.BFLY P2, R18, R20, R19, R22 ;  /* 0x0c00001314127389 */ /* 0x0000e40000040016 */
[----:B0123--:R-:W-:Y:S01]  /*0bb0*/  ENDCOLLECTIVE ;  /* 0x000000000000791b */ /* 0x00ffe20003800000 */
.L_x_4199:
[----:B------:R-:W-:Y:S01]  /*0bc0*/  HFMA2.MMA R19, -RZ, RZ, 0, 1.1920928955078125e-07 ;  /* 0x00000002ff137435 */ /* 0x000fe200000001ff */
[----:B------:R-:W-:-:S05]  /*0bd0*/  MOV R11, R18 ;  /* 0x00000012000b7202 */ /* 0x000fca0000000f00 */
[----:B------:R-:W-:-:S05]  /*0be0*/  FADD.FTZ R11, R10, R11 ;  /* 0x0000000b0a0b7221 */ /* 0x000fca0000010000 */
[----:B------:R-:W-:-:S07]  /*0bf0*/  MOV R20, R11 ;  /* 0x0000000b00147202 */ /* 0x000fce0000000f00 */
[----:B------:R-:W-:Y:S05]  /*0c00*/  WARPSYNC.COLLECTIVE R17, `(.L_x_4200) ;  /* 0x0000000011087348 */ /* 0x000fea0003c00000 */
[----:B------:R0:W1:Y:S02]  /*0c10*/  SHFL.BFLY P2, R18, R20, R19, R22 ;  /* 0x0c00001314127389 */ /* 0x0000640000040016 */
[----:B01----:R-:W-:Y:S01]  /*0c20*/  ENDCOLLECTIVE ;  /* 0x000000000000791b */ /* 0x003fe20003800000 */
.L_x_4200:
[----:B------:R-:W-:Y:S01]  /*0c30*/  HFMA2.MMA R19, -RZ, RZ, 0, 2.384185791015625e-07 ;  /* 0x00000004ff137435 */ /* 0x000fe200000001ff */
[----:B------:R-:W-:-:S04]  /*0c40*/  IMAD.MOV.U32 R12, RZ, RZ, R18 ;  /* 0x000000ffff0c7224 */ /* 0x000fc800078e0012 */
[----:B------:R-:W-:-:S05]  /*0c50*/  FADD.FTZ R12, R11, R12 ;  /* 0x0000000c0b0c7221 */ /* 0x000fca0000010000 */
[----:B------:R-:W-:-:S07]  /*0c60*/  MOV R20, R12 ;  /* 0x0000000c00147202 */ /* 0x000fce0000000f00 */
[----:B------:R-:W-:Y:S05]  /*0c70*/  WARPSYNC.COLLECTIVE R17, `(.L_x_4201) ;  /* 0x0000000011087348 */ /* 0x000fea0003c00000 */
[----:B------:R0:W1:Y:S02]  /*0c80*/  SHFL.BFLY P2, R18, R20, R19, R22 ;  /* 0x0c00001314127389 */ /* 0x0000640000040016 */
[----:B01----:R-:W-:Y:S01]  /*0c90*/  ENDCOLLECTIVE ;  /* 0x000000000000791b */ /* 0x003fe20003800000 */
.L_x_4201:
[----:B------:R-:W-:Y:S01]  /*0ca0*/  IMAD.MOV.U32 R19, RZ, RZ, 0x8 ;  /* 0x00000008ff137424 */ /* 0x000fe200078e00ff */
[----:B------:R-:W-:-:S05]  /*0cb0*/  MOV R13, R18 ;  /* 0x00000012000d7202 */ /* 0x000fca0000000f00 */
[----:B------:R-:W-:-:S05]  /*0cc0*/  FADD.FTZ R13, R12, R13 ;  /* 0x0000000d0c0d7221 */ /* 0x000fca0000010000 */
[----:B------:R-:W-:-:S07]  /*0cd0*/  MOV R20, R13 ;  /* 0x0000000d00147202 */ /* 0x000fce0000000f00 */
[----:B------:R-:W-:Y:S05]  /*0ce0*/  WARPSYNC.COLLECTIVE R17, `(.L_x_4202) ;  /* 0x0000000011087348 */ /* 0x000fea0003c00000 */
[----:B------:R0:W1:Y:S02]  /*0cf0*/  SHFL.BFLY P2, R18, R20, R19, R22 ;  /* 0x0c00001314127389 */ /* 0x0000640000040016 */
[----:B01----:R-:W-:Y:S01]  /*0d00*/  ENDCOLLECTIVE ;  /* 0x000000000000791b */ /* 0x003fe20003800000 */
.L_x_4202:
[----:B------:R-:W-:Y:S01]  /*0d10*/  HFMA2.MMA R19, -RZ, RZ, 0, 9.5367431640625e-07 ;  /* 0x00000010ff137435 */ /* 0x000fe200000001ff */
[----:B------:R-:W-:-:S05]  /*0d20*/  MOV R10, R18 ;  /* 0x00000012000a7202 */ /* 0x000fca0000000f00 */
[----:B------:R-:W-:-:S05]  /*0d30*/  FADD.FTZ R10, R13, R10 ;  /* 0x0000000a0d0a7221 */ /* 0x000fca0000010000 */
[----:B------:R-:W-:-:S07]  /*0d40*/  MOV R20, R10 ;  /* 0x0000000a00147202 */ /* 0x000fce0000000f00 */
[----:B------:R-:W-:Y:S05]  /*0d50*/  WARPSYNC.COLLECTIVE R17, `(.L_x_4203) ;  /* 0x0000000011087348 */ /* 0x000fea0003c00000 */
[----:B------:R0:W1:Y:S02]  /*0d60*/  SHFL.BFLY P2, R18, R20, R19, R22 ;  /* 0x0c00001314127389 */ /* 0x0000640000040016 */
[----:B01----:R-:W-:Y:S01]  /*0d70*/  ENDCOLLECTIVE ;  /* 0x000000000000791b */ /* 0x003fe20003800000 */
.L_x_4203:
[----:B------:R-:W-:Y:S01]  /*0d80*/  HFMA2.MMA R19, -RZ, RZ, 0, 5.9604644775390625e-08 ;  /* 0x00000001ff137435 */ /* 0x000fe200000001ff */
[----:B------:R-:W-:Y:S01]  /*0d90*/  IMAD.MOV.U32 R20, RZ, RZ, R9 ;  /* 0x000000ffff147224 */ /* 0x000fe200078e0009 */
[----:B------:R-:W-:-:S09]  /*0da0*/  MOV R11, R18 ;  /* 0x00000012000b7202 */ /* 0x000fd20000000f00 */
[----:B------:R-:W-:Y:S05]  /*0db0*/  WARPSYNC.COLLECTIVE R17, `(.L_x_4204) ;  /* 0x0000000011087348 */ /* 0x000fea0003c00000 */
[----:B------:R0:W1:Y:S02]  /*0dc0*/  SHFL.BFLY P2, R18, R20, R19, R22 ;  /* 0x0c00001314127389 */ /* 0x0000640000040016 */
[----:B01----:R-:W-:Y:S01]  /*0dd0*/  ENDCOLLECTIVE ;  /* 0x000000000000791b */ /* 0x003fe20003800000 */
.L_x_4204:
[----:B------:R-:W-:Y:S01]  /*0de0*/  HFMA2.MMA R19, -RZ, RZ, 0, 1.1920928955078125e-07 ;  /* 0x00000002ff137435 */ /* 0x000fe200000001ff */
[----:B------:R-:W-:-:S05]  /*0df0*/  MOV R12, R18 ;  /* 0x00000012000c7202 */ /* 0x000fca0000000f00 */
[----:B------:R-:W-:-:S05]  /*0e00*/  FADD.FTZ R14, R9, R12 ;  /* 0x0000000c090e7221 */ /* 0x000fca0000010000 */
[----:B------:R-:W-:-:S07]  /*0e10*/  MOV R20, R14 ;  /* 0x0000000e00147202 */ /* 0x000fce0000000f00 */
[----:B------:R-:W-:Y:S05]  /*0e20*/  WARPSYNC.COLLECTIVE R17, `(.L_x_4205) ;  /* 0x0000000011087348 */ /* 0x000fea0003c00000 */
[----:B------:R0:W1:Y:S02]  /*0e30*/  SHFL.BFLY P2, R18, R20, R19, R22 ;  /* 0x0c00001314127389 */ /* 0x0000640000040016 */
[----:B01----:R-:W-:Y:S01]  /*0e40*/  ENDCOLLECTIVE ;  /* 0x000000000000791b */ /* 0x003fe20003800000 */
.L_x_4205:
[----:B------:R-:W-:Y:S01]  /*0e50*/  HFMA2.MMA R19, -RZ, RZ, 0, 2.384185791015625e-07 ;  /* 0x00000004ff137435 */ /* 0x000fe200000001ff */
[----:B------:R-:W-:-:S04]  /*0e60*/  IMAD.MOV.U32 R13, RZ, RZ, R18 ;  /* 0x000000ffff0d7224 */ /* 0x000fc800078e0012 */
[----:B------:R-:W-:-:S05]  /*0e70*/  FADD.FTZ R15, R14, R13 ;  /* 0x0000000d0e0f7221 */ /* 0x000fca0000010000 */
[----:B------:R-:W-:-:S07]  /*0e80*/  MOV R20, R15 ;  /* 0x0000000f00147202 */ /* 0x000fce0000000f00 */
[----:B------:R-:W-:Y:S05]  /*0e90*/  WARPSYNC.COLLECTIVE R17, `(.L_x_4206) ;  /* 0x0000000011087348 */ /* 0x000fea0003c00000 */
[----:B------:R0:W1:Y:S02]  /*0ea0*/  SHFL.BFLY P2, R18, R20, R19, R22 ;  /* 0x0c00001314127389 */ /* 0x0000640000040016 */
[----:B01----:R-:W-:Y:S01]  /*0eb0*/  ENDCOLLECTIVE ;  /* 0x000000000000791b */ /* 0x003fe20003800000 */
.L_x_4206:
[----:B------:R-:W-:Y:S01]  /*0ec0*/  IMAD.MOV.U32 R19, RZ, RZ, 0x8 ;  /* 0x00000008ff137424 */ /* 0x000fe200078e00ff */
[----:B------:R-:W-:-:S05]  /*0ed0*/  MOV R16, R18 ;  /* 0x0000001200107202 */ /* 0x000fca0000000f00 */
[----:B------:R-:W-:-:S05]  /*0ee0*/  FADD.FTZ R16, R15, R16 ;  /* 0x000000100f107221 */ /* 0x000fca0000010000 */
[----:B------:R-:W-:-:S07]  /*0ef0*/  MOV R20, R16 ;  /* 0x0000001000147202 */ /* 0x000fce0000000f00 */
[----:B------:R-:W-:Y:S05]  /*0f00*/  WARPSYNC.COLLECTIVE R17, `(.L_x_4207) ;  /* 0x0000000011087348 */ /* 0x000fea0003c00000 */
[----:B------:R0:W1:Y:S02]  /*0f10*/  SHFL.BFLY P2, R18, R20, R19, R22 ;  /* 0x0c00001314127389 */ /* 0x0000640000040016 */
[----:B01----:R-:W-:Y:S01]  /*0f20*/  ENDCOLLECTIVE ;  /* 0x000000000000791b */ /* 0x003fe20003800000 */
.L_x_4207:
[----:B------:R-:W-:Y:S01]  /*0f30*/  HFMA2.MMA R19, -RZ, RZ, 0, 9.5367431640625e-07 ;  /* 0x00000010ff137435 */ /* 0x000fe200000001ff */
[----:B------:R-:W-:-:S05]  /*0f40*/  MOV R9, R18 ;  /* 0x0000001200097202 */ /* 0x000fca0000000f00 */
[----:B------:R-:W-:-:S05]  /*0f50*/  FADD.FTZ R9, R16, R9 ;  /* 0x0000000910097221 */ /* 0x000fca0000010000 */
[----:B------:R-:W-:-:S07]  /*0f60*/  MOV R20, R9 ;  /* 0x0000000900147202 */ /* 0x000fce0000000f00 */
[----:B------:R-:W-:Y:S05]  /*0f70*/  WARPSYNC.COLLECTIVE R17, `(.L_x_4208) ;  /* 0x0000000011087348 */ /* 0x000fea0003c00000 */
[----:B------:R0:W1:Y:S02]  /*0f80*/  SHFL.BFLY P2, R18, R20, R19, R22 ;  /* 0x0c00001314127389 */ /* 0x0000640000040016 */
[----:B01----:R-:W-:Y:S01]  /*0f90*/  ENDCOLLECTIVE ;  /* 0x000000000000791b */ /* 0x003fe20003800000 */
.L_x_4208:
[----:B------:R-:W-:Y:S01]  /*0fa0*/  MOV R14, R18 ;  /* 0x00000012000e7202 */ /* 0x000fe20000000f00 */
[----:B------:R-:W-:Y:S06]  /*0fb0*/  BRA `(.L_x_4209) ;  /* 0xfffffff800907947 */ /* 0x000fec000383ffff */
.L_x_4210:
        /* <DEDUP_REMOVED lines=12> */
.L_x_9164:


//--------------------- .text._ZN10layer_norm13ln_bwd_kernelINS_13Kernel_traitsIf13__nv_bfloat16fS2_fjLj512ELj1ELj4ELj1ELj16ENS_18Kernel_traits_baseILj512EfS2_fS2_fjLj128EEEEELb1ELb0ELb1ELb1EEEvNS_9BwdParamsE --------------------------
	.section	.text._ZN10layer_norm13ln_bwd_kernelINS_13Kernel_traitsIf13__nv_bfloat16fS2_fjLj512ELj1ELj4ELj1ELj16ENS_18Kernel_traits_baseILj512EfS2_fS2_fjLj128EEEEELb1ELb0ELb1ELb1EEEvNS_9BwdParamsE,"ax",@progbits
	.align	128
        .global         _ZN10layer_norm13ln_bwd_kernelINS_13Kernel_traitsIf13__nv_bfloat16fS2_fjLj512ELj1ELj4ELj1ELj16ENS_18Kernel_traits_baseILj512EfS2_fS2_fjLj128EEEEELb1ELb0ELb1ELb1EEEvNS_9BwdParamsE
        .type           _ZN10layer_norm13ln_bwd_kernelINS_13Kernel_traitsIf13__nv_bfloat16fS2_fjLj512ELj1ELj4ELj1ELj16ENS_18Kernel_traits_baseILj512EfS2_fS2_fjLj128EEEEELb1ELb0ELb1ELb1EEEvNS_9BwdParamsE,@function
        .size           _ZN10layer_norm13ln_bwd_kernelINS_13Kernel_traitsIf13__nv_bfloat16fS2_fjLj512ELj1ELj4ELj1ELj16ENS_18Kernel_traits_baseILj512EfS2_fS2_fjLj128EEEEELb1ELb0ELb1ELb1EEEvNS_9BwdParamsE,(.L_x_9165 - _ZN10layer_norm13ln_bwd_kernelINS_13Kernel_traitsIf13__nv_bfloat16fS2_fjLj512ELj1ELj4ELj1ELj16ENS_18Kernel_traits_baseILj512EfS2_fS2_fjLj128EEEEELb1ELb0ELb1ELb1EEEvNS_9BwdParamsE)
        .other          _ZN10layer_norm13ln_bwd_kernelINS_13Kernel_traitsIf13__nv_bfloat16fS2_fjLj512ELj1ELj4ELj1ELj16ENS_18Kernel_traits_baseILj512EfS2_fS2_fjLj128EEEEELb1ELb0ELb1ELb1EEEvNS_9BwdParamsE,@"STO_CUDA_ENTRY STV_DEFAULT"
_ZN10layer_norm13ln_bwd_kernelINS_13Kernel_traitsIf13__nv_bfloat16fS2_fjLj512ELj1ELj4ELj1ELj16ENS_18Kernel_traits_baseILj512EfS2_fS2_fjLj128EEEEELb1ELb0ELb1ELb1EEEvNS_9BwdParamsE:
.text._ZN10layer_norm13ln_bwd_kernelINS_13Kernel_traitsIf13__nv_bfloat16fS2_fjLj512ELj1ELj4ELj1ELj16ENS_18Kernel_traits_baseILj512EfS2_fS2_fjLj128EEEEELb1ELb0ELb1ELb1EEEvNS_9BwdParamsE:
        /* <DEDUP_REMOVED lines=29> */
.L_x_4212:
[----:B------:R-:W-:Y:S01]  /*01d0*/  SHF.L.U32 R3, R0, 0x5, RZ ;  /* 0x0000000500037819 */ /* 0x000fe200000006ff */
[----:B------:R-:W-:Y:S01]  /*01e0*/  ULDC.64 UR6, c[0x0][0x260] ;  /* 0x0000980000067ab9 */ /* 0x000fe20000000a00 */
[----:B------:R-:W0:Y:S02]  /*01f0*/  LDC.U8 R4, c[0x0][0x2a0] ;  /* 0x0000a800ff047b82 */ /* 0x000e240000000000 */
[----:B------:R-:W-:-:S04]  /*0200*/  LOP3.LUT R3, R3, 0x3e0, RZ, 0xc0, !PT ;  /* 0x000003e003037812 */ /* 0x000fc800078ec0ff */
[----:B------:R-:W-:-:S05]  /*0210*/  IADD3 R6, P0, R3, UR6, RZ ;  /* 0x0000000603067c10 */ /* 0x000fca000ff1e0ff */
[----:B------:R-:W-:-:S05]  /*0220*/  IMAD.X R7, RZ, RZ, UR7, P0 ;  /* 0x00000007ff077e24 */ /* 0x000fca00080e06ff */
        /* <DEDUP_REMOVED lines=21> */
.L_x_4250:
        /* <DEDUP_REMOVED lines=9> */
[----:B--2---:R-:W-:-:S06]  /*0410*/  IMAD.WIDE R96, R2, 0x4, R96 ;  /* 0x0000000402607825 */ /* 0x004fcc00078e0260 */
[----:B------:R-:W2:Y:S01]  /*0420*/  LDC.64 R8, c[0x0][0x250] ;  /* 0x00009400ff087b82 */ /* 0x000ea20000000a00 */
        /* <DEDUP_REMOVED lines=8> */
[----:B--2---:R-:W-:-:S04]  /*04b0*/  IMAD.WIDE R8, R2, 0x4, R8 ;  /* 0x0000000402087825 */ /* 0x004fc800078e0208 */
[----:B------:R-:W-:Y:S01]  /*04c0*/  IMAD.WIDE.U32 R98, R7, 0x20, R98 ;  /* 0x0000002007627825 */ /* 0x000fe200078e0062 */
[----:B----4-:R-:W-:-:S13]  /*04d0*/  ISETP.GT.AND P6, PT, R103, RZ, PT ;  /* 0x000000ff6700720c */ /* 0x010fda0003fc4270 */
[----:B-1----:R-:W-:Y:S05]  /*04e0*/  @P6 BRA `(.L_x_4215) ;  /* 0x0000000000606947 */ /* 0x002fea0003800000 */
[----:B-----5:R-:W-:Y:S01]  /*04f0*/  ISETP.GE.AND P5, PT, R134, 0x1, PT ;  /* 0x000000018600780c */ /* 0x020fe20003fa6270 */
[----:B------:R-:W0:Y:S01]  /*0500*/  LDC.64 R122, c[0x0][0x240] ;  /* 0x00009000ff7a7b82 */ /* 0x000e220000000a00 */
[----:B------:R-:W-:Y:S01]  /*0510*/  IMAD.U32 R8, RZ, RZ, UR10 ;  /* 0x0000000aff087e24 */ /* 0x000fe2000f8e00ff */
[----:B------:R-:W-:-:S04]  /*0520*/  MOV R9, UR11 ;  /* 0x0000000b00097c02 */ /* 0x000fc80008000f00 */
[----:B------:R-:W-:-:S04]  /*0530*/  ISETP.NE.U32.AND P0, PT, R8, RZ, PT ;  /* 0x000000ff0800720c */ /* 0x000fc80003f05070 */
[----:B------:R-:W-:Y:S02]  /*0540*/  ISETP.NE.AND.EX P0, PT, R9, RZ, PT, P0 ;  /* 0x000000ff0900720c */ /* 0x000fe40003f05300 */
[----:B------:R-:W-:Y:S02]  /*0550*/  @P5 IADD3 R96, R134, -0x1, RZ ;  /* 0xffffffff86605810 */ /* 0x000fe40007ffe0ff */
[----:B------:R-:W-:-:S03]  /*0560*/  @P5 LOP3.LUT R5, R0, 0x1f, RZ, 0xc0, !PT ;  /* 0x0000001f00055812 */ /* 0x000fc600078ec0ff */
[----:B------:R-:W-:-:S05]  /*0570*/  @P5 IMAD R96, R96, R137, RZ ;  /* 0x0000008960605224 */ /* 0x000fca00078e02ff */
[----:B------:R-:W-:Y:S01]  /*0580*/  @P5 SHF.R.S32.HI R97, RZ, 0x1f, R96 ;  /* 0x0000001fff615819 */ /* 0x000fe20000011460 */
[----:B------:R1:W5:Y:S03]  /*0590*/  @P0 LDG.E.128 R32, desc[UR4][R100.64] ;  /* 0x0000000464200981 */ /* 0x000366000c1e1d00 */
[----:B------:R-:W-:Y:S01]  /*05a0*/  @P5 LEA.HI R96, R97, R96, RZ, 0x3 ;  /* 0x0000006061605211 */ /* 0x000fe200078f18ff */
[----:B------:R-:W-:Y:S01]  /*05b0*/  HFMA2.MMA R97, -RZ, RZ, 0, 0 ;  /* 0x00000000ff617435 */ /* 0x000fe200000001ff */
[----:B------:R1:W5:Y:S04]  /*05c0*/  @P0 LDG.E.128 R28, desc[UR4][R100.64+0x10] ;  /* 0x00001004641c0981 */ /* 0x000368000c1e1d00 */
[----:B------:R1:W5:Y:S01]  /*05d0*/  @P0 LDG.E.128 R24, desc[UR4][R98.64] ;  /* 0x0000000462180981 */ /* 0x000362000c1e1d00 */
[----:B------:R-:W-:-:S03]  /*05e0*/  @P5 LEA.HI.SX32 R97, R96, R5, 0x1d ;  /* 0x0000000560615211 */ /* 0x000fc600078feaff */
[----:B------:R1:W5:Y:S02]  /*05f0*/  @P0 LDG.E.128 R20, desc[UR4][R98.64+0x10] ;  /* 0x0000100462140981 */ /* 0x000364000c1e1d00 */
[C---:B------:R-:W-:Y:S02]  /*0600*/  VIADD R103, R97.reuse, 0x20 ;  /* 0x0000002061677836 */ /* 0x040fe40000000000 */
[----:B0-----:R-:W-:-:S04]  /*0610*/  IMAD.WIDE.U32 R96, R97, 0x8, R122 ;  /* 0x0000000861607825 */ /* 0x001fc800078e007a */
[----:B------:R-:W-:Y:S02]  /*0620*/  IMAD.WIDE.U32 R122, R103, 0x8, R122 ;  /* 0x00000008677a7825 */ /* 0x000fe400078e007a */
[----:B------:R-:W5:Y:S04]  /*0630*/  LDG.E.64 R96, desc[UR4][R96.64] ;  /* 0x0000000460607981 */ /* 0x000f68000c1e1b00 */
[----:B------:R-:W5:Y:S01]  /*0640*/  LDG.E.64 R122, desc[UR4][R122.64] ;  /* 0x000000047a7a7981 */ /* 0x000f62000c1e1b00 */
[----:B------:R-:W-:Y:S01]  /*0650*/  CS2R R102, SRZ ;  /* 0x0000000000667805 */ /* 0x000fe2000001ff00 */
[----:B-1----:R-:W-:Y:S06]  /*0660*/  BRA `(.L_x_4216) ;  /* 0x0000000800cc7947 */ /* 0x002fec0003800000 */
.L_x_4215:
        /* <DEDUP_REMOVED lines=9> */
[----:B------:R-:W-:-:S05]  /*0700*/  LEA.HI.SX32 R3, R10, R5, 0x1d ;  /* 0x000000050a037211 */ /* 0x000fca00078feaff */
[C---:B0-----:R-:W-:Y:S01]  /*0710*/  IMAD.WIDE.U32 R108, R3.reuse, 0x10, R16 ;  /* 0x00000010036c7825 */ /* 0x041fe200078e0010 */
[----:B------:R-:W-:-:S05]  /*0720*/  IADD3 R3, R3, 0x20, RZ ;  /* 0x0000002003037810 */ /* 0x000fca0007ffe0ff */
[----:B------:R-:W2:Y:S01]  /*0730*/  LDG.E.128 R108, desc[UR4][R108.64] ;  /* 0x000000046c6c7981 */ /* 0x000ea2000c1e1d00 */
[----:B---3--:R-:W-:-:S04]  /*0740*/  IMAD.WIDE.U32 R10, R139, 0x20, R96 ;  /* 0x000000208b0a7825 */ /* 0x008fc800078e0060 */
[----:B------:R-:W-:Y:S01]  /*0750*/  IMAD.WIDE.U32 R96, R7, 0x20, R96 ;  /* 0x0000002007607825 */ /* 0x000fe200078e0060 */
[----:B------:R-:W3:Y:S04]  /*0760*/  LDG.E.128 R104, desc[UR4][R10.64] ;  /* 0x000000040a687981 */ /* 0x000ee8000c1e1d00 */
[----:B------:R0:W3:Y:S01]  /*0770*/  LDG.E.128 R112, desc[UR4][R10.64+0x10] ;  /* 0x000010040a707981 */ /* 0x0000e2000c1e1d00 */
[----:B------:R-:W-:-:S03]  /*0780*/  IMAD.WIDE.U32 R16, R3, 0x10, R16 ;  /* 0x0000001003107825 */ /* 0x000fc600078e0010 */
[----:B------:R-:W3:Y:S04]  /*0790*/  LDG.E.128 R116, desc[UR4][R96.64] ;  /* 0x0000000460747981 */ /* 0x000ee8000c1e1d00 */
[----:B------:R4:W3:Y:S04]  /*07a0*/  LDG.E.128 R12, desc[UR4][R96.64+0x10] ;  /* 0x00001004600c7981 */ /* 0x0008e8000c1e1d00 */
[----:B------:R-:W3:Y:S01]  /*07b0*/  LDG.E.128 R16, desc[UR4][R16.64] ;  /* 0x0000000410107981 */ /* 0x000ee2000c1e1d00 */
[----:B-----5:R-:W-:-:S13]  /*07c0*/  ISETP.GE.AND P5, PT, R134, 0x1, PT ;  /* 0x000000018600780c */ /* 0x020fda0003fa6270 */
[----:B-1----:R-:W-:-:S04]  /*07d0*/  @P5 VIADD R8, R134, 0xffffffff ;  /* 0xffffffff86085836 */ /* 0x002fc80000000000 */
[----:B------:R-:W-:-:S05]  /*07e0*/  @P5 IMAD R3, R8, R137, RZ ;  /* 0x0000008908035224 */ /* 0x000fca00078e02ff */
[----:B------:R-:W-:-:S04]  /*07f0*/  @P5 SHF.R.S32.HI R120, RZ, 0x1f, R3 ;  /* 0x0000001fff785819 */ /* 0x000fc80000011403 */
[----:B------:R-:W-:Y:S01]  /*0800*/  @P5 LEA.HI R120, R120, R3, RZ, 0x3 ;  /* 0x0000000378785211 */ /* 0x000fe200078f18ff */
[----:B------:R-:W-:-:S03]  /*0810*/  IMAD.MOV.U32 R3, RZ, RZ, RZ ;  /* 0x000000ffff037224 */ /* 0x000fc600078e00ff */
[----:B------:R-:W-:-:S04]  /*0820*/  @P5 LEA.HI.SX32 R3, R120, R5, 0x1d ;  /* 0x0000000578035211 */ /* 0x000fc800078feaff */
[C---:B0-----:R-:W-:Y:S01]  /*0830*/  IADD3 R11, R3.reuse, 0x20, RZ ;  /* 0x00000020030b7810 */ /* 0x041fe20007ffe0ff */
        /* <DEDUP_REMOVED lines=13> */
[----:B--2---:R-:W-:Y:S02]  /*0910*/  FSEL R10, R102, RZ, !P0 ;  /* 0x000000ff660a7208 */ /* 0x004fe40004000000 */
[----:B------:R-:W-:Y:S02]  /*0920*/  PRMT R125, R110, 0x7632, R125 ;  /* 0x000076326e7d7816 */ /* 0x000fe4000000007d */
[C---:B------:R-:W-:Y:S02]  /*0930*/  PRMT R120, R108.reuse, 0x7632, R120 ;  /* 0x000076326c787816 */ /* 0x040fe40000000078 */
[----:B------:R-:W-:Y:S01]  /*0940*/  SHF.L.U32 R121, R108, 0x10, RZ ;  /* 0x000000106c797819 */ /* 0x000fe200000006ff */
[C---:B---3--:R-:W-:Y:S01]  /*0950*/  FADD.FTZ R11, -R10.reuse, R106 ;  /* 0x0000006a0a0b7221 */ /* 0x048fe20000010100 */
[C---:B------:R-:W-:Y:S01]  /*0960*/  FADD.FTZ R3, -R10.reuse, R104 ;  /* 0x000000680a037221 */ /* 0x040fe20000010100 */
[----:B------:R-:W-:Y:S01]  /*0970*/  FADD.FTZ R113, -R10, R113 ;  /* 0x000000710a717221 */ /* 0x000fe20000010100 */
[C---:B------:R-:W-:Y:S01]  /*0980*/  PRMT R124, R109.reuse, 0x7632, R124 ;  /* 0x000076326d7c7816 */ /* 0x040fe2000000007c */
[----:B------:R-:W-:-:S02]  /*0990*/  IMAD.U32 R109, R109, 0x10000, RZ ;  /* 0x000100006d6d7824 */ /* 0x000fc400078e00ff */
[----:B------:R-:W-:Y:S01]  /*09a0*/  FMUL.FTZ R11, R6, R11 ;  /* 0x0000000b060b7220 */ /* 0x000fe20000410000 */
[----:B------:R-:W-:Y:S01]  /*09b0*/  FADD.FTZ R133, -R10, R116 ;  /* 0x000000740a857221 */ /* 0x000fe20000010100 */
[----:B------:R-:W-:Y:S01]  /*09c0*/  SHF.L.U32 R120, R120, 0x10, RZ ;  /* 0x0000001078787819 */ /* 0x000fe200000006ff */
[----:B------:R-:W-:Y:S02]  /*09d0*/  IMAD.U32 R116, R125, 0x10000, RZ ;  /* 0x000100007d747824 */ /* 0x000fe400078e00ff */
[----:B------:R-:W-:Y:S01]  /*09e0*/  FADD.FTZ R149, -R10, R14 ;  /* 0x0000000e0a957221 */ /* 0x000fe20000010100 */
[----:B------:R-:W-:Y:S01]  /*09f0*/  FMUL.FTZ R14, R6, R113 ;  /* 0x00000071060e7220 */ /* 0x000fe20000410000 */
[----:B------:R-:W-:Y:S01]  /*0a00*/  FADD.FTZ R119, -R10, R119 ;  /* 0x000000770a777221 */ /* 0x000fe20000010100 */
[----:B------:R-:W-:Y:S01]  /*0a10*/  FMUL.FTZ R108, R48, R121 ;  /* 0x00000079306c7220 */ /* 0x000fe20000410000 */
[----:B------:R-:W-:Y:S01]  /*0a20*/  FADD.FTZ R105, -R10, R105 ;  /* 0x000000690a697221 */ /* 0x000fe20000010100 */
[----:B------:R-:W-:Y:S01]  /*0a30*/  FMUL.FTZ R3, R6, R3 ;  /* 0x0000000306037220 */ /* 0x000fe20000410000 */
[----:B------:R-:W-:Y:S01]  /*0a40*/  FADD.FTZ R107, -R10, R107 ;  /* 0x0000006b0a6b7221 */ /* 0x000fe20000010100 */
[----:B------:R-:W-:Y:S01]  /*0a50*/  SHF.L.U32 R127, R110, 0x10, RZ ;  /* 0x000000106e7f7819 */ /* 0x000fe200000006ff */
[-C--:B------:R-:W-:Y:S01]  /*0a60*/  FFMA.FTZ R54, R11, R109.reuse, R54 ;  /* 0x0000006d0b367223 */ /* 0x080fe20000010036 */
[C---:B------:R-:W-:Y:S01]  /*0a70*/  PRMT R126, R111.reuse, 0x7632, R126 ;  /* 0x000076326f7e7816 */ /* 0x040fe2000000007e */
[----:B------:R-:W-:Y:S01]  /*0a80*/  FADD.FTZ R70, R70, R109 ;  /* 0x0000006d46467221 */ /* 0x000fe20000010000 */
[----:B------:R-:W-:Y:S01]  /*0a90*/  SHF.L.U32 R131, R111, 0x10, RZ ;  /* 0x000000106f837819 */ /* 0x000fe200000006ff */
[----:B------:R-:W-:Y:S01]  /*0aa0*/  FMUL.FTZ R110, R50, R109 ;  /* 0x0000006d326e7220 */ /* 0x000fe20000410000 */
[----:B------:R-:W-:Y:S01]  /*0ab0*/  FADD.FTZ R73, R73, R116 ;  /* 0x0000007449497221 */ /* 0x000fe20000010000 */
[-C--:B------:R-:W-:Y:S01]  /*0ac0*/  FFMA.FTZ R57, R14, R116.reuse, R57 ;  /* 0x000000740e397223 */ /* 0x080fe20000010039 */
        /* <DEDUP_REMOVED lines=8> */
[----:B0-----:R-:W-:Y:S01]  /*0b50*/  FADD.FTZ R101, -R10, R15 ;  /* 0x0000000f0a657221 */ /* 0x001fe20000010100 */
[C---:B------:R-:W-:Y:S01]  /*0b60*/  FMUL.FTZ R104, R6.reuse, R119 ;  /* 0x0000007706687220 */ /* 0x040fe20000410000 */
[----:B------:R-:W-:Y:S01]  /*0b70*/  FMUL.FTZ R109, R49, R120 ;  /* 0x00000078316d7220 */ /* 0x000fe20000410000 */
[----:B------:R-:W-:Y:S01]  /*0b80*/  FADD.FTZ R116, RZ, R108 ;  /* 0x0000006cff747221 */ /* 0x000fe20000010000 */
[----:B------:R-:W-:Y:S01]  /*0b90*/  FMUL.FTZ R10, R6, R105 ;  /* 0x00000069060a7220 */ /* 0x000fe20000410000 */
[----:B------:R-:W-:Y:S01]  /*0ba0*/  SHF.L.U32 R124, R124, 0x10, RZ ;  /* 0x000000107c7c7819 */ /* 0x000fe200000006ff */
[C---:B------:R-:W-:Y:S01]  /*0bb0*/  FFMA.FTZ R119, R3.reuse, R108, RZ ;  /* 0x0000006c03777223 */ /* 0x040fe200000100ff */
[----:B------:R-:W-:Y:S01]  /*0bc0*/  FMUL.FTZ R12, R6, R107 ;  /* 0x0000006b060c7220 */ /* 0x000fe20000410000 */
[----:B------:R-:W-:Y:S01]  /*0bd0*/  PRMT R118, R16, 0x7632, R118 ;  /* 0x0000763210767816 */ /* 0x000fe20000000076 */
[----:B------:R-:W-:Y:S01]  /*0be0*/  FFMA.FTZ R52, R3, R121, R52 ;  /* 0x0000007903347223 */ /* 0x000fe20000010034 */
[----:B------:R-:W-:Y:S01]  /*0bf0*/  FADD.FTZ R68, R68, R121 ;  /* 0x0000007944447221 */ /* 0x000fe20000010000 */
[----:B------:R-:W-:Y:S01]  /*0c00*/  FADD.FTZ R121, R116, R109 ;  /* 0x0000006d74797221 */ /* 0x000fe20000010000 */
[----:B------:R-:W-:Y:S01]  /*0c10*/  FMUL.FTZ R13, R6, R111 ;  /* 0x0000006f060d7220 */ /* 0x000fe20000410000 */
[----:B------:R-:W-:Y:S01]  /*0c20*/  FFMA.FTZ R116, R10, R109, R119 ;  /* 0x0000006d0a747223 */ /* 0x000fe20000010077 */
[----:B------:R-:W-:Y:S01]  /*0c30*/  IMAD.U32 R135, R16, 0x10000, RZ ;  /* 0x0001000010877824 */ /* 0x000fe200078e00ff */
[----:B------:R-:W-:Y:S01]  /*0c40*/  SHF.L.U32 R126, R126, 0x10, RZ ;  /* 0x000000107e7e7819 */ /* 0x000fe200000006ff */
        /* <DEDUP_REMOVED lines=8> */
[----:B------:R-:W-:Y:S01]  /*0cd0*/  FADD.FTZ R75, R75, R126 ;  /* 0x0000007e4b4b7221 */ /* 0x000fe20000010000 */
[-C--:B------:R-:W-:Y:S01]  /*0ce0*/  FFMA.FTZ R59, R16, R126.reuse, R59 ;  /* 0x0000007e103b7223 */ /* 0x080fe2000001003b */
[----:B------:R-:W-:Y:S01]  /*0cf0*/  FMUL.FTZ R115, R47, R126 ;  /* 0x0000007e2f737220 */ /* 0x000fe20000410000 */
[----:B------:R-:W-:Y:S01]  /*0d00*/  FMUL.FTZ R112, R44, R127 ;  /* 0x0000007f2c707220 */ /* 0x000fe20000410000 */
[----:B------:R-:W-:-:S02]  /*0d10*/  IMAD.U32 R126, R102, 0x10000, RZ ;  /* 0x00010000667e7824 */ /* 0x000fc400078e00ff */
[----:B------:R-:W-:Y:S01]  /*0d20*/  FADD.FTZ R121, R118, R111 ;  /* 0x0000006f76797221 */ /* 0x000fe20000010000 */
[----:B------:R-:W-:Y:S01]  /*0d30*/  FFMA.FTZ R102, R12, R111, R119 ;  /* 0x0000006f0c667223 */ /* 0x000fe20000010077 */
[----:B------:R-:W-:Y:S01]  /*0d40*/  SHF.L.U32 R117, R17, 0x10, RZ ;  /* 0x0000001011757819 */ /* 0x000fe200000006ff */
[C---:B-1----:R-:W-:Y:S01]  /*0d50*/  IMAD.U32 R99, R19.reuse, 0x10000, RZ ;  /* 0x0001000013637824 */ /* 0x042fe200078e00ff */
[----:B------:R-:W-:Y:S01]  /*0d60*/  PRMT R98, R19, 0x7632, R98 ;  /* 0x0000763213627816 */ /* 0x000fe20000000062 */
[----:B------:R-:W-:Y:S01]  /*0d70*/  FMUL.FTZ R19, R6, R143 ;  /* 0x0000008f06137220 */ /* 0x000fe20000410000 */
[----:B------:R-:W-:Y:S01]  /*0d80*/  FFMA.FTZ R53, R10, R120, R53 ;  /* 0x000000780a357223 */ /* 0x000fe20000010035 */
[----:B------:R-:W-:Y:S01]  /*0d90*/  FADD.FTZ R69, R69, R120 ;  /* 0x0000007845457221 */ /* 0x000fe20000010000 */
[----:B------:R-:W-:Y:S01]  /*0da0*/  PRMT R100, R18, 0x7632, R100 ;  /* 0x0000763212647816 */ /* 0x000fe20000000064 */
[----:B------:R-:W-:Y:S01]  /*0db0*/  FADD.FTZ R120, R121, R112 ;  /* 0x0000007079787221 */ /* 0x000fe20000010000 */
[----:B------:R-:W-:Y:S01]  /*0dc0*/  FFMA.FTZ R119, R13, R112, R102 ;  /* 0x000000700d777223 */ /* 0x000fe20000010066 */
[-C--:B------:R-:W-:Y:S01]  /*0dd0*/  FFMA.FTZ R62, R19, R117.reuse, R62 ;  /* 0x00000075133e7223 */ /* 0x080fe2000001003e */
[----:B------:R-:W-:Y:S01]  /*0de0*/  FADD.FTZ R82, R82, R117 ;  /* 0x0000007552527221 */ /* 0x000fe20000010000 */
[----:B------:R-:W-:Y:S01]  /*0df0*/  FMUL.FTZ R118, R42, R117 ;  /* 0x000000752a767220 */ /* 0x000fe20000410000 */
[----:B------:R-:W-:Y:S01]  /*0e00*/  FMUL.FTZ R114, R46, R131 ;  /* 0x000000832e727220 */ /* 0x000fe20000410000 */
[----:B------:R-:W-:Y:S01]  /*0e10*/  SHF.L.U32 R128, R100, 0x10, RZ ;  /* 0x0000001064807819 */ /* 0x000fe200000006ff */
[----:B------:R-:W-:Y:S01]  /*0e20*/  FADD.FTZ R117, R120, R113 ;  /* 0x0000007178757221 */ /* 0x000fe20000010000 */
[----:B------:R-:W-:Y:S01]  /*0e30*/  FMUL.FTZ R15, R6, R129 ;  /* 0x00000081060f7220 */ /* 0x000fe20000410000 */
[----:B------:R-:W-:Y:S01]  /*0e40*/  FFMA.FTZ R100, R14, R113, R119 ;  /* 0x000000710e647223 */ /* 0x000fe20000010077 */
[----:B------:R-:W-:Y:S01]  /*0e50*/  SHF.L.U32 R103, R18, 0x10, RZ ;  /* 0x0000001012677819 */ /* 0x000fe200000006ff */
        /* <DEDUP_REMOVED lines=14> */
[----:B------:R-:W-:-:S02]  /*0f40*/  SHF.L.U32 R102, R98, 0x10, RZ ;  /* 0x0000001062667819 */ /* 0x000fc400000006ff */
[----:B------:R-:W-:Y:S01]  /*0f50*/  FADD.FTZ R121, R100, R117 ;  /* 0x0000007564797221 */ /* 0x000fe20000010000 */
[----:B------:R-:W-:Y:S01]  /*0f60*/  FFMA.FTZ R98, R18, R117, R103 ;  /* 0x0000007512627223 */ /* 0x000fe20000010067 */
[----:B------:R-:W-:Y:S02]  /*0f70*/  FMUL.FTZ R119, R43, R126 ;  /* 0x0000007e2b777220 */ /* 0x000fe40000410000 */
[----:B------:R-:W-:Y:S01]  /*0f80*/  FADD.FTZ R100, R121, R118 ;  /* 0x0000007679647221 */ /* 0x000fe20000010000 */
[----:B------:R-:W-:-:S03]  /*0f90*/  FFMA.FTZ R103, R19, R118, R98 ;  /* 0x0000007613677223 */ /* 0x000fc60000010062 */
        /* <DEDUP_REMOVED lines=32> */
.L_x_4216:
[----:B------:R-:W-:Y:S05]  /*11a0*/  BSYNC B1 ;  /* 0x0000000000017941 */ /* 0x000fea0003800000 */
.L_x_4214:
        /* <DEDUP_REMOVED lines=24> */
.L_x_4262:
        /* <DEDUP_REMOVED lines=9> */
[----:B------:R-:W-:Y:S01]  /*13c0*/  @P5 IADD3 R136, R134, -0x1, RZ ;  /* 0xffffffff86885810 */ /* 0x000fe20007ffe0ff */
[----:B------:R-:W-:Y:S01]  /*13d0*/  FMUL.FTZ R134, R141, UR8 ;  /* 0x000000088d867c20 */ /* 0x000fe20008410000 */
[----:B------:R-:W-:-:S02]  /*13e0*/  FSEL R133, R133, RZ, !P1 ;  /* 0x000000ff85857208 */ /* 0x000fc40004800000 */
[----:B------:R-:W-:Y:S02]  /*13f0*/  @P5 LOP3.LUT P2, RZ, R140, 0xff, RZ, 0xc0, !PT ;  /* 0x000000ff8cff5812 */ /* 0x000fe4000784c0ff */
        /* <DEDUP_REMOVED lines=15> */
.L_x_4219:
[----:B------:R-:W-:Y:S05]  /*14f0*/  BSYNC B1 ;  /* 0x0000000000017941 */ /* 0x000fea0003800000 */
.L_x_4218:
[----:B------:R-:W-:Y:S01]  /*1500*/  @!P6 ISETP.NE.U32.AND P3, PT, R8, RZ, PT ;  /* 0x000000ff0800e20c */ /* 0x000fe20003f65070 */
[----:B---3--:R-:W-:Y:S01]  /*1510*/  @P5 FMUL.FTZ R99, R143, R99 ;  /* 0x000000638f635220 */ /* 0x008fe20000410000 */
[----:B------:R-:W-:Y:S01]  /*1520*/  BSSY B1, `(.L_x_4220) ;  /* 0x000000f000017945 */ /* 0x000fe20003800000 */
[C---:B------:R-:W-:Y:S01]  /*1530*/  @!P6 ISETP.NE.AND.EX P0, PT, R9.reuse, RZ, PT, P0 ;  /* 0x000000ff0900e20c */ /* 0x040fe20003f05300 */
[----:B------:R-:W-:Y:S01]  /*1540*/  @P5 IMAD R137, R136, R137, RZ ;  /* 0x0000008988895224 */ /* 0x000fe200078e02ff */
[----:B------:R-:W-:Y:S01]  /*1550*/  @!P6 ISETP.NE.AND.EX P3, PT, R9, RZ, PT, P3 ;  /* 0x000000ff0900e20c */ /* 0x000fe20003f65330 */
[----:B------:R-:W-:Y:S01]  /*1560*/  @P5 FMUL.FTZ R98, R99, R98 ;  /* 0x0000006263625220 */ /* 0x000fe20000410000 */
[C---:B------:R-:W-:Y:S02]  /*1570*/  @!P6 ISETP.NE.AND.EX P4, PT, R9.reuse, RZ, PT, P4 ;  /* 0x000000ff0900e20c */ /* 0x040fe40003f85340 */
[----:B------:R-:W-:Y:S02]  /*1580*/  @!P6 ISETP.NE.AND.EX P1, PT, R9, RZ, PT, P1 ;  /* 0x000000ff0900e20c */ /* 0x000fe40003f25310 */
        /* <DEDUP_REMOVED lines=8> */
.L_x_4221:
[----:B------:R-:W-:Y:S05]  /*1610*/  BSYNC B1 ;  /* 0x0000000000017941 */ /* 0x000fea0003800000 */
.L_x_4220:
        /* <DEDUP_REMOVED lines=10> */
.L_x_4223:
[----:B------:R-:W-:Y:S05]  /*16c0*/  BSYNC B1 ;  /* 0x0000000000017941 */ /* 0x000fea0003800000 */
.L_x_4222:
        /* <DEDUP_REMOVED lines=10> */
.L_x_4225:
[----:B------:R-:W-:Y:S05]  /*1770*/  BSYNC B1 ;  /* 0x0000000000017941 */ /* 0x000fea0003800000 */
.L_x_4224:
        /* <DEDUP_REMOVED lines=10> */
.L_x_4227:
[----:B------:R-:W-:Y:S05]  /*1820*/  BSYNC B1 ;  /* 0x0000000000017941 */ /* 0x000fea0003800000 */
.L_x_4226:
[C---:B------:R-:W-:Y:S01]  /*1830*/  @P5 LOP3.LUT P4, RZ, R96.reuse, 0xff00, RZ, 0xc0, !PT ;  /* 0x0000ff0060ff5812 */ /* 0x040fe2000788c0ff */
[----:B------:R-:W-:Y:S01]  /*1840*/  @P5 FMUL.FTZ R125, R103, R102 ;  /* 0x00000066677d5220 */ /* 0x000fe20000410000 */
[C---:B------:R-:W-:Y:S01]  /*1850*/  @P5 LOP3.LUT P0, RZ, R96.reuse, 0xff0000, RZ, 0xc0, !PT ;  /* 0x00ff000060ff5812 */ /* 0x040fe2000780c0ff */
[----:B------:R-:W-:Y:S01]  /*1860*/  @P5 FMUL.FTZ R124, R99, R124 ;  /* 0x0000007c637c5220 */ /* 0x000fe20000410000 */
[----:B------:R-:W-:Y:S01]  /*1870*/  @P5 LOP3.LUT P1, RZ, R96, 0xff000000, RZ, 0xc0, !PT ;  /* 0xff00000060ff5812 */ /* 0x000fe2000782c0ff */
[----:B------:R-:W1:Y:S01]  /*1880*/  @P5 LDC.64 R102, c[0x0][0x298] ;  /* 0x0000a600ff665b82 */ /* 0x000e620000000a00 */
[----:B------:R-:W-:Y:S01]  /*1890*/  @P5 FSEL R96, R98, RZ, P2 ;  /* 0x000000ff62605208 */ /* 0x000fe20001000000 */
[----:B0-----:R-:W-:Y:S01]  /*18a0*/  @P5 FMUL.FTZ R129, R127, R129 ;  /* 0x000000817f815220 */ /* 0x001fe20000410000 */
[----:B------:R-:W-:Y:S01]  /*18b0*/  @P5 FMUL.FTZ R126, R141, R126 ;  /* 0x0000007e8d7e5220 */ /* 0x000fe20000410000 */
[----:B------:R-:W-:Y:S01]  /*18c0*/  @!P6 ISETP.NE.U32.AND P2, PT, R8, RZ, PT ;  /* 0x000000ff0800e20c */ /* 0x000fe20003f45070 */
[----:B------:R-:W-:Y:S01]  /*18d0*/  BSSY B1, `(.L_x_4228) ;  /* 0x000001b000017945 */ /* 0x000fe20003800000 */
[----:B------:R-:W-:Y:S01]  /*18e0*/  @P5 FSEL R142, R124, RZ, P0 ;  /* 0x000000ff7c8e5208 */ /* 0x000fe20000000000 */
[----:B------:R-:W-:Y:S01]  /*18f0*/  @P5 FMUL.FTZ R128, R129, R128 ;  /* 0x0000008081805220 */ /* 0x000fe20000410000 */
[----:B------:R-:W0:Y:S01]  /*1900*/  @P5 LDC.64 R98, c[0x0][0x298] ;  /* 0x0000a600ff625b82 */ /* 0x000e220000000a00 */
[----:B------:R-:W-:-:S02]  /*1910*/  @!P6 ISETP.NE.U32.AND P0, PT, R8, RZ, PT ;  /* 0x000000ff0800e20c */ /* 0x000fc40003f05070 */
[----:B------:R-:W-:Y:S02]  /*1920*/  @P5 LOP3.LUT P3, RZ, R97, 0xff, RZ, 0xc0, !PT ;  /* 0x000000ff61ff5812 */ /* 0x000fe4000786c0ff */
[C---:B------:R-:W-:Y:S02]  /*1930*/  @!P6 ISETP.NE.AND.EX P2, PT, R9.reuse, RZ, PT, P2 ;  /* 0x000000ff0900e20c */ /* 0x040fe40003f45320 */
[----:B------:R-:W-:Y:S02]  /*1940*/  @P5 FSEL R144, R126, RZ, P1 ;  /* 0x000000ff7e905208 */ /* 0x000fe40000800000 */
[----:B------:R-:W-:Y:S02]  /*1950*/  ISETP.NE.U32.AND P1, PT, R100, RZ, PT ;  /* 0x000000ff6400720c */ /* 0x000fe40003f25070 */
[----:B------:R-:W-:Y:S02]  /*1960*/  @P5 SHF.R.S32.HI R124, RZ, 0x1f, R137 ;  /* 0x0000001fff7c5819 */ /* 0x000fe40000011489 */
[----:B------:R-:W-:-:S02]  /*1970*/  @!P6 ISETP.NE.AND.EX P0, PT, R9, RZ, PT, P0 ;  /* 0x000000ff0900e20c */ /* 0x000fc40003f05300 */
[----:B------:R-:W-:Y:S02]  /*1980*/  @P5 FSEL R125, R125, RZ, P4 ;  /* 0x000000ff7d7d5208 */ /* 0x000fe40002000000 */
[----:B------:R-:W-:Y:S02]  /*1990*/  @P5 FSEL R146, R128, RZ, P3 ;  /* 0x000000ff80925208 */ /* 0x000fe40001800000 */
[----:B------:R-:W-:Y:S02]  /*19a0*/  @!P6 FSEL R126, R29, RZ, P2 ;  /* 0x000000ff1d7ee208 */ /* 0x000fe40001000000 */
[C---:B------:R-:W-:Y:S02]  /*19b0*/  @P5 LOP3.LUT P4, RZ, R97.reuse, 0xff00, RZ, 0xc0, !PT ;  /* 0x0000ff0061ff5812 */ /* 0x040fe4000788c0ff */
[C---:B------:R-:W-:Y:S02]  /*19c0*/  @P5 LOP3.LUT P3, RZ, R97.reuse, 0xff0000, RZ, 0xc0, !PT ;  /* 0x00ff000061ff5812 */ /* 0x040fe4000786c0ff */
[----:B------:R-:W-:-:S02]  /*19d0*/  @P5 LOP3.LUT P2, RZ, R97, 0xff000000, RZ, 0xc0, !PT ;  /* 0xff00000061ff5812 */ /* 0x000fc4000784c0ff */
        /* <DEDUP_REMOVED lines=10> */
.L_x_4229:
[----:B------:R-:W-:Y:S05]  /*1a80*/  BSYNC B1 ;  /* 0x0000000000017941 */ /* 0x000fea0003800000 */
.L_x_4228:
        /* <DEDUP_REMOVED lines=8> */
.L_x_4231:
[----:B------:R-:W-:Y:S05]  /*1b10*/  BSYNC B1 ;  /* 0x0000000000017941 */ /* 0x000fea0003800000 */
.L_x_4230:
        /* <DEDUP_REMOVED lines=8> */
[----:B------:R-:W-:Y:S01]  /*1ba0*/  @P5 LOP3.LUT R5, R0, 0x1f, RZ, 0xc0, !PT ;  /* 0x0000001f00055812 */ /* 0x000fe200078ec0ff */
[----:B------:R-:W1:Y:S01]  /*1bb0*/  @P5 LDC.64 R124, c[0x0][0x2f8] ;  /* 0x0000be00ff7c5b82 */ /* 0x000e620000000a00 */
[----:B------:R-:W-:Y:S01]  /*1bc0*/  @P5 PRMT R92, R100, 0x7610, R92 ;  /* 0x00007610645c5816 */ /* 0x000fe2000000005c */
[----:B0-----:R-:W-:Y:S01]  /*1bd0*/  @P5 FMUL.FTZ R99, R129, R99 ;  /* 0x0000006381635220 */ /* 0x001fe20000410000 */
[----:B------:R-:W-:Y:S01]  /*1be0*/  @P5 FSEL R102, R102, RZ, P4 ;  /* 0x000000ff66665208 */ /* 0x000fe20002000000 */
[----:B------:R-:W-:Y:S01]  /*1bf0*/  BSSY B1, `(.L_x_4232) ;  /* 0x0000016000017945 */ /* 0x000fe20003800000 */
[----:B------:R-:W-:Y:S01]  /*1c00*/  @!P6 ISETP.NE.U32.AND P4, PT, R8, RZ, PT ;  /* 0x000000ff0800e20c */ /* 0x000fe20003f85070 */
[----:B------:R-:W-:Y:S01]  /*1c10*/  @P5 FMUL.FTZ R98, R99, R98 ;  /* 0x0000006263625220 */ /* 0x000fe20000410000 */
[----:B------:R-:W-:Y:S01]  /*1c20*/  @P5 F2FP.BF16.F32.PACK_AB R144, RZ, R144 ;  /* 0x00000090ff90523e */ /* 0x000fe200000010ff */
[----:B------:R-:W0:Y:S01]  /*1c30*/  @P5 LDC.64 R96, c[0x0][0x298] ;  /* 0x0000a600ff605b82 */ /* 0x000e220000000a00 */
[----:B------:R-:W-:-:S02]  /*1c40*/  @P5 F2FP.BF16.F32.PACK_AB R146, RZ, R146 ;  /* 0x00000092ff92523e */ /* 0x000fc400000010ff */
[----:B------:R-:W-:Y:S02]  /*1c50*/  @P5 PRMT R93, R142, 0x7610, R93 ;  /* 0x000076108e5d5816 */ /* 0x000fe4000000005d */
[----:B------:R-:W-:Y:S02]  /*1c60*/  @!P6 ISETP.NE.AND.EX P4, PT, R9, RZ, PT, P4 ;  /* 0x000000ff0900e20c */ /* 0x000fe40003f85340 */
[----:B------:R-:W-:Y:S02]  /*1c70*/  @P5 LEA.HI.SX32 R141, R148, R5, 0x1d ;  /* 0x00000005948d5211 */ /* 0x000fe400078feaff */
[----:B------:R-:W-:Y:S02]  /*1c80*/  ISETP.NE.AND.EX P0, PT, R101, RZ, PT, P0 ;  /* 0x000000ff6500720c */ /* 0x000fe40003f05300 */
[----:B------:R-:W-:Y:S02]  /*1c90*/  @P5 PRMT R92, R92, 0x5410, R128 ;  /* 0x000054105c5c5816 */ /* 0x000fe40000000080 */
        /* <DEDUP_REMOVED lines=11> */
.L_x_4233:
[----:B------:R-:W-:Y:S05]  /*1d50*/  BSYNC B1 ;  /* 0x0000000000017941 */ /* 0x000fea0003800000 */
.L_x_4232:
[----:B0-----:R-:W-:Y:S01]  /*1d60*/  @P5 FMUL.FTZ R97, R142, R97 ;  /* 0x000000618e615220 */ /* 0x001fe20000410000 */
[----:B------:R-:W-:Y:S01]  /*1d70*/  @P5 FSEL R98, R98, RZ, P3 ;  /* 0x000000ff62625208 */ /* 0x000fe20001800000 */
[----:B--2---:R-:W-:Y:S01]  /*1d80*/  @P1 IMAD.WIDE.U32 R136, R139, 0x20, R136 ;  /* 0x000000208b881825 */ /* 0x004fe200078e0088 */
[----:B------:R-:W-:-:S03]  /*1d90*/  SEL R100, R127, R88, P0 ;  /* 0x000000587f647207 */ /* 0x000fc60000000000 */
[----:B------:R-:W-:Y:S01]  /*1da0*/  @P5 FMUL.FTZ R101, R97, R96 ;  /* 0x0000006061655220 */ /* 0x000fe20000410000 */
[----:B------:R-:W-:Y:S01]  /*1db0*/  @P5 F2FP.BF16.F32.PACK_AB R128, RZ, R98 ;  /* 0x00000062ff80523e */ /* 0x000fe200000010ff */
[----:B------:R-:W-:Y:S01]  /*1dc0*/  BSSY B1, `(.L_x_4234) ;  /* 0x0000030000017945 */ /* 0x000fe20003800000 */
[----:B------:R-:W-:Y:S02]  /*1dd0*/  @P5 PRMT R94, R94, 0x5410, R102 ;  /* 0x000054105e5e5816 */ /* 0x000fe40000000066 */
[----:B------:R-:W-:Y:S02]  /*1de0*/  @P5 FSEL R127, R101, RZ, P2 ;  /* 0x000000ff657f5208 */ /* 0x000fe40001000000 */
[----:B------:R-:W-:Y:S02]  /*1df0*/  SEL R96, R143, R84, P0 ;  /* 0x000000548f607207 */ /* 0x000fe40000000000 */
[----:B------:R-:W-:Y:S01]  /*1e00*/  SEL R97, R138, R85, P0 ;  /* 0x000000558a617207 */ /* 0x000fe20000000000 */
[----:B-1----:R-:W-:Y:S01]  /*1e10*/  @P5 IMAD.WIDE.U32 R138, R141, 0x10, R124 ;  /* 0x000000108d8a5825 */ /* 0x002fe200078e007c */
[----:B------:R-:W-:Y:S01]  /*1e20*/  SEL R98, R145, R86, P0 ;  /* 0x0000005691627207 */ /* 0x000fe20000000000 */
[----:B------:R-:W0:Y:S01]  /*1e30*/  @P5 LDC.64 R124, c[0x0][0x298] ;  /* 0x0000a600ff7c5b82 */ /* 0x000e220000000a00 */
[----:B------:R-:W-:-:S02]  /*1e40*/  SEL R99, R140, R87, P0 ;  /* 0x000000578c637207 */ /* 0x000fc40000000000 */
[----:B------:R-:W-:Y:S02]  /*1e50*/  SEL R101, R126, R89, P0 ;  /* 0x000000597e657207 */ /* 0x000fe40000000000 */
[----:B------:R-:W-:Y:S01]  /*1e60*/  SEL R102, R129, R90, P0 ;  /* 0x0000005a81667207 */ /* 0x000fe20000000000 */
[----:B------:R1:W-:Y:S01]  /*1e70*/  @P1 STG.E.128 desc[UR4][R136.64], R96 ;  /* 0x0000006088001986 */ /* 0x0003e2000c101d04 */
[----:B------:R-:W-:Y:S02]  /*1e80*/  SEL R103, R142, R91, P0 ;  /* 0x0000005b8e677207 */ /* 0x000fe40000000000 */
[----:B------:R-:W-:Y:S02]  /*1e90*/  @P5 F2FP.BF16.F32.PACK_AB R127, RZ, R127 ;  /* 0x0000007fff7f523e */ /* 0x000fe400000010ff */
[----:B------:R-:W-:Y:S01]  /*1ea0*/  @P5 PRMT R95, R128, 0x7610, R95 ;  /* 0x00007610805f5816 */ /* 0x000fe2000000005f */
[----:B------:R2:W-:Y:S01]  /*1eb0*/  @P1 STG.E.128 desc[UR4][R136.64+0x10], R100 ;  /* 0x0000106488001986 */ /* 0x0005e2000c101d04 */
[----:B------:R-:W3:Y:S01]  /*1ec0*/  @P5 LDC.64 R128, c[0x0][0x298] ;  /* 0x0000a600ff805b82 */ /* 0x000ee20000000a00 */
[----:B------:R-:W-:-:S02]  /*1ed0*/  @!P6 ISETP.NE.U32.AND P3, PT, R8, RZ, PT ;  /* 0x000000ff0800e20c */ /* 0x000fc40003f65070 */
[----:B------:R-:W-:Y:S02]  /*1ee0*/  @P5 PRMT R95, R95, 0x5410, R127 ;  /* 0x000054105f5f5816 */ /* 0x000fe4000000007f */
[C---:B------:R-:W-:Y:S02]  /*1ef0*/  @!P6 ISETP.NE.U32.AND P4, PT, R8.reuse, RZ, PT ;  /* 0x000000ff0800e20c */ /* 0x040fe40003f85070 */
[----:B------:R-:W-:Y:S01]  /*1f00*/  @!P6 ISETP.NE.U32.AND P2, PT, R8, RZ, PT ;  /* 0x000000ff0800e20c */ /* 0x000fe20003f45070 */
[----:B------:R-:W4:Y:S01]  /*1f10*/  @P5 LDC.64 R126, c[0x0][0x298] ;  /* 0x0000a600ff7e5b82 */ /* 0x000f220000000a00 */
[C---:B------:R-:W-:Y:S01]  /*1f20*/  @!P6 ISETP.NE.AND.EX P3, PT, R9.reuse, RZ, PT, P3 ;  /* 0x000000ff0900e20c */ /* 0x040fe20003f65330 */
[----:B------:R5:W-:Y:S01]  /*1f30*/  @P5 STG.E.128 desc[UR4][R138.64], R92 ;  /* 0x0000005c8a005986 */ /* 0x000be2000c101d04 */
[C---:B------:R-:W-:Y:S02]  /*1f40*/  @!P6 ISETP.NE.AND.EX P4, PT, R9.reuse, RZ, PT, P4 ;  /* 0x000000ff0900e20c */ /* 0x040fe40003f85340 */
[----:B------:R-:W-:-:S03]  /*1f50*/  @!P6 ISETP.NE.AND.EX P2, PT, R9, RZ, PT, P2 ;  /* 0x000000ff0900e20c */ /* 0x000fc60003f45320 */
[----:B-1----:R-:W1:Y:S01]  /*1f60*/  @P5 LDC.64 R96, c[0x0][0x298] ;  /* 0x0000a600ff605b82 */ /* 0x002e620000000a00 */
[----:B--2---:R-:W-:Y:S02]  /*1f70*/  @!P6 FSEL R136, R25, RZ, P3 ;  /* 0x000000ff1988e208 */ /* 0x004fe40001800000 */
[----:B------:R-:W-:Y:S02]  /*1f80*/  @!P6 FSEL R137, R24, RZ, P4 ;  /* 0x000000ff1889e208 */ /* 0x000fe40002000000 */
[----:B------:R-:W-:Y:S02]  /*1f90*/  @P5 LOP3.LUT P3, RZ, R135, 0xff, RZ, 0xc0, !PT ;  /* 0x000000ff87ff5812 */ /* 0x000fe4000786c0ff */
[----:B------:R-:W-:Y:S01]  /*1fa0*/  @!P6 ISETP.NE.U32.AND P4, PT, R8, RZ, PT ;  /* 0x000000ff0800e20c */ /* 0x000fe20003f85070 */
[----:B------:R-:W2:Y:S01]  /*1fb0*/  @P5 LDC.64 R98, c[0x0][0x298] ;  /* 0x0000a600ff625b82 */ /* 0x000ea20000000a00 */
[----:B------:R-:W-:Y:S02]  /*1fc0*/  @!P6 FSEL R135, R26, RZ, P2 ;  /* 0x000000ff1a87e208 */ /* 0x000fe40001000000 */
[----:B------:R-:W-:-:S02]  /*1fd0*/  @!P6 ISETP.NE.U32.AND P2, PT, R8, RZ, PT ;  /* 0x000000ff0800e20c */ /* 0x000fc40003f45070 */
[C---:B------:R-:W-:Y:S02]  /*1fe0*/  @!P6 ISETP.NE.AND.EX P4, PT, R9.reuse, RZ, PT, P4 ;  /* 0x000000ff0900e20c */ /* 0x040fe40003f85340 */
[----:B------:R-:W-:Y:S01]  /*1ff0*/  @!P6 ISETP.NE.AND.EX P2, PT, R9, RZ, PT, P2 ;  /* 0x000000ff0900e20c */ /* 0x000fe20003f45320 */
[----:B------:R-:W0:Y:S01]  /*2000*/  @P5 LDC.64 R100, c[0x0][0x298] ;  /* 0x0000a600ff645b82 */ /* 0x000e220000000a00 */
[----:B-----5:R-:W-:Y:S02]  /*2010*/  @!P6 FSEL R138, R27, RZ, P4 ;  /* 0x000000ff1b8ae208 */ /* 0x020fe40002000000 */
[----:B------:R-:W-:Y:S02]  /*2020*/  @!P6 ISETP.NE.U32.AND P4, PT, R8, RZ, PT ;  /* 0x000000ff0800e20c */ /* 0x000fe40003f85070 */
[----:B------:R-:W-:-:S03]  /*2030*/  @!P6 FSEL R139, R20, RZ, P2 ;  /* 0x000000ff148be208 */ /* 0x000fc60001000000 */
[----:B------:R-:W0:Y:S01]  /*2040*/  @P5 LDC.64 R102, c[0x0][0x298] ;  /* 0x0000a600ff665b82 */ /* 0x000e220000000a00 */
[----:B------:R-:W-:Y:S07]  /*2050*/  @!P6 BRA `(.L_x_4235) ;  /* 0x000000000018e947 */ /* 0x000fee0003800000 */
[----:B------:R-:W-:Y:S01]  /*2060*/  ISETP.NE.U32.AND P2, PT, R8, RZ, PT ;  /* 0x000000ff0800720c */ /* 0x000fe20003f45070 */
[----:B------:R-:W-:-:S03]  /*2070*/  FFMA.FTZ R137, R17, R134, R133 ;  /* 0x0000008611897223 */ /* 0x000fc60000010085 */
[----:B------:R-:W-:Y:S01]  /*2080*/  ISETP.NE.AND.EX P2, PT, R9, RZ, PT, P2 ;  /* 0x000000ff0900720c */ /* 0x000fe20003f45320 */
[----:B------:R-:W-:-:S04]  /*2090*/  FADD.FTZ R137, R116, -R137 ;  /* 0x8000008974897221 */ /* 0x000fc80000010000 */
[----:B------:R-:W-:-:S08]  /*20a0*/  FMUL.FTZ R137, R6, R137 ;  /* 0x0000008906897220 */ /* 0x000fd00000410000 */
[----:B------:R-:W-:-:S07]  /*20b0*/  @P2 FADD.FTZ R137, R24, R137 ;  /* 0x0000008918892221 */ /* 0x000fce0000010000 */
.L_x_4235:
[----:B------:R-:W-:Y:S05]  /*20c0*/  BSYNC B1 ;  /* 0x0000000000017941 */ /* 0x000fea0003800000 */
.L_x_4234:
        /* <DEDUP_REMOVED lines=8> */
.L_x_4237:
[----:B------:R-:W-:Y:S05]  /*2150*/  BSYNC B1 ;  /* 0x0000000000017941 */ /* 0x000fea0003800000 */
.L_x_4236:
        /* <DEDUP_REMOVED lines=15> */
.L_x_4239:
[----:B------:R-:W-:Y:S05]  /*2250*/  BSYNC B1 ;  /* 0x0000000000017941 */ /* 0x000fea0003800000 */
.L_x_4238:
[----:B------:R-:W-:Y:S01]  /*2260*/  BSSY B1, `(.L_x_4240) ;  /* 0x0000009000017945 */ /* 0x000fe20003800000 */
[----:B---3--:R-:W-:-:S03]  /*2270*/  @P5 FMUL.FTZ R129, R135, R129 ;  /* 0x0000008187815220 */ /* 0x008fc60000410000 */
[----:B------:R-:W-:Y:S05]  /*2280*/  @!P6 BRA `(.L_x_4241) ;  /* 0x000000000018e947 */ /* 0x000fea0003800000 */
[----:B------:R-:W-:Y:S01]  /*2290*/  ISETP.NE.U32.AND P4, PT, R8, RZ, PT ;  /* 0x000000ff0800720c */ /* 0x000fe20003f85070 */
[----:B------:R-:W-:-:S03]  /*22a0*/  FFMA.FTZ R138, R104, R134, R133 ;  /* 0x00000086688a7223 */ /* 0x000fc60000010085 */
[----:B------:R-:W-:Y:S01]  /*22b0*/  ISETP.NE.AND.EX P4, PT, R9, RZ, PT, P4 ;  /* 0x000000ff0900720c */ /* 0x000fe20003f85340 */
[----:B------:R-:W-:-:S04]  /*22c0*/  FADD.FTZ R127, R119, -R138 ;  /* 0x8000008a777f7221 */ /* 0x000fc80000010000 */
[----:B------:R-:W-:-:S08]  /*22d0*/  FMUL.FTZ R138, R6, R127 ;  /* 0x0000007f068a7220 */ /* 0x000fd00000410000 */
[----:B------:R-:W-:-:S07]  /*22e0*/  @P4 FADD.FTZ R138, R27, R138 ;  /* 0x0000008a1b8a4221 */ /* 0x000fce0000010000 */
.L_x_4241:
[----:B------:R-:W-:Y:S05]  /*22f0*/  BSYNC B1 ;  /* 0x0000000000017941 */ /* 0x000fea0003800000 */
.L_x_4240:
        /* <DEDUP_REMOVED lines=8> */
.L_x_4243:
[----:B------:R-:W-:Y:S05]  /*2380*/  BSYNC B1 ;  /* 0x0000000000017941 */ /* 0x000fea0003800000 */
.L_x_4242:
        /* <DEDUP_REMOVED lines=8> */
.L_x_4245:
[----:B------:R-:W-:Y:S05]  /*2410*/  BSYNC B1 ;  /* 0x0000000000017941 */ /* 0x000fea0003800000 */
.L_x_4244:
[----:B------:R-:W-:Y:S01]  /*2420*/  @!P6 ISETP.NE.U32.AND P4, PT, R8, RZ, PT ;  /* 0x000000ff0800e20c */ /* 0x000fe20003f85070 */
[----:B-1----:R-:W-:Y:S01]  /*2430*/  @P5 FMUL.FTZ R97, R138, R97 ;  /* 0x000000618a615220 */ /* 0x002fe20000410000 */
[----:B--2---:R-:W-:Y:S01]  /*2440*/  @P5 FMUL.FTZ R99, R139, R99 ;  /* 0x000000638b635220 */ /* 0x004fe20000410000 */
        /* <DEDUP_REMOVED lines=14> */
.L_x_4247:
[----:B------:R-:W-:Y:S05]  /*2530*/  BSYNC B1 ;  /* 0x0000000000017941 */ /* 0x000fea0003800000 */
.L_x_4246:
        /* <DEDUP_REMOVED lines=47> */
.L_x_4249:
[----:B------:R-:W-:Y:S05]  /*2830*/  BSYNC B1 ;  /* 0x0000000000017941 */ /* 0x000fea0003800000 */
.L_x_4248:
        /* <DEDUP_REMOVED lines=20> */
.L_x_4213:
[----:B------:R-:W-:Y:S05]  /*2980*/  BSYNC B0 ;  /* 0x0000000000007941 */ /* 0x000fea0003800000 */
.L_x_4211:
        /* <DEDUP_REMOVED lines=107> */
.L_x_4217:
        /* <DEDUP_REMOVED lines=8> */
.L_x_4252:
[----:B------:R-:W-:Y:S05]  /*30c0*/  BSYNC B1 ;  /* 0x0000000000017941 */ /* 0x000fea0003800000 */
.L_x_4251:
        /* <DEDUP_REMOVED lines=8> */
.L_x_4253:
[----:B------:R-:W-:Y:S01]  /*3150*/  FADD.FTZ R99, R99, R102 ;  /* 0x0000006663637221 */ /* 0x000fe20000010000 */
[----:B------:R-:W-:-:S04]  /*3160*/  HFMA2.MMA R128, -RZ, RZ, 0, 1.1920928955078125e-07 ;  /* 0x00000002ff807435 */ /* 0x000fc800000001ff */
[----:B------:R-:W-:Y:S01]  /*3170*/  MOV R127, R99 ;  /* 0x00000063007f7202 */ /* 0x000fe20000000f00 */
[----:B------:R-:W-:-:S07]  /*3180*/  IMAD.MOV.U32 R98, RZ, RZ, R141 ;  /* 0x000000ffff627224 */ /* 0x000fce00078e008d */
[----:B------:R-:W-:Y:S05]  /*3190*/  WARPSYNC.COLLECTIVE R126, `(.L_x_4254) ;  /* 0x000000007e087348 */ /* 0x000fea0003c00000 */
[----:B------:R0:W1:Y:S02]  /*31a0*/  SHFL.BFLY P0, R141, R127, R128, R129 ;  /* 0x0c0000807f8d7389 */ /* 0x0000640000000081 */
[----:B01----:R-:W-:Y:S01]  /*31b0*/  ENDCOLLECTIVE ;  /* 0x000000000000791b */ /* 0x003fe20003800000 */
.L_x_4254:
[----:B------:R-:W-:-:S04]  /*31c0*/  FADD.FTZ R98, R98, R103 ;  /* 0x0000006762627221 */ /* 0x000fc80000010000 */
[----:B------:R-:W-:Y:S01]  /*31d0*/  IMAD.MOV.U32 R127, RZ, RZ, R98 ;  /* 0x000000ffff7f7224 */ /* 0x000fe200078e0062 */
[----:B------:R-:W-:-:S07]  /*31e0*/  MOV R100, R141 ;  /* 0x0000008d00647202 */ /* 0x000fce0000000f00 */
[----:B------:R-:W-:Y:S05]  /*31f0*/  WARPSYNC.COLLECTIVE R126, `(.L_x_4255) ;  /* 0x000000007e087348 */ /* 0x000fea0003c00000 */
[----:B------:R0:W1:Y:S02]  /*3200*/  SHFL.BFLY P0, R141, R127, R128, R129 ;  /* 0x0c0000807f8d7389 */ /* 0x0000640000000081 */
[----:B01----:R-:W-:Y:S01]  /*3210*/  ENDCOLLECTIVE ;  /* 0x000000000000791b */ /* 0x003fe20003800000 */
.L_x_4255:
[----:B------:R-:W-:Y:S01]  /*3220*/  FADD.FTZ R100, R99, R100 ;  /* 0x0000006463647221 */ /* 0x000fe20000010000 */
[----:B------:R-:W-:-:S04]  /*3230*/  HFMA2.MMA R128, -RZ, RZ, 0, 2.384185791015625e-07 ;  /* 0x00000004ff807435 */ /* 0x000fc800000001ff */
[----:B------:R-:W-:Y:S02]  /*3240*/  MOV R127, R100 ;  /* 0x00000064007f7202 */ /* 0x000fe40000000f00 */
[----:B------:R-:W-:-:S07]  /*3250*/  MOV R101, R141 ;  /* 0x0000008d00657202 */ /* 0x000fce0000000f00 */
[----:B------:R-:W-:Y:S05]  /*3260*/  WARPSYNC.COLLECTIVE R126, `(.L_x_4256) ;  /* 0x000000007e087348 */ /* 0x000fea0003c00000 */
[----:B------:R0:W1:Y:S02]  /*3270*/  SHFL.BFLY P0, R141, R127, R128, R129 ;  /* 0x0c0000807f8d7389 */ /* 0x0000640000000081 */
[----:B01----:R-:W-:Y:S01]  /*3280*/  ENDCOLLECTIVE ;  /* 0x000000000000791b */ /* 0x003fe20003800000 */
.L_x_4256:
[----:B------:R-:W-:-:S05]  /*3290*/  FADD.FTZ R101, R98, R101 ;  /* 0x0000006562657221 */ /* 0x000fca0000010000 */
[----:B------:R-:W-:Y:S01]  /*32a0*/  MOV R127, R101 ;  /* 0x00000065007f7202 */ /* 0x000fe20000000f00 */
[----:B------:R-:W-:-:S07]  /*32b0*/  IMAD.MOV.U32 R125, RZ, RZ, R141 ;  /* 0x000000ffff7d7224 */ /* 0x000fce00078e008d */
[----:B------:R-:W-:Y:S05]  /*32c0*/  WARPSYNC.COLLECTIVE R126, `(.L_x_4257) ;  /* 0x000000007e087348 */ /* 0x000fea0003c00000 */
[----:B------:R0:W1:Y:S02]  /*32d0*/  SHFL.BFLY P0, R141, R127, R128, R129 ;  /* 0x0c0000807f8d7389 */ /* 0x0000640000000081 */
[----:B01----:R-:W-:Y:S01]  /*32e0*/  ENDCOLLECTIVE ;  /* 0x000000000000791b */ /* 0x003fe20003800000 */
.L_x_4257:
[----:B------:R-:W-:-:S05]  /*32f0*/  FADD.FTZ R125, R100, R125 ;  /* 0x0000007d647d7221 */ /* 0x000fca0000010000 */
[----:B------:R-:W-:Y:S01]  /*3300*/  MOV R127, R125 ;  /* 0x0000007d007f7202 */ /* 0x000fe20000000f00 */
[----:B------:R-:W-:Y:S01]  /*3310*/  IMAD.MOV.U32 R128, RZ, RZ, 0x8 ;  /* 0x00000008ff807424 */ /* 0x000fe200078e00ff */
[----:B------:R-:W-:-:S07]  /*3320*/  MOV R124, R141 ;  /* 0x0000008d007c7202 */ /* 0x000fce0000000f00 */
[----:B------:R-:W-:Y:S05]  /*3330*/  WARPSYNC.COLLECTIVE R126, `(.L_x_4258) ;  /* 0x000000007e087348 */ /* 0x000fea0003c00000 */
[----:B------:R0:W1:Y:S02]  /*3340*/  SHFL.BFLY P0, R141, R127, R128, R129 ;  /* 0x0c0000807f8d7389 */ /* 0x0000640000000081 */
[----:B01----:R-:W-:Y:S01]  /*3350*/  ENDCOLLECTIVE ;  /* 0x000000000000791b */ /* 0x003fe20003800000 */
.L_x_4258:
[----:B------:R-:W-:-:S05]  /*3360*/  FADD.FTZ R124, R101, R124 ;  /* 0x0000007c657c7221 */ /* 0x000fca0000010000 */
[----:B------:R-:W-:Y:S02]  /*3370*/  MOV R127, R124 ;  /* 0x0000007c007f7202 */ /* 0x000fe40000000f00 */
[----:B------:R-:W-:-:S07]  /*3380*/  MOV R102, R141 ;  /* 0x0000008d00667202 */ /* 0x000fce0000000f00 */
[----:B------:R-:W-:Y:S05]  /*3390*/  WARPSYNC.COLLECTIVE R126, `(.L_x_4259) ;  /* 0x000000007e087348 */ /* 0x000fea0003c00000 */
[----:B------:R0:W1:Y:S02]  /*33a0*/  SHFL.BFLY P0, R141, R127, R128, R129 ;  /* 0x0c0000807f8d7389 */ /* 0x0000640000000081 */
[----:B01----:R-:W-:Y:S01]  /*33b0*/  ENDCOLLECTIVE ;  /* 0x000000000000791b */ /* 0x003fe20003800000 */
.L_x_4259:
[----:B------:R-:W-:Y:S01]  /*33c0*/  FADD.FTZ R133, R125, R102 ;  /* 0x000000667d857221 */ /* 0x000fe20000010000 */
[----:B------:R-:W-:-:S03]  /*33d0*/  HFMA2.MMA R128, -RZ, RZ, 0, 9.5367431640625e-07 ;  /* 0x00000010ff807435 */ /* 0x000fc600000001ff */
[----:B------:R-:W-:Y:S01]  /*33e0*/  IMAD.MOV.U32 R127, RZ, RZ, R133 ;  /* 0x000000ffff7f7224 */ /* 0x000fe200078e0085 */
[----:B------:R-:W-:-:S07]  /*33f0*/  MOV R103, R141 ;  /* 0x0000008d00677202 */ /* 0x000fce0000000f00 */
[----:B------:R-:W-:Y:S05]  /*3400*/  WARPSYNC.COLLECTIVE R126, `(.L_x_4260) ;  /* 0x000000007e087348 */ /* 0x000fea0003c00000 */
[----:B------:R0:W1:Y:S02]  /*3410*/  SHFL.BFLY P0, R141, R127, R128, R129 ;  /* 0x0c0000807f8d7389 */ /* 0x0000640000000081 */
[----:B01----:R-:W-:Y:S01]  /*3420*/  ENDCOLLECTIVE ;  /* 0x000000000000791b */ /* 0x003fe20003800000 */
.L_x_4260:
[----:B------:R-:W-:-:S05]  /*3430*/  FADD.FTZ R136, R124, R103 ;  /* 0x000000677c887221 */ /* 0x000fca0000010000 */
[----:B------:R-:W-:Y:S02]  /*3440*/  MOV R127, R136 ;  /* 0x00000088007f7202 */ /* 0x000fe40000000f00 */
[----:B------:R-:W-:-:S07]  /*3450*/  MOV R138, R141 ;  /* 0x0000008d008a7202 */ /* 0x000fce0000000f00 */
[----:B------:R-:W-:Y:S05]  /*3460*/  WARPSYNC.COLLECTIVE R126, `(.L_x_4261) ;  /* 0x000000007e087348 */ /* 0x000fea0003c00000 */
[----:B------:R0:W1:Y:S02]  /*3470*/  SHFL.BFLY P0, R141, R127, R128, R129 ;  /* 0x0c0000807f8d7389 */ /* 0x0000640000000081 */
[----:B01----:R-:W-:Y:S01]  /*3480*/  ENDCOLLECTIVE ;  /* 0x000000000000791b */ /* 0x003fe20003800000 */
.L_x_4261:
[----:B------:R-:W-:Y:S05]  /*3490*/  BRA `(.L_x_4262) ;  /* 0xffffffdc00a47947 */ /* 0x000fea000383ffff */
.L_x_4263:
        /* <DEDUP_REMOVED lines=14> */
.L_x_9165:


//--------------------- .text._ZN10layer_norm13ln_bwd_kernelINS_13Kernel_traitsIf13__nv_bfloat16fS2_fjLj512ELj1ELj4ELj1ELj16ENS_18Kernel_traits_baseILj512EfS2_fS2_fjLj128EEEEELb1ELb1ELb0ELb0EEEvNS_9BwdParamsE --------------------------
	.section	.text._ZN10layer_norm13ln_bwd_kernelINS_13Kernel_traitsIf13__nv_bfloat16fS2_fjLj512ELj1ELj4ELj1ELj16ENS_18Kernel_traits_baseILj512EfS2_fS2_fjLj128EEEEELb1ELb1ELb0ELb0EEEvNS_9BwdParamsE,"ax",@progbits
	.align	128
        .global         _ZN10layer_norm13ln_bwd_kernelINS_13Kernel_traitsIf13__nv_bfloat16fS2_fjLj512ELj1ELj4ELj1ELj16ENS_18Kernel_traits_baseILj512EfS2_fS2_fjLj128EEEEELb1ELb1ELb0ELb0EEEvNS_9BwdParamsE
        .type           _ZN10layer_norm13ln_bwd_kernelINS_13Kernel_traitsIf13__nv_bfloat16fS2_fjLj512ELj1ELj4ELj1ELj16ENS_18Kernel_traits_baseILj512EfS2_fS2_fjLj128EEEEELb1ELb1ELb0ELb0EEEvNS_9BwdParamsE,@function
        .size           _ZN10layer_norm13ln_bwd_kernelINS_13Kernel_traitsIf13__nv_bfloat16fS2_fjLj512ELj1ELj4ELj1ELj16ENS_18Kernel_traits_baseILj512EfS2_fS2_fjLj128EEEEELb1ELb1ELb0ELb0EEEvNS_9BwdParamsE,(.L_x_9166 - _ZN10layer_norm13ln_bwd_kernelINS_13Kernel_traitsIf13__nv_bfloat16fS2_fjLj512ELj1ELj4ELj1ELj16ENS_18Kernel_traits_baseILj512EfS2_fS2_fjLj128EEEEELb1ELb1ELb0ELb0EEEvNS_9BwdParamsE)
        .other          _ZN10layer_norm13ln_bwd_kernelINS_13Kernel_traitsIf13__nv_bfloat16fS2_fjLj512ELj1ELj4ELj1ELj16ENS_18Kernel_traits_baseILj512EfS2_fS2_fjLj128EEEEELb1ELb1ELb0ELb0EEEvNS_9BwdParamsE,@"STO_CUDA_ENTRY STV_DEFAULT"
_ZN10layer_norm13ln_bwd_kernelINS_13Kernel_traitsIf13__nv_bfloat16fS2_fjLj512ELj1ELj4ELj1ELj16ENS_18Kernel_traits_baseILj512EfS2_fS2_fjLj128EEEEELb1ELb1ELb0ELb0EEEvNS_9BwdParamsE:
.text._ZN10layer_norm13ln_bwd_kernelINS_13Kernel_traitsIf13__nv_bfloat16fS2_fjLj512ELj1ELj4ELj1ELj16ENS_18Kernel_traits_baseILj512EfS2_fS2_fjLj128EEEEELb1ELb1ELb0ELb0EEEvNS_9BwdParamsE:
        /* <DEDUP_REMOVED lines=74> */
[----:B------:R-:W-:Y:S02]  /*04a0*/  ISETP.NE.AND.EX P2, PT, RZ, UR7, PT, P2 ;  /* 0x00000007ff007c0c */ /* 0x000fe4000bf45320 */
[----:B------:R-:W-:-:S11]  /*04b0*/  P2R R2, PR, RZ, 0x8 ;  /* 0x00000008ff027803 */ /* 0x000fd60000000000 */
.L_x_4275:
[----:B------:R-:W0:Y:S01]  /*04c0*/  @P2 LDC.64 R120, c[0x0][0x270] ;  /* 0x00009c00ff782b82 */ /* 0x000e220000000a00 */
[----:B------:R-:W-:Y:S02]  /*04d0*/  SHF.R.S32.HI R0, RZ, 0x1f, R4 ;  /* 0x0000001fff007819 */ /* 0x000fe40000011404 */
[----:B------:R-:W-:-:S05]  /*04e0*/  ISETP.NE.AND P6, PT, R2, RZ, PT ;  /* 0x000000ff0200720c */ /* 0x000fca0003fc5270 */
[----:B------:R-:W1:Y:S08]  /*04f0*/  LDC.64 R122, c[0x0][0x250] ;  /* 0x00009400ff7a7b82 */ /* 0x000e700000000a00 */
[----:B------:R-:W2:Y:S01]  /*0500*/  LDC.64 R128, c[0x0][0x258] ;  /* 0x00009600ff807b82 */ /* 0x000ea20000000a00 */
[----:B0-----:R-:W-:-:S04]  /*0510*/  @P2 LEA R120, P3, R4, R120, 0x1 ;  /* 0x0000007804782211 */ /* 0x001fc800078608ff */
[C---:B------:R-:W-:Y:S01]  /*0520*/  @P2 LEA.HI.X R121, R4.reuse, R121, R0, 0x1, P3 ;  /* 0x0000007904792211 */ /* 0x040fe200018f0c00 */
[----:B-1----:R-:W-:-:S04]  /*0530*/  IMAD.WIDE R122, R4, 0x4, R122 ;  /* 0x00000004047a7825 */ /* 0x002fc800078e027a */
[----:B------:R-:W3:Y:S04]  /*0540*/  @P2 LDG.E.U16 R120, desc[UR4][R120.64] ;  /* 0x0000000478782981 */ /* 0x000ee8000c1e1500 */
[----:B------:R-:W4:Y:S01]  /*0550*/  LDG.E R122, desc[UR4][R122.64] ;  /* 0x000000047a7a7981 */ /* 0x000f22000c1e1900 */
[----:B--2---:R-:W-:-:S05]  /*0560*/  IMAD.WIDE R128, R4, 0x4, R128 ;  /* 0x0000000404807825 */ /* 0x004fca00078e0280 */
        /* <DEDUP_REMOVED lines=8> */
[----:B------:R-:W-:Y:S02]  /*05f0*/  LEA.HI R0, R5, R0, RZ, 0x3 ;  /* 0x0000000005007211 */ /* 0x000fe400078f18ff */
[----:B------:R-:W-:-:S04]  /*0600*/  LOP3.LUT R5, R6, 0x1f, RZ, 0xc0, !PT ;  /* 0x0000001f06057812 */ /* 0x000fc800078ec0ff */
[----:B------:R-:W-:-:S04]  /*0610*/  LEA.HI.SX32 R0, R0, R5, 0x1d ;  /* 0x0000000500007211 */ /* 0x000fc800078feaff */
[----:B------:R-:W-:Y:S02]  /*0620*/  MOV R155, R0 ;  /* 0x00000000009b7202 */ /* 0x000fe40000000f00 */
[----:B---3--:R-:W-:Y:S02]  /*0630*/  @P2 SHF.L.U32 R15, R120, 0x10, RZ ;  /* 0x00000010780f2819 */ /* 0x008fe400000006ff */
        /* <DEDUP_REMOVED lines=20> */
[C---:B------:R-:W-:Y:S02]  /*0780*/  FADD.FTZ R3, -R151.reuse, R120 ;  /* 0x0000007897037221 */ /* 0x040fe40000010100 */
[C---:B-----5:R-:W-:Y:S01]  /*0790*/  FMUL.FTZ R152, R132.reuse, R153 ;  /* 0x0000009984987220 */ /* 0x060fe20000410000 */
[C---:B------:R-:W-:Y:S01]  /*07a0*/  FMUL.FTZ R149, R132.reuse, R149 ;  /* 0x0000009584957220 */ /* 0x040fe20000410000 */
[----:B------:R-:W-:Y:S01]  /*07b0*/  FMUL.FTZ R3, R132, R3 ;  /* 0x0000000384037220 */ /* 0x000fe20000410000 */
[C---:B------:R-:W-:Y:S01]  /*07c0*/  FADD.FTZ R123, -R151.reuse, R123 ;  /* 0x0000007b977b7221 */ /* 0x040fe20000010100 */
[----:B---3--:R-:W-:Y:S01]  /*07d0*/  FADD.FTZ R121, -R151, R11 ;  /* 0x0000000b97797221 */ /* 0x008fe20000010100 */
[----:B----4-:R-:W-:-:S02]  /*07e0*/  PRMT R14, R128, 0x7632, R14 ;  /* 0x00007632800e7816 */ /* 0x010fc4000000000e */
[----:B------:R-:W-:Y:S02]  /*07f0*/  SHF.L.U32 R145, R128, 0x10, RZ ;  /* 0x0000001080917819 */ /* 0x000fe400000006ff */
[C---:B------:R-:W-:Y:S02]  /*0800*/  PRMT R120, R129.reuse, 0x7632, R120 ;  /* 0x0000763281787816 */ /* 0x040fe40000000078 */
[----:B------:R-:W-:Y:S01]  /*0810*/  SHF.L.U32 R150, R14, 0x10, RZ ;  /* 0x000000100e967819 */ /* 0x000fe200000006ff */
[----:B------:R-:W-:Y:S01]  /*0820*/  FMUL.FTZ R154, R100, R145 ;  /* 0x00000091649a7220 */ /* 0x000fe20000410000 */
[----:B------:R-:W-:Y:S02]  /*0830*/  SHF.L.U32 R129, R129, 0x10, RZ ;  /* 0x0000001081817819 */ /* 0x000fe400000006ff */
[----:B0-----:R-:W-:Y:S01]  /*0840*/  PRMT R12, R131, 0x7632, R12 ;  /* 0x00007632830c7816 */ /* 0x001fe2000000000c */
[----:B------:R-:W-:Y:S01]  /*0850*/  FADD.FTZ R53, R53, R150 ;  /* 0x0000009635357221 */ /* 0x000fe20000010000 */
[-C--:B------:R-:W-:Y:S01]  /*0860*/  FFMA.FTZ R69, R152, R150.reuse, R69 ;  /* 0x0000009698457223 */ /* 0x080fe20000010045 */
[----:B------:R-:W-:Y:S01]  /*0870*/  PRMT R122, R130, 0x7632, R122 ;  /* 0x00007632827a7816 */ /* 0x000fe2000000007a */
[----:B------:R-:W-:Y:S01]  /*0880*/  FADD.FTZ R54, R54, R129 ;  /* 0x0000008136367221 */ /* 0x000fe20000010000 */
[-C--:B------:R-:W-:Y:S01]  /*0890*/  FFMA.FTZ R70, R149, R129.reuse, R70 ;  /* 0x0000008195467223 */ /* 0x080fe20000010046 */
[----:B------:R-:W-:Y:S01]  /*08a0*/  FMUL.FTZ R147, R102, R129 ;  /* 0x0000008166937220 */ /* 0x000fe20000410000 */
[----:B------:R-:W-:Y:S01]  /*08b0*/  FMUL.FTZ R150, R101, R150 ;  /* 0x0000009665967220 */ /* 0x000fe20000410000 */
[----:B------:R-:W-:Y:S01]  /*08c0*/  FADD.FTZ R11, RZ, R154 ;  /* 0x0000009aff0b7221 */ /* 0x000fe20000010000 */
[----:B------:R-:W-:Y:S01]  /*08d0*/  FFMA.FTZ R129, R3, R154, RZ ;  /* 0x0000009a03817223 */ /* 0x000fe200000100ff */
[----:B------:R-:W-:Y:S01]  /*08e0*/  SHF.L.U32 R146, R120, 0x10, RZ ;  /* 0x0000001078927819 */ /* 0x000fe200000006ff */
[----:B------:R-:W-:Y:S01]  /*08f0*/  FMUL.FTZ R148, R132, R123 ;  /* 0x0000007b84947220 */ /* 0x000fe20000410000 */
[----:B------:R-:W-:Y:S01]  /*0900*/  SHF.L.U32 R120, R12, 0x10, RZ ;  /* 0x000000100c787819 */ /* 0x000fe200000006ff */
[----:B------:R-:W-:Y:S01]  /*0910*/  FADD.FTZ R12, R11, R150 ;  /* 0x000000960b0c7221 */ /* 0x000fe20000010000 */
[----:B------:R-:W-:Y:S01]  /*0920*/  SHF.L.U32 R14, R122, 0x10, RZ ;  /* 0x000000107a0e7819 */ /* 0x000fe200000006ff */
[----:B------:R-:W-:Y:S01]  /*0930*/  FFMA.FTZ R122, R152, R150, R129 ;  /* 0x00000096987a7223 */ /* 0x000fe20000010081 */
[----:B------:R-:W-:Y:S01]  /*0940*/  SHF.L.U32 R155, R130, 0x10, RZ ;  /* 0x00000010829b7819 */ /* 0x000fe200000006ff */
[----:B------:R-:W-:Y:S01]  /*0950*/  FADD.FTZ R13, -R151, R9 ;  /* 0x00000009970d7221 */ /* 0x000fe20000010100 */
[----:B------:R-:W-:Y:S01]  /*0960*/  FADD.FTZ R55, R55, R146 ;  /* 0x0000009237377221 */ /* 0x000fe20000010000 */
[-C--:B------:R-:W-:Y:S01]  /*0970*/  FFMA.FTZ R71, R148, R146.reuse, R71 ;  /* 0x0000009294477223 */ /* 0x080fe20000010047 */
[----:B------:R-:W-:Y:S01]  /*0980*/  SHF.L.U32 R161, R131, 0x10, RZ ;  /* 0x0000001083a17819 */ /* 0x000fe200000006ff */
[----:B------:R-:W-:Y:S01]  /*0990*/  FMUL.FTZ R146, R103, R146 ;  /* 0x0000009267927220 */ /* 0x000fe20000410000 */
[----:B------:R-:W-:Y:S01]  /*09a0*/  FADD.FTZ R11, R12, R147 ;  /* 0x000000930c0b7221 */ /* 0x000fe20000010000 */
[----:B------:R-:W-:Y:S01]  /*09b0*/  FADD.FTZ R131, -R151, R8 ;  /* 0x0000000897837221 */ /* 0x000fe20000010100 */
        /* <DEDUP_REMOVED lines=9> */
[----:B------:R-:W-:Y:S01]  /*0a50*/  FADD.FTZ R128, R13, R8 ;  /* 0x000000080d807221 */ /* 0x000fe20000010000 */
[----:B------:R-:W-:Y:S01]  /*0a60*/  FADD.FTZ R9, -R151, R10 ;  /* 0x0000000a97097221 */ /* 0x000fe20000010100 */
[----:B------:R-:W-:Y:S01]  /*0a70*/  FFMA.FTZ R13, R145, R8, R122 ;  /* 0x00000008910d7223 */ /* 0x000fe2000001007a */
        /* <DEDUP_REMOVED lines=19> */
.L_x_4267:
[----:B------:R-:W-:Y:S05]  /*0bb0*/  BSYNC B1 ;  /* 0x0000000000017941 */ /* 0x000fea0003800000 */
.L_x_4266:
        /* <DEDUP_REMOVED lines=26> */
[C---:B-----5:R-:W-:Y:S01]  /*0d60*/  FMUL.FTZ R125, R132.reuse, R133 ;  /* 0x00000085847d7220 */ /* 0x060fe20000410000 */
[C---:B------:R-:W-:Y:S01]  /*0d70*/  FMUL.FTZ R133, R132.reuse, R143 ;  /* 0x0000008f84857220 */ /* 0x040fe20000410000 */
[----:B------:R-:W-:Y:S01]  /*0d80*/  FMUL.FTZ R138, R132, R123 ;  /* 0x0000007b848a7220 */ /* 0x000fe20000410000 */
[----:B----4-:R-:W-:-:S02]  /*0d90*/  PRMT R120, R128, 0x7632, R120 ;  /* 0x0000763280787816 */ /* 0x010fc40000000078 */
[----:B------:R-:W-:Y:S02]  /*0da0*/  SHF.L.U32 R127, R128, 0x10, RZ ;  /* 0x00000010807f7819 */ /* 0x000fe400000006ff */
[----:B------:R-:W-:Y:S02]  /*0db0*/  PRMT R122, R129, 0x7632, R122 ;  /* 0x00007632817a7816 */ /* 0x000fe4000000007a */
[C---:B------:R-:W-:Y:S02]  /*0dc0*/  PRMT R128, R130.reuse, 0x7632, R128 ;  /* 0x0000763282807816 */ /* 0x040fe40000000080 */
[----:B0-----:R-:W-:Y:S01]  /*0dd0*/  SHF.L.U32 R135, R130, 0x10, RZ ;  /* 0x0000001082877819 */ /* 0x001fe200000006ff */
[-C--:B------:R-:W-:Y:S01]  /*0de0*/  FMUL.FTZ R124, R84, R127.reuse ;  /* 0x0000007f547c7220 */ /* 0x080fe20000410000 */
[----:B------:R-:W-:Y:S02]  /*0df0*/  SHF.L.U32 R130, R120, 0x10, RZ ;  /* 0x0000001078827819 */ /* 0x000fe400000006ff */
[----:B------:R-:W-:Y:S01]  /*0e00*/  PRMT R136, R131, 0x7632, R136 ;  /* 0x0000763283887816 */ /* 0x000fe20000000088 */
[----:B------:R-:W-:Y:S01]  /*0e10*/  FADD.FTZ R44, R44, R127 ;  /* 0x0000007f2c2c7221 */ /* 0x000fe20000010000 */
[----:B------:R-:W-:Y:S01]  /*0e20*/  SHF.L.U32 R129, R129, 0x10, RZ ;  /* 0x0000001081817819 */ /* 0x000fe200000006ff */
[----:B------:R-:W-:Y:S01]  /*0e30*/  FFMA.FTZ R60, R125, R127, R60 ;  /* 0x0000007f7d3c7223 */ /* 0x000fe2000001003c */
[----:B------:R-:W-:Y:S01]  /*0e40*/  SHF.L.U32 R140, R122, 0x10, RZ ;  /* 0x000000107a8c7819 */ /* 0x000fe200000006ff */
[----:B------:R-:W-:Y:S01]  /*0e50*/  FMUL.FTZ R127, R132, R141 ;  /* 0x0000008d847f7220 */ /* 0x000fe20000410000 */
[----:B------:R-:W-:Y:S01]  /*0e60*/  SHF.L.U32 R122, R128, 0x10, RZ ;  /* 0x00000010807a7819 */ /* 0x000fe200000006ff */
[----:B------:R-:W-:Y:S01]  /*0e70*/  FADD.FTZ R40, R40, R135 ;  /* 0x0000008728287221 */ /* 0x000fe20000010000 */
[-C--:B------:R-:W-:Y:S01]  /*0e80*/  FFMA.FTZ R56, R133, R135.reuse, R56 ;  /* 0x0000008785387223 */ /* 0x080fe20000010038 */
[----:B------:R-:W-:Y:S01]  /*0e90*/  FMUL.FTZ R134, R80, R135 ;  /* 0x0000008750867220 */ /* 0x000fe20000410000 */
[----:B------:R-:W-:Y:S01]  /*0ea0*/  SHF.L.U32 R120, R136, 0x10, RZ ;  /* 0x0000001088787819 */ /* 0x000fe200000006ff */
        /* <DEDUP_REMOVED lines=25> */
[----:B------:R-:W-:Y:S02]  /*1040*/  FMUL.FTZ R139, R132, R139 ;  /* 0x0000008b848b7220 */ /* 0x000fe40000410000 */
[----:B------:R-:W-:Y:S01]  /*1050*/  FADD.FTZ R123, R122, R141 ;  /* 0x0000008d7a7b7221 */ /* 0x000fe20000010000 */
[----:B------:R-:W-:Y:S01]  /*1060*/  FMUL.FTZ R142, R82, R131 ;  /* 0x00000083528e7220 */ /* 0x000fe20000410000 */
        /* <DEDUP_REMOVED lines=10> */
[----:B------:R-:W-:-:S07]  /*1110*/  FFMA.FTZ R160, R144, R143, R122 ;  /* 0x0000008f90a07223 */ /* 0x000fce000001007a */
.L_x_4269:
[----:B------:R-:W-:Y:S05]  /*1120*/  BSYNC B1 ;  /* 0x0000000000017941 */ /* 0x000fea0003800000 */
.L_x_4268:
        /* <DEDUP_REMOVED lines=20> */
.L_x_4293:
[----:B-1----:R-:W-:Y:S01]  /*1270*/  FADD.FTZ R120, R131, R120 ;  /* 0x0000007883787221 */ /* 0x002fe20000010000 */
[----:B--2---:R-:W-:Y:S01]  /*1280*/  FADD.FTZ R121, R130, R121 ;  /* 0x0000007982797221 */ /* 0x004fe20000010000 */
[----:B------:R-:W-:Y:S02]  /*1290*/  BSSY B1, `(.L_x_4271) ;  /* 0x000008f000017945 */ /* 0x000fe40003800000 */
[----:B0-----:R-:W-:Y:S01]  /*12a0*/  FMUL.FTZ R130, R120, UR14 ;  /* 0x0000000e78827c20 */ /* 0x001fe20008410000 */
[----:B------:R-:W-:Y:S01]  /*12b0*/  FMUL.FTZ R131, R121, UR14 ;  /* 0x0000000e79837c20 */ /* 0x000fe20008410000 */
[----:B------:R-:W-:Y:S06]  /*12c0*/  @!P0 BRA `(.L_x_4272) ;  /* 0x00000008002c8947 */ /* 0x000fec0003800000 */
[----:B------:R-:W0:Y:S02]  /*12d0*/  LDC.64 R120, c[0x0][0x220] ;  /* 0x00008800ff787b82 */ /* 0x000e240000000a00 */
[----:B0-----:R-:W-:-:S06]  /*12e0*/  IMAD.WIDE.U32 R120, R0, 0x10, R120 ;  /* 0x0000001000787825 */ /* 0x001fcc00078e0078 */
[----:B------:R-:W2:Y:S01]  /*12f0*/  LDG.E.128 R120, desc[UR4][R120.64] ;  /* 0x0000000478787981 */ /* 0x000ea2000c1e1d00 */
[----:B------:R-:W-:Y:S01]  /*1300*/  ISETP.NE.U32.AND P4, PT, RZ, UR8, PT ;  /* 0x00000008ff007c0c */ /* 0x000fe2000bf85070 */
[----:B------:R-:W-:Y:S01]  /*1310*/  HFMA2.MMA R153, -RZ, RZ, 0, 0 ;  /* 0x00000000ff997435 */ /* 0x000fe200000001ff */
[----:B------:R-:W-:Y:S02]  /*1320*/  FSEL R128, R130, RZ, !P6 ;  /* 0x000000ff82807208 */ /* 0x000fe40007000000 */
[----:B------:R-:W-:Y:S02]  /*1330*/  ISETP.NE.AND.EX P4, PT, RZ, UR9, PT, P4 ;  /* 0x00000009ff007c0c */ /* 0x000fe4000bf85340 */
[----:B------:R-:W-:Y:S01]  /*1340*/  LOP3.LUT P5, RZ, R158, 0xff0000, RZ, 0xc0, !PT ;  /* 0x00ff00009eff7812 */ /* 0x000fe200078ac0ff */
[-CC-:B------:R-:W-:Y:S01]  /*1350*/  FFMA.FTZ R160, R149, R131.reuse, R128.reuse ;  /* 0x0000008395a07223 */ /* 0x180fe20000010080 */
[----:B------:R-:W-:Y:S01]  /*1360*/  ISETP.NE.U32.AND P3, PT, RZ, UR16, PT ;  /* 0x00000010ff007c0c */ /* 0x000fe2000bf65070 */
[-CC-:B------:R-:W-:Y:S01]  /*1370*/  FFMA.FTZ R163, R148, R131.reuse, R128.reuse ;  /* 0x0000008394a37223 */ /* 0x180fe20000010080 */
[-C--:B------:R-:W-:Y:S01]  /*1380*/  FFMA.FTZ R155, R152, R131.reuse, R128 ;  /* 0x00000083989b7223 */ /* 0x080fe20000010080 */
[----:B------:R-:W-:Y:S01]  /*1390*/  FADD.FTZ R129, R147, -R160 ;  /* 0x800000a093817221 */ /* 0x000fe20000010000 */
[----:B------:R-:W-:Y:S01]  /*13a0*/  ISETP.NE.AND.EX P3, PT, RZ, UR17, PT, P3 ;  /* 0x00000011ff007c0c */ /* 0x000fe2000bf65330 */
[----:B------:R-:W-:Y:S01]  /*13b0*/  FFMA.FTZ R165, R9, R131, R128 ;  /* 0x0000008309a57223 */ /* 0x000fe20000010080 */
[----:B------:R-:W-:Y:S01]  /*13c0*/  FADD.FTZ R163, R146, -R163 ;  /* 0x800000a392a37221 */ /* 0x000fe20000010000 */
[----:B-----5:R-:W-:Y:S01]  /*13d0*/  FMUL.FTZ R151, R132, R129 ;  /* 0x0000008184977220 */ /* 0x020fe20000410000 */
[----:B------:R-:W-:Y:S01]  /*13e0*/  FADD.FTZ R162, R150, -R155 ;  /* 0x8000009b96a27221 */ /* 0x000fe20000010000 */
[----:B------:R-:W-:-:S02]  /*13f0*/  FADD.FTZ R165, R10, -R165 ;  /* 0x800000a50aa57221 */ /* 0x000fc40000010000 */
[----:B------:R-:W-:Y:S01]  /*1400*/  @P4 FADD.FTZ R151, R22, R151 ;  /* 0x0000009716974221 */ /* 0x000fe20000010000 */
[----:B------:R-:W-:-:S03]  /*1410*/  FMUL.FTZ R162, R132, R162 ;  /* 0x000000a284a27220 */ /* 0x000fc60000410000 */
[C---:B------:R-:W-:Y:S01]  /*1420*/  FMUL.FTZ R129, R151.reuse, R15 ;  /* 0x0000000f97817220 */ /* 0x040fe20000410000 */
[----:B------:R-:W-:Y:S01]  /*1430*/  SEL R114, R151, R114, P3 ;  /* 0x0000007297727207 */ /* 0x000fe20001800000 */
[----:B------:R-:W-:Y:S01]  /*1440*/  FFMA.FTZ R151, R3, R131, R128 ;  /* 0x0000008303977223 */ /* 0x000fe20000010080 */
[----:B------:R-:W-:Y:S01]  /*1450*/  @P4 FADD.FTZ R162, R21, R162 ;  /* 0x000000a215a24221 */ /* 0x000fe20000010000 */
[----:B------:R-:W-:Y:S02]  /*1460*/  FMUL.FTZ R129, R129, UR15 ;  /* 0x0000000f81817c20 */ /* 0x000fe40008410000 */
[----:B------:R-:W-:Y:S02]  /*1470*/  FADD.FTZ R151, R154, -R151 ;  /* 0x800000979a977221 */ /* 0x000fe40000010000 */
[----:B------:R-:W-:Y:S02]  /*1480*/  SEL R113, R162, R113, P3 ;  /* 0x00000071a2717207 */ /* 0x000fe40001800000 */
[----:B------:R-:W-:-:S04]  /*1490*/  FMUL.FTZ R151, R132, R151 ;  /* 0x0000009784977220 */ /* 0x000fc80000410000 */
[----:B------:R-:W-:-:S05]  /*14a0*/  @P4 FADD.FTZ R151, R20, R151 ;  /* 0x0000009714974221 */ /* 0x000fca0000010000 */
[----:B------:R-:W-:Y:S02]  /*14b0*/  SEL R112, R151, R112, P3 ;  /* 0x0000007097707207 */ /* 0x000fe40001800000 */
[----:B--2---:R-:W-:-:S05]  /*14c0*/  @P5 SHF.L.U32 R160, R121, 0x10, RZ ;  /* 0x0000001079a05819 */ /* 0x004fca00000006ff */
[----:B------:R-:W-:Y:S01]  /*14d0*/  @P5 FMUL.FTZ R153, R129, R160 ;  /* 0x000000a081995220 */ /* 0x000fe20000410000 */
[--C-:B------:R-:W-:Y:S01]  /*14e0*/  FFMA.FTZ R160, R12, R131, R128.reuse ;  /* 0x000000830ca07223 */ /* 0x100fe20000010080 */
[----:B------:R-:W-:Y:S02]  /*14f0*/  FMUL.FTZ R129, R94, R129 ;  /* 0x000000815e817220 */ /* 0x000fe40000410000 */
[----:B------:R-:W-:Y:S01]  /*1500*/  FADD.FTZ R38, R38, R153 ;  /* 0x0000009926267221 */ /* 0x000fe20000010000 */
[-CC-:B------:R-:W-:Y:S01]  /*1510*/  FFMA.FTZ R153, R145, R131.reuse, R128.reuse ;  /* 0x0000008391997223 */ /* 0x180fe20000010080 */
[----:B------:R-:W-:Y:S01]  /*1520*/  FFMA.FTZ R128, R14, R131, R128 ;  /* 0x000000830e807223 */ /* 0x000fe20000010080 */
[----:B------:R-:W-:Y:S01]  /*1530*/  FADD.FTZ R161, R11, -R160 ;  /* 0x800000a00ba17221 */ /* 0x000fe20000010000 */
[----:B------:R-:W-:Y:S01]  /*1540*/  FMUL.FTZ R160, R132, R163 ;  /* 0x000000a384a07220 */ /* 0x000fe20000410000 */
[----:B------:R-:W-:Y:S01]  /*1550*/  FADD.FTZ R153, R8, -R153 ;  /* 0x8000009908997221 */ /* 0x000fe20000010000 */
[----:B------:R-:W-:Y:S01]  /*1560*/  FADD.FTZ R155, R13, -R128 ;  /* 0x800000800d9b7221 */ /* 0x000fe20000010000 */
[C---:B------:R-:W-:Y:S01]  /*1570*/  FMUL.FTZ R164, R132.reuse, R161 ;  /* 0x000000a184a47220 */ /* 0x040fe20000410000 */
[----:B------:R-:W-:Y:S01]  /*1580*/  @P4 FADD.FTZ R160, R23, R160 ;  /* 0x000000a017a04221 */ /* 0x000fe20000010000 */
[C---:B------:R-:W-:Y:S01]  /*1590*/  FMUL.FTZ R163, R132.reuse, R153 ;  /* 0x0000009984a37220 */ /* 0x040fe20000410000 */
[C---:B------:R-:W-:Y:S01]  /*15a0*/  FMUL.FTZ R153, R132.reuse, R165 ;  /* 0x000000a584997220 */ /* 0x040fe20000410000 */
[----:B------:R-:W-:Y:S01]  /*15b0*/  FMUL.FTZ R128, R132, R155 ;  /* 0x0000009b84807220 */ /* 0x000fe20000410000 */
[----:B------:R-:W-:Y:S01]  /*15c0*/  @P4 FADD.FTZ R164, R17, R164 ;  /* 0x000000a411a44221 */ /* 0x000fe20000010000 */
[----:B------:R-:W-:Y:S01]  /*15d0*/  @P4 FADD.FTZ R163, R16, R163 ;  /* 0x000000a310a34221 */ /* 0x000fe20000010000 */
[----:B------:R-:W-:Y:S01]  /*15e0*/  @P4 FADD.FTZ R153, R18, R153 ;  /* 0x0000009912994221 */ /* 0x000fe20000010000 */
[----:B------:R-:W-:Y:S01]  /*15f0*/  @P4 FADD.FTZ R128, R19, R128 ;  /* 0x0000008013804221 */ /* 0x000fe20000010000 */
[----:B------:R-:W-:Y:S01]  /*1600*/  LOP3.LUT P4, RZ, R159, 0xff, RZ, 0xc0, !PT ;  /* 0x000000ff9fff7812 */ /* 0x000fe2000788c0ff */
[C---:B------:R-:W-:Y:S01]  /*1610*/  FMUL.FTZ R155, R163.reuse, R15 ;  /* 0x0000000fa39b7220 */ /* 0x040fe20000410000 */
[----:B------:R-:W-:-:S02]  /*1620*/  SEL R116, R163, R116, P3 ;  /* 0x00000074a3747207 */ /* 0x000fc40001800000 */
[----:B------:R-:W-:Y:S01]  /*1630*/  SEL R115, R160, R115, P3 ;  /* 0x00000073a0737207 */ /* 0x000fe20001800000 */
[----:B------:R-:W-:Y:S01]  /*1640*/  FMUL.FTZ R155, R155, UR15 ;  /* 0x0000000f9b9b7c20 */ /* 0x000fe20008410000 */
[C---:B------:R-:W-:Y:S01]  /*1650*/  SEL R117, R164.reuse, R117, P3 ;  /* 0x00000075a4757207 */ /* 0x040fe20001800000 */
[----:B------:R-:W-:Y:S01]  /*1660*/  FMUL.FTZ R164, R164, R15 ;  /* 0x0000000fa4a47220 */ /* 0x000fe20000410000 */
[----:B------:R-:W-:Y:S02]  /*1670*/  SEL R118, R153, R118, P3 ;  /* 0x0000007699767207 */ /* 0x000fe40001800000 */
[----:B------:R-:W-:Y:S01]  /*1680*/  SEL R119, R128, R119, P3 ;  /* 0x0000007780777207 */ /* 0x000fe20001800000 */
[----:B------:R-:W-:Y:S01]  /*1690*/  FMUL.FTZ R164, R164, UR15 ;  /* 0x0000000fa4a47c20 */ /* 0x000fe20008410000 */
[----:B------:R-:W-:Y:S02]  /*16a0*/  LOP3.LUT P3, RZ, R159, 0xff00, RZ, 0xc0, !PT ;  /* 0x0000ff009fff7812 */ /* 0x000fe4000786c0ff */
[----:B------:R-:W-:-:S02]  /*16b0*/  @P4 SHF.L.U32 R163, R122, 0x10, RZ ;  /* 0x000000107aa34819 */ /* 0x000fc400000006ff */
[----:B------:R-:W-:Y:S02]  /*16c0*/  MOV R161, RZ ;  /* 0x000000ff00a17202 */ /* 0x000fe40000000f00 */
[----:B------:R-:W-:Y:S01]  /*16d0*/  FSEL R129, R129, RZ, P5 ;  /* 0x000000ff81817208 */ /* 0x000fe20002800000 */
[----:B------:R-:W-:Y:S01]  /*16e0*/  @P4 FMUL.FTZ R161, R155, R163 ;  /* 0x000000a39ba14220 */ /* 0x000fe20000410000 */
[----:B------:R-:W-:Y:S01]  /*16f0*/  FMUL.FTZ R155, R88, R155 ;  /* 0x0000009b589b7220 */ /* 0x000fe20000410000 */
[----:B------:R-:W-:Y:S02]  /*1700*/  LOP3.LUT P5, RZ, R158, 0xff00, RZ, 0xc0, !PT ;  /* 0x0000ff009eff7812 */ /* 0x000fe400078ac0ff */
[----:B------:R-:W-:Y:S02]  /*1710*/  FADD.FTZ R32, R32, R161 ;  /* 0x000000a120207221 */ /* 0x000fe40000010000 */
[----:B------:R-:W-:-:S04]  /*1720*/  @P3 PRMT R122, R122, 0x7632, R122 ;  /* 0x000076327a7a3816 */ /* 0x000fc8000000007a */
[----:B------:R-:W-:Y:S01]  /*1730*/  @P3 SHF.L.U32 R161, R122, 0x10, RZ ;  /* 0x000000107aa13819 */ /* 0x000fe200000006ff */
[----:B------:R-:W-:-:S06]  /*1740*/  HFMA2.MMA R122, -RZ, RZ, 0, 0 ;  /* 0x00000000ff7a7435 */ /* 0x000fcc00000001ff */
[----:B------:R-:W-:Y:S01]  /*1750*/  @P3 FMUL.FTZ R122, R164, R161 ;  /* 0x000000a1a47a3220 */ /* 0x000fe20000410000 */
[----:B------:R-:W-:Y:S01]  /*1760*/  FMUL.FTZ R164, R89, R164 ;  /* 0x000000a459a47220 */ /* 0x000fe20000410000 */
[----:B------:R-:W-:Y:S01]  /*1770*/  FMUL.FTZ R161, R151, R15 ;  /* 0x0000000f97a17220 */ /* 0x000fe20000410000 */
[----:B------:R-:W-:Y:S01]  /*1780*/  HFMA2.MMA R151, -RZ, RZ, 0, 0 ;  /* 0x00000000ff977435 */ /* 0x000fe200000001ff */
[----:B------:R-:W-:Y:S01]  /*1790*/  FADD.FTZ R33, R33, R122 ;  /* 0x0000007a21217221 */ /* 0x000fe20000010000 */
[----:B------:R-:W-:Y:S01]  /*17a0*/  FSEL R122, R155, RZ, P4 ;  /* 0x000000ff9b7a7208 */ /* 0x000fe20002000000 */
[----:B------:R-:W-:Y:S01]  /*17b0*/  FMUL.FTZ R161, R161, UR15 ;  /* 0x0000000fa1a17c20 */ /* 0x000fe20008410000 */
[----:B------:R-:W-:Y:S02]  /*17c0*/  LOP3.LUT P4, RZ, R158, 0xff000000, RZ, 0xc0, !PT ;  /* 0xff0000009eff7812 */ /* 0x000fe4000788c0ff */
[----:B------:R-:W-:-:S04]  /*17d0*/  FSEL R163, R164, RZ, P3 ;  /* 0x000000ffa4a37208 */ /* 0x000fc80001800000 */
[----:B------:R-:W-:-:S07]  /*17e0*/  F2FP.BF16.F32.PACK_AB R122, R163, R122 ;  /* 0x0000007aa37a723e */ /* 0x000fce00000010ff */
[----:B------:R-:W-:Y:S01]  /*17f0*/  @P4 PRMT R155, R121, 0x7632, R155 ;  /* 0x00007632799b4816 */ /* 0x000fe2000000009b */
[----:B------:R-:W-:Y:S01]  /*1800*/  FMUL.FTZ R121, R160, R15 ;  /* 0x0000000fa0797220 */ /* 0x000fe20000410000 */
[----:B------:R-:W-:Y:S02]  /*1810*/  MOV R160, RZ ;  /* 0x000000ff00a07202 */ /* 0x000fe40000000f00 */
[----:B------:R-:W-:Y:S01]  /*1820*/  @P4 SHF.L.U32 R155, R155, 0x10, RZ ;  /* 0x000000109b9b4819 */ /* 0x000fe200000006ff */
[----:B------:R-:W-:-:S04]  /*1830*/  FMUL.FTZ R121, R121, UR15 ;  /* 0x0000000f79797c20 */ /* 0x000fc80008410000 */
[----:B------:R-:W-:Y:S01]  /*1840*/  @P4 FMUL.FTZ R160, R121, R155 ;  /* 0x0000009b79a04220 */ /* 0x000fe20000410000 */
[----:B------:R-:W-:Y:S01]  /*1850*/  MOV R155, R158 ;  /* 0x0000009e009b7202 */ /* 0x000fe20000000f00 */
[----:B------:R-:W-:Y:S02]  /*1860*/  FMUL.FTZ R121, R95, R121 ;  /* 0x000000795f797220 */ /* 0x000fe40000410000 */
[----:B------:R-:W-:Y:S01]  /*1870*/  FADD.FTZ R39, R39, R160 ;  /* 0x000000a027277221 */ /* 0x000fe20000010000 */
[----:B------:R-:W-:-:S13]  /*1880*/  LOP3.LUT P3, RZ, R155, 0xff, RZ, 0xc0, !PT ;  /* 0x000000ff9bff7812 */ /* 0x000fda000786c0ff */
[C---:B------:R-:W-:Y:S02]  /*1890*/  @P3 SHF.L.U32 R164, R120.reuse, 0x10, RZ ;  /* 0x0000001078a43819 */ /* 0x040fe400000006ff */
[----:B------:R-:W-:-:S03]  /*18a0*/  @P5 PRMT R120, R120, 0x7632, R120 ;  /* 0x0000763278785816 */ /* 0x000fc60000000078 */
[----:B------:R-:W-:Y:S01]  /*18b0*/  @P3 FMUL.FTZ R151, R161, R164 ;  /* 0x000000a4a1973220 */ /* 0x000fe20000410000 */
[----:B------:R-:W-:Y:S01]  /*18c0*/  @P5 SHF.L.U32 R155, R120, 0x10, RZ ;  /* 0x00000010789b5819 */ /* 0x000fe200000006ff */
[----:B------:R-:W-:Y:S01]  /*18d0*/  FMUL.FTZ R164, R162, R15 ;  /* 0x0000000fa2a47220 */ /* 0x000fe20000410000 */
[----:B------:R-:W-:Y:S01]  /*18e0*/  FSEL R120, R121, RZ, P4 ;  /* 0x000000ff79787208 */ /* 0x000fe20002000000 */
[----:B------:R-:W-:Y:S01]  /*18f0*/  FADD.FTZ R36, R36, R151 ;  /* 0x0000009724247221 */ /* 0x000fe20000010000 */
[----:B------:R-:W-:Y:S01]  /*1900*/  LOP3.LUT P4, RZ, R159, 0xff0000, RZ, 0xc0, !PT ;  /* 0x00ff00009fff7812 */ /* 0x000fe2000788c0ff */
[----:B------:R-:W-:Y:S01]  /*1910*/  FMUL.FTZ R164, R164, UR15 ;  /* 0x0000000fa4a47c20 */ /* 0x000fe20008410000 */
[----:B------:R-:W-:Y:S01]  /*1920*/  F2FP.BF16.F32.PACK_AB R121, R120, R129 ;  /* 0x000000817879723e */ /* 0x000fe200000010ff */
[----:B------:R-:W-:Y:S01]  /*1930*/  FMUL.FTZ R120, R92, R161 ;  /* 0x000000a15c787220 */ /* 0x000fe20000410000 */
[----:B------:R-:W-:Y:S01]  /*1940*/  MOV R162, RZ ;  /* 0x000000ff00a27202 */ /* 0x000fe20000000f00 */
[----:B------:R-:W-:Y:S01]  /*1950*/  FMUL.FTZ R161, R93, R164 ;  /* 0x000000a45da17220 */ /* 0x000fe20000410000 */
[----:B------:R-:W-:Y:S01]  /*1960*/  @P5 FMUL.FTZ R162, R164, R155 ;  /* 0x0000009ba4a25220 */ /* 0x000fe20000410000 */
[----:B------:R-:W-:Y:S01]  /*1970*/  FMUL.FTZ R155, R153, R15 ;  /* 0x0000000f999b7220 */ /* 0x000fe20000410000 */
[----:B------:R-:W-:Y:S01]  /*1980*/  FSEL R120, R120, RZ, P3 ;  /* 0x000000ff78787208 */ /* 0x000fe20001800000 */
[----:B------:R-:W-:Y:S01]  /*1990*/  HFMA2.MMA R153, -RZ, RZ, 0, 0 ;  /* 0x00000000ff997435 */ /* 0x000fe200000001ff */
[----:B------:R-:W-:Y:S01]  /*19a0*/  LOP3.LUT P3, RZ, R159, 0xff000000, RZ, 0xc0, !PT ;  /* 0xff0000009fff7812 */ /* 0x000fe2000786c0ff */
[----:B------:R-:W-:Y:S01]  /*19b0*/  FMUL.FTZ R155, R155, UR15 ;  /* 0x0000000f9b9b7c20 */ /* 0x000fe20008410000 */
[----:B------:R-:W-:Y:S01]  /*19c0*/  FSEL R161, R161, RZ, P5 ;  /* 0x000000ffa1a17208 */ /* 0x000fe20002800000 */
[----:B------:R-:W-:Y:S01]  /*19d0*/  FADD.FTZ R37, R37, R162 ;  /* 0x000000a225257221 */ /* 0x000fe20000010000 */
[----:B------:R-:W-:-:S02]  /*19e0*/  ISETP.NE.U32.AND P5, PT, RZ, UR16, PT ;  /* 0x00000010ff007c0c */ /* 0x000fc4000bfa5070 */
[----:B------:R-:W-:Y:S02]  /*19f0*/  @P4 SHF.L.U32 R129, R123, 0x10, RZ ;  /* 0x000000107b814819 */ /* 0x000fe400000006ff */
[----:B------:R-:W-:Y:S02]  /*1a00*/  ISETP.NE.AND.EX P5, PT, RZ, UR17, PT, P5 ;  /* 0x00000011ff007c0c */ /* 0x000fe4000bfa5350 */
[----:B------:R-:W-:Y:S01]  /*1a10*/  MOV R164, RZ ;  /* 0x000000ff00a47202 */ /* 0x000fe20000000f00 */
[----:B------:R-:W-:Y:S01]  /*1a20*/  @P4 FMUL.FTZ R153, R155, R129 ;  /* 0x000000819b994220 */ /* 0x000fe20000410000 */
[----:B------:R-:W-:Y:S01]  /*1a30*/  FMUL.FTZ R155, R90, R155 ;  /* 0x0000009b5a9b7220 */ /* 0x000fe20000410000 */
[----:B------:R-:W-:Y:S01]  /*1a40*/  @P3 PRMT R129, R123, 0x7632, R129 ;  /* 0x000076327b813816 */ /* 0x000fe20000000081 */
[----:B------:R-:W-:Y:S01]  /*1a50*/  FMUL.FTZ R123, R128, R15 ;  /* 0x0000000f807b7220 */ /* 0x000fe20000410000 */
[----:B------:R-:W-:Y:S01]  /*1a60*/  F2FP.BF16.F32.PACK_AB R120, R161, R120 ;  /* 0x00000078a178723e */ /* 0x000fe200000010ff */
[----:B------:R-:W-:Y:S01]  /*1a70*/  FADD.FTZ R34, R34, R153 ;  /* 0x0000009922227221 */ /* 0x000fe20000010000 */
[----:B------:R-:W-:Y:S01]  /*1a80*/  @P3 SHF.L.U32 R128, R129, 0x10, RZ ;  /* 0x0000001081803819 */ /* 0x000fe200000006ff */
[----:B------:R-:W-:Y:S01]  /*1a90*/  FMUL.FTZ R123, R123, UR15 ;  /* 0x0000000f7b7b7c20 */ /* 0x000fe20008410000 */
[----:B------:R-:W-:-:S03]  /*1aa0*/  FSEL R155, R155, RZ, P4 ;  /* 0x000000ff9b9b7208 */ /* 0x000fc60002000000 */
[----:B------:R-:W-:Y:S01]  /*1ab0*/  @P3 FMUL.FTZ R164, R123, R128 ;  /* 0x000000807ba43220 */ /* 0x000fe20000410000 */
[----:B------:R-:W-:Y:S01]  /*1ac0*/  FMUL.FTZ R123, R91, R123 ;  /* 0x0000007b5b7b7220 */ /* 0x000fe20000410000 */
[----:B------:R-:W0:Y:S02]  /*1ad0*/  @P5 LDC.64 R128, c[0x0][0x308] ;  /* 0x0000c200ff805b82 */ /* 0x000e240000000a00 */
[----:B------:R-:W-:Y:S02]  /*1ae0*/  FADD.FTZ R35, R35, R164 ;  /* 0x000000a423237221 */ /* 0x000fe40000010000 */
[----:B------:R-:W-:-:S04]  /*1af0*/  FSEL R123, R123, RZ, P3 ;  /* 0x000000ff7b7b7208 */ /* 0x000fc80001800000 */
[----:B------:R-:W-:Y:S01]  /*1b00*/  F2FP.BF16.F32.PACK_AB R123, R123, R155 ;  /* 0x0000009b7b7b723e */ /* 0x000fe200000010ff */
[----:B0-----:R-:W-:-:S05]  /*1b10*/  @P5 IMAD.WIDE.U32 R128, R0, 0x20, R128 ;  /* 0x0000002000805825 */ /* 0x001fca00078e0080 */
[----:B------:R-:W-:Y:S04]  /*1b20*/  @P5 STG.E.128 desc[UR4][R128.64], R112 ;  /* 0x0000007080005986 */ /* 0x000fe8000c101d04 */
[----:B------:R0:W-:Y:S02]  /*1b30*/  @P5 STG.E.128 desc[UR4][R128.64+0x10], R116 ;  /* 0x0000107480005986 */ /* 0x0001e4000c101d04 */
[----:B0-----:R-:W0:Y:S02]  /*1b40*/  LDC.64 R128, c[0x0][0x2f8] ;  /* 0x0000be00ff807b82 */ /* 0x001e240000000a00 */
[C---:B0-----:R-:W-:Y:S01]  /*1b50*/  IMAD.WIDE.U32 R128, R0.reuse, 0x10, R128 ;  /* 0x0000001000807825 */ /* 0x041fe200078e0080 */
[----:B------:R-:W-:-:S04]  /*1b60*/  IADD3 R0, R0, 0x20, RZ ;  /* 0x0000002000007810 */ /* 0x000fc80007ffe0ff */
[----:B------:R0:W-:Y:S03]  /*1b70*/  STG.E.128 desc[UR4][R128.64], R120 ;  /* 0x0000007880007986 */ /* 0x0001e6000c101d04 */
.L_x_4272:
[----:B------:R-:W-:Y:S05]  /*1b80*/  BSYNC B1 ;  /* 0x0000000000017941 */ /* 0x000fea0003800000 */
.L_x_4271:
[----:B------:R-:W-:Y:S04]  /*1b90*/  BSSY B1, `(.L_x_4273) ;  /* 0x000008e000017945 */ /* 0x000fe80003800000 */
[----:B------:R-:W-:Y:S05]  /*1ba0*/  @!P1 BRA `(.L_x_4274) ;  /* 0x0000000800309947 */ /* 0x000fea0003800000 */
[----:B0-----:R-:W0:Y:S01]  /*1bb0*/  LDC.64 R120, c[0x0][0x220] ;  /* 0x00008800ff787b82 */ /* 0x001e220000000a00 */
[----:B------:R-:W-:Y:S01]  /*1bc0*/  P2R R128, PR, RZ, 0x1 ;  /* 0x00000001ff807803 */ /* 0x000fe20000000000 */
[----:B0-----:R-:W-:-:S06]  /*1bd0*/  IMAD.WIDE.U32 R120, R0, 0x10, R120 ;  /* 0x0000001000787825 */ /* 0x001fcc00078e0078 */
[----:B------:R-:W2:Y:S01]  /*1be0*/  LDG.E.128 R120, desc[UR4][R120.64] ;  /* 0x0000000478787981 */ /* 0x000ea2000c1e1d00 */
[----:B------:R-:W-:Y:S02]  /*1bf0*/  FSEL R130, R130, RZ, !P6 ;  /* 0x000000ff82827208 */ /* 0x000fe40007000000 */
[----:B------:R-:W-:Y:S02]  /*1c00*/  ISETP.NE.U32.AND P3, PT, RZ, UR8, PT ;  /* 0x00000008ff007c0c */ /* 0x000fe4000bf65070 */
[----:B------:R-:W-:Y:S01]  /*1c10*/  ISETP.NE.U32.AND P5, PT, RZ, UR16, PT ;  /* 0x00000010ff007c0c */ /* 0x000fe2000bfa5070 */
        /* <DEDUP_REMOVED lines=15> */
[----:B-----5:R-:W-:Y:S01]  /*1d10*/  FMUL.FTZ R160, R132, R129 ;  /* 0x0000008184a07220 */ /* 0x020fe20000410000 */
[----:B------:R-:W-:Y:S01]  /*1d20*/  MOV R129, R156 ;  /* 0x0000009c00817202 */ /* 0x000fe20000000f00 */
[----:B------:R-:W-:Y:S01]  /*1d30*/  FADD.FTZ R165, R142, -R165 ;  /* 0x800000a58ea57221 */ /* 0x000fe20000010000 */
[----:B------:R-:W-:Y:S01]  /*1d40*/  FADD.FTZ R163, R135, -R164 ;  /* 0x800000a487a37221 */ /* 0x000fe20000010000 */
[C---:B------:R-:W-:Y:S01]  /*1d50*/  FMUL.FTZ R153, R132.reuse, R153 ;  /* 0x0000009984997220 */ /* 0x040fe20000410000 */
[----:B------:R-:W-:Y:S01]  /*1d60*/  LOP3.LUT P4, RZ, R129, 0xff, RZ, 0xc0, !PT ;  /* 0x000000ff81ff7812 */ /* 0x000fe2000788c0ff */
[C---:B------:R-:W-:Y:S01]  /*1d70*/  FMUL.FTZ R151, R132.reuse, R151 ;  /* 0x0000009784977220 */ /* 0x040fe20000410000 */
[C---:B------:R-:W-:Y:S01]  /*1d80*/  FMUL.FTZ R130, R132.reuse, R161 ;  /* 0x000000a184827220 */ /* 0x040fe20000410000 */
[C---:B------:R-:W-:Y:S01]  /*1d90*/  FMUL.FTZ R131, R132.reuse, R131 ;  /* 0x0000008384837220 */ /* 0x040fe20000410000 */
[C---:B------:R-:W-:Y:S01]  /*1da0*/  FMUL.FTZ R165, R132.reuse, R165 ;  /* 0x000000a584a57220 */ /* 0x040fe20000410000 */
[C---:B------:R-:W-:Y:S01]  /*1db0*/  FMUL.FTZ R164, R132.reuse, R163 ;  /* 0x000000a384a47220 */ /* 0x040fe20000410000 */
[----:B------:R-:W-:Y:S01]  /*1dc0*/  FMUL.FTZ R162, R132, R155 ;  /* 0x0000009b84a27220 */ /* 0x000fe20000410000 */
        /* <DEDUP_REMOVED lines=10> */
[-C--:B------:R-:W-:Y:S01]  /*1e70*/  FMUL.FTZ R153, R153, R15.reuse ;  /* 0x0000000f99997220 */ /* 0x080fe20000410000 */
[----:B------:R-:W-:Y:S01]  /*1e80*/  LOP3.LUT P3, RZ, R156, 0xff00, RZ, 0xc0, !PT ;  /* 0x0000ff009cff7812 */ /* 0x000fe2000786c0ff */
[-C--:B------:R-:W-:Y:S01]  /*1e90*/  FMUL.FTZ R132, R164, R15.reuse ;  /* 0x0000000fa4847220 */ /* 0x080fe20000410000 */
[C---:B------:R-:W-:Y:S01]  /*1ea0*/  SEL R114, R151.reuse, R114, P5 ;  /* 0x0000007297727207 */ /* 0x040fe20002800000 */
[----:B------:R-:W-:Y:S01]  /*1eb0*/  FMUL.FTZ R151, R151, R15 ;  /* 0x0000000f97977220 */ /* 0x000fe20000410000 */
[C---:B------:R-:W-:Y:S01]  /*1ec0*/  SEL R115, R130.reuse, R115, P5 ;  /* 0x0000007382737207 */ /* 0x040fe20002800000 */
[-C--:B------:R-:W-:Y:S01]  /*1ed0*/  FMUL.FTZ R130, R130, R15.reuse ;  /* 0x0000000f82827220 */ /* 0x080fe20000410000 */
[C---:B------:R-:W-:Y:S01]  /*1ee0*/  SEL R116, R131.reuse, R116, P5 ;  /* 0x0000007483747207 */ /* 0x040fe20002800000 */
[-C--:B------:R-:W-:Y:S01]  /*1ef0*/  FMUL.FTZ R131, R131, R15.reuse ;  /* 0x0000000f83837220 */ /* 0x080fe20000410000 */
[C---:B------:R-:W-:Y:S01]  /*1f00*/  SEL R118, R165.reuse, R118, P5 ;  /* 0x00000076a5767207 */ /* 0x040fe20002800000 */
[-C--:B------:R-:W-:Y:S01]  /*1f10*/  FMUL.FTZ R161, R162, R15.reuse ;  /* 0x0000000fa2a17220 */ /* 0x080fe20000410000 */
[-C--:B------:R-:W-:Y:S01]  /*1f20*/  FMUL.FTZ R165, R165, R15.reuse ;  /* 0x0000000fa5a57220 */ /* 0x080fe20000410000 */
[----:B------:R-:W-:Y:S01]  /*1f30*/  FMUL.FTZ R129, R160, R15 ;  /* 0x0000000fa0817220 */ /* 0x000fe20000410000 */
[----:B------:R-:W-:Y:S01]  /*1f40*/  FMUL.FTZ R155, R153, UR15 ;  /* 0x0000000f999b7c20 */ /* 0x000fe20008410000 */
[----:B------:R-:W-:Y:S01]  /*1f50*/  HFMA2.MMA R15, -RZ, RZ, 0, 0 ;  /* 0x00000000ff0f7435 */ /* 0x000fe200000001ff */
[----:B------:R-:W-:Y:S01]  /*1f60*/  SEL R117, R162, R117, P5 ;  /* 0x00000075a2757207 */ /* 0x000fe20002800000 */
[----:B------:R-:W-:Y:S01]  /*1f70*/  FMUL.FTZ R162, R132, UR15 ;  /* 0x0000000f84a27c20 */ /* 0x000fe20008410000 */
[----:B------:R-:W-:Y:S01]  /*1f80*/  SEL R113, R164, R113, P5 ;  /* 0x00000071a4717207 */ /* 0x000fe20002800000 */
[----:B------:R-:W-:Y:S01]  /*1f90*/  FMUL.FTZ R130, R130, UR15 ;  /* 0x0000000f82827c20 */ /* 0x000fe20008410000 */
[----:B------:R-:W-:Y:S01]  /*1fa0*/  SEL R119, R160, R119, P5 ;  /* 0x00000077a0777207 */ /* 0x000fe20002800000 */
[----:B------:R-:W-:Y:S01]  /*1fb0*/  FMUL.FTZ R131, R131, UR15 ;  /* 0x0000000f83837c20 */ /* 0x000fe20008410000 */
[----:B------:R-:W-:Y:S01]  /*1fc0*/  LOP3.LUT P5, RZ, R156, 0xff0000, RZ, 0xc0, !PT ;  /* 0x00ff00009cff7812 */ /* 0x000fe200078ac0ff */
[----:B------:R-:W-:Y:S01]  /*1fd0*/  FMUL.FTZ R161, R161, UR15 ;  /* 0x0000000fa1a17c20 */ /* 0x000fe20008410000 */
[----:B------:R-:W-:Y:S01]  /*1fe0*/  MOV R132, RZ ;  /* 0x000000ff00847202 */ /* 0x000fe20000000f00 */
[----:B------:R-:W-:Y:S01]  /*1ff0*/  FMUL.FTZ R163, R79, R130 ;  /* 0x000000824fa37220 */ /* 0x000fe20000410000 */
[----:B------:R-:W-:Y:S01]  /*2000*/  LOP3.LUT P6, RZ, R157, 0xff00, RZ, 0xc0, !PT ;  /* 0x0000ff009dff7812 */ /* 0x000fe200078cc0ff */
[----:B------:R-:W-:Y:S01]  /*2010*/  FMUL.FTZ R165, R165, UR15 ;  /* 0x0000000fa5a57c20 */ /* 0x000fe20008410000 */
[----:B------:R-:W-:Y:S01]  /*2020*/  FMUL.FTZ R129, R129, UR15 ;  /* 0x0000000f81817c20 */ /* 0x000fe20008410000 */
[----:B------:R-:W-:-:S02]  /*2030*/  MOV R164, RZ ;  /* 0x000000ff00a47202 */ /* 0x000fc40000000f00 */
[----:B--2---:R-:W-:-:S04]  /*2040*/  @P4 SHF.L.U32 R153, R120, 0x10, RZ ;  /* 0x0000001078994819 */ /* 0x004fc800000006ff */
[----:B------:R-:W-:Y:S01]  /*2050*/  @P5 SHF.L.U32 R160, R121, 0x10, RZ ;  /* 0x0000001079a05819 */ /* 0x000fe200000006ff */
[----:B------:R-:W-:Y:S01]  /*2060*/  @P4 FMUL.FTZ R15, R155, R153 ;  /* 0x000000999b0f4220 */ /* 0x000fe20000410000 */
[----:B------:R-:W-:Y:S01]  /*2070*/  FMUL.FTZ R153, R76, R155 ;  /* 0x0000009b4c997220 */ /* 0x000fe20000410000 */
[----:B------:R-:W-:Y:S02]  /*2080*/  @P3 PRMT R155, R120, 0x7632, R155 ;  /* 0x00007632789b3816 */ /* 0x000fe4000000009b */
[----:B------:R-:W-:Y:S02]  /*2090*/  FADD.FTZ R28, R28, R15 ;  /* 0x0000000f1c1c7221 */ /* 0x000fe40000010000 */
[----:B------:R-:W-:Y:S02]  /*20a0*/  @P3 SHF.L.U32 R155, R155, 0x10, RZ ;  /* 0x000000109b9b3819 */ /* 0x000fe400000006ff */
[----:B------:R-:W-:Y:S01]  /*20b0*/  FSEL R120, R153, RZ, P4 ;  /* 0x000000ff99787208 */ /* 0x000fe20002000000 */
[----:B------:R-:W-:Y:S01]  /*20c0*/  FMUL.FTZ R153, R151, UR15 ;  /* 0x0000000f97997c20 */ /* 0x000fe20008410000 */
[----:B------:R-:W-:Y:S01]  /*20d0*/  LOP3.LUT P4, RZ, R156, 0xff000000, RZ, 0xc0, !PT ;  /* 0xff0000009cff7812 */ /* 0x000fe2000788c0ff */
[----:B------:R-:W-:Y:S01]  /*20e0*/  @P3 FMUL.FTZ R132, R162, R155 ;  /* 0x0000009ba2843220 */ /* 0x000fe20000410000 */
[----:B------:R-:W-:Y:S01]  /*20f0*/  FMUL.FTZ R155, R77, R162 ;  /* 0x000000a24d9b7220 */ /* 0x000fe20000410000 */
[----:B------:R-:W-:Y:S01]  /*2100*/  HFMA2.MMA R151, -RZ, RZ, 0, 0 ;  /* 0x00000000ff977435 */ /* 0x000fe200000001ff */
[----:B------:R-:W-:Y:S01]  /*2110*/  FSEL R163, R163, RZ, P4 ;  /* 0x000000ffa3a37208 */ /* 0x000fe20002000000 */
[----:B------:R-:W-:-:S02]  /*2120*/  FADD.FTZ R29, R29, R132 ;  /* 0x000000841d1d7221 */ /* 0x000fc40000010000 */
[----:B------:R-:W-:Y:S02]  /*2130*/  FSEL R155, R155, RZ, P3 ;  /* 0x000000ff9b9b7208 */ /* 0x000fe40001800000 */
[----:B------:R-:W-:Y:S01]  /*2140*/  LOP3.LUT P3, RZ, R157, 0xff, RZ, 0xc0, !PT ;  /* 0x000000ff9dff7812 */ /* 0x000fe2000786c0ff */
[----:B------:R-:W-:Y:S01]  /*2150*/  @P5 FMUL.FTZ R151, R153, R160 ;  /* 0x000000a099975220 */ /* 0x000fe20000410000 */
[----:B------:R-:W-:Y:S02]  /*2160*/  MOV R160, RZ ;  /* 0x000000ff00a07202 */ /* 0x000fe40000000f00 */
[----:B------:R-:W-:Y:S01]  /*2170*/  @P4 PRMT R121, R121, 0x7632, R121 ;  /* 0x0000763279794816 */ /* 0x000fe20000000079 */
[----:B------:R-:W-:Y:S01]  /*2180*/  FADD.FTZ R30, R30, R151 ;  /* 0x000000971e1e7221 */ /* 0x000fe20000010000 */
[----:B------:R-:W-:Y:S01]  /*2190*/  F2FP.BF16.F32.PACK_AB R120, R155, R120 ;  /* 0x000000789b78723e */ /* 0x000fe200000010ff */
[----:B------:R-:W-:Y:S01]  /*21a0*/  HFMA2.MMA R155, -RZ, RZ, 0, 0 ;  /* 0x00000000ff9b7435 */ /* 0x000fe200000001ff */
[----:B------:R-:W-:-:S05]  /*21b0*/  @P4 SHF.L.U32 R121, R121, 0x10, RZ ;  /* 0x0000001079794819 */ /* 0x000fca00000006ff */
[----:B------:R-:W-:Y:S01]  /*21c0*/  @P4 FMUL.FTZ R160, R130, R121 ;  /* 0x0000007982a04220 */ /* 0x000fe20000410000 */
[----:B------:R-:W-:Y:S01]  /*21d0*/  @P3 SHF.L.U32 R162, R122, 0x10, RZ ;  /* 0x000000107aa23819 */ /* 0x000fe200000006ff */
[----:B------:R-:W-:Y:S01]  /*21e0*/  FMUL.FTZ R121, R78, R153 ;  /* 0x000000994e797220 */ /* 0x000fe20000410000 */
[----:B------:R-:W-:Y:S01]  /*21f0*/  @P6 PRMT R122, R122, 0x7632, R122 ;  /* 0x000076327a7a6816 */ /* 0x000fe2000000007a */
[----:B------:R-:W-:Y:S01]  /*2200*/  HFMA2.MMA R153, -RZ, RZ, 0, 0 ;  /* 0x00000000ff997435 */ /* 0x000fe200000001ff */
[----:B------:R-:W-:Y:S01]  /*2210*/  LOP3.LUT P4, RZ, R157, 0xff0000, RZ, 0xc0, !PT ;  /* 0x00ff00009dff7812 */ /* 0x000fe2000788c0ff */
[----:B------:R-:W-:Y:S01]  /*2220*/  FADD.FTZ R31, R31, R160 ;  /* 0x000000a01f1f7221 */ /* 0x000fe20000010000 */
[----:B------:R-:W-:Y:S02]  /*2230*/  @P6 SHF.L.U32 R122, R122, 0x10, RZ ;  /* 0x000000107a7a6819 */ /* 0x000fe400000006ff */
[----:B------:R-:W-:Y:S01]  /*2240*/  FSEL R121, R121, RZ, P5 ;  /* 0x000000ff79797208 */ /* 0x000fe20002800000 */
[----:B------:R-:W-:Y:S01]  /*2250*/  @P3 FMUL.FTZ R153, R131, R162 ;  /* 0x000000a283993220 */ /* 0x000fe20000410000 */
[----:B------:R-:W-:Y:S01]  /*2260*/  MOV R162, RZ ;  /* 0x000000ff00a27202 */ /* 0x000fe20000000f00 */
[----:B------:R-:W-:Y:S01]  /*2270*/  @P6 FMUL.FTZ R162, R161, R122 ;  /* 0x0000007aa1a26220 */ /* 0x000fe20000410000 */
[----:B------:R-:W-:Y:S01]  /*2280*/  FMUL.FTZ R122, R72, R131 ;  /* 0x00000083487a7220 */ /* 0x000fe20000410000 */
[----:B------:R-:W-:Y:S01]  /*2290*/  ISETP.NE.U32.AND P5, PT, RZ, UR16, PT ;  /* 0x00000010ff007c0c */ /* 0x000fe2000bfa5070 */
[----:B------:R-:W-:Y:S01]  /*22a0*/  FADD.FTZ R24, R24, R153 ;  /* 0x0000009918187221 */ /* 0x000fe20000010000 */
[----:B------:R-:W-:Y:S01]  /*22b0*/  F2FP.BF16.F32.PACK_AB R121, R163, R121 ;  /* 0x00000079a379723e */ /* 0x000fe200000010ff */
[----:B------:R-:W-:Y:S01]  /*22c0*/  FADD.FTZ R25, R25, R162 ;  /* 0x000000a219197221 */ /* 0x000fe20000010000 */
[----:B------:R-:W-:-:S02]  /*22d0*/  FSEL R122, R122, RZ, P3 ;  /* 0x000000ff7a7a7208 */ /* 0x000fc40001800000 */
[----:B------:R-:W-:Y:S02]  /*22e0*/  LOP3.LUT P3, RZ, R157, 0xff000000, RZ, 0xc0, !PT ;  /* 0xff0000009dff7812 */ /* 0x000fe4000786c0ff */
[----:B------:R-:W-:Y:S02]  /*22f0*/  ISETP.NE.AND.EX P5, PT, RZ, UR17, PT, P5 ;  /* 0x00000011ff007c0c */ /* 0x000fe4000bfa5350 */
[----:B------:R-:W-:-:S05]  /*2300*/  @P4 SHF.L.U32 R130, R123, 0x10, RZ ;  /* 0x000000107b824819 */ /* 0x000fca00000006ff */
[----:B------:R-:W-:Y:S01]  /*2310*/  @P4 FMUL.FTZ R155, R165, R130 ;  /* 0x00000082a59b4220 */ /* 0x000fe20000410000 */
[----:B------:R-:W-:-:S03]  /*2320*/  FMUL.FTZ R165, R74, R165 ;  /* 0x000000a54aa57220 */ /* 0x000fc60000410000 */
[----:B------:R-:W-:Y:S01]  /*2330*/  @P3 PRMT R123, R123, 0x7632, R123 ;  /* 0x000076327b7b3816 */ /* 0x000fe2000000007b */
[----:B------:R-:W-:Y:S01]  /*2340*/  FADD.FTZ R26, R26, R155 ;  /* 0x0000009b1a1a7221 */ /* 0x000fe20000010000 */
[----:B------:R-:W-:Y:S02]  /*2350*/  FSEL R165, R165, RZ, P4 ;  /* 0x000000ffa5a57208 */ /* 0x000fe40002000000 */
[----:B------:R-:W-:Y:S01]  /*2360*/  @P3 SHF.L.U32 R130, R123, 0x10, RZ ;  /* 0x000000107b823819 */ /* 0x000fe200000006ff */
[----:B------:R-:W-:-:S04]  /*2370*/  FMUL.FTZ R123, R73, R161 ;  /* 0x000000a1497b7220 */ /* 0x000fc80000410000 */
[----:B------:R-:W-:Y:S01]  /*2380*/  @P3 FMUL.FTZ R164, R129, R130 ;  /* 0x0000008281a43220 */ /* 0x000fe20000410000 */
[C---:B------:R-:W-:Y:S01]  /*2390*/  @P5 LEA R130, P0, R0.reuse, UR16, 0x5 ;  /* 0x0000001000825c11 */ /* 0x040fe2000f8028ff */
[----:B------:R-:W-:Y:S01]  /*23a0*/  FMUL.FTZ R129, R75, R129 ;  /* 0x000000814b817220 */ /* 0x000fe20000410000 */
[----:B------:R-:W-:Y:S01]  /*23b0*/  FSEL R123, R123, RZ, P6 ;  /* 0x000000ff7b7b7208 */ /* 0x000fe20003000000 */
[----:B------:R-:W-:Y:S01]  /*23c0*/  FADD.FTZ R27, R27, R164 ;  /* 0x000000a41b1b7221 */ /* 0x000fe20000010000 */
[----:B------:R-:W-:Y:S02]  /*23d0*/  @P5 LEA.HI.X R131, R0, UR17, RZ, 0x5, P0 ;  /* 0x0000001100835c11 */ /* 0x000fe400080f2cff */
[----:B------:R-:W-:Y:S02]  /*23e0*/  ISETP.NE.AND P0, PT, R128, RZ, PT ;  /* 0x000000ff8000720c */ /* 0x000fe40003f05270 */
[----:B------:R-:W-:Y:S01]  /*23f0*/  FSEL R128, R129, RZ, P3 ;  /* 0x000000ff81807208 */ /* 0x000fe20001800000 */
[----:B------:R1:W-:Y:S01]  /*2400*/  @P5 STG.E.128 desc[UR4][R130.64], R112 ;  /* 0x0000007082005986 */ /* 0x0003e2000c101d04 */
[----:B------:R-:W-:-:S02]  /*2410*/  F2FP.BF16.F32.PACK_AB R122, R123, R122 ;  /* 0x0000007a7b7a723e */ /* 0x000fc400000010ff */
[----:B------:R-:W-:Y:S01]  /*2420*/  F2FP.BF16.F32.PACK_AB R123, R128, R165 ;  /* 0x000000a5807b723e */ /* 0x000fe200000010ff */
[----:B------:R1:W-:Y:S01]  /*2430*/  @P5 STG.E.128 desc[UR4][R130.64+0x10], R116 ;  /* 0x0000107482005986 */ /* 0x0003e2000c101d04 */
[----:B------:R-:W-:-:S04]  /*2440*/  LEA R128, P3, R0, UR18, 0x4 ;  /* 0x0000001200807c11 */ /* 0x000fc8000f8620ff */
[----:B------:R-:W-:-:S05]  /*2450*/  LEA.HI.X R129, R0, UR19, RZ, 0x4, P3 ;  /* 0x0000001300817c11 */ /* 0x000fca00098f24ff */
[----:B------:R1:W-:Y:S04]  /*2460*/  STG.E.128 desc[UR4][R128.64], R120 ;  /* 0x0000007880007986 */ /* 0x0003e8000c101d04 */
.L_x_4274:
[----:B------:R-:W-:Y:S05]  /*2470*/  BSYNC B1 ;  /* 0x0000000000017941 */ /* 0x000fea0003800000 */
.L_x_4273:
[----:B01----:R-:W0:Y:S02]  /*2480*/  LDC.64 R120, c[0x0][0x210] ;  /* 0x00008400ff787b82 */ /* 0x003e240000000a00 */
[----:B0-----:R-:W-:-:S04]  /*2490*/  LEA R4, R120, R4, 0x2 ;  /* 0x0000000478047211 */ /* 0x001fc800078e10ff */
[----:B------:R-:W-:-:S13]  /*24a0*/  ISETP.GE.AND P3, PT, R4, R121, PT ;  /* 0x000000790400720c */ /* 0x000fda0003f66270 */
[----:B------:R-:W-:Y:S05]  /*24b0*/  @!P3 BRA `(.L_x_4275) ;  /* 0xffffffe00000b947 */ /* 0x000fea000383ffff */
.L_x_4265:
[----:B------:R-:W-:Y:S05]  /*24c0*/  BSYNC B0 ;  /* 0x0000000000007941 */ /* 0x000fea0003800000 */
.L_x_4264:
[----:B------:R-:W0:Y:S01]  /*24d0*/  S2R R3, SR_CgaCtaId ;  /* 0x0000000000037919 */ /* 0x000e220000008800 */
[--C-:B------:R-:W-:Y:S01]  /*24e0*/  SHF.R.U32.HI R2, RZ, 0x5, R6.reuse ;  /* 0x00000005ff027819 */ /* 0x100fe20000011606 */
        /* <DEDUP_REMOVED lines=49> */
[----:B------:R-:W-:Y:S01]  /*2800*/  BAR.SYNC.DEFER_BLOCKING 0x0 ;  /* 0x0000000000007b1d */ /* 0x000fe20000010000 */
[----:B------:R-:W-:-:S05]  /*2810*/  FADD.FTZ R3, R3, R6 ;  /* 0x0000000603037221 */ /* 0x000fca0000010000 */
[----:B------:R-:W-:Y:S01]  /*2820*/  STS.128 [R5], R68 ;  /* 0x0000004405007388 */ /* 0x000fe20000000c00 */
[----:B0-----:R-:W-:-:S03]  /*2830*/  FADD.FTZ R4, R4, R9 ;  /* 0x0000000904047221 */ /* 0x001fc60000010000 */
[----:B------:R-:W-:Y:S01]  /*2840*/  STS.128 [R5+0x10], R64 ;  /* 0x0000104005007388 */ /* 0x000fe20000000c00 */
[----:B-1----:R-:W-:Y:S01]  /*2850*/  FADD.FTZ R9, R3, R10 ;  /* 0x0000000a03097221 */ /* 0x002fe20000010000 */
[----:B------:R-:W-:Y:S02]  /*2860*/  FADD.FTZ R15, R4, R15 ;  /* 0x0000000f040f7221 */ /* 0x000fe40000010000 */
[----:B------:R-:W-:Y:S01]  /*2870*/  STS.128 [R5+0x400], R60 ;  /* 0x0004003c05007388 */ /* 0x000fe20000000c00 */
[----:B--2---:R-:W-:-:S03]  /*2880*/  FADD.FTZ R8, R8, R11 ;  /* 0x0000000b08087221 */ /* 0x004fc60000010000 */
[----:B------:R-:W-:Y:S01]  /*2890*/  STS.128 [R5+0x410], R56 ;  /* 0x0004103805007388 */ /* 0x000fe20000000c00 */
[----:B---3--:R-:W-:Y:S01]  /*28a0*/  FADD.FTZ R13, R2, R13 ;  /* 0x0000000d020d7221 */ /* 0x008fe20000010000 */
[----:B------:R-:W-:Y:S01]  /*28b0*/  FADD.FTZ R17, R8, R17 ;  /* 0x0000001108117221 */ /* 0x000fe20000010000 */
        /* <DEDUP_REMOVED lines=40> */
[----:B------:R-:W-:Y:S01]  /*2b40*/  SHF.L.U64.HI R25, R44, 0x2, R25 ;  /* 0x000000022c197819 */ /* 0x000fe20000010219 */
        /* <DEDUP_REMOVED lines=50> */
.L_x_4277:
[----:B------:R-:W-:Y:S05]  /*2e70*/  BSYNC B0 ;  /* 0x0000000000007941 */ /* 0x000fea0003800000 */
.L_x_4276:
        /* <DEDUP_REMOVED lines=16> */
.L_x_4279:
[----:B------:R-:W-:Y:S05]  /*2f80*/  BSYNC B0 ;  /* 0x0000000000007941 */ /* 0x000fea0003800000 */
.L_x_4278:
        /* <DEDUP_REMOVED lines=16> */
.L_x_4281:
[----:B------:R-:W-:Y:S05]  /*3090*/  BSYNC B0 ;  /* 0x0000000000007941 */ /* 0x000fea0003800000 */
.L_x_4280:
        /* <DEDUP_REMOVED lines=10> */
.L_x_4270:
        /* <DEDUP_REMOVED lines=8> */
.L_x_4283:
[----:B------:R-:W-:Y:S05]  /*31c0*/  BSYNC B1 ;  /* 0x0000000000017941 */ /* 0x000fea0003800000 */
.L_x_4282:
        /* <DEDUP_REMOVED lines=8> */
.L_x_4284:
[----:B------:R-:W-:Y:S01]  /*3250*/  FADD.FTZ R120, R120, R153 ;  /* 0x0000009978787221 */ /* 0x000fe20000010000 */
[----:B------:R-:W-:-:S04]  /*3260*/  HFMA2.MMA R161, -RZ, RZ, 0, 1.1920928955078125e-07 ;  /* 0x00000002ffa17435 */ /* 0x000fc800000001ff */
[----:B------:R-:W-:Y:S02]  /*3270*/  MOV R162, R120 ;  /* 0x0000007800a27202 */ /* 0x000fe40000000f00 */
[----:B------:R-:W-:-:S07]  /*3280*/  MOV R121, R155 ;  /* 0x0000009b00797202 */ /* 0x000fce0000000f00 */
[----:B------:R-:W-:Y:S05]  /*3290*/  WARPSYNC.COLLECTIVE R151, `(.L_x_4285) ;  /* 0x0000000097087348 */ /* 0x000fea0003c00000 */
[----:B------:R0:W1:Y:S02]  /*32a0*/  SHFL.BFLY P3, R155, R162, R161, R164 ;  /* 0x0c0000a1a29b7389 */ /* 0x00006400000600a4 */
[----:B01----:R-:W-:Y:S01]  /*32b0*/  ENDCOLLECTIVE ;  /* 0x000000000000791b */ /* 0x003fe20003800000 */
.L_x_4285:
[----:B------:R-:W-:-:S05]  /*32c0*/  FADD.FTZ R121, R121, R160 ;  /* 0x000000a079797221 */ /* 0x000fca0000010000 */
[----:B------:R-:W-:Y:S02]  /*32d0*/  MOV R162, R121 ;  /* 0x0000007900a27202 */ /* 0x000fe40000000f00 */
[----:B------:R-:W-:-:S07]  /*32e0*/  MOV R123, R155 ;  /* 0x0000009b007b7202 */ /* 0x000fce0000000f00 */
[----:B------:R-:W-:Y:S05]  /*32f0*/  WARPSYNC.COLLECTIVE R151, `(.L_x_4286) ;  /* 0x0000000097087348 */ /* 0x000fea0003c00000 */
[----:B------:R0:W1:Y:S02]  /*3300*/  SHFL.BFLY P3, R155, R162, R161, R164 ;  /* 0x0c0000a1a29b7389 */ /* 0x00006400000600a4 */
[----:B01----:R-:W-:Y:S01]  /*3310*/  ENDCOLLECTIVE ;  /* 0x000000000000791b */ /* 0x003fe20003800000 */
.L_x_4286:
[----:B------:R-:W-:Y:S01]  /*3320*/  FADD.FTZ R123, R120, R123 ;  /* 0x0000007b787b7221 */ /* 0x000fe20000010000 */
[----:B------:R-:W-:-:S04]  /*3330*/  HFMA2.MMA R161, -RZ, RZ, 0, 2.384185791015625e-07 ;  /* 0x00000004ffa17435 */ /* 0x000fc800000001ff */
[----:B------:R-:W-:Y:S02]  /*3340*/  MOV R162, R123 ;  /* 0x0000007b00a27202 */ /* 0x000fe40000000f00 */
[----:B------:R-:W-:-:S07]  /*3350*/  MOV R122, R155 ;  /* 0x0000009b007a7202 */ /* 0x000fce0000000f00 */
[----:B------:R-:W-:Y:S05]  /*3360*/  WARPSYNC.COLLECTIVE R151, `(.L_x_4287) ;  /* 0x0000000097087348 */ /* 0x000fea0003c00000 */
[----:B------:R0:W1:Y:S02]  /*3370*/  SHFL.BFLY P3, R155, R162, R161, R164 ;  /* 0x0c0000a1a29b7389 */ /* 0x00006400000600a4 */
[----:B01----:R-:W-:Y:S01]  /*3380*/  ENDCOLLECTIVE ;  /* 0x000000000000791b */ /* 0x003fe20003800000 */
.L_x_4287:
[----:B------:R-:W-:-:S05]  /*3390*/  FADD.FTZ R122, R121, R122 ;  /* 0x0000007a797a7221 */ /* 0x000fca0000010000 */
[----:B------:R-:W-:Y:S02]  /*33a0*/  MOV R162, R122 ;  /* 0x0000007a00a27202 */ /* 0x000fe40000000f00 */
[----:B------:R-:W-:-:S07]  /*33b0*/  MOV R128, R155 ;  /* 0x0000009b00807202 */ /* 0x000fce0000000f00 */
[----:B------:R-:W-:Y:S05]  /*33c0*/  WARPSYNC.COLLECTIVE R151, `(.L_x_4288) ;  /* 0x0000000097087348 */ /* 0x000fea0003c00000 */
[----:B------:R0:W1:Y:S02]  /*33d0*/  SHFL.BFLY P3, R155, R162, R161, R164 ;  /* 0x0c0000a1a29b7389 */ /* 0x00006400000600a4 */
[----:B01----:R-:W-:Y:S01]  /*33e0*/  ENDCOLLECTIVE ;  /* 0x000000000000791b */ /* 0x003fe20003800000 */
.L_x_4288:
[----:B------:R-:W-:Y:S01]  /*33f0*/  FADD.FTZ R128, R123, R128 ;  /* 0x000000807b807221 */ /* 0x000fe20000010000 */
[----:B------:R-:W-:-:S04]  /*3400*/  HFMA2.MMA R161, -RZ, RZ, 0, 4.76837158203125e-07 ;  /* 0x00000008ffa17435 */ /* 0x000fc800000001ff */
[----:B------:R-:W-:Y:S02]  /*3410*/  MOV R162, R128 ;  /* 0x0000008000a27202 */ /* 0x000fe40000000f00 */
[----:B------:R-:W-:-:S07]  /*3420*/  MOV R129, R155 ;  /* 0x0000009b00817202 */ /* 0x000fce0000000f00 */
[----:B------:R-:W-:Y:S05]  /*3430*/  WARPSYNC.COLLECTIVE R151, `(.L_x_4289) ;  /* 0x0000000097087348 */ /* 0x000fea0003c00000 */
[----:B------:R0:W1:Y:S02]  /*3440*/  SHFL.BFLY P3, R155, R162, R161, R164 ;  /* 0x0c0000a1a29b7389 */ /* 0x00006400000600a4 */
[----:B01----:R-:W-:Y:S01]  /*3450*/  ENDCOLLECTIVE ;  /* 0x000000000000791b */ /* 0x003fe20003800000 */
.L_x_4289:
[----:B------:R-:W-:-:S05]  /*3460*/  FADD.FTZ R129, R122, R129 ;  /* 0x000000817a817221 */ /* 0x000fca0000010000 */
[----:B------:R-:W-:Y:S02]  /*3470*/  MOV R162, R129 ;  /* 0x0000008100a27202 */ /* 0x000fe40000000f00 */
[----:B------:R-:W-:-:S07]  /*3480*/  MOV R131, R155 ;  /* 0x0000009b00837202 */ /* 0x000fce0000000f00 */
[----:B------:R-:W-:Y:S05]  /*3490*/  WARPSYNC.COLLECTIVE R151, `(.L_x_4290) ;  /* 0x0000000097087348 */ /* 0x000fea0003c00000 */
[----:B------:R0:W1:Y:S02]  /*34a0*/  SHFL.BFLY P3, R155, R162, R161, R164 ;  /* 0x0c0000a1a29b7389 */ /* 0x00006400000600a4 */
[----:B01----:R-:W-:Y:S01]  /*34b0*/  ENDCOLLECTIVE ;  /* 0x000000000000791b */ /* 0x003fe20003800000 */
.L_x_4290:
[----:B------:R-:W-:Y:S01]  /*34c0*/  FADD.FTZ R131, R128, R131 ;  /* 0x0000008380837221 */ /* 0x000fe20000010000 */
[----:B------:R-:W-:-:S04]  /*34d0*/  HFMA2.MMA R161, -RZ, RZ, 0, 9.5367431640625e-07 ;  /* 0x00000010ffa17435 */ /* 0x000fc800000001ff */
[----:B------:R-:W-:Y:S02]  /*34e0*/  MOV R162, R131 ;  /* 0x0000008300a27202 */ /* 0x000fe40000000f00 */
[----:B------:R-:W-:-:S07]  /*34f0*/  MOV R130, R155 ;  /* 0x0000009b00827202 */ /* 0x000fce0000000f00 */
[----:B------:R-:W-:Y:S05]  /*3500*/  WARPSYNC.COLLECTIVE R151, `(.L_x_4291) ;  /* 0x0000000097087348 */ /* 0x000fea0003c00000 */
[----:B------:R0:W1:Y:S02]  /*3510*/  SHFL.BFLY P3, R155, R162, R161, R164 ;  /* 0x0c0000a1a29b7389 */ /* 0x00006400000600a4 */
[----:B01----:R-:W-:Y:S01]  /*3520*/  ENDCOLLECTIVE ;  /* 0x000000000000791b */ /* 0x003fe20003800000 */
.L_x_4291:
[----:B------:R-:W-:-:S05]  /*3530*/  FADD.FTZ R130, R129, R130 ;  /* 0x0000008281827221 */ /* 0x000fca0000010000 */
[----:B------:R-:W-:Y:S02]  /*3540*/  MOV R162, R130 ;  /* 0x0000008200a27202 */ /* 0x000fe40000000f00 */
[----:B------:R-:W-:-:S07]  /*3550*/  MOV R120, R155 ;  /* 0x0000009b00787202 */ /* 0x000fce0000000f00 */
[----:B------:R-:W-:Y:S05]  /*3560*/  WARPSYNC.COLLECTIVE R151, `(.L_x_4292) ;  /* 0x0000000097087348 */ /* 0x000fea0003c00000 */
[----:B------:R0:W1:Y:S02]  /*3570*/  SHFL.BFLY P3, R155, R162, R161, R164 ;  /* 0x0c0000a1a29b7389 */ /* 0x00006400000600a4 */
[----:B01----:R-:W-:Y:S01]  /*3580*/  ENDCOLLECTIVE ;  /* 0x000000000000791b */ /* 0x003fe20003800000 */
.L_x_4292:
[----:B------:R-:W-:Y:S01]  /*3590*/  MOV R121, R155 ;  /* 0x0000009b00797202 */ /* 0x000fe20000000f00 */
[----:B------:R-:W-:Y:S06]  /*35a0*/  BRA `(.L_x_4293) ;  /* 0xffffffdc00307947 */ /* 0x000fec000383ffff */
.L_x_4294:
        /* <DEDUP_REMOVED lines=13> */
.L_x_9166:


//--------------------- .text._ZN10layer_norm13ln_bwd_kernelINS_13Kernel_traitsIf13__nv_bfloat16fS2_fjLj512ELj1ELj4ELj1ELj16ENS_18Kernel_traits_baseILj512EfS2_fS2_fjLj128EEEEELb1ELb1ELb0ELb1EEEvNS_9BwdParamsE --------------------------
	.section	.text._ZN10layer_norm13ln_bwd_kernelINS_13Kernel_traitsIf13__nv_bfloat16fS2_fjLj512ELj1ELj4ELj1ELj16ENS_18Kernel_traits_baseILj512EfS2_fS2_fjLj128EEEEELb1ELb1ELb0ELb1EEEvNS_9BwdParamsE,"ax",@progbits
	.align	128
        .global         _ZN10layer_norm13ln_bwd_kernelINS_13Kernel_traitsIf13__nv_bfloat16fS2_fjLj512ELj1ELj4ELj1ELj16ENS_18Kernel_traits_baseILj512EfS2_fS2_fjLj128EEEEELb1ELb1ELb0ELb1EEEvNS_9BwdParamsE
        .type           _ZN10layer_norm13ln_bwd_kernelINS_13Kernel_traitsIf13__nv_bfloat16fS2_fjLj512ELj1ELj4ELj1ELj16ENS_18Kernel_traits_baseILj512EfS2_fS2_fjLj128EEEEELb1ELb1ELb0ELb1EEEvNS_9BwdParamsE,@function
        .size           _ZN10layer_norm13ln_bwd_kernelINS_13Kernel_traitsIf13__nv_bfloat16fS2_fjLj512ELj1ELj4ELj1ELj16ENS_18Kernel_traits_baseILj512EfS2_fS2_fjLj128EEEEELb1ELb1ELb0ELb1EEEvNS_9BwdParamsE,(.L_x_9167 - _ZN10layer_norm13ln_bwd_kernelINS_13Kernel_traitsIf13__nv_bfloat16fS2_fjLj512ELj1ELj4ELj1ELj16ENS_18Kernel_traits_baseILj512EfS2_fS2_fjLj128EEEEELb1ELb1ELb0ELb1EEEvNS_9BwdParamsE)
        .other          _ZN10layer_norm13ln_bwd_kernelINS_13Kernel_traitsIf13__nv_bfloat16fS2_fjLj512ELj1ELj4ELj1ELj16ENS_18Kernel_traits_baseILj512EfS2_fS2_fjLj128EEEEELb1ELb1ELb0ELb1EEEvNS_9BwdParamsE,@"STO_CUDA_ENTRY STV_DEFAULT"
_ZN10layer_norm13ln_bwd_kernelINS_13Kernel_traitsIf13__nv_bfloat16fS2_fjLj512ELj1ELj4ELj1ELj16ENS_18Kernel_traits_baseILj512EfS2_fS2_fjLj128EEEEELb1ELb1ELb0ELb1EEEvNS_9BwdParamsE:
.text._ZN10layer_norm13ln_bwd_kernelINS_13Kernel_traitsIf13__nv_bfloat16fS2_fjLj512ELj1ELj4ELj1ELj16ENS_18Kernel_traits_baseILj512EfS2_fS2_fjLj128EEEEELb1ELb1ELb0ELb1EEEvNS_9BwdParamsE:
        /* <DEDUP_REMOVED lines=44> */
.L_x_4296:
[----:B------:R-:W0:Y:S01]  /*02c0*/  LDC.64 R2, c[0x0][0x260] ;  /* 0x00009800ff027b82 */ /* 0x000e220000000a00 */
[----:B------:R-:W-:-:S07]  /*02d0*/  ULDC.64 UR6, c[0x0][0x270] ;  /* 0x00009c0000067ab9 */ /* 0x000fce0000000a00 */
[----:B------:R-:W1:Y:S01]  /*02e0*/  LDC.64 R4, c[0x0][0x278] ;  /* 0x00009e00ff047b82 */ /* 0x000e620000000a00 */
[----:B------:R-:W-:Y:S01]  /*02f0*/  ISETP.NE.U32.AND P0, PT, RZ, UR6, PT ;  /* 0x00000006ff007c0c */ /* 0x000fe2000bf05070 */
[----:B------:R-:W-:Y:S01]  /*0300*/  ULDC.U8 UR6, c[0x0][0x2a0] ;  /* 0x0000a80000067ab9 */ /* 0x000fe20000000000 */
[----:B------:R-:W-:Y:S01]  /*0310*/  BSSY B1, `(.L_x_4298) ;  /* 0x000020f000017945 */ /* 0x000fe20003800000 */
[----:B------:R-:W-:Y:S02]  /*0320*/  CS2R R104, SRZ ;  /* 0x0000000000687805 */ /* 0x000fe4000001ff00 */
[----:B------:R-:W-:Y:S02]  /*0330*/  ISETP.NE.AND.EX P0, PT, RZ, UR7, PT, P0 ;  /* 0x00000007ff007c0c */ /* 0x000fe4000bf05300 */
[----:B------:R-:W-:Y:S02]  /*0340*/  CS2R R22, SRZ ;  /* 0x0000000000167805 */ /* 0x000fe4000001ff00 */
[----:B------:R-:W-:-:S02]  /*0350*/  CS2R R20, SRZ ;  /* 0x0000000000147805 */ /* 0x000fc4000001ff00 */
[----:B------:R-:W-:Y:S02]  /*0360*/  CS2R R18, SRZ ;  /* 0x0000000000127805 */ /* 0x000fe4000001ff00 */
[----:B------:R-:W-:Y:S02]  /*0370*/  CS2R R16, SRZ ;  /* 0x0000000000107805 */ /* 0x000fe4000001ff00 */
[----:B------:R-:W-:Y:S01]  /*0380*/  CS2R R14, SRZ ;  /* 0x00000000000e7805 */ /* 0x000fe2000001ff00 */
[C---:B0-----:R-:W-:Y:S01]  /*0390*/  IMAD.WIDE.U32 R2, R7.reuse, 0x20, R2 ;  /* 0x0000002007027825 */ /* 0x041fe200078e0002 */
[----:B------:R-:W-:Y:S02]  /*03a0*/  CS2R R12, SRZ ;  /* 0x00000000000c7805 */ /* 0x000fe4000001ff00 */
[----:B------:R-:W-:Y:S01]  /*03b0*/  CS2R R10, SRZ ;  /* 0x00000000000a7805 */ /* 0x000fe2000001ff00 */
[----:B-1----:R-:W-:Y:S01]  /*03c0*/  IMAD.WIDE.U32 R4, R7, 0x20, R4 ;  /* 0x0000002007047825 */ /* 0x002fe200078e0004 */
        /* <DEDUP_REMOVED lines=8> */
[----:B------:R-:W5:Y:S01]  /*0450*/  LDG.E.128 R48, desc[UR4][R2.64+0x400] ;  /* 0x0004000402307981 */ /* 0x000f62000c1e1d00 */
[----:B------:R-:W-:-:S02]  /*0460*/  CS2R R130, SRZ ;  /* 0x0000000000827805 */ /* 0x000fc4000001ff00 */
[----:B------:R-:W-:Y:S02]  /*0470*/  CS2R R128, SRZ ;  /* 0x0000000000807805 */ /* 0x000fe4000001ff00 */
[----:B------:R-:W-:Y:S01]  /*0480*/  CS2R R134, SRZ ;  /* 0x0000000000867805 */ /* 0x000fe2000001ff00 */
[----:B------:R0:W5:Y:S01]  /*0490*/  LDG.E.128 R52, desc[UR4][R2.64+0x410] ;  /* 0x0004100402347981 */ /* 0x000162000c1e1d00 */
[----:B------:R-:W-:Y:S02]  /*04a0*/  CS2R R132, SRZ ;  /* 0x0000000000847805 */ /* 0x000fe4000001ff00 */
[----:B------:R-:W-:Y:S02]  /*04b0*/  CS2R R106, SRZ ;  /* 0x00000000006a7805 */ /* 0x000fe4000001ff00 */
[----:B------:R-:W-:Y:S01]  /*04c0*/  CS2R R108, SRZ ;  /* 0x00000000006c7805 */ /* 0x000fe2000001ff00 */
[----:B------:R-:W5:Y:S01]  /*04d0*/  LDG.E.128 R56, desc[UR4][R4.64] ;  /* 0x0000000404387981 */ /* 0x000f62000c1e1d00 */
[----:B------:R-:W-:-:S02]  /*04e0*/  CS2R R110, SRZ ;  /* 0x00000000006e7805 */ /* 0x000fc4000001ff00 */
[----:B------:R-:W-:Y:S02]  /*04f0*/  CS2R R114, SRZ ;  /* 0x0000000000727805 */ /* 0x000fe4000001ff00 */
[----:B------:R-:W-:Y:S01]  /*0500*/  ISETP.NE.AND P4, PT, RZ, UR6, PT ;  /* 0x00000006ff007c0c */ /* 0x000fe2000bf85270 */
[----:B------:R-:W5:Y:S01]  /*0510*/  LDG.E.128 R60, desc[UR4][R4.64+0x10] ;  /* 0x00001004043c7981 */ /* 0x000f62000c1e1d00 */
[----:B0-----:R-:W-:-:S03]  /*0520*/  CS2R R2, SRZ ;  /* 0x0000000000027805 */ /* 0x001fc6000001ff00 */
[----:B------:R-:W5:Y:S04]  /*0530*/  LDG.E.128 R64, desc[UR4][R4.64+0x400] ;  /* 0x0004000404407981 */ /* 0x000f68000c1e1d00 */
[----:B------:R0:W5:Y:S02]  /*0540*/  LDG.E.128 R68, desc[UR4][R4.64+0x410] ;  /* 0x0004100404447981 */ /* 0x000164000c1e1d00 */
[----:B0-----:R-:W-:-:S07]  /*0550*/  CS2R R4, SRZ ;  /* 0x0000000000047805 */ /* 0x001fce000001ff00 */
.L_x_4300:
[----:B------:R-:W0:Y:S01]  /*0560*/  S2R R84, SR_TID.X ;  /* 0x0000000000547919 */ /* 0x000e220000002100 */
[----:B------:R-:W1:Y:S01]  /*0570*/  @P0 LDC.64 R82, c[0x0][0x270] ;  /* 0x00009c00ff520b82 */ /* 0x000e620000000a00 */
[----:B------:R-:W-:-:S05]  /*0580*/  IMAD R0, R136, UR8, RZ ;  /* 0x0000000888007c24 */ /* 0x000fca000f8e02ff */
[----:B------:R-:W-:Y:S02]  /*0590*/  SHF.R.S32.HI R85, RZ, 0x1f, R0 ;  /* 0x0000001fff557819 */ /* 0x000fe40000011400 */
[----:B------:R-:W2:Y:S02]  /*05a0*/  LDC.64 R100, c[0x0][0x250] ;  /* 0x00009400ff647b82 */ /* 0x000ea40000000a00 */
[----:B------:R-:W-:Y:S02]  /*05b0*/  LEA.HI R85, R85, R0, RZ, 0x3 ;  /* 0x0000000055557211 */ /* 0x000fe400078f18ff */
[----:B------:R-:W-:-:S04]  /*05c0*/  SHF.R.S32.HI R0, RZ, 0x1f, R136 ;  /* 0x0000001fff007819 */ /* 0x000fc80000011488 */
[----:B------:R-:W3:Y:S08]  /*05d0*/  LDC.64 R80, c[0x0][0x2b8] ;  /* 0x0000ae00ff507b82 */ /* 0x000ef00000000a00 */
[----:B------:R-:W4:Y:S01]  /*05e0*/  LDC.64 R112, c[0x0][0x258] ;  /* 0x00009600ff707b82 */ /* 0x000f220000000a00 */
[----:B-1----:R-:W-:-:S04]  /*05f0*/  @P0 LEA R82, P1, R136, R82, 0x1 ;  /* 0x0000005288520211 */ /* 0x002fc800078208ff */
[----:B------:R-:W-:Y:S02]  /*0600*/  @P0 LEA.HI.X R83, R136, R83, R0, 0x1, P1 ;  /* 0x0000005388530211 */ /* 0x000fe400008f0c00 */
[----:B0-----:R-:W-:Y:S01]  /*0610*/  LOP3.LUT R84, R84, 0x1f, RZ, 0xc0, !PT ;  /* 0x0000001f54547812 */ /* 0x001fe200078ec0ff */
[----:B--2---:R-:W-:Y:S01]  /*0620*/  IMAD.WIDE R100, R136, 0x4, R100 ;  /* 0x0000000488647825 */ /* 0x004fe200078e0264 */
[----:B------:R-:W0:Y:S01]  /*0630*/  LDC.64 R122, c[0x0][0x2c8] ;  /* 0x0000b200ff7a7b82 */ /* 0x000e220000000a00 */
[----:B------:R-:W2:Y:S01]  /*0640*/  @P0 LDG.E.U16 R143, desc[UR4][R82.64] ;  /* 0x00000004528f0981 */ /* 0x000ea2000c1e1500 */
[----:B------:R-:W-:-:S03]  /*0650*/  LEA.HI.SX32 R142, R85, R84, 0x1d ;  /* 0x00000054558e7211 */ /* 0x000fc600078feaff */
[----:B------:R-:W2:Y:S01]  /*0660*/  LDG.E R0, desc[UR4][R100.64] ;  /* 0x0000000464007981 */ /* 0x000ea2000c1e1900 */
[----:B------:R-:W-:Y:S02]  /*0670*/  SHF.L.U32 R140, R142, 0x5, RZ ;  /* 0x000000058e8c7819 */ /* 0x000fe400000006ff */
[----:B------:R-:W-:Y:S02]  /*0680*/  SHF.R.U32.HI R141, RZ, 0x1b, R142 ;  /* 0x0000001bff8d7819 */ /* 0x000fe4000001168e */
[----:B------:R-:W-:Y:S02]  /*0690*/  IADD3 R118, P2, R140, UR10, RZ ;  /* 0x0000000a8c767c10 */ /* 0x000fe4000ff5e0ff */
[C---:B------:R-:W-:Y:S01]  /*06a0*/  IADD3 R139, R142.reuse, 0x20, RZ ;  /* 0x000000208e8b7810 */ /* 0x040fe20007ffe0ff */
[----:B---3--:R-:W-:Y:S01]  /*06b0*/  IMAD.WIDE.U32 R88, R142, 0x10, R80 ;  /* 0x000000108e587825 */ /* 0x008fe200078e0050 */
[----:B------:R-:W-:Y:S02]  /*06c0*/  IADD3.X R119, R141, UR11, RZ, P2, !PT ;  /* 0x0000000b8d777c10 */ /* 0x000fe400097fe4ff */
[----:B------:R-:W-:Y:S01]  /*06d0*/  LEA R150, P1, R139, UR10, 0x5 ;  /* 0x0000000a8b967c11 */ /* 0x000fe2000f8228ff */
[----:B----4-:R-:W-:-:S02]  /*06e0*/  IMAD.WIDE R148, R136, 0x4, R112 ;  /* 0x0000000488947825 */ /* 0x010fc400078e0270 */
[----:B------:R-:W3:Y:S01]  /*06f0*/  LDG.E.128 R84, desc[UR4][R118.64] ;  /* 0x0000000476547981 */ /* 0x000ee2000c1e1d00 */
[----:B------:R-:W-:-:S03]  /*0700*/  LEA.HI.X R151, R139, UR11, RZ, 0x5, P1 ;  /* 0x0000000b8b977c11 */ /* 0x000fc600088f2cff */
[----:B------:R-:W4:Y:S04]  /*0710*/  LDG.E.128 R88, desc[UR4][R88.64] ;  /* 0x0000000458587981 */ /* 0x000f28000c1e1d00 */
[----:B------:R1:W4:Y:S04]  /*0720*/  LDG.E.128 R92, desc[UR4][R118.64+0x10] ;  /* 0x00001004765c7981 */ /* 0x000328000c1e1d00 */
[----:B------:R-:W4:Y:S04]  /*0730*/  LDG.E.128 R96, desc[UR4][R150.64] ;  /* 0x0000000496607981 */ /* 0x000f28000c1e1d00 */
[----:B------:R-:W4:Y:S04]  /*0740*/  LDG.E.128 R100, desc[UR4][R150.64+0x10] ;  /* 0x0000100496647981 */ /* 0x000f28000c1e1d00 */
[----:B------:R3:W4:Y:S01]  /*0750*/  LDG.E R138, desc[UR4][R148.64] ;  /* 0x00000004948a7981 */ /* 0x000722000c1e1900 */
[----:B------:R-:W-:-:S06]  /*0760*/  IMAD.WIDE.U32 R80, R139, 0x10, R80 ;  /* 0x000000108b507825 */ /* 0x000fcc00078e0050 */
[----:B------:R-:W4:Y:S01]  /*0770*/  LDG.E.128 R80, desc[UR4][R80.64] ;  /* 0x0000000450507981 */ /* 0x000f22000c1e1d00 */
[----:B0-----:R-:W-:-:S04]  /*0780*/  ISETP.NE.U32.AND P1, PT, R122, RZ, PT ;  /* 0x000000ff7a00720c */ /* 0x001fc80003f25070 */
[----:B------:R-:W-:Y:S02]  /*0790*/  ISETP.NE.AND.EX P1, PT, R123, RZ, PT, P1 ;  /* 0x000000ff7b00720c */ /* 0x000fe40003f25310 */
[----:B------:R-:W-:-:S11]  /*07a0*/  LEA R112, P5, R139, UR12, 0x3 ;  /* 0x0000000c8b707c11 */ /* 0x000fd6000f8a18ff */
[----:B------:R-:W-:-:S04]  /*07b0*/  @P1 LEA R144, P2, R142, R122, 0x5 ;  /* 0x0000007a8e901211 */ /* 0x000fc800078428ff */
[C---:B------:R-:W-:Y:S02]  /*07c0*/  @P1 LEA.HI.X R145, R142.reuse, R123, RZ, 0x5, P2 ;  /* 0x0000007b8e911211 */ /* 0x040fe400010f2cff */
[C---:B-1----:R-:W-:Y:S02]  /*07d0*/  LEA R118, P2, R142.reuse, UR12, 0x3 ;  /* 0x0000000c8e767c11 */ /* 0x042fe4000f8418ff */
[C---:B------:R-:W-:Y:S01]  /*07e0*/  LEA.HI.X R113, R139.reuse, UR13, RZ, 0x3, P5 ;  /* 0x0000000d8b717c11 */ /* 0x040fe2000a8f1cff */
[----:B------:R-:W-:Y:S01]  /*07f0*/  HFMA2.MMA R137, -RZ, RZ, 1.875, 0 ;  /* 0x3f800000ff897435 */ /* 0x000fe200000001ff */
[----:B------:R-:W-:Y:S01]  /*0800*/  LEA.HI.X R119, R142, UR13, RZ, 0x3, P2 ;  /* 0x0000000d8e777c11 */ /* 0x000fe200090f1cff */
[----:B-----5:R-:W5:Y:S04]  /*0810*/  @P1 LDG.E.128 R36, desc[UR4][R144.64] ;  /* 0x0000000490241981 */ /* 0x020f68000c1e1d00 */
[----:B------:R-:W5:Y:S04]  /*0820*/  LDG.E.64 R112, desc[UR4][R112.64] ;  /* 0x0000000470707981 */ /* 0x000f68000c1e1b00 */
[----:B------:R-:W5:Y:S01]  /*0830*/  LDG.E.64 R118, desc[UR4][R118.64] ;  /* 0x0000000476767981 */ /* 0x000f62000c1e1b00 */
[----:B------:R-:W-:-:S03]  /*0840*/  @P1 LEA R146, P3, R139, R122, 0x5 ;  /* 0x0000007a8b921211 */ /* 0x000fc600078628ff */
[----:B------:R0:W5:Y:S01]  /*0850*/  @P1 LDG.E.128 R32, desc[UR4][R144.64+0x10] ;  /* 0x0000100490201981 */ /* 0x000162000c1e1d00 */
[----:B------:R-:W-:-:S05]  /*0860*/  @P1 LEA.HI.X R147, R139, R123, RZ, 0x5, P3 ;  /* 0x0000007b8b931211 */ /* 0x000fca00018f2cff */
[----:B------:R-:W5:Y:S04]  /*0870*/  @P1 LDG.E.128 R28, desc[UR4][R146.64] ;  /* 0x00000004921c1981 */ /* 0x000f68000c1e1d00 */
[----:B------:R1:W5:Y:S01]  /*0880*/  @P1 LDG.E.128 R24, desc[UR4][R146.64+0x10] ;  /* 0x0000100492181981 */ /* 0x000362000c1e1d00 */
[----:B------:R-:W-:Y:S01]  /*0890*/  UMOV UR6, 0xffffffff ;  /* 0xffffffff00067882 */ /* 0x000fe20000000000 */
[----:B--2---:R-:W-:Y:S02]  /*08a0*/  FSEL R0, R0, RZ, !P4 ;  /* 0x000000ff00007208 */ /* 0x004fe40006000000 */
[----:B------:R-:W-:-:S03]  /*08b0*/  @P0 SHF.L.U32 R137, R143, 0x10, RZ ;  /* 0x000000108f890819 */ /* 0x000fc600000006ff */
[C---:B---3--:R-:W-:Y:S01]  /*08c0*/  FADD.FTZ R149, -R0.reuse, R86 ;  /* 0x0000005600957221 */ /* 0x048fe20000010100 */
[C-C-:B------:R-:W-:Y:S01]  /*08d0*/  FADD.FTZ R155, -R0.reuse, R87.reuse ;  /* 0x00000057009b7221 */ /* 0x140fe20000010100 */
[----:B------:R-:W-:Y:S01]  /*08e0*/  FADD.FTZ R151, -R0, R84 ;  /* 0x0000005400977221 */ /* 0x000fe20000010100 */
[C---:B----4-:R-:W-:Y:S02]  /*08f0*/  PRMT R87, R89.reuse, 0x7632, R87 ;  /* 0x0000763259577816 */ /* 0x050fe40000000057 */
[----:B------:R-:W-:Y:S02]  /*0900*/  PRMT R86, R90, 0x7632, R86 ;  /* 0x000076325a567816 */ /* 0x000fe40000000056 */
[C---:B0-----:R-:W-:Y:S02]  /*0910*/  PRMT R144, R88.reuse, 0x7632, R144 ;  /* 0x0000763258907816 */ /* 0x041fe40000000090 */
[----:B------:R-:W-:Y:S01]  /*0920*/  SHF.L.U32 R163, R88, 0x10, RZ ;  /* 0x0000001058a37819 */ /* 0x000fe200000006ff */
[C---:B------:R-:W-:Y:S01]  /*0930*/  FADD.FTZ R157, -R0.reuse, R95 ;  /* 0x0000005f009d7221 */ /* 0x040fe20000010100 */
[----:B------:R-:W-:Y:S01]  /*0940*/  SHF.L.U32 R159, R89, 0x10, RZ ;  /* 0x00000010599f7819 */ /* 0x000fe200000006ff */
[----:B------:R-:W-:Y:S01]  /*0950*/  FADD.FTZ R89, -R0, R93 ;  /* 0x0000005d00597221 */ /* 0x000fe20000010100 */
[----:B------:R-:W-:Y:S01]  /*0960*/  SHF.L.U32 R161, R90, 0x10, RZ ;  /* 0x000000105aa17819 */ /* 0x000fe200000006ff */
[C---:B------:R-:W-:Y:S01]  /*0970*/  FADD.FTZ R153, -R0.reuse, R97 ;  /* 0x0000006100997221 */ /* 0x040fe20000010100 */
[C---:B-1----:R-:W-:Y:S01]  /*0980*/  FADD.FTZ R147, -R0.reuse, R99 ;  /* 0x0000006300937221 */ /* 0x042fe20000010100 */
[C---:B------:R-:W-:Y:S01]  /*0990*/  FADD.FTZ R85, -R0.reuse, R85 ;  /* 0x0000005500557221 */ /* 0x040fe20000010100 */
[----:B------:R-:W-:Y:S01]  /*09a0*/  PRMT R84, R91, 0x7632, R84 ;  /* 0x000076325b547816 */ /* 0x000fe20000000054 */
        /* <DEDUP_REMOVED lines=10> */
[----:B------:R-:W-:Y:S01]  /*0a50*/  SHF.L.U32 R90, R86, 0x10, RZ ;  /* 0x00000010565a7819 */ /* 0x000fe200000006ff */
[----:B------:R-:W-:Y:S01]  /*0a60*/  FMUL.FTZ R86, R138, R155 ;  /* 0x0000009b8a567220 */ /* 0x000fe20000410000 */
[----:B------:R-:W-:Y:S01]  /*0a70*/  SHF.L.U32 R144, R144, 0x10, RZ ;  /* 0x0000001090907819 */ /* 0x000fe200000006ff */
[----:B------:R-:W-:Y:S01]  /*0a80*/  FMUL.FTZ R151, R40, R163 ;  /* 0x000000a328977220 */ /* 0x000fe20000410000 */
[----:B------:R-:W-:Y:S01]  /*0a90*/  SHF.L.U32 R96, R84, 0x10, RZ ;  /* 0x0000001054607819 */ /* 0x000fe200000006ff */
[----:B------:R-:W-:Y:S01]  /*0aa0*/  FMUL.FTZ R156, R138, R85 ;  /* 0x000000558a9c7220 */ /* 0x000fe20000410000 */
[----:B------:R-:W-:Y:S01]  /*0ab0*/  FADD.FTZ R128, R88, R128 ;  /* 0x0000008058807221 */ /* 0x000fe20000010000 */
[-C--:B------:R-:W-:Y:S01]  /*0ac0*/  FFMA.FTZ R129, R86, R88.reuse, R129 ;  /* 0x0000005856817223 */ /* 0x080fe20000010081 */
[----:B------:R-:W-:Y:S01]  /*0ad0*/  FMUL.FTZ R84, R43, R88 ;  /* 0x000000582b547220 */ /* 0x000fe20000410000 */
[----:B------:R-:W-:Y:S01]  /*0ae0*/  FMUL.FTZ R85, R41, R144 ;  /* 0x0000009029557220 */ /* 0x000fe20000410000 */
[----:B------:R-:W-:Y:S01]  /*0af0*/  FADD.FTZ R88, RZ, R151 ;  /* 0x00000097ff587221 */ /* 0x000fe20000010000 */
[----:B------:R-:W-:Y:S01]  /*0b00*/  FFMA.FTZ R155, R0, R151, RZ ;  /* 0x00000097009b7223 */ /* 0x000fe200000100ff */
        /* <DEDUP_REMOVED lines=8> */
[C---:B------:R-:W-:Y:S01]  /*0b90*/  PRMT R103, R81.reuse, 0x7632, R103 ;  /* 0x0000763251677816 */ /* 0x040fe20000000067 */
[----:B------:R-:W-:Y:S01]  /*0ba0*/  FMUL.FTZ R149, R44, R161 ;  /* 0x000000a12c957220 */ /* 0x000fe20000410000 */
[----:B------:R-:W-:Y:S01]  /*0bb0*/  SHF.L.U32 R94, R81, 0x10, RZ ;  /* 0x00000010515e7819 */ /* 0x000fe200000006ff */
[----:B------:R-:W-:Y:S01]  /*0bc0*/  FADD.FTZ R88, R157, R84 ;  /* 0x000000549d587221 */ /* 0x000fe20000010000 */
[----:B------:R-:W-:Y:S01]  /*0bd0*/  PRMT R81, R82, 0x7632, R81 ;  /* 0x0000763252517816 */ /* 0x000fe20000000051 */
[----:B------:R-:W-:Y:S01]  /*0be0*/  FMUL.FTZ R154, R138, R154 ;  /* 0x0000009a8a9a7220 */ /* 0x000fe20000410000 */
[----:B------:R-:W-:Y:S01]  /*0bf0*/  FFMA.FTZ R155, R86, R84, R155 ;  /* 0x00000054569b7223 */ /* 0x000fe2000001009b */
[----:B------:R-:W-:Y:S01]  /*0c00*/  SHF.L.U32 R91, R91, 0x10, RZ ;  /* 0x000000105b5b7819 */ /* 0x000fe200000006ff */
[----:B------:R-:W-:Y:S01]  /*0c10*/  FMUL.FTZ R152, R138, R165 ;  /* 0x000000a58a987220 */ /* 0x000fe20000410000 */
        /* <DEDUP_REMOVED lines=24> */
[----:B------:R-:W-:Y:S01]  /*0da0*/  FADD.FTZ R82, R82, R91 ;  /* 0x0000005b52527221 */ /* 0x000fe20000010000 */
[----:B------:R-:W-:Y:S01]  /*0db0*/  FFMA.FTZ R155, R152, R91, R155 ;  /* 0x0000005b989b7223 */ /* 0x000fe2000001009b */
[----:B------:R-:W-:Y:S01]  /*0dc0*/  SHF.L.U32 R101, R101, 0x10, RZ ;  /* 0x0000001065657819 */ /* 0x000fe200000006ff */
        /* <DEDUP_REMOVED lines=10> */
[----:B------:R-:W-:Y:S01]  /*0e70*/  FFMA.FTZ R115, R100, R101, R115 ;  /* 0x0000006564737223 */ /* 0x000fe20000010073 */
[C---:B------:R-:W-:Y:S01]  /*0e80*/  FMUL.FTZ R95, R138.reuse, R95 ;  /* 0x0000005f8a5f7220 */ /* 0x040fe20000410000 */
[----:B------:R-:W-:Y:S01]  /*0e90*/  FMUL.FTZ R101, R49, R101 ;  /* 0x0000006531657220 */ /* 0x000fe20000410000 */
[----:B------:R-:W-:Y:S01]  /*0ea0*/  FADD.FTZ R82, R83, R92 ;  /* 0x0000005c53527221 */ /* 0x000fe20000010000 */
[----:B------:R-:W-:Y:S01]  /*0eb0*/  FFMA.FTZ R83, R93, R92, R88 ;  /* 0x0000005c5d537223 */ /* 0x000fe20000010058 */
[----:B------:R-:W-:Y:S01]  /*0ec0*/  SHF.L.U32 R103, R103, 0x10, RZ ;  /* 0x0000001067677819 */ /* 0x000fe200000006ff */
[----:B------:R-:W-:Y:S01]  /*0ed0*/  FMUL.FTZ R102, R138, R147 ;  /* 0x000000938a667220 */ /* 0x000fe20000410000 */
[----:B------:R-:W-:Y:S01]  /*0ee0*/  FADD.FTZ R5, R94, R5 ;  /* 0x000000055e057221 */ /* 0x000fe20000010000 */
[-C--:B------:R-:W-:Y:S01]  /*0ef0*/  FFMA.FTZ R110, R95, R94.reuse, R110 ;  /* 0x0000005e5f6e7223 */ /* 0x080fe2000001006e */
        /* <DEDUP_REMOVED lines=55> */
.L_x_4312:
[----:B------:R-:W-:Y:S02]  /*1270*/  SHF.L.U32 R88, R142, 0x4, RZ ;  /* 0x000000048e587819 */ /* 0x000fe400000006ff */
[----:B------:R-:W-:Y:S02]  /*1280*/  SHF.R.U32.HI R142, RZ, 0x1c, R142 ;  /* 0x0000001cff8e7819 */ /* 0x000fe4000001168e */
[----:B------:R-:W-:-:S04]  /*1290*/  IADD3 R80, P1, R88, UR14, RZ ;  /* 0x0000000e58507c10 */ /* 0x000fc8000ff3e0ff */
[----:B------:R-:W-:-:S06]  /*12a0*/  IADD3.X R81, R142, UR15, RZ, P1, !PT ;  /* 0x0000000f8e517c10 */ /* 0x000fcc0008ffe4ff */
[----:B------:R-:W3:Y:S01]  /*12b0*/  LDG.E.128 R80, desc[UR4][R80.64] ;  /* 0x0000000450507981 */ /* 0x000ee2000c1e1d00 */
        /* <DEDUP_REMOVED lines=8> */
[----:B------:R-:W-:-:S02]  /*1340*/  FSEL R147, R147, RZ, !P4 ;  /* 0x000000ff93937208 */ /* 0x000fc40006000000 */
[----:B------:R-:W-:-:S03]  /*1350*/  ISETP.NE.U32.AND P3, PT, RZ, UR16, PT ;  /* 0x00000010ff007c0c */ /* 0x000fc6000bf65070 */
[-CC-:B------:R-:W-:Y:S01]  /*1360*/  FFMA.FTZ R0, R0, R122.reuse, R147.reuse ;  /* 0x0000007a00007223 */ /* 0x180fe20000010093 */
[-CC-:B------:R-:W-:Y:S01]  /*1370*/  FFMA.FTZ R156, R156, R122.reuse, R147.reuse ;  /* 0x0000007a9c9c7223 */ /* 0x180fe20000010093 */
[-CC-:B------:R-:W-:Y:S01]  /*1380*/  FFMA.FTZ R158, R158, R122.reuse, R147.reuse ;  /* 0x0000007a9e9e7223 */ /* 0x180fe20000010093 */
[----:B------:R-:W-:Y:S01]  /*1390*/  FFMA.FTZ R123, R86, R122, R147 ;  /* 0x0000007a567b7223 */ /* 0x000fe20000010093 */
[----:B------:R-:W-:Y:S01]  /*13a0*/  FADD.FTZ R151, R151, -R0 ;  /* 0x8000000097977221 */ /* 0x000fe20000010000 */
[----:B------:R-:W-:Y:S01]  /*13b0*/  @P2 IADD3 R140, P5, R140, UR16, RZ ;  /* 0x000000108c8c2c10 */ /* 0x000fe2000ffbe0ff */
[----:B------:R-:W-:Y:S01]  /*13c0*/  FADD.FTZ R85, R85, -R156 ;  /* 0x8000009c55557221 */ /* 0x000fe20000010000 */
[----:B-----5:R-:W-:Y:S01]  /*13d0*/  MOV R0, R118 ;  /* 0x0000007600007202 */ /* 0x020fe20000000f00 */
[----:B------:R-:W-:Y:S01]  /*13e0*/  FMUL.FTZ R151, R138, R151 ;  /* 0x000000978a977220 */ /* 0x000fe20000410000 */
[----:B------:R-:W-:Y:S01]  /*13f0*/  @P2 IADD3.X R141, R141, UR17, RZ, P5, !PT ;  /* 0x000000118d8d2c10 */ /* 0x000fe2000affe4ff */
[----:B------:R-:W-:Y:S01]  /*1400*/  FADD.FTZ R87, R87, -R158 ;  /* 0x8000009e57577221 */ /* 0x000fe20000010000 */
[----:B------:R-:W-:Y:S01]  /*1410*/  LOP3.LUT P6, RZ, R0, 0xff, RZ, 0xc0, !PT ;  /* 0x000000ff00ff7812 */ /* 0x000fe200078cc0ff */
[----:B------:R-:W-:Y:S01]  /*1420*/  FMUL.FTZ R158, R138, R85 ;  /* 0x000000558a9e7220 */ /* 0x000fe20000410000 */
[----:B------:R-:W-:Y:S01]  /*1430*/  LOP3.LUT P5, RZ, R118, 0xff00, RZ, 0xc0, !PT ;  /* 0x0000ff0076ff7812 */ /* 0x000fe200078ac0ff */
[----:B------:R-:W-:Y:S01]  /*1440*/  @P1 FADD.FTZ R151, R36, R151 ;  /* 0x0000009724971221 */ /* 0x000fe20000010000 */
[----:B------:R-:W-:Y:S01]  /*1450*/  FADD.FTZ R123, R84, -R123 ;  /* 0x8000007b547b7221 */ /* 0x000fe20000010000 */
[----:B------:R-:W-:Y:S01]  /*1460*/  ISETP.NE.AND.EX P3, PT, RZ, UR17, PT, P3 ;  /* 0x00000011ff007c0c */ /* 0x000fe2000bf65330 */
[----:B------:R-:W-:Y:S01]  /*1470*/  @P1 FADD.FTZ R158, R37, R158 ;  /* 0x0000009e259e1221 */ /* 0x000fe20000010000 */
[C---:B------:R-:W-:Y:S01]  /*1480*/  FMUL.FTZ R153, R138.reuse, R87 ;  /* 0x000000578a997220 */ /* 0x040fe20000410000 */
[----:B------:R-:W-:Y:S01]  /*1490*/  FMUL.FTZ R156, R138, R123 ;  /* 0x0000007b8a9c7220 */ /* 0x000fe20000410000 */
[C---:B------:R-:W-:Y:S01]  /*14a0*/  @P2 SEL R84, R151.reuse, R72, P3 ;  /* 0x0000004897542207 */ /* 0x040fe20001800000 */
[----:B------:R-:W-:Y:S01]  /*14b0*/  FMUL.FTZ R151, R151, R137 ;  /* 0x0000008997977220 */ /* 0x000fe20000410000 */
[C---:B------:R-:W-:Y:S01]  /*14c0*/  SEL R85, R158.reuse, R73, P3 ;  /* 0x000000499e557207 */ /* 0x040fe20001800000 */
[----:B------:R-:W-:Y:S01]  /*14d0*/  HFMA2.MMA R0, -RZ, RZ, 0, 0 ;  /* 0x00000000ff007435 */ /* 0x000fe200000001ff */
[-C--:B------:R-:W-:Y:S01]  /*14e0*/  FMUL.FTZ R158, R158, R137.reuse ;  /* 0x000000899e9e7220 */ /* 0x080fe20000410000 */
[----:B------:R-:W-:Y:S01]  /*14f0*/  @P1 FADD.FTZ R153, R38, R153 ;  /* 0x0000009926991221 */ /* 0x000fe20000010000 */
[----:B------:R-:W-:Y:S01]  /*1500*/  @P1 FADD.FTZ R156, R39, R156 ;  /* 0x0000009c279c1221 */ /* 0x000fe20000010000 */
[----:B------:R-:W-:Y:S01]  /*1510*/  FMUL.FTZ R151, R151, UR18 ;  /* 0x0000001297977c20 */ /* 0x000fe20008410000 */
[----:B------:R-:W-:Y:S01]  /*1520*/  FMUL.FTZ R158, R158, UR18 ;  /* 0x000000129e9e7c20 */ /* 0x000fe20008410000 */
[--C-:B------:R-:W-:Y:S01]  /*1530*/  FFMA.FTZ R154, R154, R122, R147.reuse ;  /* 0x0000007a9a9a7223 */ /* 0x100fe20000010093 */
[C---:B------:R-:W-:Y:S01]  /*1540*/  SEL R86, R153.reuse, R74, P3 ;  /* 0x0000004a99567207 */ /* 0x040fe20001800000 */
[----:B------:R-:W-:Y:S01]  /*1550*/  FMUL.FTZ R153, R153, R137 ;  /* 0x0000008999997220 */ /* 0x000fe20000410000 */
[C---:B------:R-:W-:Y:S01]  /*1560*/  SEL R87, R156.reuse, R75, P3 ;  /* 0x0000004b9c577207 */ /* 0x040fe20001800000 */
[----:B------:R-:W-:Y:S01]  /*1570*/  FMUL.FTZ R156, R156, R137 ;  /* 0x000000899c9c7220 */ /* 0x000fe20000410000 */
[-CC-:B------:R-:W-:Y:S01]  /*1580*/  FFMA.FTZ R148, R148, R122.reuse, R147.reuse ;  /* 0x0000007a94947223 */ /* 0x180fe20000010093 */
[----:B------:R-:W-:Y:S01]  /*1590*/  FMUL.FTZ R153, R153, UR18 ;  /* 0x0000001299997c20 */ /* 0x000fe20008410000 */
[----:B------:R-:W-:Y:S01]  /*15a0*/  FFMA.FTZ R152, R152, R122, R147 ;  /* 0x0000007a98987223 */ /* 0x000fe20000010093 */
[----:B------:R0:W-:Y:S01]  /*15b0*/  @P2 STG.E.128 desc[UR4][R140.64], R84 ;  /* 0x000000548c002986 */ /* 0x0001e2000c101d04 */
[----:B------:R-:W-:-:S02]  /*15c0*/  FMUL.FTZ R156, R156, UR18 ;  /* 0x000000129c9c7c20 */ /* 0x000fc40008410000 */
[----:B------:R-:W-:-:S04]  /*15d0*/  FADD.FTZ R91, R91, -R152 ;  /* 0x800000985b5b7221 */ /* 0x000fc80000010000 */
[----:B------:R-:W-:-:S04]  /*15e0*/  FMUL.FTZ R91, R138, R91 ;  /* 0x0000005b8a5b7220 */ /* 0x000fc80000410000 */
[----:B------:R-:W-:Y:S01]  /*15f0*/  @P1 FADD.FTZ R91, R34, R91 ;  /* 0x0000005b225b1221 */ /* 0x000fe20000010000 */
[----:B0-----:R-:W-:Y:S01]  /*1600*/  FFMA.FTZ R87, R150, R122, R147 ;  /* 0x0000007a96577223 */ /* 0x001fe20000010093 */
[----:B------:R-:W-:Y:S01]  /*1610*/  FADD.FTZ R85, R149, -R154 ;  /* 0x8000009a95557221 */ /* 0x000fe20000010000 */
[----:B------:R-:W-:Y:S02]  /*1620*/  MOV R149, RZ ;  /* 0x000000ff00957202 */ /* 0x000fe40000000f00 */
[----:B------:R-:W-:Y:S01]  /*1630*/  FADD.FTZ R87, R90, -R87 ;  /* 0x800000575a577221 */ /* 0x000fe20000010000 */
[----:B------:R-:W-:Y:S01]  /*1640*/  FMUL.FTZ R90, R59, R156 ;  /* 0x0000009c3b5a7220 */ /* 0x000fe20000410000 */
[C---:B------:R-:W-:Y:S01]  /*1650*/  SEL R86, R91.reuse, R78, P3 ;  /* 0x0000004e5b567207 */ /* 0x040fe20001800000 */
[----:B------:R-:W-:Y:S01]  /*1660*/  FMUL.FTZ R91, R91, R137 ;  /* 0x000000895b5b7220 */ /* 0x000fe20000410000 */
[C---:B---3--:R-:W-:Y:S02]  /*1670*/  @P6 SHF.L.U32 R123, R80.reuse, 0x10, RZ ;  /* 0x00000010507b6819 */ /* 0x048fe400000006ff */
[----:B------:R-:W-:-:S03]  /*1680*/  @P5 PRMT R80, R80, 0x7632, R80 ;  /* 0x0000763250505816 */ /* 0x000fc60000000050 */
[----:B------:R-:W-:Y:S01]  /*1690*/  @P6 FMUL.FTZ R0, R151, R123 ;  /* 0x0000007b97006220 */ /* 0x000fe20000410000 */
[----:B------:R-:W-:Y:S01]  /*16a0*/  @P5 SHF.L.U32 R80, R80, 0x10, RZ ;  /* 0x0000001050505819 */ /* 0x000fe200000006ff */
[----:B------:R-:W-:Y:S01]  /*16b0*/  FMUL.FTZ R151, R56, R151 ;  /* 0x0000009738977220 */ /* 0x000fe20000410000 */
[----:B------:R-:W-:-:S03]  /*16c0*/  MOV R123, RZ ;  /* 0x000000ff007b7202 */ /* 0x000fc60000000f00 */
[----:B------:R-:W-:Y:S01]  /*16d0*/  @P5 FMUL.FTZ R123, R158, R80 ;  /* 0x000000509e7b5220 */ /* 0x000fe20000410000 */
[----:B------:R-:W-:Y:S01]  /*16e0*/  FMUL.FTZ R80, R57, R158 ;  /* 0x0000009e39507220 */ /* 0x000fe20000410000 */
[----:B------:R-:W-:Y:S02]  /*16f0*/  FSEL R151, R151, RZ, P6 ;  /* 0x000000ff97977208 */ /* 0x000fe40003000000 */
[----:B------:R-:W-:Y:S02]  /*1700*/  LOP3.LUT P6, RZ, R118, 0xff0000, RZ, 0xc0, !PT ;  /* 0x00ff000076ff7812 */ /* 0x000fe400078cc0ff */
[----:B------:R-:W-:Y:S02]  /*1710*/  FSEL R150, R80, RZ, P5 ;  /* 0x000000ff50967208 */ /* 0x000fe40002800000 */
[----:B------:R-:W-:Y:S01]  /*1720*/  LOP3.LUT P5, RZ, R118, 0xff000000, RZ, 0xc0, !PT ;  /* 0xff00000076ff7812 */ /* 0x000fe200078ac0ff */
[----:B------:R-:W-:-:S03]  /*1730*/  HFMA2.MMA R118, -RZ, RZ, 0, 0 ;  /* 0x00000000ff767435 */ /* 0x000fc600000001ff */
[----:B------:R-:W-:-:S05]  /*1740*/  FSEL R90, R90, RZ, P5 ;  /* 0x000000ff5a5a7208 */ /* 0x000fca0002800000 */
[----:B------:R-:W-:-:S04]  /*1750*/  @P6 SHF.L.U32 R80, R81, 0x10, RZ ;  /* 0x0000001051506819 */ /* 0x000fc800000006ff */
[----:B------:R-:W-:Y:S01]  /*1760*/  @P5 PRMT R81, R81, 0x7632, R81 ;  /* 0x0000763251515816 */ /* 0x000fe20000000051 */
[----:B------:R-:W-:Y:S01]  /*1770*/  @P6 FMUL.FTZ R118, R153, R80 ;  /* 0x0000005099766220 */ /* 0x000fe20000410000 */
[----:B------:R-:W-:Y:S01]  /*1780*/  FMUL.FTZ R80, R58, R153 ;  /* 0x000000993a507220 */ /* 0x000fe20000410000 */
[----:B------:R-:W-:Y:S01]  /*1790*/  FADD.FTZ R153, R89, -R148 ;  /* 0x8000009459997221 */ /* 0x000fe20000010000 */
[----:B------:R-:W-:Y:S01]  /*17a0*/  @P5 SHF.L.U32 R81, R81, 0x10, RZ ;  /* 0x0000001051515819 */ /* 0x000fe200000006ff */
[----:B------:R-:W-:Y:S02]  /*17b0*/  HFMA2.MMA R148, -RZ, RZ, 0, 0 ;  /* 0x00000000ff947435 */ /* 0x000fe400000001ff */
[----:B------:R-:W-:Y:S01]  /*17c0*/  FSEL R89, R80, RZ, P6 ;  /* 0x000000ff50597208 */ /* 0x000fe20003000000 */
[----:B------:R-:W-:Y:S01]  /*17d0*/  FMUL.FTZ R80, R138, R87 ;  /* 0x000000578a507220 */ /* 0x000fe20000410000 */
[----:B------:R-:W-:Y:S01]  /*17e0*/  @P5 FMUL.FTZ R149, R156, R81 ;  /* 0x000000519c955220 */ /* 0x000fe20000410000 */
[C---:B------:R-:W-:Y:S01]  /*17f0*/  LOP3.LUT P5, RZ, R119.reuse, 0xff00, RZ, 0xc0, !PT ;  /* 0x0000ff0077ff7812 */ /* 0x040fe200078ac0ff */
[C---:B------:R-:W-:Y:S01]  /*1800*/  FMUL.FTZ R81, R138.reuse, R85 ;  /* 0x000000558a517220 */ /* 0x040fe20000410000 */
[----:B------:R-:W-:Y:S01]  /*1810*/  LOP3.LUT P6, RZ, R119, 0xff, RZ, 0xc0, !PT ;  /* 0x000000ff77ff7812 */ /* 0x000fe200078cc0ff */
[----:B------:R-:W-:Y:S01]  /*1820*/  @P1 FADD.FTZ R80, R33, R80 ;  /* 0x0000005021501221 */ /* 0x000fe20000010000 */
[----:B------:R-:W-:Y:S01]  /*1830*/  FMUL.FTZ R152, R138, R153 ;  /* 0x000000998a987220 */ /* 0x000fe20000410000 */
[----:B------:R-:W-:Y:S01]  /*1840*/  @P1 FADD.FTZ R81, R32, R81 ;  /* 0x0000005120511221 */ /* 0x000fe20000010000 */
[----:B------:R-:W-:-:S02]  /*1850*/  MOV R153, RZ ;  /* 0x000000ff00997202 */ /* 0x000fc40000000f00 */
[----:B------:R-:W-:Y:S01]  /*1860*/  @P1 FADD.FTZ R152, R35, R152 ;  /* 0x0000009823981221 */ /* 0x000fe20000010000 */
[C---:B------:R-:W-:Y:S01]  /*1870*/  SEL R85, R80.reuse, R77, P3 ;  /* 0x0000004d50557207 */ /* 0x040fe20001800000 */
[-C--:B------:R-:W-:Y:S01]  /*1880*/  FMUL.FTZ R80, R80, R137.reuse ;  /* 0x0000008950507220 */ /* 0x080fe20000410000 */
[C---:B------:R-:W-:Y:S01]  /*1890*/  SEL R84, R81.reuse, R76, P3 ;  /* 0x0000004c51547207 */ /* 0x040fe20001800000 */
[----:B------:R-:W-:Y:S01]  /*18a0*/  FMUL.FTZ R81, R81, R137 ;  /* 0x0000008951517220 */ /* 0x000fe20000410000 */
[----:B------:R-:W-:Y:S01]  /*18b0*/  @P5 PRMT R154, R82, 0x7632, R154 ;  /* 0x00007632529a5816 */ /* 0x000fe2000000009a */
[----:B------:R-:W-:Y:S01]  /*18c0*/  FMUL.FTZ R155, R80, UR18 ;  /* 0x00000012509b7c20 */ /* 0x000fe20008410000 */
[----:B------:R-:W-:Y:S01]  /*18d0*/  @P6 SHF.L.U32 R82, R82, 0x10, RZ ;  /* 0x0000001052526819 */ /* 0x000fe200000006ff */
[----:B------:R-:W-:Y:S01]  /*18e0*/  FMUL.FTZ R81, R81, UR18 ;  /* 0x0000001251517c20 */ /* 0x000fe20008410000 */
[----:B------:R-:W-:Y:S02]  /*18f0*/  SEL R87, R152, R79, P3 ;  /* 0x0000004f98577207 */ /* 0x000fe40001800000 */
[----:B------:R-:W-:Y:S01]  /*1900*/  @P5 SHF.L.U32 R154, R154, 0x10, RZ ;  /* 0x000000109a9a5819 */ /* 0x000fe200000006ff */
[----:B------:R-:W-:Y:S01]  /*1910*/  @P6 FMUL.FTZ R148, R81, R82 ;  /* 0x0000005251946220 */ /* 0x000fe20000410000 */
[----:B------:R-:W-:Y:S01]  /*1920*/  FMUL.FTZ R80, R60, R81 ;  /* 0x000000513c507220 */ /* 0x000fe20000410000 */
[----:B------:R-:W-:Y:S01]  /*1930*/  FMUL.FTZ R81, R61, R155 ;  /* 0x0000009b3d517220 */ /* 0x000fe20000410000 */
[----:B------:R0:W-:Y:S01]  /*1940*/  @P2 STG.E.128 desc[UR4][R140.64+0x10], R84 ;  /* 0x000010548c002986 */ /* 0x0001e2000c101d04 */
[----:B------:R-:W-:Y:S01]  /*1950*/  SHF.L.U32 R82, R139, 0x4, RZ ;  /* 0x000000048b527819 */ /* 0x000fe200000006ff */
[----:B------:R-:W-:Y:S01]  /*1960*/  @P5 FMUL.FTZ R153, R155, R154 ;  /* 0x0000009a9b995220 */ /* 0x000fe20000410000 */
[----:B------:R-:W-:-:S02]  /*1970*/  FSEL R155, R80, RZ, P6 ;  /* 0x000000ff509b7208 */ /* 0x000fc40003000000 */
[----:B------:R-:W-:Y:S02]  /*1980*/  IADD3 R80, P6, R88, UR20, RZ ;  /* 0x0000001458507c10 */ /* 0x000fe4000ffde0ff */
[----:B------:R-:W-:Y:S02]  /*1990*/  F2FP.BF16.F32.PACK_AB R89, R90, R89 ;  /* 0x000000595a59723e */ /* 0x000fe400000010ff */
[----:B------:R-:W-:Y:S01]  /*19a0*/  F2FP.BF16.F32.PACK_AB R88, R150, R151 ;  /* 0x000000979658723e */ /* 0x000fe200000010ff */
[----:B0-----:R-:W-:Y:S01]  /*19b0*/  FMUL.FTZ R140, R152, R137 ;  /* 0x00000089988c7220 */ /* 0x001fe20000410000 */
[----:B------:R-:W-:Y:S01]  /*19c0*/  FSEL R86, R81, RZ, P5 ;  /* 0x000000ff51567208 */ /* 0x000fe20002800000 */
[----:B------:R-:W-:Y:S01]  /*19d0*/  FMUL.FTZ R152, R91, UR18 ;  /* 0x000000125b987c20 */ /* 0x000fe20008410000 */
[----:B------:R-:W-:Y:S01]  /*19e0*/  SHF.R.U32.HI R141, RZ, 0x1c, R139 ;  /* 0x0000001cff8d7819 */ /* 0x000fe2000001168b */
[----:B------:R-:W-:Y:S01]  /*19f0*/  FMUL.FTZ R140, R140, UR18 ;  /* 0x000000128c8c7c20 */ /* 0x000fe20008410000 */
[----:B------:R-:W-:Y:S01]  /*1a00*/  IADD3 R84, P5, R82, UR14, RZ ;  /* 0x0000000e52547c10 */ /* 0x000fe2000ffbe0ff */
[----:B------:R-:W-:Y:S01]  /*1a10*/  FMUL.FTZ R87, R62, R152 ;  /* 0x000000983e577220 */ /* 0x000fe20000410000 */
[----:B------:R-:W-:Y:S01]  /*1a20*/  IADD3.X R81, R142, UR21, RZ, P6, !PT ;  /* 0x000000158e517c10 */ /* 0x000fe2000b7fe4ff */
[----:B------:R-:W-:Y:S01]  /*1a30*/  FMUL.FTZ R91, R63, R140 ;  /* 0x0000008c3f5b7220 */ /* 0x000fe20000410000 */
[----:B------:R-:W-:-:S02]  /*1a40*/  IADD3.X R85, R141, UR15, RZ, P5, !PT ;  /* 0x0000000f8d557c10 */ /* 0x000fc4000affe4ff */
[C---:B------:R-:W-:Y:S02]  /*1a50*/  LOP3.LUT P6, RZ, R119.reuse, 0xff0000, RZ, 0xc0, !PT ;  /* 0x00ff000077ff7812 */ /* 0x040fe400078cc0ff */
[----:B------:R-:W-:Y:S02]  /*1a60*/  LOP3.LUT P5, RZ, R119, 0xff000000, RZ, 0xc0, !PT ;  /* 0xff00000077ff7812 */ /* 0x000fe400078ac0ff */
[----:B------:R-:W-:Y:S02]  /*1a70*/  FSEL R87, R87, RZ, P6 ;  /* 0x000000ff57577208 */ /* 0x000fe40003000000 */
[----:B------:R-:W-:Y:S02]  /*1a80*/  FSEL R142, R91, RZ, P5 ;  /* 0x000000ff5b8e7208 */ /* 0x000fe40002800000 */
[----:B------:R-:W-:Y:S02]  /*1a90*/  F2FP.BF16.F32.PACK_AB R90, R86, R155 ;  /* 0x0000009b565a723e */ /* 0x000fe400000010ff */
[----:B------:R-:W-:-:S05]  /*1aa0*/  F2FP.BF16.F32.PACK_AB R91, R142, R87 ;  /* 0x000000578e5b723e */ /* 0x000fca00000010ff */
[----:B------:R0:W-:Y:S04]  /*1ab0*/  STG.E.128 desc[UR4][R80.64], R88 ;  /* 0x0000005850007986 */ /* 0x0001e8000c101d04 */
[----:B------:R-:W2:Y:S01]  /*1ac0*/  LDG.E.128 R84, desc[UR4][R84.64] ;  /* 0x0000000454547981 */ /* 0x000ea2000c1e1d00 */
        /* <DEDUP_REMOVED lines=16> */
[C---:B0-----:R-:W-:Y:S01]  /*1bd0*/  @P5 PRMT R80, R83.reuse, 0x7632, R80 ;  /* 0x0000763253505816 */ /* 0x041fe20000000050 */
[C---:B------:R-:W-:Y:S01]  /*1be0*/  FMUL.FTZ R93, R138.reuse, R93 ;  /* 0x0000005d8a5d7220 */ /* 0x040fe20000410000 */
[C---:B------:R-:W-:Y:S01]  /*1bf0*/  FMUL.FTZ R98, R138.reuse, R101 ;  /* 0x000000658a627220 */ /* 0x040fe20000410000 */
[C---:B------:R-:W-:Y:S01]  /*1c00*/  FMUL.FTZ R95, R138.reuse, R95 ;  /* 0x0000005f8a5f7220 */ /* 0x040fe20000410000 */
[C---:B------:R-:W-:Y:S01]  /*1c10*/  FMUL.FTZ R100, R138.reuse, R103 ;  /* 0x000000678a647220 */ /* 0x040fe20000410000 */
[C---:B------:R-:W-:Y:S01]  /*1c20*/  FMUL.FTZ R97, R138.reuse, R97 ;  /* 0x000000618a617220 */ /* 0x040fe20000410000 */
[C---:B------:R-:W-:Y:S01]  /*1c30*/  FMUL.FTZ R102, R138.reuse, R143 ;  /* 0x0000008f8a667220 */ /* 0x040fe20000410000 */
[C---:B------:R-:W-:Y:S01]  /*1c40*/  FMUL.FTZ R99, R138.reuse, R99 ;  /* 0x000000638a637220 */ /* 0x040fe20000410000 */
[----:B------:R-:W-:Y:S01]  /*1c50*/  @P6 SHF.L.U32 R119, R83, 0x10, RZ ;  /* 0x0000001053776819 */ /* 0x000fe200000006ff */
[----:B------:R-:W-:Y:S01]  /*1c60*/  FMUL.FTZ R138, R138, R145 ;  /* 0x000000918a8a7220 */ /* 0x000fe20000410000 */
[----:B------:R-:W-:Y:S01]  /*1c70*/  HFMA2.MMA R83, -RZ, RZ, 0, 0 ;  /* 0x00000000ff537435 */ /* 0x000fe200000001ff */
[----:B------:R-:W-:Y:S01]  /*1c80*/  @P5 SHF.L.U32 R81, R80, 0x10, RZ ;  /* 0x0000001050515819 */ /* 0x000fe200000006ff */
        /* <DEDUP_REMOVED lines=8> */
[----:B------:R-:W-:Y:S01]  /*1d10*/  LOP3.LUT P1, RZ, R113, 0xff, RZ, 0xc0, !PT ;  /* 0x000000ff71ff7812 */ /* 0x000fe2000782c0ff */
[----:B------:R-:W-:Y:S01]  /*1d20*/  HFMA2.MMA R142, -RZ, RZ, 0, 0 ;  /* 0x00000000ff8e7435 */ /* 0x000fe200000001ff */
[----:B------:R-:W-:Y:S01]  /*1d30*/  @P5 FMUL.FTZ R83, R140, R81 ;  /* 0x000000518c535220 */ /* 0x000fe20000410000 */
[----:B------:R-:W-:Y:S01]  /*1d40*/  @P2 LEA R80, P5, R139, UR16, 0x5 ;  /* 0x000000108b502c11 */ /* 0x000fe2000f8a28ff */
[----:B------:R-:W-:Y:S01]  /*1d50*/  HFMA2.MMA R92, -RZ, RZ, 0, 0 ;  /* 0x00000000ff5c7435 */ /* 0x000fe200000001ff */
[C---:B------:R-:W-:Y:S01]  /*1d60*/  SEL R72, R93.reuse, R72, P3 ;  /* 0x000000485d487207 */ /* 0x040fe20001800000 */
[----:B------:R-:W-:Y:S01]  /*1d70*/  FMUL.FTZ R93, R93, R137 ;  /* 0x000000895d5d7220 */ /* 0x000fe20000410000 */
[----:B------:R-:W-:Y:S01]  /*1d80*/  SEL R73, R98, R73, P3 ;  /* 0x0000004962497207 */ /* 0x000fe20001800000 */
[----:B------:R-:W-:Y:S01]  /*1d90*/  @P6 FMUL.FTZ R142, R152, R119 ;  /* 0x00000077988e6220 */ /* 0x000fe20000410000 */
[C---:B------:R-:W-:Y:S01]  /*1da0*/  SEL R74, R95.reuse, R74, P3 ;  /* 0x0000004a5f4a7207 */ /* 0x040fe20001800000 */
[----:B------:R-:W-:Y:S01]  /*1db0*/  FMUL.FTZ R95, R95, R137 ;  /* 0x000000895f5f7220 */ /* 0x000fe20000410000 */
[----:B------:R-:W-:Y:S01]  /*1dc0*/  SEL R75, R100, R75, P3 ;  /* 0x0000004b644b7207 */ /* 0x000fe20001800000 */
[----:B------:R-:W-:Y:S01]  /*1dd0*/  FMUL.FTZ R93, R93, UR18 ;  /* 0x000000125d5d7c20 */ /* 0x000fe20008410000 */
[C---:B------:R-:W-:Y:S01]  /*1de0*/  SEL R76, R97.reuse, R76, P3 ;  /* 0x0000004c614c7207 */ /* 0x040fe20001800000 */
[----:B------:R-:W-:Y:S01]  /*1df0*/  FMUL.FTZ R97, R97, R137 ;  /* 0x0000008961617220 */ /* 0x000fe20000410000 */
[----:B------:R-:W-:Y:S01]  /*1e00*/  SEL R77, R102, R77, P3 ;  /* 0x0000004d664d7207 */ /* 0x000fe20001800000 */
[----:B------:R-:W-:Y:S01]  /*1e10*/  FMUL.FTZ R95, R95, UR18 ;  /* 0x000000125f5f7c20 */ /* 0x000fe20008410000 */
[----:B------:R-:W-:Y:S01]  /*1e20*/  SEL R78, R99, R78, P3 ;  /* 0x0000004e634e7207 */ /* 0x000fe20001800000 */
[----:B------:R-:W-:Y:S01]  /*1e30*/  FMUL.FTZ R97, R97, UR18 ;  /* 0x0000001261617c20 */ /* 0x000fe20008410000 */
[----:B------:R-:W-:Y:S01]  /*1e40*/  SEL R79, R138, R79, P3 ;  /* 0x0000004f8a4f7207 */ /* 0x000fe20001800000 */
[-C--:B------:R-:W-:Y:S01]  /*1e50*/  FMUL.FTZ R98, R98, R137.reuse ;  /* 0x0000008962627220 */ /* 0x080fe20000410000 */
[----:B------:R-:W-:Y:S01]  /*1e60*/  MOV R150, R112 ;  /* 0x0000007000967202 */ /* 0x000fe20000000f00 */
[-C--:B------:R-:W-:Y:S01]  /*1e70*/  FMUL.FTZ R100, R100, R137.reuse ;  /* 0x0000008964647220 */ /* 0x080fe20000410000 */
[----:B------:R-:W-:Y:S01]  /*1e80*/  LOP3.LUT P3, RZ, R112, 0xff0000, RZ, 0xc0, !PT ;  /* 0x00ff000070ff7812 */ /* 0x000fe2000786c0ff */
[-C--:B------:R-:W-:Y:S01]  /*1e90*/  FMUL.FTZ R102, R102, R137.reuse ;  /* 0x0000008966667220 */ /* 0x080fe20000410000 */
[----:B------:R-:W-:Y:S01]  /*1ea0*/  @P2 LEA.HI.X R81, R139, UR17, RZ, 0x5, P5 ;  /* 0x000000118b512c11 */ /* 0x000fe2000a8f2cff */
[-C--:B------:R-:W-:Y:S01]  /*1eb0*/  FMUL.FTZ R99, R99, R137.reuse ;  /* 0x0000008963637220 */ /* 0x080fe20000410000 */
[----:B------:R-:W-:Y:S01]  /*1ec0*/  LOP3.LUT P6, RZ, R150, 0xff, RZ, 0xc0, !PT ;  /* 0x000000ff96ff7812 */ /* 0x000fe200078cc0ff */
[----:B------:R-:W-:Y:S01]  /*1ed0*/  FMUL.FTZ R137, R138, R137 ;  /* 0x000000898a897220 */ /* 0x000fe20000410000 */
[----:B------:R-:W-:Y:S01]  /*1ee0*/  MOV R96, RZ ;  /* 0x000000ff00607202 */ /* 0x000fe20000000f00 */
[----:B------:R-:W-:Y:S01]  /*1ef0*/  @P2 STG.E.128 desc[UR4][R80.64], R72 ;  /* 0x0000004850002986 */ /* 0x000fe2000c101d04 */
[C---:B------:R-:W-:Y:S01]  /*1f00*/  LOP3.LUT P5, RZ, R112.reuse, 0xff000000, RZ, 0xc0, !PT ;  /* 0xff00000070ff7812 */ /* 0x040fe200078ac0ff */
[----:B------:R-:W-:Y:S01]  /*1f10*/  FMUL.FTZ R101, R99, UR18 ;  /* 0x0000001263657c20 */ /* 0x000fe20008410000 */
[----:B------:R-:W-:Y:S01]  /*1f20*/  MOV R94, RZ ;  /* 0x000000ff005e7202 */ /* 0x000fe20000000f00 */
[----:B------:R0:W-:Y:S01]  /*1f30*/  @P2 STG.E.128 desc[UR4][R80.64+0x10], R76 ;  /* 0x0000104c50002986 */ /* 0x0001e2000c101d04 */
[----:B------:R-:W-:Y:S01]  /*1f40*/  LOP3.LUT P2, RZ, R112, 0xff00, RZ, 0xc0, !PT ;  /* 0x0000ff0070ff7812 */ /* 0x000fe2000784c0ff */
[----:B------:R-:W-:Y:S01]  /*1f50*/  FMUL.FTZ R112, R137, UR18 ;  /* 0x0000001289707c20 */ /* 0x000fe20008410000 */
[----:B------:R-:W-:Y:S01]  /*1f60*/  FADD.FTZ R11, R0, R11 ;  /* 0x0000000b000b7221 */ /* 0x000fe20000010000 */
[----:B------:R-:W-:Y:S01]  /*1f70*/  FMUL.FTZ R0, R70, R101 ;  /* 0x0000006546007220 */ /* 0x000fe20000410000 */
[----:B------:R-:W-:Y:S01]  /*1f80*/  FADD.FTZ R16, R83, R16 ;  /* 0x0000001053107221 */ /* 0x000fe20000010000 */
[----:B------:R-:W-:Y:S01]  /*1f90*/  FMUL.FTZ R102, R102, UR18 ;  /* 0x0000001266667c20 */ /* 0x000fe20008410000 */
[----:B------:R-:W-:Y:S01]  /*1fa0*/  FMUL.FTZ R100, R100, UR18 ;  /* 0x0000001264647c20 */ /* 0x000fe20008410000 */
[----:B------:R-:W-:Y:S01]  /*1fb0*/  FMUL.FTZ R99, R98, UR18 ;  /* 0x0000001262637c20 */ /* 0x000fe20008410000 */
[----:B------:R-:W-:Y:S01]  /*1fc0*/  HFMA2.MMA R98, -RZ, RZ, 0, 0 ;  /* 0x00000000ff627435 */ /* 0x000fe200000001ff */
[----:B------:R-:W-:Y:S01]  /*1fd0*/  FADD.FTZ R10, R123, R10 ;  /* 0x0000000a7b0a7221 */ /* 0x000fe20000010000 */
[----:B------:R-:W-:Y:S01]  /*1fe0*/  FADD.FTZ R13, R118, R13 ;  /* 0x0000000d760d7221 */ /* 0x000fe20000010000 */
[----:B------:R-:W-:Y:S01]  /*1ff0*/  FADD.FTZ R12, R149, R12 ;  /* 0x0000000c950c7221 */ /* 0x000fe20000010000 */
[----:B------:R-:W-:Y:S01]  /*2000*/  FADD.FTZ R15, R148, R15 ;  /* 0x0000000f940f7221 */ /* 0x000fe20000010000 */
[----:B------:R-:W-:Y:S01]  /*2010*/  FADD.FTZ R14, R153, R14 ;  /* 0x0000000e990e7221 */ /* 0x000fe20000010000 */
[----:B------:R-:W-:Y:S01]  /*2020*/  FADD.FTZ R17, R142, R17 ;  /* 0x000000118e117221 */ /* 0x000fe20000010000 */
[----:B0-----:R-:W-:Y:S01]  /*2030*/  FMUL.FTZ R80, R64, R93 ;  /* 0x0000005d40507220 */ /* 0x001fe20000410000 */
[----:B--2---:R-:W-:-:S02]  /*2040*/  @P1 SHF.L.U32 R81, R86, 0x10, RZ ;  /* 0x0000001056511819 */ /* 0x004fc400000006ff */
[----:B------:R-:W-:Y:S02]  /*2050*/  @P3 SHF.L.U32 R89, R85, 0x10, RZ ;  /* 0x0000001055593819 */ /* 0x000fe400000006ff */
[----:B------:R-:W-:Y:S01]  /*2060*/  @P6 SHF.L.U32 R88, R84, 0x10, RZ ;  /* 0x0000001054586819 */ /* 0x000fe200000006ff */
[----:B------:R-:W-:Y:S01]  /*2070*/  @P1 FMUL.FTZ R96, R97, R81 ;  /* 0x0000005161601220 */ /* 0x000fe20000410000 */
[----:B------:R-:W-:Y:S01]  /*2080*/  FMUL.FTZ R81, R66, R95 ;  /* 0x0000005f42517220 */ /* 0x000fe20000410000 */
[----:B------:R-:W-:Y:S01]  /*2090*/  @P3 FMUL.FTZ R92, R95, R89 ;  /* 0x000000595f5c3220 */ /* 0x000fe20000410000 */
[----:B------:R-:W-:Y:S01]  /*20a0*/  @P2 PRMT R84, R84, 0x7632, R84 ;  /* 0x0000763254542816 */ /* 0x000fe20000000054 */
[----:B------:R-:W-:Y:S01]  /*20b0*/  @P6 FMUL.FTZ R94, R93, R88 ;  /* 0x000000585d5e6220 */ /* 0x000fe20000410000 */
[----:B------:R-:W-:Y:S01]  /*20c0*/  FMUL.FTZ R88, R68, R97 ;  /* 0x0000006144587220 */ /* 0x000fe20000410000 */
[----:B------:R-:W-:Y:S01]  /*20d0*/  FSEL R95, R81, RZ, P3 ;  /* 0x000000ff515f7208 */ /* 0x000fe20001800000 */
[----:B------:R-:W-:Y:S01]  /*20e0*/  FMUL.FTZ R81, R69, R102 ;  /* 0x0000006645517220 */ /* 0x000fe20000410000 */
[----:B------:R-:W-:Y:S01]  /*20f0*/  IADD3 R90, P3, R82, UR20, RZ ;  /* 0x00000014525a7c10 */ /* 0x000fe2000ff7e0ff */
[----:B------:R-:W-:Y:S01]  /*2100*/  FADD.FTZ R19, R94, R19 ;  /* 0x000000135e137221 */ /* 0x000fe20000010000 */
[----:B------:R-:W-:Y:S01]  /*2110*/  FSEL R93, R80, RZ, P6 ;  /* 0x000000ff505d7208 */ /* 0x000fe20003000000 */
[----:B------:R-:W-:Y:S01]  /*2120*/  FMUL.FTZ R80, R71, R112 ;  /* 0x0000007047507220 */ /* 0x000fe20000410000 */
[----:B------:R-:W-:Y:S01]  /*2130*/  IADD3.X R91, R141, UR21, RZ, P3, !PT ;  /* 0x000000158d5b7c10 */ /* 0x000fe20009ffe4ff */
[----:B------:R-:W-:Y:S01]  /*2140*/  FADD.FTZ R21, R92, R21 ;  /* 0x000000155c157221 */ /* 0x000fe20000010000 */
[C---:B------:R-:W-:Y:S01]  /*2150*/  LOP3.LUT P6, RZ, R113.reuse, 0xff0000, RZ, 0xc0, !PT ;  /* 0x00ff000071ff7812 */ /* 0x040fe200078cc0ff */
[----:B------:R-:W-:Y:S01]  /*2160*/  FADD.FTZ R23, R96, R23 ;  /* 0x0000001760177221 */ /* 0x000fe20000010000 */
[----:B------:R-:W-:-:S02]  /*2170*/  LOP3.LUT P3, RZ, R113, 0xff000000, RZ, 0xc0, !PT ;  /* 0xff00000071ff7812 */ /* 0x000fc4000786c0ff */
[----:B------:R-:W-:Y:S02]  /*2180*/  FSEL R82, R88, RZ, P1 ;  /* 0x000000ff58527208 */ /* 0x000fe40000800000 */
[----:B------:R-:W-:Y:S01]  /*2190*/  FSEL R88, R0, RZ, P6 ;  /* 0x000000ff00587208 */ /* 0x000fe20003000000 */
[----:B------:R-:W-:Y:S01]  /*21a0*/  FMUL.FTZ R0, R65, R99 ;  /* 0x0000006341007220 */ /* 0x000fe20000410000 */
[----:B------:R-:W-:Y:S01]  /*21b0*/  FSEL R89, R80, RZ, P3 ;  /* 0x000000ff50597208 */ /* 0x000fe20001800000 */
[----:B------:R-:W-:Y:S01]  /*21c0*/  FMUL.FTZ R80, R67, R100 ;  /* 0x0000006443507220 */ /* 0x000fe20000410000 */
[----:B------:R-:W-:Y:S02]  /*21d0*/  LOP3.LUT P1, RZ, R113, 0xff00, RZ, 0xc0, !PT ;  /* 0x0000ff0071ff7812 */ /* 0x000fe4000782c0ff */
[----:B------:R-:W-:Y:S02]  /*21e0*/  F2FP.BF16.F32.PACK_AB R83, R89, R88 ;  /* 0x000000585953723e */ /* 0x000fe400000010ff */
[----:B------:R-:W0:Y:S01]  /*21f0*/  LDC.64 R88, c[0x0][0x210] ;  /* 0x00008400ff587b82 */ /* 0x000e220000000a00 */
[----:B------:R-:W-:-:S02]  /*2200*/  FSEL R81, R81, RZ, P1 ;  /* 0x000000ff51517208 */ /* 0x000fc40000800000 */
[----:B------:R-:W-:Y:S02]  /*2210*/  FSEL R80, R80, RZ, P5 ;  /* 0x000000ff50507208 */ /* 0x000fe40002800000 */
[----:B------:R-:W-:Y:S02]  /*2220*/  FSEL R0, R0, RZ, P2 ;  /* 0x000000ff00007208 */ /* 0x000fe40001000000 */
[----:B------:R-:W-:Y:S02]  /*2230*/  F2FP.BF16.F32.PACK_AB R82, R81, R82 ;  /* 0x000000525152723e */ /* 0x000fe400000010ff */
[----:B------:R-:W-:Y:S01]  /*2240*/  F2FP.BF16.F32.PACK_AB R81, R80, R95 ;  /* 0x0000005f5051723e */ /* 0x000fe200000010ff */
[----:B------:R-:W-:Y:S01]  /*2250*/  HFMA2.MMA R95, -RZ, RZ, 0, 0 ;  /* 0x00000000ff5f7435 */ /* 0x000fe200000001ff */
[----:B------:R-:W-:Y:S02]  /*2260*/  F2FP.BF16.F32.PACK_AB R80, R0, R93 ;  /* 0x0000005d0050723e */ /* 0x000fe400000010ff */
[----:B------:R-:W-:-:S02]  /*2270*/  @P1 PRMT R86, R86, 0x7632, R86 ;  /* 0x0000763256561816 */ /* 0x000fc40000000056 */
[----:B------:R-:W-:Y:S01]  /*2280*/  MOV R93, RZ ;  /* 0x000000ff005d7202 */ /* 0x000fe20000000f00 */
[----:B------:R1:W-:Y:S01]  /*2290*/  STG.E.128 desc[UR4][R90.64], R80 ;  /* 0x000000505a007986 */ /* 0x0003e2000c101d04 */
[----:B------:R-:W-:Y:S02]  /*22a0*/  @P1 SHF.L.U32 R86, R86, 0x10, RZ ;  /* 0x0000001056561819 */ /* 0x000fe400000006ff */
[----:B------:R-:W-:Y:S02]  /*22b0*/  @P5 PRMT R0, R85, 0x7632, R0 ;  /* 0x0000763255005816 */ /* 0x000fe40000000000 */
[C---:B------:R-:W-:Y:S01]  /*22c0*/  @P3 PRMT R97, R87.reuse, 0x7632, R97 ;  /* 0x0000763257613816 */ /* 0x040fe20000000061 */
[----:B------:R-:W-:Y:S01]  /*22d0*/  @P1 FMUL.FTZ R93, R102, R86 ;  /* 0x00000056665d1220 */ /* 0x000fe20000410000 */
[----:B------:R-:W-:Y:S01]  /*22e0*/  @P6 SHF.L.U32 R85, R87, 0x10, RZ ;  /* 0x0000001057556819 */ /* 0x000fe200000006ff */
[----:B------:R-:W-:Y:S01]  /*22f0*/  HFMA2.MMA R87, -RZ, RZ, 0, 0 ;  /* 0x00000000ff577435 */ /* 0x000fe200000001ff */
[----:B0-----:R-:W-:Y:S01]  /*2300*/  LEA R136, R88, R136, 0x2 ;  /* 0x0000008858887211 */ /* 0x001fe200078e10ff */
[----:B------:R-:W-:Y:S01]  /*2310*/  FADD.FTZ R22, R93, R22 ;  /* 0x000000165d167221 */ /* 0x000fe20000010000 */
[----:B------:R-:W-:Y:S01]  /*2320*/  @P2 SHF.L.U32 R84, R84, 0x10, RZ ;  /* 0x0000001054542819 */ /* 0x000fe200000006ff */
[----:B------:R-:W-:Y:S01]  /*2330*/  @P6 FMUL.FTZ R98, R101, R85 ;  /* 0x0000005565626220 */ /* 0x000fe20000410000 */
[----:B------:R-:W-:-:S02]  /*2340*/  ISETP.GE.AND P1, PT, R136, R89, PT ;  /* 0x000000598800720c */ /* 0x000fc40003f26270 */
[----:B------:R-:W-:Y:S01]  /*2350*/  @P5 SHF.L.U32 R0, R0, 0x10, RZ ;  /* 0x0000001000005819 */ /* 0x000fe200000006ff */
[----:B------:R-:W-:Y:S01]  /*2360*/  FADD.FTZ R105, R98, R105 ;  /* 0x0000006962697221 */ /* 0x000fe20000010000 */
[----:B------:R-:W-:Y:S02]  /*2370*/  @P3 SHF.L.U32 R97, R97, 0x10, RZ ;  /* 0x0000001061613819 */ /* 0x000fe400000006ff */
[----:B------:R-:W-:Y:S01]  /*2380*/  MOV R85, RZ ;  /* 0x000000ff00557202 */ /* 0x000fe20000000f00 */
[----:B------:R-:W-:Y:S01]  /*2390*/  @P2 FMUL.FTZ R85, R99, R84 ;  /* 0x0000005463552220 */ /* 0x000fe20000410000 */
[----:B------:R-:W-:Y:S01]  /*23a0*/  @P5 FMUL.FTZ R87, R100, R0 ;  /* 0x0000000064575220 */ /* 0x000fe20000410000 */
[----:B------:R-:W-:Y:S02]  /*23b0*/  @P3 FMUL.FTZ R95, R112, R97 ;  /* 0x00000061705f3220 */ /* 0x000fe40000410000 */
[----:B------:R-:W-:Y:S01]  /*23c0*/  FADD.FTZ R18, R85, R18 ;  /* 0x0000001255127221 */ /* 0x000fe20000010000 */
[----:B------:R-:W-:Y:S01]  /*23d0*/  FADD.FTZ R20, R87, R20 ;  /* 0x0000001457147221 */ /* 0x000fe20000010000 */
[----:B------:R-:W-:Y:S01]  /*23e0*/  FADD.FTZ R104, R95, R104 ;  /* 0x000000685f687221 */ /* 0x000fe20000010000 */
[----:B-1----:R-:W-:Y:S06]  /*23f0*/  @!P1 BRA `(.L_x_4300) ;  /* 0xffffffe000589947 */ /* 0x002fec000383ffff */
[----:B------:R-:W-:Y:S05]  /*2400*/  BSYNC B1 ;  /* 0x0000000000017941 */ /* 0x000fea0003800000 */
.L_x_4298:
        /* <DEDUP_REMOVED lines=46> */
.L_x_4297:
[----:B------:R-:W-:Y:S05]  /*26f0*/  BSYNC B0 ;  /* 0x0000000000007941 */ /* 0x000fea0003800000 */
.L_x_4295:
        /* <DEDUP_REMOVED lines=16> */
[----:B------:R-:W-:Y:S04]  /*2800*/  STS.128 [R0+0x400], R44 ;  /* 0x0004002c00007388 */ /* 0x000fe80000000c00 */
[----:B------:R3:W-:Y:S01]  /*2810*/  STS.128 [R0+0x410], R48 ;  /* 0x0004103000007388 */ /* 0x0007e20000000c00 */
        /* <DEDUP_REMOVED lines=81> */
[C---:B-1----:R-:W-:Y:S02]  /*2d30*/  SHF.L.U32 R16, R50.reuse, 0x2, RZ ;  /* 0x0000000232107819 */ /* 0x042fe400000006ff */
[----:B------:R-:W-:Y:S02]  /*2d40*/  SHF.L.U64.HI R18, R50, 0x2, R5 ;  /* 0x0000000232127819 */ /* 0x000fe40000010205 */
[----:B------:R-:W-:-:S04]  /*2d50*/  IADD3 R2, P0, R16, UR6, RZ ;  /* 0x0000000610027c10 */ /* 0x000fc8000ff1e0ff */
[----:B------:R-:W-:Y:S01]  /*2d60*/  IADD3.X R3, R18, UR7, RZ, P0, !PT ;  /* 0x0000000712037c10 */ /* 0x000fe200087fe4ff */
[----:B------:R-:W-:Y:S01]  /*2d70*/  ULDC.64 UR6, c[0x0][0x2f0] ;  /* 0x0000bc0000067ab9 */ /* 0x000fe20000000a00 */
        /* <DEDUP_REMOVED lines=15> */
[----:B-1----:R-:W-:Y:S01]  /*2e70*/  FADD.FTZ R0, RZ, R6 ;  /* 0x00000006ff007221 */ /* 0x002fe20000010000 */
[----:B------:R-:W-:Y:S02]  /*2e80*/  IADD3 R6, P0, R16, UR6, RZ ;  /* 0x0000000610067c10 */ /* 0x000fe4000ff1e0ff */
[----:B------:R-:W1:Y:S01]  /*2e90*/  LDS R14, [R20+0x1a00] ;  /* 0x001a0000140e7984 */ /* 0x000e620000000800 */
[----:B--2---:R-:W-:-:S03]  /*2ea0*/  FADD.FTZ R32, R32, R41 ;  /* 0x0000002920207221 */ /* 0x004fc60000010000 */
[----:B------:R-:W2:Y:S01]  /*2eb0*/  LDS R19, [R20+0x1600] ;  /* 0x0016000014137984 */ /* 0x000ea20000000800 */
[----:B---3--:R-:W-:-:S03]  /*2ec0*/  FADD.FTZ R9, R0, R9 ;  /* 0x0000000900097221 */ /* 0x008fc60000010000 */
[----:B------:R-:W3:Y:S01]  /*2ed0*/  LDS R27, [R20+0x1c00] ;  /* 0x001c0000141b7984 */ /* 0x000ee20000000800 */
[----:B----4-:R-:W-:Y:S01]  /*2ee0*/  FADD.FTZ R0, RZ, R7 ;  /* 0x00000007ff007221 */ /* 0x010fe20000010000 */
        /* <DEDUP_REMOVED lines=26> */
.L_x_4299:
        /* <DEDUP_REMOVED lines=8> */
.L_x_4302:
[----:B------:R-:W-:Y:S05]  /*3110*/  BSYNC B2 ;  /* 0x0000000000027941 */ /* 0x000fea0003800000 */
.L_x_4301:
        /* <DEDUP_REMOVED lines=8> */
.L_x_4303:
[----:B------:R-:W-:Y:S01]  /*31a0*/  FADD.FTZ R83, R80, R83 ;  /* 0x0000005350537221 */ /* 0x000fe20000010000 */
[----:B------:R-:W-:-:S04]  /*31b0*/  HFMA2.MMA R161, -RZ, RZ, 0, 1.1920928955078125e-07 ;  /* 0x00000002ffa17435 */ /* 0x000fc800000001ff */
[----:B------:R-:W-:Y:S02]  /*31c0*/  MOV R164, R83 ;  /* 0x0000005300a47202 */ /* 0x000fe40000000f00 */
[----:B------:R-:W-:-:S07]  /*31d0*/  MOV R82, R162 ;  /* 0x000000a200527202 */ /* 0x000fce0000000f00 */
[----:B------:R-:W-:Y:S05]  /*31e0*/  WARPSYNC.COLLECTIVE R159, `(.L_x_4304) ;  /* 0x000000009f087348 */ /* 0x000fea0003c00000 */
[----:B------:R0:W1:Y:S02]  /*31f0*/  SHFL.BFLY P1, R162, R164, R161, R163 ;  /* 0x0c0000a1a4a27389 */ /* 0x00006400000200a3 */
[----:B01----:R-:W-:Y:S01]  /*3200*/  ENDCOLLECTIVE ;  /* 0x000000000000791b */ /* 0x003fe20003800000 */
.L_x_4304:
[----:B------:R-:W-:-:S05]  /*3210*/  FADD.FTZ R82, R81, R82 ;  /* 0x0000005251527221 */ /* 0x000fca0000010000 */
[----:B------:R-:W-:Y:S02]  /*3220*/  MOV R164, R82 ;  /* 0x0000005200a47202 */ /* 0x000fe40000000f00 */
[----:B------:R-:W-:-:S07]  /*3230*/  MOV R88, R162 ;  /* 0x000000a200587202 */ /* 0x000fce0000000f00 */
[----:B------:R-:W-:Y:S05]  /*3240*/  WARPSYNC.COLLECTIVE R159, `(.L_x_4305) ;  /* 0x000000009f087348 */ /* 0x000fea0003c00000 */
[----:B------:R0:W1:Y:S02]  /*3250*/  SHFL.BFLY P1, R162, R164, R161, R163 ;  /* 0x0c0000a1a4a27389 */ /* 0x00006400000200a3 */
[----:B01----:R-:W-:Y:S01]  /*3260*/  ENDCOLLECTIVE ;  /* 0x000000000000791b */ /* 0x003fe20003800000 */
.L_x_4305:
[----:B------:R-:W-:Y:S01]  /*3270*/  FADD.FTZ R88, R83, R88 ;  /* 0x0000005853587221 */ /* 0x000fe20000010000 */
[----:B------:R-:W-:-:S04]  /*3280*/  HFMA2.MMA R161, -RZ, RZ, 0, 2.384185791015625e-07 ;  /* 0x00000004ffa17435 */ /* 0x000fc800000001ff */
[----:B------:R-:W-:Y:S02]  /*3290*/  MOV R164, R88 ;  /* 0x0000005800a47202 */ /* 0x000fe40000000f00 */
[----:B------:R-:W-:-:S07]  /*32a0*/  MOV R147, R162 ;  /* 0x000000a200937202 */ /* 0x000fce0000000f00 */
[----:B------:R-:W-:Y:S05]  /*32b0*/  WARPSYNC.COLLECTIVE R159, `(.L_x_4306) ;  /* 0x000000009f087348 */ /* 0x000fea0003c00000 */
[----:B------:R0:W1:Y:S02]  /*32c0*/  SHFL.BFLY P1, R162, R164, R161, R163 ;  /* 0x0c0000a1a4a27389 */ /* 0x00006400000200a3 */
[----:B01----:R-:W-:Y:S01]  /*32d0*/  ENDCOLLECTIVE ;  /* 0x000000000000791b */ /* 0x003fe20003800000 */
.L_x_4306:
[----:B------:R-:W-:-:S05]  /*32e0*/  FADD.FTZ R155, R82, R147 ;  /* 0x00000093529b7221 */ /* 0x000fca0000010000 */
[----:B------:R-:W-:Y:S02]  /*32f0*/  MOV R164, R155 ;  /* 0x0000009b00a47202 */ /* 0x000fe40000000f00 */
[----:B------:R-:W-:-:S07]  /*3300*/  MOV R147, R162 ;  /* 0x000000a200937202 */ /* 0x000fce0000000f00 */
[----:B------:R-:W-:Y:S05]  /*3310*/  WARPSYNC.COLLECTIVE R159, `(.L_x_4307) ;  /* 0x000000009f087348 */ /* 0x000fea0003c00000 */
[----:B------:R0:W1:Y:S02]  /*3320*/  SHFL.BFLY P1, R162, R164, R161, R163 ;  /* 0x0c0000a1a4a27389 */ /* 0x00006400000200a3 */
[----:B01----:R-:W-:Y:S01]  /*3330*/  ENDCOLLECTIVE ;  /* 0x000000000000791b */ /* 0x003fe20003800000 */
.L_x_4307:
[----:B------:R-:W-:Y:S01]  /*3340*/  FADD.FTZ R157, R88, R147 ;  /* 0x00000093589d7221 */ /* 0x000fe20000010000 */
[----:B------:R-:W-:-:S04]  /*3350*/  HFMA2.MMA R161, -RZ, RZ, 0, 4.76837158203125e-07 ;  /* 0x00000008ffa17435 */ /* 0x000fc800000001ff */
[----:B------:R-:W-:Y:S02]  /*3360*/  MOV R164, R157 ;  /* 0x0000009d00a47202 */ /* 0x000fe40000000f00 */
[----:B------:R-:W-:-:S07]  /*3370*/  MOV R160, R162 ;  /* 0x000000a200a07202 */ /* 0x000fce0000000f00 */
[----:B------:R-:W-:Y:S05]  /*3380*/  WARPSYNC.COLLECTIVE R159, `(.L_x_4308) ;  /* 0x000000009f087348 */ /* 0x000fea0003c00000 */
[----:B------:R0:W1:Y:S02]  /*3390*/  SHFL.BFLY P1, R162, R164, R161, R163 ;  /* 0x0c0000a1a4a27389 */ /* 0x00006400000200a3 */
[----:B01----:R-:W-:Y:S01]  /*33a0*/  ENDCOLLECTIVE ;  /* 0x000000000000791b */ /* 0x003fe20003800000 */
.L_x_4308:
[----:B------:R-:W-:-:S05]  /*33b0*/  FADD.FTZ R80, R155, R160 ;  /* 0x000000a09b507221 */ /* 0x000fca0000010000 */
[----:B------:R-:W-:Y:S02]  /*33c0*/  MOV R164, R80 ;  /* 0x0000005000a47202 */ /* 0x000fe40000000f00 */
[----:B------:R-:W-:-:S07]  /*33d0*/  MOV R160, R162 ;  /* 0x000000a200a07202 */ /* 0x000fce0000000f00 */
[----:B------:R-:W-:Y:S05]  /*33e0*/  WARPSYNC.COLLECTIVE R159, `(.L_x_4309) ;  /* 0x000000009f087348 */ /* 0x000fea0003c00000 */
[----:B------:R0:W1:Y:S02]  /*33f0*/  SHFL.BFLY P1, R162, R164, R161, R163 ;  /* 0x0c0000a1a4a27389 */ /* 0x00006400000200a3 */
[----:B01----:R-:W-:Y:S01]  /*3400*/  ENDCOLLECTIVE ;  /* 0x000000000000791b */ /* 0x003fe20003800000 */
.L_x_4309:
[----:B------:R-:W-:Y:S01]  /*3410*/  FADD.FTZ R147, R157, R160 ;  /* 0x000000a09d937221 */ /* 0x000fe20000010000 */
[----:B------:R-:W-:-:S04]  /*3420*/  HFMA2.MMA R161, -RZ, RZ, 0, 9.5367431640625e-07 ;  /* 0x00000010ffa17435 */ /* 0x000fc800000001ff */
[----:B------:R-:W-:Y:S02]  /*3430*/  MOV R164, R147 ;  /* 0x0000009300a47202 */ /* 0x000fe40000000f00 */
[----:B------:R-:W-:-:S07]  /*3440*/  MOV R153, R162 ;  /* 0x000000a200997202 */ /* 0x000fce0000000f00 */
[----:B------:R-:W-:Y:S05]  /*3450*/  WARPSYNC.COLLECTIVE R159, `(.L_x_4310) ;  /* 0x000000009f087348 */ /* 0x000fea0003c00000 */
[----:B------:R0:W1:Y:S02]  /*3460*/  SHFL.BFLY P1, R162, R164, R161, R163 ;  /* 0x0c0000a1a4a27389 */ /* 0x00006400000200a3 */
[----:B01----:R-:W-:Y:S01]  /*3470*/  ENDCOLLECTIVE ;  /* 0x000000000000791b */ /* 0x003fe20003800000 */
.L_x_4310:
[----:B------:R-:W-:-:S05]  /*3480*/  FADD.FTZ R153, R80, R153 ;  /* 0x0000009950997221 */ /* 0x000fca0000010000 */
[----:B------:R-:W-:Y:S02]  /*3490*/  MOV R164, R153 ;  /* 0x0000009900a47202 */ /* 0x000fe40000000f00 */
[----:B------:R-:W-:-:S07]  /*34a0*/  MOV R160, R162 ;  /* 0x000000a200a07202 */ /* 0x000fce0000000f00 */
[----:B------:R-:W-:Y:S05]  /*34b0*/  WARPSYNC.COLLECTIVE R159, `(.L_x_4311) ;  /* 0x000000009f087348 */ /* 0x000fea0003c00000 */
[----:B------:R0:W1:Y:S02]  /*34c0*/  SHFL.BFLY P1, R162, R164, R161, R163 ;  /* 0x0c0000a1a4a27389 */ /* 0x00006400000200a3 */
[----:B01----:R-:W-:Y:S01]  /*34d0*/  ENDCOLLECTIVE ;  /* 0x000000000000791b */ /* 0x003fe20003800000 */
.L_x_4311:
[----:B------:R-:W-:Y:S05]  /*34e0*/  BRA `(.L_x_4312) ;  /* 0xffffffdc00607947 */ /* 0x000fea000383ffff */
.L_x_4313:
        /* <DEDUP_REMOVED lines=9> */
.L_x_9167:


//--------------------- .text._ZN10layer_norm22ln_bwd_finalize_kernelINS_22Kernel_traits_finalizeILj512Ef13__nv_bfloat16fS2_fjLb1ELj1024ELj4ENS_18Kernel_traits_baseILj512EfS2_fS2_fjLj1024EEEEELb1ELb0EEEvNS_9BwdParamsE --------------------------
	.section	.text._ZN10layer_norm22ln_bwd_finalize_kernelINS_22Kernel_traits_finalizeILj512Ef13__nv_bfloat16fS2_fjLb1ELj1024ELj4ENS_18Kernel_traits_baseILj512EfS2_fS2_fjLj1024EEEEELb1ELb0EEEvNS_9BwdParamsE,"ax",@progbits
	.align	128
        .global         _ZN10layer_norm22ln_bwd_finalize_kernelINS_22Kernel_traits_finalizeILj512Ef13__nv_bfloat16fS2_fjLb1ELj1024ELj4ENS_18Kernel_traits_baseILj512EfS2_fS2_fjLj1024EEEEELb1ELb0EEEvNS_9BwdParamsE
        .type           _ZN10layer_norm22ln_bwd_finalize_kernelINS_22Kernel_traits_finalizeILj512Ef13__nv_bfloat16fS2_fjLb1ELj1024ELj4ENS_18Kernel_traits_baseILj512EfS2_fS2_fjLj1024EEEEELb1ELb0EEEvNS_9BwdParamsE,@function
        .size           _ZN10layer_norm22ln_bwd_finalize_kernelINS_22Kernel_traits_finalizeILj512Ef13__nv_bfloat16fS2_fjLb1ELj1024ELj4ENS_18Kernel_traits_baseILj512EfS2_fS2_fjLj1024EEEEELb1ELb0EEEvNS_9BwdParamsE,(.L_x_9168 - _ZN10layer_norm22ln_bwd_finalize_kernelINS_22Kernel_traits_finalizeILj512Ef13__nv_bfloat16fS2_fjLb1ELj1024ELj4ENS_18Kernel_traits_baseILj512EfS2_fS2_fjLj1024EEEEELb1ELb0EEEvNS_9BwdParamsE)
        .other          _ZN10layer_norm22ln_bwd_finalize_kernelINS_22Kernel_traits_finalizeILj512Ef13__nv_bfloat16fS2_fjLb1ELj1024ELj4ENS_18Kernel_traits_baseILj512EfS2_fS2_fjLj1024EEEEELb1ELb0EEEvNS_9BwdParamsE,@"STO_CUDA_ENTRY STV_DEFAULT"
_ZN10layer_norm22ln_bwd_finalize_kernelINS_22Kernel_traits_finalizeILj512Ef13__nv_bfloat16fS2_fjLb1ELj1024ELj4ENS_18Kernel_traits_baseILj512EfS2_fS2_fjLj1024EEEEELb1ELb0EEEvNS_9BwdParamsE:
.text._ZN10layer_norm22ln_bwd_finalize_kernelINS_22Kernel_traits_finalizeILj512Ef13__nv_bfloat16fS2_fjLb1ELj1024ELj4ENS_18Kernel_traits_baseILj512EfS2_fS2_fjLj1024EEEEELb1ELb0EEEvNS_9BwdParamsE:
        /* <DEDUP_REMOVED lines=24> */
.L_x_4326:
        /* <DEDUP_REMOVED lines=36> */
.L_x_4318:
        /* <DEDUP_REMOVED lines=49> */
.L_x_4317:
[----:B------:R-:W-:Y:S05]  /*06d0*/  BSYNC B1 ;  /* 0x0000000000017941 */ /* 0x000fea0003800000 */
.L_x_4316:
        /* <DEDUP_REMOVED lines=31> */
.L_x_4320:
[----:B------:R-:W-:Y:S05]  /*08d0*/  BSYNC B1 ;  /* 0x0000000000017941 */ /* 0x000fea0003800000 */
.L_x_4319:
        /* <DEDUP_REMOVED lines=16> */
.L_x_4321:
[----:B------:R-:W-:Y:S05]  /*09e0*/  BSYNC B1 ;  /* 0x0000000000017941 */ /* 0x000fea0003800000 */
.L_x_4315:
[----:B------:R-:W-:Y:S05]  /*09f0*/  BSYNC B0 ;  /* 0x0000000000007941 */ /* 0x000fea0003800000 */
.L_x_4314:
        /* <DEDUP_REMOVED lines=40> */
.L_x_4342:
        /* <DEDUP_REMOVED lines=8> */
.L_x_4322:
        /* <DEDUP_REMOVED lines=20> */
.L_x_4325:
[----:B------:R-:W-:Y:S05]  /*0e40*/  BSYNC B0 ;  /* 0x0000000000007941 */ /* 0x000fea0003800000 */
.L_x_4324:
[C---:B------:R-:W-:Y:S01]  /*0e50*/  ISETP.GT.U32.AND P1, PT, R4.reuse, -0x201, PT ;  /* 0xfffffdff0400780c */ /* 0x040fe20003f24070 */
[----:B------:R-:W-:Y:S01]  /*0e60*/  VIADD R4, R4, 0x200 ;  /* 0x0000020004047836 */ /* 0x000fe20000000000 */
[----:B------:R-:W-:-:S11]  /*0e70*/  IADD3 R5, R5, 0x100, RZ ;  /* 0x0000010005057810 */ /* 0x000fd60007ffe0ff */
[----:B------:R-:W-:Y:S05]  /*0e80*/  @P1 BRA `(.L_x_4326) ;  /* 0xfffffff000bc1947 */ /* 0x000fea000383ffff */
[----:B------:R-:W-:Y:S05]  /*0e90*/  EXIT ;  /* 0x000000000000794d */ /* 0x000fea0003800000 */
.L_x_4323:
[----:B0-----:R-:W-:Y:S01]  /*0ea0*/  HFMA2.MMA R24, -RZ, RZ, 0, 5.9604644775390625e-08 ;  /* 0x00000001ff187435 */ /* 0x001fe200000001ff */
[----:B----4-:R-:W-:Y:S02]  /*0eb0*/  MOV R23, R10 ;  /* 0x0000000a00177202 */ /* 0x010fe40000000f00 */
[----:B------:R-:W-:Y:S02]  /*0ec0*/  MOV R25, 0x1f ;  /* 0x0000001f00197802 */ /* 0x000fe40000000f00 */
[----:B------:R-:W-:-:S07]  /*0ed0*/  MOV R20, 0xffffffff ;  /* 0xffffffff00147802 */ /* 0x000fce0000000f00 */
[----:B-123--:R-:W-:Y:S05]  /*0ee0*/  WARPSYNC.COLLECTIVE R20, `(.L_x_4327) ;  /* 0x0000000014087348 */ /* 0x00efea0003c00000 */
[----:B------:R0:W4:Y:S02]  /*0ef0*/  SHFL.BFLY P2, R22, R23, R24, R25 ;  /* 0x0c00001817167389 */ /* 0x0001240000040019 */
[----:B01234-:R-:W-:Y:S01]  /*0f00*/  ENDCOLLECTIVE ;  /* 0x000000000000791b */ /* 0x01ffe20003800000 */
.L_x_4327:
[----:B------:R-:W-:Y:S01]  /*0f10*/  IMAD.MOV.U32 R24, RZ, RZ, 0x2 ;  /* 0x00000002ff187424 */ /* 0x000fe200078e00ff */
[----:B------:R-:W-:-:S05]  /*0f20*/  MOV R11, R22 ;  /* 0x00000016000b7202 */ /* 0x000fca0000000f00 */
[----:B------:R-:W-:-:S05]  /*0f30*/  FADD.FTZ R11, R10, R11 ;  /* 0x0000000b0a0b7221 */ /* 0x000fca0000010000 */
[----:B------:R-:W-:-:S07]  /*0f40*/  MOV R23, R11 ;  /* 0x0000000b00177202 */ /* 0x000fce0000000f00 */
[----:B------:R-:W-:Y:S05]  /*0f50*/  WARPSYNC.COLLECTIVE R20, `(.L_x_4328) ;  /* 0x0000000014087348 */ /* 0x000fea0003c00000 */
[----:B------:R0:W1:Y:S02]  /*0f60*/  SHFL.BFLY P2, R22, R23, R24, R25 ;  /* 0x0c00001817167389 */ /* 0x0000640000040019 */
[----:B01----:R-:W-:Y:S01]  /*0f70*/  ENDCOLLECTIVE ;  /* 0x000000000000791b */ /* 0x003fe20003800000 */
.L_x_4328:
[----:B------:R-:W-:Y:S01]  /*0f80*/  HFMA2.MMA R24, -RZ, RZ, 0, 2.384185791015625e-07 ;  /* 0x00000004ff187435 */ /* 0x000fe200000001ff */
[----:B------:R-:W-:-:S05]  /*0f90*/  MOV R14, R22 ;  /* 0x00000016000e7202 */ /* 0x000fca0000000f00 */
[----:B------:R-:W-:-:S05]  /*0fa0*/  FADD.FTZ R14, R11, R14 ;  /* 0x0000000e0b0e7221 */ /* 0x000fca0000010000 */
[----:B------:R-:W-:-:S07]  /*0fb0*/  MOV R23, R14 ;  /* 0x0000000e00177202 */ /* 0x000fce0000000f00 */
[----:B------:R-:W-:Y:S05]  /*0fc0*/  WARPSYNC.COLLECTIVE R20, `(.L_x_4329) ;  /* 0x0000000014087348 */ /* 0x000fea0003c00000 */
[----:B------:R0:W1:Y:S02]  /*0fd0*/  SHFL.BFLY P2, R22, R23, R24, R25 ;  /* 0x0c00001817167389 */ /* 0x0000640000040019 */
[----:B01----:R-:W-:Y:S01]  /*0fe0*/  ENDCOLLECTIVE ;  /* 0x000000000000791b */ /* 0x003fe20003800000 */
.L_x_4329:
[----:B------:R-:W-:Y:S01]  /*0ff0*/  HFMA2.MMA R24, -RZ, RZ, 0, 4.76837158203125e-07 ;  /* 0x00000008ff187435 */ /* 0x000fe200000001ff */
[----:B------:R-:W-:-:S05]  /*1000*/  MOV R13, R22 ;  /* 0x00000016000d7202 */ /* 0x000fca0000000f00 */
[----:B------:R-:W-:-:S05]  /*1010*/  FADD.FTZ R13, R14, R13 ;  /* 0x0000000d0e0d7221 */ /* 0x000fca0000010000 */
[----:B------:R-:W-:-:S07]  /*1020*/  MOV R23, R13 ;  /* 0x0000000d00177202 */ /* 0x000fce0000000f00 */
[----:B------:R-:W-:Y:S05]  /*1030*/  WARPSYNC.COLLECTIVE R20, `(.L_x_4330) ;  /* 0x0000000014087348 */ /* 0x000fea0003c00000 */
[----:B------:R0:W1:Y:S02]  /*1040*/  SHFL.BFLY P2, R22, R23, R24, R25 ;  /* 0x0c00001817167389 */ /* 0x0000640000040019 */
[----:B01----:R-:W-:Y:S01]  /*1050*/  ENDCOLLECTIVE ;  /* 0x000000000000791b */ /* 0x003fe20003800000 */
.L_x_4330:
[----:B------:R-:W-:Y:S01]  /*1060*/  HFMA2.MMA R24, -RZ, RZ, 0, 9.5367431640625e-07 ;  /* 0x00000010ff187435 */ /* 0x000fe200000001ff */
[----:B------:R-:W-:-:S05]  /*1070*/  MOV R10, R22 ;  /* 0x00000016000a7202 */ /* 0x000fca0000000f00 */
[----:B------:R-:W-:-:S04]  /*1080*/  FADD.FTZ R11, R13, R10 ;  /* 0x0000000a0d0b7221 */ /* 0x000fc80000010000 */
[----:B------:R-:W-:-:S07]  /*1090*/  IMAD.MOV.U32 R23, RZ, RZ, R11 ;  /* 0x000000ffff177224 */ /* 0x000fce00078e000b */
[----:B------:R-:W-:Y:S05]  /*10a0*/  WARPSYNC.COLLECTIVE R20, `(.L_x_4331) ;  /* 0x0000000014087348 */ /* 0x000fea0003c00000 */
[----:B------:R0:W1:Y:S02]  /*10b0*/  SHFL.BFLY P2, R22, R23, R24, R25 ;  /* 0x0c00001817167389 */ /* 0x0000640000040019 */
[----:B01----:R-:W-:Y:S01]  /*10c0*/  ENDCOLLECTIVE ;  /* 0x000000000000791b */ /* 0x003fe20003800000 */
.L_x_4331:
[----:B------:R-:W-:Y:S01]  /*10d0*/  HFMA2.MMA R24, -RZ, RZ, 0, 5.9604644775390625e-08 ;  /* 0x00000001ff187435 */ /* 0x000fe200000001ff */
[----:B------:R-:W-:Y:S02]  /*10e0*/  MOV R23, R12 ;  /* 0x0000000c00177202 */ /* 0x000fe40000000f00 */
[----:B------:R-:W-:-:S08]  /*10f0*/  MOV R10, R22 ;  /* 0x00000016000a7202 */ /* 0x000fd00000000f00 */
[----:B------:R-:W-:Y:S05]  /*1100*/  WARPSYNC.COLLECTIVE R20, `(.L_x_4332) ;  /* 0x0000000014087348 */ /* 0x000fea0003c00000 */
[----:B------:R0:W1:Y:S02]  /*1110*/  SHFL.BFLY P2, R22, R23, R24, R25 ;  /* 0x0c00001817167389 */ /* 0x0000640000040019 */
[----:B01----:R-:W-:Y:S01]  /*1120*/  ENDCOLLECTIVE ;  /* 0x000000000000791b */ /* 0x003fe20003800000 */
.L_x_4332:
[----:B------:R-:W-:Y:S01]  /*1130*/  HFMA2.MMA R24, -RZ, RZ, 0, 1.1920928955078125e-07 ;  /* 0x00000002ff187435 */ /* 0x000fe200000001ff */
[----:B------:R-:W-:-:S05]  /*1140*/  MOV R13, R22 ;  /* 0x00000016000d7202 */ /* 0x000fca0000000f00 */
[----:B------:R-:W-:-:S05]  /*1150*/  FADD.FTZ R15, R12, R13 ;  /* 0x0000000d0c0f7221 */ /* 0x000fca0000010000 */
[----:B------:R-:W-:-:S07]  /*1160*/  MOV R23, R15 ;  /* 0x0000000f00177202 */ /* 0x000fce0000000f00 */
[----:B------:R-:W-:Y:S05]  /*1170*/  WARPSYNC.COLLECTIVE R20, `(.L_x_4333) ;  /* 0x0000000014087348 */ /* 0x000fea0003c00000 */
[----:B------:R0:W1:Y:S02]  /*1180*/  SHFL.BFLY P2, R22, R23, R24, R25 ;  /* 0x0c00001817167389 */ /* 0x0000640000040019 */
[----:B01----:R-:W-:Y:S01]  /*1190*/  ENDCOLLECTIVE ;  /* 0x000000000000791b */ /* 0x003fe20003800000 */
.L_x_4333:
[----:B------:R-:W-:Y:S01]  /*11a0*/  HFMA2.MMA R24, -RZ, RZ, 0, 2.384185791015625e-07 ;  /* 0x00000004ff187435 */ /* 0x000fe200000001ff */
[----:B------:R-:W-:-:S04]  /*11b0*/  IMAD.MOV.U32 R16, RZ, RZ, R22 ;  /* 0x000000ffff107224 */ /* 0x000fc800078e0016 */
[----:B------:R-:W-:-:S05]  /*11c0*/  FADD.FTZ R16, R15, R16 ;  /* 0x000000100f107221 */ /* 0x000fca0000010000 */
[----:B------:R-:W-:-:S07]  /*11d0*/  MOV R23, R16 ;  /* 0x0000001000177202 */ /* 0x000fce0000000f00 */
[----:B------:R-:W-:Y:S05]  /*11e0*/  WARPSYNC.COLLECTIVE R20, `(.L_x_4334) ;  /* 0x0000000014087348 */ /* 0x000fea0003c00000 */
[----:B------:R0:W1:Y:S02]  /*11f0*/  SHFL.BFLY P2, R22, R23, R24, R25 ;  /* 0x0c00001817167389 */ /* 0x0000640000040019 */
[----:B01----:R-:W-:Y:S01]  /*1200*/  ENDCOLLECTIVE ;  /* 0x000000000000791b */ /* 0x003fe20003800000 */
.L_x_4334:
[----:B------:R-:W-:Y:S01]  /*1210*/  HFMA2.MMA R24, -RZ, RZ, 0, 4.76837158203125e-07 ;  /* 0x00000008ff187435 */ /* 0x000fe200000001ff */
[----:B------:R-:W-:-:S05]  /*1220*/  MOV R17, R22 ;  /* 0x0000001600117202 */ /* 0x000fca0000000f00 */
[----:B------:R-:W-:-:S05]  /*1230*/  FADD.FTZ R17, R16, R17 ;  /* 0x0000001110117221 */ /* 0x000fca0000010000 */
[----:B------:R-:W-:-:S07]  /*1240*/  MOV R23, R17 ;  /* 0x0000001100177202 */ /* 0x000fce0000000f00 */
[----:B------:R-:W-:Y:S05]  /*1250*/  WARPSYNC.COLLECTIVE R20, `(.L_x_4335) ;  /* 0x0000000014087348 */ /* 0x000fea0003c00000 */
[----:B------:R0:W1:Y:S02]  /*1260*/  SHFL.BFLY P2, R22, R23, R24, R25 ;  /* 0x0c00001817167389 */ /* 0x0000640000040019 */
[----:B01----:R-:W-:Y:S01]  /*1270*/  ENDCOLLECTIVE ;  /* 0x000000000000791b */ /* 0x003fe20003800000 */
.L_x_4335:
[----:B------:R-:W-:Y:S01]  /*1280*/  IMAD.MOV.U32 R24, RZ, RZ, 0x10 ;  /* 0x00000010ff187424 */ /* 0x000fe200078e00ff */
[----:B------:R-:W-:-:S05]  /*1290*/  MOV R12, R22 ;  /* 0x00000016000c7202 */ /* 0x000fca0000000f00 */
[----:B------:R-:W-:-:S05]  /*12a0*/  FADD.FTZ R12, R17, R12 ;  /* 0x0000000c110c7221 */ /* 0x000fca0000010000 */
[----:B------:R-:W-:-:S07]  /*12b0*/  MOV R23, R12 ;  /* 0x0000000c00177202 */ /* 0x000fce0000000f00 */
[----:B------:R-:W-:Y:S05]  /*12c0*/  WARPSYNC.COLLECTIVE R20, `(.L_x_4336) ;  /* 0x0000000014087348 */ /* 0x000fea0003c00000 */
[----:B------:R0:W1:Y:S02]  /*12d0*/  SHFL.BFLY P2, R22, R23, R24, R25 ;  /* 0x0c00001817167389 */ /* 0x0000640000040019 */
[----:B01----:R-:W-:Y:S01]  /*12e0*/  ENDCOLLECTIVE ;  /* 0x000000000000791b */ /* 0x003fe20003800000 */
.L_x_4336:
[----:B------:R-:W-:Y:S01]  /*12f0*/  HFMA2.MMA R24, -RZ, RZ, 0, 5.9604644775390625e-08 ;  /* 0x00000001ff187435 */ /* 0x000fe200000001ff */
[----:B------:R-:W-:Y:S02]  /*1300*/  MOV R23, R8 ;  /* 0x0000000800177202 */ /* 0x000fe40000000f00 */
[----:B------:R-:W-:-:S08]  /*1310*/  MOV R15, R22 ;  /* 0x00000016000f7202 */ /* 0x000fd00000000f00 */
[----:B------:R-:W-:Y:S05]  /*1320*/  WARPSYNC.COLLECTIVE R20, `(.L_x_4337) ;  /* 0x0000000014087348 */ /* 0x000fea0003c00000 */
[----:B------:R0:W1:Y:S02]  /*1330*/  SHFL.BFLY P2, R22, R23, R24, R25 ;  /* 0x0c00001817167389 */ /* 0x0000640000040019 */
[----:B01----:R-:W-:Y:S01]  /*1340*/  ENDCOLLECTIVE ;  /* 0x000000000000791b */ /* 0x003fe20003800000 */
.L_x_4337:
[----:B------:R-:W-:Y:S01]  /*1350*/  HFMA2.MMA R24, -RZ, RZ, 0, 1.1920928955078125e-07 ;  /* 0x00000002ff187435 */ /* 0x000fe200000001ff */
[----:B------:R-:W-:-:S05]  /*1360*/  MOV R17, R22 ;  /* 0x0000001600117202 */ /* 0x000fca0000000f00 */
[----:B------:R-:W-:-:S05]  /*1370*/  FADD.FTZ R18, R8, R17 ;  /* 0x0000001108127221 */ /* 0x000fca0000010000 */
[----:B------:R-:W-:-:S07]  /*1380*/  MOV R23, R18 ;  /* 0x0000001200177202 */ /* 0x000fce0000000f00 */
[----:B------:R-:W-:Y:S05]  /*1390*/  WARPSYNC.COLLECTIVE R20, `(.L_x_4338) ;  /* 0x0000000014087348 */ /* 0x000fea0003c00000 */
[----:B------:R0:W1:Y:S02]  /*13a0*/  SHFL.BFLY P2, R22, R23, R24, R25 ;  /* 0x0c00001817167389 */ /* 0x0000640000040019 */
[----:B01----:R-:W-:Y:S01]  /*13b0*/  ENDCOLLECTIVE ;  /* 0x000000000000791b */ /* 0x003fe20003800000 */
.L_x_4338:
[----:B------:R-:W-:Y:S01]  /*13c0*/  HFMA2.MMA R24, -RZ, RZ, 0, 2.384185791015625e-07 ;  /* 0x00000004ff187435 */ /* 0x000fe200000001ff */
[----:B------:R-:W-:-:S05]  /*13d0*/  MOV R13, R22 ;  /* 0x00000016000d7202 */ /* 0x000fca0000000f00 */
[----:B------:R-:W-:-:S04]  /*13e0*/  FADD.FTZ R19, R18, R13 ;  /* 0x0000000d12137221 */ /* 0x000fc80000010000 */
[----:B------:R-:W-:-:S07]  /*13f0*/  IMAD.MOV.U32 R23, RZ, RZ, R19 ;  /* 0x000000ffff177224 */ /* 0x000fce00078e0013 */
[----:B------:R-:W-:Y:S05]  /*1400*/  WARPSYNC.COLLECTIVE R20, `(.L_x_4339) ;  /* 0x0000000014087348 */ /* 0x000fea0003c00000 */
[----:B------:R0:W1:Y:S02]  /*1410*/  SHFL.BFLY P2, R22, R23, R24, R25 ;  /* 0x0c00001817167389 */ /* 0x0000640000040019 */
[----:B01----:R-:W-:Y:S01]  /*1420*/  ENDCOLLECTIVE ;  /* 0x000000000000791b */ /* 0x003fe20003800000 */
.L_x_4339:
[----:B------:R-:W-:Y:S01]  /*1430*/  HFMA2.MMA R24, -RZ, RZ, 0, 4.76837158203125e-07 ;  /* 0x00000008ff187435 */ /* 0x000fe200000001ff */
[----:B------:R-:W-:-:S05]  /*1440*/  MOV R8, R22 ;  /* 0x0000001600087202 */ /* 0x000fca0000000f00 */
[----:B------:R-:W-:-:S05]  /*1450*/  FADD.FTZ R8, R19, R8 ;  /* 0x0000000813087221 */ /* 0x000fca0000010000 */
[----:B------:R-:W-:-:S07]  /*1460*/  MOV R23, R8 ;  /* 0x0000000800177202 */ /* 0x000fce0000000f00 */
[----:B------:R-:W-:Y:S05]  /*1470*/  WARPSYNC.COLLECTIVE R20, `(.L_x_4340) ;  /* 0x0000000014087348 */ /* 0x000fea0003c00000 */
[----:B------:R0:W1:Y:S02]  /*1480*/  SHFL.BFLY P2, R22, R23, R24, R25 ;  /* 0x0c00001817167389 */ /* 0x0000640000040019 */
[----:B01----:R-:W-:Y:S01]  /*1490*/  ENDCOLLECTIVE ;  /* 0x000000000000791b */ /* 0x003fe20003800000 */
.L_x_4340:
[----:B------:R-:W-:Y:S01]  /*14a0*/  HFMA2.MMA R24, -RZ, RZ, 0, 9.5367431640625e-07 ;  /* 0x00000010ff187435 */ /* 0x000fe200000001ff */
[----:B------:R-:W-:-:S05]  /*14b0*/  MOV R21, R22 ;  /* 0x0000001600157202 */ /* 0x000fca0000000f00 */
[----:B------:R-:W-:-:S05]  /*14c0*/  FADD.FTZ R21, R8, R21 ;  /* 0x0000001508157221 */ /* 0x000fca0000010000 */
[----:B------:R-:W-:-:S07]  /*14d0*/  MOV R23, R21 ;  /* 0x0000001500177202 */ /* 0x000fce0000000f00 */
[----:B------:R-:W-:Y:S05]  /*14e0*/  WARPSYNC.COLLECTIVE R20, `(.L_x_4341) ;  /* 0x0000000014087348 */ /* 0x000fea0003c00000 */
[----:B------:R0:W1:Y:S02]  /*14f0*/  SHFL.BFLY P2, R22, R23, R24, R25 ;  /* 0x0c00001817167389 */ /* 0x0000640000040019 */
[----:B01----:R-:W-:Y:S01]  /*1500*/  ENDCOLLECTIVE ;  /* 0x000000000000791b */ /* 0x003fe20003800000 */
.L_x_4341:
[----:B------:R-:W-:Y:S01]  /*1510*/  MOV R14, R22 ;  /* 0x00000016000e7202 */ /* 0x000fe20000000f00 */
[----:B------:R-:W-:Y:S06]  /*1520*/  BRA `(.L_x_4342) ;  /* 0xfffffff400d47947 */ /* 0x000fec000383ffff */
.L_x_4343:
        /* <DEDUP_REMOVED lines=13> */
.L_x_9168:


//--------------------- .text._ZN10layer_norm13ln_bwd_kernelINS_13Kernel_traitsIf13__nv_bfloat16fS2_fjLj512ELj1ELj4ELj1ELj16ENS_18Kernel_traits_baseILj512EfS2_fS2_fjLj128EEEEELb1ELb1ELb1ELb0EEEvNS_9BwdParamsE --------------------------
	.section	.text._ZN10layer_norm13ln_bwd_kernelINS_13Kernel_traitsIf13__nv_bfloat16fS2_fjLj512ELj1ELj4ELj1ELj16ENS_18Kernel_traits_baseILj512EfS2_fS2_fjLj128EEEEELb1ELb1ELb1ELb0EEEvNS_9BwdParamsE,"ax",@progbits
	.align	128
        .global         _ZN10layer_norm13ln_bwd_kernelINS_13Kernel_traitsIf13__nv_bfloat16fS2_fjLj512ELj1ELj4ELj1ELj16ENS_18Kernel_traits_baseILj512EfS2_fS2_fjLj128EEEEELb1ELb1ELb1ELb0EEEvNS_9BwdParamsE
        .type           _ZN10layer_norm13ln_bwd_kernelINS_13Kernel_traitsIf13__nv_bfloat16fS2_fjLj512ELj1ELj4ELj1ELj16ENS_18Kernel_traits_baseILj512EfS2_fS2_fjLj128EEEEELb1ELb1ELb1ELb0EEEvNS_9BwdParamsE,@function
        .size           _ZN10layer_norm13ln_bwd_kernelINS_13Kernel_traitsIf13__nv_bfloat16fS2_fjLj512ELj1ELj4ELj1ELj16ENS_18Kernel_traits_baseILj512EfS2_fS2_fjLj128EEEEELb1ELb1ELb1ELb0EEEvNS_9BwdParamsE,(.L_x_9169 - _ZN10layer_norm13ln_bwd_kernelINS_13Kernel_traitsIf13__nv_bfloat16fS2_fjLj512ELj1ELj4ELj1ELj16ENS_18Kernel_traits_baseILj512EfS2_fS2_fjLj128EEEEELb1ELb1ELb1ELb0EEEvNS_9BwdParamsE)
        .other          _ZN10layer_norm13ln_bwd_kernelINS_13Kernel_traitsIf13__nv_bfloat16fS2_fjLj512ELj1ELj4ELj1ELj16ENS_18Kernel_traits_baseILj512EfS2_fS2_fjLj128EEEEELb1ELb1ELb1ELb0EEEvNS_9BwdParamsE,@"STO_CUDA_ENTRY STV_DEFAULT"
_ZN10layer_norm13ln_bwd_kernelINS_13Kernel_traitsIf13__nv_bfloat16fS2_fjLj512ELj1ELj4ELj1ELj16ENS_18Kernel_traits_baseILj512EfS2_fS2_fjLj128EEEEELb1ELb1ELb1ELb0EEEvNS_9BwdParamsE:
.text._ZN10layer_norm13ln_bwd_kernelINS_13Kernel_traitsIf13__nv_bfloat16fS2_fjLj512ELj1ELj4ELj1ELj16ENS_18Kernel_traits_baseILj512EfS2_fS2_fjLj128EEEEELb1ELb1ELb1ELb0EEEvNS_9BwdParamsE:
        /* <DEDUP_REMOVED lines=67> */
.L_x_4426:
[----:B------:R-:W1:Y:S08]  /*0430*/  LDC.64 R122, c[0x0][0x288] ;  /* 0x0000a200ff7a7b82 */ /* 0x000e700000000a00 */
[----:B--2---:R-:W2:Y:S08]  /*0440*/  LDC.64 R120, c[0x0][0x258] ;  /* 0x00009600ff787b82 */ /* 0x004eb00000000a00 */
        /* <DEDUP_REMOVED lines=33> */
[----:B-1----:R-:W-:-:S06]  /*0660*/  IMAD.WIDE.U32 R118, R121, 0x8, R118 ;  /* 0x0000000879767825 */ /* 0x002fcc00078e0076 */
[----:B------:R-:W5:Y:S01]  /*0670*/  LDG.E.64 R118, desc[UR4][R118.64] ;  /* 0x0000000476767981 */ /* 0x000f62000c1e1b00 */
[----:B------:R-:W-:Y:S01]  /*0680*/  IADD3 R125, R137, 0x20, RZ ;  /* 0x00000020897d7810 */ /* 0x000fe20007ffe0ff */
[----:B--2---:R-:W-:-:S07]  /*0690*/  VIADD R121, R121, 0x20 ;  /* 0x0000002079797836 */ /* 0x004fce0000000000 */
.L_x_4349:
[----:B------:R-:W-:Y:S05]  /*06a0*/  BSYNC B2 ;  /* 0x0000000000027941 */ /* 0x000fea0003800000 */
.L_x_4348:
[----:B------:R-:W-:Y:S01]  /*06b0*/  CS2R R176, SRZ ;  /* 0x0000000000b07805 */ /* 0x000fe2000001ff00 */
        /* <DEDUP_REMOVED lines=11> */
.L_x_4347:
[----:B------:R-:W1:Y:S02]  /*0770*/  LDC.64 R120, c[0x0][0x250] ;  /* 0x00009400ff787b82 */ /* 0x000e640000000a00 */
[----:B-1----:R-:W-:-:S06]  /*0780*/  IMAD.WIDE R120, R130, 0x4, R120 ;  /* 0x0000000482787825 */ /* 0x002fcc00078e0278 */
[----:B------:R-:W2:Y:S01]  /*0790*/  LDG.E R120, desc[UR4][R120.64] ;  /* 0x0000000478787981 */ /* 0x000ea2000c1e1900 */
[----:B-----5:R-:W-:Y:S01]  /*07a0*/  ISETP.GE.AND P2, PT, R171, 0x1, PT ;  /* 0x00000001ab00780c */ /* 0x020fe20003f46270 */
[----:B------:R-:W-:Y:S01]  /*07b0*/  BSSY B2, `(.L_x_4351) ;  /* 0x0000067000027945 */ /* 0x000fe20003800000 */
[----:B0-----:R-:W-:Y:S02]  /*07c0*/  ISETP.NE.AND P0, PT, R174, RZ, PT ;  /* 0x000000ffae00720c */ /* 0x001fe40003f05270 */
[----:B------:R-:W-:Y:S02]  /*07d0*/  CS2R R176, SRZ ;  /* 0x0000000000b07805 */ /* 0x000fe4000001ff00 */
[----:B------:R-:W-:Y:S02]  /*07e0*/  MOV R173, RZ ;  /* 0x000000ff00ad7202 */ /* 0x000fe40000000f00 */
[----:B------:R-:W-:-:S05]  /*07f0*/  MOV R179, R137 ;  /* 0x0000008900b37202 */ /* 0x000fca0000000f00 */
[----:B------:R-:W-:-:S05]  /*0800*/  @P2 IADD3 R2, R171, -0x1, RZ ;  /* 0xffffffffab022810 */ /* 0x000fca0007ffe0ff */
[----:B------:R-:W-:Y:S02]  /*0810*/  @P2 IMAD R123, R2, R131, RZ ;  /* 0x00000083027b2224 */ /* 0x000fe400078e02ff */
[----:B------:R-:W-:-:S03]  /*0820*/  VIADD R2, R122, 0xffffffff ;  /* 0xffffffff7a027836 */ /* 0x000fc60000000000 */
        /* <DEDUP_REMOVED lines=25> */
[----:B------:R-:W-:Y:S01]  /*09c0*/  VIADD R175, R175, 0x20 ;  /* 0x00000020afaf7836 */ /* 0x000fe20000000000 */
[----:B------:R-:W-:Y:S01]  /*09d0*/  IADD3 R173, R173, 0x20, RZ ;  /* 0x00000020adad7810 */ /* 0x000fe20007ffe0ff */
        /* <DEDUP_REMOVED lines=22> */
[----:B------:R-:W-:-:S02]  /*0b40*/  IMAD.U32 R149, R127, 0x10000, RZ ;  /* 0x000100007f957824 */ /* 0x000fc400078e00ff */
[----:B------:R-:W-:Y:S01]  /*0b50*/  FMUL.FTZ R142, R136, R123 ;  /* 0x0000007b888e7220 */ /* 0x000fe20000410000 */
[----:B------:R-:W-:Y:S02]  /*0b60*/  IMAD.U32 R122, R122, 0x10000, RZ ;  /* 0x000100007a7a7824 */ /* 0x000fe400078e00ff */
[----:B------:R-:W-:Y:S01]  /*0b70*/  FADD.FTZ R123, R120, R147 ;  /* 0x00000093787b7221 */ /* 0x000fe20000010000 */
[----:B------:R-:W-:Y:S01]  /*0b80*/  FMUL.FTZ R146, R98, R125 ;  /* 0x0000007d62927220 */ /* 0x000fe20000410000 */
[----:B------:R-:W-:Y:S01]  /*0b90*/  FFMA.FTZ R120, R140, R147, R121 ;  /* 0x000000938c787223 */ /* 0x000fe20000010079 */
[----:B------:R-:W-:Y:S01]  /*0ba0*/  PRMT R124, R126, 0x7632, R124 ;  /* 0x000076327e7c7816 */ /* 0x000fe2000000007c */
[----:B------:R-:W-:Y:S01]  /*0bb0*/  FADD.FTZ R46, R46, R149 ;  /* 0x000000952e2e7221 */ /* 0x000fe20000010000 */
[----:B0-----:R-:W-:Y:S01]  /*0bc0*/  SHF.L.U32 R139, R126, 0x10, RZ ;  /* 0x000000107e8b7819 */ /* 0x001fe200000006ff */
[-C--:B------:R-:W-:Y:S01]  /*0bd0*/  FFMA.FTZ R62, R145, R149.reuse, R62 ;  /* 0x00000095913e7223 */ /* 0x080fe2000001003e */
[----:B------:R-:W-:Y:S01]  /*0be0*/  FMUL.FTZ R150, R94, R149 ;  /* 0x000000955e967220 */ /* 0x000fe20000410000 */
[----:B------:R-:W-:Y:S01]  /*0bf0*/  PRMT R126, R127, 0x7632, R126 ;  /* 0x000076327f7e7816 */ /* 0x000fe2000000007e */
[-C--:B------:R-:W-:Y:S01]  /*0c00*/  FFMA.FTZ R67, R142, R122.reuse, R67 ;  /* 0x0000007a8e437223 */ /* 0x080fe20000010043 */
        /* <DEDUP_REMOVED lines=16> */
[----:B------:R-:W-:Y:S01]  /*0d10*/  FADD.FTZ R135, -R172, R135 ;  /* 0x00000087ac877221 */ /* 0x000fe20000010100 */
[----:B------:R-:W-:Y:S01]  /*0d20*/  FADD.FTZ R123, R122, R151 ;  /* 0x000000977a7b7221 */ /* 0x000fe20000010000 */
[----:B------:R-:W-:-:S02]  /*0d30*/  FFMA.FTZ R120, R152, R151, R121 ;  /* 0x0000009798787223 */ /* 0x000fc40000010079 */
        /* <DEDUP_REMOVED lines=14> */
.L_x_4352:
[----:B------:R-:W-:Y:S05]  /*0e20*/  BSYNC B2 ;  /* 0x0000000000027941 */ /* 0x000fea0003800000 */
.L_x_4351:
        /* <DEDUP_REMOVED lines=18> */
[----:B0-----:R-:W-:Y:S02]  /*0f50*/  FADD.FTZ R139, -R172, R122 ;  /* 0x0000007aac8b7221 */ /* 0x001fe40000010100 */
[----:B------:R-:W-:Y:S01]  /*0f60*/  FMUL.FTZ R155, R136, R155 ;  /* 0x0000009b889b7220 */ /* 0x000fe20000410000 */
[----:B----4-:R-:W-:-:S02]  /*0f70*/  PRMT R120, R124, 0x7632, R120 ;  /* 0x000076327c787816 */ /* 0x010fc40000000078 */
[----:B------:R-:W-:Y:S01]  /*0f80*/  SHF.L.U32 R121, R124, 0x10, RZ ;  /* 0x000000107c797819 */ /* 0x000fe200000006ff */
[--C-:B------:R-:W-:Y:S02]  /*0f90*/  FADD.FTZ R159, -R172, R123.reuse ;  /* 0x0000007bac9f7221 */ /* 0x100fe40000010100 */
[----:B------:R-:W-:Y:S02]  /*0fa0*/  IMAD.U32 R122, R120, 0x10000, RZ ;  /* 0x00010000787a7824 */ /* 0x000fe400078e00ff */
[-C--:B------:R-:W-:Y:S01]  /*0fb0*/  FMUL.FTZ R160, R80, R121.reuse ;  /* 0x0000007950a07220 */ /* 0x080fe20000410000 */
[----:B------:R-:W-:Y:S01]  /*0fc0*/  PRMT R123, R125, 0x7632, R123 ;  /* 0x000076327d7b7816 */ /* 0x000fe2000000007b */
[----:B------:R-:W-:Y:S01]  /*0fd0*/  FADD.FTZ R40, R40, R121 ;  /* 0x0000007928287221 */ /* 0x000fe20000010000 */
[----:B------:R-:W-:Y:S01]  /*0fe0*/  FFMA.FTZ R56, R155, R121, R56 ;  /* 0x000000799b387223 */ /* 0x000fe20000010038 */
[----:B------:R-:W-:Y:S01]  /*0ff0*/  FADD.FTZ R120, R177, R160 ;  /* 0x000000a0b1787221 */ /* 0x000fe20000010000 */
[----:B------:R-:W-:Y:S01]  /*1000*/  FMUL.FTZ R161, R81, R122 ;  /* 0x0000007a51a17220 */ /* 0x000fe20000410000 */
[----:B------:R-:W-:-:S02]  /*1010*/  IMAD.U32 R125, R125, 0x10000, RZ ;  /* 0x000100007d7d7824 */ /* 0x000fc400078e00ff */
[----:B------:R-:W-:Y:S01]  /*1020*/  FMUL.FTZ R156, R136, R157 ;  /* 0x0000009d889c7220 */ /* 0x000fe20000410000 */
[----:B------:R-:W-:Y:S01]  /*1030*/  FFMA.FTZ R121, R155, R160, R176 ;  /* 0x000000a09b797223 */ /* 0x000fe200000100b0 */
[----:B------:R-:W-:Y:S01]  /*1040*/  SHF.L.U32 R124, R123, 0x10, RZ ;  /* 0x000000107b7c7819 */ /* 0x000fe200000006ff */
[----:B------:R-:W-:Y:S01]  /*1050*/  FADD.FTZ R123, R120, R161 ;  /* 0x000000a1787b7221 */ /* 0x000fe20000010000 */
[----:B------:R-:W-:Y:S01]  /*1060*/  FMUL.FTZ R157, R136, R139 ;  /* 0x0000008b889d7220 */ /* 0x000fe20000410000 */
[----:B------:R-:W-:Y:S01]  /*1070*/  FMUL.FTZ R162, R82, R125 ;  /* 0x0000007d52a27220 */ /* 0x000fe20000410000 */
[----:B------:R-:W-:Y:S01]  /*1080*/  FFMA.FTZ R120, R156, R161, R121 ;  /* 0x000000a19c787223 */ /* 0x000fe20000010079 */
[----:B------:R-:W-:Y:S01]  /*1090*/  PRMT R138, R126, 0x7632, R138 ;  /* 0x000076327e8a7816 */ /* 0x000fe2000000008a */
[----:B------:R-:W-:Y:S01]  /*10a0*/  FFMA.FTZ R57, R156, R122, R57 ;  /* 0x0000007a9c397223 */ /* 0x000fe20000010039 */
[----:B-1----:R-:W-:Y:S01]  /*10b0*/  SHF.L.U32 R129, R126, 0x10, RZ ;  /* 0x000000107e817819 */ /* 0x002fe200000006ff */
[----:B------:R-:W-:Y:S01]  /*10c0*/  FADD.FTZ R41, R41, R122 ;  /* 0x0000007a29297221 */ /* 0x000fe20000010000 */
[C---:B------:R-:W-:Y:S01]  /*10d0*/  PRMT R126, R127.reuse, 0x7632, R126 ;  /* 0x000076327f7e7816 */ /* 0x040fe2000000007e */
[----:B------:R-:W-:Y:S01]  /*10e0*/  FMUL.FTZ R158, R136, R159 ;  /* 0x0000009f889e7220 */ /* 0x000fe20000410000 */
[----:B------:R-:W-:Y:S01]  /*10f0*/  SHF.L.U32 R169, R127, 0x10, RZ ;  /* 0x000000107fa97819 */ /* 0x000fe200000006ff */
[----:B------:R-:W-:Y:S01]  /*1100*/  FADD.FTZ R127, -R172, R132 ;  /* 0x00000084ac7f7221 */ /* 0x000fe20000010100 */
        /* <DEDUP_REMOVED lines=9> */
[----:B------:R-:W-:Y:S01]  /*11a0*/  FADD.FTZ R163, -R172, R134 ;  /* 0x00000086aca37221 */ /* 0x000fe20000010100 */
[C---:B------:R-:W-:Y:S01]  /*11b0*/  FMUL.FTZ R166, R136.reuse, R133 ;  /* 0x0000008588a67220 */ /* 0x040fe20000410000 */
[----:B------:R-:W-:Y:S01]  /*11c0*/  FMUL.FTZ R167, R77, R138 ;  /* 0x0000008a4da77220 */ /* 0x000fe20000410000 */
[----:B------:R-:W-:Y:S01]  /*11d0*/  FADD.FTZ R122, R123, R164 ;  /* 0x000000a47b7a7221 */ /* 0x000fe20000010000 */
[----:B------:R-:W-:Y:S01]  /*11e0*/  FFMA.FTZ R121, R159, R164, R120 ;  /* 0x000000a49f797223 */ /* 0x000fe20000010078 */
[----:B------:R-:W-:Y:S01]  /*11f0*/  FMUL.FTZ R163, R136, R163 ;  /* 0x000000a388a37220 */ /* 0x000fe20000410000 */
[----:B------:R-:W-:Y:S01]  /*1200*/  FADD.FTZ R135, -R172, R135 ;  /* 0x00000087ac877221 */ /* 0x000fe20000010100 */
[----:B------:R-:W-:-:S02]  /*1210*/  IMAD.U32 R126, R126, 0x10000, RZ ;  /* 0x000100007e7e7824 */ /* 0x000fc400078e00ff */
        /* <DEDUP_REMOVED lines=21> */
.L_x_4350:
[----:B------:R-:W-:Y:S05]  /*1370*/  BSYNC B1 ;  /* 0x0000000000017941 */ /* 0x000fea0003800000 */
.L_x_4346:
[----:B------:R-:W-:-:S03]  /*1380*/  UMOV UR12, 0xffffffff ;  /* 0xffffffff000c7882 */ /* 0x000fc60000000000 */
[----:B------:R-:W-:Y:S05]  /*1390*/  BRA.DIV UR12, `(.L_x_4353) ;  /* 0x0000002e0cd07947 */ /* 0x000fea000b800000 */
[----:B------:R-:W1:Y:S04]  /*13a0*/  SHFL.BFLY PT, R120, R177, 0x1, 0x1f ;  /* 0x0c201f00b1787f89 */ /* 0x000e6800000e0000 */
[----:B------:R-:W3:Y:S01]  /*13b0*/  SHFL.BFLY PT, R121, R176, 0x1, 0x1f ;  /* 0x0c201f00b0797f89 */ /* 0x000ee200000e0000 */
[----:B-1----:R-:W-:Y:S01]  /*13c0*/  FADD.FTZ R120, R120, R177 ;  /* 0x000000b178787221 */ /* 0x002fe20000010000 */
[----:B---3--:R-:W-:-:S04]  /*13d0*/  FADD.FTZ R121, R121, R176 ;  /* 0x000000b079797221 */ /* 0x008fc80000010000 */
        /* <DEDUP_REMOVED lines=12> */
[----:B------:R1:W3:Y:S04]  /*14a0*/  SHFL.BFLY PT, R120, R127, 0x10, 0x1f ;  /* 0x0e001f007f787f89 */ /* 0x0002e800000e0000 */
[----:B------:R1:W4:Y:S02]  /*14b0*/  SHFL.BFLY PT, R121, R126, 0x10, 0x1f ;  /* 0x0e001f007e797f89 */ /* 0x00032400000e0000 */
.L_x_4444:
[----:B------:R-:W-:Y:S01]  /*14c0*/  @P2 IADD3 R122, R171, -0x1, RZ ;  /* 0xffffffffab7a2810 */ /* 0x000fe20007ffe0ff */
[----:B------:R-:W-:Y:S01]  /*14d0*/  HFMA2.MMA R125, -RZ, RZ, 0, 0 ;  /* 0x00000000ff7d7435 */ /* 0x000fe200000001ff */
[----:B---3--:R-:W-:Y:S01]  /*14e0*/  FADD.FTZ R120, R127, R120 ;  /* 0x000000787f787221 */ /* 0x008fe20000010000 */
[----:B-1--4-:R-:W-:Y:S01]  /*14f0*/  FADD.FTZ R126, R126, R121 ;  /* 0x000000797e7e7221 */ /* 0x012fe20000010000 */
        /* <DEDUP_REMOVED lines=9> */
[----:B------:R-:W1:Y:S01]  /*1590*/  LDC.64 R134, c[0x0][0x308] ;  /* 0x0000c200ff867b82 */ /* 0x000e620000000a00 */
[----:B------:R-:W-:Y:S07]  /*15a0*/  BSSY B2, `(.L_x_4356) ;  /* 0x000000c000027945 */ /* 0x000fee0003800000 */
[----:B------:R-:W3:Y:S08]  /*15b0*/  @!P3 LDC.64 R138, c[0x0][0x2c8] ;  /* 0x0000b200ff8abb82 */ /* 0x000ef00000000a00 */
[----:B------:R-:W4:Y:S01]  /*15c0*/  @P2 LDC.64 R120, c[0x0][0x2f8] ;  /* 0x0000be00ff782b82 */ /* 0x000f220000000a00 */
[----:B-1----:R-:W-:-:S04]  /*15d0*/  ISETP.NE.U32.AND P0, PT, R134, RZ, PT ;  /* 0x000000ff8600720c */ /* 0x002fc80003f05070 */
[----:B------:R-:W-:Y:S02]  /*15e0*/  ISETP.NE.AND.EX P0, PT, R135, RZ, PT, P0 ;  /* 0x000000ff8700720c */ /* 0x000fe40003f05300 */
[----:B---3--:R-:W-:-:S04]  /*15f0*/  @!P3 ISETP.NE.U32.AND P1, PT, R138, RZ, PT ;  /* 0x000000ff8a00b20c */ /* 0x008fc80003f25070 */
[----:B------:R-:W-:-:S07]  /*1600*/  @!P3 ISETP.NE.AND.EX P1, PT, R139, RZ, PT, P1 ;  /* 0x000000ff8b00b20c */ /* 0x000fce0003f25310 */
[----:B------:R-:W1:Y:S01]  /*1610*/  @P0 LDC.64 R122, c[0x0][0x308] ;  /* 0x0000c200ff7a0b82 */ /* 0x000e620000000a00 */
[----:B----4-:R-:W-:Y:S05]  /*1620*/  @!P2 BRA `(.L_x_4357) ;  /* 0x00000000000ca947 */ /* 0x010fea0003800000 */
[----:B------:R-:W3:Y:S02]  /*1630*/  LDC.64 R100, c[0x0][0x220] ;  /* 0x00008800ff647b82 */ /* 0x000ee40000000a00 */
[----:B---3--:R-:W-:-:S06]  /*1640*/  IMAD.WIDE.U32 R100, R125, 0x10, R100 ;  /* 0x000000107d647825 */ /* 0x008fcc00078e0064 */
[----:B------:R-:W5:Y:S02]  /*1650*/  LDG.E.128 R100, desc[UR4][R100.64] ;  /* 0x0000000464647981 */ /* 0x000f64000c1e1d00 */
.L_x_4357:
[----:B------:R-:W-:Y:S05]  /*1660*/  BSYNC B2 ;  /* 0x0000000000027941 */ /* 0x000fea0003800000 */
.L_x_4356:
[----:B------:R-:W-:Y:S01]  /*1670*/  BSSY B2, `(.L_x_4358) ;  /* 0x000000d000027945 */ /* 0x000fe20003800000 */
[----:B-----5:R-:W-:-:S03]  /*1680*/  @!P3 FSEL R127, R16, RZ, P1 ;  /* 0x000000ff107fb208 */ /* 0x020fc60000800000 */
[----:B------:R-:W-:Y:S05]  /*1690*/  @!P3 BRA `(.L_x_4359) ;  /* 0x000000000028b947 */ /* 0x000fea0003800000 */
[----:B------:R-:W-:Y:S01]  /*16a0*/  IMAD.U32 R138, RZ, RZ, UR6 ;  /* 0x00000006ff8a7e24 */ /* 0x000fe2000f8e00ff */
[----:B0-----:R-:W-:Y:S02]  /*16b0*/  ISETP.NE.AND P6, PT, R174, RZ, PT ;  /* 0x000000ffae00720c */ /* 0x001fe40003fc5270 */
[----:B------:R-:W-:Y:S02]  /*16c0*/  MOV R139, UR7 ;  /* 0x00000007008b7c02 */ /* 0x000fe40008000f00 */
[----:B------:R-:W-:Y:S02]  /*16d0*/  ISETP.NE.U32.AND P1, PT, R138, RZ, PT ;  /* 0x000000ff8a00720c */ /* 0x000fe40003f25070 */
[----:B--2---:R-:W-:Y:S02]  /*16e0*/  FSEL R128, R124, RZ, !P6 ;  /* 0x000000ff7c807208 */ /* 0x004fe40007000000 */
[----:B------:R-:W-:-:S03]  /*16f0*/  ISETP.NE.AND.EX P1, PT, R139, RZ, PT, P1 ;  /* 0x000000ff8b00720c */ /* 0x000fc60003f25310 */
[----:B------:R-:W-:-:S04]  /*1700*/  FFMA.FTZ R127, R3, R126, R128 ;  /* 0x0000007e037f7223 */ /* 0x000fc80000010080 */
[----:B------:R-:W-:-:S04]  /*1710*/  FADD.FTZ R127, R144, -R127 ;  /* 0x8000007f907f7221 */ /* 0x000fc80000010000 */
[----:B------:R-:W-:-:S04]  /*1720*/  FMUL.FTZ R127, R136, R127 ;  /* 0x0000007f887f7220 */ /* 0x000fc80000410000 */
[----:B------:R-:W-:-:S07]  /*1730*/  @P1 FADD.FTZ R127, R16, R127 ;  /* 0x0000007f107f1221 */ /* 0x000fce0000010000 */
.L_x_4359:
[----:B------:R-:W-:Y:S05]  /*1740*/  BSYNC B2 ;  /* 0x0000000000027941 */ /* 0x000fea0003800000 */
.L_x_4358:
[----:B------:R-:W-:Y:S04]  /*1750*/  BSSY B2, `(.L_x_4360) ;  /* 0x000000d000027945 */ /* 0x000fe80003800000 */
[----:B------:R-:W-:Y:S05]  /*1760*/  @!P2 BRA `(.L_x_4361) ;  /* 0x00000000002ca947 */ /* 0x000fea0003800000 */
[----:B------:R-:W-:Y:S01]  /*1770*/  LOP3.LUT P1, RZ, R118, 0xff, RZ, 0xc0, !PT ;  /* 0x000000ff76ff7812 */ /* 0x000fe2000782c0ff */
[----:B--2---:R-:W-:Y:S01]  /*1780*/  FMUL.FTZ R128, R127, UR11 ;  /* 0x0000000b7f807c20 */ /* 0x004fe20008410000 */
[----:B------:R-:W-:-:S03]  /*1790*/  MOV R129, RZ ;  /* 0x000000ff00817202 */ /* 0x000fc60000000f00 */
[----:B------:R-:W-:-:S04]  /*17a0*/  FMUL.FTZ R133, R128, UR10 ;  /* 0x0000000a80857c20 */ /* 0x000fc80008410000 */
[----:B------:R-:W-:-:S04]  /*17b0*/  FMUL.FTZ R132, R84, R133 ;  /* 0x0000008554847220 */ /* 0x000fc80000410000 */
[----:B------:R-:W-:Y:S01]  /*17c0*/  @P1 IMAD.U32 R128, R100, 0x10000, RZ ;  /* 0x0001000064801824 */ /* 0x000fe200078e00ff */
[----:B------:R-:W-:-:S03]  /*17d0*/  FSEL R132, R132, RZ, P1 ;  /* 0x000000ff84847208 */ /* 0x000fc60000800000 */
[----:B------:R-:W-:Y:S01]  /*17e0*/  @P1 FMUL.FTZ R129, R133, R128 ;  /* 0x0000008085811220 */ /* 0x000fe20000410000 */
[----:B------:R-:W-:-:S03]  /*17f0*/  F2FP.BF16.F32.PACK_AB R132, RZ, R132 ;  /* 0x00000084ff84723e */ /* 0x000fc600000010ff */
[----:B------:R-:W-:Y:S01]  /*1800*/  FADD.FTZ R32, R32, R129 ;  /* 0x0000008120207221 */ /* 0x000fe20000010000 */
[----:B------:R-:W-:-:S07]  /*1810*/  PRMT R104, R132, 0x7610, R104 ;  /* 0x0000761084687816 */ /* 0x000fce0000000068 */
.L_x_4361:
[----:B------:R-:W-:Y:S05]  /*1820*/  BSYNC B2 ;  /* 0x0000000000027941 */ /* 0x000fea0003800000 */
.L_x_4360:
[----:B------:R-:W-:Y:S01]  /*1830*/  @!P3 ISETP.NE.U32.AND P1, PT, R138, RZ, PT ;  /* 0x000000ff8a00b20c */ /* 0x000fe20003f25070 */
[----:B------:R-:W-:Y:S03]  /*1840*/  BSSY B2, `(.L_x_4362) ;  /* 0x000000c000027945 */ /* 0x000fe60003800000 */
[----:B------:R-:W-:-:S04]  /*1850*/  @!P3 ISETP.NE.AND.EX P1, PT, R139, RZ, PT, P1 ;  /* 0x000000ff8b00b20c */ /* 0x000fc80003f25310 */
[----:B--2---:R-:W-:Y:S01]  /*1860*/  @!P3 FSEL R128, R17, RZ, P1 ;  /* 0x000000ff1180b208 */ /* 0x004fe20000800000 */
[----:B------:R-:W-:Y:S08]  /*1870*/  @!P3 BRA `(.L_x_4363) ;  /* 0x000000000020b947 */ /* 0x000ff00003800000 */
[----:B0-----:R-:W-:Y:S02]  /*1880*/  ISETP.NE.AND P6, PT, R174, RZ, PT ;  /* 0x000000ffae00720c */ /* 0x001fe40003fc5270 */
[----:B------:R-:W-:Y:S02]  /*1890*/  ISETP.NE.U32.AND P1, PT, R138, RZ, PT ;  /* 0x000000ff8a00720c */ /* 0x000fe40003f25070 */
[----:B------:R-:W-:Y:S02]  /*18a0*/  FSEL R129, R124, RZ, !P6 ;  /* 0x000000ff7c817208 */ /* 0x000fe40007000000 */
[----:B------:R-:W-:-:S03]  /*18b0*/  ISETP.NE.AND.EX P1, PT, R139, RZ, PT, P1 ;  /* 0x000000ff8b00720c */ /* 0x000fc60003f25310 */
[----:B------:R-:W-:-:S04]  /*18c0*/  FFMA.FTZ R128, R140, R126, R129 ;  /* 0x0000007e8c807223 */ /* 0x000fc80000010081 */
[----:B------:R-:W-:-:S04]  /*18d0*/  FADD.FTZ R129, R147, -R128 ;  /* 0x8000008093817221 */ /* 0x000fc80000010000 */
[----:B------:R-:W-:-:S04]  /*18e0*/  FMUL.FTZ R128, R136, R129 ;  /* 0x0000008188807220 */ /* 0x000fc80000410000 */
[----:B------:R-:W-:-:S07]  /*18f0*/  @P1 FADD.FTZ R128, R17, R128 ;  /* 0x0000008011801221 */ /* 0x000fce0000010000 */
.L_x_4363:
[----:B------:R-:W-:Y:S05]  /*1900*/  BSYNC B2 ;  /* 0x0000000000027941 */ /* 0x000fea0003800000 */
.L_x_4362:
[----:B------:R-:W-:Y:S04]  /*1910*/  BSSY B2, `(.L_x_4364) ;  /* 0x000000e000027945 */ /* 0x000fe80003800000 */
[----:B------:R-:W-:Y:S05]  /*1920*/  @!P2 BRA `(.L_x_4365) ;  /* 0x000000000030a947 */ /* 0x000fea0003800000 */
[----:B------:R-:W-:Y:S01]  /*1930*/  LOP3.LUT P1, RZ, R118, 0xff00, RZ, 0xc0, !PT ;  /* 0x0000ff0076ff7812 */ /* 0x000fe2000782c0ff */
[----:B------:R-:W-:Y:S01]  /*1940*/  FMUL.FTZ R129, R128, UR11 ;  /* 0x0000000b80817c20 */ /* 0x000fe20008410000 */
[----:B------:R-:W-:-:S03]  /*1950*/  HFMA2.MMA R132, -RZ, RZ, 0, 0 ;  /* 0x00000000ff847435 */ /* 0x000fc600000001ff */
[----:B------:R-:W-:-:S04]  /*1960*/  FMUL.FTZ R172, R129, UR10 ;  /* 0x0000000a81ac7c20 */ /* 0x000fc80008410000 */
        /* <DEDUP_REMOVED lines=8> */
.L_x_4365:
[----:B------:R-:W-:Y:S05]  /*19f0*/  BSYNC B2 ;  /* 0x0000000000027941 */ /* 0x000fea0003800000 */
.L_x_4364:
[----:B------:R-:W-:Y:S01]  /*1a00*/  @!P3 ISETP.NE.U32.AND P1, PT, R138, RZ, PT ;  /* 0x000000ff8a00b20c */ /* 0x000fe20003f25070 */
[----:B------:R-:W-:Y:S03]  /*1a10*/  BSSY B2, `(.L_x_4366) ;  /* 0x000000c000027945 */ /* 0x000fe60003800000 */
[----:B------:R-:W-:-:S04]  /*1a20*/  @!P3 ISETP.NE.AND.EX P1, PT, R139, RZ, PT, P1 ;  /* 0x000000ff8b00b20c */ /* 0x000fc80003f25310 */
[----:B------:R-:W-:Y:S01]  /*1a30*/  @!P3 FSEL R129, R18, RZ, P1 ;  /* 0x000000ff1281b208 */ /* 0x000fe20000800000 */
        /* <DEDUP_REMOVED lines=9> */
.L_x_4367:
[----:B------:R-:W-:Y:S05]  /*1ad0*/  BSYNC B2 ;  /* 0x0000000000027941 */ /* 0x000fea0003800000 */
.L_x_4366:
[----:B------:R-:W-:Y:S04]  /*1ae0*/  BSSY B2, `(.L_x_4368) ;  /* 0x000000d000027945 */ /* 0x000fe80003800000 */
[----:B------:R-:W-:Y:S05]  /*1af0*/  @!P2 BRA `(.L_x_4369) ;  /* 0x00000000002ca947 */ /* 0x000fea0003800000 */
[----:B------:R-:W-:Y:S01]  /*1b00*/  LOP3.LUT P1, RZ, R118, 0xff0000, RZ, 0xc0, !PT ;  /* 0x00ff000076ff7812 */ /* 0x000fe2000782c0ff */
[----:B------:R-:W-:Y:S01]  /*1b10*/  FMUL.FTZ R132, R129, UR11 ;  /* 0x0000000b81847c20 */ /* 0x000fe20008410000 */
[----:B------:R-:W-:-:S03]  /*1b20*/  IMAD.MOV.U32 R133, RZ, RZ, RZ ;  /* 0x000000ffff857224 */ /* 0x000fc600078e00ff */
[----:B------:R-:W-:-:S04]  /*1b30*/  FMUL.FTZ R173, R132, UR10 ;  /* 0x0000000a84ad7c20 */ /* 0x000fc80008410000 */
[----:B------:R-:W-:-:S04]  /*1b40*/  FMUL.FTZ R171, R86, R173 ;  /* 0x000000ad56ab7220 */ /* 0x000fc80000410000 */
[----:B------:R-:W-:Y:S02]  /*1b50*/  @P1 SHF.L.U32 R132, R101, 0x10, RZ ;  /* 0x0000001065841819 */ /* 0x000fe400000006ff */
[----:B------:R-:W-:-:S03]  /*1b60*/  FSEL R171, R171, RZ, P1 ;  /* 0x000000ffabab7208 */ /* 0x000fc60000800000 */
[----:B------:R-:W-:Y:S01]  /*1b70*/  @P1 FMUL.FTZ R133, R173, R132 ;  /* 0x00000084ad851220 */ /* 0x000fe20000410000 */
[----:B------:R-:W-:-:S03]  /*1b80*/  F2FP.BF16.F32.PACK_AB R171, RZ, R171 ;  /* 0x000000abffab723e */ /* 0x000fc600000010ff */
[----:B------:R-:W-:Y:S01]  /*1b90*/  FADD.FTZ R34, R34, R133 ;  /* 0x0000008522227221 */ /* 0x000fe20000010000 */
[----:B------:R-:W-:-:S07]  /*1ba0*/  PRMT R105, R171, 0x7610, R105 ;  /* 0x00007610ab697816 */ /* 0x000fce0000000069 */
.L_x_4369:
[----:B------:R-:W-:Y:S05]  /*1bb0*/  BSYNC B2 ;  /* 0x0000000000027941 */ /* 0x000fea0003800000 */
.L_x_4368:
        /* <DEDUP_REMOVED lines=13> */
.L_x_4371:
[----:B------:R-:W-:Y:S05]  /*1c90*/  BSYNC B2 ;  /* 0x0000000000027941 */ /* 0x000fea0003800000 */
.L_x_4370:
[----:B------:R-:W-:Y:S04]  /*1ca0*/  BSSY B2, `(.L_x_4372) ;  /* 0x000000e000027945 */ /* 0x000fe80003800000 */
[----:B------:R-:W-:Y:S05]  /*1cb0*/  @!P2 BRA `(.L_x_4373) ;  /* 0x000000000030a947 */ /* 0x000fea0003800000 */
[----:B------:R-:W-:Y:S01]  /*1cc0*/  LOP3.LUT P1, RZ, R118, 0xff000000, RZ, 0xc0, !PT ;  /* 0xff00000076ff7812 */ /* 0x000fe2000782c0ff */
[----:B------:R-:W-:Y:S01]  /*1cd0*/  FMUL.FTZ R133, R132, UR11 ;  /* 0x0000000b84857c20 */ /* 0x000fe20008410000 */
[----:B------:R-:W-:-:S03]  /*1ce0*/  MOV R172, RZ ;  /* 0x000000ff00ac7202 */ /* 0x000fc60000000f00 */
[----:B------:R-:W-:-:S04]  /*1cf0*/  FMUL.FTZ R176, R133, UR10 ;  /* 0x0000000a85b07c20 */ /* 0x000fc80008410000 */
[----:B------:R-:W-:-:S04]  /*1d00*/  FMUL.FTZ R171, R87, R176 ;  /* 0x000000b057ab7220 */ /* 0x000fc80000410000 */
[----:B------:R-:W-:Y:S02]  /*1d10*/  @P1 PRMT R133, R101, 0x7632, R133 ;  /* 0x0000763265851816 */ /* 0x000fe40000000085 */
[----:B------:R-:W-:-:S03]  /*1d20*/  FSEL R171, R171, RZ, P1 ;  /* 0x000000ffabab7208 */ /* 0x000fc60000800000 */
[----:B------:R-:W-:Y:S01]  /*1d30*/  @P1 IMAD.U32 R133, R133, 0x10000, RZ ;  /* 0x0001000085851824 */ /* 0x000fe200078e00ff */
[----:B------:R-:W-:-:S03]  /*1d40*/  F2FP.BF16.F32.PACK_AB R171, RZ, R171 ;  /* 0x000000abffab723e */ /* 0x000fc600000010ff */
[----:B------:R-:W-:Y:S01]  /*1d50*/  @P1 FMUL.FTZ R172, R176, R133 ;  /* 0x00000085b0ac1220 */ /* 0x000fe20000410000 */
[----:B------:R-:W-:-:S03]  /*1d60*/  PRMT R105, R105, 0x5410, R171 ;  /* 0x0000541069697816 */ /* 0x000fc600000000ab */
[----:B------:R-:W-:-:S07]  /*1d70*/  FADD.FTZ R35, R35, R172 ;  /* 0x000000ac23237221 */ /* 0x000fce0000010000 */
.L_x_4373:
[----:B------:R-:W-:Y:S05]  /*1d80*/  BSYNC B2 ;  /* 0x0000000000027941 */ /* 0x000fea0003800000 */
.L_x_4372:
        /* <DEDUP_REMOVED lines=13> */
.L_x_4375:
[----:B------:R-:W-:Y:S05]  /*1e60*/  BSYNC B2 ;  /* 0x0000000000027941 */ /* 0x000fea0003800000 */
.L_x_4374:
[----:B------:R-:W-:Y:S04]  /*1e70*/  BSSY B2, `(.L_x_4376) ;  /* 0x000000d000027945 */ /* 0x000fe80003800000 */
[----:B------:R-:W-:Y:S05]  /*1e80*/  @!P2 BRA `(.L_x_4377) ;  /* 0x00000000002ca947 */ /* 0x000fea0003800000 */
[----:B------:R-:W-:Y:S01]  /*1e90*/  LOP3.LUT P1, RZ, R119, 0xff, RZ, 0xc0, !PT ;  /* 0x000000ff77ff7812 */ /* 0x000fe2000782c0ff */
[----:B------:R-:W-:-:S04]  /*1ea0*/  FMUL.FTZ R171, R133, UR11 ;  /* 0x0000000b85ab7c20 */ /* 0x000fc80008410000 */
[----:B------:R-:W-:Y:S01]  /*1eb0*/  FMUL.FTZ R175, R171, UR10 ;  /* 0x0000000aabaf7c20 */ /* 0x000fe20008410000 */
[----:B------:R-:W-:-:S03]  /*1ec0*/  HFMA2.MMA R171, -RZ, RZ, 0, 0 ;  /* 0x00000000ffab7435 */ /* 0x000fc600000001ff */
[----:B------:R-:W-:-:S04]  /*1ed0*/  FMUL.FTZ R173, R88, R175 ;  /* 0x000000af58ad7220 */ /* 0x000fc80000410000 */
[----:B------:R-:W-:Y:S02]  /*1ee0*/  @P1 SHF.L.U32 R172, R102, 0x10, RZ ;  /* 0x0000001066ac1819 */ /* 0x000fe400000006ff */
[----:B------:R-:W-:-:S03]  /*1ef0*/  FSEL R173, R173, RZ, P1 ;  /* 0x000000ffadad7208 */ /* 0x000fc60000800000 */
[----:B------:R-:W-:Y:S01]  /*1f00*/  @P1 FMUL.FTZ R171, R175, R172 ;  /* 0x000000acafab1220 */ /* 0x000fe20000410000 */
[----:B------:R-:W-:-:S03]  /*1f10*/  F2FP.BF16.F32.PACK_AB R173, RZ, R173 ;  /* 0x000000adffad723e */ /* 0x000fc600000010ff */
[----:B------:R-:W-:Y:S01]  /*1f20*/  FADD.FTZ R28, R28, R171 ;  /* 0x000000ab1c1c7221 */ /* 0x000fe20000010000 */
[----:B------:R-:W-:-:S07]  /*1f30*/  PRMT R106, R173, 0x7610, R106 ;  /* 0x00007610ad6a7816 */ /* 0x000fce000000006a */
.L_x_4377:
[----:B------:R-:W-:Y:S05]  /*1f40*/  BSYNC B2 ;  /* 0x0000000000027941 */ /* 0x000fea0003800000 */
.L_x_4376:
        /* <DEDUP_REMOVED lines=13> */
.L_x_4379:
[----:B------:R-:W-:Y:S05]  /*2020*/  BSYNC B2 ;  /* 0x0000000000027941 */ /* 0x000fea0003800000 */
.L_x_4378:
[----:B------:R-:W-:Y:S04]  /*2030*/  BSSY B2, `(.L_x_4380) ;  /* 0x000000e000027945 */ /* 0x000fe80003800000 */
[----:B------:R-:W-:Y:S05]  /*2040*/  @!P2 BRA `(.L_x_4381) ;  /* 0x000000000030a947 */ /* 0x000fea0003800000 */
[----:B------:R-:W-:Y:S01]  /*2050*/  LOP3.LUT P1, RZ, R119, 0xff00, RZ, 0xc0, !PT ;  /* 0x0000ff0077ff7812 */ /* 0x000fe2000782c0ff */
[----:B------:R-:W-:Y:S01]  /*2060*/  FMUL.FTZ R171, R172, UR11 ;  /* 0x0000000bacab7c20 */ /* 0x000fe20008410000 */
[----:B------:R-:W-:-:S03]  /*2070*/  IMAD.MOV.U32 R176, RZ, RZ, RZ ;  /* 0x000000ffffb07224 */ /* 0x000fc600078e00ff */
        /* <DEDUP_REMOVED lines=9> */
.L_x_4381:
[----:B------:R-:W-:Y:S05]  /*2110*/  BSYNC B2 ;  /* 0x0000000000027941 */ /* 0x000fea0003800000 */
.L_x_4380:
        /* <DEDUP_REMOVED lines=13> */
.L_x_4383:
[----:B------:R-:W-:Y:S05]  /*21f0*/  BSYNC B2 ;  /* 0x0000000000027941 */ /* 0x000fea0003800000 */
.L_x_4382:
[----:B------:R-:W-:Y:S04]  /*2200*/  BSSY B2, `(.L_x_4384) ;  /* 0x000000d000027945 */ /* 0x000fe80003800000 */
[----:B------:R-:W-:Y:S05]  /*2210*/  @!P2 BRA `(.L_x_4385) ;  /* 0x00000000002ca947 */ /* 0x000fea0003800000 */
[----:B------:R-:W-:Y:S01]  /*2220*/  LOP3.LUT P1, RZ, R119, 0xff0000, RZ, 0xc0, !PT ;  /* 0x00ff000077ff7812 */ /* 0x000fe2000782c0ff */
[----:B------:R-:W-:-:S04]  /*2230*/  FMUL.FTZ R173, R171, UR11 ;  /* 0x0000000babad7c20 */ /* 0x000fc80008410000 */
[----:B------:R-:W-:Y:S01]  /*2240*/  FMUL.FTZ R177, R173, UR10 ;  /* 0x0000000aadb17c20 */ /* 0x000fe20008410000 */
[----:B------:R-:W-:-:S03]  /*2250*/  MOV R173, RZ ;  /* 0x000000ff00ad7202 */ /* 0x000fc60000000f00 */
[----:B------:R-:W-:-:S04]  /*2260*/  FMUL.FTZ R176, R90, R177 ;  /* 0x000000b15ab07220 */ /* 0x000fc80000410000 */
[----:B------:R-:W-:Y:S01]  /*2270*/  @P1 IMAD.U32 R175, R103, 0x10000, RZ ;  /* 0x0001000067af1824 */ /* 0x000fe200078e00ff */
[----:B------:R-:W-:-:S03]  /*2280*/  FSEL R176, R176, RZ, P1 ;  /* 0x000000ffb0b07208 */ /* 0x000fc60000800000 */
[----:B------:R-:W-:Y:S01]  /*2290*/  @P1 FMUL.FTZ R173, R177, R175 ;  /* 0x000000afb1ad1220 */ /* 0x000fe20000410000 */
[----:B------:R-:W-:-:S03]  /*22a0*/  F2FP.BF16.F32.PACK_AB R176, RZ, R176 ;  /* 0x000000b0ffb0723e */ /* 0x000fc600000010ff */
[----:B------:R-:W-:Y:S01]  /*22b0*/  FADD.FTZ R30, R30, R173 ;  /* 0x000000ad1e1e7221 */ /* 0x000fe20000010000 */
[----:B------:R-:W-:-:S07]  /*22c0*/  PRMT R107, R176, 0x7610, R107 ;  /* 0x00007610b06b7816 */ /* 0x000fce000000006b */
.L_x_4385:
[----:B------:R-:W-:Y:S05]  /*22d0*/  BSYNC B2 ;  /* 0x0000000000027941 */ /* 0x000fea0003800000 */
.L_x_4384:
        /* <DEDUP_REMOVED lines=13> */
.L_x_4387:
[----:B------:R-:W-:Y:S05]  /*23b0*/  BSYNC B2 ;  /* 0x0000000000027941 */ /* 0x000fea0003800000 */
.L_x_4386:
[----:B------:R-:W-:Y:S01]  /*23c0*/  ISETP.NE.U32.AND P1, PT, R134, RZ, PT ;  /* 0x000000ff8600720c */ /* 0x000fe20003f25070 */
[----:B------:R-:W-:Y:S01]  /*23d0*/  BSSY B2, `(.L_x_4388) ;  /* 0x0000019000027945 */ /* 0x000fe20003800000 */
[----:B-1----:R-:W-:Y:S02]  /*23e0*/  @P0 IMAD.WIDE.U32 R122, R137, 0x20, R122 ;  /* 0x00000020897a0825 */ /* 0x002fe400078e007a */
        /* <DEDUP_REMOVED lines=23> */
.L_x_4389:
[----:B------:R-:W-:Y:S05]  /*2560*/  BSYNC B2 ;  /* 0x0000000000027941 */ /* 0x000fea0003800000 */
.L_x_4388:
[----:B------:R1:W-:Y:S01]  /*2570*/  @P0 STG.E.128 desc[UR4][R122.64], R108 ;  /* 0x0000006c7a000986 */ /* 0x0003e2000c101d04 */
[----:B------:R-:W-:Y:S01]  /*2580*/  VIADD R137, R137, 0x20 ;  /* 0x0000002089897836 */ /* 0x000fe20000000000 */
[----:B------:R-:W-:Y:S02]  /*2590*/  IADD3 R125, R125, 0x20, RZ ;  /* 0x000000207d7d7810 */ /* 0x000fe40007ffe0ff */
[----:B------:R1:W-:Y:S04]  /*25a0*/  @P0 STG.E.128 desc[UR4][R122.64+0x10], R112 ;  /* 0x000010707a000986 */ /* 0x0003e8000c101d04 */
[----:B------:R1:W-:Y:S02]  /*25b0*/  @P2 STG.E.128 desc[UR4][R120.64], R104 ;  /* 0x0000006878002986 */ /* 0x0003e4000c101d04 */
.L_x_4355:
[----:B------:R-:W-:Y:S05]  /*25c0*/  BSYNC B1 ;  /* 0x0000000000017941 */ /* 0x000fea0003800000 */
.L_x_4354:
[----:B------:R-:W-:Y:S04]  /*25d0*/  BSSY B1, `(.L_x_4390) ;  /* 0x0000103000017945 */ /* 0x000fe80003800000 */
[----:B------:R-:W-:Y:S05]  /*25e0*/  @!P4 BRA `(.L_x_4391) ;  /* 0x000000100004c947 */ /* 0x000fea0003800000 */
[----:B------:R-:W3:Y:S01]  /*25f0*/  LDC.64 R134, c[0x0][0x308] ;  /* 0x0000c200ff867b82 */ /* 0x000ee20000000a00 */
[----:B------:R-:W-:Y:S07]  /*2600*/  BSSY B2, `(.L_x_4392) ;  /* 0x000000c000027945 */ /* 0x000fee0003800000 */
[----:B------:R-:W4:Y:S08]  /*2610*/  @!P3 LDC.64 R138, c[0x0][0x2c8] ;  /* 0x0000b200ff8abb82 */ /* 0x000f300000000a00 */
[----:B-1----:R-:W1:Y:S01]  /*2620*/  @P2 LDC.64 R120, c[0x0][0x2f8] ;  /* 0x0000be00ff782b82 */ /* 0x002e620000000a00 */
[----:B---3--:R-:W-:-:S04]  /*2630*/  ISETP.NE.U32.AND P0, PT, R134, RZ, PT ;  /* 0x000000ff8600720c */ /* 0x008fc80003f05070 */
[----:B------:R-:W-:Y:S02]  /*2640*/  ISETP.NE.AND.EX P0, PT, R135, RZ, PT, P0 ;  /* 0x000000ff8700720c */ /* 0x000fe40003f05300 */
[----:B----4-:R-:W-:-:S04]  /*2650*/  @!P3 ISETP.NE.U32.AND P1, PT, R138, RZ, PT ;  /* 0x000000ff8a00b20c */ /* 0x010fc80003f25070 */
[----:B------:R-:W-:-:S07]  /*2660*/  @!P3 ISETP.NE.AND.EX P1, PT, R139, RZ, PT, P1 ;  /* 0x000000ff8b00b20c */ /* 0x000fce0003f25310 */
[----:B------:R-:W3:Y:S01]  /*2670*/  @P0 LDC.64 R122, c[0x0][0x308] ;  /* 0x0000c200ff7a0b82 */ /* 0x000ee20000000a00 */
[----:B-1----:R-:W-:Y:S05]  /*2680*/  @!P2 BRA `(.L_x_4393) ;  /* 0x00000000000ca947 */ /* 0x002fea0003800000 */
[----:B------:R-:W1:Y:S02]  /*2690*/  LDC.64 R100, c[0x0][0x220] ;  /* 0x00008800ff647b82 */ /* 0x000e640000000a00 */
[----:B-1----:R-:W-:-:S06]  /*26a0*/  IMAD.WIDE.U32 R100, R125, 0x10, R100 ;  /* 0x000000107d647825 */ /* 0x002fcc00078e0064 */
[----:B------:R-:W5:Y:S02]  /*26b0*/  LDG.E.128 R100, desc[UR4][R100.64] ;  /* 0x0000000464647981 */ /* 0x000f64000c1e1d00 */
.L_x_4393:
[----:B------:R-:W-:Y:S05]  /*26c0*/  BSYNC B2 ;  /* 0x0000000000027941 */ /* 0x000fea0003800000 */
.L_x_4392:
[----:B------:R-:W-:Y:S01]  /*26d0*/  BSSY B2, `(.L_x_4394) ;  /* 0x000000d000027945 */ /* 0x000fe20003800000 */
[----:B-----5:R-:W-:-:S03]  /*26e0*/  @!P3 FSEL R127, R8, RZ, P1 ;  /* 0x000000ff087fb208 */ /* 0x020fc60000800000 */
[----:B------:R-:W-:Y:S05]  /*26f0*/  @!P3 BRA `(.L_x_4395) ;  /* 0x000000000028b947 */ /* 0x000fea0003800000 */
[----:B------:R-:W-:Y:S01]  /*2700*/  MOV R138, UR6 ;  /* 0x00000006008a7c02 */ /* 0x000fe20008000f00 */
[----:B------:R-:W-:Y:S01]  /*2710*/  IMAD.U32 R139, RZ, RZ, UR7 ;  /* 0x00000007ff8b7e24 */ /* 0x000fe2000f8e00ff */
[----:B0-----:R-:W-:Y:S02]  /*2720*/  ISETP.NE.AND P6, PT, R174, RZ, PT ;  /* 0x000000ffae00720c */ /* 0x001fe40003fc5270 */
[----:B------:R-:W-:Y:S02]  /*2730*/  ISETP.NE.U32.AND P1, PT, R138, RZ, PT ;  /* 0x000000ff8a00720c */ /* 0x000fe40003f25070 */
[----:B--2---:R-:W-:Y:S02]  /*2740*/  FSEL R128, R124, RZ, !P6 ;  /* 0x000000ff7c807208 */ /* 0x004fe40007000000 */
[----:B------:R-:W-:-:S03]  /*2750*/  ISETP.NE.AND.EX P1, PT, R139, RZ, PT, P1 ;  /* 0x000000ff8b00720c */ /* 0x000fc60003f25310 */
[----:B------:R-:W-:-:S04]  /*2760*/  FFMA.FTZ R127, R155, R126, R128 ;  /* 0x0000007e9b7f7223 */ /* 0x000fc80000010080 */
[----:B------:R-:W-:-:S04]  /*2770*/  FADD.FTZ R127, R160, -R127 ;  /* 0x8000007fa07f7221 */ /* 0x000fc80000010000 */
[----:B------:R-:W-:-:S04]  /*2780*/  FMUL.FTZ R127, R136, R127 ;  /* 0x0000007f887f7220 */ /* 0x000fc80000410000 */
[----:B------:R-:W-:-:S07]  /*2790*/  @P1 FADD.FTZ R127, R8, R127 ;  /* 0x0000007f087f1221 */ /* 0x000fce0000010000 */
.L_x_4395:
[----:B------:R-:W-:Y:S05]  /*27a0*/  BSYNC B2 ;  /* 0x0000000000027941 */ /* 0x000fea0003800000 */
.L_x_4394:
[----:B------:R-:W-:Y:S04]  /*27b0*/  BSSY B2, `(.L_x_4396) ;  /* 0x000000d000027945 */ /* 0x000fe80003800000 */
[----:B------:R-:W-:Y:S05]  /*27c0*/  @!P2 BRA `(.L_x_4397) ;  /* 0x00000000002ca947 */ /* 0x000fea0003800000 */
[----:B------:R-:W-:Y:S01]  /*27d0*/  LOP3.LUT P1, RZ, R116, 0xff, RZ, 0xc0, !PT ;  /* 0x000000ff74ff7812 */ /* 0x000fe2000782c0ff */
[----:B--2---:R-:W-:Y:S01]  /*27e0*/  FMUL.FTZ R128, R127, UR11 ;  /* 0x0000000b7f807c20 */ /* 0x004fe20008410000 */
[----:B------:R-:W-:-:S03]  /*27f0*/  MOV R129, RZ ;  /* 0x000000ff00817202 */ /* 0x000fc60000000f00 */
        /* <DEDUP_REMOVED lines=8> */
.L_x_4397:
[----:B------:R-:W-:Y:S05]  /*2880*/  BSYNC B2 ;  /* 0x0000000000027941 */ /* 0x000fea0003800000 */
.L_x_4396:
        /* <DEDUP_REMOVED lines=13> */
.L_x_4399:
[----:B------:R-:W-:Y:S05]  /*2960*/  BSYNC B2 ;  /* 0x0000000000027941 */ /* 0x000fea0003800000 */
.L_x_4398:
        /* <DEDUP_REMOVED lines=14> */
.L_x_4401:
[----:B------:R-:W-:Y:S05]  /*2a50*/  BSYNC B2 ;  /* 0x0000000000027941 */ /* 0x000fea0003800000 */
.L_x_4400:
        /* <DEDUP_REMOVED lines=13> */
.L_x_4403:
[----:B------:R-:W-:Y:S05]  /*2b30*/  BSYNC B2 ;  /* 0x0000000000027941 */ /* 0x000fea0003800000 */
.L_x_4402:
[----:B------:R-:W-:Y:S04]  /*2b40*/  BSSY B2, `(.L_x_4404) ;  /* 0x000000d000027945 */ /* 0x000fe80003800000 */
[----:B------:R-:W-:Y:S05]  /*2b50*/  @!P2 BRA `(.L_x_4405) ;  /* 0x00000000002ca947 */ /* 0x000fea0003800000 */
[----:B------:R-:W-:Y:S01]  /*2b60*/  LOP3.LUT P1, RZ, R116, 0xff0000, RZ, 0xc0, !PT ;  /* 0x00ff000074ff7812 */ /* 0x000fe2000782c0ff */
[----:B------:R-:W-:Y:S01]  /*2b70*/  FMUL.FTZ R132, R129, UR11 ;  /* 0x0000000b81847c20 */ /* 0x000fe20008410000 */
[----:B------:R-:W-:-:S03]  /*2b80*/  HFMA2.MMA R133, -RZ, RZ, 0, 0 ;  /* 0x00000000ff857435 */ /* 0x000fc600000001ff */
        /* <DEDUP_REMOVED lines=8> */
.L_x_4405:
[----:B------:R-:W-:Y:S05]  /*2c10*/  BSYNC B2 ;  /* 0x0000000000027941 */ /* 0x000fea0003800000 */
.L_x_4404:
        /* <DEDUP_REMOVED lines=13> */
.L_x_4407:
[----:B------:R-:W-:Y:S05]  /*2cf0*/  BSYNC B2 ;  /* 0x0000000000027941 */ /* 0x000fea0003800000 */
.L_x_4406:
        /* <DEDUP_REMOVED lines=14> */
.L_x_4409:
[----:B------:R-:W-:Y:S05]  /*2de0*/  BSYNC B2 ;  /* 0x0000000000027941 */ /* 0x000fea0003800000 */
.L_x_4408:
        /* <DEDUP_REMOVED lines=13> */
.L_x_4411:
[----:B------:R-:W-:Y:S05]  /*2ec0*/  BSYNC B2 ;  /* 0x0000000000027941 */ /* 0x000fea0003800000 */
.L_x_4410:
[----:B------:R-:W-:Y:S04]  /*2ed0*/  BSSY B2, `(.L_x_4412) ;  /* 0x000000d000027945 */ /* 0x000fe80003800000 */
[----:B------:R-:W-:Y:S05]  /*2ee0*/  @!P2 BRA `(.L_x_4413) ;  /* 0x00000000002ca947 */ /* 0x000fea0003800000 */
[----:B------:R-:W-:Y:S01]  /*2ef0*/  LOP3.LUT P1, RZ, R117, 0xff, RZ, 0xc0, !PT ;  /* 0x000000ff75ff7812 */ /* 0x000fe2000782c0ff */
[----:B------:R-:W-:-:S04]  /*2f00*/  FMUL.FTZ R171, R133, UR11 ;  /* 0x0000000b85ab7c20 */ /* 0x000fc80008410000 */
[----:B------:R-:W-:Y:S01]  /*2f10*/  FMUL.FTZ R173, R171, UR10 ;  /* 0x0000000aabad7c20 */ /* 0x000fe20008410000 */
[----:B------:R-:W-:-:S03]  /*2f20*/  IMAD.MOV.U32 R171, RZ, RZ, RZ ;  /* 0x000000ffffab7224 */ /* 0x000fc600078e00ff */
[----:B------:R-:W-:-:S04]  /*2f30*/  FMUL.FTZ R172, R72, R173 ;  /* 0x000000ad48ac7220 */ /* 0x000fc80000410000 */
[----:B------:R-:W-:Y:S02]  /*2f40*/  @P1 SHF.L.U32 R176, R102, 0x10, RZ ;  /* 0x0000001066b01819 */ /* 0x000fe400000006ff */
[----:B------:R-:W-:-:S03]  /*2f50*/  FSEL R172, R172, RZ, P1 ;  /* 0x000000ffacac7208 */ /* 0x000fc60000800000 */
[----:B------:R-:W-:Y:S01]  /*2f60*/  @P1 FMUL.FTZ R171, R176, R173 ;  /* 0x000000adb0ab1220 */ /* 0x000fe20000410000 */
[----:B------:R-:W-:-:S03]  /*2f70*/  F2FP.BF16.F32.PACK_AB R172, RZ, R172 ;  /* 0x000000acffac723e */ /* 0x000fc600000010ff */
[----:B------:R-:W-:Y:S01]  /*2f80*/  FADD.FTZ R20, R20, R171 ;  /* 0x000000ab14147221 */ /* 0x000fe20000010000 */
[----:B------:R-:W-:-:S07]  /*2f90*/  PRMT R106, R172, 0x7610, R106 ;  /* 0x00007610ac6a7816 */ /* 0x000fce000000006a */
.L_x_4413:
[----:B------:R-:W-:Y:S05]  /*2fa0*/  BSYNC B2 ;  /* 0x0000000000027941 */ /* 0x000fea0003800000 */
.L_x_4412:
        /* <DEDUP_REMOVED lines=13> */
.L_x_4415:
[----:B------:R-:W-:Y:S05]  /*3080*/  BSYNC B2 ;  /* 0x0000000000027941 */ /* 0x000fea0003800000 */
.L_x_4414:
        /* <DEDUP_REMOVED lines=14> */
.L_x_4417:
[----:B------:R-:W-:Y:S05]  /*3170*/  BSYNC B2 ;  /* 0x0000000000027941 */ /* 0x000fea0003800000 */
.L_x_4416:
        /* <DEDUP_REMOVED lines=13> */
.L_x_4419:
[----:B------:R-:W-:Y:S05]  /*3250*/  BSYNC B2 ;  /* 0x0000000000027941 */ /* 0x000fea0003800000 */
.L_x_4418:
[----:B------:R-:W-:Y:S01]  /*3260*/  BSSY B2, `(.L_x_4420) ;  /* 0x000000e000027945 */ /* 0x000fe20003800000 */
[----:B------:R-:W-:-:S03]  /*3270*/  ISETP.NE.U32.AND P6, PT, R134, RZ, PT ;  /* 0x000000ff8600720c */ /* 0x000fc60003fc5070 */
[----:B------:R-:W-:Y:S10]  /*3280*/  @!P2 BRA `(.L_x_4421) ;  /* 0x00000000002ca947 */ /* 0x000ff40003800000 */
[----:B------:R-:W-:Y:S01]  /*3290*/  LOP3.LUT P1, RZ, R117, 0xff0000, RZ, 0xc0, !PT ;  /* 0x00ff000075ff7812 */ /* 0x000fe2000782c0ff */
[----:B------:R-:W-:Y:S01]  /*32a0*/  FMUL.FTZ R134, R171, UR11 ;  /* 0x0000000bab867c20 */ /* 0x000fe20008410000 */
        /* <DEDUP_REMOVED lines=9> */
.L_x_4421:
[----:B------:R-:W-:Y:S05]  /*3340*/  BSYNC B2 ;  /* 0x0000000000027941 */ /* 0x000fea0003800000 */
.L_x_4420:
[----:B------:R-:W-:Y:S01]  /*3350*/  @!P3 ISETP.NE.U32.AND P1, PT, R138, RZ, PT ;  /* 0x000000ff8a00b20c */ /* 0x000fe20003f25070 */
[----:B------:R-:W-:Y:S01]  /*3360*/  BSSY B2, `(.L_x_4422) ;  /* 0x000000d000027945 */ /* 0x000fe20003800000 */
[----:B------:R-:W-:Y:S02]  /*3370*/  ISETP.NE.AND.EX P6, PT, R135, RZ, PT, P6 ;  /* 0x000000ff8700720c */ /* 0x000fe40003fc5360 */
        /* <DEDUP_REMOVED lines=11> */
.L_x_4423:
[----:B------:R-:W-:Y:S05]  /*3430*/  BSYNC B2 ;  /* 0x0000000000027941 */ /* 0x000fea0003800000 */
.L_x_4422:
[----:B------:R-:W-:Y:S01]  /*3440*/  BSSY B2, `(.L_x_4424) ;  /* 0x0000018000027945 */ /* 0x000fe20003800000 */
[----:B---3--:R-:W-:Y:S01]  /*3450*/  @P0 IMAD.WIDE.U32 R122, R137, 0x20, R122 ;  /* 0x00000020897a0825 */ /* 0x008fe200078e007a */
        /* <DEDUP_REMOVED lines=22> */
.L_x_4425:
[----:B------:R-:W-:Y:S05]  /*35c0*/  BSYNC B2 ;  /* 0x0000000000027941 */ /* 0x000fea0003800000 */
.L_x_4424:
[----:B------:R3:W-:Y:S04]  /*35d0*/  @P0 STG.E.128 desc[UR4][R122.64], R108 ;  /* 0x0000006c7a000986 */ /* 0x0007e8000c101d04 */
[----:B------:R3:W-:Y:S04]  /*35e0*/  @P0 STG.E.128 desc[UR4][R122.64+0x10], R112 ;  /* 0x000010707a000986 */ /* 0x0007e8000c101d04 */
[----:B------:R3:W-:Y:S02]  /*35f0*/  @P2 STG.E.128 desc[UR4][R120.64], R104 ;  /* 0x0000006878002986 */ /* 0x0007e4000c101d04 */
.L_x_4391:
[----:B------:R-:W-:Y:S05]  /*3600*/  BSYNC B1 ;  /* 0x0000000000017941 */ /* 0x000fea0003800000 */
.L_x_4390:
[----:B-1-3--:R-:W1:Y:S02]  /*3610*/  LDC.64 R120, c[0x0][0x210] ;  /* 0x00008400ff787b82 */ /* 0x00ae640000000a00 */
[----:B-1----:R-:W-:-:S04]  /*3620*/  LEA R130, R120, R130, 0x2 ;  /* 0x0000008278827211 */ /* 0x002fc800078e10ff */
[----:B------:R-:W-:-:S13]  /*3630*/  ISETP.GE.AND P0, PT, R130, R121, PT ;  /* 0x000000798200720c */ /* 0x000fda0003f06270 */
[----:B------:R-:W-:Y:S05]  /*3640*/  @!P0 BRA `(.L_x_4426) ;  /* 0xffffffcc00788947 */ /* 0x000fea000383ffff */
.L_x_4345:
[----:B------:R-:W-:Y:S05]  /*3650*/  BSYNC B0 ;  /* 0x0000000000007941 */ /* 0x000fea0003800000 */
.L_x_4344:
[----:B------:R-:W1:Y:S01]  /*3660*/  S2R R3, SR_CgaCtaId ;  /* 0x0000000000037919 */ /* 0x000e620000008800 */
[--C-:B-----5:R-:W-:Y:S01]  /*3670*/  SHF.R.U32.HI R4, RZ, 0x5, R0.reuse ;  /* 0x00000005ff047819 */ /* 0x120fe20000011600 */
[----:B------:R-:W-:Y:S05]  /*3680*/  WARPSYNC.ALL ;  /* 0x0000000000007948 */ /* 0x000fea0003800000 */
[----:B------:R-:W-:Y:S01]  /*3690*/  MOV R2, 0x400 ;  /* 0x0000040000027802 */ /* 0x000fe20000000f00 */
[----:B------:R-:W-:Y:S01]  /*36a0*/  IMAD.SHL.U32 R4, R4, 0x40, RZ ;  /* 0x0000004004047824 */ /* 0x000fe200078e00ff */
[----:B------:R-:W-:Y:S01]  /*36b0*/  LOP3.LUT R5, R0, 0x1f, RZ, 0xc0, !PT ;  /* 0x0000001f00057812 */ /* 0x000fe200078ec0ff */
[----:B------:R-:W3:Y:S01]  /*36c0*/  S2R R14, SR_CTAID.X ;  /* 0x00000000000e7919 */ /* 0x000ee20000002500 */
        /* <DEDUP_REMOVED lines=9> */
[----:B-1----:R-:W-:Y:S02]  /*3760*/  LEA R3, R3, R2, 0x18 ;  /* 0x0000000203037211 */ /* 0x002fe400078ec0ff */
[----:B------:R-:W-:-:S04]  /*3770*/  LOP3.LUT R2, R4, 0xffffffc0, R5, 0xe2, !PT ;  /* 0xffffffc004027812 */ /* 0x000fc800078ee205 */
[-C--:B------:R-:W-:Y:S02]  /*3780*/  LEA R2, R2, R3.reuse, 0x5 ;  /* 0x0000000302027211 */ /* 0x080fe400078e28ff */
[----:B------:R-:W-:Y:S01]  /*3790*/  LEA R3, R0, R3, 0x2 ;  /* 0x0000000300037211 */ /* 0x000fe200078e10ff */
[----:B---3--:R-:W-:Y:S02]  /*37a0*/  IMAD R131, R14, R131, RZ ;  /* 0x000000830e837224 */ /* 0x008fe400078e02ff */
[----:B------:R-:W-:Y:S04]  /*37b0*/  STS.128 [R2], R48 ;  /* 0x0000003002007388 */ /* 0x000fe80000000c00 */
[----:B------:R1:W-:Y:S04]  /*37c0*/  STS.128 [R2+0x10], R44 ;  /* 0x0000102c02007388 */ /* 0x0003e80000000c00 */
[----:B------:R-:W-:Y:S04]  /*37d0*/  STS.128 [R2+0x400], R40 ;  /* 0x0004002802007388 */ /* 0x000fe80000000c00 */
[----:B------:R-:W-:Y:S01]  /*37e0*/  STS.128 [R2+0x410], R36 ;  /* 0x0004102402007388 */ /* 0x000fe20000000c00 */
[----:B------:R-:W-:Y:S01]  /*37f0*/  BAR.SYNC.DEFER_BLOCKING 0x0 ;  /* 0x0000000000007b1d */ /* 0x000fe20000010000 */
[----:B-1----:R-:W-:-:S05]  /*3800*/  IADD3 R44, P4, R131, R0, RZ ;  /* 0x00000000832c7210 */ /* 0x002fca0007f9e0ff */
[----:B------:R-:W1:Y:S04]  /*3810*/  LDS R4, [R3] ;  /* 0x0000000003047984 */ /* 0x000e680000000800 */
[----:B------:R-:W3:Y:S04]  /*3820*/  LDS R5, [R3+0x200] ;  /* 0x0002000003057984 */ /* 0x000ee80000000800 */
[----:B------:R-:W4:Y:S04]  /*3830*/  LDS R6, [R3+0x400] ;  /* 0x0004000003067984 */ /* 0x000f280000000800 */
[----:B------:R-:W0:Y:S04]  /*3840*/  LDS R7, [R3+0x600] ;  /* 0x0006000003077984 */ /* 0x000e280000000800 */
[----:B------:R-:W2:Y:S04]  /*3850*/  LDS R9, [R3+0x800] ;  /* 0x0008000003097984 */ /* 0x000ea80000000800 */
[----:B------:R-:W2:Y:S04]  /*3860*/  LDS R8, [R3+0xa00] ;  /* 0x000a000003087984 */ /* 0x000ea80000000800 */
[----:B------:R-:W2:Y:S04]  /*3870*/  LDS R11, [R3+0xc00] ;  /* 0x000c0000030b7984 */ /* 0x000ea80000000800 */
[----:B------:R-:W2:Y:S04]  /*3880*/  LDS R10, [R3+0xe00] ;  /* 0x000e0000030a7984 */ /* 0x000ea80000000800 */
[----:B------:R-:W2:Y:S04]  /*3890*/  LDS R0, [R3+0x1200] ;  /* 0x0012000003007984 */ /* 0x000ea80000000800 */
[----:B------:R-:W-:Y:S01]  /*38a0*/  LDS R13, [R3+0x1800] ;  /* 0x00180000030d7984 */ /* 0x000fe20000000800 */
[----:B-1----:R-:W-:-:S03]  /*38b0*/  FADD.FTZ R4, RZ, R4 ;  /* 0x00000004ff047221 */ /* 0x002fc60000010000 */
[----:B------:R-:W1:Y:S01]  /*38c0*/  LDS R15, [R3+0x1a00] ;  /* 0x001a0000030f7984 */ /* 0x000e620000000800 */
[----:B---3--:R-:W-:-:S03]  /*38d0*/  FADD.FTZ R5, RZ, R5 ;  /* 0x00000005ff057221 */ /* 0x008fc60000010000 */
[----:B------:R-:W-:Y:S01]  /*38e0*/  LDS R17, [R3+0x1c00] ;  /* 0x001c000003117984 */ /* 0x000fe20000000800 */
[----:B----4-:R-:W-:Y:S01]  /*38f0*/  FADD.FTZ R6, RZ, R6 ;  /* 0x00000006ff067221 */ /* 0x010fe20000010000 */
[----:B0-----:R-:W-:Y:S01]  /*3900*/  FADD.FTZ R7, RZ, R7 ;  /* 0x00000007ff077221 */ /* 0x001fe20000010000 */
[----:B--2---:R-:W-:Y:S02]  /*3910*/  FADD.FTZ R4, R4, R9 ;  /* 0x0000000904047221 */ /* 0x004fe40000010000 */
[----:B------:R-:W0:Y:S01]  /*3920*/  LDS R9, [R3+0x1000] ;  /* 0x0010000003097984 */ /* 0x000e220000000800 */
        /* <DEDUP_REMOVED lines=8> */
[----:B-1----:R-:W-:-:S03]  /*39b0*/  FADD.FTZ R15, R0, R15 ;  /* 0x0000000f000f7221 */ /* 0x002fc60000010000 */
[----:B------:R-:W-:Y:S01]  /*39c0*/  STS.128 [R2], R64 ;  /* 0x0000004002007388 */ /* 0x000fe20000000c00 */
[----:B0-----:R-:W-:-:S03]  /*39d0*/  FADD.FTZ R4, R4, R9 ;  /* 0x0000000904047221 */ /* 0x001fc60000010000 */
[----:B------:R-:W-:Y:S01]  /*39e0*/  STS.128 [R2+0x10], R60 ;  /* 0x0000103c02007388 */ /* 0x000fe20000000c00 */
[----:B--2---:R-:W-:Y:S01]  /*39f0*/  FADD.FTZ R7, R7, R8 ;  /* 0x0000000807077221 */ /* 0x004fe20000010000 */
[----:B------:R-:W-:Y:S02]  /*3a00*/  FADD.FTZ R13, R4, R13 ;  /* 0x0000000d040d7221 */ /* 0x000fe40000010000 */
[----:B------:R-:W-:Y:S01]  /*3a10*/  STS.128 [R2+0x400], R56 ;  /* 0x0004003802007388 */ /* 0x000fe20000000c00 */
[----:B---3--:R-:W-:-:S03]  /*3a20*/  FADD.FTZ R6, R6, R11 ;  /* 0x0000000b06067221 */ /* 0x008fc60000010000 */
[----:B------:R-:W-:Y:S01]  /*3a30*/  STS.128 [R2+0x410], R52 ;  /* 0x0004103402007388 */ /* 0x000fe20000000c00 */
[----:B----4-:R-:W-:Y:S01]  /*3a40*/  FADD.FTZ R9, R7, R10 ;  /* 0x0000000a07097221 */ /* 0x010fe20000010000 */
        /* <DEDUP_REMOVED lines=18> */
[----:B--2---:R-:W-:Y:S02]  /*3b70*/  FADD.FTZ R14, RZ, R14 ;  /* 0x0000000eff0e7221 */ /* 0x004fe40000010000 */
[----:B------:R-:W-:Y:S01]  /*3b80*/  SHF.L.U64.HI R19, R44, 0x2, R19 ;  /* 0x000000022c137819 */ /* 0x000fe20000010213 */
        /* <DEDUP_REMOVED lines=15> */
[----:B------:R-:W-:Y:S02]  /*3c80*/  SHF.L.U32 R12, R44, 0x2, RZ ;  /* 0x000000022c0c7819 */ /* 0x000fe400000006ff */
[----:B------:R-:W-:Y:S01]  /*3c90*/  STS.128 [R2+0x10], R28 ;  /* 0x0000101c02007388 */ /* 0x000fe20000000c00 */
[----:B--2---:R-:W-:Y:S01]  /*3ca0*/  FADD.FTZ R53, R14, R53 ;  /* 0x000000350e357221 */ /* 0x004fe20000010000 */
[----:B------:R-:W-:-:S02]  /*3cb0*/  IADD3 R14, P5, R12, UR14, RZ ;  /* 0x0000000e0c0e7c10 */ /* 0x000fc4000ffbe0ff */
[----:B------:R-:W-:Y:S01]  /*3cc0*/  STS.128 [R2+0x400], R24 ;  /* 0x0004001802007388 */ /* 0x000fe20000000c00 */
[----:B---3--:R-:W-:-:S03]  /*3cd0*/  FADD.FTZ R55, R16, R55 ;  /* 0x0000003710377221 */ /* 0x008fc60000010000 */
[----:B------:R0:W-:Y:S01]  /*3ce0*/  STS.128 [R2+0x410], R20 ;  /* 0x0004101402007388 */ /* 0x0001e20000000c00 */
[----:B----4-:R-:W-:Y:S01]  /*3cf0*/  FADD.FTZ R57, R18, R57 ;  /* 0x0000003912397221 */ /* 0x010fe20000010000 */
[----:B------:R-:W-:Y:S01]  /*3d00*/  BAR.SYNC.DEFER_BLOCKING 0x0 ;  /* 0x0000000000007b1d */ /* 0x000fe20000010000 */
[----:B0-----:R-:W-:-:S05]  /*3d10*/  IADD3.X R23, R19, UR15, RZ, P5, !PT ;  /* 0x0000000f13177c10 */ /* 0x001fca000affe4ff */
        /* <DEDUP_REMOVED lines=47> */
.L_x_4428:
[----:B------:R-:W-:Y:S05]  /*4010*/  BSYNC B0 ;  /* 0x0000000000007941 */ /* 0x000fea0003800000 */
.L_x_4427:
        /* <DEDUP_REMOVED lines=16> */
.L_x_4430:
[----:B------:R-:W-:Y:S05]  /*4120*/  BSYNC B0 ;  /* 0x0000000000007941 */ /* 0x000fea0003800000 */
.L_x_4429:
        /* <DEDUP_REMOVED lines=16> */
.L_x_4432:
[----:B------:R-:W-:Y:S05]  /*4230*/  BSYNC B0 ;  /* 0x0000000000007941 */ /* 0x000fea0003800000 */
.L_x_4431:
        /* <DEDUP_REMOVED lines=10> */
.L_x_4353:
[----:B------:R-:W-:Y:S01]  /*42e0*/  HFMA2.MMA R132, -RZ, RZ, 0, 5.9604644775390625e-08 ;  /* 0x00000001ff847435 */ /* 0x000fe200000001ff */
[----:B------:R-:W-:Y:S01]  /*42f0*/  BSSY B1, `(.L_x_4433) ;  /* 0x0000007000017945 */ /* 0x000fe20003800000 */
[----:B------:R-:W-:Y:S01]  /*4300*/  IMAD.MOV.U32 R133, RZ, RZ, R177 ;  /* 0x000000ffff857224 */ /* 0x000fe200078e00b1 */
[----:B------:R-:W-:Y:S01]  /*4310*/  MOV R135, 0x1f ;  /* 0x0000001f00877802 */ /* 0x000fe20000000f00 */
[----:B--2---:R-:W-:-:S07]  /*4320*/  IMAD.MOV.U32 R128, RZ, RZ, -0x1 ;  /* 0xffffffffff807424 */ /* 0x004fce00078e00ff */
[----:B0----5:R-:W-:Y:S05]  /*4330*/  WARPSYNC.COLLECTIVE R128, `(.L_x_4434) ;  /* 0x0000000080087348 */ /* 0x021fea0003c00000 */
[----:B------:R1:W2:Y:S02]  /*4340*/  SHFL.BFLY P0, R129, R133, R132, R135 ;  /* 0x0c00008485817389 */ /* 0x0002a40000000087 */
[----:B012--5:R-:W-:Y:S01]  /*4350*/  ENDCOLLECTIVE ;  /* 0x000000000000791b */ /* 0x027fe20003800000 */
.L_x_4434:
[----:B------:R-:W-:Y:S05]  /*4360*/  BSYNC B1 ;  /* 0x0000000000017941 */ /* 0x000fea0003800000 */
.L_x_4433:
        /* <DEDUP_REMOVED lines=8> */
.L_x_4435:
[----:B------:R-:W-:Y:S01]  /*43f0*/  FADD.FTZ R120, R120, R177 ;  /* 0x000000b178787221 */ /* 0x000fe20000010000 */
[----:B------:R-:W-:-:S04]  /*4400*/  HFMA2.MMA R132, -RZ, RZ, 0, 1.1920928955078125e-07 ;  /* 0x00000002ff847435 */ /* 0x000fc800000001ff */
[----:B------:R-:W-:Y:S01]  /*4410*/  MOV R133, R120 ;  /* 0x0000007800857202 */ /* 0x000fe20000000f00 */
[----:B------:R-:W-:-:S07]  /*4420*/  IMAD.MOV.U32 R121, RZ, RZ, R129 ;  /* 0x000000ffff797224 */ /* 0x000fce00078e0081 */
[----:B------:R-:W-:Y:S05]  /*4430*/  WARPSYNC.COLLECTIVE R128, `(.L_x_4436) ;  /* 0x0000000080087348 */ /* 0x000fea0003c00000 */
[----:B------:R0:W1:Y:S02]  /*4440*/  SHFL.BFLY P0, R129, R133, R132, R135 ;  /* 0x0c00008485817389 */ /* 0x0000640000000087 */
[----:B01----:R-:W-:Y:S01]  /*4450*/  ENDCOLLECTIVE ;  /* 0x000000000000791b */ /* 0x003fe20003800000 */
.L_x_4436:
[----:B------:R-:W-:-:S05]  /*4460*/  FADD.FTZ R121, R121, R176 ;  /* 0x000000b079797221 */ /* 0x000fca0000010000 */
[----:B------:R-:W-:Y:S01]  /*4470*/  MOV R133, R121 ;  /* 0x0000007900857202 */ /* 0x000fe20000000f00 */
[----:B------:R-:W-:-:S07]  /*4480*/  IMAD.MOV.U32 R123, RZ, RZ, R129 ;  /* 0x000000ffff7b7224 */ /* 0x000fce00078e0081 */
[----:B------:R-:W-:Y:S05]  /*4490*/  WARPSYNC.COLLECTIVE R128, `(.L_x_4437) ;  /* 0x0000000080087348 */ /* 0x000fea0003c00000 */
[----:B------:R0:W1:Y:S02]  /*44a0*/  SHFL.BFLY P0, R129, R133, R132, R135 ;  /* 0x0c00008485817389 */ /* 0x0000640000000087 */
[----:B01----:R-:W-:Y:S01]  /*44b0*/  ENDCOLLECTIVE ;  /* 0x000000000000791b */ /* 0x003fe20003800000 */
.L_x_4437:
[----:B------:R-:W-:Y:S01]  /*44c0*/  FADD.FTZ R123, R120, R123 ;  /* 0x0000007b787b7221 */ /* 0x000fe20000010000 */
[----:B------:R-:W-:-:S03]  /*44d0*/  HFMA2.MMA R132, -RZ, RZ, 0, 2.384185791015625e-07 ;  /* 0x00000004ff847435 */ /* 0x000fc600000001ff */
[----:B------:R-:W-:Y:S01]  /*44e0*/  IMAD.MOV.U32 R133, RZ, RZ, R123 ;  /* 0x000000ffff857224 */ /* 0x000fe200078e007b */
[----:B------:R-:W-:-:S07]  /*44f0*/  MOV R122, R129 ;  /* 0x00000081007a7202 */ /* 0x000fce0000000f00 */
[----:B------:R-:W-:Y:S05]  /*4500*/  WARPSYNC.COLLECTIVE R128, `(.L_x_4438) ;  /* 0x0000000080087348 */ /* 0x000fea0003c00000 */
[----:B------:R0:W1:Y:S02]  /*4510*/  SHFL.BFLY P0, R129, R133, R132, R135 ;  /* 0x0c00008485817389 */ /* 0x0000640000000087 */
[----:B01----:R-:W-:Y:S01]  /*4520*/  ENDCOLLECTIVE ;  /* 0x000000000000791b */ /* 0x003fe20003800000 */
.L_x_4438:
[----:B------:R-:W-:-:S04]  /*4530*/  FADD.FTZ R122, R121, R122 ;  /* 0x0000007a797a7221 */ /* 0x000fc80000010000 */
[----:B------:R-:W-:Y:S01]  /*4540*/  IMAD.MOV.U32 R133, RZ, RZ, R122 ;  /* 0x000000ffff857224 */ /* 0x000fe200078e007a */
[----:B------:R-:W-:-:S07]  /*4550*/  MOV R124, R129 ;  /* 0x00000081007c7202 */ /* 0x000fce0000000f00 */
[----:B------:R-:W-:Y:S05]  /*4560*/  WARPSYNC.COLLECTIVE R128, `(.L_x_4439) ;  /* 0x0000000080087348 */ /* 0x000fea0003c00000 */
[----:B------:R0:W1:Y:S02]  /*4570*/  SHFL.BFLY P0, R129, R133, R132, R135 ;  /* 0x0c00008485817389 */ /* 0x0000640000000087 */
[----:B01----:R-:W-:Y:S01]  /*4580*/  ENDCOLLECTIVE ;  /* 0x000000000000791b */ /* 0x003fe20003800000 */
.L_x_4439:
[----:B------:R-:W-:-:S05]  /*4590*/  FADD.FTZ R124, R123, R124 ;  /* 0x0000007c7b7c7221 */ /* 0x000fca0000010000 */
[----:B------:R-:W-:Y:S01]  /*45a0*/  MOV R133, R124 ;  /* 0x0000007c00857202 */ /* 0x000fe20000000f00 */
[----:B------:R-:W-:Y:S01]  /*45b0*/  IMAD.MOV.U32 R132, RZ, RZ, 0x8 ;  /* 0x00000008ff847424 */ /* 0x000fe200078e00ff */
[----:B------:R-:W-:-:S07]  /*45c0*/  MOV R125, R129 ;  /* 0x00000081007d7202 */ /* 0x000fce0000000f00 */
[----:B------:R-:W-:Y:S05]  /*45d0*/  WARPSYNC.COLLECTIVE R128, `(.L_x_4440) ;  /* 0x0000000080087348 */ /* 0x000fea0003c00000 */
[----:B------:R0:W1:Y:S02]  /*45e0*/  SHFL.BFLY P0, R129, R133, R132, R135 ;  /* 0x0c00008485817389 */ /* 0x0000640000000087 */
[----:B01----:R-:W-:Y:S01]  /*45f0*/  ENDCOLLECTIVE ;  /* 0x000000000000791b */ /* 0x003fe20003800000 */
.L_x_4440:
[----:B------:R-:W-:-:S05]  /*4600*/  FADD.FTZ R125, R122, R125 ;  /* 0x0000007d7a7d7221 */ /* 0x000fca0000010000 */
[----:B------:R-:W-:Y:S02]  /*4610*/  MOV R133, R125 ;  /* 0x0000007d00857202 */ /* 0x000fe40000000f00 */
[----:B------:R-:W-:-:S07]  /*4620*/  MOV R127, R129 ;  /* 0x00000081007f7202 */ /* 0x000fce0000000f00 */
[----:B------:R-:W-:Y:S05]  /*4630*/  WARPSYNC.COLLECTIVE R128, `(.L_x_4441) ;  /* 0x0000000080087348 */ /* 0x000fea0003c00000 */
[----:B------:R0:W1:Y:S02]  /*4640*/  SHFL.BFLY P0, R129, R133, R132, R135 ;  /* 0x0c00008485817389 */ /* 0x0000640000000087 */
[----:B01----:R-:W-:Y:S01]  /*4650*/  ENDCOLLECTIVE ;  /* 0x000000000000791b */ /* 0x003fe20003800000 */
.L_x_4441:
[----:B------:R-:W-:Y:S01]  /*4660*/  FADD.FTZ R127, R124, R127 ;  /* 0x0000007f7c7f7221 */ /* 0x000fe20000010000 */
[----:B------:R-:W-:-:S04]  /*4670*/  HFMA2.MMA R132, -RZ, RZ, 0, 9.5367431640625e-07 ;  /* 0x00000010ff847435 */ /* 0x000fc800000001ff */
[----:B------:R-:W-:Y:S01]  /*4680*/  MOV R133, R127 ;  /* 0x0000007f00857202 */ /* 0x000fe20000000f00 */
[----:B------:R-:W-:-:S07]  /*4690*/  IMAD.MOV.U32 R126, RZ, RZ, R129 ;  /* 0x000000ffff7e7224 */ /* 0x000fce00078e0081 */
[----:B------:R-:W-:Y:S05]  /*46a0*/  WARPSYNC.COLLECTIVE R128, `(.L_x_4442) ;  /* 0x0000000080087348 */ /* 0x000fea0003c00000 */
[----:B------:R0:W1:Y:S02]  /*46b0*/  SHFL.BFLY P0, R129, R133, R132, R135 ;  /* 0x0c00008485817389 */ /* 0x0000640000000087 */
[----:B01----:R-:W-:Y:S01]  /*46c0*/  ENDCOLLECTIVE ;  /* 0x000000000000791b */ /* 0x003fe20003800000 */
.L_x_4442:
[----:B------:R-:W-:-:S05]  /*46d0*/  FADD.FTZ R126, R125, R126 ;  /* 0x0000007e7d7e7221 */ /* 0x000fca0000010000 */
[----:B------:R-:W-:Y:S01]  /*46e0*/  MOV R133, R126 ;  /* 0x0000007e00857202 */ /* 0x000fe20000000f00 */
[----:B------:R-:W-:-:S07]  /*46f0*/  IMAD.MOV.U32 R120, RZ, RZ, R129 ;  /* 0x000000ffff787224 */ /* 0x000fce00078e0081 */
[----:B------:R-:W-:Y:S05]  /*4700*/  WARPSYNC.COLLECTIVE R128, `(.L_x_4443) ;  /* 0x0000000080087348 */ /* 0x000fea0003c00000 */
[----:B------:R0:W1:Y:S02]  /*4710*/  SHFL.BFLY P0, R129, R133, R132, R135 ;  /* 0x0c00008485817389 */ /* 0x0000640000000087 */
[----:B01----:R-:W-:Y:S01]  /*4720*/  ENDCOLLECTIVE ;  /* 0x000000000000791b */ /* 0x003fe20003800000 */
.L_x_4443:
[----:B------:R-:W-:Y:S01]  /*4730*/  MOV R121, R129 ;  /* 0x0000008100797202 */ /* 0x000fe20000000f00 */
[----:B------:R-:W-:Y:S06]  /*4740*/  BRA `(.L_x_4444) ;  /* 0xffffffcc005c7947 */ /* 0x000fec000383ffff */
.L_x_4445:
        /* <DEDUP_REMOVED lines=11> */
.L_x_9169:


//--------------------- .text._ZN10layer_norm22ln_bwd_finalize_kernelINS_22Kernel_traits_finalizeILj512Ef13__nv_bfloat16fS2_fjLb1ELj1024ELj4ENS_18Kernel_traits_baseILj512EfS2_fS2_fjLj1024EEEEELb1ELb1EEEvNS_9BwdParamsE --------------------------
	.section	.text._ZN10layer_norm22ln_bwd_finalize_kernelINS_22Kernel_traits_finalizeILj512Ef13__nv_bfloat16fS2_fjLb1ELj1024ELj4ENS_18Kernel_traits_baseILj512EfS2_fS2_fjLj1024EEEEELb1ELb1EEEvNS_9BwdParamsE,"ax",@progbits
	.align	128
        .global         _ZN10layer_norm22ln_bwd_finalize_kernelINS_22Kernel_traits_finalizeILj512Ef13__nv_bfloat16fS2_fjLb1ELj1024ELj4ENS_18Kernel_traits_baseILj512EfS2_fS2_fjLj1024EEEEELb1ELb1EEEvNS_9BwdParamsE
        .type           _ZN10layer_norm22ln_bwd_finalize_kernelINS_22Kernel_traits_finalizeILj512Ef13__nv_bfloat16fS2_fjLb1ELj1024ELj4ENS_18Kernel_traits_baseILj512EfS2_fS2_fjLj1024EEEEELb1ELb1EEEvNS_9BwdParamsE,@function
        .size           _ZN10layer_norm22ln_bwd_finalize_kernelINS_22Kernel_traits_finalizeILj512Ef13__nv_bfloat16fS2_fjLb1ELj1024ELj4ENS_18Kernel_traits_baseILj512EfS2_fS2_fjLj1024EEEEELb1ELb1EEEvNS_9BwdParamsE,(.L_x_9170 - _ZN10layer_norm22ln_bwd_finalize_kernelINS_22Kernel_traits_finalizeILj512Ef13__nv_bfloat16fS2_fjLb1ELj1024ELj4ENS_18Kernel_traits_baseILj512EfS2_fS2_fjLj1024EEEEELb1ELb1EEEvNS_9BwdParamsE)
        .other          _ZN10layer_norm22ln_bwd_finalize_kernelINS_22Kernel_traits_finalizeILj512Ef13__nv_bfloat16fS2_fjLb1ELj1024ELj4ENS_18Kernel_traits_baseILj512EfS2_fS2_fjLj1024EEEEELb1ELb1EEEvNS_9BwdParamsE,@"STO_CUDA_ENTRY STV_DEFAULT"
_ZN10layer_norm22ln_bwd_finalize_kernelINS_22Kernel_traits_finalizeILj512Ef13__nv_bfloat16fS2_fjLb1ELj1024ELj4ENS_18Kernel_traits_baseILj512EfS2_fS2_fjLj1024EEEEELb1ELb1EEEvNS_9BwdParamsE:
.text._ZN10layer_norm22ln_bwd_finalize_kernelINS_22Kernel_traits_finalizeILj512Ef13__nv_bfloat16fS2_fjLb1ELj1024ELj4ENS_18Kernel_traits_baseILj512EfS2_fS2_fjLj1024EEEEELb1ELb1EEEvNS_9BwdParamsE:
        /* <DEDUP_REMOVED lines=25> */
.L_x_4457:
        /* <DEDUP_REMOVED lines=33> */
.L_x_4450:
        /* <DEDUP_REMOVED lines=49> */
.L_x_4449:
[----:B------:R-:W-:Y:S05]  /*06b0*/  BSYNC B1 ;  /* 0x0000000000017941 */ /* 0x000fea0003800000 */
.L_x_4448:
        /* <DEDUP_REMOVED lines=32> */
.L_x_4452:
[----:B------:R-:W-:Y:S05]  /*08c0*/  BSYNC B1 ;  /* 0x0000000000017941 */ /* 0x000fea0003800000 */
.L_x_4451:
        /* <DEDUP_REMOVED lines=16> */
.L_x_4447:
[----:B------:R-:W-:Y:S05]  /*09d0*/  BSYNC B0 ;  /* 0x0000000000007941 */ /* 0x000fea0003800000 */
.L_x_4446:
        /* <DEDUP_REMOVED lines=40> */
.L_x_4473:
        /* <DEDUP_REMOVED lines=8> */
.L_x_4453:
        /* <DEDUP_REMOVED lines=18> */
.L_x_4456:
[----:B------:R-:W-:Y:S05]  /*0e00*/  BSYNC B0 ;  /* 0x0000000000007941 */ /* 0x000fea0003800000 */
.L_x_4455:
[C---:B------:R-:W-:Y:S01]  /*0e10*/  ISETP.GT.U32.AND P1, PT, R4.reuse, -0x201, PT ;  /* 0xfffffdff0400780c */ /* 0x040fe20003f24070 */
[----:B------:R-:W-:Y:S01]  /*0e20*/  VIADD R4, R4, 0x200 ;  /* 0x0000020004047836 */ /* 0x000fe20000000000 */
[----:B------:R-:W-:-:S11]  /*0e30*/  IADD3 R5, R5, 0x100, RZ ;  /* 0x0000010005057810 */ /* 0x000fd60007ffe0ff */
[----:B------:R-:W-:Y:S05]  /*0e40*/  @P1 BRA `(.L_x_4457) ;  /* 0xfffffff000d01947 */ /* 0x000fea000383ffff */
[----:B------:R-:W-:Y:S05]  /*0e50*/  EXIT ;  /* 0x000000000000794d */ /* 0x000fea0003800000 */
.L_x_4454:
[----:B------:R-:W-:Y:S01]  /*0e60*/  HFMA2.MMA R22, -RZ, RZ, 0, 5.9604644775390625e-08 ;  /* 0x00000001ff167435 */ /* 0x000fe200000001ff */
[----:B---3--:R-:W-:Y:S02]  /*0e70*/  MOV R23, R8 ;  /* 0x0000000800177202 */ /* 0x008fe40000000f00 */
[----:B------:R-:W-:Y:S02]  /*0e80*/  MOV R25, 0x1f ;  /* 0x0000001f00197802 */ /* 0x000fe40000000f00 */
[----:B------:R-:W-:-:S07]  /*0e90*/  MOV R20, 0xffffffff ;  /* 0xffffffff00147802 */ /* 0x000fce0000000f00 */
[----:B012---:R-:W-:Y:S05]  /*0ea0*/  WARPSYNC.COLLECTIVE R20, `(.L_x_4458) ;  /* 0x0000000014087348 */ /* 0x007fea0003c00000 */
[----:B------:R3:W4:Y:S02]  /*0eb0*/  SHFL.BFLY P2, R21, R23, R22, R25 ;  /* 0x0c00001617157389 */ /* 0x0007240000040019 */
[----:B01234-:R-:W-:Y:S01]  /*0ec0*/  ENDCOLLECTIVE ;  /* 0x000000000000791b */ /* 0x01ffe20003800000 */
.L_x_4458:
[----:B------:R-:W-:Y:S01]  /*0ed0*/  HFMA2.MMA R22, -RZ, RZ, 0, 1.1920928955078125e-07 ;  /* 0x00000002ff167435 */ /* 0x000fe200000001ff */
[----:B------:R-:W-:-:S05]  /*0ee0*/  MOV R9, R21 ;  /* 0x0000001500097202 */ /* 0x000fca0000000f00 */
[----:B------:R-:W-:-:S05]  /*0ef0*/  FADD.FTZ R9, R8, R9 ;  /* 0x0000000908097221 */ /* 0x000fca0000010000 */
[----:B------:R-:W-:-:S07]  /*0f00*/  MOV R23, R9 ;  /* 0x0000000900177202 */ /* 0x000fce0000000f00 */
[----:B------:R-:W-:Y:S05]  /*0f10*/  WARPSYNC.COLLECTIVE R20, `(.L_x_4459) ;  /* 0x0000000014087348 */ /* 0x000fea0003c00000 */
[----:B------:R0:W1:Y:S02]  /*0f20*/  SHFL.BFLY P2, R21, R23, R22, R25 ;  /* 0x0c00001617157389 */ /* 0x0000640000040019 */
[----:B01----:R-:W-:Y:S01]  /*0f30*/  ENDCOLLECTIVE ;  /* 0x000000000000791b */ /* 0x003fe20003800000 */
.L_x_4459:
[----:B------:R-:W-:Y:S01]  /*0f40*/  HFMA2.MMA R22, -RZ, RZ, 0, 2.384185791015625e-07 ;  /* 0x00000004ff167435 */ /* 0x000fe200000001ff */
[----:B------:R-:W-:-:S04]  /*0f50*/  IMAD.MOV.U32 R12, RZ, RZ, R21 ;  /* 0x000000ffff0c7224 */ /* 0x000fc800078e0015 */
[----:B------:R-:W-:-:S05]  /*0f60*/  FADD.FTZ R12, R9, R12 ;  /* 0x0000000c090c7221 */ /* 0x000fca0000010000 */
[----:B------:R-:W-:-:S07]  /*0f70*/  MOV R23, R12 ;  /* 0x0000000c00177202 */ /* 0x000fce0000000f00 */
[----:B------:R-:W-:Y:S05]  /*0f80*/  WARPSYNC.COLLECTIVE R20, `(.L_x_4460) ;  /* 0x0000000014087348 */ /* 0x000fea0003c00000 */
[----:B------:R0:W1:Y:S02]  /*0f90*/  SHFL.BFLY P2, R21, R23, R22, R25 ;  /* 0x0c00001617157389 */ /* 0x0000640000040019 */
[----:B01----:R-:W-:Y:S01]  /*0fa0*/  ENDCOLLECTIVE ;  /* 0x000000000000791b */ /* 0x003fe20003800000 */
.L_x_4460:
[----:B------:R-:W-:Y:S01]  /*0fb0*/  HFMA2.MMA R22, -RZ, RZ, 0, 4.76837158203125e-07 ;  /* 0x00000008ff167435 */ /* 0x000fe200000001ff */
[----:B------:R-:W-:-:S05]  /*0fc0*/  MOV R13, R21 ;  /* 0x00000015000d7202 */ /* 0x000fca0000000f00 */
[----:B------:R-:W-:-:S05]  /*0fd0*/  FADD.FTZ R13, R12, R13 ;  /* 0x0000000d0c0d7221 */ /* 0x000fca0000010000 */
[----:B------:R-:W-:-:S07]  /*0fe0*/  MOV R23, R13 ;  /* 0x0000000d00177202 */ /* 0x000fce0000000f00 */
[----:B------:R-:W-:Y:S05]  /*0ff0*/  WARPSYNC.COLLECTIVE R20, `(.L_x_4461) ;  /* 0x0000000014087348 */ /* 0x000fea0003c00000 */
[----:B------:R0:W1:Y:S02]  /*1000*/  SHFL.BFLY P2, R21, R23, R22, R25 ;  /* 0x0c00001617157389 */ /* 0x0000640000040019 */
[----:B01----:R-:W-:Y:S01]  /*1010*/  ENDCOLLECTIVE ;  /* 0x000000000000791b */ /* 0x003fe20003800000 */
.L_x_4461:
[----:B------:R-:W-:Y:S01]  /*1020*/  HFMA2.MMA R22, -RZ, RZ, 0, 9.5367431640625e-07 ;  /* 0x00000010ff167435 */ /* 0x000fe200000001ff */
[----:B------:R-:W-:-:S05]  /*1030*/  MOV R8, R21 ;  /* 0x0000001500087202 */ /* 0x000fca0000000f00 */
[----:B------:R-:W-:-:S05]  /*1040*/  FADD.FTZ R9, R13, R8 ;  /* 0x000000080d097221 */ /* 0x000fca0000010000 */
[----:B------:R-:W-:-:S07]  /*1050*/  MOV R23, R9 ;  /* 0x0000000900177202 */ /* 0x000fce0000000f00 */
[----:B------:R-:W-:Y:S05]  /*1060*/  WARPSYNC.COLLECTIVE R20, `(.L_x_4462) ;  /* 0x0000000014087348 */ /* 0x000fea0003c00000 */
[----:B------:R0:W1:Y:S02]  /*1070*/  SHFL.BFLY P2, R21, R23, R22, R25 ;  /* 0x0c00001617157389 */ /* 0x0000640000040019 */
[----:B01----:R-:W-:Y:S01]  /*1080*/  ENDCOLLECTIVE ;  /* 0x000000000000791b */ /* 0x003fe20003800000 */
.L_x_4462:
[----:B------:R-:W-:Y:S01]  /*1090*/  HFMA2.MMA R22, -RZ, RZ, 0, 5.9604644775390625e-08 ;  /* 0x00000001ff167435 */ /* 0x000fe200000001ff */
[----:B------:R-:W-:Y:S01]  /*10a0*/  IMAD.MOV.U32 R23, RZ, RZ, R11 ;  /* 0x000000ffff177224 */ /* 0x000fe200078e000b */
[----:B------:R-:W-:-:S09]  /*10b0*/  MOV R8, R21 ;  /* 0x0000001500087202 */ /* 0x000fd20000000f00 */
[----:B------:R-:W-:Y:S05]  /*10c0*/  WARPSYNC.COLLECTIVE R20, `(.L_x_4463) ;  /* 0x0000000014087348 */ /* 0x000fea0003c00000 */
[----:B------:R0:W1:Y:S02]  /*10d0*/  SHFL.BFLY P2, R21, R23, R22, R25 ;  /* 0x0c00001617157389 */ /* 0x0000640000040019 */
[----:B01----:R-:W-:Y:S01]  /*10e0*/  ENDCOLLECTIVE ;  /* 0x000000000000791b */ /* 0x003fe20003800000 */
.L_x_4463:
[----:B------:R-:W-:Y:S01]  /*10f0*/  HFMA2.MMA R22, -RZ, RZ, 0, 1.1920928955078125e-07 ;  /* 0x00000002ff167435 */ /* 0x000fe200000001ff */
[----:B------:R-:W-:-:S05]  /*1100*/  MOV R12, R21 ;  /* 0x00000015000c7202 */ /* 0x000fca0000000f00 */
[----:B------:R-:W-:-:S05]  /*1110*/  FADD.FTZ R14, R11, R12 ;  /* 0x0000000c0b0e7221 */ /* 0x000fca0000010000 */
[----:B------:R-:W-:-:S07]  /*1120*/  MOV R23, R14 ;  /* 0x0000000e00177202 */ /* 0x000fce0000000f00 */
[----:B------:R-:W-:Y:S05]  /*1130*/  WARPSYNC.COLLECTIVE R20, `(.L_x_4464) ;  /* 0x0000000014087348 */ /* 0x000fea0003c00000 */
[----:B------:R0:W1:Y:S02]  /*1140*/  SHFL.BFLY P2, R21, R23, R22, R25 ;  /* 0x0c00001617157389 */ /* 0x0000640000040019 */
[----:B01----:R-:W-:Y:S01]  /*1150*/  ENDCOLLECTIVE ;  /* 0x000000000000791b */ /* 0x003fe20003800000 */
.L_x_4464:
[----:B------:R-:W-:Y:S01]  /*1160*/  HFMA2.MMA R22, -RZ, RZ, 0, 2.384185791015625e-07 ;  /* 0x00000004ff167435 */ /* 0x000fe200000001ff */
[----:B------:R-:W-:-:S05]  /*1170*/  MOV R13, R21 ;  /* 0x00000015000d7202 */ /* 0x000fca0000000f00 */
[----:B------:R-:W-:-:S05]  /*1180*/  FADD.FTZ R15, R14, R13 ;  /* 0x0000000d0e0f7221 */ /* 0x000fca0000010000 */
[----:B------:R-:W-:-:S07]  /*1190*/  MOV R23, R15 ;  /* 0x0000000f00177202 */ /* 0x000fce0000000f00 */
[----:B------:R-:W-:Y:S05]  /*11a0*/  WARPSYNC.COLLECTIVE R20, `(.L_x_4465) ;  /* 0x0000000014087348 */ /* 0x000fea0003c00000 */
[----:B------:R0:W1:Y:S02]  /*11b0*/  SHFL.BFLY P2, R21, R23, R22, R25 ;  /* 0x0c00001617157389 */ /* 0x0000640000040019 */
[----:B01----:R-:W-:Y:S01]  /*11c0*/  ENDCOLLECTIVE ;  /* 0x000000000000791b */ /* 0x003fe20003800000 */
.L_x_4465:
[----:B------:R-:W-:Y:S01]  /*11d0*/  IMAD.MOV.U32 R22, RZ, RZ, 0x8 ;  /* 0x00000008ff167424 */ /* 0x000fe200078e00ff */
[----:B------:R-:W-:-:S05]  /*11e0*/  MOV R16, R21 ;  /* 0x0000001500107202 */ /* 0x000fca0000000f00 */
[----:B------:R-:W-:-:S05]  /*11f0*/  FADD.FTZ R16, R15, R16 ;  /* 0x000000100f107221 */ /* 0x000fca0000010000 */
[----:B------:R-:W-:-:S07]  /*1200*/  MOV R23, R16 ;  /* 0x0000001000177202 */ /* 0x000fce0000000f00 */
[----:B------:R-:W-:Y:S05]  /*1210*/  WARPSYNC.COLLECTIVE R20, `(.L_x_4466) ;  /* 0x0000000014087348 */ /* 0x000fea0003c00000 */
[----:B------:R0:W1:Y:S02]  /*1220*/  SHFL.BFLY P2, R21, R23, R22, R25 ;  /* 0x0c00001617157389 */ /* 0x0000640000040019 */
[----:B01----:R-:W-:Y:S01]  /*1230*/  ENDCOLLECTIVE ;  /* 0x000000000000791b */ /* 0x003fe20003800000 */
.L_x_4466:
[----:B------:R-:W-:Y:S01]  /*1240*/  HFMA2.MMA R22, -RZ, RZ, 0, 9.5367431640625e-07 ;  /* 0x00000010ff167435 */ /* 0x000fe200000001ff */
[----:B------:R-:W-:-:S05]  /*1250*/  MOV R11, R21 ;  /* 0x00000015000b7202 */ /* 0x000fca0000000f00 */
[----:B------:R-:W-:-:S05]  /*1260*/  FADD.FTZ R11, R16, R11 ;  /* 0x0000000b100b7221 */ /* 0x000fca0000010000 */
[----:B------:R-:W-:-:S07]  /*1270*/  MOV R23, R11 ;  /* 0x0000000b00177202 */ /* 0x000fce0000000f00 */
[----:B------:R-:W-:Y:S05]  /*1280*/  WARPSYNC.COLLECTIVE R20, `(.L_x_4467) ;  /* 0x0000000014087348 */ /* 0x000fea0003c00000 */
[----:B------:R0:W1:Y:S02]  /*1290*/  SHFL.BFLY P2, R21, R23, R22, R25 ;  /* 0x0c00001617157389 */ /* 0x0000640000040019 */
[----:B01----:R-:W-:Y:S01]  /*12a0*/  ENDCOLLECTIVE ;  /* 0x000000000000791b */ /* 0x003fe20003800000 */
.L_x_4467:
[----:B------:R-:W-:Y:S01]  /*12b0*/  HFMA2.MMA R22, -RZ, RZ, 0, 5.9604644775390625e-08 ;  /* 0x00000001ff167435 */ /* 0x000fe200000001ff */
[----:B------:R-:W-:Y:S02]  /*12c0*/  MOV R23, R10 ;  /* 0x0000000a00177202 */ /* 0x000fe40000000f00 */
[----:B------:R-:W-:-:S08]  /*12d0*/  MOV R12, R21 ;  /* 0x00000015000c7202 */ /* 0x000fd00000000f00 */
[----:B------:R-:W-:Y:S05]  /*12e0*/  WARPSYNC.COLLECTIVE R20, `(.L_x_4468) ;  /* 0x0000000014087348 */ /* 0x000fea0003c00000 */
[----:B------:R0:W1:Y:S02]  /*12f0*/  SHFL.BFLY P2, R21, R23, R22, R25 ;  /* 0x0c00001617157389 */ /* 0x0000640000040019 */
[----:B01----:R-:W-:Y:S01]  /*1300*/  ENDCOLLECTIVE ;  /* 0x000000000000791b */ /* 0x003fe20003800000 */
.L_x_4468:
[----:B------:R-:W-:Y:S01]  /*1310*/  HFMA2.MMA R22, -RZ, RZ, 0, 1.1920928955078125e-07 ;  /* 0x00000002ff167435 */ /* 0x000fe200000001ff */
[----:B------:R-:W-:-:S05]  /*1320*/  MOV R13, R21 ;  /* 0x00000015000d7202 */ /* 0x000fca0000000f00 */
[----:B------:R-:W-:-:S05]  /*1330*/  FADD.FTZ R17, R10, R13 ;  /* 0x0000000d0a117221 */ /* 0x000fca0000010000 */
[----:B------:R-:W-:-:S07]  /*1340*/  MOV R23, R17 ;  /* 0x0000001100177202 */ /* 0x000fce0000000f00 */
[----:B------:R-:W-:Y:S05]  /*1350*/  WARPSYNC.COLLECTIVE R20, `(.L_x_4469) ;  /* 0x0000000014087348 */ /* 0x000fea0003c00000 */
[----:B------:R0:W1:Y:S02]  /*1360*/  SHFL.BFLY P2, R21, R23, R22, R25 ;  /* 0x0c00001617157389 */ /* 0x0000640000040019 */
[----:B01----:R-:W-:Y:S01]  /*1370*/  ENDCOLLECTIVE ;  /* 0x000000000000791b */ /* 0x003fe20003800000 */
.L_x_4469:
[----:B------:R-:W-:Y:S01]  /*1380*/  HFMA2.MMA R22, -RZ, RZ, 0, 2.384185791015625e-07 ;  /* 0x00000004ff167435 */ /* 0x000fe200000001ff */
[----:B------:R-:W-:-:S04]  /*1390*/  IMAD.MOV.U32 R16, RZ, RZ, R21 ;  /* 0x000000ffff107224 */ /* 0x000fc800078e0015 */
[----:B------:R-:W-:-:S05]  /*13a0*/  FADD.FTZ R18, R17, R16 ;  /* 0x0000001011127221 */ /* 0x000fca0000010000 */
[----:B------:R-:W-:-:S07]  /*13b0*/  MOV R23, R18 ;  /* 0x0000001200177202 */ /* 0x000fce0000000f00 */
[----:B------:R-:W-:Y:S05]  /*13c0*/  WARPSYNC.COLLECTIVE R20, `(.L_x_4470) ;  /* 0x0000000014087348 */ /* 0x000fea0003c00000 */
[----:B------:R0:W1:Y:S02]  /*13d0*/  SHFL.BFLY P2, R21, R23, R22, R25 ;  /* 0x0c00001617157389 */ /* 0x0000640000040019 */
[----:B01----:R-:W-:Y:S01]  /*13e0*/  ENDCOLLECTIVE ;  /* 0x000000000000791b */ /* 0x003fe20003800000 */
.L_x_4470:
[----:B------:R-:W-:Y:S01]  /*13f0*/  HFMA2.MMA R22, -RZ, RZ, 0, 4.76837158203125e-07 ;  /* 0x00000008ff167435 */ /* 0x000fe200000001ff */
[----:B------:R-:W-:-:S05]  /*1400*/  MOV R19, R21 ;  /* 0x0000001500137202 */ /* 0x000fca0000000f00 */
[----:B------:R-:W-:-:S05]  /*1410*/  FADD.FTZ R19, R18, R19 ;  /* 0x0000001312137221 */ /* 0x000fca0000010000 */
[----:B------:R-:W-:-:S07]  /*1420*/  MOV R23, R19 ;  /* 0x0000001300177202 */ /* 0x000fce0000000f00 */
[----:B------:R-:W-:Y:S05]  /*1430*/  WARPSYNC.COLLECTIVE R20, `(.L_x_4471) ;  /* 0x0000000014087348 */ /* 0x000fea0003c00000 */
[----:B------:R0:W1:Y:S02]  /*1440*/  SHFL.BFLY P2, R21, R23, R22, R25 ;  /* 0x0c00001617157389 */ /* 0x0000640000040019 */
[----:B01----:R-:W-:Y:S01]  /*1450*/  ENDCOLLECTIVE ;  /* 0x000000000000791b */ /* 0x003fe20003800000 */
.L_x_4471:
[----:B------:R-:W-:Y:S01]  /*1460*/  HFMA2.MMA R22, -RZ, RZ, 0, 9.5367431640625e-07 ;  /* 0x00000010ff167435 */ /* 0x000fe200000001ff */
[----:B------:R-:W-:-:S05]  /*1470*/  MOV R10, R21 ;  /* 0x00000015000a7202 */ /* 0x000fca0000000f00 */
[----:B------:R-:W-:-:S05]  /*1480*/  FADD.FTZ R10, R19, R10 ;  /* 0x0000000a130a7221 */ /* 0x000fca0000010000 */
[----:B------:R-:W-:-:S07]  /*1490*/  MOV R23, R10 ;  /* 0x0000000a00177202 */ /* 0x000fce0000000f00 */
[----:B------:R-:W-:Y:S05]  /*14a0*/  WARPSYNC.COLLECTIVE R20, `(.L_x_4472) ;  /* 0x0000000014087348 */ /* 0x000fea0003c00000 */
[----:B------:R0:W1:Y:S02]  /*14b0*/  SHFL.BFLY P2, R21, R23, R22, R25 ;  /* 0x0c00001617157389 */ /* 0x0000640000040019 */
[----:B01----:R-:W-:Y:S01]  /*14c0*/  ENDCOLLECTIVE ;  /* 0x000000000000791b */ /* 0x003fe20003800000 */
.L_x_4472:
[----:B------:R-:W-:Y:S01]  /*14d0*/  MOV R15, R21 ;  /* 0x00000015000f7202 */ /* 0x000fe20000000f00 */
[----:B------:R-:W-:Y:S06]  /*14e0*/  BRA `(.L_x_4473) ;  /* 0xfffffff400dc7947 */ /* 0x000fec000383ffff */
.L_x_4474:
        /* <DEDUP_REMOVED lines=9> */
.L_x_9170:


//--------------------- .text._ZN10layer_norm13ln_bwd_kernelINS_13Kernel_traitsIf13__nv_bfloat16fS2_fjLj512ELj1ELj4ELj1ELj16ENS_18Kernel_traits_baseILj512EfS2_fS2_fjLj128EEEEELb1ELb1ELb1ELb1EEEvNS_9BwdParamsE --------------------------
	.section	.text._ZN10layer_norm13ln_bwd_kernelINS_13Kernel_traitsIf13__nv_bfloat16fS2_fjLj512ELj1ELj4ELj1ELj16ENS_18Kernel_traits_baseILj512EfS2_fS2_fjLj128EEEEELb1ELb1ELb1ELb1EEEvNS_9BwdParamsE,"ax",@progbits
	.align	128
        .global         _ZN10layer_norm13ln_bwd_kernelINS_13Kernel_traitsIf13__nv_bfloat16fS2_fjLj512ELj1ELj4ELj1ELj16ENS_18Kernel_traits_baseILj512EfS2_fS2_fjLj128EEEEELb1ELb1ELb1ELb1EEEvNS_9BwdParamsE
        .type           _ZN10layer_norm13ln_bwd_kernelINS_13Kernel_traitsIf13__nv_bfloat16fS2_fjLj512ELj1ELj4ELj1ELj16ENS_18Kernel_traits_baseILj512EfS2_fS2_fjLj128EEEEELb1ELb1ELb1ELb1EEEvNS_9BwdParamsE,@function
        .size           _ZN10layer_norm13ln_bwd_kernelINS_13Kernel_traitsIf13__nv_bfloat16fS2_fjLj512ELj1ELj4ELj1ELj16ENS_18Kernel_traits_baseILj512EfS2_fS2_fjLj128EEEEELb1ELb1ELb1ELb1EEEvNS_9BwdParamsE,(.L_x_9171 - _ZN10layer_norm13ln_bwd_kernelINS_13Kernel_traitsIf13__nv_bfloat16fS2_fjLj512ELj1ELj4ELj1ELj16ENS_18Kernel_traits_baseILj512EfS2_fS2_fjLj128EEEEELb1ELb1ELb1ELb1EEEvNS_9BwdParamsE)
        .other          _ZN10layer_norm13ln_bwd_kernelINS_13Kernel_traitsIf13__nv_bfloat16fS2_fjLj512ELj1ELj4ELj1ELj16ENS_18Kernel_traits_baseILj512EfS2_fS2_fjLj128EEEEELb1ELb1ELb1ELb1EEEvNS_9BwdParamsE,@"STO_CUDA_ENTRY STV_DEFAULT"
_ZN10layer_norm13ln_bwd_kernelINS_13Kernel_traitsIf13__nv_bfloat16fS2_fjLj512ELj1ELj4ELj1ELj16ENS_18Kernel_traits_baseILj512EfS2_fS2_fjLj128EEEEELb1ELb1ELb1ELb1EEEvNS_9BwdParamsE:
.text._ZN10layer_norm13ln_bwd_kernelINS_13Kernel_traitsIf13__nv_bfloat16fS2_fjLj512ELj1ELj4ELj1ELj16ENS_18Kernel_traits_baseILj512EfS2_fS2_fjLj128EEEEELb1ELb1ELb1ELb1EEEvNS_9BwdParamsE:
        /* <DEDUP_REMOVED lines=39> */
.L_x_4476:
        /* <DEDUP_REMOVED lines=37> */
.L_x_4548:
[----:B------:R-:W0:Y:S08]  /*04c0*/  LDC.64 R118, c[0x0][0x288] ;  /* 0x0000a200ff767b82 */ /* 0x000e300000000a00 */
[----:B------:R-:W1:Y:S08]  /*04d0*/  LDC.64 R120, c[0x0][0x280] ;  /* 0x0000a000ff787b82 */ /* 0x000e700000000a00 */
[----:B------:R-:W2:Y:S01]  /*04e0*/  LDC R151, c[0x0][0x218] ;  /* 0x00008600ff977b82 */ /* 0x000ea20000000800 */
[----:B0-----:R-:W-:-:S07]  /*04f0*/  IMAD.WIDE R118, R0, 0x4, R118 ;  /* 0x0000000400767825 */ /* 0x001fce00078e0276 */
[----:B------:R-:W0:Y:S01]  /*0500*/  LDC.64 R116, c[0x0][0x258] ;  /* 0x00009600ff747b82 */ /* 0x000e220000000a00 */
[----:B------:R-:W3:Y:S01]  /*0510*/  LDG.E R163, desc[UR4][R118.64] ;  /* 0x0000000476a37981 */ /* 0x000ee2000c1e1900 */
[----:B-1----:R-:W-:-:S06]  /*0520*/  IMAD.WIDE R120, R0, 0x4, R120 ;  /* 0x0000000400787825 */ /* 0x002fcc00078e0278 */
[----:B------:R-:W1:Y:S01]  /*0530*/  LDC.64 R126, c[0x0][0x250] ;  /* 0x00009400ff7e7b82 */ /* 0x000e620000000a00 */
[----:B-----5:R-:W5:Y:S07]  /*0540*/  LDG.E R150, desc[UR4][R120.64] ;  /* 0x0000000478967981 */ /* 0x020f6e000c1e1900 */
[----:B------:R-:W4:Y:S01]  /*0550*/  LDC.64 R148, c[0x0][0x2c8] ;  /* 0x0000b200ff947b82 */ /* 0x000f220000000a00 */
[----:B--2---:R-:W-:-:S05]  /*0560*/  IMAD R124, R0, R151, RZ ;  /* 0x00000097007c7224 */ /* 0x004fca00078e02ff */
[----:B------:R-:W-:Y:S01]  /*0570*/  SHF.R.S32.HI R125, RZ, 0x1f, R124 ;  /* 0x0000001fff7d7819 */ /* 0x000fe2000001147c */
[----:B0-----:R-:W-:-:S03]  /*0580*/  IMAD.WIDE R116, R0, 0x4, R116 ;  /* 0x0000000400747825 */ /* 0x001fc600078e0274 */
[----:B------:R-:W-:Y:S01]  /*0590*/  LEA.HI R125, R125, R124, RZ, 0x3 ;  /* 0x0000007c7d7d7211 */ /* 0x000fe200078f18ff */
[----:B------:R-:W-:Y:S01]  /*05a0*/  BSSY B1, `(.L_x_4478) ;  /* 0x00000d3000017945 */ /* 0x000fe20003800000 */
[----:B------:R4:W5:Y:S02]  /*05b0*/  LDG.E R123, desc[UR4][R116.64] ;  /* 0x00000004747b7981 */ /* 0x000964000c1e1900 */
[----:B------:R-:W-:-:S04]  /*05c0*/  LEA.HI.SX32 R125, R125, R2, 0x1d ;  /* 0x000000027d7d7211 */ /* 0x000fc800078feaff */
[----:B------:R-:W-:Y:S01]  /*05d0*/  IADD3 R124, R125, 0x20, RZ ;  /* 0x000000207d7c7810 */ /* 0x000fe20007ffe0ff */
[----:B-1----:R-:W-:-:S04]  /*05e0*/  IMAD.WIDE R164, R0, 0x4, R126 ;  /* 0x0000000400a47825 */ /* 0x002fc800078e027e */
[----:B----4-:R-:W-:-:S04]  /*05f0*/  IMAD.WIDE.U32 R116, R125, 0x20, R148 ;  /* 0x000000207d747825 */ /* 0x010fc800078e0094 */
[----:B------:R-:W-:Y:S01]  /*0600*/  IMAD.WIDE.U32 R118, R124, 0x20, R148 ;  /* 0x000000207c767825 */ /* 0x000fe200078e0094 */
[----:B---3--:R-:W-:-:S13]  /*0610*/  ISETP.GT.AND P5, PT, R163, RZ, PT ;  /* 0x000000ffa300720c */ /* 0x008fda0003fa4270 */
[----:B------:R-:W-:Y:S05]  /*0620*/  @P5 BRA `(.L_x_4479) ;  /* 0x0000000000605947 */ /* 0x000fea0003800000 */
[----:B-----5:R-:W-:Y:S01]  /*0630*/  ISETP.GE.AND P6, PT, R150, 0x1, PT ;  /* 0x000000019600780c */ /* 0x020fe20003fc6270 */
[----:B------:R-:W0:Y:S01]  /*0640*/  LDC.64 R120, c[0x0][0x240] ;  /* 0x00009000ff787b82 */ /* 0x000e220000000a00 */
[----:B------:R-:W-:Y:S02]  /*0650*/  MOV R148, UR14 ;  /* 0x0000000e00947c02 */ /* 0x000fe40008000f00 */
[----:B------:R-:W-:Y:S02]  /*0660*/  MOV R149, UR15 ;  /* 0x0000000f00957c02 */ /* 0x000fe40008000f00 */
[----:B------:R-:W-:-:S04]  /*0670*/  ISETP.NE.U32.AND P0, PT, R148, RZ, PT ;  /* 0x000000ff9400720c */ /* 0x000fc80003f05070 */
[----:B------:R-:W-:-:S03]  /*0680*/  ISETP.NE.AND.EX P0, PT, R149, RZ, PT, P0 ;  /* 0x000000ff9500720c */ /* 0x000fc60003f05300 */
[----:B------:R-:W-:-:S04]  /*0690*/  @P6 VIADD R126, R150, 0xffffffff ;  /* 0xffffffff967e6836 */ /* 0x000fc80000000000 */
[----:B------:R-:W-:-:S05]  /*06a0*/  @P6 IMAD R126, R126, R151, RZ ;  /* 0x000000977e7e6224 */ /* 0x000fca00078e02ff */
[----:B------:R-:W-:Y:S01]  /*06b0*/  @P6 SHF.R.S32.HI R127, RZ, 0x1f, R126 ;  /* 0x0000001fff7f6819 */ /* 0x000fe2000001147e */
[----:B------:R1:W5:Y:S03]  /*06c0*/  @P0 LDG.E.128 R16, desc[UR4][R116.64] ;  /* 0x0000000474100981 */ /* 0x000366000c1e1d00 */
[----:B------:R-:W-:Y:S01]  /*06d0*/  @P6 LEA.HI R163, R127, R126, RZ, 0x3 ;  /* 0x0000007e7fa36211 */ /* 0x000fe200078f18ff */
[----:B------:R-:W-:Y:S01]  /*06e0*/  IMAD.MOV.U32 R127, RZ, RZ, RZ ;  /* 0x000000ffff7f7224 */ /* 0x000fe200078e00ff */
[----:B------:R1:W5:Y:S02]  /*06f0*/  @P0 LDG.E.128 R12, desc[UR4][R116.64+0x10] ;  /* 0x00001004740c0981 */ /* 0x000364000c1e1d00 */
[----:B------:R-:W-:Y:S02]  /*0700*/  @P6 LEA.HI.SX32 R127, R163, R2, 0x1d ;  /* 0x00000002a37f6211 */ /* 0x000fe400078feaff */
[----:B------:R1:W5:Y:S02]  /*0710*/  @P0 LDG.E.128 R8, desc[UR4][R118.64] ;  /* 0x0000000476080981 */ /* 0x000364000c1e1d00 */
[C---:B------:R-:W-:Y:S01]  /*0720*/  IADD3 R163, R127.reuse, 0x20, RZ ;  /* 0x000000207fa37810 */ /* 0x040fe20007ffe0ff */
[--C-:B0-----:R-:W-:Y:S01]  /*0730*/  IMAD.WIDE.U32 R126, R127, 0x8, R120.reuse ;  /* 0x000000087f7e7825 */ /* 0x101fe200078e0078 */
[----:B------:R1:W5:Y:S03]  /*0740*/  @P0 LDG.E.128 R4, desc[UR4][R118.64+0x10] ;  /* 0x0000100476040981 */ /* 0x000366000c1e1d00 */
[----:B------:R-:W-:-:S02]  /*0750*/  IMAD.WIDE.U32 R120, R163, 0x8, R120 ;  /* 0x00000008a3787825 */ /* 0x000fc400078e0078 */
[----:B------:R-:W5:Y:S04]  /*0760*/  LDG.E.64 R126, desc[UR4][R126.64] ;  /* 0x000000047e7e7981 */ /* 0x000f68000c1e1b00 */
[----:B------:R-:W5:Y:S01]  /*0770*/  LDG.E.64 R120, desc[UR4][R120.64] ;  /* 0x0000000478787981 */ /* 0x000f62000c1e1b00 */
[----:B------:R-:W-:Y:S01]  /*0780*/  HFMA2.MMA R163, -RZ, RZ, 0, 0 ;  /* 0x00000000ffa37435 */ /* 0x000fe200000001ff */
[----:B------:R-:W-:Y:S01]  /*0790*/  IMAD.MOV.U32 R164, RZ, RZ, RZ ;  /* 0x000000ffffa47224 */ /* 0x000fe200078e00ff */
[----:B-1----:R-:W-:Y:S09]  /*07a0*/  BRA `(.L_x_4480) ;  /* 0x0000000800c87947 */ /* 0x002ff20003800000 */
.L_x_4479:
[----:B------:R-:W0:Y:S01]  /*07b0*/  LDC.64 R140, c[0x0][0x2b8] ;  /* 0x0000ae00ff8c7b82 */ /* 0x000e220000000a00 */
[----:B------:R-:W-:Y:S01]  /*07c0*/  IADD3 R120, R163, -0x1, RZ ;  /* 0xffffffffa3787810 */ /* 0x000fe20007ffe0ff */
[----:B------:R-:W2:Y:S04]  /*07d0*/  LDG.E R164, desc[UR4][R164.64] ;  /* 0x00000004a4a47981 */ /* 0x000ea8000c1e1900 */
[----:B------:R-:W-:Y:S02]  /*07e0*/  IMAD R120, R120, R151, RZ ;  /* 0x0000009778787224 */ /* 0x000fe400078e02ff */
[----:B------:R-:W1:Y:S03]  /*07f0*/  LDC.64 R126, c[0x0][0x238] ;  /* 0x00008e00ff7e7b82 */ /* 0x000e660000000a00 */
[----:B------:R-:W-:-:S04]  /*0800*/  SHF.R.S32.HI R3, RZ, 0x1f, R120 ;  /* 0x0000001fff037819 */ /* 0x000fc80000011478 */
[----:B------:R-:W-:Y:S01]  /*0810*/  LEA.HI R3, R3, R120, RZ, 0x3 ;  /* 0x0000007803037211 */ /* 0x000fe200078f18ff */
[----:B------:R-:W3:Y:S03]  /*0820*/  LDC.64 R156, c[0x0][0x240] ;  /* 0x00009000ff9c7b82 */ /* 0x000ee60000000a00 */
[----:B------:R-:W-:-:S05]  /*0830*/  LEA.HI.SX32 R3, R3, R2, 0x1d ;  /* 0x0000000203037211 */ /* 0x000fca00078feaff */
[C---:B0-----:R-:W-:Y:S01]  /*0840*/  IMAD.WIDE.U32 R128, R3.reuse, 0x10, R140 ;  /* 0x0000001003807825 */ /* 0x041fe200078e008c */
[----:B------:R-:W-:-:S05]  /*0850*/  IADD3 R3, R3, 0x20, RZ ;  /* 0x0000002003037810 */ /* 0x000fca0007ffe0ff */
[----:B------:R-:W-:Y:S01]  /*0860*/  IMAD.WIDE.U32 R140, R3, 0x10, R140 ;  /* 0x00000010038c7825 */ /* 0x000fe200078e008c */
[----:B------:R-:W4:Y:S03]  /*0870*/  LDG.E.128 R128, desc[UR4][R128.64] ;  /* 0x0000000480807981 */ /* 0x000f26000c1e1d00 */
[--C-:B-1----:R-:W-:Y:S02]  /*0880*/  IMAD.WIDE.U32 R120, R125, 0x20, R126.reuse ;  /* 0x000000207d787825 */ /* 0x102fe400078e007e */
[----:B------:R-:W4:Y:S02]  /*0890*/  LDG.E.128 R140, desc[UR4][R140.64] ;  /* 0x000000048c8c7981 */ /* 0x000f24000c1e1d00 */
[----:B------:R-:W-:Y:S02]  /*08a0*/  IMAD.WIDE.U32 R126, R124, 0x20, R126 ;  /* 0x000000207c7e7825 */ /* 0x000fe400078e007e */
[----:B------:R-:W4:Y:S04]  /*08b0*/  LDG.E.128 R152, desc[UR4][R120.64] ;  /* 0x0000000478987981 */ /* 0x000f28000c1e1d00 */
[----:B------:R-:W4:Y:S04]  /*08c0*/  LDG.E.128 R136, desc[UR4][R126.64] ;  /* 0x000000047e887981 */ /* 0x000f28000c1e1d00 */
[----:B------:R-:W4:Y:S04]  /*08d0*/  LDG.E.128 R144, desc[UR4][R126.64+0x10] ;  /* 0x000010047e907981 */ /* 0x000f28000c1e1d00 */
[----:B------:R0:W4:Y:S01]  /*08e0*/  LDG.E.128 R132, desc[UR4][R120.64+0x10] ;  /* 0x0000100478847981 */ /* 0x000122000c1e1d00 */
[----:B-----5:R-:W-:-:S13]  /*08f0*/  ISETP.GE.AND P6, PT, R150, 0x1, PT ;  /* 0x000000019600780c */ /* 0x020fda0003fc6270 */
[----:B------:R-:W-:-:S04]  /*0900*/  @P6 VIADD R148, R150, 0xffffffff ;  /* 0xffffffff96946836 */ /* 0x000fc80000000000 */
[----:B------:R-:W-:-:S05]  /*0910*/  @P6 IMAD R3, R148, R151, RZ ;  /* 0x0000009794036224 */ /* 0x000fca00078e02ff */
[----:B------:R-:W-:-:S04]  /*0920*/  @P6 SHF.R.S32.HI R158, RZ, 0x1f, R3 ;  /* 0x0000001fff9e6819 */ /* 0x000fc80000011403 */
[----:B0-----:R-:W-:Y:S01]  /*0930*/  @P6 LEA.HI R121, R158, R3, RZ, 0x3 ;  /* 0x000000039e796211 */ /* 0x001fe200078f18ff */
[----:B------:R-:W-:-:S03]  /*0940*/  IMAD.MOV.U32 R3, RZ, RZ, RZ ;  /* 0x000000ffff037224 */ /* 0x000fc600078e00ff */
[----:B------:R-:W-:-:S04]  /*0950*/  @P6 LEA.HI.SX32 R3, R121, R2, 0x1d ;  /* 0x0000000279036211 */ /* 0x000fc800078feaff */
[C---:B------:R-:W-:Y:S01]  /*0960*/  IADD3 R121, R3.reuse, 0x20, RZ ;  /* 0x0000002003797810 */ /* 0x040fe20007ffe0ff */
[----:B---3--:R-:W-:-:S04]  /*0970*/  IMAD.WIDE.U32 R126, R3, 0x8, R156 ;  /* 0x00000008037e7825 */ /* 0x008fc800078e009c */
        /* <DEDUP_REMOVED lines=13> */
[C---:B----4-:R-:W-:Y:S02]  /*0a50*/  PRMT R116, R128.reuse, 0x7632, R116 ;  /* 0x0000763280747816 */ /* 0x050fe40000000074 */
[----:B------:R-:W-:Y:S02]  /*0a60*/  SHF.L.U32 R117, R128, 0x10, RZ ;  /* 0x0000001080757819 */ /* 0x000fe400000006ff */
[C---:B------:R-:W-:Y:S02]  /*0a70*/  PRMT R168, R142.reuse, 0x7632, R168 ;  /* 0x000076328ea87816 */ /* 0x040fe400000000a8 */
[----:B------:R-:W-:Y:S01]  /*0a80*/  SHF.L.U32 R169, R142, 0x10, RZ ;  /* 0x000000108ea97819 */ /* 0x000fe200000006ff */
[C---:B------:R-:W-:Y:S01]  /*0a90*/  FADD.FTZ R156, -R172.reuse, R153 ;  /* 0x00000099ac9c7221 */ /* 0x040fe20000010100 */
[C---:B------:R-:W-:Y:S01]  /*0aa0*/  FADD.FTZ R152, -R172.reuse, R152 ;  /* 0x00000098ac987221 */ /* 0x040fe20000010100 */
[C---:B------:R-:W-:Y:S01]  /*0ab0*/  FADD.FTZ R136, -R172.reuse, R136 ;  /* 0x00000088ac887221 */ /* 0x040fe20000010100 */
[C---:B------:R-:W-:Y:S01]  /*0ac0*/  PRMT R165, R141.reuse, 0x7632, R165 ;  /* 0x000076328da57816 */ /* 0x040fe200000000a5 */
[C---:B------:R-:W-:Y:S01]  /*0ad0*/  FADD.FTZ R142, -R172.reuse, R145 ;  /* 0x00000091ac8e7221 */ /* 0x040fe20000010100 */
[----:B------:R-:W-:Y:S01]  /*0ae0*/  SHF.L.U32 R167, R141, 0x10, RZ ;  /* 0x000000108da77819 */ /* 0x000fe200000006ff */
[C---:B------:R-:W-:Y:S01]  /*0af0*/  FMUL.FTZ R141, R123.reuse, R136 ;  /* 0x000000887b8d7220 */ /* 0x040fe20000410000 */
[----:B------:R-:W-:Y:S01]  /*0b00*/  FADD.FTZ R154, -R172, R154 ;  /* 0x0000009aac9a7221 */ /* 0x000fe20000010100 */
[C---:B------:R-:W-:Y:S01]  /*0b10*/  FMUL.FTZ R128, R123.reuse, R156 ;  /* 0x0000009c7b807220 */ /* 0x040fe20000410000 */
[----:B------:R-:W-:Y:S01]  /*0b20*/  FMUL.FTZ R136, R123, R142 ;  /* 0x0000008e7b887220 */ /* 0x000fe20000410000 */
[----:B------:R-:W-:-:S02]  /*0b30*/  IMAD.U32 R116, R116, 0x10000, RZ ;  /* 0x0001000074747824 */ /* 0x000fc400078e00ff */
[----:B------:R-:W-:Y:S01]  /*0b40*/  FMUL.FTZ R3, R123, R152 ;  /* 0x000000987b037220 */ /* 0x000fe20000410000 */
[-C--:B------:R-:W-:Y:S01]  /*0b50*/  FMUL.FTZ R142, R48, R117.reuse ;  /* 0x00000075308e7220 */ /* 0x080fe20000410000 */
[C---:B0-----:R-:W-:Y:S01]  /*0b60*/  PRMT R118, R129.reuse, 0x7632, R118 ;  /* 0x0000763281767816 */ /* 0x041fe20000000076 */
[----:B------:R-:W-:Y:S01]  /*0b70*/  IMAD.U32 R119, R129, 0x10000, RZ ;  /* 0x0001000081777824 */ /* 0x000fe200078e00ff */
[C---:B------:R-:W-:Y:S01]  /*0b80*/  PRMT R170, R143.reuse, 0x7632, R170 ;  /* 0x000076328faa7816 */ /* 0x040fe200000000aa */
[C---:B------:R-:W-:Y:S01]  /*0b90*/  FADD.FTZ R144, -R172.reuse, R144 ;  /* 0x00000090ac907221 */ /* 0x040fe20000010100 */
[----:B------:R-:W-:Y:S01]  /*0ba0*/  SHF.L.U32 R171, R143, 0x10, RZ ;  /* 0x000000108fab7819 */ /* 0x000fe200000006ff */
[----:B------:R-:W-:Y:S01]  /*0bb0*/  FADD.FTZ R158, -R172, R155 ;  /* 0x0000009bac9e7221 */ /* 0x000fe20000010100 */
[----:B------:R-:W-:Y:S01]  /*0bc0*/  FMUL.FTZ R129, R123, R154 ;  /* 0x0000009a7b817220 */ /* 0x000fe20000410000 */
[-C--:B------:R-:W-:Y:S01]  /*0bd0*/  FFMA.FTZ R53, R128, R116.reuse, R53 ;  /* 0x0000007480357223 */ /* 0x080fe20000010035 */
[----:B------:R-:W-:Y:S01]  /*0be0*/  FADD.FTZ R69, R69, R116 ;  /* 0x0000007445457221 */ /* 0x000fe20000010000 */
[----:B------:R-:W-:Y:S01]  /*0bf0*/  FMUL.FTZ R143, R49, R116 ;  /* 0x00000074318f7220 */ /* 0x000fe20000410000 */
[C---:B------:R-:W-:Y:S01]  /*0c00*/  FFMA.FTZ R52, R3.reuse, R117, R52 ;  /* 0x0000007503347223 */ /* 0x040fe20000010034 */
[----:B------:R-:W-:Y:S01]  /*0c10*/  FADD.FTZ R68, R68, R117 ;  /* 0x0000007544447221 */ /* 0x000fe20000010000 */
[----:B------:R-:W-:Y:S01]  /*0c20*/  FADD.FTZ R116, RZ, R142 ;  /* 0x0000008eff747221 */ /* 0x000fe20000010000 */
[----:B------:R-:W-:Y:S01]  /*0c30*/  FADD.FTZ R164, -R172, R137 ;  /* 0x00000089aca47221 */ /* 0x000fe20000010100 */
[----:B------:R-:W-:Y:S01]  /*0c40*/  FFMA.FTZ R117, R3, R142, RZ ;  /* 0x0000008e03757223 */ /* 0x000fe200000100ff */
[C---:B------:R-:W-:Y:S01]  /*0c50*/  PRMT R153, R130.reuse, 0x7632, R153 ;  /* 0x0000763282997816 */ /* 0x040fe20000000099 */
[C---:B------:R-:W-:Y:S01]  /*0c60*/  FMUL.FTZ R137, R123.reuse, R144 ;  /* 0x000000907b897220 */ /* 0x040fe20000410000 */
        /* <DEDUP_REMOVED lines=8> */
[----:B------:R-:W-:Y:S01]  /*0cf0*/  FADD.FTZ R146, -R172, R146 ;  /* 0x00000092ac927221 */ /* 0x000fe20000010100 */
[-C--:B------:R-:W-:Y:S01]  /*0d00*/  FFMA.FTZ R55, R130, R118.reuse, R55 ;  /* 0x0000007682377223 */ /* 0x080fe20000010037 */
[----:B------:R-:W-:Y:S01]  /*0d10*/  FADD.FTZ R71, R71, R118 ;  /* 0x0000007647477221 */ /* 0x000fe20000010000 */
[----:B------:R-:W-:Y:S01]  /*0d20*/  FMUL.FTZ R145, R51, R118 ;  /* 0x0000007633917220 */ /* 0x000fe20000410000 */
[----:B------:R-:W-:Y:S01]  /*0d30*/  FADD.FTZ R118, R119, R144 ;  /* 0x0000009077767221 */ /* 0x000fe20000010000 */
[C---:B------:R-:W-:Y:S01]  /*0d40*/  FADD.FTZ R132, -R172.reuse, R132 ;  /* 0x00000084ac847221 */ /* 0x040fe20000010100 */
[----:B------:R-:W-:Y:S01]  /*0d50*/  FFMA.FTZ R117, R129, R144, R116 ;  /* 0x0000009081757223 */ /* 0x000fe20000010074 */
[----:B------:R-:W-:Y:S01]  /*0d60*/  FADD.FTZ R162, -R172, R135 ;  /* 0x00000087aca27221 */ /* 0x000fe20000010100 */
[----:B------:R-:W-:Y:S01]  /*0d70*/  FMUL.FTZ R135, R123, R146 ;  /* 0x000000927b877220 */ /* 0x000fe20000410000 */
[----:B------:R-:W-:Y:S01]  /*0d80*/  SHF.L.U32 R154, R153, 0x10, RZ ;  /* 0x00000010999a7819 */ /* 0x000fe200000006ff */
[----:B------:R-:W-:Y:S01]  /*0d90*/  FMUL.FTZ R146, R44, R155 ;  /* 0x0000009b2c927220 */ /* 0x000fe20000410000 */
[C---:B------:R-:W-:Y:S01]  /*0da0*/  PRMT R157, R131.reuse, 0x7632, R157 ;  /* 0x00007632839d7816 */ /* 0x040fe2000000009d */
[----:B------:R-:W-:Y:S01]  /*0db0*/  FADD.FTZ R119, R118, R145 ;  /* 0x0000009176777221 */ /* 0x000fe20000010000 */
[----:B------:R-:W-:Y:S01]  /*0dc0*/  SHF.L.U32 R159, R131, 0x10, RZ ;  /* 0x00000010839f7819 */ /* 0x000fe200000006ff */
[----:B------:R-:W-:Y:S01]  /*0dd0*/  FADD.FTZ R160, -R172, R133 ;  /* 0x00000085aca07221 */ /* 0x000fe20000010100 */
[----:B------:R-:W-:Y:S01]  /*0de0*/  FMUL.FTZ R131, R123, R132 ;  /* 0x000000847b837220 */ /* 0x000fe20000410000 */
        /* <DEDUP_REMOVED lines=9> */
[----:B------:R-:W-:Y:S01]  /*0e80*/  SHF.L.U32 R156, R157, 0x10, RZ ;  /* 0x000000109d9c7819 */ /* 0x000fe200000006ff */
[----:B------:R-:W-:Y:S01]  /*0e90*/  FMUL.FTZ R152, R46, R159 ;  /* 0x0000009f2e987220 */ /* 0x000fe20000410000 */
[----:B------:R-:W-:Y:S01]  /*0ea0*/  FADD.FTZ R119, R118, R147 ;  /* 0x0000009376777221 */ /* 0x000fe20000010000 */
[----:B------:R-:W-:Y:S01]  /*0eb0*/  FMUL.FTZ R133, R123, R134 ;  /* 0x000000867b857220 */ /* 0x000fe20000410000 */
[----:B------:R-:W-:Y:S01]  /*0ec0*/  FFMA.FTZ R116, R132, R147, R117 ;  /* 0x0000009384747223 */ /* 0x000fe20000010075 */
[C---:B------:R-:W-:Y:S01]  /*0ed0*/  PRMT R161, R140.reuse, 0x7632, R161 ;  /* 0x000076328ca17816 */ /* 0x040fe200000000a1 */
[----:B------:R-:W-:-:S02]  /*0ee0*/  IMAD.U32 R163, R140, 0x10000, RZ ;  /* 0x000100008ca37824 */ /* 0x000fc400078e00ff */
[----:B------:R-:W-:Y:S01]  /*0ef0*/  FMUL.FTZ R153, R47, R156 ;  /* 0x0000009c2f997220 */ /* 0x000fe20000410000 */
[----:B------:R-:W-:Y:S01]  /*0f00*/  FADD.FTZ R118, R119, R152 ;  /* 0x0000009877767221 */ /* 0x000fe20000010000 */
[----:B------:R-:W-:Y:S01]  /*0f10*/  FMUL.FTZ R134, R123, R162 ;  /* 0x000000a27b867220 */ /* 0x000fe20000410000 */
[----:B------:R-:W-:Y:S01]  /*0f20*/  FFMA.FTZ R117, R133, R152, R116 ;  /* 0x0000009885757223 */ /* 0x000fe20000010074 */
[----:B------:R-:W-:Y:S01]  /*0f30*/  FADD.FTZ R73, R73, R154 ;  /* 0x0000009a49497221 */ /* 0x000fe20000010000 */
[----:B------:R-:W-:Y:S01]  /*0f40*/  FFMA.FTZ R57, R132, R154, R57 ;  /* 0x0000009a84397223 */ /* 0x000fe20000010039 */
[----:B------:R-:W-:Y:S02]  /*0f50*/  IMAD.U32 R160, R161, 0x10000, RZ ;  /* 0x00010000a1a07824 */ /* 0x000fe400078e00ff */
        /* <DEDUP_REMOVED lines=11> */
[----:B------:R-:W-:Y:S01]  /*1010*/  SHF.L.U32 R162, R165, 0x10, RZ ;  /* 0x00000010a5a27819 */ /* 0x000fe200000006ff */
[----:B------:R-:W-:Y:S01]  /*1020*/  FADD.FTZ R119, R116, R155 ;  /* 0x0000009b74777221 */ /* 0x000fe20000010000 */
[C---:B------:R-:W-:Y:S01]  /*1030*/  FMUL.FTZ R139, R123.reuse, R138 ;  /* 0x0000008a7b8b7220 */ /* 0x040fe20000410000 */
[----:B------:R-:W-:Y:S01]  /*1040*/  FMUL.FTZ R156, R42, R167 ;  /* 0x000000a72a9c7220 */ /* 0x000fe20000410000 */
        /* <DEDUP_REMOVED lines=14> */
[----:B------:R-:W-:Y:S01]  /*1130*/  FFMA.FTZ R61, R140, R160, R61 ;  /* 0x000000a08c3d7223 */ /* 0x000fe2000001003d */
[----:B------:R-:W-:Y:S01]  /*1140*/  FADD.FTZ R77, R77, R160 ;  /* 0x000000a04d4d7221 */ /* 0x000fe20000010000 */
[----:B------:R-:W-:Y:S01]  /*1150*/  SHF.L.U32 R170, R170, 0x10, RZ ;  /* 0x00000010aaaa7819 */ /* 0x000fe200000006ff */
        /* <DEDUP_REMOVED lines=23> */
.L_x_4480:
[----:B------:R-:W-:Y:S05]  /*12d0*/  BSYNC B1 ;  /* 0x0000000000017941 */ /* 0x000fea0003800000 */
.L_x_4478:
        /* <DEDUP_REMOVED lines=24> */
.L_x_4560:
[----:B------:R-:W3:Y:S01]  /*1460*/  @P6 LDC.64 R116, c[0x0][0x220] ;  /* 0x00008800ff746b82 */ /* 0x000ee20000000a00 */
[----:B------:R-:W-:Y:S01]  /*1470*/  @P6 IADD3 R150, R150, -0x1, RZ ;  /* 0xffffffff96966810 */ /* 0x000fe20007ffe0ff */
[----:B------:R-:W-:Y:S01]  /*1480*/  HFMA2.MMA R163, -RZ, RZ, 0, 0 ;  /* 0x00000000ffa37435 */ /* 0x000fe200000001ff */
[C---:B------:R-:W-:Y:S01]  /*1490*/  @!P5 ISETP.NE.U32.AND P0, PT, R148.reuse, RZ, PT ;  /* 0x000000ff9400d20c */ /* 0x040fe20003f05070 */
[----:B-1----:R-:W-:Y:S01]  /*14a0*/  FADD.FTZ R166, R167, R168 ;  /* 0x000000a8a7a67221 */ /* 0x002fe20000010000 */
[----:B------:R-:W-:Y:S01]  /*14b0*/  @!P5 ISETP.NE.U32.AND P3, PT, R148, RZ, PT ;  /* 0x000000ff9400d20c */ /* 0x000fe20003f65070 */
[----:B------:R-:W-:Y:S01]  /*14c0*/  @P6 IMAD R150, R150, R151, RZ ;  /* 0x0000009796966224 */ /* 0x000fe200078e02ff */
[----:B------:R-:W-:Y:S01]  /*14d0*/  @!P5 ISETP.NE.U32.AND P1, PT, R148, RZ, PT ;  /* 0x000000ff9400d20c */ /* 0x000fe20003f25070 */
[----:B------:R-:W1:Y:S03]  /*14e0*/  LDC.64 R170, c[0x0][0x308] ;  /* 0x0000c200ffaa7b82 */ /* 0x000e660000000a00 */
[----:B------:R-:W-:-:S04]  /*14f0*/  @P6 SHF.R.S32.HI R119, RZ, 0x1f, R150 ;  /* 0x0000001fff776819 */ /* 0x000fc80000011496 */
[----:B------:R-:W-:-:S04]  /*1500*/  @P6 LEA.HI R119, R119, R150, RZ, 0x3 ;  /* 0x0000009677776211 */ /* 0x000fc800078f18ff */
[----:B------:R-:W-:-:S05]  /*1510*/  @P6 LEA.HI.SX32 R163, R119, R2, 0x1d ;  /* 0x0000000277a36211 */ /* 0x000fca00078feaff */
[----:B---3--:R-:W-:-:S05]  /*1520*/  @P6 IMAD.WIDE.U32 R116, R163, 0x10, R116 ;  /* 0x00000010a3746825 */ /* 0x008fca00078e0074 */
[----:B------:R3:W5:Y:S01]  /*1530*/  @P6 LDG.E.128 R100, desc[UR4][R116.64] ;  /* 0x0000000474646981 */ /* 0x000762000c1e1d00 */
[----:B-1----:R-:W-:-:S04]  /*1540*/  ISETP.NE.U32.AND P2, PT, R170, RZ, PT ;  /* 0x000000ffaa00720c */ /* 0x002fc80003f45070 */
[----:B------:R-:W-:-:S13]  /*1550*/  ISETP.NE.AND.EX P2, PT, R171, RZ, PT, P2 ;  /* 0x000000ffab00720c */ /* 0x000fda0003f45320 */
[----:B------:R-:W1:Y:S01]  /*1560*/  @P2 LDC.64 R150, c[0x0][0x308] ;  /* 0x0000c200ff962b82 */ /* 0x000e620000000a00 */
[----:B0-2---:R-:W-:Y:S01]  /*1570*/  FADD.FTZ R167, R164, R169 ;  /* 0x000000a9a4a77221 */ /* 0x005fe20000010000 */
[----:B------:R-:W-:Y:S01]  /*1580*/  @!P5 ISETP.NE.AND.EX P0, PT, R149, RZ, PT, P0 ;  /* 0x000000ff9500d20c */ /* 0x000fe20003f05300 */
[----:B------:R-:W-:Y:S01]  /*1590*/  BSSY B1, `(.L_x_4482) ;  /* 0x000000d000017945 */ /* 0x000fe20003800000 */
[----:B------:R-:W-:Y:S01]  /*15a0*/  FMUL.FTZ R166, R166, UR6 ;  /* 0x00000006a6a67c20 */ /* 0x000fe20008410000 */
[----:B------:R-:W-:Y:S01]  /*15b0*/  FMUL.FTZ R167, R167, UR6 ;  /* 0x00000006a7a77c20 */ /* 0x000fe20008410000 */
[----:B------:R-:W-:Y:S01]  /*15c0*/  @!P5 FSEL R119, R16, RZ, P0 ;  /* 0x000000ff1077d208 */ /* 0x000fe20000000000 */
        /* <DEDUP_REMOVED lines=9> */
.L_x_4483:
[----:B------:R-:W-:Y:S05]  /*1660*/  BSYNC B1 ;  /* 0x0000000000017941 */ /* 0x000fea0003800000 */
.L_x_4482:
[----:B------:R-:W-:Y:S01]  /*1670*/  BSSY B1, `(.L_x_4484) ;  /* 0x000000f000017945 */ /* 0x000fe20003800000 */
[----:B------:R-:W-:Y:S02]  /*1680*/  @!P5 ISETP.NE.U32.AND P0, PT, R148, RZ, PT ;  /* 0x000000ff9400d20c */ /* 0x000fe40003f05070 */
[----:B------:R-:W-:Y:S01]  /*1690*/  @!P5 ISETP.NE.AND.EX P3, PT, R149, RZ, PT, P3 ;  /* 0x000000ff9500d20c */ /* 0x000fe20003f65330 */
[----:B------:R-:W-:-:S12]  /*16a0*/  @!P6 BRA `(.L_x_4485) ;  /* 0x00000000002ce947 */ /* 0x000fd80003800000 */
[----:B------:R-:W-:Y:S01]  /*16b0*/  LOP3.LUT P4, RZ, R175, 0xff, RZ, 0xc0, !PT ;  /* 0x000000ffafff7812 */ /* 0x000fe2000788c0ff */
[----:B------:R-:W-:Y:S01]  /*16c0*/  FMUL.FTZ R116, R119, UR9 ;  /* 0x0000000977747c20 */ /* 0x000fe20008410000 */
[----:B------:R-:W-:-:S03]  /*16d0*/  IMAD.MOV.U32 R117, RZ, RZ, RZ ;  /* 0x000000ffff757224 */ /* 0x000fc600078e00ff */
[----:B------:R-:W-:-:S04]  /*16e0*/  FMUL.FTZ R165, R116, UR8 ;  /* 0x0000000874a57c20 */ /* 0x000fc80008410000 */
[----:B------:R-:W-:-:S04]  /*16f0*/  FMUL.FTZ R118, R32, R165 ;  /* 0x000000a520767220 */ /* 0x000fc80000410000 */
[----:B-----5:R-:W-:Y:S02]  /*1700*/  @P4 SHF.L.U32 R116, R100, 0x10, RZ ;  /* 0x0000001064744819 */ /* 0x020fe400000006ff */
[----:B------:R-:W-:-:S03]  /*1710*/  FSEL R118, R118, RZ, P4 ;  /* 0x000000ff76767208 */ /* 0x000fc60002000000 */
[----:B------:R-:W-:Y:S01]  /*1720*/  @P4 FMUL.FTZ R117, R165, R116 ;  /* 0x00000074a5754220 */ /* 0x000fe20000410000 */
[----:B------:R-:W-:-:S03]  /*1730*/  F2FP.BF16.F32.PACK_AB R118, RZ, R118 ;  /* 0x00000076ff76723e */ /* 0x000fc600000010ff */
[----:B------:R-:W-:Y:S01]  /*1740*/  FADD.FTZ R84, R84, R117 ;  /* 0x0000007554547221 */ /* 0x000fe20000010000 */
[----:B------:R-:W-:-:S07]  /*1750*/  PRMT R108, R118, 0x7610, R108 ;  /* 0x00007610766c7816 */ /* 0x000fce000000006c */
.L_x_4485:
[----:B------:R-:W-:Y:S05]  /*1760*/  BSYNC B1 ;  /* 0x0000000000017941 */ /* 0x000fea0003800000 */
.L_x_4484:
        /* <DEDUP_REMOVED lines=11> */
.L_x_4487:
[----:B------:R-:W-:Y:S05]  /*1820*/  BSYNC B1 ;  /* 0x0000000000017941 */ /* 0x000fea0003800000 */
.L_x_4486:
[----:B------:R-:W-:Y:S01]  /*1830*/  ISETP.NE.U32.AND P3, PT, R170, RZ, PT ;  /* 0x000000ffaa00720c */ /* 0x000fe20003f65070 */
[----:B------:R-:W-:Y:S01]  /*1840*/  BSSY B1, `(.L_x_4488) ;  /* 0x0000013000017945 */ /* 0x000fe20003800000 */
[----:B------:R-:W-:Y:S01]  /*1850*/  @!P5 ISETP.NE.AND.EX P1, PT, R149, RZ, PT, P1 ;  /* 0x000000ff9500d20c */ /* 0x000fe20003f25310 */
[----:B-1----:R-:W-:Y:S01]  /*1860*/  @P2 IMAD.WIDE.U32 R150, R125, 0x20, R150 ;  /* 0x000000207d962825 */ /* 0x002fe200078e0096 */
[----:B------:R-:W-:Y:S02]  /*1870*/  ISETP.NE.AND.EX P3, PT, R171, RZ, PT, P3 ;  /* 0x000000ffab00720c */ /* 0x000fe40003f65330 */
[----:B------:R-:W-:Y:S02]  /*1880*/  @!P5 ISETP.NE.AND.EX P0, PT, R149, RZ, PT, P0 ;  /* 0x000000ff9500d20c */ /* 0x000fe40003f05300 */
[----:B------:R-:W-:Y:S01]  /*1890*/  SEL R116, R119, R104, P3 ;  /* 0x0000006877747207 */ /* 0x000fe20001800000 */
[----:B------:R-:W-:Y:S10]  /*18a0*/  @!P6 BRA `(.L_x_4489) ;  /* 0x000000000030e947 */ /* 0x000ff40003800000 */
        /* <DEDUP_REMOVED lines=12> */
.L_x_4489:
[----:B------:R-:W-:Y:S05]  /*1970*/  BSYNC B1 ;  /* 0x0000000000017941 */ /* 0x000fea0003800000 */
.L_x_4488:
[----:B------:R-:W-:Y:S01]  /*1980*/  BSSY B1, `(.L_x_4490) ;  /* 0x000000c000017945 */ /* 0x000fe20003800000 */
[----:B------:R-:W-:Y:S02]  /*1990*/  SEL R117, R118, R105, P3 ;  /* 0x0000006976757207 */ /* 0x000fe40001800000 */
        /* <DEDUP_REMOVED lines=10> */
.L_x_4491:
[----:B------:R-:W-:Y:S05]  /*1a40*/  BSYNC B1 ;  /* 0x0000000000017941 */ /* 0x000fea0003800000 */
.L_x_4490:
[----:B------:R-:W-:Y:S04]  /*1a50*/  BSSY B1, `(.L_x_4492) ;  /* 0x000000d000017945 */ /* 0x000fe80003800000 */
[----:B------:R-:W-:Y:S05]  /*1a60*/  @!P6 BRA `(.L_x_4493) ;  /* 0x00000000002ce947 */ /* 0x000fea0003800000 */
        /* <DEDUP_REMOVED lines=11> */
.L_x_4493:
[----:B------:R-:W-:Y:S05]  /*1b20*/  BSYNC B1 ;  /* 0x0000000000017941 */ /* 0x000fea0003800000 */
.L_x_4492:
        /* <DEDUP_REMOVED lines=12> */
.L_x_4495:
[----:B------:R-:W-:Y:S05]  /*1bf0*/  BSYNC B1 ;  /* 0x0000000000017941 */ /* 0x000fea0003800000 */
.L_x_4494:
[----:B------:R-:W-:Y:S04]  /*1c00*/  BSSY B1, `(.L_x_4496) ;  /* 0x000000e000017945 */ /* 0x000fe80003800000 */
[----:B------:R-:W-:Y:S05]  /*1c10*/  @!P6 BRA `(.L_x_4497) ;  /* 0x000000000030e947 */ /* 0x000fea0003800000 */
[----:B------:R-:W-:Y:S01]  /*1c20*/  LOP3.LUT P0, RZ, R126, 0xff000000, RZ, 0xc0, !PT ;  /* 0xff0000007eff7812 */ /* 0x000fe2000780c0ff */
[----:B------:R-:W-:Y:S01]  /*1c30*/  FMUL.FTZ R119, R164, UR9 ;  /* 0x00000009a4777c20 */ /* 0x000fe20008410000 */
[----:B------:R-:W-:-:S03]  /*1c40*/  HFMA2.MMA R168, -RZ, RZ, 0, 0 ;  /* 0x00000000ffa87435 */ /* 0x000fc600000001ff */
        /* <DEDUP_REMOVED lines=9> */
.L_x_4497:
[----:B------:R-:W-:Y:S05]  /*1ce0*/  BSYNC B1 ;  /* 0x0000000000017941 */ /* 0x000fea0003800000 */
.L_x_4496:
[----:B------:R-:W-:Y:S01]  /*1cf0*/  SEL R119, R164, R107, P3 ;  /* 0x0000006ba4777207 */ /* 0x000fe20001800000 */
[----:B------:R-:W-:Y:S01]  /*1d00*/  BSSY B1, `(.L_x_4498) ;  /* 0x0000018000017945 */ /* 0x000fe20003800000 */
[----:B------:R-:W0:Y:S01]  /*1d10*/  @P6 LDC.64 R164, c[0x0][0x2f8] ;  /* 0x0000be00ffa46b82 */ /* 0x000e220000000a00 */
[C---:B------:R-:W-:Y:S02]  /*1d20*/  @!P5 ISETP.NE.U32.AND P0, PT, R148.reuse, RZ, PT ;  /* 0x000000ff9400d20c */ /* 0x040fe40003f05070 */
[C---:B------:R-:W-:Y:S01]  /*1d30*/  @!P5 ISETP.NE.U32.AND P4, PT, R148.reuse, RZ, PT ;  /* 0x000000ff9400d20c */ /* 0x040fe20003f85070 */
[----:B------:R1:W-:Y:S01]  /*1d40*/  @P2 STG.E.128 desc[UR4][R150.64], R116 ;  /* 0x0000007496002986 */ /* 0x0003e2000c101d04 */
[----:B------:R-:W-:Y:S02]  /*1d50*/  @!P5 ISETP.NE.AND.EX P1, PT, R149, RZ, PT, P0 ;  /* 0x000000ff9500d20c */ /* 0x000fe40003f25300 */
[----:B------:R-:W-:Y:S02]  /*1d60*/  @!P5 ISETP.NE.U32.AND P0, PT, R148, RZ, PT ;  /* 0x000000ff9400d20c */ /* 0x000fe40003f05070 */
[----:B------:R-:W-:-:S02]  /*1d70*/  @!P5 FSEL R168, R13, RZ, P1 ;  /* 0x000000ff0da8d208 */ /* 0x000fc40000800000 */
[----:B------:R-:W-:Y:S02]  /*1d80*/  @!P5 ISETP.NE.U32.AND P1, PT, R148, RZ, PT ;  /* 0x000000ff9400d20c */ /* 0x000fe40003f25070 */
[C---:B------:R-:W-:Y:S02]  /*1d90*/  @!P5 ISETP.NE.AND.EX P0, PT, R149.reuse, RZ, PT, P0 ;  /* 0x000000ff9500d20c */ /* 0x040fe40003f05300 */
[C---:B------:R-:W-:Y:S02]  /*1da0*/  @!P5 ISETP.NE.AND.EX P4, PT, R149.reuse, RZ, PT, P4 ;  /* 0x000000ff9500d20c */ /* 0x040fe40003f85340 */
[----:B------:R-:W-:Y:S02]  /*1db0*/  @!P5 ISETP.NE.AND.EX P1, PT, R149, RZ, PT, P1 ;  /* 0x000000ff9500d20c */ /* 0x000fe40003f25310 */
[----:B------:R-:W-:Y:S02]  /*1dc0*/  @!P5 FSEL R125, R14, RZ, P0 ;  /* 0x000000ff0e7dd208 */ /* 0x000fe40000000000 */
[----:B------:R-:W-:-:S02]  /*1dd0*/  @!P5 FSEL R170, R15, RZ, P4 ;  /* 0x000000ff0faad208 */ /* 0x000fc40002000000 */
[----:B-1----:R-:W-:Y:S01]  /*1de0*/  @!P5 FSEL R117, R12, RZ, P1 ;  /* 0x000000ff0c75d208 */ /* 0x002fe20000800000 */
        /* <DEDUP_REMOVED lines=9> */
.L_x_4499:
[----:B------:R-:W-:Y:S05]  /*1e80*/  BSYNC B1 ;  /* 0x0000000000017941 */ /* 0x000fea0003800000 */
.L_x_4498:
        /* <DEDUP_REMOVED lines=13> */
.L_x_4501:
[----:B------:R-:W-:Y:S05]  /*1f60*/  BSYNC B1 ;  /* 0x0000000000017941 */ /* 0x000fea0003800000 */
.L_x_4500:
        /* <DEDUP_REMOVED lines=10> */
.L_x_4503:
[----:B------:R-:W-:Y:S05]  /*2010*/  BSYNC B1 ;  /* 0x0000000000017941 */ /* 0x000fea0003800000 */
.L_x_4502:
[----:B------:R-:W-:Y:S04]  /*2020*/  BSSY B1, `(.L_x_4504) ;  /* 0x000000e000017945 */ /* 0x000fe80003800000 */
[----:B------:R-:W-:Y:S05]  /*2030*/  @!P6 BRA `(.L_x_4505) ;  /* 0x000000000030e947 */ /* 0x000fea0003800000 */
[----:B------:R-:W-:Y:S01]  /*2040*/  LOP3.LUT P0, RZ, R127, 0xff00, RZ, 0xc0, !PT ;  /* 0x0000ff007fff7812 */ /* 0x000fe2000780c0ff */
[----:B------:R-:W-:-:S04]  /*2050*/  FMUL.FTZ R116, R168, UR9 ;  /* 0x00000009a8747c20 */ /* 0x000fc80008410000 */
[----:B------:R-:W-:Y:S01]  /*2060*/  FMUL.FTZ R169, R116, UR8 ;  /* 0x0000000874a97c20 */ /* 0x000fe20008410000 */
[----:B------:R-:W-:-:S03]  /*2070*/  MOV R116, RZ ;  /* 0x000000ff00747202 */ /* 0x000fc60000000f00 */
        /* <DEDUP_REMOVED lines=8> */
.L_x_4505:
[----:B------:R-:W-:Y:S05]  /*2100*/  BSYNC B1 ;  /* 0x0000000000017941 */ /* 0x000fea0003800000 */
.L_x_4504:
        /* <DEDUP_REMOVED lines=10> */
.L_x_4507:
[----:B------:R-:W-:Y:S05]  /*21b0*/  BSYNC B1 ;  /* 0x0000000000017941 */ /* 0x000fea0003800000 */
.L_x_4506:
        /* <DEDUP_REMOVED lines=13> */
.L_x_4509:
[----:B------:R-:W-:Y:S05]  /*2290*/  BSYNC B1 ;  /* 0x0000000000017941 */ /* 0x000fea0003800000 */
.L_x_4508:
        /* <DEDUP_REMOVED lines=10> */
.L_x_4511:
[----:B------:R-:W-:Y:S05]  /*2340*/  BSYNC B1 ;  /* 0x0000000000017941 */ /* 0x000fea0003800000 */
.L_x_4510:
[----:B------:R-:W-:Y:S04]  /*2350*/  BSSY B1, `(.L_x_4512) ;  /* 0x000000e000017945 */ /* 0x000fe80003800000 */
[----:B------:R-:W-:Y:S05]  /*2360*/  @!P6 BRA `(.L_x_4513) ;  /* 0x000000000030e947 */ /* 0x000fea0003800000 */
[----:B------:R-:W-:Y:S01]  /*2370*/  LOP3.LUT P0, RZ, R127, 0xff000000, RZ, 0xc0, !PT ;  /* 0xff0000007fff7812 */ /* 0x000fe2000780c0ff */
[----:B------:R-:W-:-:S04]  /*2380*/  FMUL.FTZ R116, R170, UR9 ;  /* 0x00000009aa747c20 */ /* 0x000fc80008410000 */
[----:B------:R-:W-:Y:S01]  /*2390*/  FMUL.FTZ R126, R116, UR8 ;  /* 0x00000008747e7c20 */ /* 0x000fe20008410000 */
[----:B------:R-:W-:-:S03]  /*23a0*/  HFMA2.MMA R116, -RZ, RZ, 0, 0 ;  /* 0x00000000ff747435 */ /* 0x000fc600000001ff */
        /* <DEDUP_REMOVED lines=8> */
.L_x_4513:
[----:B------:R-:W-:Y:S05]  /*2430*/  BSYNC B1 ;  /* 0x0000000000017941 */ /* 0x000fea0003800000 */
.L_x_4512:
[----:B------:R-:W-:Y:S01]  /*2440*/  SEL R116, R117, R112, P3 ;  /* 0x0000007075747207 */ /* 0x000fe20001800000 */
[----:B0-----:R-:W-:Y:S01]  /*2450*/  @P6 IMAD.WIDE.U32 R164, R163, 0x10, R164 ;  /* 0x00000010a3a46825 */ /* 0x001fe200078e00a4 */
[----:B------:R-:W-:Y:S01]  /*2460*/  SEL R117, R168, R113, P3 ;  /* 0x00000071a8757207 */ /* 0x000fe20001800000 */
[----:B------:R-:W-:Y:S01]  /*2470*/  BSSY B1, `(.L_x_4514) ;  /* 0x0000011000017945 */ /* 0x000fe20003800000 */
[----:B------:R-:W-:Y:S01]  /*2480*/  SEL R118, R125, R114, P3 ;  /* 0x000000727d767207 */ /* 0x000fe20001800000 */
[----:B------:R-:W-:Y:S01]  /*2490*/  VIADD R163, R163, 0x20 ;  /* 0x00000020a3a37836 */ /* 0x000fe20000000000 */
[----:B------:R-:W-:Y:S02]  /*24a0*/  SEL R119, R170, R115, P3 ;  /* 0x00000073aa777207 */ /* 0x000fe40001800000 */
[C---:B------:R-:W-:Y:S02]  /*24b0*/  @!P5 ISETP.NE.U32.AND P4, PT, R148.reuse, RZ, PT ;  /* 0x000000ff9400d20c */ /* 0x040fe40003f85070 */
[----:B------:R-:W-:Y:S01]  /*24c0*/  @!P5 ISETP.NE.U32.AND P1, PT, R148, RZ, PT ;  /* 0x000000ff9400d20c */ /* 0x000fe20003f25070 */
[----:B------:R0:W-:Y:S01]  /*24d0*/  @P2 STG.E.128 desc[UR4][R150.64+0x10], R116 ;  /* 0x0000107496002986 */ /* 0x0001e2000c101d04 */
[----:B------:R-:W-:-:S02]  /*24e0*/  @!P5 ISETP.NE.AND.EX P4, PT, R149, RZ, PT, P4 ;  /* 0x000000ff9500d20c */ /* 0x000fc40003f85340 */
[----:B------:R-:W-:Y:S01]  /*24f0*/  @!P5 ISETP.NE.AND.EX P1, PT, R149, RZ, PT, P1 ;  /* 0x000000ff9500d20c */ /* 0x000fe20003f25310 */
[----:B------:R0:W-:Y:S01]  /*2500*/  @P6 STG.E.128 desc[UR4][R164.64], R108 ;  /* 0x0000006ca4006986 */ /* 0x0001e2000c101d04 */
[----:B------:R-:W-:Y:S02]  /*2510*/  @!P5 ISETP.NE.U32.AND P0, PT, R148, RZ, PT ;  /* 0x000000ff9400d20c */ /* 0x000fe40003f05070 */
[----:B------:R-:W-:Y:S02]  /*2520*/  @!P5 FSEL R125, R8, RZ, P4 ;  /* 0x000000ff087dd208 */ /* 0x000fe40002000000 */
[----:B------:R-:W-:Y:S01]  /*2530*/  @!P5 FSEL R126, R9, RZ, P1 ;  /* 0x000000ff097ed208 */ /* 0x000fe20000800000 */
[----:B------:R-:W-:Y:S08]  /*2540*/  @!P6 BRA `(.L_x_4515) ;  /* 0x00000000000ce947 */ /* 0x000ff00003800000 */
[----:B-----5:R-:W1:Y:S02]  /*2550*/  LDC.64 R100, c[0x0][0x220] ;  /* 0x00008800ff647b82 */ /* 0x020e640000000a00 */
[----:B-1----:R-:W-:-:S06]  /*2560*/  IMAD.WIDE.U32 R100, R163, 0x10, R100 ;  /* 0x00000010a3647825 */ /* 0x002fcc00078e0064 */
[----:B------:R-:W5:Y:S02]  /*2570*/  LDG.E.128 R100, desc[UR4][R100.64] ;  /* 0x0000000464647981 */ /* 0x000f64000c1e1d00 */
.L_x_4515:
[----:B------:R-:W-:Y:S05]  /*2580*/  BSYNC B1 ;  /* 0x0000000000017941 */ /* 0x000fea0003800000 */
.L_x_4514:
[----:B------:R-:W-:Y:S04]  /*2590*/  BSSY B1, `(.L_x_4516) ;  /* 0x000000a000017945 */ /* 0x000fe80003800000 */
        /* <DEDUP_REMOVED lines=9> */
.L_x_4517:
[----:B------:R-:W-:Y:S05]  /*2630*/  BSYNC B1 ;  /* 0x0000000000017941 */ /* 0x000fea0003800000 */
.L_x_4516:
[----:B------:R-:W-:Y:S04]  /*2640*/  BSSY B1, `(.L_x_4518) ;  /* 0x000000d000017945 */ /* 0x000fe80003800000 */
[----:B------:R-:W-:Y:S05]  /*2650*/  @!P6 BRA `(.L_x_4519) ;  /* 0x00000000002ce947 */ /* 0x000fea0003800000 */
[----:B------:R-:W-:Y:S01]  /*2660*/  LOP3.LUT P1, RZ, R172, 0xff, RZ, 0xc0, !PT ;  /* 0x000000ffacff7812 */ /* 0x000fe2000782c0ff */
[----:B0-----:R-:W-:Y:S01]  /*2670*/  FMUL.FTZ R116, R125, UR9 ;  /* 0x000000097d747c20 */ /* 0x001fe20008410000 */
[----:B------:R-:W-:-:S03]  /*2680*/  MOV R117, RZ ;  /* 0x000000ff00757202 */ /* 0x000fc60000000f00 */
        /* <DEDUP_REMOVED lines=8> */
.L_x_4519:
[----:B------:R-:W-:Y:S05]  /*2710*/  BSYNC B1 ;  /* 0x0000000000017941 */ /* 0x000fea0003800000 */
.L_x_4518:
        /* <DEDUP_REMOVED lines=10> */
.L_x_4521:
[----:B------:R-:W-:Y:S05]  /*27c0*/  BSYNC B1 ;  /* 0x0000000000017941 */ /* 0x000fea0003800000 */
.L_x_4520:
[C---:B------:R-:W-:Y:S01]  /*27d0*/  @!P5 ISETP.NE.U32.AND P4, PT, R148.reuse, RZ, PT ;  /* 0x000000ff9400d20c */ /* 0x040fe20003f85070 */
[----:B------:R-:W-:Y:S01]  /*27e0*/  BSSY B1, `(.L_x_4522) ;  /* 0x0000017000017945 */ /* 0x000fe20003800000 */
[C---:B------:R-:W-:Y:S02]  /*27f0*/  @!P5 ISETP.NE.AND.EX P1, PT, R149.reuse, RZ, PT, P0 ;  /* 0x000000ff9500d20c */ /* 0x040fe40003f25300 */
[----:B------:R-:W-:Y:S02]  /*2800*/  @!P5 ISETP.NE.AND.EX P0, PT, R149, RZ, PT, P4 ;  /* 0x000000ff9500d20c */ /* 0x000fe40003f05340 */
[----:B------:R-:W-:Y:S02]  /*2810*/  @!P5 ISETP.NE.U32.AND P4, PT, R148, RZ, PT ;  /* 0x000000ff9400d20c */ /* 0x000fe40003f85070 */
[----:B0-----:R-:W-:Y:S02]  /*2820*/  @!P5 FSEL R150, R11, RZ, P1 ;  /* 0x000000ff0b96d208 */ /* 0x001fe40000800000 */
[----:B------:R-:W-:-:S02]  /*2830*/  @!P5 ISETP.NE.AND.EX P4, PT, R149, RZ, PT, P4 ;  /* 0x000000ff9500d20c */ /* 0x000fc40003f85340 */
[----:B------:R-:W-:Y:S02]  /*2840*/  @!P5 FSEL R127, R4, RZ, P0 ;  /* 0x000000ff047fd208 */ /* 0x000fe40000000000 */
[C---:B------:R-:W-:Y:S02]  /*2850*/  @!P5 ISETP.NE.U32.AND P1, PT, R148.reuse, RZ, PT ;  /* 0x000000ff9400d20c */ /* 0x040fe40003f25070 */
[----:B------:R-:W-:Y:S02]  /*2860*/  @!P5 ISETP.NE.U32.AND P0, PT, R148, RZ, PT ;  /* 0x000000ff9400d20c */ /* 0x000fe40003f05070 */
[----:B------:R-:W-:Y:S01]  /*2870*/  @!P5 FSEL R164, R5, RZ, P4 ;  /* 0x000000ff05a4d208 */ /* 0x000fe20002000000 */
[----:B------:R-:W-:Y:S10]  /*2880*/  @!P6 BRA `(.L_x_4523) ;  /* 0x000000000030e947 */ /* 0x000ff40003800000 */
        /* <DEDUP_REMOVED lines=12> */
.L_x_4523:
[----:B------:R-:W-:Y:S05]  /*2950*/  BSYNC B1 ;  /* 0x0000000000017941 */ /* 0x000fea0003800000 */
.L_x_4522:
[----:B------:R-:W-:Y:S01]  /*2960*/  @!P5 ISETP.NE.U32.AND P4, PT, R148, RZ, PT ;  /* 0x000000ff9400d20c */ /* 0x000fe20003f85070 */
[----:B------:R-:W-:Y:S01]  /*2970*/  BSSY B1, `(.L_x_4524) ;  /* 0x0000012000017945 */ /* 0x000fe20003800000 */
[C---:B------:R-:W-:Y:S02]  /*2980*/  @!P5 ISETP.NE.AND.EX P1, PT, R149.reuse, RZ, PT, P1 ;  /* 0x000000ff9500d20c */ /* 0x040fe40003f25310 */
[C---:B------:R-:W-:Y:S02]  /*2990*/  @!P5 ISETP.NE.AND.EX P0, PT, R149.reuse, RZ, PT, P0 ;  /* 0x000000ff9500d20c */ /* 0x040fe40003f05300 */
[----:B------:R-:W-:Y:S02]  /*29a0*/  @!P5 ISETP.NE.AND.EX P4, PT, R149, RZ, PT, P4 ;  /* 0x000000ff9500d20c */ /* 0x000fe40003f85340 */
[----:B------:R-:W-:Y:S02]  /*29b0*/  SEL R104, R125, R104, P3 ;  /* 0x000000687d687207 */ /* 0x000fe40001800000 */
[----:B------:R-:W-:-:S02]  /*29c0*/  SEL R105, R126, R105, P3 ;  /* 0x000000697e697207 */ /* 0x000fc40001800000 */
[----:B------:R-:W-:Y:S02]  /*29d0*/  @!P5 FSEL R125, R6, RZ, P1 ;  /* 0x000000ff067dd208 */ /* 0x000fe40000800000 */
[----:B------:R-:W-:Y:S02]  /*29e0*/  @!P5 FSEL R126, R7, RZ, P0 ;  /* 0x000000ff077ed208 */ /* 0x000fe40000000000 */
        /* <DEDUP_REMOVED lines=10> */
.L_x_4525:
[----:B------:R-:W-:Y:S05]  /*2a90*/  BSYNC B1 ;  /* 0x0000000000017941 */ /* 0x000fea0003800000 */
.L_x_4524:
[----:B------:R-:W-:Y:S04]  /*2aa0*/  BSSY B1, `(.L_x_4526) ;  /* 0x000000d000017945 */ /* 0x000fe80003800000 */
[----:B------:R-:W-:Y:S05]  /*2ab0*/  @!P6 BRA `(.L_x_4527) ;  /* 0x00000000002ce947 */ /* 0x000fea0003800000 */
[----:B------:R-:W-:Y:S01]  /*2ac0*/  LOP3.LUT P0, RZ, R120, 0xff0000, RZ, 0xc0, !PT ;  /* 0x00ff000078ff7812 */ /* 0x000fe2000780c0ff */
[----:B------:R-:W-:Y:S01]  /*2ad0*/  FMUL.FTZ R116, R117, UR9 ;  /* 0x0000000975747c20 */ /* 0x000fe20008410000 */
        /* <DEDUP_REMOVED lines=9> */
.L_x_4527:
[----:B------:R-:W-:Y:S05]  /*2b70*/  BSYNC B1 ;  /* 0x0000000000017941 */ /* 0x000fea0003800000 */
.L_x_4526:
        /* <DEDUP_REMOVED lines=10> */
.L_x_4529:
[----:B------:R-:W-:Y:S05]  /*2c20*/  BSYNC B1 ;  /* 0x0000000000017941 */ /* 0x000fea0003800000 */
.L_x_4528:
        /* <DEDUP_REMOVED lines=14> */
.L_x_4531:
[----:B------:R-:W-:Y:S05]  /*2d10*/  BSYNC B1 ;  /* 0x0000000000017941 */ /* 0x000fea0003800000 */
.L_x_4530:
        /* <DEDUP_REMOVED lines=10> */
.L_x_4533:
[----:B------:R-:W-:Y:S05]  /*2dc0*/  BSYNC B1 ;  /* 0x0000000000017941 */ /* 0x000fea0003800000 */
.L_x_4532:
        /* <DEDUP_REMOVED lines=13> */
.L_x_4535:
[----:B------:R-:W-:Y:S05]  /*2ea0*/  BSYNC B1 ;  /* 0x0000000000017941 */ /* 0x000fea0003800000 */
.L_x_4534:
        /* <DEDUP_REMOVED lines=10> */
.L_x_4537:
[----:B------:R-:W-:Y:S05]  /*2f50*/  BSYNC B1 ;  /* 0x0000000000017941 */ /* 0x000fea0003800000 */
.L_x_4536:
        /* <DEDUP_REMOVED lines=14> */
.L_x_4539:
[----:B------:R-:W-:Y:S05]  /*3040*/  BSYNC B1 ;  /* 0x0000000000017941 */ /* 0x000fea0003800000 */
.L_x_4538:
        /* <DEDUP_REMOVED lines=10> */
.L_x_4541:
[----:B------:R-:W-:Y:S05]  /*30f0*/  BSYNC B1 ;  /* 0x0000000000017941 */ /* 0x000fea0003800000 */
.L_x_4540:
        /* <DEDUP_REMOVED lines=13> */
.L_x_4543:
[----:B------:R-:W-:Y:S05]  /*31d0*/  BSYNC B1 ;  /* 0x0000000000017941 */ /* 0x000fea0003800000 */
.L_x_4542:
        /* <DEDUP_REMOVED lines=10> */
.L_x_4545:
[----:B------:R-:W-:Y:S05]  /*3280*/  BSYNC B1 ;  /* 0x0000000000017941 */ /* 0x000fea0003800000 */
.L_x_4544:
[----:B------:R-:W-:Y:S01]  /*3290*/  BSSY B1, `(.L_x_4546) ;  /* 0x0000014000017945 */ /* 0x000fe20003800000 */
        /* <DEDUP_REMOVED lines=19> */
.L_x_4547:
[----:B------:R-:W-:Y:S05]  /*33d0*/  BSYNC B1 ;  /* 0x0000000000017941 */ /* 0x000fea0003800000 */
.L_x_4546:
        /* <DEDUP_REMOVED lines=10> */
[----:B0-----:R-:W-:Y:S05]  /*3480*/  @!P0 BRA `(.L_x_4548) ;  /* 0xffffffd0000c8947 */ /* 0x001fea000383ffff */
.L_x_4477:
[----:B------:R-:W-:Y:S05]  /*3490*/  BSYNC B0 ;  /* 0x0000000000007941 */ /* 0x000fea0003800000 */
.L_x_4475:
        /* <DEDUP_REMOVED lines=12> */
[----:B--2---:R-:W-:-:S03]  /*3560*/  LOP3.LUT R0, R0, 0x1f, R5, 0xf8, !PT ;  /* 0x0000001f00007812 */ /* 0x004fc600078ef805 */
[----:B------:R-:W-:Y:S01]  /*3570*/  IMAD R6, R28, 0x4, R3 ;  /* 0x000000041c067824 */ /* 0x000fe200078e0203 */
        /* <DEDUP_REMOVED lines=139> */
.L_x_4481:
        /* <DEDUP_REMOVED lines=8> */
.L_x_4550:
[----:B------:R-:W-:Y:S05]  /*3eb0*/  BSYNC B1 ;  /* 0x0000000000017941 */ /* 0x000fea0003800000 */
.L_x_4549:
        /* <DEDUP_REMOVED lines=8> */
.L_x_4551:
[----:B------:R-:W-:Y:S01]  /*3f40*/  FADD.FTZ R116, R116, R163 ;  /* 0x000000a374747221 */ /* 0x000fe20000010000 */
[----:B------:R-:W-:-:S04]  /*3f50*/  HFMA2.MMA R173, -RZ, RZ, 0, 1.1920928955078125e-07 ;  /* 0x00000002ffad7435 */ /* 0x000fc800000001ff */
[----:B------:R-:W-:Y:S01]  /*3f60*/  MOV R171, R116 ;  /* 0x0000007400ab7202 */ /* 0x000fe20000000f00 */
[----:B------:R-:W-:-:S07]  /*3f70*/  IMAD.MOV.U32 R117, RZ, RZ, R169 ;  /* 0x000000ffff757224 */ /* 0x000fce00078e00a9 */
[----:B------:R-:W-:Y:S05]  /*3f80*/  WARPSYNC.COLLECTIVE R170, `(.L_x_4552) ;  /* 0x00000000aa087348 */ /* 0x000fea0003c00000 */
[----:B------:R0:W1:Y:S02]  /*3f90*/  SHFL.BFLY P0, R169, R171, R173, R174 ;  /* 0x0c0000adaba97389 */ /* 0x00006400000000ae */
[----:B01----:R-:W-:Y:S01]  /*3fa0*/  ENDCOLLECTIVE ;  /* 0x000000000000791b */ /* 0x003fe20003800000 */
.L_x_4552:
[----:B------:R-:W-:-:S04]  /*3fb0*/  FADD.FTZ R117, R117, R164 ;  /* 0x000000a475757221 */ /* 0x000fc80000010000 */
[----:B------:R-:W-:Y:S01]  /*3fc0*/  IMAD.MOV.U32 R171, RZ, RZ, R117 ;  /* 0x000000ffffab7224 */ /* 0x000fe200078e0075 */
[----:B------:R-:W-:-:S07]  /*3fd0*/  MOV R119, R169 ;  /* 0x000000a900777202 */ /* 0x000fce0000000f00 */
[----:B------:R-:W-:Y:S05]  /*3fe0*/  WARPSYNC.COLLECTIVE R170, `(.L_x_4553) ;  /* 0x00000000aa087348 */ /* 0x000fea0003c00000 */
[----:B------:R0:W1:Y:S02]  /*3ff0*/  SHFL.BFLY P0, R169, R171, R173, R174 ;  /* 0x0c0000adaba97389 */ /* 0x00006400000000ae */
[----:B01----:R-:W-:Y:S01]  /*4000*/  ENDCOLLECTIVE ;  /* 0x000000000000791b */ /* 0x003fe20003800000 */
.L_x_4553:
[----:B------:R-:W-:Y:S01]  /*4010*/  FADD.FTZ R119, R116, R119 ;  /* 0x0000007774777221 */ /* 0x000fe20000010000 */
[----:B------:R-:W-:-:S04]  /*4020*/  HFMA2.MMA R173, -RZ, RZ, 0, 2.384185791015625e-07 ;  /* 0x00000004ffad7435 */ /* 0x000fc800000001ff */
[----:B------:R-:W-:Y:S02]  /*4030*/  MOV R171, R119 ;  /* 0x0000007700ab7202 */ /* 0x000fe40000000f00 */
[----:B------:R-:W-:-:S07]  /*4040*/  MOV R118, R169 ;  /* 0x000000a900767202 */ /* 0x000fce0000000f00 */
[----:B------:R-:W-:Y:S05]  /*4050*/  WARPSYNC.COLLECTIVE R170, `(.L_x_4554) ;  /* 0x00000000aa087348 */ /* 0x000fea0003c00000 */
[----:B------:R0:W1:Y:S02]  /*4060*/  SHFL.BFLY P0, R169, R171, R173, R174 ;  /* 0x0c0000adaba97389 */ /* 0x00006400000000ae */
[----:B01----:R-:W-:Y:S01]  /*4070*/  ENDCOLLECTIVE ;  /* 0x000000000000791b */ /* 0x003fe20003800000 */
.L_x_4554:
[----:B------:R-:W-:-:S05]  /*4080*/  FADD.FTZ R118, R117, R118 ;  /* 0x0000007675767221 */ /* 0x000fca0000010000 */
[----:B------:R-:W-:Y:S01]  /*4090*/  MOV R171, R118 ;  /* 0x0000007600ab7202 */ /* 0x000fe20000000f00 */
[----:B------:R-:W-:-:S07]  /*40a0*/  IMAD.MOV.U32 R166, RZ, RZ, R169 ;  /* 0x000000ffffa67224 */ /* 0x000fce00078e00a9 */
[----:B------:R-:W-:Y:S05]  /*40b0*/  WARPSYNC.COLLECTIVE R170, `(.L_x_4555) ;  /* 0x00000000aa087348 */ /* 0x000fea0003c00000 */
[----:B------:R0:W1:Y:S02]  /*40c0*/  SHFL.BFLY P0, R169, R171, R173, R174 ;  /* 0x0c0000adaba97389 */ /* 0x00006400000000ae */
[----:B01----:R-:W-:Y:S01]  /*40d0*/  ENDCOLLECTIVE ;  /* 0x000000000000791b */ /* 0x003fe20003800000 */
.L_x_4555:
[----:B------:R-:W-:-:S05]  /*40e0*/  FADD.FTZ R166, R119, R166 ;  /* 0x000000a677a67221 */ /* 0x000fca0000010000 */
[----:B------:R-:W-:Y:S01]  /*40f0*/  MOV R171, R166 ;  /* 0x000000a600ab7202 */ /* 0x000fe20000000f00 */
[----:B------:R-:W-:Y:S01]  /*4100*/  IMAD.MOV.U32 R173, RZ, RZ, 0x8 ;  /* 0x00000008ffad7424 */ /* 0x000fe200078e00ff */
[----:B------:R-:W-:-:S07]  /*4110*/  MOV R165, R169 ;  /* 0x000000a900a57202 */ /* 0x000fce0000000f00 */
[----:B------:R-:W-:Y:S05]  /*4120*/  WARPSYNC.COLLECTIVE R170, `(.L_x_4556) ;  /* 0x00000000aa087348 */ /* 0x000fea0003c00000 */
[----:B------:R0:W1:Y:S02]  /*4130*/  SHFL.BFLY P0, R169, R171, R173, R174 ;  /* 0x0c0000adaba97389 */ /* 0x00006400000000ae */
[----:B01----:R-:W-:Y:S01]  /*4140*/  ENDCOLLECTIVE ;  /* 0x000000000000791b */ /* 0x003fe20003800000 */
.L_x_4556:
[----:B------:R-:W-:-:S05]  /*4150*/  FADD.FTZ R165, R118, R165 ;  /* 0x000000a576a57221 */ /* 0x000fca0000010000 */
[----:B------:R-:W-:Y:S02]  /*4160*/  MOV R171, R165 ;  /* 0x000000a500ab7202 */ /* 0x000fe40000000f00 */
[----:B------:R-:W-:-:S07]  /*4170*/  MOV R163, R169 ;  /* 0x000000a900a37202 */ /* 0x000fce0000000f00 */
[----:B------:R-:W-:Y:S05]  /*4180*/  WARPSYNC.COLLECTIVE R170, `(.L_x_4557) ;  /* 0x00000000aa087348 */ /* 0x000fea0003c00000 */
[----:B------:R0:W1:Y:S02]  /*4190*/  SHFL.BFLY P0, R169, R171, R173, R174 ;  /* 0x0c0000adaba97389 */ /* 0x00006400000000ae */
[----:B01----:R-:W-:Y:S01]  /*41a0*/  ENDCOLLECTIVE ;  /* 0x000000000000791b */ /* 0x003fe20003800000 */
.L_x_4557:
[----:B------:R-:W-:Y:S01]  /*41b0*/  FADD.FTZ R167, R166, R163 ;  /* 0x000000a3a6a77221 */ /* 0x000fe20000010000 */
[----:B------:R-:W-:-:S03]  /*41c0*/  HFMA2.MMA R173, -RZ, RZ, 0, 9.5367431640625e-07 ;  /* 0x00000010ffad7435 */ /* 0x000fc600000001ff */
[----:B------:R-:W-:Y:S01]  /*41d0*/  IMAD.MOV.U32 R171, RZ, RZ, R167 ;  /* 0x000000ffffab7224 */ /* 0x000fe200078e00a7 */
[----:B------:R-:W-:-:S07]  /*41e0*/  MOV R164, R169 ;  /* 0x000000a900a47202 */ /* 0x000fce0000000f00 */
[----:B------:R-:W-:Y:S05]  /*41f0*/  WARPSYNC.COLLECTIVE R170, `(.L_x_4558) ;  /* 0x00000000aa087348 */ /* 0x000fea0003c00000 */
[----:B------:R0:W1:Y:S02]  /*4200*/  SHFL.BFLY P0, R169, R171, R173, R174 ;  /* 0x0c0000adaba97389 */ /* 0x00006400000000ae */
[----:B01----:R-:W-:Y:S01]  /*4210*/  ENDCOLLECTIVE ;  /* 0x000000000000791b */ /* 0x003fe20003800000 */
.L_x_4558:
[----:B------:R-:W-:-:S05]  /*4220*/  FADD.FTZ R164, R165, R164 ;  /* 0x000000a4a5a47221 */ /* 0x000fca0000010000 */
[----:B------:R-:W-:Y:S02]  /*4230*/  MOV R171, R164 ;  /* 0x000000a400ab7202 */ /* 0x000fe40000000f00 */
[----:B------:R-:W-:-:S07]  /*4240*/  MOV R168, R169 ;  /* 0x000000a900a87202 */ /* 0x000fce0000000f00 */
[----:B------:R-:W-:Y:S05]  /*4250*/  WARPSYNC.COLLECTIVE R170, `(.L_x_4559) ;  /* 0x00000000aa087348 */ /* 0x000fea0003c00000 */
[----:B------:R0:W1:Y:S02]  /*4260*/  SHFL.BFLY P0, R169, R171, R173, R174 ;  /* 0x0c0000adaba97389 */ /* 0x00006400000000ae */
[----:B01----:R-:W-:Y:S01]  /*4270*/  ENDCOLLECTIVE ;  /* 0x000000000000791b */ /* 0x003fe20003800000 */
.L_x_4559:
[----:B------:R-:W-:Y:S05]  /*4280*/  BRA `(.L_x_4560) ;  /* 0xffffffd000747947 */ /* 0x000fea000383ffff */
.L_x_4561:
        /* <DEDUP_REMOVED lines=15> */
.L_x_9171:


//--------------------- .text._ZN10layer_norm13ln_bwd_kernelINS_13Kernel_traitsIf6__halfS2_S2_fjLj512ELj1ELj4ELj1ELj16ENS_18Kernel_traits_baseILj512EfS2_S2_S2_fjLj128EEEEELb0ELb0ELb0ELb0EEEvNS_9BwdParamsE --------------------------
	.section	.text._ZN10layer_norm13ln_bwd_kernelINS_13Kernel_traitsIf6__halfS2_S2_fjLj512ELj1ELj4ELj1ELj16ENS_18Kernel_traits_baseILj512EfS2_S2_S2_fjLj128EEEEELb0ELb0ELb0ELb0EEEvNS_9BwdParamsE,"ax",@progbits
	.align	128
        .global         _ZN10layer_norm13ln_bwd_kernelINS_13Kernel_traitsIf6__halfS2_S2_fjLj512ELj1ELj4ELj1ELj16ENS_18Kernel_traits_baseILj512EfS2_S2_S2_fjLj128EEEEELb0ELb0ELb0ELb0EEEvNS_9BwdParamsE
        .type           _ZN10layer_norm13ln_bwd_kernelINS_13Kernel_traitsIf6__halfS2_S2_fjLj512ELj1ELj4ELj1ELj16ENS_18Kernel_traits_baseILj512EfS2_S2_S2_fjLj128EEEEELb0ELb0ELb0ELb0EEEvNS_9BwdParamsE,@function
        .size           _ZN10layer_norm13ln_bwd_kernelINS_13Kernel_traitsIf6__halfS2_S2_fjLj512ELj1ELj4ELj1ELj16ENS_18Kernel_traits_baseILj512EfS2_S2_S2_fjLj128EEEEELb0ELb0ELb0ELb0EEEvNS_9BwdParamsE,(.L_x_9172 - _ZN10layer_norm13ln_bwd_kernelINS_13Kernel_traitsIf6__halfS2_S2_fjLj512ELj1ELj4ELj1ELj16ENS_18Kernel_traits_baseILj512EfS2_S2_S2_fjLj128EEEEELb0ELb0ELb0ELb0EEEvNS_9BwdParamsE)
        .other          _ZN10layer_norm13ln_bwd_kernelINS_13Kernel_traitsIf6__halfS2_S2_fjLj512ELj1ELj4ELj1ELj16ENS_18Kernel_traits_baseILj512EfS2_S2_S2_fjLj128EEEEELb0ELb0ELb0ELb0EEEvNS_9BwdParamsE,@"STO_CUDA_ENTRY STV_DEFAULT"
_ZN10layer_norm13ln_bwd_kernelINS_13Kernel_traitsIf6__halfS2_S2_fjLj512ELj1ELj4ELj1ELj16ENS_18Kernel_traits_baseILj512EfS2_S2_S2_fjLj128EEEEELb0ELb0ELb0ELb0EEEvNS_9BwdParamsE:
.text._ZN10layer_norm13ln_bwd_kernelINS_13Kernel_traitsIf6__halfS2_S2_fjLj512ELj1ELj4ELj1ELj16ENS_18Kernel_traits_baseILj512EfS2_S2_S2_fjLj128EEEEELb0ELb0ELb0ELb0EEEvNS_9BwdParamsE:
        /* <DEDUP_REMOVED lines=56> */
.L_x_4573:
        /* <DEDUP_REMOVED lines=38> */
[----:B0-----:R-:W-:Y:S01]  /*05e0*/  FADD.FTZ R6, -R94, R3 ;  /* 0x000000035e067221 */ /* 0x001fe20000010100 */
[----:B------:R-:W-:Y:S02]  /*05f0*/  HADD2.F32 R95, -RZ, R13.H1_H1 ;  /* 0x3000000dff5f7230 */ /* 0x000fe40000004100 */
[----:B------:R-:W-:-:S02]  /*0600*/  HADD2.F32 R97, -RZ, R14.H0_H0 ;  /* 0x2000000eff617230 */ /* 0x000fc40000004100 */
[----:B-----5:R-:W-:Y:S01]  /*0610*/  FMUL.FTZ R3, R89, R6 ;  /* 0x0000000659037220 */ /* 0x020fe20000410000 */
[----:B------:R-:W-:Y:S02]  /*0620*/  HADD2.F32 R111, -RZ, R14.H1_H1 ;  /* 0x3000000eff6f7230 */ /* 0x000fe40000004100 */
[--C-:B------:R-:W-:Y:S02]  /*0630*/  HADD2.F32 R113, -RZ, R15.reuse.H0_H0 ;  /* 0x2000000fff717230 */ /* 0x100fe40000004100 */
[C---:B------:R-:W-:Y:S01]  /*0640*/  FADD.FTZ R78, -R94.reuse, R97 ;  /* 0x000000615e4e7221 */ /* 0x040fe20000010100 */
[----:B------:R-:W-:Y:S02]  /*0650*/  HADD2.F32 R77, -RZ, R15.H1_H1 ;  /* 0x3000000fff4d7230 */ /* 0x000fe40000004100 */
[C---:B------:R-:W-:Y:S01]  /*0660*/  FADD.FTZ R84, -R94.reuse, R111 ;  /* 0x0000006f5e547221 */ /* 0x040fe20000010100 */
[----:B------:R-:W-:Y:S01]  /*0670*/  IADD3 R97, R107, 0x20, RZ ;  /* 0x000000206b617810 */ /* 0x000fe20007ffe0ff */
[----:B------:R-:W-:Y:S01]  /*0680*/  FADD.FTZ R88, -R94, R113 ;  /* 0x000000715e587221 */ /* 0x000fe20000010100 */
[----:B---3--:R-:W-:-:S02]  /*0690*/  HADD2.F32 R13, -RZ, R8.H0_H0 ;  /* 0x20000008ff0d7230 */ /* 0x008fc40000004100 */
[C---:B------:R-:W-:Y:S01]  /*06a0*/  FMUL.FTZ R84, R89.reuse, R84 ;  /* 0x0000005459547220 */ /* 0x040fe20000410000 */
[----:B------:R-:W-:Y:S02]  /*06b0*/  HADD2.F32 R12, -RZ, R8.H1_H1 ;  /* 0x30000008ff0c7230 */ /* 0x000fe40000004100 */
[----:B------:R-:W-:Y:S01]  /*06c0*/  FADD.FTZ R8, -R94, R85 ;  /* 0x000000555e087221 */ /* 0x000fe20000010100 */
[--C-:B------:R-:W-:Y:S02]  /*06d0*/  HADD2.F32 R109, -RZ, R10.reuse.H0_H0 ;  /* 0x2000000aff6d7230 */ /* 0x100fe40000004100 */
[----:B------:R-:W-:Y:S01]  /*06e0*/  FADD.FTZ R32, R32, R13 ;  /* 0x0000000d20207221 */ /* 0x000fe20000010000 */
[----:B------:R-:W-:Y:S02]  /*06f0*/  HADD2.F32 R86, -RZ, R10.H1_H1 ;  /* 0x3000000aff567230 */ /* 0x000fe40000004100 */
[----:B------:R-:W-:Y:S01]  /*0700*/  FMUL.FTZ R6, R89, R8 ;  /* 0x0000000859067220 */ /* 0x000fe20000410000 */
[----:B------:R-:W-:Y:S01]  /*0710*/  FADD.FTZ R10, -R94, R87 ;  /* 0x000000575e0a7221 */ /* 0x000fe20000010100 */
[----:B------:R-:W-:Y:S01]  /*0720*/  FADD.FTZ R33, R33, R12 ;  /* 0x0000000c21217221 */ /* 0x000fe20000010000 */
[-C--:B------:R-:W-:Y:S01]  /*0730*/  FMUL.FTZ R7, R65, R12.reuse ;  /* 0x0000000c41077220 */ /* 0x080fe20000410000 */
[----:B------:R-:W-:Y:S01]  /*0740*/  FFMA.FTZ R49, R6, R12, R49 ;  /* 0x0000000c06317223 */ /* 0x000fe20000010031 */
[----:B------:R-:W-:-:S02]  /*0750*/  HADD2.F32 R15, -RZ, R9.H0_H0 ;  /* 0x20000009ff0f7230 */ /* 0x000fc40000004100 */
[----:B------:R-:W-:Y:S01]  /*0760*/  FADD.FTZ R12, -R94, R95 ;  /* 0x0000005f5e0c7221 */ /* 0x000fe20000010100 */
[----:B------:R-:W-:Y:S02]  /*0770*/  HADD2.F32 R14, -RZ, R9.H1_H1 ;  /* 0x30000009ff0e7230 */ /* 0x000fe40000004100 */
[----:B------:R-:W-:Y:S01]  /*0780*/  FMUL.FTZ R8, R64, R13 ;  /* 0x0000000d40087220 */ /* 0x000fe20000410000 */
[C---:B------:R-:W-:Y:S01]  /*0790*/  FMUL.FTZ R9, R89.reuse, R10 ;  /* 0x0000000a59097220 */ /* 0x040fe20000410000 */
[--C-:B------:R-:W-:Y:S02]  /*07a0*/  HADD2.F32 R79, -RZ, R11.reuse.H0_H0 ;  /* 0x2000000bff4f7230 */ /* 0x100fe40000004100 */
[C---:B------:R-:W-:Y:S01]  /*07b0*/  FMUL.FTZ R10, R89.reuse, R12 ;  /* 0x0000000c590a7220 */ /* 0x040fe20000410000 */
[----:B------:R-:W-:Y:S02]  /*07c0*/  HADD2.F32 R76, -RZ, R11.H1_H1 ;  /* 0x3000000bff4c7230 */ /* 0x000fe40000004100 */
[----:B------:R-:W-:Y:S01]  /*07d0*/  FMUL.FTZ R11, R89, R78 ;  /* 0x0000004e590b7220 */ /* 0x000fe20000410000 */
[----:B------:R-:W-:Y:S01]  /*07e0*/  FADD.FTZ R34, R34, R15 ;  /* 0x0000000f22227221 */ /* 0x000fe20000010000 */
[-C--:B------:R-:W-:Y:S01]  /*07f0*/  FFMA.FTZ R50, R9, R15.reuse, R50 ;  /* 0x0000000f09327223 */ /* 0x080fe20000010032 */
[----:B------:R-:W-:Y:S01]  /*0800*/  FMUL.FTZ R12, R66, R15 ;  /* 0x0000000f420c7220 */ /* 0x000fe20000410000 */
[----:B------:R-:W-:Y:S01]  /*0810*/  FADD.FTZ R78, RZ, R8 ;  /* 0x00000008ff4e7221 */ /* 0x000fe20000010000 */
[C---:B------:R-:W-:Y:S01]  /*0820*/  FFMA.FTZ R15, R3.reuse, R8, RZ ;  /* 0x00000008030f7223 */ /* 0x040fe200000100ff */
[----:B------:R-:W-:Y:S01]  /*0830*/  FFMA.FTZ R48, R3, R13, R48 ;  /* 0x0000000d03307223 */ /* 0x000fe20000010030 */
[----:B------:R-:W-:Y:S01]  /*0840*/  FADD.FTZ R29, R29, R86 ;  /* 0x000000561d1d7221 */ /* 0x000fe20000010000 */
[----:B------:R-:W-:Y:S01]  /*0850*/  FADD.FTZ R85, R78, R7 ;  /* 0x000000074e557221 */ /* 0x000fe20000010000 */
[----:B------:R-:W-:Y:S01]  /*0860*/  FFMA.FTZ R78, R6, R7, R15 ;  /* 0x00000007064e7223 */ /* 0x000fe2000001000f */
        /* <DEDUP_REMOVED lines=26> */
[----:B------:R-:W-:Y:S01]  /*0a10*/  FADD.FTZ R95, R108, R87 ;  /* 0x000000576c5f7221 */ /* 0x000fe20000010000 */
[C---:B------:R-:W-:Y:S01]  /*0a20*/  FFMA.FTZ R47, R88.reuse, R76, R47 ;  /* 0x0000004c582f7223 */ /* 0x040fe2000001002f */
[----:B------:R-:W-:-:S07]  /*0a30*/  FFMA.FTZ R108, R88, R87, R78 ;  /* 0x00000057586c7223 */ /* 0x000fce000001004e */
.L_x_4565:
[----:B------:R-:W-:Y:S05]  /*0a40*/  BSYNC B1 ;  /* 0x0000000000017941 */ /* 0x000fea0003800000 */
.L_x_4564:
        /* <DEDUP_REMOVED lines=14> */
[--C-:B------:R-:W-:Y:S02]  /*0b30*/  HADD2.F32 R105, -RZ, R79.reuse.H0_H0 ;  /* 0x2000004fff697230 */ /* 0x100fe40000004100 */
[----:B------:R-:W-:Y:S02]  /*0b40*/  HADD2.F32 R91, -RZ, R76.H0_H0 ;  /* 0x2000004cff5b7230 */ /* 0x000fe40000004100 */
[C---:B------:R-:W-:Y:S01]  /*0b50*/  FADD.FTZ R98, -R94.reuse, R97 ;  /* 0x000000615e627221 */ /* 0x040fe20000010100 */
[----:B------:R-:W-:Y:S02]  /*0b60*/  HADD2.F32 R79, -RZ, R79.H1_H1 ;  /* 0x3000004fff4f7230 */ /* 0x000fe40000004100 */
[----:B------:R-:W-:Y:S01]  /*0b70*/  FADD.FTZ R76, -R94, R105 ;  /* 0x000000695e4c7221 */ /* 0x000fe20000010100 */
[----:B------:R-:W-:-:S02]  /*0b80*/  HADD2.F32 R99, -RZ, R77.H0_H0 ;  /* 0x2000004dff637230 */ /* 0x000fc40000004100 */
[----:B------:R-:W-:Y:S02]  /*0b90*/  HADD2.F32 R77, -RZ, R77.H1_H1 ;  /* 0x3000004dff4d7230 */ /* 0x000fe40000004100 */
[C---:B------:R-:W-:Y:S01]  /*0ba0*/  FADD.FTZ R106, -R94.reuse, R79 ;  /* 0x0000004f5e6a7221 */ /* 0x040fe20000010100 */
[--C-:B------:R-:W-:Y:S02]  /*0bb0*/  HADD2.F32 R101, -RZ, R78.reuse.H0_H0 ;  /* 0x2000004eff657230 */ /* 0x100fe40000004100 */
[C---:B------:R-:W-:Y:S01]  /*0bc0*/  FADD.FTZ R100, -R94.reuse, R99 ;  /* 0x000000635e647221 */ /* 0x040fe20000010100 */
[----:B------:R-:W-:Y:S02]  /*0bd0*/  HADD2.F32 R103, -RZ, R78.H1_H1 ;  /* 0x3000004eff677230 */ /* 0x000fe40000004100 */
[C---:B------:R-:W-:Y:S01]  /*0be0*/  FADD.FTZ R78, -R94.reuse, R91 ;  /* 0x0000005b5e4e7221 */ /* 0x040fe20000010100 */
[C---:B------:R-:W-:Y:S01]  /*0bf0*/  FADD.FTZ R102, -R94.reuse, R77 ;  /* 0x0000004d5e667221 */ /* 0x040fe20000010100 */
[----:B------:R-:W-:Y:S01]  /*0c00*/  FADD.FTZ R104, -R94, R101 ;  /* 0x000000655e687221 */ /* 0x000fe20000010100 */
[----:B-----5:R-:W-:Y:S01]  /*0c10*/  FMUL.FTZ R106, R89, R106 ;  /* 0x0000006a596a7220 */ /* 0x020fe20000410000 */
[----:B---3--:R-:W-:-:S02]  /*0c20*/  HADD2.F32 R79, -RZ, R80.H0_H0 ;  /* 0x20000050ff4f7230 */ /* 0x008fc40000004100 */
[----:B------:R-:W-:Y:S01]  /*0c30*/  FADD.FTZ R110, -R94, R103 ;  /* 0x000000675e6e7221 */ /* 0x000fe20000010100 */
[----:B0-----:R-:W-:Y:S02]  /*0c40*/  HADD2.F32 R92, -RZ, R80.H1_H1 ;  /* 0x30000050ff5c7230 */ /* 0x001fe40000004100 */
[C---:B------:R-:W-:Y:S01]  /*0c50*/  FMUL.FTZ R80, R89.reuse, R98 ;  /* 0x0000006259507220 */ /* 0x040fe20000410000 */
[--C-:B------:R-:W-:Y:S02]  /*0c60*/  HADD2.F32 R93, -RZ, R81.reuse.H0_H0 ;  /* 0x20000051ff5d7230 */ /* 0x100fe40000004100 */
[----:B------:R-:W-:Y:S01]  /*0c70*/  FADD.FTZ R24, R24, R79 ;  /* 0x0000004f18187221 */ /* 0x000fe20000010000 */
[----:B------:R-:W-:Y:S02]  /*0c80*/  HADD2.F32 R94, -RZ, R81.H1_H1 ;  /* 0x30000051ff5e7230 */ /* 0x000fe40000004100 */
[----:B------:R-:W-:Y:S01]  /*0c90*/  FMUL.FTZ R81, R89, R78 ;  /* 0x0000004e59517220 */ /* 0x000fe20000410000 */
[----:B------:R-:W-:-:S02]  /*0ca0*/  HADD2.F32 R77, -RZ, R83.H0_H0 ;  /* 0x20000053ff4d7230 */ /* 0x000fc40000004100 */
[----:B------:R-:W-:Y:S01]  /*0cb0*/  FADD.FTZ R25, R25, R92 ;  /* 0x0000005c19197221 */ /* 0x000fe20000010000 */
[----:B------:R-:W-:Y:S02]  /*0cc0*/  HADD2.F32 R78, -RZ, R83.H1_H1 ;  /* 0x30000053ff4e7230 */ /* 0x000fe40000004100 */
[----:B------:R-:W-:Y:S01]  /*0cd0*/  FMUL.FTZ R83, R89, R100 ;  /* 0x0000006459537220 */ /* 0x000fe20000410000 */
[-C--:B------:R-:W-:Y:S01]  /*0ce0*/  FFMA.FTZ R41, R80, R92.reuse, R41 ;  /* 0x0000005c50297223 */ /* 0x080fe20000010029 */
[----:B------:R-:W-:Y:S01]  /*0cf0*/  FMUL.FTZ R91, R57, R92 ;  /* 0x0000005c395b7220 */ /* 0x000fe20000410000 */
[--C-:B------:R-:W-:Y:S02]  /*0d00*/  HADD2.F32 R97, -RZ, R82.reuse.H0_H0 ;  /* 0x20000052ff617230 */ /* 0x100fe40000004100 */
[----:B------:R-:W-:Y:S01]  /*0d10*/  FMUL.FTZ R92, R89, R102 ;  /* 0x00000066595c7220 */ /* 0x000fe20000410000 */
[----:B------:R-:W-:Y:S02]  /*0d20*/  HADD2.F32 R112, -RZ, R82.H1_H1 ;  /* 0x30000052ff707230 */ /* 0x000fe40000004100 */
[----:B------:R-:W-:Y:S01]  /*0d30*/  FMUL.FTZ R82, R56, R79 ;  /* 0x0000004f38527220 */ /* 0x000fe20000410000 */
[----:B------:R-:W-:Y:S01]  /*0d40*/  FADD.FTZ R26, R26, R93 ;  /* 0x0000005d1a1a7221 */ /* 0x000fe20000010000 */
[-C--:B------:R-:W-:Y:S01]  /*0d50*/  FFMA.FTZ R42, R83, R93.reuse, R42 ;  /* 0x0000005d532a7223 */ /* 0x080fe2000001002a */
[----:B------:R-:W-:Y:S01]  /*0d60*/  FMUL.FTZ R98, R58, R93 ;  /* 0x0000005d3a627220 */ /* 0x000fe20000410000 */
        /* <DEDUP_REMOVED lines=35> */
.L_x_4567:
[----:B------:R-:W-:Y:S05]  /*0fa0*/  BSYNC B1 ;  /* 0x0000000000017941 */ /* 0x000fea0003800000 */
.L_x_4566:
        /* <DEDUP_REMOVED lines=21> */
.L_x_4585:
        /* <DEDUP_REMOVED lines=13> */
[--C-:B------:R-:W-:Y:S01]  /*11d0*/  FFMA.FTZ R77, R3, R108, R109.reuse ;  /* 0x0000006c034d7223 */ /* 0x100fe2000001006d */
[----:B0-----:R-:W-:Y:S01]  /*11e0*/  FADD.FTZ R96, R15, -R94 ;  /* 0x8000005e0f607221 */ /* 0x001fe20000010000 */
[----:B------:R-:W-:Y:S01]  /*11f0*/  ISETP.NE.U32.AND P2, PT, RZ, UR14, PT ;  /* 0x0000000eff007c0c */ /* 0x000fe2000bf45070 */
[----:B------:R-:W-:Y:S01]  /*1200*/  FMUL.FTZ R95, R89, R76 ;  /* 0x0000004c595f7220 */ /* 0x000fe20000410000 */
[-CC-:B------:R-:W-:Y:S01]  /*1210*/  FFMA.FTZ R76, R10, R108.reuse, R109.reuse ;  /* 0x0000006c0a4c7223 */ /* 0x180fe2000001006d */
[----:B------:R-:W-:Y:S01]  /*1220*/  FFMA.FTZ R111, R85, R108, R109 ;  /* 0x0000006c556f7223 */ /* 0x000fe2000001006d */
[----:B------:R-:W-:Y:S01]  /*1230*/  ISETP.NE.AND.EX P2, PT, RZ, UR15, PT, P2 ;  /* 0x0000000fff007c0c */ /* 0x000fe2000bf45320 */
[----:B------:R-:W-:Y:S01]  /*1240*/  FMUL.FTZ R97, R89, R96 ;  /* 0x0000006059617220 */ /* 0x000fe20000410000 */
[----:B------:R-:W-:Y:S01]  /*1250*/  FADD.FTZ R94, R13, -R76 ;  /* 0x8000004c0d5e7221 */ /* 0x000fe20000010000 */
[----:B------:R-:W-:Y:S01]  /*1260*/  FADD.FTZ R76, R8, -R77 ;  /* 0x8000004d084c7221 */ /* 0x000fe20000010000 */
[----:B------:R-:W-:Y:S01]  /*1270*/  ISETP.NE.U32.AND P6, PT, RZ, UR14, PT ;  /* 0x0000000eff007c0c */ /* 0x000fe2000bfc5070 */
[----:B------:R-:W-:-:S02]  /*1280*/  @P1 HADD2.F32 R78, -RZ, R18.H0_H0 ;  /* 0x20000012ff4e1230 */ /* 0x000fc40000004100 */
[C---:B------:R-:W-:Y:S01]  /*1290*/  FMUL.FTZ R77, R89.reuse, R94 ;  /* 0x0000005e594d7220 */ /* 0x040fe20000410000 */
[----:B------:R-:W-:Y:S01]  /*12a0*/  FMUL.FTZ R113, R89, R76 ;  /* 0x0000004c59717220 */ /* 0x000fe20000410000 */
[--C-:B------:R-:W-:Y:S01]  /*12b0*/  @P1 HADD2.F32 R94, -RZ, R17.reuse.H0_H0 ;  /* 0x20000011ff5e1230 */ /* 0x100fe20000004100 */
[----:B------:R-:W-:Y:S01]  /*12c0*/  ISETP.NE.AND.EX P6, PT, RZ, UR15, PT, P6 ;  /* 0x0000000fff007c0c */ /* 0x000fe2000bfc5360 */
[----:B------:R-:W-:Y:S01]  /*12d0*/  @P1 FADD.FTZ R95, R95, R78 ;  /* 0x0000004e5f5f1221 */ /* 0x000fe20000010000 */
[----:B------:R-:W-:Y:S01]  /*12e0*/  FADD.FTZ R78, R12, -R79 ;  /* 0x8000004f0c4e7221 */ /* 0x000fe20000010000 */
[----:B------:R-:W-:Y:S02]  /*12f0*/  @P1 HADD2.F32 R110, -RZ, R18.H1_H1 ;  /* 0x30000012ff6e1230 */ /* 0x000fe40000004100 */
[----:B------:R-:W-:Y:S01]  /*1300*/  FFMA.FTZ R76, R6, R108, R109 ;  /* 0x0000006c064c7223 */ /* 0x000fe2000001006d */
[----:B------:R-:W-:Y:S02]  /*1310*/  @P1 HADD2.F32 R96, -RZ, R17.H1_H1 ;  /* 0x30000011ff601230 */ /* 0x000fe40000004100 */
[----:B------:R-:W-:Y:S01]  /*1320*/  FMUL.FTZ R79, R89, R78 ;  /* 0x0000004e594f7220 */ /* 0x000fe20000410000 */
[----:B------:R-:W-:-:S02]  /*1330*/  @P1 HADD2.F32 R78, -RZ, R16.H0_H0 ;  /* 0x20000010ff4e1230 */ /* 0x000fc40000004100 */
[----:B------:R-:W-:Y:S01]  /*1340*/  @P1 FADD.FTZ R97, R97, R110 ;  /* 0x0000006e61611221 */ /* 0x000fe20000010000 */
[----:B------:R-:W-:Y:S01]  /*1350*/  @P2 F2FP.F16.F32.PACK_AB R114, RZ, R95 ;  /* 0x0000005fff72223e */ /* 0x000fe200000000ff */
[----:B------:R-:W-:Y:S01]  /*1360*/  @P1 FADD.FTZ R79, R79, R94 ;  /* 0x0000005e4f4f1221 */ /* 0x000fe20000010000 */
[----:B------:R-:W-:Y:S01]  /*1370*/  FFMA.FTZ R94, R88, R108, R109 ;  /* 0x0000006c585e7223 */ /* 0x000fe2000001006d */
[----:B------:R-:W-:Y:S01]  /*1380*/  @P1 FADD.FTZ R113, R113, R78 ;  /* 0x0000004e71711221 */ /* 0x000fe20000010000 */
[----:B------:R-:W-:Y:S01]  /*1390*/  FADD.FTZ R78, R86, -R111 ;  /* 0x8000006f564e7221 */ /* 0x000fe20000010000 */
[----:B------:R-:W-:Y:S01]  /*13a0*/  @P1 FADD.FTZ R77, R77, R96 ;  /* 0x000000604d4d1221 */ /* 0x000fe20000010000 */
[----:B------:R-:W-:Y:S01]  /*13b0*/  FADD.FTZ R94, R87, -R94 ;  /* 0x8000005e575e7221 */ /* 0x000fe20000010000 */
[----:B------:R-:W-:Y:S01]  /*13c0*/  @P2 F2FP.F16.F32.PACK_AB R116, RZ, R97 ;  /* 0x00000061ff74223e */ /* 0x000fe200000000ff */
[----:B------:R-:W-:Y:S01]  /*13d0*/  FMUL.FTZ R117, R89, R78 ;  /* 0x0000004e59757220 */ /* 0x000fe20000410000 */
[----:B------:R-:W-:-:S02]  /*13e0*/  @P1 HADD2.F32 R78, -RZ, R19.H0_H0 ;  /* 0x20000013ff4e1230 */ /* 0x000fc40000004100 */
[----:B------:R-:W-:Y:S01]  /*13f0*/  FMUL.FTZ R97, R97, R90 ;  /* 0x0000005a61617220 */ /* 0x000fe20000410000 */
[----:B------:R-:W-:Y:S02]  /*1400*/  @P1 HADD2.F32 R96, -RZ, R19.H1_H1 ;  /* 0x30000013ff601230 */ /* 0x000fe40000004100 */
[----:B------:R-:W-:Y:S01]  /*1410*/  FMUL.FTZ R119, R89, R94 ;  /* 0x0000005e59777220 */ /* 0x000fe20000410000 */
[----:B------:R-:W-:Y:S01]  /*1420*/  FADD.FTZ R76, R7, -R76 ;  /* 0x8000004c074c7221 */ /* 0x000fe20000010000 */
[----:B------:R-:W-:Y:S01]  /*1430*/  @P1 FADD.FTZ R117, R117, R78 ;  /* 0x0000004e75751221 */ /* 0x000fe20000010000 */
[----:B------:R-:W-:Y:S01]  /*1440*/  FMUL.FTZ R78, R95, R90 ;  /* 0x0000005a5f4e7220 */ /* 0x000fe20000410000 */
[----:B------:R-:W-:Y:S01]  /*1450*/  @P1 FADD.FTZ R119, R119, R96 ;  /* 0x0000006077771221 */ /* 0x000fe20000010000 */
[----:B------:R-:W0:Y:S01]  /*1460*/  LDC.64 R94, c[0x0][0x2f8] ;  /* 0x0000be00ff5e7b82 */ /* 0x000e220000000a00 */
[----:B------:R-:W-:Y:S01]  /*1470*/  FMUL.FTZ R115, R89, R76 ;  /* 0x0000004c59737220 */ /* 0x000fe20000410000 */
[----:B------:R-:W-:Y:S01]  /*1480*/  @P1 HADD2.F32 R76, -RZ, R16.H1_H1 ;  /* 0x30000010ff4c1230 */ /* 0x000fe20000004100 */
[----:B------:R-:W-:Y:S01]  /*1490*/  F2FP.F16.F32.PACK_AB R78, R97, R78 ;  /* 0x0000004e614e723e */ /* 0x000fe200000000ff */
[-C--:B------:R-:W-:Y:S01]  /*14a0*/  FMUL.FTZ R122, R77, R90.reuse ;  /* 0x0000005a4d7a7220 */ /* 0x080fe20000410000 */
[----:B------:R-:W-:Y:S01]  /*14b0*/  @P2 F2FP.F16.F32.PACK_AB R121, RZ, R79 ;  /* 0x0000004fff79223e */ /* 0x000fe200000000ff */
[-C--:B------:R-:W-:Y:S01]  /*14c0*/  FMUL.FTZ R79, R79, R90.reuse ;  /* 0x0000005a4f4f7220 */ /* 0x080fe20000410000 */
[----:B------:R-:W-:Y:S01]  /*14d0*/  @P1 FADD.FTZ R115, R115, R76 ;  /* 0x0000004c73731221 */ /* 0x000fe20000010000 */
[----:B------:R-:W1:Y:S01]  /*14e0*/  @P6 LDC.64 R96, c[0x0][0x308] ;  /* 0x0000c200ff606b82 */ /* 0x000e620000000a00 */
[----:B------:R-:W-:Y:S01]  /*14f0*/  @P2 F2FP.F16.F32.PACK_AB R120, RZ, R113 ;  /* 0x00000071ff78223e */ /* 0x000fe200000000ff */
        /* <DEDUP_REMOVED lines=9> */
[----:B------:R-:W-:Y:S02]  /*1590*/  @P2 PRMT R73, R121, 0x7610, R73 ;  /* 0x0000761079492816 */ /* 0x000fe40000000049 */
[----:B------:R-:W-:Y:S01]  /*15a0*/  @P2 PRMT R72, R120, 0x7610, R72 ;  /* 0x0000761078482816 */ /* 0x000fe20000000048 */
[----:B0-----:R-:W-:Y:S01]  /*15b0*/  IMAD.WIDE.U32 R94, R107, 0x10, R94 ;  /* 0x000000106b5e7825 */ /* 0x001fe200078e005e */
[----:B------:R-:W-:Y:S02]  /*15c0*/  @P2 PRMT R75, R118, 0x7610, R75 ;  /* 0x00007610764b2816 */ /* 0x000fe4000000004b */
[----:B------:R-:W-:Y:S02]  /*15d0*/  F2FP.F16.F32.PACK_AB R77, R122, R79 ;  /* 0x0000004f7a4d723e */ /* 0x000fe400000000ff */
[----:B------:R-:W-:-:S02]  /*15e0*/  @P2 PRMT R74, R74, 0x5410, R116 ;  /* 0x000054104a4a2816 */ /* 0x000fc40000000074 */
[----:B------:R-:W-:Y:S01]  /*15f0*/  @P2 PRMT R73, R73, 0x5410, R110 ;  /* 0x0000541049492816 */ /* 0x000fe2000000006e */
[----:B-1----:R-:W-:Y:S01]  /*1600*/  @P6 IMAD.WIDE.U32 R96, R107, 0x10, R96 ;  /* 0x000000106b606825 */ /* 0x002fe200078e0060 */
[----:B------:R-:W-:Y:S02]  /*1610*/  @P2 PRMT R72, R72, 0x5410, R111 ;  /* 0x0000541048482816 */ /* 0x000fe4000000006f */
[----:B------:R-:W-:Y:S02]  /*1620*/  @P2 PRMT R75, R75, 0x5410, R112 ;  /* 0x000054104b4b2816 */ /* 0x000fe40000000070 */
[----:B------:R-:W-:Y:S02]  /*1630*/  F2FP.F16.F32.PACK_AB R76, R115, R76 ;  /* 0x0000004c734c723e */ /* 0x000fe400000000ff */
[----:B------:R-:W-:Y:S01]  /*1640*/  F2FP.F16.F32.PACK_AB R79, R124, R117 ;  /* 0x000000757c4f723e */ /* 0x000fe200000000ff */
[----:B------:R1:W-:Y:S01]  /*1650*/  @P6 STG.E.128 desc[UR4][R96.64], R72 ;  /* 0x0000004860006986 */ /* 0x0003e2000c101d04 */
[----:B------:R-:W-:-:S03]  /*1660*/  IADD3 R107, R107, 0x20, RZ ;  /* 0x000000206b6b7810 */ /* 0x000fc60007ffe0ff */
[----:B------:R1:W-:Y:S04]  /*1670*/  STG.E.128 desc[UR4][R94.64], R76 ;  /* 0x0000004c5e007986 */ /* 0x0003e8000c101d04 */
.L_x_4570:
[----:B------:R-:W-:Y:S05]  /*1680*/  BSYNC B1 ;  /* 0x0000000000017941 */ /* 0x000fea0003800000 */
.L_x_4569:
[----:B------:R-:W-:Y:S04]  /*1690*/  BSSY B1, `(.L_x_4571) ;  /* 0x0000052000017945 */ /* 0x000fe80003800000 */
[----:B------:R-:W-:Y:S05]  /*16a0*/  @!P4 BRA `(.L_x_4572) ;  /* 0x000000040040c947 */ /* 0x000fea0003800000 */
[----:B------:R-:W-:Y:S01]  /*16b0*/  ISETP.NE.U32.AND P1, PT, RZ, UR14, PT ;  /* 0x0000000eff007c0c */ /* 0x000fe2000bf25070 */
[-CC-:B-1----:R-:W-:Y:S01]  /*16c0*/  FFMA.FTZ R94, R80, R108.reuse, R109.reuse ;  /* 0x0000006c505e7223 */ /* 0x182fe2000001006d */
[----:B------:R-:W-:Y:S01]  /*16d0*/  ISETP.NE.U32.AND P2, PT, RZ, UR8, PT ;  /* 0x00000008ff007c0c */ /* 0x000fe2000bf45070 */
[-CC-:B0-----:R-:W-:Y:S01]  /*16e0*/  FFMA.FTZ R95, R83, R108.reuse, R109.reuse ;  /* 0x0000006c535f7223 */ /* 0x181fe2000001006d */
        /* <DEDUP_REMOVED lines=10> */
[----:B------:R-:W-:Y:S01]  /*1790*/  FMUL.FTZ R109, R89, R94 ;  /* 0x0000005e596d7220 */ /* 0x000fe20000410000 */
[----:B------:R-:W0:Y:S01]  /*17a0*/  LDC.64 R76, c[0x0][0x2f8] ;  /* 0x0000be00ff4c7b82 */ /* 0x000e220000000a00 */
[----:B------:R-:W-:Y:S01]  /*17b0*/  FADD.FTZ R78, R82, -R79 ;  /* 0x8000004f524e7221 */ /* 0x000fe20000010000 */
[----:B------:R-:W-:Y:S01]  /*17c0*/  FADD.FTZ R108, R100, -R97 ;  /* 0x80000061646c7221 */ /* 0x000fe20000010000 */
[----:B------:R-:W-:Y:S01]  /*17d0*/  FADD.FTZ R110, R93, -R110 ;  /* 0x8000006e5d6e7221 */ /* 0x000fe20000010000 */
[----:B------:R-:W-:Y:S01]  /*17e0*/  FADD.FTZ R114, R104, -R111 ;  /* 0x8000006f68727221 */ /* 0x000fe20000010000 */
[C---:B------:R-:W-:Y:S01]  /*17f0*/  FMUL.FTZ R79, R89.reuse, R78 ;  /* 0x0000004e594f7220 */ /* 0x040fe20000410000 */
[C---:B------:R-:W-:Y:S01]  /*1800*/  FMUL.FTZ R115, R89.reuse, R108 ;  /* 0x0000006c59737220 */ /* 0x040fe20000410000 */
[----:B------:R-:W-:Y:S01]  /*1810*/  ISETP.NE.U32.AND P6, PT, RZ, UR14, PT ;  /* 0x0000000eff007c0c */ /* 0x000fe2000bfc5070 */
[----:B------:R-:W1:Y:S01]  /*1820*/  @P1 LDC.64 R94, c[0x0][0x308] ;  /* 0x0000c200ff5e1b82 */ /* 0x000e620000000a00 */
[----:B------:R-:W-:Y:S01]  /*1830*/  FMUL.FTZ R111, R89, R96 ;  /* 0x00000060596f7220 */ /* 0x000fe20000410000 */
[----:B------:R-:W-:-:S02]  /*1840*/  @P2 HADD2.F32 R108, -RZ, R70.H0_H0 ;  /* 0x20000046ff6c2230 */ /* 0x000fc40000004100 */
[----:B------:R-:W-:Y:S01]  /*1850*/  FADD.FTZ R112, R101, -R112 ;  /* 0x8000007065707221 */ /* 0x000fe20000010000 */
[--C-:B------:R-:W-:Y:S02]  /*1860*/  @P2 HADD2.F32 R78, -RZ, R69.reuse.H0_H0 ;  /* 0x20000045ff4e2230 */ /* 0x100fe40000004100 */
[C---:B------:R-:W-:Y:S01]  /*1870*/  FMUL.FTZ R119, R89.reuse, R110 ;  /* 0x0000006e59777220 */ /* 0x040fe20000410000 */
[----:B------:R-:W-:Y:S01]  /*1880*/  @P2 HADD2.F32 R96, -RZ, R69.H1_H1 ;  /* 0x30000045ff602230 */ /* 0x000fe20000004100 */
[----:B------:R-:W-:Y:S01]  /*1890*/  ISETP.NE.AND.EX P6, PT, RZ, UR15, PT, P6 ;  /* 0x0000000fff007c0c */ /* 0x000fe2000bfc5360 */
[----:B------:R-:W-:Y:S02]  /*18a0*/  @P2 HADD2.F32 R110, -RZ, R70.H1_H1 ;  /* 0x30000046ff6e2230 */ /* 0x000fe40000004100 */
[----:B------:R-:W-:Y:S01]  /*18b0*/  FMUL.FTZ R113, R89, R112 ;  /* 0x0000007059717220 */ /* 0x000fe20000410000 */
[----:B------:R-:W-:Y:S01]  /*18c0*/  @P2 FADD.FTZ R115, R115, R108 ;  /* 0x0000006c73732221 */ /* 0x000fe20000010000 */
[----:B------:R-:W-:Y:S01]  /*18d0*/  @P2 FADD.FTZ R111, R111, R78 ;  /* 0x0000004e6f6f2221 */ /* 0x000fe20000010000 */
[----:B------:R-:W-:Y:S01]  /*18e0*/  @P2 FADD.FTZ R119, R119, R96 ;  /* 0x0000006077772221 */ /* 0x000fe20000010000 */
[----:B------:R-:W-:-:S02]  /*18f0*/  @P2 HADD2.F32 R78, -RZ, R68.H0_H0 ;  /* 0x20000044ff4e2230 */ /* 0x000fc40000004100 */
[----:B------:R-:W-:Y:S01]  /*1900*/  FADD.FTZ R116, R105, -R116 ;  /* 0x8000007469747221 */ /* 0x000fe20000010000 */
[--C-:B------:R-:W-:Y:S02]  /*1910*/  @P2 HADD2.F32 R108, -RZ, R71.reuse.H0_H0 ;  /* 0x20000047ff6c2230 */ /* 0x100fe40000004100 */
[----:B------:R-:W-:Y:S01]  /*1920*/  FMUL.FTZ R117, R89, R114 ;  /* 0x0000007259757220 */ /* 0x000fe20000410000 */
[----:B------:R-:W-:Y:S02]  /*1930*/  @P2 HADD2.F32 R96, -RZ, R68.H1_H1 ;  /* 0x30000044ff602230 */ /* 0x000fe40000004100 */
[----:B------:R-:W-:Y:S01]  /*1940*/  @P2 FADD.FTZ R113, R113, R110 ;  /* 0x0000006e71712221 */ /* 0x000fe20000010000 */
[----:B------:R-:W-:Y:S02]  /*1950*/  @P2 HADD2.F32 R110, -RZ, R71.H1_H1 ;  /* 0x30000047ff6e2230 */ /* 0x000fe40000004100 */
[----:B------:R-:W-:Y:S01]  /*1960*/  FMUL.FTZ R89, R89, R116 ;  /* 0x0000007459597220 */ /* 0x000fe20000410000 */
[----:B------:R-:W-:Y:S01]  /*1970*/  @P2 FADD.FTZ R79, R79, R78 ;  /* 0x0000004e4f4f2221 */ /* 0x000fe20000010000 */
[----:B------:R-:W-:Y:S01]  /*1980*/  @P2 FADD.FTZ R117, R117, R108 ;  /* 0x0000006c75752221 */ /* 0x000fe20000010000 */
[----:B------:R-:W-:Y:S01]  /*1990*/  @P2 FADD.FTZ R109, R109, R96 ;  /* 0x000000606d6d2221 */ /* 0x000fe20000010000 */
[----:B------:R-:W-:Y:S01]  /*19a0*/  @P2 FADD.FTZ R89, R89, R110 ;  /* 0x0000006e59592221 */ /* 0x000fe20000010000 */
[----:B-1----:R-:W-:Y:S01]  /*19b0*/  @P1 IMAD.WIDE.U32 R94, R107, 0x10, R94 ;  /* 0x000000106b5e1825 */ /* 0x002fe200078e005e */
[----:B------:R-:W-:-:S03]  /*19c0*/  @P6 F2FP.F16.F32.PACK_AB R118, RZ, R111 ;  /* 0x0000006fff76623e */ /* 0x000fc600000000ff */
[----:B------:R-:W-:Y:S01]  /*19d0*/  FMUL.FTZ R78, R115, R90 ;  /* 0x0000005a734e7220 */ /* 0x000fe20000410000 */
[----:B------:R-:W-:Y:S01]  /*19e0*/  @P6 F2FP.F16.F32.PACK_AB R116, RZ, R79 ;  /* 0x0000004fff74623e */ /* 0x000fe200000000ff */
[----:B0-----:R-:W-:Y:S01]  /*19f0*/  IMAD.WIDE.U32 R96, R107, 0x10, R76 ;  /* 0x000000106b607825 */ /* 0x001fe200078e004c */
        /* <DEDUP_REMOVED lines=21> */
[----:B------:R-:W-:Y:S02]  /*1b50*/  F2FP.F16.F32.PACK_AB R78, R113, R78 ;  /* 0x0000004e714e723e */ /* 0x000fe400000000ff */
[----:B------:R-:W-:Y:S01]  /*1b60*/  F2FP.F16.F32.PACK_AB R77, R120, R77 ;  /* 0x0000004d784d723e */ /* 0x000fe200000000ff */
[----:B------:R2:W-:Y:S01]  /*1b70*/  @P1 STG.E.128 desc[UR4][R94.64], R72 ;  /* 0x000000485e001986 */ /* 0x0005e2000c101d04 */
[----:B------:R-:W-:-:S02]  /*1b80*/  F2FP.F16.F32.PACK_AB R76, R109, R76 ;  /* 0x0000004c6d4c723e */ /* 0x000fc400000000ff */
[----:B------:R-:W-:-:S05]  /*1b90*/  F2FP.F16.F32.PACK_AB R79, R90, R79 ;  /* 0x0000004f5a4f723e */ /* 0x000fca00000000ff */
[----:B------:R2:W-:Y:S02]  /*1ba0*/  STG.E.128 desc[UR4][R96.64], R76 ;  /* 0x0000004c60007986 */ /* 0x0005e4000c101d04 */
.L_x_4572:
[----:B------:R-:W-:Y:S05]  /*1bb0*/  BSYNC B1 ;  /* 0x0000000000017941 */ /* 0x000fea0003800000 */
.L_x_4571:
[----:B-12---:R-:W1:Y:S02]  /*1bc0*/  LDC.64 R76, c[0x0][0x210] ;  /* 0x00008400ff4c7b82 */ /* 0x006e640000000a00 */
[----:B-1----:R-:W-:-:S04]  /*1bd0*/  LEA R0, R76, R0, 0x2 ;  /* 0x000000004c007211 */ /* 0x002fc800078e10ff */
[----:B------:R-:W-:-:S13]  /*1be0*/  ISETP.GE.AND P1, PT, R0, R77, PT ;  /* 0x0000004d0000720c */ /* 0x000fda0003f26270 */
[----:B------:R-:W-:Y:S05]  /*1bf0*/  @!P1 BRA `(.L_x_4573) ;  /* 0xffffffe400e09947 */ /* 0x000fea000383ffff */
.L_x_4563:
[----:B------:R-:W-:Y:S05]  /*1c00*/  BSYNC B0 ;  /* 0x0000000000007941 */ /* 0x000fea0003800000 */
.L_x_4562:
        /* <DEDUP_REMOVED lines=139> */
.L_x_4568:
        /* <DEDUP_REMOVED lines=8> */
.L_x_4575:
[----:B------:R-:W-:Y:S05]  /*2540*/  BSYNC B1 ;  /* 0x0000000000017941 */ /* 0x000fea0003800000 */
.L_x_4574:
        /* <DEDUP_REMOVED lines=8> */
.L_x_4576:
[----:B------:R-:W-:Y:S01]  /*25d0*/  FADD.FTZ R76, R76, R95 ;  /* 0x0000005f4c4c7221 */ /* 0x000fe20000010000 */
[----:B------:R-:W-:-:S04]  /*25e0*/  HFMA2.MMA R111, -RZ, RZ, 0, 1.1920928955078125e-07 ;  /* 0x00000002ff6f7435 */ /* 0x000fc800000001ff */
[----:B------:R-:W-:Y:S02]  /*25f0*/  MOV R112, R76 ;  /* 0x0000004c00707202 */ /* 0x000fe40000000f00 */
[----:B------:R-:W-:-:S07]  /*2600*/  MOV R77, R110 ;  /* 0x0000006e004d7202 */ /* 0x000fce0000000f00 */
[----:B------:R-:W-:Y:S05]  /*2610*/  WARPSYNC.COLLECTIVE R109, `(.L_x_4577) ;  /* 0x000000006d087348 */ /* 0x000fea0003c00000 */
[----:B------:R0:W1:Y:S02]  /*2620*/  SHFL.BFLY P1, R110, R112, R111, R114 ;  /* 0x0c00006f706e7389 */ /* 0x0000640000020072 */
[----:B01----:R-:W-:Y:S01]  /*2630*/  ENDCOLLECTIVE ;  /* 0x000000000000791b */ /* 0x003fe20003800000 */
.L_x_4577:
[----:B------:R-:W-:-:S05]  /*2640*/  FADD.FTZ R77, R77, R108 ;  /* 0x0000006c4d4d7221 */ /* 0x000fca0000010000 */
[----:B------:R-:W-:Y:S02]  /*2650*/  MOV R112, R77 ;  /* 0x0000004d00707202 */ /* 0x000fe40000000f00 */
[----:B------:R-:W-:-:S07]  /*2660*/  MOV R79, R110 ;  /* 0x0000006e004f7202 */ /* 0x000fce0000000f00 */
[----:B------:R-:W-:Y:S05]  /*2670*/  WARPSYNC.COLLECTIVE R109, `(.L_x_4578) ;  /* 0x000000006d087348 */ /* 0x000fea0003c00000 */
[----:B------:R0:W1:Y:S02]  /*2680*/  SHFL.BFLY P1, R110, R112, R111, R114 ;  /* 0x0c00006f706e7389 */ /* 0x0000640000020072 */
[----:B01----:R-:W-:Y:S01]  /*2690*/  ENDCOLLECTIVE ;  /* 0x000000000000791b */ /* 0x003fe20003800000 */
.L_x_4578:
[----:B------:R-:W-:Y:S01]  /*26a0*/  FADD.FTZ R79, R76, R79 ;  /* 0x0000004f4c4f7221 */ /* 0x000fe20000010000 */
[----:B------:R-:W-:-:S04]  /*26b0*/  HFMA2.MMA R111, -RZ, RZ, 0, 2.384185791015625e-07 ;  /* 0x00000004ff6f7435 */ /* 0x000fc800000001ff */
[----:B------:R-:W-:Y:S02]  /*26c0*/  MOV R112, R79 ;  /* 0x0000004f00707202 */ /* 0x000fe40000000f00 */
[----:B------:R-:W-:-:S07]  /*26d0*/  MOV R78, R110 ;  /* 0x0000006e004e7202 */ /* 0x000fce0000000f00 */
[----:B------:R-:W-:Y:S05]  /*26e0*/  WARPSYNC.COLLECTIVE R109, `(.L_x_4579) ;  /* 0x000000006d087348 */ /* 0x000fea0003c00000 */
[----:B------:R0:W1:Y:S02]  /*26f0*/  SHFL.BFLY P1, R110, R112, R111, R114 ;  /* 0x0c00006f706e7389 */ /* 0x0000640000020072 */
[----:B01----:R-:W-:Y:S01]  /*2700*/  ENDCOLLECTIVE ;  /* 0x000000000000791b */ /* 0x003fe20003800000 */
.L_x_4579:
[----:B------:R-:W-:-:S05]  /*2710*/  FADD.FTZ R78, R77, R78 ;  /* 0x0000004e4d4e7221 */ /* 0x000fca0000010000 */
[----:B------:R-:W-:Y:S02]  /*2720*/  MOV R112, R78 ;  /* 0x0000004e00707202 */ /* 0x000fe40000000f00 */
[----:B------:R-:W-:-:S07]  /*2730*/  MOV R94, R110 ;  /* 0x0000006e005e7202 */ /* 0x000fce0000000f00 */
[----:B------:R-:W-:Y:S05]  /*2740*/  WARPSYNC.COLLECTIVE R109, `(.L_x_4580) ;  /* 0x000000006d087348 */ /* 0x000fea0003c00000 */
[----:B------:R0:W1:Y:S02]  /*2750*/  SHFL.BFLY P1, R110, R112, R111, R114 ;  /* 0x0c00006f706e7389 */ /* 0x0000640000020072 */
[----:B01----:R-:W-:Y:S01]  /*2760*/  ENDCOLLECTIVE ;  /* 0x000000000000791b */ /* 0x003fe20003800000 */
.L_x_4580:
[----:B------:R-:W-:Y:S01]  /*2770*/  FADD.FTZ R94, R79, R94 ;  /* 0x0000005e4f5e7221 */ /* 0x000fe20000010000 */
[----:B------:R-:W-:-:S04]  /*2780*/  HFMA2.MMA R111, -RZ, RZ, 0, 4.76837158203125e-07 ;  /* 0x00000008ff6f7435 */ /* 0x000fc800000001ff */
[----:B------:R-:W-:Y:S02]  /*2790*/  MOV R112, R94 ;  /* 0x0000005e00707202 */ /* 0x000fe40000000f00 */
[----:B------:R-:W-:-:S07]  /*27a0*/  MOV R97, R110 ;  /* 0x0000006e00617202 */ /* 0x000fce0000000f00 */
[----:B------:R-:W-:Y:S05]  /*27b0*/  WARPSYNC.COLLECTIVE R109, `(.L_x_4581) ;  /* 0x000000006d087348 */ /* 0x000fea0003c00000 */
[----:B------:R0:W1:Y:S02]  /*27c0*/  SHFL.BFLY P1, R110, R112, R111, R114 ;  /* 0x0c00006f706e7389 */ /* 0x0000640000020072 */
[----:B01----:R-:W-:Y:S01]  /*27d0*/  ENDCOLLECTIVE ;  /* 0x000000000000791b */ /* 0x003fe20003800000 */
.L_x_4581:
[----:B------:R-:W-:-:S05]  /*27e0*/  FADD.FTZ R97, R78, R97 ;  /* 0x000000614e617221 */ /* 0x000fca0000010000 */
[----:B------:R-:W-:Y:S02]  /*27f0*/  MOV R112, R97 ;  /* 0x0000006100707202 */ /* 0x000fe40000000f00 */
[----:B------:R-:W-:-:S07]  /*2800*/  MOV R95, R110 ;  /* 0x0000006e005f7202 */ /* 0x000fce0000000f00 */
[----:B------:R-:W-:Y:S05]  /*2810*/  WARPSYNC.COLLECTIVE R109, `(.L_x_4582) ;  /* 0x000000006d087348 */ /* 0x000fea0003c00000 */
[----:B------:R0:W1:Y:S02]  /*2820*/  SHFL.BFLY P1, R110, R112, R111, R114 ;  /* 0x0c00006f706e7389 */ /* 0x0000640000020072 */
[----:B01----:R-:W-:Y:S01]  /*2830*/  ENDCOLLECTIVE ;  /* 0x000000000000791b */ /* 0x003fe20003800000 */
.L_x_4582:
[----:B------:R-:W-:Y:S01]  /*2840*/  FADD.FTZ R95, R94, R95 ;  /* 0x0000005f5e5f7221 */ /* 0x000fe20000010000 */
[----:B------:R-:W-:-:S04]  /*2850*/  HFMA2.MMA R111, -RZ, RZ, 0, 9.5367431640625e-07 ;  /* 0x00000010ff6f7435 */ /* 0x000fc800000001ff */
[----:B------:R-:W-:Y:S02]  /*2860*/  MOV R112, R95 ;  /* 0x0000005f00707202 */ /* 0x000fe40000000f00 */
[----:B------:R-:W-:-:S07]  /*2870*/  MOV R96, R110 ;  /* 0x0000006e00607202 */ /* 0x000fce0000000f00 */
[----:B------:R-:W-:Y:S05]  /*2880*/  WARPSYNC.COLLECTIVE R109, `(.L_x_4583) ;  /* 0x000000006d087348 */ /* 0x000fea0003c00000 */
[----:B------:R0:W1:Y:S02]  /*2890*/  SHFL.BFLY P1, R110, R112, R111, R114 ;  /* 0x0c00006f706e7389 */ /* 0x0000640000020072 */
[----:B01----:R-:W-:Y:S01]  /*28a0*/  ENDCOLLECTIVE ;  /* 0x000000000000791b */ /* 0x003fe20003800000 */
.L_x_4583:
[----:B------:R-:W-:-:S05]  /*28b0*/  FADD.FTZ R96, R97, R96 ;  /* 0x0000006061607221 */ /* 0x000fca0000010000 */
[----:B------:R-:W-:Y:S02]  /*28c0*/  MOV R112, R96 ;  /* 0x0000006000707202 */ /* 0x000fe40000000f00 */
[----:B------:R-:W-:-:S07]  /*28d0*/  MOV R76, R110 ;  /* 0x0000006e004c7202 */ /* 0x000fce0000000f00 */
[----:B------:R-:W-:Y:S05]  /*28e0*/  WARPSYNC.COLLECTIVE R109, `(.L_x_4584) ;  /* 0x000000006d087348 */ /* 0x000fea0003c00000 */
[----:B------:R0:W1:Y:S02]  /*28f0*/  SHFL.BFLY P1, R110, R112, R111, R114 ;  /* 0x0c00006f706e7389 */ /* 0x0000640000020072 */
[----:B01----:R-:W-:Y:S01]  /*2900*/  ENDCOLLECTIVE ;  /* 0x000000000000791b */ /* 0x003fe20003800000 */
.L_x_4584:
[----:B------:R-:W-:Y:S01]  /*2910*/  MOV R77, R110 ;  /* 0x0000006e004d7202 */ /* 0x000fe20000000f00 */
[----:B------:R-:W-:Y:S06]  /*2920*/  BRA `(.L_x_4585) ;  /* 0xffffffe400f47947 */ /* 0x000fec000383ffff */
.L_x_4586:
        /* <DEDUP_REMOVED lines=13> */
.L_x_9172:


//--------------------- .text._ZN10layer_norm13ln_bwd_kernelINS_13Kernel_traitsIf6__halfS2_S2_fjLj512ELj1ELj4ELj1ELj16ENS_18Kernel_traits_baseILj512EfS2_S2_S2_fjLj128EEEEELb0ELb0ELb0ELb1EEEvNS_9BwdParamsE --------------------------
	.section	.text._ZN10layer_norm13ln_bwd_kernelINS_13Kernel_traitsIf6__halfS2_S2_fjLj512ELj1ELj4ELj1ELj16ENS_18Kernel_traits_baseILj512EfS2_S2_S2_fjLj128EEEEELb0ELb0ELb0ELb1EEEvNS_9BwdParamsE,"ax",@progbits
	.align	128
        .global         _ZN10layer_norm13ln_bwd_kernelINS_13Kernel_traitsIf6__halfS2_S2_fjLj512ELj1ELj4ELj1ELj16ENS_18Kernel_traits_baseILj512EfS2_S2_S2_fjLj128EEEEELb0ELb0ELb0ELb1EEEvNS_9BwdParamsE
        .type           _ZN10layer_norm13ln_bwd_kernelINS_13Kernel_traitsIf6__halfS2_S2_fjLj512ELj1ELj4ELj1ELj16ENS_18Kernel_traits_baseILj512EfS2_S2_S2_fjLj128EEEEELb0ELb0ELb0ELb1EEEvNS_9BwdParamsE,@function
        .size           _ZN10layer_norm13ln_bwd_kernelINS_13Kernel_traitsIf6__halfS2_S2_fjLj512ELj1ELj4ELj1ELj16ENS_18Kernel_traits_baseILj512EfS2_S2_S2_fjLj128EEEEELb0ELb0ELb0ELb1EEEvNS_9BwdParamsE,(.L_x_9173 - _ZN10layer_norm13ln_bwd_kernelINS_13Kernel_traitsIf6__halfS2_S2_fjLj512ELj1ELj4ELj1ELj16ENS_18Kernel_traits_baseILj512EfS2_S2_S2_fjLj128EEEEELb0ELb0ELb0ELb1EEEvNS_9BwdParamsE)
        .other          _ZN10layer_norm13ln_bwd_kernelINS_13Kernel_traitsIf6__halfS2_S2_fjLj512ELj1ELj4ELj1ELj16ENS_18Kernel_traits_baseILj512EfS2_S2_S2_fjLj128EEEEELb0ELb0ELb0ELb1EEEvNS_9BwdParamsE,@"STO_CUDA_ENTRY STV_DEFAULT"
_ZN10layer_norm13ln_bwd_kernelINS_13Kernel_traitsIf6__halfS2_S2_fjLj512ELj1ELj4ELj1ELj16ENS_18Kernel_traits_baseILj512EfS2_S2_S2_fjLj128EEEEELb0ELb0ELb0ELb1EEEvNS_9BwdParamsE:
.text._ZN10layer_norm13ln_bwd_kernelINS_13Kernel_traitsIf6__halfS2_S2_fjLj512ELj1ELj4ELj1ELj16ENS_18Kernel_traits_baseILj512EfS2_S2_S2_fjLj128EEEEELb0ELb0ELb0ELb1EEEvNS_9BwdParamsE:
        /* <DEDUP_REMOVED lines=31> */
.L_x_4588:
        /* <DEDUP_REMOVED lines=31> */
.L_x_4592:
        /* <DEDUP_REMOVED lines=14> */
[----:B------:R1:W4:Y:S01]  /*04c0*/  @P0 LDG.E.U16 R0, desc[UR4][R86.64] ;  /* 0x0000000456000981 */ /* 0x000322000c1e1500 */
[----:B------:R-:W-:-:S04]  /*04d0*/  IADD3 R83, R81, 0x20, RZ ;  /* 0x0000002051537810 */ /* 0x000fc80007ffe0ff */
[----:B------:R-:W4:Y:S01]  /*04e0*/  LDG.E.128 R36, desc[UR4][R36.64] ;  /* 0x0000000424247981 */ /* 0x000f22000c1e1d00 */
[----:B--2---:R-:W-:-:S05]  /*04f0*/  IMAD.WIDE R90, R80, 0x4, R44 ;  /* 0x00000004505a7825 */ /* 0x004fca00078e022c */
[----:B------:R2:W2:Y:S01]  /*0500*/  LDG.E R96, desc[UR4][R90.64] ;  /* 0x000000045a607981 */ /* 0x0004a2000c1e1900 */
[----:B---3--:R-:W-:-:S04]  /*0510*/  IMAD.WIDE.U32 R40, R81, 0x10, R32 ;  /* 0x0000001051287825 */ /* 0x008fc800078e0020 */
[C---:B------:R-:W-:Y:S02]  /*0520*/  IMAD.WIDE.U32 R44, R83.reuse, 0x10, R34 ;  /* 0x00000010532c7825 */ /* 0x040fe400078e0022 */
[----:B------:R-:W3:Y:S02]  /*0530*/  LDG.E.128 R40, desc[UR4][R40.64] ;  /* 0x0000000428287981 */ /* 0x000ee4000c1e1d00 */
[----:B0-----:R-:W-:Y:S02]  /*0540*/  IMAD.WIDE R84, R80, 0x4, R84 ;  /* 0x0000000450547825 */ /* 0x001fe400078e0254 */
[----:B------:R-:W3:Y:S02]  /*0550*/  LDG.E.128 R44, desc[UR4][R44.64] ;  /* 0x000000042c2c7981 */ /* 0x000ee4000c1e1d00 */
[----:B------:R-:W-:Y:S02]  /*0560*/  IMAD.WIDE.U32 R32, R83, 0x10, R32 ;  /* 0x0000001053207825 */ /* 0x000fe400078e0020 */
[----:B------:R-:W3:Y:S04]  /*0570*/  LDG.E R84, desc[UR4][R84.64] ;  /* 0x0000000454547981 */ /* 0x000ee8000c1e1900 */
[----:B------:R-:W3:Y:S01]  /*0580*/  LDG.E.128 R32, desc[UR4][R32.64] ;  /* 0x0000000420207981 */ /* 0x000ee2000c1e1d00 */
[----:B------:R-:W-:-:S04]  /*0590*/  ISETP.NE.U32.AND P1, PT, RZ, UR10, PT ;  /* 0x0000000aff007c0c */ /* 0x000fc8000bf25070 */
[----:B------:R-:W-:-:S13]  /*05a0*/  ISETP.NE.AND.EX P1, PT, RZ, UR11, PT, P1 ;  /* 0x0000000bff007c0c */ /* 0x000fda000bf25310 */
[----:B-1----:R-:W0:Y:S08]  /*05b0*/  @P1 LDC.64 R86, c[0x0][0x2c8] ;  /* 0x0000b200ff561b82 */ /* 0x002e300000000a00 */
[----:B------:R-:W1:Y:S01]  /*05c0*/  @P1 LDC.64 R88, c[0x0][0x2c8] ;  /* 0x0000b200ff581b82 */ /* 0x000e620000000a00 */
[----:B------:R-:W-:Y:S02]  /*05d0*/  ISETP.NE.AND P2, PT, R78, RZ, PT ;  /* 0x000000ff4e00720c */ /* 0x000fe40003f45270 */
[----:B------:R-:W-:Y:S01]  /*05e0*/  MOV R82, 0x3f800000 ;  /* 0x3f80000000527802 */ /* 0x000fe20000000f00 */
[----:B0-----:R-:W-:-:S05]  /*05f0*/  @P1 IMAD.WIDE.U32 R86, R83, 0x10, R86 ;  /* 0x0000001053561825 */ /* 0x001fca00078e0056 */
[----:B-----5:R0:W5:Y:S01]  /*0600*/  @P1 LDG.E.128 R24, desc[UR4][R86.64] ;  /* 0x0000000456181981 */ /* 0x020162000c1e1d00 */
[----:B-1----:R-:W-:-:S05]  /*0610*/  @P1 IMAD.WIDE.U32 R88, R81, 0x10, R88 ;  /* 0x0000001051581825 */ /* 0x002fca00078e0058 */
[----:B------:R1:W5:Y:S01]  /*0620*/  @P1 LDG.E.128 R20, desc[UR4][R88.64] ;  /* 0x0000000458141981 */ /* 0x000362000c1e1d00 */
[----:B------:R-:W-:Y:S01]  /*0630*/  UMOV UR6, 0xffffffff ;  /* 0xffffffff00067882 */ /* 0x000fe20000000000 */
[----:B----4-:R-:W-:Y:S02]  /*0640*/  @P0 HADD2.F32 R82, -RZ, R0.H0_H0 ;  /* 0x20000000ff520230 */ /* 0x010fe40000004100 */
[----:B------:R-:W-:Y:S02]  /*0650*/  HADD2.F32 R0, -RZ, R36.H0_H0 ;  /* 0x20000024ff007230 */ /* 0x000fe40000004100 */
[--C-:B--2---:R-:W-:Y:S01]  /*0660*/  HADD2.F32 R91, -RZ, R37.reuse.H0_H0 ;  /* 0x20000025ff5b7230 */ /* 0x104fe20000004100 */
[----:B------:R-:W-:Y:S01]  /*0670*/  FSEL R96, R96, RZ, !P2 ;  /* 0x000000ff60607208 */ /* 0x000fe20005000000 */
[----:B------:R-:W-:Y:S02]  /*0680*/  HADD2.F32 R37, -RZ, R37.H1_H1 ;  /* 0x30000025ff257230 */ /* 0x000fe40000004100 */
[----:B------:R-:W-:-:S02]  /*0690*/  HADD2.F32 R92, -RZ, R38.H0_H0 ;  /* 0x20000026ff5c7230 */ /* 0x000fc40000004100 */
[----:B------:R-:W-:Y:S02]  /*06a0*/  HADD2.F32 R93, -RZ, R38.H1_H1 ;  /* 0x30000026ff5d7230 */ /* 0x000fe40000004100 */
[--C-:B---3--:R-:W-:Y:S02]  /*06b0*/  HADD2.F32 R95, -RZ, R43.reuse.H0_H0 ;  /* 0x2000002bff5f7230 */ /* 0x108fe40000004100 */
[----:B0-----:R-:W-:Y:S02]  /*06c0*/  HADD2.F32 R86, -RZ, R43.H1_H1 ;  /* 0x3000002bff567230 */ /* 0x001fe40000004100 */
[C---:B------:R-:W-:Y:S01]  /*06d0*/  FADD.FTZ R43, -R96.reuse, R0 ;  /* 0x00000000602b7221 */ /* 0x040fe20000010100 */
[--C-:B------:R-:W-:Y:S02]  /*06e0*/  HADD2.F32 R85, -RZ, R40.reuse.H0_H0 ;  /* 0x20000028ff557230 */ /* 0x100fe40000004100 */
[----:B------:R-:W-:Y:S01]  /*06f0*/  FADD.FTZ R87, -R96, R37 ;  /* 0x0000002560577221 */ /* 0x000fe20000010100 */
[----:B------:R-:W-:-:S02]  /*0700*/  HADD2.F32 R38, -RZ, R40.H1_H1 ;  /* 0x30000028ff267230 */ /* 0x000fc40000004100 */
[----:B------:R-:W-:Y:S01]  /*0710*/  FMUL.FTZ R0, R84, R43 ;  /* 0x0000002b54007220 */ /* 0x000fe20000410000 */
[----:B------:R-:W-:Y:S02]  /*0720*/  HADD2.F32 R94, -RZ, R39.H0_H0 ;  /* 0x20000027ff5e7230 */ /* 0x000fe40000004100 */
[--C-:B------:R-:W-:Y:S02]  /*0730*/  HADD2.F32 R40, -RZ, R41.reuse.H0_H0 ;  /* 0x20000029ff287230 */ /* 0x100fe40000004100 */
[----:B------:R-:W-:Y:S02]  /*0740*/  HADD2.F32 R90, -RZ, R41.H1_H1 ;  /* 0x30000029ff5a7230 */ /* 0x000fe40000004100 */
[--C-:B-1----:R-:W-:Y:S02]  /*0750*/  HADD2.F32 R89, -RZ, R42.reuse.H0_H0 ;  /* 0x2000002aff597230 */ /* 0x102fe40000004100 */
[----:B------:R-:W-:Y:S02]  /*0760*/  HADD2.F32 R88, -RZ, R42.H1_H1 ;  /* 0x3000002aff587230 */ /* 0x000fe40000004100 */
[----:B------:R-:W-:-:S02]  /*0770*/  HADD2.F32 R105, -RZ, R44.H0_H0 ;  /* 0x2000002cff697230 */ /* 0x000fc40000004100 */
[----:B------:R-:W-:Y:S02]  /*0780*/  HADD2.F32 R39, -RZ, R39.H1_H1 ;  /* 0x30000027ff277230 */ /* 0x000fe40000004100 */
[----:B------:R-:W-:Y:S02]  /*0790*/  HADD2.F32 R41, -RZ, R46.H0_H0 ;  /* 0x2000002eff297230 */ /* 0x000fe40000004100 */
[----:B------:R-:W-:Y:S02]  /*07a0*/  HADD2.F32 R42, -RZ, R47.H0_H0 ;  /* 0x2000002fff2a7230 */ /* 0x000fe40000004100 */
[----:B------:R-:W-:Y:S01]  /*07b0*/  FADD.FTZ R77, R85, R77 ;  /* 0x0000004d554d7221 */ /* 0x000fe20000010000 */
[----:B------:R-:W-:Y:S02]  /*07c0*/  HADD2.F32 R36, -RZ, R36.H1_H1 ;  /* 0x30000024ff247230 */ /* 0x000fe40000004100 */
[----:B------:R-:W-:Y:S01]  /*07d0*/  FFMA.FTZ R79, R0, R85, R79 ;  /* 0x00000055004f7223 */ /* 0x000fe2000001004f */
[----:B------:R-:W-:-:S02]  /*07e0*/  HADD2.F32 R97, -RZ, R44.H1_H1 ;  /* 0x3000002cff617230 */ /* 0x000fc40000004100 */
[----:B------:R-:W-:Y:S01]  /*07f0*/  FMUL.FTZ R43, R16, R85 ;  /* 0x00000055102b7220 */ /* 0x000fe20000410000 */
[--C-:B------:R-:W-:Y:S02]  /*0800*/  HADD2.F32 R103, -RZ, R45.reuse.H0_H0 ;  /* 0x2000002dff677230 */ /* 0x100fe40000004100 */
[----:B------:R-:W-:Y:S02]  /*0810*/  HADD2.F32 R101, -RZ, R45.H1_H1 ;  /* 0x3000002dff657230 */ /* 0x000fe40000004100 */
[----:B------:R-:W-:Y:S02]  /*0820*/  HADD2.F32 R46, -RZ, R46.H1_H1 ;  /* 0x3000002eff2e7230 */ /* 0x000fe40000004100 */
[----:B------:R-:W-:Y:S02]  /*0830*/  HADD2.F32 R47, -RZ, R47.H1_H1 ;  /* 0x3000002fff2f7230 */ /* 0x000fe40000004100 */
        /* <DEDUP_REMOVED lines=16> */
[----:B------:R-:W-:Y:S01]  /*0940*/  FADD.FTZ R71, R90, R71 ;  /* 0x000000475a477221 */ /* 0x000fe20000010000 */
[----:B------:R-:W-:Y:S02]  /*0950*/  HADD2.F32 R92, -RZ, R32.H1_H1 ;  /* 0x30000020ff5c7230 */ /* 0x000fe40000004100 */
[-C--:B------:R-:W-:Y:S01]  /*0960*/  FFMA.FTZ R72, R85, R90.reuse, R72 ;  /* 0x0000005a55487223 */ /* 0x080fe20000010048 */
[--C-:B------:R-:W-:Y:S02]  /*0970*/  HADD2.F32 R99, -RZ, R33.reuse.H0_H0 ;  /* 0x20000021ff637230 */ /* 0x100fe40000004100 */
[----:B------:R-:W-:Y:S01]  /*0980*/  FMUL.FTZ R42, R19, R90 ;  /* 0x0000005a132a7220 */ /* 0x000fe20000410000 */
[----:B------:R-:W-:Y:S02]  /*0990*/  HADD2.F32 R96, -RZ, R33.H1_H1 ;  /* 0x30000021ff607230 */ /* 0x000fe40000004100 */
[----:B------:R-:W-:Y:S01]  /*09a0*/  FMUL.FTZ R90, R84, R105 ;  /* 0x00000069545a7220 */ /* 0x000fe20000410000 */
[----:B------:R-:W-:-:S02]  /*09b0*/  HADD2.F32 R32, -RZ, R35.H0_H0 ;  /* 0x20000023ff207230 */ /* 0x000fc40000004100 */
[----:B------:R-:W-:Y:S02]  /*09c0*/  HADD2.F32 R47, -RZ, R35.H1_H1 ;  /* 0x30000023ff2f7230 */ /* 0x000fe40000004100 */
[C---:B------:R-:W-:Y:S01]  /*09d0*/  FMUL.FTZ R35, R84.reuse, R91 ;  /* 0x0000005b54237220 */ /* 0x040fe20000410000 */
[--C-:B------:R-:W-:Y:S02]  /*09e0*/  HADD2.F32 R36, -RZ, R34.reuse.H0_H0 ;  /* 0x20000022ff247230 */ /* 0x100fe40000004100 */
[----:B------:R-:W-:Y:S01]  /*09f0*/  FADD.FTZ R105, RZ, R43 ;  /* 0x0000002bff697221 */ /* 0x000fe20000010000 */
[----:B------:R-:W-:Y:S02]  /*0a00*/  HADD2.F32 R33, -RZ, R34.H1_H1 ;  /* 0x30000022ff217230 */ /* 0x000fe40000004100 */
[----:B------:R-:W-:Y:S01]  /*0a10*/  FMUL.FTZ R34, R17, R38 ;  /* 0x0000002611227220 */ /* 0x000fe20000410000 */
[----:B------:R-:W-:Y:S01]  /*0a20*/  FMUL.FTZ R45, R84, R45 ;  /* 0x0000002d542d7220 */ /* 0x000fe20000410000 */
[----:B------:R-:W-:Y:S01]  /*0a30*/  FFMA.FTZ R94, R0, R43, RZ ;  /* 0x0000002b005e7223 */ /* 0x000fe200000100ff */
[----:B------:R-:W-:Y:S01]  /*0a40*/  FADD.FTZ R73, R40, R73 ;  /* 0x0000004928497221 */ /* 0x000fe20000010000 */
[-C--:B------:R-:W-:Y:S01]  /*0a50*/  FFMA.FTZ R74, R35, R40.reuse, R74 ;  /* 0x00000028234a7223 */ /* 0x080fe2000001004a */
[----:B------:R-:W-:Y:S01]  /*0a60*/  FMUL.FTZ R40, R18, R40 ;  /* 0x0000002812287220 */ /* 0x000fe20000410000 */
[----:B------:R-:W-:Y:S01]  /*0a70*/  FADD.FTZ R105, R105, R34 ;  /* 0x0000002269697221 */ /* 0x000fe20000010000 */
[C---:B------:R-:W-:Y:S01]  /*0a80*/  FFMA.FTZ R94, R45.reuse, R34, R94 ;  /* 0x000000222d5e7223 */ /* 0x040fe2000001005e */
        /* <DEDUP_REMOVED lines=96> */
.L_x_4604:
[----:B-1----:R-:W-:Y:S01]  /*1090*/  FADD.FTZ R102, R39, R102 ;  /* 0x0000006627667221 */ /* 0x002fe20000010000 */
[----:B--2---:R-:W-:-:S03]  /*10a0*/  FADD.FTZ R104, R47, R104 ;  /* 0x000000682f687221 */ /* 0x004fc60000010000 */
[----:B------:R-:W-:Y:S01]  /*10b0*/  FMUL.FTZ R102, R102, UR9 ;  /* 0x0000000966667c20 */ /* 0x000fe20008410000 */
[----:B------:R-:W-:-:S04]  /*10c0*/  FMUL.FTZ R104, R104, UR9 ;  /* 0x0000000968687c20 */ /* 0x000fc80008410000 */
[----:B0-----:R-:W-:Y:S02]  /*10d0*/  FSEL R47, R102, RZ, !P2 ;  /* 0x000000ff662f7208 */ /* 0x001fe40005000000 */
[----:B------:R-:W-:-:S03]  /*10e0*/  ISETP.NE.U32.AND P2, PT, RZ, UR12, PT ;  /* 0x0000000cff007c0c */ /* 0x000fc6000bf45070 */
[-CC-:B------:R-:W-:Y:S01]  /*10f0*/  FFMA.FTZ R91, R91, R104.reuse, R47.reuse ;  /* 0x000000685b5b7223 */ /* 0x180fe2000001002f */
[-CC-:B------:R-:W-:Y:S01]  /*1100*/  FFMA.FTZ R41, R41, R104.reuse, R47.reuse ;  /* 0x0000006829297223 */ /* 0x180fe2000001002f */
[-CC-:B------:R-:W-:Y:S01]  /*1110*/  FFMA.FTZ R38, R38, R104.reuse, R47.reuse ;  /* 0x0000006826267223 */ /* 0x180fe2000001002f */
[-C--:B------:R-:W-:Y:S01]  /*1120*/  FFMA.FTZ R45, R45, R104.reuse, R47 ;  /* 0x000000682d2d7223 */ /* 0x080fe2000001002f */
        /* <DEDUP_REMOVED lines=15> */
[----:B-----5:R-:W-:-:S02]  /*1220*/  @P1 HADD2.F32 R32, -RZ, R23.H1_H1 ;  /* 0x30000017ff201230 */ /* 0x020fc40000004100 */
[----:B------:R-:W-:Y:S01]  /*1230*/  FMUL.FTZ R89, R84, R91 ;  /* 0x0000005b54597220 */ /* 0x000fe20000410000 */
[----:B------:R-:W-:Y:S01]  /*1240*/  FADD.FTZ R45, R34, -R45 ;  /* 0x8000002d222d7221 */ /* 0x000fe20000010000 */
[----:B------:R-:W-:Y:S01]  /*1250*/  FADD.FTZ R85, R42, -R85 ;  /* 0x800000552a557221 */ /* 0x000fe20000010000 */
[----:B------:R-:W-:Y:S01]  /*1260*/  FADD.FTZ R35, R43, -R0 ;  /* 0x800000002b237221 */ /* 0x000fe20000010000 */
[----:B------:R-:W-:Y:S01]  /*1270*/  FADD.FTZ R43, R40, -R39 ;  /* 0x80000027282b7221 */ /* 0x000fe20000010000 */
[----:B------:R-:W-:Y:S01]  /*1280*/  @P1 FADD.FTZ R89, R89, R32 ;  /* 0x0000002059591221 */ /* 0x000fe20000010000 */
[----:B------:R-:W-:Y:S01]  /*1290*/  ISETP.NE.AND.EX P2, PT, RZ, UR13, PT, P2 ;  /* 0x0000000dff007c0c */ /* 0x000fe2000bf45320 */
[----:B------:R-:W-:Y:S01]  /*12a0*/  FADD.FTZ R87, R46, -R87 ;  /* 0x800000572e577221 */ /* 0x000fe20000010000 */
[C---:B------:R-:W-:Y:S01]  /*12b0*/  FMUL.FTZ R39, R84.reuse, R45 ;  /* 0x0000002d54277220 */ /* 0x040fe20000410000 */
[----:B------:R-:W-:Y:S02]  /*12c0*/  @P1 HADD2.F32 R32, -RZ, R21.H1_H1 ;  /* 0x30000015ff201230 */ /* 0x000fe40000004100 */
[----:B------:R-:W-:Y:S01]  /*12d0*/  FADD.FTZ R95, R95, -R44 ;  /* 0x8000002c5f5f7221 */ /* 0x000fe20000010000 */
[----:B------:R-:W-:Y:S01]  /*12e0*/  FMUL.FTZ R45, R84, R85 ;  /* 0x00000055542d7220 */ /* 0x000fe20000410000 */
[----:B------:R-:W-:-:S02]  /*12f0*/  @P1 HADD2.F32 R0, -RZ, R23.H0_H0 ;  /* 0x20000017ff001230 */ /* 0x000fc40000004100 */
[C---:B------:R-:W-:Y:S01]  /*1300*/  FMUL.FTZ R85, R84.reuse, R87 ;  /* 0x0000005754557220 */ /* 0x040fe20000410000 */
[----:B------:R-:W-:Y:S01]  /*1310*/  FMUL.FTZ R87, R84, R95 ;  /* 0x0000005f54577220 */ /* 0x000fe20000410000 */
[----:B------:R-:W-:Y:S01]  /*1320*/  @P1 FADD.FTZ R45, R45, R32 ;  /* 0x000000202d2d1221 */ /* 0x000fe20000010000 */
[----:B------:R-:W-:Y:S01]  /*1330*/  FADD.FTZ R103, R88, -R103 ;  /* 0x8000006758677221 */ /* 0x000fe20000010000 */
[----:B------:R-:W-:Y:S01]  /*1340*/  FADD.FTZ R33, R33, -R100 ;  /* 0x8000006421217221 */ /* 0x000fe20000010000 */
[----:B------:R-:W-:Y:S02]  /*1350*/  @P1 HADD2.F32 R32, -RZ, R20.H1_H1 ;  /* 0x30000014ff201230 */ /* 0x000fe40000004100 */
[----:B------:R-:W-:Y:S01]  /*1360*/  FADD.FTZ R105, R36, -R105 ;  /* 0x8000006924697221 */ /* 0x000fe20000010000 */
[----:B------:R-:W-:Y:S01]  /*1370*/  @P1 FADD.FTZ R87, R87, R0 ;  /* 0x0000000057571221 */ /* 0x000fe20000010000 */
[----:B------:R-:W-:Y:S01]  /*1380*/  FMUL.FTZ R91, R84, R103 ;  /* 0x00000067545b7220 */ /* 0x000fe20000410000 */
[----:B------:R-:W-:-:S02]  /*1390*/  @P1 HADD2.F32 R36, -RZ, R22.H1_H1 ;  /* 0x30000016ff241230 */ /* 0x000fc40000004100 */
[C---:B------:R-:W-:Y:S01]  /*13a0*/  FMUL.FTZ R43, R84.reuse, R43 ;  /* 0x0000002b542b7220 */ /* 0x040fe20000410000 */
[----:B------:R-:W-:Y:S02]  /*13b0*/  @P1 HADD2.F32 R0, -RZ, R21.H0_H0 ;  /* 0x20000015ff001230 */ /* 0x000fe40000004100 */
[----:B------:R-:W-:Y:S01]  /*13c0*/  FMUL.FTZ R103, R84, R33 ;  /* 0x0000002154677220 */ /* 0x000fe20000410000 */
[----:B------:R-:W-:Y:S01]  /*13d0*/  @P1 FADD.FTZ R39, R39, R32 ;  /* 0x0000002027271221 */ /* 0x000fe20000010000 */
[----:B------:R-:W-:Y:S01]  /*13e0*/  FADD.FTZ R97, R92, -R97 ;  /* 0x800000615c617221 */ /* 0x000fe20000010000 */
[----:B------:R-:W0:Y:S01]  /*13f0*/  @P2 LDC.64 R32, c[0x0][0x308] ;  /* 0x0000c200ff202b82 */ /* 0x000e220000000a00 */
[----:B------:R-:W-:Y:S01]  /*1400*/  FADD.FTZ R99, R99, -R94 ;  /* 0x8000005e63637221 */ /* 0x000fe20000010000 */
[----:B------:R-:W-:Y:S02]  /*1410*/  @P1 HADD2.F32 R34, -RZ, R22.H0_H0 ;  /* 0x20000016ff221230 */ /* 0x000fe40000004100 */
[----:B------:R-:W-:Y:S01]  /*1420*/  FMUL.FTZ R47, R84, R47 ;  /* 0x0000002f542f7220 */ /* 0x000fe20000410000 */
[----:B------:R-:W-:Y:S01]  /*1430*/  @P1 FADD.FTZ R85, R85, R36 ;  /* 0x0000002455551221 */ /* 0x000fe20000010000 */
[----:B------:R-:W-:Y:S01]  /*1440*/  @P1 FADD.FTZ R43, R43, R0 ;  /* 0x000000002b2b1221 */ /* 0x000fe20000010000 */
[----:B------:R-:W-:Y:S01]  /*1450*/  FADD.FTZ R37, R93, -R98 ;  /* 0x800000625d257221 */ /* 0x000fe20000010000 */
[----:B------:R-:W-:-:S02]  /*1460*/  @P1 HADD2.F32 R0, -RZ, R20.H0_H0 ;  /* 0x20000014ff001230 */ /* 0x000fc40000004100 */
[C---:B------:R-:W-:Y:S01]  /*1470*/  FMUL.FTZ R35, R84.reuse, R35 ;  /* 0x0000002354237220 */ /* 0x040fe20000410000 */
[--C-:B------:R-:W-:Y:S02]  /*1480*/  @P1 HADD2.F32 R36, -RZ, R24.reuse.H1_H1 ;  /* 0x30000018ff241230 */ /* 0x100fe40000004100 */
[C---:B------:R-:W-:Y:S01]  /*1490*/  FMUL.FTZ R93, R84.reuse, R97 ;  /* 0x00000061545d7220 */ /* 0x040fe20000410000 */
[--C-:B------:R-:W-:Y:S02]  /*14a0*/  @P1 HADD2.F32 R38, -RZ, R25.reuse.H0_H0 ;  /* 0x20000019ff261230 */ /* 0x100fe40000004100 */
[----:B------:R-:W-:Y:S01]  /*14b0*/  FMUL.FTZ R95, R84, R99 ;  /* 0x00000063545f7220 */ /* 0x000fe20000410000 */
[----:B------:R-:W-:Y:S01]  /*14c0*/  FADD.FTZ R101, R96, -R101 ;  /* 0x8000006560657221 */ /* 0x000fe20000010000 */
[----:B------:R-:W-:Y:S01]  /*14d0*/  @P1 FADD.FTZ R47, R47, R34 ;  /* 0x000000222f2f1221 */ /* 0x000fe20000010000 */
[----:B------:R-:W-:Y:S02]  /*14e0*/  @P1 HADD2.F32 R34, -RZ, R24.H0_H0 ;  /* 0x20000018ff221230 */ /* 0x000fe40000004100 */
[----:B------:R-:W-:Y:S01]  /*14f0*/  @P1 FADD.FTZ R35, R35, R0 ;  /* 0x0000000023231221 */ /* 0x000fe20000010000 */
[----:B------:R-:W-:Y:S01]  /*1500*/  @P1 FADD.FTZ R93, R93, R36 ;  /* 0x000000245d5d1221 */ /* 0x000fe20000010000 */
[----:B------:R-:W-:Y:S01]  /*1510*/  @P1 FADD.FTZ R95, R95, R38 ;  /* 0x000000265f5f1221 */ /* 0x000fe20000010000 */
[----:B------:R-:W-:Y:S01]  /*1520*/  FMUL.FTZ R97, R84, R101 ;  /* 0x0000006554617220 */ /* 0x000fe20000410000 */
[----:B------:R-:W-:-:S02]  /*1530*/  @P1 HADD2.F32 R0, -RZ, R25.H1_H1 ;  /* 0x30000019ff001230 */ /* 0x000fc40000004100 */
[C---:B------:R-:W-:Y:S01]  /*1540*/  FMUL.FTZ R101, R84.reuse, R105 ;  /* 0x0000006954657220 */ /* 0x040fe20000410000 */
[--C-:B------:R-:W-:Y:S02]  /*1550*/  @P1 HADD2.F32 R36, -RZ, R26.reuse.H1_H1 ;  /* 0x3000001aff241230 */ /* 0x100fe40000004100 */
[----:B------:R-:W-:Y:S01]  /*1560*/  @P1 FADD.FTZ R91, R91, R34 ;  /* 0x000000225b5b1221 */ /* 0x000fe20000010000 */
[--C-:B------:R-:W-:Y:S02]  /*1570*/  @P1 HADD2.F32 R38, -RZ, R27.reuse.H0_H0 ;  /* 0x2000001bff261230 */ /* 0x100fe40000004100 */
[C---:B------:R-:W-:Y:S01]  /*1580*/  FMUL.FTZ R99, R84.reuse, R37 ;  /* 0x0000002554637220 */ /* 0x040fe20000410000 */
[----:B------:R-:W-:Y:S02]  /*1590*/  @P1 HADD2.F32 R34, -RZ, R26.H0_H0 ;  /* 0x2000001aff221230 */ /* 0x000fe40000004100 */
[----:B------:R-:W-:Y:S01]  /*15a0*/  FMUL.FTZ R105, R84, R41 ;  /* 0x0000002954697220 */ /* 0x000fe20000410000 */
[----:B------:R-:W-:-:S02]  /*15b0*/  @P1 HADD2.F32 R42, -RZ, R27.H1_H1 ;  /* 0x3000001bff2a1230 */ /* 0x000fc40000004100 */
[----:B------:R-:W-:Y:S01]  /*15c0*/  @P1 FADD.FTZ R97, R97, R0 ;  /* 0x0000000061611221 */ /* 0x000fe20000010000 */
[----:B------:R-:W-:Y:S01]  /*15d0*/  @P1 FADD.FTZ R101, R101, R36 ;  /* 0x0000002465651221 */ /* 0x000fe20000010000 */
        /* <DEDUP_REMOVED lines=33> */
[----:B------:R-:W-:Y:S01]  /*17f0*/  @P2 F2FP.F16.F32.PACK_AB R0, RZ, R91 ;  /* 0x0000005bff00223e */ /* 0x000fe200000000ff */
[----:B------:R-:W-:Y:S01]  /*1800*/  FMUL.FTZ R34, R99, R82 ;  /* 0x0000005263227220 */ /* 0x000fe20000410000 */
[----:B------:R-:W-:Y:S01]  /*1810*/  @P2 F2FP.F16.F32.PACK_AB R38, RZ, R95 ;  /* 0x0000005fff26223e */ /* 0x000fe200000000ff */
[----:B------:R2:W-:Y:S01]  /*1820*/  @P2 STG.E.128 desc[UR4][R32.64], R28 ;  /* 0x0000001c20002986 */ /* 0x0005e2000c101d04 */
[----:B------:R-:W-:Y:S01]  /*1830*/  @P2 F2FP.F16.F32.PACK_AB R44, RZ, R99 ;  /* 0x00000063ff2c223e */ /* 0x000fe200000000ff */
[----:B-1----:R-:W-:Y:S01]  /*1840*/  @P2 IMAD.WIDE.U32 R40, R83, 0x10, R40 ;  /* 0x0000001053282825 */ /* 0x002fe200078e0028 */
[----:B------:R-:W-:-:S03]  /*1850*/  @P2 F2FP.F16.F32.PACK_AB R103, RZ, R103 ;  /* 0x00000067ff67223e */ /* 0x000fc600000000ff */
[-C--:B------:R-:W-:Y:S01]  /*1860*/  FMUL.FTZ R89, R47, R82.reuse ;  /* 0x000000522f597220 */ /* 0x080fe20000410000 */
[----:B------:R-:W-:Y:S02]  /*1870*/  IADD3 R45, R81, 0x20, RZ ;  /* 0x00000020512d7810 */ /* 0x000fe40007ffe0ff */
[----:B------:R-:W-:Y:S01]  /*1880*/  @P2 F2FP.F16.F32.PACK_AB R83, RZ, R93 ;  /* 0x0000005dff53223e */ /* 0x000fe200000000ff */
[----:B------:R-:W-:Y:S01]  /*1890*/  FMUL.FTZ R93, R93, R82 ;  /* 0x000000525d5d7220 */ /* 0x000fe20000410000 */
[----:B------:R-:W-:Y:S02]  /*18a0*/  @P2 F2FP.F16.F32.PACK_AB R84, RZ, R97 ;  /* 0x00000061ff54223e */ /* 0x000fe400000000ff */
[----:B------:R-:W-:Y:S02]  /*18b0*/  @P2 F2FP.F16.F32.PACK_AB R101, RZ, R101 ;  /* 0x00000065ff65223e */ /* 0x000fe400000000ff */
[----:B------:R-:W-:Y:S02]  /*18c0*/  @P2 F2FP.F16.F32.PACK_AB R105, RZ, R105 ;  /* 0x00000069ff69223e */ /* 0x000fe400000000ff */
[----:B------:R-:W-:-:S02]  /*18d0*/  F2FP.F16.F32.PACK_AB R35, R46, R35 ;  /* 0x000000232e23723e */ /* 0x000fc400000000ff */
[----:B------:R-:W-:Y:S01]  /*18e0*/  F2FP.F16.F32.PACK_AB R34, R39, R34 ;  /* 0x000000222722723e */ /* 0x000fe200000000ff */
[-C--:B--2---:R-:W-:Y:S01]  /*18f0*/  FMUL.FTZ R33, R95, R82.reuse ;  /* 0x000000525f217220 */ /* 0x084fe20000410000 */
[----:B------:R-:W-:Y:S01]  /*1900*/  FMUL.FTZ R32, R91, R82 ;  /* 0x000000525b207220 */ /* 0x000fe20000410000 */
[----:B------:R-:W-:Y:S01]  /*1910*/  @P2 PRMT R28, R0, 0x7610, R28 ;  /* 0x00007610001c2816 */ /* 0x000fe2000000001c */
[----:B0-----:R-:W-:Y:S01]  /*1920*/  IMAD.WIDE.U32 R46, R81, 0x10, R36 ;  /* 0x00000010512e7825 */ /* 0x001fe200078e0024 */
[----:B------:R-:W-:Y:S02]  /*1930*/  @P2 PRMT R29, R38, 0x7610, R29 ;  /* 0x00007610261d2816 */ /* 0x000fe4000000001d */
[----:B------:R-:W-:Y:S02]  /*1940*/  F2FP.F16.F32.PACK_AB R33, R42, R33 ;  /* 0x000000212a21723e */ /* 0x000fe400000000ff */
[----:B------:R-:W0:Y:S01]  /*1950*/  LDC.64 R42, c[0x0][0x210] ;  /* 0x00008400ff2a7b82 */ /* 0x000e220000000a00 */
[----:B------:R-:W-:Y:S01]  /*1960*/  @P2 PRMT R30, R44, 0x7610, R30 ;  /* 0x000076102c1e2816 */ /* 0x000fe2000000001e */
[----:B------:R-:W-:Y:S01]  /*1970*/  IMAD.WIDE.U32 R44, R45, 0x10, R36 ;  /* 0x000000102d2c7825 */ /* 0x000fe200078e0024 */
        /* <DEDUP_REMOVED lines=17> */
.L_x_4590:
        /* <DEDUP_REMOVED lines=32> */
.L_x_4589:
[----:B------:R-:W-:Y:S05]  /*1c90*/  BSYNC B0 ;  /* 0x0000000000007941 */ /* 0x000fea0003800000 */
.L_x_4587:
        /* <DEDUP_REMOVED lines=107> */
.L_x_4591:
        /* <DEDUP_REMOVED lines=8> */
.L_x_4594:
[----:B------:R-:W-:Y:S05]  /*23d0*/  BSYNC B2 ;  /* 0x0000000000027941 */ /* 0x000fea0003800000 */
.L_x_4593:
        /* <DEDUP_REMOVED lines=8> */
.L_x_4595:
[----:B------:R-:W-:Y:S01]  /*2460*/  FADD.FTZ R102, R103, R102 ;  /* 0x0000006667667221 */ /* 0x000fe20000010000 */
[----:B------:R-:W-:-:S04]  /*2470*/  HFMA2.MMA R111, -RZ, RZ, 0, 1.1920928955078125e-07 ;  /* 0x00000002ff6f7435 */ /* 0x000fc800000001ff */
[----:B------:R-:W-:Y:S02]  /*2480*/  MOV R112, R102 ;  /* 0x0000006600707202 */ /* 0x000fe40000000f00 */
[----:B------:R-:W-:-:S07]  /*2490*/  MOV R104, R110 ;  /* 0x0000006e00687202 */ /* 0x000fce0000000f00 */
[----:B------:R-:W-:Y:S05]  /*24a0*/  WARPSYNC.COLLECTIVE R109, `(.L_x_4596) ;  /* 0x000000006d087348 */ /* 0x000fea0003c00000 */
[----:B------:R0:W1:Y:S02]  /*24b0*/  SHFL.BFLY P3, R110, R112, R111, R114 ;  /* 0x0c00006f706e7389 */ /* 0x0000640000060072 */
[----:B01----:R-:W-:Y:S01]  /*24c0*/  ENDCOLLECTIVE ;  /* 0x000000000000791b */ /* 0x003fe20003800000 */
.L_x_4596:
[----:B------:R-:W-:-:S05]  /*24d0*/  FADD.FTZ R104, R39, R104 ;  /* 0x0000006827687221 */ /* 0x000fca0000010000 */
[----:B------:R-:W-:Y:S02]  /*24e0*/  MOV R112, R104 ;  /* 0x0000006800707202 */ /* 0x000fe40000000f00 */
[----:B------:R-:W-:-:S07]  /*24f0*/  MOV R47, R110 ;  /* 0x0000006e002f7202 */ /* 0x000fce0000000f00 */
[----:B------:R-:W-:Y:S05]  /*2500*/  WARPSYNC.COLLECTIVE R109, `(.L_x_4597) ;  /* 0x000000006d087348 */ /* 0x000fea0003c00000 */
[----:B------:R0:W1:Y:S02]  /*2510*/  SHFL.BFLY P3, R110, R112, R111, R114 ;  /* 0x0c00006f706e7389 */ /* 0x0000640000060072 */
[----:B01----:R-:W-:Y:S01]  /*2520*/  ENDCOLLECTIVE ;  /* 0x000000000000791b */ /* 0x003fe20003800000 */
.L_x_4597:
[----:B------:R-:W-:Y:S01]  /*2530*/  FADD.FTZ R106, R102, R47 ;  /* 0x0000002f666a7221 */ /* 0x000fe20000010000 */
[----:B------:R-:W-:-:S04]  /*2540*/  HFMA2.MMA R111, -RZ, RZ, 0, 2.384185791015625e-07 ;  /* 0x00000004ff6f7435 */ /* 0x000fc800000001ff */
[----:B------:R-:W-:Y:S02]  /*2550*/  MOV R112, R106 ;  /* 0x0000006a00707202 */ /* 0x000fe40000000f00 */
[----:B------:R-:W-:-:S07]  /*2560*/  MOV R105, R110 ;  /* 0x0000006e00697202 */ /* 0x000fce0000000f00 */
[----:B------:R-:W-:Y:S05]  /*2570*/  WARPSYNC.COLLECTIVE R109, `(.L_x_4598) ;  /* 0x000000006d087348 */ /* 0x000fea0003c00000 */
[----:B------:R0:W1:Y:S02]  /*2580*/  SHFL.BFLY P3, R110, R112, R111, R114 ;  /* 0x0c00006f706e7389 */ /* 0x0000640000060072 */
[----:B01----:R-:W-:Y:S01]  /*2590*/  ENDCOLLECTIVE ;  /* 0x000000000000791b */ /* 0x003fe20003800000 */
.L_x_4598:
[----:B------:R-:W-:-:S05]  /*25a0*/  FADD.FTZ R105, R104, R105 ;  /* 0x0000006968697221 */ /* 0x000fca0000010000 */
[----:B------:R-:W-:Y:S02]  /*25b0*/  MOV R112, R105 ;  /* 0x0000006900707202 */ /* 0x000fe40000000f00 */
[----:B------:R-:W-:-:S07]  /*25c0*/  MOV R47, R110 ;  /* 0x0000006e002f7202 */ /* 0x000fce0000000f00 */
[----:B------:R-:W-:Y:S05]  /*25d0*/  WARPSYNC.COLLECTIVE R109, `(.L_x_4599) ;  /* 0x000000006d087348 */ /* 0x000fea0003c00000 */
[----:B------:R0:W1:Y:S02]  /*25e0*/  SHFL.BFLY P3, R110, R112, R111, R114 ;  /* 0x0c00006f706e7389 */ /* 0x0000640000060072 */
[----:B01----:R-:W-:Y:S01]  /*25f0*/  ENDCOLLECTIVE ;  /* 0x000000000000791b */ /* 0x003fe20003800000 */
.L_x_4599:
[----:B------:R-:W-:Y:S01]  /*2600*/  FADD.FTZ R107, R106, R47 ;  /* 0x0000002f6a6b7221 */ /* 0x000fe20000010000 */
[----:B------:R-:W-:-:S04]  /*2610*/  HFMA2.MMA R111, -RZ, RZ, 0, 4.76837158203125e-07 ;  /* 0x00000008ff6f7435 */ /* 0x000fc800000001ff */
[----:B------:R-:W-:Y:S02]  /*2620*/  MOV R112, R107 ;  /* 0x0000006b00707202 */ /* 0x000fe40000000f00 */
[----:B------:R-:W-:-:S07]  /*2630*/  MOV R108, R110 ;  /* 0x0000006e006c7202 */ /* 0x000fce0000000f00 */
[----:B------:R-:W-:Y:S05]  /*2640*/  WARPSYNC.COLLECTIVE R109, `(.L_x_4600) ;  /* 0x000000006d087348 */ /* 0x000fea0003c00000 */
[----:B------:R0:W1:Y:S02]  /*2650*/  SHFL.BFLY P3, R110, R112, R111, R114 ;  /* 0x0c00006f706e7389 */ /* 0x0000640000060072 */
[----:B01----:R-:W-:Y:S01]  /*2660*/  ENDCOLLECTIVE ;  /* 0x000000000000791b */ /* 0x003fe20003800000 */
.L_x_4600:
[----:B------:R-:W-:-:S05]  /*2670*/  FADD.FTZ R108, R105, R108 ;  /* 0x0000006c696c7221 */ /* 0x000fca0000010000 */
[----:B------:R-:W-:Y:S01]  /*2680*/  MOV R112, R108 ;  /* 0x0000006c00707202 */ /* 0x000fe20000000f00 */
[----:B------:R-:W-:-:S07]  /*2690*/  FADD.FTZ R39, R107, R110 ;  /* 0x0000006e6b277221 */ /* 0x000fce0000010000 */
[----:B------:R-:W-:Y:S05]  /*26a0*/  WARPSYNC.COLLECTIVE R109, `(.L_x_4601) ;  /* 0x000000006d087348 */ /* 0x000fea0003c00000 */
[----:B------:R0:W1:Y:S02]  /*26b0*/  SHFL.BFLY P3, R110, R112, R111, R114 ;  /* 0x0c00006f706e7389 */ /* 0x0000640000060072 */
[----:B01----:R-:W-:Y:S01]  /*26c0*/  ENDCOLLECTIVE ;  /* 0x000000000000791b */ /* 0x003fe20003800000 */
.L_x_4601:
[----:B------:R-:W-:Y:S01]  /*26d0*/  HFMA2.MMA R111, -RZ, RZ, 0, 9.5367431640625e-07 ;  /* 0x00000010ff6f7435 */ /* 0x000fe200000001ff */
[----:B------:R-:W-:Y:S02]  /*26e0*/  MOV R112, R39 ;  /* 0x0000002700707202 */ /* 0x000fe40000000f00 */
[----:B------:R-:W-:-:S08]  /*26f0*/  MOV R47, R110 ;  /* 0x0000006e002f7202 */ /* 0x000fd00000000f00 */
[----:B------:R-:W-:Y:S05]  /*2700*/  WARPSYNC.COLLECTIVE R109, `(.L_x_4602) ;  /* 0x000000006d087348 */ /* 0x000fea0003c00000 */
[----:B------:R0:W1:Y:S02]  /*2710*/  SHFL.BFLY P3, R110, R112, R111, R114 ;  /* 0x0c00006f706e7389 */ /* 0x0000640000060072 */
[----:B01----:R-:W-:Y:S01]  /*2720*/  ENDCOLLECTIVE ;  /* 0x000000000000791b */ /* 0x003fe20003800000 */
.L_x_4602:
[----:B------:R-:W-:-:S05]  /*2730*/  FADD.FTZ R47, R108, R47 ;  /* 0x0000002f6c2f7221 */ /* 0x000fca0000010000 */
[----:B------:R-:W-:Y:S02]  /*2740*/  MOV R112, R47 ;  /* 0x0000002f00707202 */ /* 0x000fe40000000f00 */
[----:B------:R-:W-:-:S07]  /*2750*/  MOV R102, R110 ;  /* 0x0000006e00667202 */ /* 0x000fce0000000f00 */
[----:B------:R-:W-:Y:S05]  /*2760*/  WARPSYNC.COLLECTIVE R109, `(.L_x_4603) ;  /* 0x000000006d087348 */ /* 0x000fea0003c00000 */
[----:B------:R0:W1:Y:S02]  /*2770*/  SHFL.BFLY P3, R110, R112, R111, R114 ;  /* 0x0c00006f706e7389 */ /* 0x0000640000060072 */
[----:B01----:R-:W-:Y:S01]  /*2780*/  ENDCOLLECTIVE ;  /* 0x000000000000791b */ /* 0x003fe20003800000 */
.L_x_4603:
[----:B------:R-:W-:Y:S01]  /*2790*/  MOV R104, R110 ;  /* 0x0000006e00687202 */ /* 0x000fe20000000f00 */
[----:B------:R-:W-:Y:S06]  /*27a0*/  BRA `(.L_x_4604) ;  /* 0xffffffe800387947 */ /* 0x000fec000383ffff */
.L_x_4605:
        /* <DEDUP_REMOVED lines=13> */
.L_x_9173:


//--------------------- .text._ZN10layer_norm13ln_bwd_kernelINS_13Kernel_traitsIf6__halfS2_S2_fjLj512ELj1ELj4ELj1ELj16ENS_18Kernel_traits_baseILj512EfS2_S2_S2_fjLj128EEEEELb0ELb0ELb1ELb0EEEvNS_9BwdParamsE --------------------------
	.section	.text._ZN10layer_norm13ln_bwd_kernelINS_13Kernel_traitsIf6__halfS2_S2_fjLj512ELj1ELj4ELj1ELj16ENS_18Kernel_traits_baseILj512EfS2_S2_S2_fjLj128EEEEELb0ELb0ELb1ELb0EEEvNS_9BwdParamsE,"ax",@progbits
	.align	128
        .global         _ZN10layer_norm13ln_bwd_kernelINS_13Kernel_traitsIf6__halfS2_S2_fjLj512ELj1ELj4ELj1ELj16ENS_18Kernel_traits_baseILj512EfS2_S2_S2_fjLj128EEEEELb0ELb0ELb1ELb0EEEvNS_9BwdParamsE
        .type           _ZN10layer_norm13ln_bwd_kernelINS_13Kernel_traitsIf6__halfS2_S2_fjLj512ELj1ELj4ELj1ELj16ENS_18Kernel_traits_baseILj512EfS2_S2_S2_fjLj128EEEEELb0ELb0ELb1ELb0EEEvNS_9BwdParamsE,@function
        .size           _ZN10layer_norm13ln_bwd_kernelINS_13Kernel_traitsIf6__halfS2_S2_fjLj512ELj1ELj4ELj1ELj16ENS_18Kernel_traits_baseILj512EfS2_S2_S2_fjLj128EEEEELb0ELb0ELb1ELb0EEEvNS_9BwdParamsE,(.L_x_9174 - _ZN10layer_norm13ln_bwd_kernelINS_13Kernel_traitsIf6__halfS2_S2_fjLj512ELj1ELj4ELj1ELj16ENS_18Kernel_traits_baseILj512EfS2_S2_S2_fjLj128EEEEELb0ELb0ELb1ELb0EEEvNS_9BwdParamsE)
        .other          _ZN10layer_norm13ln_bwd_kernelINS_13Kernel_traitsIf6__halfS2_S2_fjLj512ELj1ELj4ELj1ELj16ENS_18Kernel_traits_baseILj512EfS2_S2_S2_fjLj128EEEEELb0ELb0ELb1ELb0EEEvNS_9BwdParamsE,@"STO_CUDA_ENTRY STV_DEFAULT"
_ZN10layer_norm13ln_bwd_kernelINS_13Kernel_traitsIf6__halfS2_S2_fjLj512ELj1ELj4ELj1ELj16ENS_18Kernel_traits_baseILj512EfS2_S2_S2_fjLj128EEEEELb0ELb0ELb1ELb0EEEvNS_9BwdParamsE:
.text._ZN10layer_norm13ln_bwd_kernelINS_13Kernel_traitsIf6__halfS2_S2_fjLj512ELj1ELj4ELj1ELj16ENS_18Kernel_traits_baseILj512EfS2_S2_S2_fjLj128EEEEELb0ELb0ELb1ELb0EEEvNS_9BwdParamsE:
        /* <DEDUP_REMOVED lines=51> */
[----:B------:R-:W-:Y:S01]  /*0330*/  HFMA2.MMA R53, -RZ, RZ, 0, 0 ;  /* 0x00000000ff357435 */ /* 0x000fe200000001ff */
[----:B------:R-:W-:-:S04]  /*0340*/  ISETP.NE.U32.AND P0, PT, RZ, UR6, PT ;  /* 0x00000006ff007c0c */ /* 0x000fc8000bf05070 */
[----:B------:R-:W-:-:S04]  /*0350*/  ISETP.NE.AND.EX P0, PT, RZ, UR7, PT, P0 ;  /* 0x00000007ff007c0c */ /* 0x000fc8000bf05300 */
[----:B------:R-:W-:-:S13]  /*0360*/  ISETP.LT.U32.OR P0, PT, R3, 0x40, !P0 ;  /* 0x000000400300780c */ /* 0x000fda0004701470 */
.L_x_4669:
        /* <DEDUP_REMOVED lines=26> */
.L_x_4612:
[----:B------:R-:W-:-:S07]  /*0510*/  IADD3 R85, R8, 0x20, RZ ;  /* 0x0000002008557810 */ /* 0x000fce0007ffe0ff */
.L_x_4611:
[----:B------:R-:W-:Y:S05]  /*0520*/  BSYNC B2 ;  /* 0x0000000000027941 */ /* 0x000fea0003800000 */
.L_x_4610:
[----:B------:R-:W-:Y:S01]  /*0530*/  HFMA2.MMA R115, -RZ, RZ, 0, 0 ;  /* 0x00000000ff737435 */ /* 0x000fe200000001ff */
[----:B------:R-:W-:Y:S01]  /*0540*/  MOV R116, RZ ;  /* 0x000000ff00747202 */ /* 0x000fe20000000f00 */
[----:B------:R-:W-:Y:S09]  /*0550*/  @P0 BRA `(.L_x_4613) ;  /* 0x0000000800e80947 */ /* 0x000ff20003800000 */
[----:B------:R-:W-:-:S06]  /*0560*/  IMAD.WIDE.U32 R16, R85, 0x10, R96 ;  /* 0x0000001055107825 */ /* 0x000fcc00078e0060 */
[----:B------:R-:W5:Y:S01]  /*0570*/  LDG.E.128 R16, desc[UR4][R16.64] ;  /* 0x0000000410107981 */ /* 0x000f62000c1e1d00 */
[----:B------:R-:W-:Y:S05]  /*0580*/  BRA `(.L_x_4613) ;  /* 0x0000000800dc7947 */ /* 0x000fea0003800000 */
.L_x_4609:
[----:B------:R-:W1:Y:S02]  /*0590*/  LDC.64 R84, c[0x0][0x250] ;  /* 0x00009400ff547b82 */ /* 0x000e640000000a00 */
[----:B-1----:R-:W-:-:S06]  /*05a0*/  IMAD.WIDE R84, R2, 0x4, R84 ;  /* 0x0000000402547825 */ /* 0x002fcc00078e0254 */
[----:B------:R-:W2:Y:S01]  /*05b0*/  LDG.E R84, desc[UR4][R84.64] ;  /* 0x0000000454547981 */ /* 0x000ea2000c1e1900 */
[----:B------:R-:W-:Y:S01]  /*05c0*/  IADD3 R10, R10, -0x1, RZ ;  /* 0xffffffff0a0a7810 */ /* 0x000fe20007ffe0ff */
[----:B------:R-:W-:Y:S01]  /*05d0*/  BSSY B2, `(.L_x_4614) ;  /* 0x000005f000027945 */ /* 0x000fe20003800000 */
[----:B0-----:R-:W-:Y:S01]  /*05e0*/  ISETP.NE.AND P1, PT, R0, RZ, PT ;  /* 0x000000ff0000720c */ /* 0x001fe20003f25270 */
[----:B------:R-:W-:Y:S01]  /*05f0*/  HFMA2.MMA R115, -RZ, RZ, 0, 0 ;  /* 0x00000000ff737435 */ /* 0x000fe200000001ff */
        /* <DEDUP_REMOVED lines=28> */
[----:B---3--:R-:W-:Y:S02]  /*07c0*/  HADD2.F32 R11, -RZ, R84.H0_H0 ;  /* 0x20000054ff0b7230 */ /* 0x008fe40000004100 */
[----:B------:R-:W-:Y:S01]  /*07d0*/  FADD.FTZ R90, -R10, R91 ;  /* 0x0000005b0a5a7221 */ /* 0x000fe20000010100 */
[--C-:B------:R-:W-:Y:S02]  /*07e0*/  HADD2.F32 R115, -RZ, R15.reuse.H0_H0 ;  /* 0x2000000fff737230 */ /* 0x100fe40000004100 */
[----:B------:R-:W-:Y:S01]  /*07f0*/  FMUL.FTZ R12, R7, R14 ;  /* 0x0000000e070c7220 */ /* 0x000fe20000410000 */
[----:B------:R-:W-:-:S02]  /*0800*/  HADD2.F32 R117, -RZ, R15.H1_H1 ;  /* 0x3000000fff757230 */ /* 0x000fc40000004100 */
[----:B------:R-:W-:Y:S01]  /*0810*/  FADD.FTZ R36, R36, R11 ;  /* 0x0000000b24247221 */ /* 0x000fe20000010000 */
[----:B------:R-:W-:Y:S02]  /*0820*/  HADD2.F32 R88, -RZ, R84.H1_H1 ;  /* 0x30000054ff587230 */ /* 0x000fe40000004100 */
[-C--:B------:R-:W-:Y:S01]  /*0830*/  FFMA.FTZ R52, R3, R11.reuse, R52 ;  /* 0x0000000b03347223 */ /* 0x080fe20000010034 */
[--C-:B------:R-:W-:Y:S02]  /*0840*/  HADD2.F32 R15, -RZ, R85.reuse.H0_H0 ;  /* 0x20000055ff0f7230 */ /* 0x100fe40000004100 */
[----:B------:R-:W-:Y:S01]  /*0850*/  FMUL.FTZ R14, R68, R11 ;  /* 0x0000000b440e7220 */ /* 0x000fe20000410000 */
[C---:B------:R-:W-:Y:S01]  /*0860*/  FADD.FTZ R94, -R10.reuse, R93 ;  /* 0x0000005d0a5e7221 */ /* 0x040fe20000010100 */
[----:B------:R-:W-:Y:S01]  /*0870*/  FMUL.FTZ R11, R7, R90 ;  /* 0x0000005a070b7220 */ /* 0x000fe20000410000 */
[C---:B------:R-:W-:Y:S01]  /*0880*/  FADD.FTZ R98, -R10.reuse, R95 ;  /* 0x0000005f0a627221 */ /* 0x040fe20000010100 */
[----:B------:R-:W-:Y:S01]  /*0890*/  FADD.FTZ R116, -R10, R13 ;  /* 0x0000000d0a747221 */ /* 0x000fe20000010100 */
[----:B------:R-:W-:-:S02]  /*08a0*/  HADD2.F32 R92, -RZ, R85.H1_H1 ;  /* 0x30000055ff5c7230 */ /* 0x000fc40000004100 */
[----:B------:R-:W-:Y:S01]  /*08b0*/  FADD.FTZ R37, R37, R88 ;  /* 0x0000005825257221 */ /* 0x000fe20000010000 */
[-C--:B------:R-:W-:Y:S01]  /*08c0*/  FFMA.FTZ R53, R12, R88.reuse, R53 ;  /* 0x000000580c357223 */ /* 0x080fe20000010035 */
[----:B------:R-:W-:Y:S01]  /*08d0*/  FMUL.FTZ R13, R69, R88 ;  /* 0x00000058450d7220 */ /* 0x000fe20000410000 */
[--C-:B------:R-:W-:Y:S02]  /*08e0*/  HADD2.F32 R85, -RZ, R86.reuse.H0_H0 ;  /* 0x20000056ff557230 */ /* 0x100fe40000004100 */
[----:B------:R-:W-:Y:S01]  /*08f0*/  FADD.FTZ R38, R38, R15 ;  /* 0x0000000f26267221 */ /* 0x000fe20000010000 */
[----:B------:R-:W-:Y:S01]  /*0900*/  FMUL.FTZ R88, R7, R94 ;  /* 0x0000005e07587220 */ /* 0x000fe20000410000 */
[-C--:B------:R-:W-:Y:S01]  /*0910*/  FFMA.FTZ R54, R11, R15.reuse, R54 ;  /* 0x0000000f0b367223 */ /* 0x080fe20000010036 */
[----:B------:R-:W-:Y:S01]  /*0920*/  FMUL.FTZ R90, R70, R15 ;  /* 0x0000000f465a7220 */ /* 0x000fe20000410000 */
[----:B------:R-:W-:Y:S01]  /*0930*/  FMUL.FTZ R15, R7, R98 ;  /* 0x00000062070f7220 */ /* 0x000fe20000410000 */
        /* <DEDUP_REMOVED lines=8> */
[----:B------:R-:W-:-:S02]  /*09c0*/  HADD2.F32 R86, -RZ, R86.H1_H1 ;  /* 0x30000056ff567230 */ /* 0x000fc40000004100 */
[----:B------:R-:W-:Y:S01]  /*09d0*/  FMUL.FTZ R94, R7, R116 ;  /* 0x00000074075e7220 */ /* 0x000fe20000410000 */
[--C-:B0-----:R-:W-:Y:S02]  /*09e0*/  HADD2.F32 R83, -RZ, R87.reuse.H0_H0 ;  /* 0x20000057ff537230 */ /* 0x101fe40000004100 */
[----:B------:R-:W-:Y:S01]  /*09f0*/  FADD.FTZ R84, -R10, R115 ;  /* 0x000000730a547221 */ /* 0x000fe20000010100 */
[----:B------:R-:W-:Y:S02]  /*0a00*/  HADD2.F32 R82, -RZ, R87.H1_H1 ;  /* 0x30000057ff527230 */ /* 0x000fe40000004100 */
        /* <DEDUP_REMOVED lines=24> */
[----:B------:R-:W-:-:S02]  /*0b90*/  IADD3 R117, R8, 0x20, RZ ;  /* 0x0000002008757810 */ /* 0x000fc40007ffe0ff */
[----:B------:R-:W-:Y:S01]  /*0ba0*/  FADD.FTZ R115, R82, R95 ;  /* 0x0000005f52737221 */ /* 0x000fe20000010000 */
[----:B------:R-:W-:-:S07]  /*0bb0*/  FFMA.FTZ R116, R100, R95, R83 ;  /* 0x0000005f64747223 */ /* 0x000fce0000010053 */
.L_x_4615:
[----:B------:R-:W-:Y:S05]  /*0bc0*/  BSYNC B2 ;  /* 0x0000000000027941 */ /* 0x000fea0003800000 */
.L_x_4614:
        /* <DEDUP_REMOVED lines=18> */
[C---:B0-----:R-:W-:Y:S01]  /*0cf0*/  FADD.FTZ R96, -R10.reuse, R103 ;  /* 0x000000670a607221 */ /* 0x041fe20000010100 */
[--C-:B---3--:R-:W-:Y:S02]  /*0d00*/  HADD2.F32 R97, -RZ, R84.reuse.H0_H0 ;  /* 0x20000054ff617230 */ /* 0x108fe40000004100 */
[C---:B------:R-:W-:Y:S01]  /*0d10*/  FADD.FTZ R104, -R10.reuse, R105 ;  /* 0x000000690a687221 */ /* 0x040fe20000010100 */
[----:B------:R-:W-:Y:S02]  /*0d20*/  HADD2.F32 R84, -RZ, R84.H1_H1 ;  /* 0x30000054ff547230 */ /* 0x000fe40000004100 */
[----:B------:R-:W-:Y:S01]  /*0d30*/  FADD.FTZ R112, -R10, R81 ;  /* 0x000000510a707221 */ /* 0x000fe20000010100 */
[C---:B-----5:R-:W-:Y:S01]  /*0d40*/  FMUL.FTZ R81, R7.reuse, R80 ;  /* 0x0000005007517220 */ /* 0x060fe20000410000 */
[----:B------:R-:W-:Y:S01]  /*0d50*/  FMUL.FTZ R80, R7, R102 ;  /* 0x0000006607507220 */ /* 0x000fe20000410000 */
[----:B------:R-:W-:Y:S02]  /*0d60*/  HADD2.F32 R109, -RZ, R83.H0_H0 ;  /* 0x20000053ff6d7230 */ /* 0x000fe40000004100 */
[----:B------:R-:W-:Y:S01]  /*0d70*/  FMUL.FTZ R102, R60, R97 ;  /* 0x000000613c667220 */ /* 0x000fe20000410000 */
[----:B------:R-:W-:-:S02]  /*0d80*/  HADD2.F32 R107, -RZ, R82.H1_H1 ;  /* 0x30000052ff6b7230 */ /* 0x000fc40000004100 */
[----:B------:R-:W-:Y:S01]  /*0d90*/  FADD.FTZ R29, R29, R84 ;  /* 0x000000541d1d7221 */ /* 0x000fe20000010000 */
[----:B------:R-:W-:Y:S02]  /*0da0*/  HADD2.F32 R83, -RZ, R83.H1_H1 ;  /* 0x30000053ff537230 */ /* 0x000fe40000004100 */
[-C--:B------:R-:W-:Y:S01]  /*0db0*/  FFMA.FTZ R45, R80, R84.reuse, R45 ;  /* 0x00000054502d7223 */ /* 0x080fe2000001002d */
[--C-:B------:R-:W-:Y:S02]  /*0dc0*/  HADD2.F32 R103, -RZ, R85.reuse.H0_H0 ;  /* 0x20000055ff677230 */ /* 0x100fe40000004100 */
[----:B------:R-:W-:Y:S01]  /*0dd0*/  FMUL.FTZ R101, R61, R84 ;  /* 0x000000543d657220 */ /* 0x000fe20000410000 */
[----:B------:R-:W-:Y:S02]  /*0de0*/  HADD2.F32 R108, -RZ, R85.H1_H1 ;  /* 0x30000055ff6c7230 */ /* 0x000fe40000004100 */
[----:B------:R-:W-:Y:S01]  /*0df0*/  FADD.FTZ R84, R115, R102 ;  /* 0x0000006673547221 */ /* 0x000fe20000010000 */
[----:B------:R-:W-:Y:S01]  /*0e00*/  FFMA.FTZ R85, R81, R102, R116 ;  /* 0x0000006651557223 */ /* 0x000fe20000010074 */
[C---:B------:R-:W-:Y:S01]  /*0e10*/  FADD.FTZ R110, -R10.reuse, R107 ;  /* 0x0000006b0a6e7221 */ /* 0x040fe20000010100 */
[C---:B------:R-:W-:Y:S01]  /*0e20*/  FADD.FTZ R82, -R10.reuse, R109 ;  /* 0x0000006d0a527221 */ /* 0x040fe20000010100 */
[----:B------:R-:W-:Y:S01]  /*0e30*/  FADD.FTZ R114, -R10, R83 ;  /* 0x000000530a727221 */ /* 0x000fe20000010100 */
[----:B------:R-:W-:-:S02]  /*0e40*/  HADD2.F32 R83, -RZ, R87.H0_H0 ;  /* 0x20000057ff537230 */ /* 0x000fc40000004100 */
[C---:B------:R-:W-:Y:S01]  /*0e50*/  FMUL.FTZ R99, R7.reuse, R96 ;  /* 0x0000006007637220 */ /* 0x040fe20000410000 */
[----:B------:R-:W-:Y:S02]  /*0e60*/  HADD2.F32 R10, -RZ, R87.H1_H1 ;  /* 0x30000057ff0a7230 */ /* 0x000fe40000004100 */
[----:B------:R-:W-:Y:S01]  /*0e70*/  FMUL.FTZ R106, R62, R103 ;  /* 0x000000673e6a7220 */ /* 0x000fe20000410000 */
[----:B------:R-:W-:Y:S01]  /*0e80*/  FADD.FTZ R87, R84, R101 ;  /* 0x0000006554577221 */ /* 0x000fe20000010000 */
[----:B------:R-:W-:Y:S01]  /*0e90*/  FFMA.FTZ R84, R80, R101, R85 ;  /* 0x0000006550547223 */ /* 0x000fe20000010055 */
[--C-:B------:R-:W-:Y:S02]  /*0ea0*/  HADD2.F32 R107, -RZ, R86.reuse.H0_H0 ;  /* 0x20000056ff6b7230 */ /* 0x100fe40000004100 */
[----:B------:R-:W-:Y:S01]  /*0eb0*/  FADD.FTZ R30, R30, R103 ;  /* 0x000000671e1e7221 */ /* 0x000fe20000010000 */
[----:B------:R-:W-:Y:S02]  /*0ec0*/  HADD2.F32 R118, -RZ, R86.H1_H1 ;  /* 0x30000056ff767230 */ /* 0x000fe40000004100 */
[----:B------:R-:W-:Y:S01]  /*0ed0*/  FMUL.FTZ R104, R7, R104 ;  /* 0x0000006807687220 */ /* 0x000fe20000410000 */
[----:B------:R-:W-:Y:S01]  /*0ee0*/  FFMA.FTZ R46, R99, R103, R46 ;  /* 0x00000067632e7223 */ /* 0x000fe2000001002e */
        /* <DEDUP_REMOVED lines=33> */
.L_x_4613:
[----:B------:R-:W-:Y:S05]  /*1100*/  BSYNC B1 ;  /* 0x0000000000017941 */ /* 0x000fea0003800000 */
.L_x_4608:
        /* <DEDUP_REMOVED lines=20> */
.L_x_4681:
[----:B-----5:R-:W-:Y:S01]  /*1250*/  ISETP.GE.AND P5, PT, R6, 0x1, PT ;  /* 0x000000010600780c */ /* 0x020fe20003fa6270 */
[----:B--2---:R-:W-:Y:S01]  /*1260*/  FADD.FTZ R10, R97, R10 ;  /* 0x0000000a610a7221 */ /* 0x004fe20000010000 */
[----:B------:R-:W-:Y:S01]  /*1270*/  HFMA2.MMA R87, -RZ, RZ, 0, 0 ;  /* 0x00000000ff577435 */ /* 0x000fe200000001ff */
[----:B0-----:R-:W-:Y:S01]  /*1280*/  ISETP.NE.AND P1, PT, R0, RZ, PT ;  /* 0x000000ff0000720c */ /* 0x001fe20003f25270 */
[----:B------:R-:W-:Y:S01]  /*1290*/  BSSY B1, `(.L_x_4617) ;  /* 0x00000ac000017945 */ /* 0x000fe20003800000 */
[----:B------:R-:W-:-:S05]  /*12a0*/  FMUL.FTZ R10, R10, UR8 ;  /* 0x000000080a0a7c20 */ /* 0x000fca0008410000 */
[----:B-1----:R-:W-:-:S03]  /*12b0*/  FSEL R97, R10, RZ, !P1 ;  /* 0x000000ff0a617208 */ /* 0x002fc60004800000 */
[----:B------:R-:W-:Y:S02]  /*12c0*/  @P5 IADD3 R6, R6, -0x1, RZ ;  /* 0xffffffff06065810 */ /* 0x000fe40007ffe0ff */
        /* <DEDUP_REMOVED lines=17> */
.L_x_4620:
        /* <DEDUP_REMOVED lines=8> */
.L_x_4621:
[----:B------:R-:W-:Y:S05]  /*1460*/  BSYNC B2 ;  /* 0x0000000000027941 */ /* 0x000fea0003800000 */
.L_x_4619:
        /* <DEDUP_REMOVED lines=14> */
.L_x_4623:
[----:B------:R-:W-:Y:S01]  /*1550*/  FFMA.FTZ R10, R12, R6, R97 ;  /* 0x000000060c0a7223 */ /* 0x000fe20000010061 */
[----:B------:R-:W-:-:S03]  /*1560*/  @P6 HADD2.F32 R83, -RZ, R20.H1_H1 ;  /* 0x30000014ff536230 */ /* 0x000fc60000004100 */
[----:B------:R-:W-:-:S04]  /*1570*/  FADD.FTZ R10, R13, -R10 ;  /* 0x8000000a0d0a7221 */ /* 0x000fc80000010000 */
[----:B------:R-:W-:-:S04]  /*1580*/  FMUL.FTZ R10, R7, R10 ;  /* 0x0000000a070a7220 */ /* 0x000fc80000410000 */
[----:B------:R-:W-:-:S07]  /*1590*/  @P6 FADD.FTZ R10, R10, R83 ;  /* 0x000000530a0a6221 */ /* 0x000fce0000010000 */
.L_x_4624:
[----:B------:R-:W-:Y:S05]  /*15a0*/  BSYNC B2 ;  /* 0x0000000000027941 */ /* 0x000fea0003800000 */
.L_x_4622:
        /* <DEDUP_REMOVED lines=12> */
.L_x_4626:
[----:B------:R-:W-:-:S04]  /*1670*/  FFMA.FTZ R83, R11, R6, R97 ;  /* 0x000000060b537223 */ /* 0x000fc80000010061 */
[----:B------:R-:W-:Y:S01]  /*1680*/  FADD.FTZ R10, R90, -R83 ;  /* 0x800000535a0a7221 */ /* 0x000fe20000010000 */
[----:B------:R-:W-:-:S03]  /*1690*/  @P6 HADD2.F32 R83, -RZ, R21.H0_H0 ;  /* 0x20000015ff536230 */ /* 0x000fc60000004100 */
[----:B------:R-:W-:-:S04]  /*16a0*/  FMUL.FTZ R10, R7, R10 ;  /* 0x0000000a070a7220 */ /* 0x000fc80000410000 */
[----:B------:R-:W-:-:S07]  /*16b0*/  @P6 FADD.FTZ R10, R10, R83 ;  /* 0x000000530a0a6221 */ /* 0x000fce0000010000 */
.L_x_4627:
[----:B------:R-:W-:Y:S05]  /*16c0*/  BSYNC B2 ;  /* 0x0000000000027941 */ /* 0x000fea0003800000 */
.L_x_4625:
        /* <DEDUP_REMOVED lines=12> */
.L_x_4629:
[----:B------:R-:W-:Y:S01]  /*1790*/  FFMA.FTZ R10, R88, R6, R97 ;  /* 0x00000006580a7223 */ /* 0x000fe20000010061 */
[----:B------:R-:W-:-:S03]  /*17a0*/  @P6 HADD2.F32 R83, -RZ, R21.H1_H1 ;  /* 0x30000015ff536230 */ /* 0x000fc60000004100 */
[----:B------:R-:W-:-:S04]  /*17b0*/  FADD.FTZ R10, R89, -R10 ;  /* 0x8000000a590a7221 */ /* 0x000fc80000010000 */
[----:B------:R-:W-:-:S04]  /*17c0*/  FMUL.FTZ R10, R7, R10 ;  /* 0x0000000a070a7220 */ /* 0x000fc80000410000 */
[----:B------:R-:W-:-:S07]  /*17d0*/  @P6 FADD.FTZ R10, R10, R83 ;  /* 0x000000530a0a6221 */ /* 0x000fce0000010000 */
.L_x_4630:
[----:B------:R-:W-:Y:S05]  /*17e0*/  BSYNC B2 ;  /* 0x0000000000027941 */ /* 0x000fea0003800000 */
.L_x_4628:
        /* <DEDUP_REMOVED lines=12> */
.L_x_4632:
[----:B------:R-:W-:-:S04]  /*18b0*/  FFMA.FTZ R83, R15, R6, R97 ;  /* 0x000000060f537223 */ /* 0x000fc80000010061 */
[----:B------:R-:W-:Y:S01]  /*18c0*/  FADD.FTZ R10, R92, -R83 ;  /* 0x800000535c0a7221 */ /* 0x000fe20000010000 */
[----:B------:R-:W-:-:S03]  /*18d0*/  @P6 HADD2.F32 R83, -RZ, R22.H0_H0 ;  /* 0x20000016ff536230 */ /* 0x000fc60000004100 */
[----:B------:R-:W-:-:S04]  /*18e0*/  FMUL.FTZ R10, R7, R10 ;  /* 0x0000000a070a7220 */ /* 0x000fc80000410000 */
[----:B------:R-:W-:-:S07]  /*18f0*/  @P6 FADD.FTZ R10, R10, R83 ;  /* 0x000000530a0a6221 */ /* 0x000fce0000010000 */
.L_x_4633:
[----:B------:R-:W-:Y:S05]  /*1900*/  BSYNC B2 ;  /* 0x0000000000027941 */ /* 0x000fea0003800000 */
.L_x_4631:
        /* <DEDUP_REMOVED lines=12> */
.L_x_4635:
[----:B------:R-:W-:Y:S01]  /*19d0*/  FFMA.FTZ R10, R94, R6, R97 ;  /* 0x000000065e0a7223 */ /* 0x000fe20000010061 */
[----:B------:R-:W-:-:S03]  /*19e0*/  @P6 HADD2.F32 R83, -RZ, R22.H1_H1 ;  /* 0x30000016ff536230 */ /* 0x000fc60000004100 */
[----:B------:R-:W-:-:S04]  /*19f0*/  FADD.FTZ R10, R91, -R10 ;  /* 0x8000000a5b0a7221 */ /* 0x000fc80000010000 */
[----:B------:R-:W-:-:S04]  /*1a00*/  FMUL.FTZ R10, R7, R10 ;  /* 0x0000000a070a7220 */ /* 0x000fc80000410000 */
[----:B------:R-:W-:-:S07]  /*1a10*/  @P6 FADD.FTZ R10, R10, R83 ;  /* 0x000000530a0a6221 */ /* 0x000fce0000010000 */
.L_x_4636:
[----:B------:R-:W-:Y:S05]  /*1a20*/  BSYNC B2 ;  /* 0x0000000000027941 */ /* 0x000fea0003800000 */
.L_x_4634:
        /* <DEDUP_REMOVED lines=12> */
.L_x_4638:
[----:B------:R-:W-:-:S04]  /*1af0*/  FFMA.FTZ R83, R93, R6, R97 ;  /* 0x000000065d537223 */ /* 0x000fc80000010061 */
[----:B------:R-:W-:Y:S01]  /*1b00*/  FADD.FTZ R10, R98, -R83 ;  /* 0x80000053620a7221 */ /* 0x000fe20000010000 */
[----:B------:R-:W-:-:S03]  /*1b10*/  @P6 HADD2.F32 R83, -RZ, R23.H0_H0 ;  /* 0x20000017ff536230 */ /* 0x000fc60000004100 */
[----:B------:R-:W-:-:S04]  /*1b20*/  FMUL.FTZ R10, R7, R10 ;  /* 0x0000000a070a7220 */ /* 0x000fc80000410000 */
[----:B------:R-:W-:-:S07]  /*1b30*/  @P6 FADD.FTZ R10, R10, R83 ;  /* 0x000000530a0a6221 */ /* 0x000fce0000010000 */
.L_x_4639:
[----:B------:R-:W-:Y:S05]  /*1b40*/  BSYNC B2 ;  /* 0x0000000000027941 */ /* 0x000fea0003800000 */
.L_x_4637:
        /* <DEDUP_REMOVED lines=12> */
.L_x_4641:
[----:B------:R-:W-:Y:S01]  /*1c10*/  FFMA.FTZ R10, R100, R6, R97 ;  /* 0x00000006640a7223 */ /* 0x000fe20000010061 */
[----:B------:R-:W-:-:S03]  /*1c20*/  @P6 HADD2.F32 R83, -RZ, R23.H1_H1 ;  /* 0x30000017ff536230 */ /* 0x000fc60000004100 */
[----:B------:R-:W-:-:S04]  /*1c30*/  FADD.FTZ R10, R95, -R10 ;  /* 0x8000000a5f0a7221 */ /* 0x000fc80000010000 */
[----:B------:R-:W-:-:S04]  /*1c40*/  FMUL.FTZ R10, R7, R10 ;  /* 0x0000000a070a7220 */ /* 0x000fc80000410000 */
[----:B------:R-:W-:-:S07]  /*1c50*/  @P6 FADD.FTZ R10, R10, R83 ;  /* 0x000000530a0a6221 */ /* 0x000fce0000010000 */
.L_x_4642:
[----:B------:R-:W-:Y:S05]  /*1c60*/  BSYNC B2 ;  /* 0x0000000000027941 */ /* 0x000fea0003800000 */
.L_x_4640:
[----:B------:R-:W0:Y:S08]  /*1c70*/  @P5 LDC R113, c[0x0][0x29c] ;  /* 0x0000a700ff715b82 */ /* 0x000e300000000800 */
[----:B------:R-:W1:Y:S08]  /*1c80*/  @P1 LDC.64 R84, c[0x0][0x308] ;  /* 0x0000c200ff541b82 */ /* 0x000e700000000a00 */
[----:B------:R-:W2:Y:S01]  /*1c90*/  @P5 LDC.64 R82, c[0x0][0x2f8] ;  /* 0x0000be00ff525b82 */ /* 0x000ea20000000a00 */
[----:B0-----:R-:W-:Y:S01]  /*1ca0*/  @P5 FMUL.FTZ R86, R10, R113 ;  /* 0x000000710a565220 */ /* 0x001fe20000410000 */
[----:B------:R-:W-:-:S04]  /*1cb0*/  @P1 F2FP.F16.F32.PACK_AB R10, RZ, R10 ;  /* 0x0000000aff0a123e */ /* 0x000fc800000000ff */
[----:B------:R-:W-:Y:S02]  /*1cc0*/  @P5 F2FP.F16.F32.PACK_AB R86, RZ, R86 ;  /* 0x00000056ff56523e */ /* 0x000fe400000000ff */
        /* <DEDUP_REMOVED lines=8> */
.L_x_4618:
[----:B------:R-:W-:Y:S05]  /*1d50*/  BSYNC B1 ;  /* 0x0000000000017941 */ /* 0x000fea0003800000 */
.L_x_4617:
[----:B------:R-:W-:Y:S04]  /*1d60*/  BSSY B1, `(.L_x_4643) ;  /* 0x00000a0000017945 */ /* 0x000fe80003800000 */
[----:B------:R-:W-:Y:S05]  /*1d70*/  @!P3 BRA `(.L_x_4644) ;  /* 0x000000080078b947 */ /* 0x000fea0003800000 */
        /* <DEDUP_REMOVED lines=9> */
.L_x_4646:
        /* <DEDUP_REMOVED lines=8> */
.L_x_4647:
[----:B------:R-:W-:Y:S05]  /*1e90*/  BSYNC B2 ;  /* 0x0000000000027941 */ /* 0x000fea0003800000 */
.L_x_4645:
[----:B0-----:R-:W0:Y:S01]  /*1ea0*/  @P5 LDC R83, c[0x0][0x29c] ;  /* 0x0000a700ff535b82 */ /* 0x001e220000000800 */
        /* <DEDUP_REMOVED lines=13> */
.L_x_4649:
[----:B------:R-:W-:Y:S01]  /*1f80*/  FFMA.FTZ R10, R80, R6, R97 ;  /* 0x00000006500a7223 */ /* 0x000fe20000010061 */
[----:B------:R-:W-:-:S03]  /*1f90*/  @P6 HADD2.F32 R83, -RZ, R16.H1_H1 ;  /* 0x30000010ff536230 */ /* 0x000fc60000004100 */
[----:B------:R-:W-:-:S04]  /*1fa0*/  FADD.FTZ R10, R101, -R10 ;  /* 0x8000000a650a7221 */ /* 0x000fc80000010000 */
[----:B------:R-:W-:-:S04]  /*1fb0*/  FMUL.FTZ R10, R7, R10 ;  /* 0x0000000a070a7220 */ /* 0x000fc80000410000 */
[----:B------:R-:W-:-:S07]  /*1fc0*/  @P6 FADD.FTZ R10, R10, R83 ;  /* 0x000000530a0a6221 */ /* 0x000fce0000010000 */
.L_x_4650:
[----:B------:R-:W-:Y:S05]  /*1fd0*/  BSYNC B2 ;  /* 0x0000000000027941 */ /* 0x000fea0003800000 */
.L_x_4648:
        /* <DEDUP_REMOVED lines=12> */
.L_x_4652:
[----:B------:R-:W-:-:S04]  /*20a0*/  FFMA.FTZ R83, R99, R6, R97 ;  /* 0x0000000663537223 */ /* 0x000fc80000010061 */
[----:B------:R-:W-:Y:S01]  /*20b0*/  FADD.FTZ R10, R106, -R83 ;  /* 0x800000536a0a7221 */ /* 0x000fe20000010000 */
[----:B------:R-:W-:-:S03]  /*20c0*/  @P6 HADD2.F32 R83, -RZ, R17.H0_H0 ;  /* 0x20000011ff536230 */ /* 0x000fc60000004100 */
[----:B------:R-:W-:-:S04]  /*20d0*/  FMUL.FTZ R10, R7, R10 ;  /* 0x0000000a070a7220 */ /* 0x000fc80000410000 */
[----:B------:R-:W-:-:S07]  /*20e0*/  @P6 FADD.FTZ R10, R10, R83 ;  /* 0x000000530a0a6221 */ /* 0x000fce0000010000 */
.L_x_4653:
[----:B------:R-:W-:Y:S05]  /*20f0*/  BSYNC B2 ;  /* 0x0000000000027941 */ /* 0x000fea0003800000 */
.L_x_4651:
        /* <DEDUP_REMOVED lines=12> */
.L_x_4655:
[----:B------:R-:W-:Y:S01]  /*21c0*/  FFMA.FTZ R10, R104, R6, R97 ;  /* 0x00000006680a7223 */ /* 0x000fe20000010061 */
[----:B------:R-:W-:-:S03]  /*21d0*/  @P6 HADD2.F32 R83, -RZ, R17.H1_H1 ;  /* 0x30000011ff536230 */ /* 0x000fc60000004100 */
[----:B------:R-:W-:-:S04]  /*21e0*/  FADD.FTZ R10, R103, -R10 ;  /* 0x8000000a670a7221 */ /* 0x000fc80000010000 */
[----:B------:R-:W-:-:S04]  /*21f0*/  FMUL.FTZ R10, R7, R10 ;  /* 0x0000000a070a7220 */ /* 0x000fc80000410000 */
[----:B------:R-:W-:-:S07]  /*2200*/  @P6 FADD.FTZ R10, R10, R83 ;  /* 0x000000530a0a6221 */ /* 0x000fce0000010000 */
.L_x_4656:
[----:B------:R-:W-:Y:S05]  /*2210*/  BSYNC B2 ;  /* 0x0000000000027941 */ /* 0x000fea0003800000 */
.L_x_4654:
        /* <DEDUP_REMOVED lines=12> */
.L_x_4658:
[----:B------:R-:W-:-:S04]  /*22e0*/  FFMA.FTZ R83, R105, R6, R97 ;  /* 0x0000000669537223 */ /* 0x000fc80000010061 */
[----:B------:R-:W-:Y:S01]  /*22f0*/  FADD.FTZ R10, R108, -R83 ;  /* 0x800000536c0a7221 */ /* 0x000fe20000010000 */
[----:B------:R-:W-:-:S03]  /*2300*/  @P6 HADD2.F32 R83, -RZ, R18.H0_H0 ;  /* 0x20000012ff536230 */ /* 0x000fc60000004100 */
[----:B------:R-:W-:-:S04]  /*2310*/  FMUL.FTZ R10, R7, R10 ;  /* 0x0000000a070a7220 */ /* 0x000fc80000410000 */
[----:B------:R-:W-:-:S07]  /*2320*/  @P6 FADD.FTZ R10, R10, R83 ;  /* 0x000000530a0a6221 */ /* 0x000fce0000010000 */
.L_x_4659:
[----:B------:R-:W-:Y:S05]  /*2330*/  BSYNC B2 ;  /* 0x0000000000027941 */ /* 0x000fea0003800000 */
.L_x_4657:
        /* <DEDUP_REMOVED lines=12> */
.L_x_4661:
[----:B------:R-:W-:Y:S01]  /*2400*/  FFMA.FTZ R10, R110, R6, R97 ;  /* 0x000000066e0a7223 */ /* 0x000fe20000010061 */
[----:B------:R-:W-:-:S03]  /*2410*/  @P6 HADD2.F32 R83, -RZ, R18.H1_H1 ;  /* 0x30000012ff536230 */ /* 0x000fc60000004100 */
[----:B------:R-:W-:-:S04]  /*2420*/  FADD.FTZ R10, R107, -R10 ;  /* 0x8000000a6b0a7221 */ /* 0x000fc80000010000 */
[----:B------:R-:W-:-:S04]  /*2430*/  FMUL.FTZ R10, R7, R10 ;  /* 0x0000000a070a7220 */ /* 0x000fc80000410000 */
[----:B------:R-:W-:-:S07]  /*2440*/  @P6 FADD.FTZ R10, R10, R83 ;  /* 0x000000530a0a6221 */ /* 0x000fce0000010000 */
.L_x_4662:
[----:B------:R-:W-:Y:S05]  /*2450*/  BSYNC B2 ;  /* 0x0000000000027941 */ /* 0x000fea0003800000 */
.L_x_4660:
        /* <DEDUP_REMOVED lines=12> */
.L_x_4664:
[----:B------:R-:W-:-:S04]  /*2520*/  FFMA.FTZ R83, R109, R6, R97 ;  /* 0x000000066d537223 */ /* 0x000fc80000010061 */
[----:B------:R-:W-:Y:S01]  /*2530*/  FADD.FTZ R10, R112, -R83 ;  /* 0x80000053700a7221 */ /* 0x000fe20000010000 */
[----:B------:R-:W-:-:S03]  /*2540*/  @P6 HADD2.F32 R83, -RZ, R19.H0_H0 ;  /* 0x20000013ff536230 */ /* 0x000fc60000004100 */
[----:B------:R-:W-:-:S04]  /*2550*/  FMUL.FTZ R10, R7, R10 ;  /* 0x0000000a070a7220 */ /* 0x000fc80000410000 */
[----:B------:R-:W-:-:S07]  /*2560*/  @P6 FADD.FTZ R10, R10, R83 ;  /* 0x000000530a0a6221 */ /* 0x000fce0000010000 */
.L_x_4665:
[----:B------:R-:W-:Y:S05]  /*2570*/  BSYNC B2 ;  /* 0x0000000000027941 */ /* 0x000fea0003800000 */
.L_x_4663:
        /* <DEDUP_REMOVED lines=12> */
.L_x_4667:
[----:B------:R-:W-:Y:S01]  /*2640*/  FFMA.FTZ R6, R114, R6, R97 ;  /* 0x0000000672067223 */ /* 0x000fe20000010061 */
[----:B------:R-:W-:-:S03]  /*2650*/  @P6 HADD2.F32 R83, -RZ, R19.H1_H1 ;  /* 0x30000013ff536230 */ /* 0x000fc60000004100 */
[----:B------:R-:W-:-:S04]  /*2660*/  FADD.FTZ R6, R111, -R6 ;  /* 0x800000066f067221 */ /* 0x000fc80000010000 */
[----:B------:R-:W-:-:S04]  /*2670*/  FMUL.FTZ R10, R7, R6 ;  /* 0x00000006070a7220 */ /* 0x000fc80000410000 */
[----:B------:R-:W-:-:S07]  /*2680*/  @P6 FADD.FTZ R10, R10, R83 ;  /* 0x000000530a0a6221 */ /* 0x000fce0000010000 */
.L_x_4668:
[----:B------:R-:W-:Y:S05]  /*2690*/  BSYNC B2 ;  /* 0x0000000000027941 */ /* 0x000fea0003800000 */
.L_x_4666:
[----:B------:R-:W0:Y:S08]  /*26a0*/  @P5 LDC R85, c[0x0][0x29c] ;  /* 0x0000a700ff555b82 */ /* 0x000e300000000800 */
        /* <DEDUP_REMOVED lines=10> */
[----:B------:R1:W-:Y:S02]  /*2750*/  @P5 STG.E.128 desc[UR4][R6.64], R76 ;  /* 0x0000004c06005986 */ /* 0x0003e4000c101d04 */
.L_x_4644:
[----:B------:R-:W-:Y:S05]  /*2760*/  BSYNC B1 ;  /* 0x0000000000017941 */ /* 0x000fea0003800000 */
.L_x_4643:
[----:B-1----:R-:W1:Y:S02]  /*2770*/  LDC.64 R6, c[0x0][0x210] ;  /* 0x00008400ff067b82 */ /* 0x002e640000000a00 */
[----:B-1----:R-:W-:-:S04]  /*2780*/  LEA R2, R6, R2, 0x2 ;  /* 0x0000000206027211 */ /* 0x002fc800078e10ff */
[----:B------:R-:W-:-:S13]  /*2790*/  ISETP.GE.AND P1, PT, R2, R7, PT ;  /* 0x000000070200720c */ /* 0x000fda0003f26270 */
[----:B------:R-:W-:Y:S05]  /*27a0*/  @!P1 BRA `(.L_x_4669) ;  /* 0xffffffd800f09947 */ /* 0x000fea000383ffff */
.L_x_4607:
[----:B------:R-:W-:Y:S05]  /*27b0*/  BSYNC B0 ;  /* 0x0000000000007941 */ /* 0x000fea0003800000 */
.L_x_4606:
        /* <DEDUP_REMOVED lines=95> */
[-C--:B----4-:R-:W-:Y:S01]  /*2db0*/  @P3 MOV R3, R35.reuse ;  /* 0x0000002300033202 */ /* 0x090fe20000000f00 */
[----:B------:R-:W-:Y:S01]  /*2dc0*/  FADD.FTZ R0, RZ, R0 ;  /* 0x00000000ff007221 */ /* 0x000fe20000010000 */
[----:B------:R-:W-:Y:S01]  /*2dd0*/  @P3 IADD3.X R35, RZ, R35, RZ, P4, !PT ;  /* 0x00000023ff233210 */ /* 0x000fe200027fe4ff */
        /* <DEDUP_REMOVED lines=42> */
.L_x_4616:
[----:B------:R-:W-:Y:S01]  /*3080*/  HFMA2.MMA R117, -RZ, RZ, 0, 5.9604644775390625e-08 ;  /* 0x00000001ff757435 */ /* 0x000fe200000001ff */
[----:B------:R-:W-:Y:S01]  /*3090*/  BSSY B1, `(.L_x_4670) ;  /* 0x0000006000017945 */ /* 0x000fe20003800000 */
[----:B------:R-:W-:Y:S02]  /*30a0*/  MOV R118, 0x1f ;  /* 0x0000001f00767802 */ /* 0x000fe40000000f00 */
[----:B------:R-:W-:-:S07]  /*30b0*/  MOV R96, 0xffffffff ;  /* 0xffffffff00607802 */ /* 0x000fce0000000f00 */
[----:B01---5:R-:W-:Y:S05]  /*30c0*/  WARPSYNC.COLLECTIVE R96, `(.L_x_4671) ;  /* 0x0000000060087348 */ /* 0x023fea0003c00000 */
[----:B------:R2:W3:Y:S02]  /*30d0*/  SHFL.BFLY P1, R113, R115, R117, R118 ;  /* 0x0c00007573717389 */ /* 0x0004e40000020076 */
[----:B0123-5:R-:W-:Y:S01]  /*30e0*/  ENDCOLLECTIVE ;  /* 0x000000000000791b */ /* 0x02ffe20003800000 */
.L_x_4671:
[----:B------:R-:W-:Y:S05]  /*30f0*/  BSYNC B1 ;  /* 0x0000000000017941 */ /* 0x000fea0003800000 */
.L_x_4670:
        /* <DEDUP_REMOVED lines=9> */
.L_x_4672:
[----:B------:R-:W-:Y:S01]  /*3190*/  HFMA2.MMA R117, -RZ, RZ, 0, 1.1920928955078125e-07 ;  /* 0x00000002ff757435 */ /* 0x000fe200000001ff */
[----:B------:R-:W-:Y:S02]  /*31a0*/  MOV R115, R10 ;  /* 0x0000000a00737202 */ /* 0x000fe40000000f00 */
[----:B------:R-:W-:-:S08]  /*31b0*/  MOV R83, R113 ;  /* 0x0000007100537202 */ /* 0x000fd00000000f00 */
[----:B------:R-:W-:Y:S05]  /*31c0*/  WARPSYNC.COLLECTIVE R96, `(.L_x_4673) ;  /* 0x0000000060087348 */ /* 0x000fea0003c00000 */
[----:B------:R0:W1:Y:S02]  /*31d0*/  SHFL.BFLY P1, R113, R115, R117, R118 ;  /* 0x0c00007573717389 */ /* 0x0000640000020076 */
[----:B01----:R-:W-:Y:S01]  /*31e0*/  ENDCOLLECTIVE ;  /* 0x000000000000791b */ /* 0x003fe20003800000 */
.L_x_4673:
[----:B------:R-:W-:-:S05]  /*31f0*/  FADD.FTZ R83, R83, R116 ;  /* 0x0000007453537221 */ /* 0x000fca0000010000 */
[----:B------:R-:W-:Y:S02]  /*3200*/  MOV R115, R83 ;  /* 0x0000005300737202 */ /* 0x000fe40000000f00 */
[----:B------:R-:W-:-:S07]  /*3210*/  MOV R85, R113 ;  /* 0x0000007100557202 */ /* 0x000fce0000000f00 */
[----:B------:R-:W-:Y:S05]  /*3220*/  WARPSYNC.COLLECTIVE R96, `(.L_x_4674) ;  /* 0x0000000060087348 */ /* 0x000fea0003c00000 */
[----:B------:R0:W1:Y:S02]  /*3230*/  SHFL.BFLY P1, R113, R115, R117, R118 ;  /* 0x0c00007573717389 */ /* 0x0000640000020076 */
[----:B01----:R-:W-:Y:S01]  /*3240*/  ENDCOLLECTIVE ;  /* 0x000000000000791b */ /* 0x003fe20003800000 */
.L_x_4674:
[----:B------:R-:W-:Y:S01]  /*3250*/  FADD.FTZ R85, R10, R85 ;  /* 0x000000550a557221 */ /* 0x000fe20000010000 */
[----:B------:R-:W-:-:S04]  /*3260*/  HFMA2.MMA R117, -RZ, RZ, 0, 2.384185791015625e-07 ;  /* 0x00000004ff757435 */ /* 0x000fc800000001ff */
[----:B------:R-:W-:Y:S02]  /*3270*/  MOV R115, R85 ;  /* 0x0000005500737202 */ /* 0x000fe40000000f00 */
[----:B------:R-:W-:-:S07]  /*3280*/  MOV R82, R113 ;  /* 0x0000007100527202 */ /* 0x000fce0000000f00 */
[----:B------:R-:W-:Y:S05]  /*3290*/  WARPSYNC.COLLECTIVE R96, `(.L_x_4675) ;  /* 0x0000000060087348 */ /* 0x000fea0003c00000 */
[----:B------:R0:W1:Y:S02]  /*32a0*/  SHFL.BFLY P1, R113, R115, R117, R118 ;  /* 0x0c00007573717389 */ /* 0x0000640000020076 */
[----:B01----:R-:W-:Y:S01]  /*32b0*/  ENDCOLLECTIVE ;  /* 0x000000000000791b */ /* 0x003fe20003800000 */
.L_x_4675:
[----:B------:R-:W-:-:S05]  /*32c0*/  FADD.FTZ R82, R83, R82 ;  /* 0x0000005253527221 */ /* 0x000fca0000010000 */
[----:B------:R-:W-:Y:S02]  /*32d0*/  MOV R115, R82 ;  /* 0x0000005200737202 */ /* 0x000fe40000000f00 */
[----:B------:R-:W-:-:S07]  /*32e0*/  MOV R84, R113 ;  /* 0x0000007100547202 */ /* 0x000fce0000000f00 */
[----:B------:R-:W-:Y:S05]  /*32f0*/  WARPSYNC.COLLECTIVE R96, `(.L_x_4676) ;  /* 0x0000000060087348 */ /* 0x000fea0003c00000 */
[----:B------:R0:W1:Y:S02]  /*3300*/  SHFL.BFLY P1, R113, R115, R117, R118 ;  /* 0x0c00007573717389 */ /* 0x0000640000020076 */
[----:B01----:R-:W-:Y:S01]  /*3310*/  ENDCOLLECTIVE ;  /* 0x000000000000791b */ /* 0x003fe20003800000 */
.L_x_4676:
[----:B------:R-:W-:Y:S01]  /*3320*/  FADD.FTZ R84, R85, R84 ;  /* 0x0000005455547221 */ /* 0x000fe20000010000 */
[----:B------:R-:W-:-:S04]  /*3330*/  HFMA2.MMA R117, -RZ, RZ, 0, 4.76837158203125e-07 ;  /* 0x00000008ff757435 */ /* 0x000fc800000001ff */
[----:B------:R-:W-:Y:S02]  /*3340*/  MOV R115, R84 ;  /* 0x0000005400737202 */ /* 0x000fe40000000f00 */
[----:B------:R-:W-:-:S07]  /*3350*/  MOV R87, R113 ;  /* 0x0000007100577202 */ /* 0x000fce0000000f00 */
[----:B------:R-:W-:Y:S05]  /*3360*/  WARPSYNC.COLLECTIVE R96, `(.L_x_4677) ;  /* 0x0000000060087348 */ /* 0x000fea0003c00000 */
[----:B------:R0:W1:Y:S02]  /*3370*/  SHFL.BFLY P1, R113, R115, R117, R118 ;  /* 0x0c00007573717389 */ /* 0x0000640000020076 */
[----:B01----:R-:W-:Y:S01]  /*3380*/  ENDCOLLECTIVE ;  /* 0x000000000000791b */ /* 0x003fe20003800000 */
.L_x_4677:
[----:B------:R-:W-:-:S05]  /*3390*/  FADD.FTZ R87, R82, R87 ;  /* 0x0000005752577221 */ /* 0x000fca0000010000 */
[----:B------:R-:W-:Y:S02]  /*33a0*/  MOV R115, R87 ;  /* 0x0000005700737202 */ /* 0x000fe40000000f00 */
[----:B------:R-:W-:-:S07]  /*33b0*/  MOV R97, R113 ;  /* 0x0000007100617202 */ /* 0x000fce0000000f00 */
[----:B------:R-:W-:Y:S05]  /*33c0*/  WARPSYNC.COLLECTIVE R96, `(.L_x_4678) ;  /* 0x0000000060087348 */ /* 0x000fea0003c00000 */
[----:B------:R0:W1:Y:S02]  /*33d0*/  SHFL.BFLY P1, R113, R115, R117, R118 ;  /* 0x0c00007573717389 */ /* 0x0000640000020076 */
[----:B01----:R-:W-:Y:S01]  /*33e0*/  ENDCOLLECTIVE ;  /* 0x000000000000791b */ /* 0x003fe20003800000 */
.L_x_4678:
[----:B------:R-:W-:Y:S01]  /*33f0*/  FADD.FTZ R97, R84, R97 ;  /* 0x0000006154617221 */ /* 0x000fe20000010000 */
[----:B------:R-:W-:-:S04]  /*3400*/  HFMA2.MMA R117, -RZ, RZ, 0, 9.5367431640625e-07 ;  /* 0x00000010ff757435 */ /* 0x000fc800000001ff */
[----:B------:R-:W-:Y:S02]  /*3410*/  MOV R115, R97 ;  /* 0x0000006100737202 */ /* 0x000fe40000000f00 */
[----:B------:R-:W-:-:S07]  /*3420*/  MOV R86, R113 ;  /* 0x0000007100567202 */ /* 0x000fce0000000f00 */
[----:B------:R-:W-:Y:S05]  /*3430*/  WARPSYNC.COLLECTIVE R96, `(.L_x_4679) ;  /* 0x0000000060087348 */ /* 0x000fea0003c00000 */
[----:B------:R0:W1:Y:S02]  /*3440*/  SHFL.BFLY P1, R113, R115, R117, R118 ;  /* 0x0c00007573717389 */ /* 0x0000640000020076 */
[----:B01----:R-:W-:Y:S01]  /*3450*/  ENDCOLLECTIVE ;  /* 0x000000000000791b */ /* 0x003fe20003800000 */
.L_x_4679:
[----:B------:R-:W-:-:S05]  /*3460*/  FADD.FTZ R86, R87, R86 ;  /* 0x0000005657567221 */ /* 0x000fca0000010000 */
[----:B------:R-:W-:Y:S02]  /*3470*/  MOV R115, R86 ;  /* 0x0000005600737202 */ /* 0x000fe40000000f00 */
[----:B------:R-:W-:-:S07]  /*3480*/  MOV R10, R113 ;  /* 0x00000071000a7202 */ /* 0x000fce0000000f00 */
[----:B------:R-:W-:Y:S05]  /*3490*/  WARPSYNC.COLLECTIVE R96, `(.L_x_4680) ;  /* 0x0000000060087348 */ /* 0x000fea0003c00000 */
[----:B------:R0:W1:Y:S02]  /*34a0*/  SHFL.BFLY P1, R113, R115, R117, R118 ;  /* 0x0c00007573717389 */ /* 0x0000640000020076 */
[----:B01----:R-:W-:Y:S01]  /*34b0*/  ENDCOLLECTIVE ;  /* 0x000000000000791b */ /* 0x003fe20003800000 */
.L_x_4680:
[----:B------:R-:W-:Y:S01]  /*34c0*/  MOV R83, R113 ;  /* 0x0000007100537202 */ /* 0x000fe20000000f00 */
[----:B------:R-:W-:Y:S06]  /*34d0*/  BRA `(.L_x_4681) ;  /* 0xffffffdc005c7947 */ /* 0x000fec000383ffff */
.L_x_4682:
        /* <DEDUP_REMOVED lines=10> */
.L_x_9174:


//--------------------- .text._ZN10layer_norm13ln_bwd_kernelINS_13Kernel_traitsIf6__halfS2_S2_fjLj512ELj1ELj4ELj1ELj16ENS_18Kernel_traits_baseILj512EfS2_S2_S2_fjLj128EEEEELb0ELb0ELb1ELb1EEEvNS_9BwdParamsE --------------------------
	.section	.text._ZN10layer_norm13ln_bwd_kernelINS_13Kernel_traitsIf6__halfS2_S2_fjLj512ELj1ELj4ELj1ELj16ENS_18Kernel_traits_baseILj512EfS2_S2_S2_fjLj128EEEEELb0ELb0ELb1ELb1EEEvNS_9BwdParamsE,"ax",@progbits
	.align	128
        .global         _ZN10layer_norm13ln_bwd_kernelINS_13Kernel_traitsIf6__halfS2_S2_fjLj512ELj1ELj4ELj1ELj16ENS_18Kernel_traits_baseILj512EfS2_S2_S2_fjLj128EEEEELb0ELb0ELb1ELb1EEEvNS_9BwdParamsE
        .type           _ZN10layer_norm13ln_bwd_kernelINS_13Kernel_traitsIf6__halfS2_S2_fjLj512ELj1ELj4ELj1ELj16ENS_18Kernel_traits_baseILj512EfS2_S2_S2_fjLj128EEEEELb0ELb0ELb1ELb1EEEvNS_9BwdParamsE,@function
        .size           _ZN10layer_norm13ln_bwd_kernelINS_13Kernel_traitsIf6__halfS2_S2_fjLj512ELj1ELj4ELj1ELj16ENS_18Kernel_traits_baseILj512EfS2_S2_S2_fjLj128EEEEELb0ELb0ELb1ELb1EEEvNS_9BwdParamsE,(.L_x_9175 - _ZN10layer_norm13ln_bwd_kernelINS_13Kernel_traitsIf6__halfS2_S2_fjLj512ELj1ELj4ELj1ELj16ENS_18Kernel_traits_baseILj512EfS2_S2_S2_fjLj128EEEEELb0ELb0ELb1ELb1EEEvNS_9BwdParamsE)
        .other          _ZN10layer_norm13ln_bwd_kernelINS_13Kernel_traitsIf6__halfS2_S2_fjLj512ELj1ELj4ELj1ELj16ENS_18Kernel_traits_baseILj512EfS2_S2_S2_fjLj128EEEEELb0ELb0ELb1ELb1EEEvNS_9BwdParamsE,@"STO_CUDA_ENTRY STV_DEFAULT"
_ZN10layer_norm13ln_bwd_kernelINS_13Kernel_traitsIf6__halfS2_S2_fjLj512ELj1ELj4ELj1ELj16ENS_18Kernel_traits_baseILj512EfS2_S2_S2_fjLj128EEEEELb0ELb0ELb1ELb1EEEvNS_9BwdParamsE:
.text._ZN10layer_norm13ln_bwd_kernelINS_13Kernel_traitsIf6__halfS2_S2_fjLj512ELj1ELj4ELj1ELj16ENS_18Kernel_traits_baseILj512EfS2_S2_S2_fjLj128EEEEELb0ELb0ELb1ELb1EEEvNS_9BwdParamsE:
        /* <DEDUP_REMOVED lines=30> */
.L_x_4684:
        /* <DEDUP_REMOVED lines=27> */
.L_x_4738:
        /* <DEDUP_REMOVED lines=33> */
.L_x_4687:
        /* <DEDUP_REMOVED lines=15> */
[C---:B--2---:R-:W-:Y:S01]  /*0690*/  IMAD.WIDE.U32 R80, R11.reuse, 0x10, R88 ;  /* 0x000000100b507825 */ /* 0x044fe200078e0058 */
[----:B------:R-:W-:-:S05]  /*06a0*/  IADD3 R11, R11, 0x20, RZ ;  /* 0x000000200b0b7810 */ /* 0x000fca0007ffe0ff */
[----:B------:R-:W-:Y:S01]  /*06b0*/  IMAD.WIDE.U32 R88, R11, 0x10, R88 ;  /* 0x000000100b587825 */ /* 0x000fe200078e0058 */
[----:B------:R-:W2:Y:S05]  /*06c0*/  LDG.E.128 R80, desc[UR4][R80.64] ;  /* 0x0000000450507981 */ /* 0x000eaa000c1e1d00 */
[----:B------:R-:W2:Y:S01]  /*06d0*/  LDG.E.128 R88, desc[UR4][R88.64] ;  /* 0x0000000458587981 */ /* 0x000ea2000c1e1d00 */
[----:B------:R-:W-:Y:S02]  /*06e0*/  MOV R92, UR12 ;  /* 0x0000000c005c7c02 */ /* 0x000fe40008000f00 */
[----:B------:R-:W-:Y:S02]  /*06f0*/  MOV R11, UR13 ;  /* 0x0000000d000b7c02 */ /* 0x000fe40008000f00 */
[----:B------:R-:W-:-:S04]  /*0700*/  ISETP.NE.U32.AND P0, PT, R92, RZ, PT ;  /* 0x000000ff5c00720c */ /* 0x000fc80003f05070 */
[----:B------:R-:W-:-:S13]  /*0710*/  ISETP.NE.AND.EX P0, PT, R11, RZ, PT, P0 ;  /* 0x000000ff0b00720c */ /* 0x000fda0003f05300 */
[----:B------:R0:W5:Y:S04]  /*0720*/  @P0 LDG.E.128 R16, desc[UR4][R96.64] ;  /* 0x0000000460100981 */ /* 0x000168000c1e1d00 */
[----:B------:R1:W5:Y:S01]  /*0730*/  @P0 LDG.E.128 R12, desc[UR4][R94.64] ;  /* 0x000000045e0c0981 */ /* 0x000362000c1e1d00 */
[----:B------:R-:W-:Y:S01]  /*0740*/  ISETP.NE.AND P0, PT, R4, RZ, PT ;  /* 0x000000ff0400720c */ /* 0x000fe20003f05270 */
[--C-:B---3--:R-:W-:Y:S02]  /*0750*/  HADD2.F32 R103, -RZ, R76.reuse.H0_H0 ;  /* 0x2000004cff677230 */ /* 0x108fe40000004100 */
[----:B------:R-:W-:Y:S02]  /*0760*/  HADD2.F32 R104, -RZ, R76.H1_H1 ;  /* 0x3000004cff687230 */ /* 0x000fe40000004100 */
[--C-:B------:R-:W-:Y:S01]  /*0770*/  HADD2.F32 R105, -RZ, R77.reuse.H0_H0 ;  /* 0x2000004dff697230 */ /* 0x100fe20000004100 */
[----:B----4-:R-:W-:Y:S01]  /*0780*/  FSEL R3, R3, RZ, !P0 ;  /* 0x000000ff03037208 */ /* 0x010fe20004000000 */
        /* <DEDUP_REMOVED lines=13> */
[C---:B------:R-:W-:Y:S01]  /*0860*/  FADD.FTZ R76, -R3.reuse, R103 ;  /* 0x00000067034c7221 */ /* 0x040fe20000010100 */
[--C-:B--2---:R-:W-:Y:S02]  /*0870*/  HADD2.F32 R101, -RZ, R80.reuse.H0_H0 ;  /* 0x20000050ff657230 */ /* 0x104fe40000004100 */
[C---:B------:R-:W-:Y:S01]  /*0880*/  FADD.FTZ R78, -R3.reuse, R104 ;  /* 0x00000068034e7221 */ /* 0x040fe20000010100 */
[----:B------:R-:W-:Y:S02]  /*0890*/  HADD2.F32 R98, -RZ, R80.H1_H1 ;  /* 0x30000050ff627230 */ /* 0x000fe40000004100 */
[C---:B------:R-:W-:Y:S01]  /*08a0*/  FADD.FTZ R80, -R3.reuse, R105 ;  /* 0x0000006903507221 */ /* 0x040fe20000010100 */
[--C-:B------:R-:W-:Y:S02]  /*08b0*/  HADD2.F32 R99, -RZ, R82.reuse.H0_H0 ;  /* 0x20000052ff637230 */ /* 0x100fe40000004100 */
[----:B------:R-:W-:Y:S01]  /*08c0*/  FADD.FTZ R84, -R3, R106 ;  /* 0x0000006a03547221 */ /* 0x000fe20000010100 */
[----:B------:R-:W-:-:S02]  /*08d0*/  HADD2.F32 R102, -RZ, R82.H1_H1 ;  /* 0x30000052ff667230 */ /* 0x000fc40000004100 */
        /* <DEDUP_REMOVED lines=13> */
[----:B------:R-:W-:-:S02]  /*09b0*/  HADD2.F32 R93, -RZ, R81.H0_H0 ;  /* 0x20000051ff5d7230 */ /* 0x000fc40000004100 */
[C---:B------:R-:W-:Y:S01]  /*09c0*/  FMUL.FTZ R76, R7.reuse, R78 ;  /* 0x0000004e074c7220 */ /* 0x040fe20000410000 */
[----:B------:R-:W-:Y:S02]  /*09d0*/  HADD2.F32 R100, -RZ, R81.H1_H1 ;  /* 0x30000051ff647230 */ /* 0x000fe40000004100 */
[C---:B------:R-:W-:Y:S01]  /*09e0*/  FMUL.FTZ R77, R7.reuse, R80 ;  /* 0x00000050074d7220 */ /* 0x040fe20000410000 */
[--C-:B------:R-:W-:Y:S02]  /*09f0*/  HADD2.F32 R107, -RZ, R90.reuse.H0_H0 ;  /* 0x2000005aff6b7230 */ /* 0x100fe40000004100 */
[----:B------:R-:W-:Y:S01]  /*0a00*/  FMUL.FTZ R78, R7, R82 ;  /* 0x00000052074e7220 */ /* 0x000fe20000410000 */
[----:B------:R-:W-:Y:S02]  /*0a10*/  HADD2.F32 R110, -RZ, R90.H1_H1 ;  /* 0x3000005aff6e7230 */ /* 0x000fe40000004100 */
[----:B------:R-:W-:Y:S01]  /*0a20*/  FMUL.FTZ R90, R40, R101 ;  /* 0x00000065285a7220 */ /* 0x000fe20000410000 */
[----:B0-----:R-:W-:-:S02]  /*0a30*/  HADD2.F32 R97, -RZ, R91.H0_H0 ;  /* 0x2000005bff617230 */ /* 0x001fc40000004100 */
[C---:B------:R-:W-:Y:S01]  /*0a40*/  FMUL.FTZ R79, R7.reuse, R84 ;  /* 0x00000054074f7220 */ /* 0x040fe20000410000 */
[----:B-1----:R-:W-:Y:S02]  /*0a50*/  HADD2.F32 R94, -RZ, R91.H1_H1 ;  /* 0x3000005bff5e7230 */ /* 0x002fe40000004100 */
[----:B------:R-:W-:Y:S01]  /*0a60*/  FMUL.FTZ R80, R7, R86 ;  /* 0x0000005607507220 */ /* 0x000fe20000410000 */
[--C-:B------:R-:W-:Y:S02]  /*0a70*/  HADD2.F32 R95, -RZ, R83.reuse.H0_H0 ;  /* 0x20000053ff5f7230 */ /* 0x100fe40000004100 */
[-C--:B------:R-:W-:Y:S01]  /*0a80*/  FFMA.FTZ R65, R76, R98.reuse, R65 ;  /* 0x000000624c417223 */ /* 0x080fe20000010041 */
[----:B------:R-:W-:Y:S01]  /*0a90*/  FADD.FTZ R37, R37, R98 ;  /* 0x0000006225257221 */ /* 0x000fe20000010000 */
[----:B------:R-:W-:Y:S01]  /*0aa0*/  FMUL.FTZ R91, R41, R98 ;  /* 0x00000062295b7220 */ /* 0x000fe20000410000 */
[----:B------:R-:W-:Y:S01]  /*0ab0*/  FMUL.FTZ R81, R7, R104 ;  /* 0x0000006807517220 */ /* 0x000fe20000410000 */
[-C--:B------:R-:W-:Y:S01]  /*0ac0*/  FFMA.FTZ R66, R77, R93.reuse, R66 ;  /* 0x0000005d4d427223 */ /* 0x080fe20000010042 */
[----:B------:R-:W-:Y:S01]  /*0ad0*/  FADD.FTZ R38, R38, R93 ;  /* 0x0000005d26267221 */ /* 0x000fe20000010000 */
[----:B------:R-:W-:Y:S01]  /*0ae0*/  FMUL.FTZ R98, R42, R93 ;  /* 0x0000005d2a627220 */ /* 0x000fe20000410000 */
[----:B------:R-:W-:Y:S01]  /*0af0*/  FFMA.FTZ R64, R3, R101, R64 ;  /* 0x0000006503407223 */ /* 0x000fe20000010040 */
[----:B------:R-:W-:Y:S01]  /*0b00*/  FADD.FTZ R36, R36, R101 ;  /* 0x0000006524247221 */ /* 0x000fe20000010000 */
[-C--:B------:R-:W-:Y:S01]  /*0b10*/  FFMA.FTZ R67, R78, R100.reuse, R67 ;  /* 0x000000644e437223 */ /* 0x080fe20000010043 */
[----:B------:R-:W-:Y:S01]  /*0b20*/  FADD.FTZ R39, R39, R100 ;  /* 0x0000006427277221 */ /* 0x000fe20000010000 */
[----:B------:R-:W-:Y:S01]  /*0b30*/  FMUL.FTZ R93, R43, R100 ;  /* 0x000000642b5d7220 */ /* 0x000fe20000410000 */
[----:B------:R-:W-:Y:S01]  /*0b40*/  FADD.FTZ R104, RZ, R90 ;  /* 0x0000005aff687221 */ /* 0x000fe20000010000 */
[-C--:B------:R-:W-:Y:S01]  /*0b50*/  FFMA.FTZ R68, R79, R99.reuse, R68 ;  /* 0x000000634f447223 */ /* 0x080fe20000010044 */
[----:B------:R-:W-:Y:S01]  /*0b60*/  FADD.FTZ R32, R32, R99 ;  /* 0x0000006320207221 */ /* 0x000fe20000010000 */
[----:B------:R-:W-:Y:S01]  /*0b70*/  FMUL.FTZ R100, R44, R99 ;  /* 0x000000632c647220 */ /* 0x000fe20000410000 */
[----:B------:R-:W-:Y:S01]  /*0b80*/  FFMA.FTZ R101, R3, R90, RZ ;  /* 0x0000005a03657223 */ /* 0x000fe200000100ff */
        /* <DEDUP_REMOVED lines=10> */
[----:B------:R-:W-:Y:S01]  /*0c30*/  FADD.FTZ R114, R95, R98 ;  /* 0x000000625f727221 */ /* 0x000fe20000010000 */
[----:B------:R-:W-:Y:S01]  /*0c40*/  FFMA.FTZ R95, R77, R98, R104 ;  /* 0x000000624d5f7223 */ /* 0x000fe20000010068 */
[--C-:B------:R-:W-:Y:S02]  /*0c50*/  HADD2.F32 R103, -RZ, R88.reuse.H0_H0 ;  /* 0x20000058ff677230 */ /* 0x100fe40000004100 */
[----:B------:R-:W-:Y:S02]  /*0c60*/  HADD2.F32 R106, -RZ, R88.H1_H1 ;  /* 0x30000058ff6a7230 */ /* 0x000fe40000004100 */
[----:B------:R-:W-:Y:S01]  /*0c70*/  FMUL.FTZ R88, R7, R109 ;  /* 0x0000006d07587220 */ /* 0x000fe20000410000 */
[-C--:B------:R-:W-:Y:S01]  /*0c80*/  FFMA.FTZ R71, R82, R96.reuse, R71 ;  /* 0x0000006052477223 */ /* 0x080fe20000010047 */
[----:B------:R-:W-:Y:S01]  /*0c90*/  FADD.FTZ R35, R35, R96 ;  /* 0x0000006023237221 */ /* 0x000fe20000010000 */
[----:B------:R-:W-:Y:S01]  /*0ca0*/  FMUL.FTZ R101, R47, R96 ;  /* 0x000000602f657220 */ /* 0x000fe20000410000 */
[----:B------:R-:W-:Y:S01]  /*0cb0*/  FADD.FTZ R109, R114, R93 ;  /* 0x0000005d726d7221 */ /* 0x000fe20000010000 */
[----:B------:R-:W-:-:S03]  /*0cc0*/  FFMA.FTZ R96, R78, R93, R95 ;  /* 0x0000005d4e607223 */ /* 0x000fc6000001005f */
[----:B------:R-:W-:Y:S01]  /*0cd0*/  FADD.FTZ R114, R109, R100 ;  /* 0x000000646d727221 */ /* 0x000fe20000010000 */
[----:B------:R-:W-:Y:S01]  /*0ce0*/  FFMA.FTZ R95, R79, R100, R96 ;  /* 0x000000644f5f7223 */ /* 0x000fe20000010060 */
[C---:B------:R-:W-:Y:S02]  /*0cf0*/  FMUL.FTZ R83, R7.reuse, R116 ;  /* 0x0000007407537220 */ /* 0x040fe40000410000 */
[----:B------:R-:W-:Y:S01]  /*0d00*/  FADD.FTZ R109, R114, R99 ;  /* 0x00000063726d7221 */ /* 0x000fe20000010000 */
[----:B------:R-:W-:Y:S01]  /*0d10*/  FFMA.FTZ R96, R80, R99, R95 ;  /* 0x0000006350607223 */ /* 0x000fe2000001005f */
[----:B------:R-:W-:Y:S02]  /*0d20*/  HADD2.F32 R105, -RZ, R89.H0_H0 ;  /* 0x20000059ff697230 */ /* 0x000fe40000004100 */
[C---:B------:R-:W-:Y:S01]  /*0d30*/  FMUL.FTZ R84, R7.reuse, R118 ;  /* 0x0000007607547220 */ /* 0x040fe20000410000 */
[----:B------:R-:W-:Y:S01]  /*0d40*/  FMUL.FTZ R85, R7, R120 ;  /* 0x0000007807557220 */ /* 0x000fe20000410000 */
[----:B------:R-:W-:Y:S01]  /*0d50*/  FADD.FTZ R114, R109, R102 ;  /* 0x000000666d727221 */ /* 0x000fe20000010000 */
[-C--:B------:R-:W-:Y:S01]  /*0d60*/  FFMA.FTZ R72, R83, R103.reuse, R72 ;  /* 0x0000006753487223 */ /* 0x080fe20000010048 */
[----:B------:R-:W-:Y:S01]  /*0d70*/  FADD.FTZ R20, R20, R103 ;  /* 0x0000006714147221 */ /* 0x000fe20000010000 */
[----:B------:R-:W-:Y:S01]  /*0d80*/  FMUL.FTZ R104, R48, R103 ;  /* 0x0000006730687220 */ /* 0x000fe20000410000 */
        /* <DEDUP_REMOVED lines=11> */
[----:B------:R-:W-:Y:S02]  /*0e40*/  HADD2.F32 R108, -RZ, R89.H1_H1 ;  /* 0x30000059ff6c7230 */ /* 0x000fe40000004100 */
[----:B------:R-:W-:Y:S01]  /*0e50*/  FADD.FTZ R109, R96, R103 ;  /* 0x00000067606d7221 */ /* 0x000fe20000010000 */
[----:B------:R-:W-:Y:S01]  /*0e60*/  FFMA.FTZ R96, R84, R103, R95 ;  /* 0x0000006754607223 */ /* 0x000fe2000001005f */
[----:B------:R-:W-:Y:S01]  /*0e70*/  FMUL.FTZ R86, R7, R122 ;  /* 0x0000007a07567220 */ /* 0x000fe20000410000 */
        /* <DEDUP_REMOVED lines=30> */
.L_x_4688:
[----:B------:R-:W-:Y:S05]  /*1060*/  BSYNC B1 ;  /* 0x0000000000017941 */ /* 0x000fea0003800000 */
.L_x_4686:
        /* <DEDUP_REMOVED lines=20> */
.L_x_4750:
[----:B-----5:R-:W-:Y:S01]  /*11b0*/  ISETP.GE.AND P3, PT, R10, 0x1, PT ;  /* 0x000000010a00780c */ /* 0x020fe20003f66270 */
[----:B-1----:R-:W-:Y:S01]  /*11c0*/  FADD.FTZ R95, R114, R95 ;  /* 0x0000005f725f7221 */ /* 0x002fe20000010000 */
[----:B------:R-:W-:Y:S01]  /*11d0*/  HFMA2.MMA R97, -RZ, RZ, 0, 0 ;  /* 0x00000000ff617435 */ /* 0x000fe200000001ff */
[----:B--2---:R-:W-:Y:S01]  /*11e0*/  FADD.FTZ R94, R111, R94 ;  /* 0x0000005e6f5e7221 */ /* 0x004fe20000010000 */
[----:B------:R-:W-:Y:S01]  /*11f0*/  ISETP.NE.AND P0, PT, R4, RZ, PT ;  /* 0x000000ff0400720c */ /* 0x000fe20003f05270 */
[----:B------:R-:W-:Y:S02]  /*1200*/  BSSY B1, `(.L_x_4690) ;  /* 0x0000018000017945 */ /* 0x000fe40003800000 */
        /* <DEDUP_REMOVED lines=10> */
[----:B------:R-:W-:Y:S02]  /*12b0*/  ISETP.NE.U32.AND P0, PT, R92, RZ, PT ;  /* 0x000000ff5c00720c */ /* 0x000fe40003f05070 */
[----:B------:R-:W-:Y:S02]  /*12c0*/  MOV R10, RZ ;  /* 0x000000ff000a7202 */ /* 0x000fe40000000f00 */
[----:B------:R-:W-:-:S13]  /*12d0*/  ISETP.NE.AND.EX P0, PT, R11, RZ, PT, P0 ;  /* 0x000000ff0b00720c */ /* 0x000fda0003f05300 */
[----:B------:R-:W-:Y:S05]  /*12e0*/  @!P0 BRA `(.L_x_4692) ;  /* 0x0000000000248947 */ /* 0x000fea0003800000 */
[----:B------:R-:W-:Y:S01]  /*12f0*/  HADD2.F32 R10, -RZ, R16.H0_H0 ;  /* 0x20000010ff0a7230 */ /* 0x000fe20000004100 */
[----:B------:R-:W-:Y:S06]  /*1300*/  BRA `(.L_x_4692) ;  /* 0x00000000001c7947 */ /* 0x000fec0003800000 */
.L_x_4691:
[----:B------:R-:W-:-:S04]  /*1310*/  ISETP.NE.U32.AND P0, PT, R92, RZ, PT ;  /* 0x000000ff5c00720c */ /* 0x000fc80003f05070 */
[----:B------:R-:W-:Y:S01]  /*1320*/  ISETP.NE.AND.EX P0, PT, R11, RZ, PT, P0 ;  /* 0x000000ff0b00720c */ /* 0x000fe20003f05300 */
[----:B------:R-:W-:-:S04]  /*1330*/  FFMA.FTZ R11, R3, R96, R9 ;  /* 0x00000060030b7223 */ /* 0x000fc80000010009 */
[----:B------:R-:W-:-:S04]  /*1340*/  FADD.FTZ R10, R90, -R11 ;  /* 0x8000000b5a0a7221 */ /* 0x000fc80000010000 */
[----:B------:R-:W-:-:S04]  /*1350*/  FMUL.FTZ R10, R7, R10 ;  /* 0x0000000a070a7220 */ /* 0x000fc80000410000 */
[----:B------:R-:W-:-:S05]  /*1360*/  @P0 HADD2.F32 R11, -RZ, R16.H0_H0 ;  /* 0x20000010ff0b0230 */ /* 0x000fca0000004100 */
[----:B------:R-:W-:-:S07]  /*1370*/  @P0 FADD.FTZ R10, R10, R11 ;  /* 0x0000000b0a0a0221 */ /* 0x000fce0000010000 */
.L_x_4692:
[----:B------:R-:W-:Y:S05]  /*1380*/  BSYNC B1 ;  /* 0x0000000000017941 */ /* 0x000fea0003800000 */
.L_x_4690:
[----:B------:R-:W1:Y:S01]  /*1390*/  @P3 LDC R11, c[0x0][0x29c] ;  /* 0x0000a700ff0b3b82 */ /* 0x000e620000000800 */
[----:B------:R-:W-:Y:S01]  /*13a0*/  ISETP.NE.U32.AND P2, PT, RZ, UR10, PT ;  /* 0x0000000aff007c0c */ /* 0x000fe2000bf45070 */
[----:B------:R-:W-:Y:S03]  /*13b0*/  BSSY B1, `(.L_x_4693) ;  /* 0x0000011000017945 */ /* 0x000fe60003800000 */
[----:B------:R-:W-:Y:S01]  /*13c0*/  ISETP.NE.AND.EX P2, PT, RZ, UR11, PT, P2 ;  /* 0x0000000bff007c0c */ /* 0x000fe2000bf45320 */
[----:B-1----:R-:W-:-:S12]  /*13d0*/  @P3 FMUL.FTZ R11, R10, R11 ;  /* 0x0000000b0a0b3220 */ /* 0x002fd80000410000 */
        /* <DEDUP_REMOVED lines=9> */
.L_x_4694:
[----:B------:R-:W-:Y:S01]  /*1470*/  FFMA.FTZ R10, R76, R96, R9 ;  /* 0x000000604c0a7223 */ /* 0x000fe20000010009 */
[----:B------:R-:W-:-:S03]  /*1480*/  @P0 HADD2.F32 R11, -RZ, R16.H1_H1 ;  /* 0x30000010ff0b0230 */ /* 0x000fc60000004100 */
[----:B------:R-:W-:-:S04]  /*1490*/  FADD.FTZ R10, R91, -R10 ;  /* 0x8000000a5b0a7221 */ /* 0x000fc80000010000 */
[----:B------:R-:W-:-:S04]  /*14a0*/  FMUL.FTZ R10, R7, R10 ;  /* 0x0000000a070a7220 */ /* 0x000fc80000410000 */
[----:B------:R-:W-:-:S07]  /*14b0*/  @P0 FADD.FTZ R10, R10, R11 ;  /* 0x0000000b0a0a0221 */ /* 0x000fce0000010000 */
.L_x_4695:
[----:B------:R-:W-:Y:S05]  /*14c0*/  BSYNC B1 ;  /* 0x0000000000017941 */ /* 0x000fea0003800000 */
.L_x_4693:
[----:B------:R-:W1:Y:S01]  /*14d0*/  @P3 LDC R11, c[0x0][0x29c] ;  /* 0x0000a700ff0b3b82 */ /* 0x000e620000000800 */
[----:B------:R-:W-:Y:S01]  /*14e0*/  BSSY B1, `(.L_x_4696) ;  /* 0x0000010000017945 */ /* 0x000fe20003800000 */
[----:B-1----:R-:W-:Y:S01]  /*14f0*/  @P3 FMUL.FTZ R11, R10, R11 ;  /* 0x0000000b0a0b3220 */ /* 0x002fe20000410000 */
        /* <DEDUP_REMOVED lines=9> */
.L_x_4697:
[----:B------:R-:W-:-:S04]  /*1590*/  FFMA.FTZ R11, R77, R96, R9 ;  /* 0x000000604d0b7223 */ /* 0x000fc80000010009 */
[----:B------:R-:W-:Y:S01]  /*15a0*/  FADD.FTZ R10, R98, -R11 ;  /* 0x8000000b620a7221 */ /* 0x000fe20000010000 */
[----:B------:R-:W-:-:S03]  /*15b0*/  @P0 HADD2.F32 R11, -RZ, R17.H0_H0 ;  /* 0x20000011ff0b0230 */ /* 0x000fc60000004100 */
[----:B------:R-:W-:-:S04]  /*15c0*/  FMUL.FTZ R10, R7, R10 ;  /* 0x0000000a070a7220 */ /* 0x000fc80000410000 */
[----:B------:R-:W-:-:S07]  /*15d0*/  @P0 FADD.FTZ R10, R10, R11 ;  /* 0x0000000b0a0a0221 */ /* 0x000fce0000010000 */
.L_x_4698:
[----:B------:R-:W-:Y:S05]  /*15e0*/  BSYNC B1 ;  /* 0x0000000000017941 */ /* 0x000fea0003800000 */
.L_x_4696:
        /* <DEDUP_REMOVED lines=12> */
.L_x_4700:
[----:B------:R-:W-:Y:S01]  /*16b0*/  FFMA.FTZ R10, R78, R96, R9 ;  /* 0x000000604e0a7223 */ /* 0x000fe20000010009 */
[----:B------:R-:W-:-:S03]  /*16c0*/  @P0 HADD2.F32 R11, -RZ, R17.H1_H1 ;  /* 0x30000011ff0b0230 */ /* 0x000fc60000004100 */
[----:B------:R-:W-:-:S04]  /*16d0*/  FADD.FTZ R10, R93, -R10 ;  /* 0x8000000a5d0a7221 */ /* 0x000fc80000010000 */
[----:B------:R-:W-:-:S04]  /*16e0*/  FMUL.FTZ R10, R7, R10 ;  /* 0x0000000a070a7220 */ /* 0x000fc80000410000 */
[----:B------:R-:W-:-:S07]  /*16f0*/  @P0 FADD.FTZ R10, R10, R11 ;  /* 0x0000000b0a0a0221 */ /* 0x000fce0000010000 */
.L_x_4701:
[----:B------:R-:W-:Y:S05]  /*1700*/  BSYNC B1 ;  /* 0x0000000000017941 */ /* 0x000fea0003800000 */
.L_x_4699:
        /* <DEDUP_REMOVED lines=12> */
.L_x_4703:
[----:B------:R-:W-:-:S04]  /*17d0*/  FFMA.FTZ R11, R79, R96, R9 ;  /* 0x000000604f0b7223 */ /* 0x000fc80000010009 */
[----:B------:R-:W-:Y:S01]  /*17e0*/  FADD.FTZ R10, R100, -R11 ;  /* 0x8000000b640a7221 */ /* 0x000fe20000010000 */
[----:B------:R-:W-:-:S03]  /*17f0*/  @P0 HADD2.F32 R11, -RZ, R18.H0_H0 ;  /* 0x20000012ff0b0230 */ /* 0x000fc60000004100 */
[----:B------:R-:W-:-:S04]  /*1800*/  FMUL.FTZ R10, R7, R10 ;  /* 0x0000000a070a7220 */ /* 0x000fc80000410000 */
[----:B------:R-:W-:-:S07]  /*1810*/  @P0 FADD.FTZ R10, R10, R11 ;  /* 0x0000000b0a0a0221 */ /* 0x000fce0000010000 */
.L_x_4704:
[----:B------:R-:W-:Y:S05]  /*1820*/  BSYNC B1 ;  /* 0x0000000000017941 */ /* 0x000fea0003800000 */
.L_x_4702:
        /* <DEDUP_REMOVED lines=12> */
.L_x_4706:
[----:B------:R-:W-:Y:S01]  /*18f0*/  FFMA.FTZ R10, R80, R96, R9 ;  /* 0x00000060500a7223 */ /* 0x000fe20000010009 */
[----:B------:R-:W-:-:S03]  /*1900*/  @P0 HADD2.F32 R11, -RZ, R18.H1_H1 ;  /* 0x30000012ff0b0230 */ /* 0x000fc60000004100 */
[----:B------:R-:W-:-:S04]  /*1910*/  FADD.FTZ R10, R99, -R10 ;  /* 0x8000000a630a7221 */ /* 0x000fc80000010000 */
[----:B------:R-:W-:-:S04]  /*1920*/  FMUL.FTZ R10, R7, R10 ;  /* 0x0000000a070a7220 */ /* 0x000fc80000410000 */
[----:B------:R-:W-:-:S07]  /*1930*/  @P0 FADD.FTZ R10, R10, R11 ;  /* 0x0000000b0a0a0221 */ /* 0x000fce0000010000 */
.L_x_4707:
[----:B------:R-:W-:Y:S05]  /*1940*/  BSYNC B1 ;  /* 0x0000000000017941 */ /* 0x000fea0003800000 */
.L_x_4705:
        /* <DEDUP_REMOVED lines=12> */
.L_x_4709:
[----:B------:R-:W-:-:S04]  /*1a10*/  FFMA.FTZ R11, R81, R96, R9 ;  /* 0x00000060510b7223 */ /* 0x000fc80000010009 */
[----:B------:R-:W-:Y:S01]  /*1a20*/  FADD.FTZ R10, R102, -R11 ;  /* 0x8000000b660a7221 */ /* 0x000fe20000010000 */
[----:B------:R-:W-:-:S03]  /*1a30*/  @P0 HADD2.F32 R11, -RZ, R19.H0_H0 ;  /* 0x20000013ff0b0230 */ /* 0x000fc60000004100 */
[----:B------:R-:W-:-:S04]  /*1a40*/  FMUL.FTZ R10, R7, R10 ;  /* 0x0000000a070a7220 */ /* 0x000fc80000410000 */
[----:B------:R-:W-:-:S07]  /*1a50*/  @P0 FADD.FTZ R10, R10, R11 ;  /* 0x0000000b0a0a0221 */ /* 0x000fce0000010000 */
.L_x_4710:
[----:B------:R-:W-:Y:S05]  /*1a60*/  BSYNC B1 ;  /* 0x0000000000017941 */ /* 0x000fea0003800000 */
.L_x_4708:
        /* <DEDUP_REMOVED lines=12> */
.L_x_4712:
[----:B------:R-:W-:Y:S01]  /*1b30*/  FFMA.FTZ R10, R82, R96, R9 ;  /* 0x00000060520a7223 */ /* 0x000fe20000010009 */
[----:B------:R-:W-:-:S03]  /*1b40*/  @P0 HADD2.F32 R11, -RZ, R19.H1_H1 ;  /* 0x30000013ff0b0230 */ /* 0x000fc60000004100 */
[----:B------:R-:W-:-:S04]  /*1b50*/  FADD.FTZ R10, R101, -R10 ;  /* 0x8000000a650a7221 */ /* 0x000fc80000010000 */
[----:B------:R-:W-:-:S04]  /*1b60*/  FMUL.FTZ R92, R7, R10 ;  /* 0x0000000a075c7220 */ /* 0x000fc80000410000 */
[----:B------:R-:W-:-:S07]  /*1b70*/  @P0 FADD.FTZ R92, R92, R11 ;  /* 0x0000000b5c5c0221 */ /* 0x000fce0000010000 */
.L_x_4713:
[----:B------:R-:W-:Y:S05]  /*1b80*/  BSYNC B1 ;  /* 0x0000000000017941 */ /* 0x000fea0003800000 */
.L_x_4711:
[----:B0-----:R-:W0:Y:S01]  /*1b90*/  @P3 LDC R111, c[0x0][0x29c] ;  /* 0x0000a700ff6f3b82 */ /* 0x001e220000000800 */
        /* <DEDUP_REMOVED lines=15> */
[----:B------:R-:W-:Y:S01]  /*1c90*/  HADD2.F32 R8, -RZ, R12.H0_H0 ;  /* 0x2000000cff087230 */ /* 0x000fe20000004100 */
[----:B------:R-:W-:Y:S06]  /*1ca0*/  BRA `(.L_x_4716) ;  /* 0x0000000000147947 */ /* 0x000fec0003800000 */
.L_x_4715:
[----:B0-----:R-:W-:-:S04]  /*1cb0*/  FFMA.FTZ R11, R83, R96, R9 ;  /* 0x00000060530b7223 */ /* 0x001fc80000010009 */
[----:B------:R-:W-:Y:S01]  /*1cc0*/  FADD.FTZ R8, R104, -R11 ;  /* 0x8000000b68087221 */ /* 0x000fe20000010000 */
[----:B------:R-:W-:-:S03]  /*1cd0*/  @P0 HADD2.F32 R11, -RZ, R12.H0_H0 ;  /* 0x2000000cff0b0230 */ /* 0x000fc60000004100 */
[----:B------:R-:W-:-:S04]  /*1ce0*/  FMUL.FTZ R8, R7, R8 ;  /* 0x0000000807087220 */ /* 0x000fc80000410000 */
[----:B------:R-:W-:-:S07]  /*1cf0*/  @P0 FADD.FTZ R8, R8, R11 ;  /* 0x0000000b08080221 */ /* 0x000fce0000010000 */
.L_x_4716:
[----:B------:R-:W-:Y:S05]  /*1d00*/  BSYNC B1 ;  /* 0x0000000000017941 */ /* 0x000fea0003800000 */
.L_x_4714:
[----:B0-----:R-:W0:Y:S01]  /*1d10*/  @P3 LDC R11, c[0x0][0x29c] ;  /* 0x0000a700ff0b3b82 */ /* 0x001e220000000800 */
        /* <DEDUP_REMOVED lines=11> */
.L_x_4718:
[----:B------:R-:W-:Y:S01]  /*1dd0*/  FFMA.FTZ R8, R84, R96, R9 ;  /* 0x0000006054087223 */ /* 0x000fe20000010009 */
[----:B------:R-:W-:-:S03]  /*1de0*/  @P0 HADD2.F32 R11, -RZ, R12.H1_H1 ;  /* 0x3000000cff0b0230 */ /* 0x000fc60000004100 */
[----:B------:R-:W-:-:S04]  /*1df0*/  FADD.FTZ R8, R103, -R8 ;  /* 0x8000000867087221 */ /* 0x000fc80000010000 */
[----:B------:R-:W-:-:S04]  /*1e00*/  FMUL.FTZ R8, R7, R8 ;  /* 0x0000000807087220 */ /* 0x000fc80000410000 */
[----:B------:R-:W-:-:S07]  /*1e10*/  @P0 FADD.FTZ R8, R8, R11 ;  /* 0x0000000b08080221 */ /* 0x000fce0000010000 */
.L_x_4719:
[----:B------:R-:W-:Y:S05]  /*1e20*/  BSYNC B1 ;  /* 0x0000000000017941 */ /* 0x000fea0003800000 */
.L_x_4717:
        /* <DEDUP_REMOVED lines=12> */
.L_x_4721:
[----:B------:R-:W-:-:S04]  /*1ef0*/  FFMA.FTZ R11, R85, R96, R9 ;  /* 0x00000060550b7223 */ /* 0x000fc80000010009 */
[----:B------:R-:W-:Y:S01]  /*1f00*/  FADD.FTZ R8, R106, -R11 ;  /* 0x8000000b6a087221 */ /* 0x000fe20000010000 */
[----:B------:R-:W-:-:S03]  /*1f10*/  @P0 HADD2.F32 R11, -RZ, R13.H0_H0 ;  /* 0x2000000dff0b0230 */ /* 0x000fc60000004100 */
[----:B------:R-:W-:-:S04]  /*1f20*/  FMUL.FTZ R8, R7, R8 ;  /* 0x0000000807087220 */ /* 0x000fc80000410000 */
[----:B------:R-:W-:-:S07]  /*1f30*/  @P0 FADD.FTZ R8, R8, R11 ;  /* 0x0000000b08080221 */ /* 0x000fce0000010000 */
.L_x_4722:
[----:B------:R-:W-:Y:S05]  /*1f40*/  BSYNC B1 ;  /* 0x0000000000017941 */ /* 0x000fea0003800000 */
.L_x_4720:
        /* <DEDUP_REMOVED lines=12> */
.L_x_4724:
[----:B------:R-:W-:Y:S01]  /*2010*/  FFMA.FTZ R8, R86, R96, R9 ;  /* 0x0000006056087223 */ /* 0x000fe20000010009 */
[----:B------:R-:W-:-:S03]  /*2020*/  @P0 HADD2.F32 R11, -RZ, R13.H1_H1 ;  /* 0x3000000dff0b0230 */ /* 0x000fc60000004100 */
[----:B------:R-:W-:-:S04]  /*2030*/  FADD.FTZ R8, R105, -R8 ;  /* 0x8000000869087221 */ /* 0x000fc80000010000 */
[----:B------:R-:W-:-:S04]  /*2040*/  FMUL.FTZ R8, R7, R8 ;  /* 0x0000000807087220 */ /* 0x000fc80000410000 */
[----:B------:R-:W-:-:S07]  /*2050*/  @P0 FADD.FTZ R8, R8, R11 ;  /* 0x0000000b08080221 */ /* 0x000fce0000010000 */
.L_x_4725:
[----:B------:R-:W-:Y:S05]  /*2060*/  BSYNC B1 ;  /* 0x0000000000017941 */ /* 0x000fea0003800000 */
.L_x_4723:
        /* <DEDUP_REMOVED lines=12> */
.L_x_4727:
[----:B------:R-:W-:-:S04]  /*2130*/  FFMA.FTZ R11, R87, R96, R9 ;  /* 0x00000060570b7223 */ /* 0x000fc80000010009 */
[----:B------:R-:W-:Y:S01]  /*2140*/  FADD.FTZ R8, R108, -R11 ;  /* 0x8000000b6c087221 */ /* 0x000fe20000010000 */
[----:B------:R-:W-:-:S03]  /*2150*/  @P0 HADD2.F32 R11, -RZ, R14.H0_H0 ;  /* 0x2000000eff0b0230 */ /* 0x000fc60000004100 */
[----:B------:R-:W-:-:S04]  /*2160*/  FMUL.FTZ R8, R7, R8 ;  /* 0x0000000807087220 */ /* 0x000fc80000410000 */
[----:B------:R-:W-:-:S07]  /*2170*/  @P0 FADD.FTZ R8, R8, R11 ;  /* 0x0000000b08080221 */ /* 0x000fce0000010000 */
.L_x_4728:
[----:B------:R-:W-:Y:S05]  /*2180*/  BSYNC B1 ;  /* 0x0000000000017941 */ /* 0x000fea0003800000 */
.L_x_4726:
        /* <DEDUP_REMOVED lines=12> */
.L_x_4730:
[----:B------:R-:W-:Y:S01]  /*2250*/  FFMA.FTZ R8, R88, R96, R9 ;  /* 0x0000006058087223 */ /* 0x000fe20000010009 */
[----:B------:R-:W-:-:S03]  /*2260*/  @P0 HADD2.F32 R11, -RZ, R14.H1_H1 ;  /* 0x3000000eff0b0230 */ /* 0x000fc60000004100 */
[----:B------:R-:W-:-:S04]  /*2270*/  FADD.FTZ R8, R107, -R8 ;  /* 0x800000086b087221 */ /* 0x000fc80000010000 */
[----:B------:R-:W-:-:S04]  /*2280*/  FMUL.FTZ R8, R7, R8 ;  /* 0x0000000807087220 */ /* 0x000fc80000410000 */
[----:B------:R-:W-:-:S07]  /*2290*/  @P0 FADD.FTZ R8, R8, R11 ;  /* 0x0000000b08080221 */ /* 0x000fce0000010000 */
.L_x_4731:
[----:B------:R-:W-:Y:S05]  /*22a0*/  BSYNC B1 ;  /* 0x0000000000017941 */ /* 0x000fea0003800000 */
.L_x_4729:
        /* <DEDUP_REMOVED lines=12> */
.L_x_4733:
[----:B------:R-:W-:-:S04]  /*2370*/  FFMA.FTZ R11, R89, R96, R9 ;  /* 0x00000060590b7223 */ /* 0x000fc80000010009 */
[----:B------:R-:W-:Y:S01]  /*2380*/  FADD.FTZ R8, R110, -R11 ;  /* 0x8000000b6e087221 */ /* 0x000fe20000010000 */
[----:B------:R-:W-:-:S03]  /*2390*/  @P0 HADD2.F32 R11, -RZ, R15.H0_H0 ;  /* 0x2000000fff0b0230 */ /* 0x000fc60000004100 */
[----:B------:R-:W-:-:S04]  /*23a0*/  FMUL.FTZ R8, R7, R8 ;  /* 0x0000000807087220 */ /* 0x000fc80000410000 */
[----:B------:R-:W-:-:S07]  /*23b0*/  @P0 FADD.FTZ R8, R8, R11 ;  /* 0x0000000b08080221 */ /* 0x000fce0000010000 */
.L_x_4734:
[----:B------:R-:W-:Y:S05]  /*23c0*/  BSYNC B1 ;  /* 0x0000000000017941 */ /* 0x000fea0003800000 */
.L_x_4732:
        /* <DEDUP_REMOVED lines=12> */
.L_x_4736:
[----:B------:R-:W-:Y:S01]  /*2490*/  FFMA.FTZ R96, R112, R96, R9 ;  /* 0x0000006070607223 */ /* 0x000fe20000010009 */
[----:B------:R-:W-:-:S03]  /*24a0*/  @P0 HADD2.F32 R8, -RZ, R15.H1_H1 ;  /* 0x3000000fff080230 */ /* 0x000fc60000004100 */
[----:B------:R-:W-:-:S04]  /*24b0*/  FADD.FTZ R96, R109, -R96 ;  /* 0x800000606d607221 */ /* 0x000fc80000010000 */
[----:B------:R-:W-:-:S04]  /*24c0*/  FMUL.FTZ R7, R7, R96 ;  /* 0x0000006007077220 */ /* 0x000fc80000410000 */
[----:B------:R-:W-:-:S07]  /*24d0*/  @P0 FADD.FTZ R7, R7, R8 ;  /* 0x0000000807070221 */ /* 0x000fce0000010000 */
.L_x_4737:
[----:B------:R-:W-:Y:S05]  /*24e0*/  BSYNC B1 ;  /* 0x0000000000017941 */ /* 0x000fea0003800000 */
.L_x_4735:
        /* <DEDUP_REMOVED lines=17> */
.L_x_4685:
[----:B------:R-:W-:Y:S05]  /*2600*/  BSYNC B0 ;  /* 0x0000000000007941 */ /* 0x000fea0003800000 */
.L_x_4683:
        /* <DEDUP_REMOVED lines=107> */
.L_x_4689:
        /* <DEDUP_REMOVED lines=8> */
.L_x_4740:
[----:B------:R-:W-:Y:S05]  /*2d40*/  BSYNC B1 ;  /* 0x0000000000017941 */ /* 0x000fea0003800000 */
.L_x_4739:
        /* <DEDUP_REMOVED lines=8> */
.L_x_4741:
[----:B------:R-:W-:Y:S01]  /*2dd0*/  FADD.FTZ R95, R95, R114 ;  /* 0x000000725f5f7221 */ /* 0x000fe20000010000 */
[----:B------:R-:W-:-:S04]  /*2de0*/  HFMA2.MMA R119, -RZ, RZ, 0, 1.1920928955078125e-07 ;  /* 0x00000002ff777435 */ /* 0x000fc800000001ff */
[----:B------:R-:W-:Y:S02]  /*2df0*/  MOV R118, R95 ;  /* 0x0000005f00767202 */ /* 0x000fe40000000f00 */
[----:B------:R-:W-:-:S07]  /*2e00*/  MOV R94, R117 ;  /* 0x00000075005e7202 */ /* 0x000fce0000000f00 */
[----:B------:R-:W-:Y:S05]  /*2e10*/  WARPSYNC.COLLECTIVE R115, `(.L_x_4742) ;  /* 0x0000000073087348 */ /* 0x000fea0003c00000 */
[----:B------:R0:W1:Y:S02]  /*2e20*/  SHFL.BFLY P0, R117, R118, R119, R120 ;  /* 0x0c00007776757389 */ /* 0x0000640000000078 */
[----:B01----:R-:W-:Y:S01]  /*2e30*/  ENDCOLLECTIVE ;  /* 0x000000000000791b */ /* 0x003fe20003800000 */
.L_x_4742:
[----:B------:R-:W-:-:S05]  /*2e40*/  FADD.FTZ R94, R94, R111 ;  /* 0x0000006f5e5e7221 */ /* 0x000fca0000010000 */
[----:B------:R-:W-:Y:S02]  /*2e50*/  MOV R118, R94 ;  /* 0x0000005e00767202 */ /* 0x000fe40000000f00 */
[----:B------:R-:W-:-:S07]  /*2e60*/  MOV R96, R117 ;  /* 0x0000007500607202 */ /* 0x000fce0000000f00 */
[----:B------:R-:W-:Y:S05]  /*2e70*/  WARPSYNC.COLLECTIVE R115, `(.L_x_4743) ;  /* 0x0000000073087348 */ /* 0x000fea0003c00000 */
[----:B------:R0:W1:Y:S02]  /*2e80*/  SHFL.BFLY P0, R117, R118, R119, R120 ;  /* 0x0c00007776757389 */ /* 0x0000640000000078 */
[----:B01----:R-:W-:Y:S01]  /*2e90*/  ENDCOLLECTIVE ;  /* 0x000000000000791b */ /* 0x003fe20003800000 */
.L_x_4743:
[----:B------:R-:W-:Y:S01]  /*2ea0*/  FADD.FTZ R96, R95, R96 ;  /* 0x000000605f607221 */ /* 0x000fe20000010000 */
[----:B------:R-:W-:-:S04]  /*2eb0*/  HFMA2.MMA R119, -RZ, RZ, 0, 2.384185791015625e-07 ;  /* 0x00000004ff777435 */ /* 0x000fc800000001ff */
[----:B------:R-:W-:Y:S02]  /*2ec0*/  MOV R118, R96 ;  /* 0x0000006000767202 */ /* 0x000fe40000000f00 */
[----:B------:R-:W-:-:S07]  /*2ed0*/  MOV R97, R117 ;  /* 0x0000007500617202 */ /* 0x000fce0000000f00 */
[----:B------:R-:W-:Y:S05]  /*2ee0*/  WARPSYNC.COLLECTIVE R115, `(.L_x_4744) ;  /* 0x0000000073087348 */ /* 0x000fea0003c00000 */
[----:B------:R0:W1:Y:S02]  /*2ef0*/  SHFL.BFLY P0, R117, R118, R119, R120 ;  /* 0x0c00007776757389 */ /* 0x0000640000000078 */
[----:B01----:R-:W-:Y:S01]  /*2f00*/  ENDCOLLECTIVE ;  /* 0x000000000000791b */ /* 0x003fe20003800000 */
.L_x_4744:
[----:B------:R-:W-:-:S05]  /*2f10*/  FADD.FTZ R97, R94, R97 ;  /* 0x000000615e617221 */ /* 0x000fca0000010000 */
[----:B------:R-:W-:Y:S02]  /*2f20*/  MOV R118, R97 ;  /* 0x0000006100767202 */ /* 0x000fe40000000f00 */
[----:B------:R-:W-:-:S07]  /*2f30*/  MOV R113, R117 ;  /* 0x0000007500717202 */ /* 0x000fce0000000f00 */
[----:B------:R-:W-:Y:S05]  /*2f40*/  WARPSYNC.COLLECTIVE R115, `(.L_x_4745) ;  /* 0x0000000073087348 */ /* 0x000fea0003c00000 */
[----:B------:R0:W1:Y:S02]  /*2f50*/  SHFL.BFLY P0, R117, R118, R119, R120 ;  /* 0x0c00007776757389 */ /* 0x0000640000000078 */
[----:B01----:R-:W-:Y:S01]  /*2f60*/  ENDCOLLECTIVE ;  /* 0x000000000000791b */ /* 0x003fe20003800000 */
.L_x_4745:
[----:B------:R-:W-:Y:S01]  /*2f70*/  FADD.FTZ R113, R96, R113 ;  /* 0x0000007160717221 */ /* 0x000fe20000010000 */
[----:B------:R-:W-:-:S04]  /*2f80*/  HFMA2.MMA R119, -RZ, RZ, 0, 4.76837158203125e-07 ;  /* 0x00000008ff777435 */ /* 0x000fc800000001ff */
[----:B------:R-:W-:Y:S02]  /*2f90*/  MOV R118, R113 ;  /* 0x0000007100767202 */ /* 0x000fe40000000f00 */
[----:B------:R-:W-:-:S07]  /*2fa0*/  MOV R116, R117 ;  /* 0x0000007500747202 */ /* 0x000fce0000000f00 */
[----:B------:R-:W-:Y:S05]  /*2fb0*/  WARPSYNC.COLLECTIVE R115, `(.L_x_4746) ;  /* 0x0000000073087348 */ /* 0x000fea0003c00000 */
[----:B------:R0:W1:Y:S02]  /*2fc0*/  SHFL.BFLY P0, R117, R118, R119, R120 ;  /* 0x0c00007776757389 */ /* 0x0000640000000078 */
[----:B01----:R-:W-:Y:S01]  /*2fd0*/  ENDCOLLECTIVE ;  /* 0x000000000000791b */ /* 0x003fe20003800000 */
.L_x_4746:
[----:B------:R-:W-:-:S05]  /*2fe0*/  FADD.FTZ R116, R97, R116 ;  /* 0x0000007461747221 */ /* 0x000fca0000010000 */
[----:B------:R-:W-:Y:S02]  /*2ff0*/  MOV R118, R116 ;  /* 0x0000007400767202 */ /* 0x000fe40000000f00 */
[----:B------:R-:W-:-:S07]  /*3000*/  MOV R114, R117 ;  /* 0x0000007500727202 */ /* 0x000fce0000000f00 */
[----:B------:R-:W-:Y:S05]  /*3010*/  WARPSYNC.COLLECTIVE R115, `(.L_x_4747) ;  /* 0x0000000073087348 */ /* 0x000fea0003c00000 */
[----:B------:R0:W1:Y:S02]  /*3020*/  SHFL.BFLY P0, R117, R118, R119, R120 ;  /* 0x0c00007776757389 */ /* 0x0000640000000078 */
[----:B01----:R-:W-:Y:S01]  /*3030*/  ENDCOLLECTIVE ;  /* 0x000000000000791b */ /* 0x003fe20003800000 */
.L_x_4747:
[----:B------:R-:W-:Y:S01]  /*3040*/  FADD.FTZ R114, R113, R114 ;  /* 0x0000007271727221 */ /* 0x000fe20000010000 */
[----:B------:R-:W-:-:S04]  /*3050*/  HFMA2.MMA R119, -RZ, RZ, 0, 9.5367431640625e-07 ;  /* 0x00000010ff777435 */ /* 0x000fc800000001ff */
[----:B------:R-:W-:Y:S02]  /*3060*/  MOV R118, R114 ;  /* 0x0000007200767202 */ /* 0x000fe40000000f00 */
[----:B------:R-:W-:-:S07]  /*3070*/  MOV R111, R117 ;  /* 0x00000075006f7202 */ /* 0x000fce0000000f00 */
[----:B------:R-:W-:Y:S05]  /*3080*/  WARPSYNC.COLLECTIVE R115, `(.L_x_4748) ;  /* 0x0000000073087348 */ /* 0x000fea0003c00000 */
[----:B------:R0:W1:Y:S02]  /*3090*/  SHFL.BFLY P0, R117, R118, R119, R120 ;  /* 0x0c00007776757389 */ /* 0x0000640000000078 */
[----:B01----:R-:W-:Y:S01]  /*30a0*/  ENDCOLLECTIVE ;  /* 0x000000000000791b */ /* 0x003fe20003800000 */
.L_x_4748:
[----:B------:R-:W-:-:S05]  /*30b0*/  FADD.FTZ R111, R116, R111 ;  /* 0x0000006f746f7221 */ /* 0x000fca0000010000 */
[----:B------:R-:W-:Y:S02]  /*30c0*/  MOV R118, R111 ;  /* 0x0000006f00767202 */ /* 0x000fe40000000f00 */
[----:B------:R-:W-:-:S07]  /*30d0*/  MOV R95, R117 ;  /* 0x00000075005f7202 */ /* 0x000fce0000000f00 */
[----:B------:R-:W-:Y:S05]  /*30e0*/  WARPSYNC.COLLECTIVE R115, `(.L_x_4749) ;  /* 0x0000000073087348 */ /* 0x000fea0003c00000 */
[----:B------:R0:W1:Y:S02]  /*30f0*/  SHFL.BFLY P0, R117, R118, R119, R120 ;  /* 0x0c00007776757389 */ /* 0x0000640000000078 */
[----:B01----:R-:W-:Y:S01]  /*3100*/  ENDCOLLECTIVE ;  /* 0x000000000000791b */ /* 0x003fe20003800000 */
.L_x_4749:
[----:B------:R-:W-:Y:S01]  /*3110*/  MOV R94, R117 ;  /* 0x00000075005e7202 */ /* 0x000fe20000000f00 */
[----:B------:R-:W-:Y:S06]  /*3120*/  BRA `(.L_x_4750) ;  /* 0xffffffe000207947 */ /* 0x000fec000383ffff */
.L_x_4751:
        /* <DEDUP_REMOVED lines=13> */
.L_x_9175:


//--------------------- .text._ZN10layer_norm13ln_bwd_kernelINS_13Kernel_traitsIf6__halfS2_S2_fjLj512ELj1ELj4ELj1ELj16ENS_18Kernel_traits_baseILj512EfS2_S2_S2_fjLj128EEEEELb0ELb1ELb0ELb0EEEvNS_9BwdParamsE --------------------------
	.section	.text._ZN10layer_norm13ln_bwd_kernelINS_13Kernel_traitsIf6__halfS2_S2_fjLj512ELj1ELj4ELj1ELj16ENS_18Kernel_traits_baseILj512EfS2_S2_S2_fjLj128EEEEELb0ELb1ELb0ELb0EEEvNS_9BwdParamsE,"ax",@progbits
	.align	128
        .global         _ZN10layer_norm13ln_bwd_kernelINS_13Kernel_traitsIf6__halfS2_S2_fjLj512ELj1ELj4ELj1ELj16ENS_18Kernel_traits_baseILj512EfS2_S2_S2_fjLj128EEEEELb0ELb1ELb0ELb0EEEvNS_9BwdParamsE
        .type           _ZN10layer_norm13ln_bwd_kernelINS_13Kernel_traitsIf6__halfS2_S2_fjLj512ELj1ELj4ELj1ELj16ENS_18Kernel_traits_baseILj512EfS2_S2_S2_fjLj128EEEEELb0ELb1ELb0ELb0EEEvNS_9BwdParamsE,@function
        .size           _ZN10layer_norm13ln_bwd_kernelINS_13Kernel_traitsIf6__halfS2_S2_fjLj512ELj1ELj4ELj1ELj16ENS_18Kernel_traits_baseILj512EfS2_S2_S2_fjLj128EEEEELb0ELb1ELb0ELb0EEEvNS_9BwdParamsE,(.L_x_9176 - _ZN10layer_norm13ln_bwd_kernelINS_13Kernel_traitsIf6__halfS2_S2_fjLj512ELj1ELj4ELj1ELj16ENS_18Kernel_traits_baseILj512EfS2_S2_S2_fjLj128EEEEELb0ELb1ELb0ELb0EEEvNS_9BwdParamsE)
        .other          _ZN10layer_norm13ln_bwd_kernelINS_13Kernel_traitsIf6__halfS2_S2_fjLj512ELj1ELj4ELj1ELj16ENS_18Kernel_traits_baseILj512EfS2_S2_S2_fjLj128EEEEELb0ELb1ELb0ELb0EEEvNS_9BwdParamsE,@"STO_CUDA_ENTRY STV_DEFAULT"
_ZN10layer_norm13ln_bwd_kernelINS_13Kernel_traitsIf6__halfS2_S2_fjLj512ELj1ELj4ELj1ELj16ENS_18Kernel_traits_baseILj512EfS2_S2_S2_fjLj128EEEEELb0ELb1ELb0ELb0EEEvNS_9BwdParamsE:
.text._ZN10layer_norm13ln_bwd_kernelINS_13Kernel_traitsIf6__halfS2_S2_fjLj512ELj1ELj4ELj1ELj16ENS_18Kernel_traits_baseILj512EfS2_S2_S2_fjLj128EEEEELb0ELb1ELb0ELb0EEEvNS_9BwdParamsE:
        /* <DEDUP_REMOVED lines=73> */
.L_x_4763:
        /* <DEDUP_REMOVED lines=41> */
[----:B-----5:R-:W-:Y:S01]  /*0720*/  FMUL.FTZ R3, R141, R18 ;  /* 0x000000128d037220 */ /* 0x020fe20000410000 */
[--C-:B------:R-:W-:Y:S02]  /*0730*/  HADD2.F32 R144, -RZ, R15.reuse.H0_H0 ;  /* 0x2000000fff907230 */ /* 0x100fe40000004100 */
[C---:B------:R-:W-:Y:S01]  /*0740*/  FADD.FTZ R116, -R133.reuse, R116 ;  /* 0x0000007485747221 */ /* 0x040fe20000010100 */
[----:B------:R-:W-:Y:S02]  /*0750*/  HADD2.F32 R112, -RZ, R15.H1_H1 ;  /* 0x3000000fff707230 */ /* 0x000fe40000004100 */
[C---:B------:R-:W-:Y:S01]  /*0760*/  FADD.FTZ R120, -R133.reuse, R120 ;  /* 0x0000007885787221 */ /* 0x040fe20000010100 */
[----:B------:R-:W-:Y:S02]  /*0770*/  HADD2.F32 R122, -RZ, R14.H1_H1 ;  /* 0x3000000eff7a7230 */ /* 0x000fe40000004100 */
[----:B------:R-:W-:Y:S01]  /*0780*/  FADD.FTZ R144, -R133, R144 ;  /* 0x0000009085907221 */ /* 0x000fe20000010100 */
[----:B---3--:R-:W-:-:S02]  /*0790*/  HADD2.F32 R7, -RZ, R8.H0_H0 ;  /* 0x20000008ff077230 */ /* 0x008fc40000004100 */
[C---:B------:R-:W-:Y:S01]  /*07a0*/  FADD.FTZ R18, -R133.reuse, R122 ;  /* 0x0000007a85127221 */ /* 0x040fe20000010100 */
[----:B------:R-:W-:Y:S02]  /*07b0*/  HADD2.F32 R12, -RZ, R8.H1_H1 ;  /* 0x30000008ff0c7230 */ /* 0x000fe40000004100 */
[----:B------:R-:W-:Y:S01]  /*07c0*/  FADD.FTZ R8, -R133, R114 ;  /* 0x0000007285087221 */ /* 0x000fe20000010100 */
[--C-:B------:R-:W-:Y:S02]  /*07d0*/  HADD2.F32 R15, -RZ, R10.reuse.H0_H0 ;  /* 0x2000000aff0f7230 */ /* 0x100fe40000004100 */
[----:B------:R-:W-:Y:S01]  /*07e0*/  FADD.FTZ R72, R72, R7 ;  /* 0x0000000748487221 */ /* 0x000fe20000010000 */
[----:B------:R-:W-:Y:S02]  /*07f0*/  HADD2.F32 R134, -RZ, R10.H1_H1 ;  /* 0x3000000aff867230 */ /* 0x000fe40000004100 */
[----:B------:R-:W-:Y:S01]  /*0800*/  FMUL.FTZ R8, R141, R8 ;  /* 0x000000088d087220 */ /* 0x000fe20000410000 */
[-C--:B------:R-:W-:Y:S01]  /*0810*/  FFMA.FTZ R56, R3, R7.reuse, R56 ;  /* 0x0000000703387223 */ /* 0x080fe20000010038 */
[----:B------:R-:W-:Y:S01]  /*0820*/  FMUL.FTZ R10, R24, R7 ;  /* 0x00000007180a7220 */ /* 0x000fe20000410000 */
[----:B------:R-:W-:Y:S01]  /*0830*/  FADD.FTZ R73, R73, R12 ;  /* 0x0000000c49497221 */ /* 0x000fe20000010000 */
[-C--:B------:R-:W-:Y:S01]  /*0840*/  FFMA.FTZ R57, R8, R12.reuse, R57 ;  /* 0x0000000c08397223 */ /* 0x080fe20000010039 */
[----:B------:R-:W-:Y:S01]  /*0850*/  FMUL.FTZ R7, R25, R12 ;  /* 0x0000000c19077220 */ /* 0x000fe20000410000 */
[----:B------:R-:W-:Y:S01]  /*0860*/  FADD.FTZ R12, -R133, R118 ;  /* 0x00000076850c7221 */ /* 0x000fe20000010100 */
[----:B------:R-:W-:-:S02]  /*0870*/  HADD2.F32 R13, -RZ, R9.H0_H0 ;  /* 0x20000009ff0d7230 */ /* 0x000fc40000004100 */
[----:B------:R-:W-:Y:S01]  /*0880*/  FADD.FTZ R76, R76, R15 ;  /* 0x0000000f4c4c7221 */ /* 0x000fe20000010000 */
[----:B0-----:R-:W-:Y:S02]  /*0890*/  HADD2.F32 R16, -RZ, R9.H1_H1 ;  /* 0x30000009ff107230 */ /* 0x001fe40000004100 */
        /* <DEDUP_REMOVED lines=11> */
[-C--:B------:R-:W-:Y:S01]  /*0950*/  FFMA.FTZ R60, R11, R15.reuse, R60 ;  /* 0x0000000f0b3c7223 */ /* 0x080fe2000001003c */
[----:B------:R-:W-:Y:S01]  /*0960*/  FMUL.FTZ R16, R28, R15 ;  /* 0x0000000f1c107220 */ /* 0x000fe20000410000 */
[----:B------:R-:W-:Y:S01]  /*0970*/  FADD.FTZ R116, RZ, R10 ;  /* 0x0000000aff747221 */ /* 0x000fe20000010000 */
[----:B------:R-:W-:Y:S01]  /*0980*/  FFMA.FTZ R15, R3, R10, RZ ;  /* 0x0000000a030f7223 */ /* 0x000fe200000100ff */
[----:B------:R-:W-:Y:S01]  /*0990*/  FMUL.FTZ R18, R141, R18 ;  /* 0x000000128d127220 */ /* 0x000fe20000410000 */
[----:B------:R-:W-:Y:S01]  /*09a0*/  FADD.FTZ R78, R78, R115 ;  /* 0x000000734e4e7221 */ /* 0x000fe20000010000 */
[----:B------:R-:W-:Y:S01]  /*09b0*/  FADD.FTZ R17, R116, R7 ;  /* 0x0000000774117221 */ /* 0x000fe20000010000 */
[----:B------:R-:W-:Y:S01]  /*09c0*/  FFMA.FTZ R116, R8, R7, R15 ;  /* 0x0000000708747223 */ /* 0x000fe2000001000f */
[----:B------:R-:W-:Y:S01]  /*09d0*/  FMUL.FTZ R15, R29, R134 ;  /* 0x000000861d0f7220 */ /* 0x000fe20000410000 */
[----:B------:R-:W-:Y:S01]  /*09e0*/  FMUL.FTZ R120, R30, R115 ;  /* 0x000000731e787220 */ /* 0x000fe20000410000 */
[----:B------:R-:W-:Y:S01]  /*09f0*/  FADD.FTZ R118, R17, R14 ;  /* 0x0000000e11767221 */ /* 0x000fe20000010000 */
[----:B------:R-:W-:Y:S01]  /*0a00*/  FFMA.FTZ R19, R9, R14, R116 ;  /* 0x0000000e09137223 */ /* 0x000fe20000010074 */
[----:B------:R-:W-:Y:S01]  /*0a10*/  FMUL.FTZ R17, R141, R144 ;  /* 0x000000908d117220 */ /* 0x000fe20000410000 */
[----:B------:R-:W-:Y:S01]  /*0a20*/  FADD.FTZ R122, -R133, R112 ;  /* 0x00000070857a7221 */ /* 0x000fe20000010100 */
[----:B------:R-:W-:Y:S01]  /*0a30*/  FADD.FTZ R113, R118, R13 ;  /* 0x0000000d76717221 */ /* 0x000fe20000010000 */
[----:B------:R-:W-:Y:S01]  /*0a40*/  FFMA.FTZ R116, R12, R13, R19 ;  /* 0x0000000d0c747223 */ /* 0x000fe20000010013 */
[----:B------:R-:W-:Y:S01]  /*0a50*/  FFMA.FTZ R62, R17, R115, R62 ;  /* 0x00000073113e7223 */ /* 0x000fe2000001003e */
        /* <DEDUP_REMOVED lines=11> */
[----:B------:R-:W-:-:S02]  /*0b10*/  FFMA.FTZ R63, R122, R114, R63 ;  /* 0x000000727a3f7223 */ /* 0x000fc4000001003f */
[----:B------:R-:W-:Y:S01]  /*0b20*/  FADD.FTZ R135, R116, R19 ;  /* 0x0000001374877221 */ /* 0x000fe20000010000 */
[----:B------:R-:W-:-:S07]  /*0b30*/  FFMA.FTZ R134, R122, R19, R112 ;  /* 0x000000137a867223 */ /* 0x000fce0000010070 */
.L_x_4755:
[----:B------:R-:W-:Y:S05]  /*0b40*/  BSYNC B1 ;  /* 0x0000000000017941 */ /* 0x000fea0003800000 */
.L_x_4754:
        /* <DEDUP_REMOVED lines=23> */
[----:B------:R-:W-:Y:S02]  /*0cc0*/  HADD2.F32 R114, -RZ, R114.H1_H1 ;  /* 0x30000072ff727230 */ /* 0x000fe40000004100 */
[C---:B0-----:R-:W-:Y:S01]  /*0cd0*/  FMUL.FTZ R124, R141.reuse, R128 ;  /* 0x000000808d7c7220 */ /* 0x041fe20000410000 */
[--C-:B------:R-:W-:Y:S02]  /*0ce0*/  HADD2.F32 R140, -RZ, R115.reuse.H0_H0 ;  /* 0x20000073ff8c7230 */ /* 0x100fe40000004100 */
[C---:B------:R-:W-:Y:S01]  /*0cf0*/  FMUL.FTZ R123, R141.reuse, R130 ;  /* 0x000000828d7b7220 */ /* 0x040fe20000410000 */
[----:B------:R-:W-:Y:S02]  /*0d00*/  HADD2.F32 R142, -RZ, R115.H1_H1 ;  /* 0x30000073ff8e7230 */ /* 0x000fe40000004100 */
[----:B------:R-:W-:Y:S01]  /*0d10*/  FMUL.FTZ R128, R141, R112 ;  /* 0x000000708d807220 */ /* 0x000fe20000410000 */
[----:B------:R-:W-:Y:S01]  /*0d20*/  FADD.FTZ R138, -R133, R114 ;  /* 0x00000072858a7221 */ /* 0x000fe20000010100 */
[----:B---3--:R-:W-:-:S02]  /*0d30*/  HADD2.F32 R113, -RZ, R116.H0_H0 ;  /* 0x20000074ff717230 */ /* 0x008fc40000004100 */
        /* <DEDUP_REMOVED lines=54> */
.L_x_4757:
[----:B------:R-:W-:Y:S05]  /*10a0*/  BSYNC B1 ;  /* 0x0000000000017941 */ /* 0x000fea0003800000 */
.L_x_4756:
        /* <DEDUP_REMOVED lines=21> */
.L_x_4781:
        /* <DEDUP_REMOVED lines=30> */
[--C-:B------:R-:W-:Y:S02]  /*13e0*/  @P5 HADD2.F32 R117, -RZ, R100.reuse.H0_H0 ;  /* 0x20000064ff755230 */ /* 0x100fe40000004100 */
[----:B------:R-:W-:Y:S01]  /*13f0*/  @P5 FADD.FTZ R148, R148, R119 ;  /* 0x0000007794945221 */ /* 0x000fe20000010000 */
[----:B------:R-:W-:Y:S02]  /*1400*/  @P5 HADD2.F32 R119, -RZ, R100.H1_H1 ;  /* 0x30000064ff775230 */ /* 0x000fe40000004100 */
[----:B------:R-:W-:Y:S01]  /*1410*/  @P5 FADD.FTZ R118, R118, R133 ;  /* 0x0000008576765221 */ /* 0x000fe20000010000 */
[----:B------:R-:W-:Y:S01]  /*1420*/  FFMA.FTZ R133, R9, R144, R145 ;  /* 0x0000009009857223 */ /* 0x000fe20000010091 */
[----:B------:R-:W-:Y:S01]  /*1430*/  FADD.FTZ R150, R19, -R134 ;  /* 0x8000008613967221 */ /* 0x000fe20000010000 */
[----:B------:R-:W-:Y:S01]  /*1440*/  FMUL.FTZ R116, R141, R116 ;  /* 0x000000748d747220 */ /* 0x000fe20000410000 */
[----:B------:R-:W-:Y:S01]  /*1450*/  @P5 FADD.FTZ R146, R146, R119 ;  /* 0x0000007792925221 */ /* 0x000fe20000010000 */
[----:B------:R-:W-:Y:S01]  /*1460*/  FFMA.FTZ R119, R17, R144, R145 ;  /* 0x0000009011777223 */ /* 0x000fe20000010091 */
[----:B------:R-:W-:Y:S01]  /*1470*/  FADD.FTZ R154, R14, -R133 ;  /* 0x800000850e9a7221 */ /* 0x000fe20000010000 */
[----:B------:R-:W-:Y:S01]  /*1480*/  FMUL.FTZ R156, R141, R132 ;  /* 0x000000848d9c7220 */ /* 0x000fe20000410000 */
[----:B------:R-:W0:Y:S01]  /*1490*/  @P1 LDC.64 R134, c[0x0][0x308] ;  /* 0x0000c200ff861b82 */ /* 0x000e220000000a00 */
[----:B------:R-:W-:Y:S01]  /*14a0*/  FADD.FTZ R152, R120, -R119 ;  /* 0x8000007778987221 */ /* 0x000fe20000010000 */
[--C-:B------:R-:W-:Y:S01]  /*14b0*/  @P5 HADD2.F32 R119, -RZ, R103.reuse.H0_H0 ;  /* 0x20000067ff775230 */ /* 0x100fe20000004100 */
[----:B------:R-:W-:Y:S01]  /*14c0*/  @P1 F2FP.F16.F32.PACK_AB R132, RZ, R148 ;  /* 0x00000094ff84123e */ /* 0x000fe200000000ff */
[----:B------:R-:W-:-:S02]  /*14d0*/  @P5 HADD2.F32 R133, -RZ, R103.H1_H1 ;  /* 0x30000067ff855230 */ /* 0x000fc40000004100 */
[C---:B------:R-:W-:Y:S01]  /*14e0*/  FMUL.FTZ R152, R141.reuse, R152 ;  /* 0x000000988d987220 */ /* 0x040fe20000410000 */
[C---:B------:R-:W-:Y:S01]  /*14f0*/  FMUL.FTZ R150, R141.reuse, R150 ;  /* 0x000000968d967220 */ /* 0x040fe20000410000 */
[----:B------:R-:W-:Y:S01]  /*1500*/  @P5 FADD.FTZ R116, R116, R117 ;  /* 0x0000007574745221 */ /* 0x000fe20000010000 */
[--C-:B------:R-:W-:Y:S02]  /*1510*/  @P5 HADD2.F32 R117, -RZ, R101.reuse.H0_H0 ;  /* 0x20000065ff755230 */ /* 0x100fe40000004100 */
[----:B------:R-:W-:Y:S01]  /*1520*/  @P5 FADD.FTZ R152, R152, R119 ;  /* 0x0000007798985221 */ /* 0x000fe20000010000 */
[----:B------:R-:W-:Y:S01]  /*1530*/  FMUL.FTZ R154, R141, R154 ;  /* 0x0000009a8d9a7220 */ /* 0x000fe20000410000 */
[----:B------:R-:W-:Y:S01]  /*1540*/  @P1 PRMT R22, R132, 0x7610, R22 ;  /* 0x0000761084161816 */ /* 0x000fe20000000016 */
[----:B------:R-:W-:Y:S01]  /*1550*/  @P5 FADD.FTZ R150, R150, R133 ;  /* 0x0000008596965221 */ /* 0x000fe20000010000 */
[----:B------:R-:W-:Y:S01]  /*1560*/  @P1 F2FP.F16.F32.PACK_AB R133, RZ, R118 ;  /* 0x00000076ff85123e */ /* 0x000fe200000000ff */
[----:B------:R-:W-:Y:S01]  /*1570*/  @P5 FADD.FTZ R154, R154, R117 ;  /* 0x000000759a9a5221 */ /* 0x000fe20000010000 */
[----:B------:R-:W-:Y:S01]  /*1580*/  @P1 F2FP.F16.F32.PACK_AB R132, RZ, R152 ;  /* 0x00000098ff84123e */ /* 0x000fe200000000ff */
        /* <DEDUP_REMOVED lines=8> */
[----:B0-----:R-:W-:Y:S01]  /*1610*/  @P1 IMAD.WIDE.U32 R134, R6, 0x10, R134 ;  /* 0x0000001006861825 */ /* 0x001fe200078e0086 */
[----:B------:R-:W-:-:S03]  /*1620*/  @P1 F2FP.F16.F32.PACK_AB R119, RZ, R154 ;  /* 0x0000009aff77123e */ /* 0x000fc600000000ff */
[----:B------:R-:W-:Y:S01]  /*1630*/  FMUL.FTZ R118, R36, R147 ;  /* 0x0000009324767220 */ /* 0x000fe20000410000 */
[----:B------:R-:W-:Y:S01]  /*1640*/  @P1 PRMT R23, R23, 0x5410, R132 ;  /* 0x0000541017171816 */ /* 0x000fe20000000084 */
[-C--:B------:R-:W-:Y:S01]  /*1650*/  FMUL.FTZ R151, R116, R143.reuse ;  /* 0x0000008f74977220 */ /* 0x080fe20000410000 */
[----:B------:R-:W0:Y:S01]  /*1660*/  LDC.64 R132, c[0x0][0x2f8] ;  /* 0x0000be00ff847b82 */ /* 0x000e220000000a00 */
[----:B------:R-:W-:Y:S01]  /*1670*/  @P1 PRMT R20, R117, 0x7610, R20 ;  /* 0x0000761075141816 */ /* 0x000fe20000000014 */
[----:B------:R-:W-:Y:S01]  /*1680*/  FMUL.FTZ R149, R154, R143 ;  /* 0x0000008f9a957220 */ /* 0x000fe20000410000 */
[----:B------:R-:W-:Y:S01]  /*1690*/  @P1 PRMT R21, R119, 0x7610, R21 ;  /* 0x0000761077151816 */ /* 0x000fe20000000015 */
[----:B------:R-:W-:Y:S01]  /*16a0*/  FMUL.FTZ R116, R32, R151 ;  /* 0x0000009720747220 */ /* 0x000fe20000410000 */
        /* <DEDUP_REMOVED lines=8> */
[----:B------:R-:W-:-:S03]  /*1730*/  FMUL.FTZ R154, R35, R156 ;  /* 0x0000009c239a7220 */ /* 0x000fc60000410000 */
[----:B------:R1:W-:Y:S01]  /*1740*/  @P1 STG.E.128 desc[UR4][R134.64], R20 ;  /* 0x0000001486001986 */ /* 0x0003e2000c101d04 */
[----:B------:R-:W-:Y:S01]  /*1750*/  F2FP.F16.F32.PACK_AB R118, R119, R118 ;  /* 0x000000767776723e */ /* 0x000fe200000000ff */
[----:B------:R-:W-:Y:S01]  /*1760*/  FMUL.FTZ R119, R33, R146 ;  /* 0x0000009221777220 */ /* 0x000fe20000410000 */
[----:B------:R-:W-:-:S04]  /*1770*/  F2FP.F16.F32.PACK_AB R117, R154, R117 ;  /* 0x000000759a75723e */ /* 0x000fc800000000ff */
[----:B------:R-:W-:Y:S01]  /*1780*/  F2FP.F16.F32.PACK_AB R116, R119, R116 ;  /* 0x000000747774723e */ /* 0x000fe200000000ff */
[C---:B0-----:R-:W-:Y:S01]  /*1790*/  IMAD.WIDE.U32 R132, R6.reuse, 0x10, R132 ;  /* 0x0000001006847825 */ /* 0x041fe200078e0084 */
[----:B------:R-:W-:-:S03]  /*17a0*/  IADD3 R6, R6, 0x20, RZ ;  /* 0x0000002006067810 */ /* 0x000fc60007ffe0ff */
[-C--:B-1----:R-:W-:Y:S01]  /*17b0*/  FMUL.FTZ R135, R152, R143.reuse ;  /* 0x0000008f98877220 */ /* 0x082fe20000410000 */
[----:B------:R-:W-:-:S03]  /*17c0*/  FMUL.FTZ R152, R150, R143 ;  /* 0x0000008f96987220 */ /* 0x000fc60000410000 */
[----:B------:R-:W-:Y:S01]  /*17d0*/  FMUL.FTZ R134, R38, R135 ;  /* 0x0000008726867220 */ /* 0x000fe20000410000 */
        /* <DEDUP_REMOVED lines=19> */
.L_x_4760:
[----:B------:R-:W-:Y:S05]  /*1910*/  BSYNC B1 ;  /* 0x0000000000017941 */ /* 0x000fea0003800000 */
.L_x_4759:
        /* <DEDUP_REMOVED lines=92> */
[----:B------:R-:W-:Y:S02]  /*1ee0*/  HADD2.F32 R153, -RZ, R114.H0_H0 ;  /* 0x20000072ff997230 */ /* 0x000fe40000004100 */
[--C-:B------:R-:W-:Y:S02]  /*1ef0*/  HADD2.F32 R151, -RZ, R113.reuse.H0_H0 ;  /* 0x20000071ff977230 */ /* 0x100fe40000004100 */
[----:B------:R-:W-:Y:S01]  /*1f00*/  FFMA.FTZ R92, R143, R141, R92 ;  /* 0x0000008d8f5c7223 */ /* 0x000fe2000001005c */
[----:B------:R-:W-:Y:S02]  /*1f10*/  HADD2.F32 R6, -RZ, R113.H1_H1 ;  /* 0x30000071ff067230 */ /* 0x000fe40000004100 */
        /* <DEDUP_REMOVED lines=11> */
.L_x_4762:
[----:B------:R-:W-:Y:S05]  /*1fd0*/  BSYNC B1 ;  /* 0x0000000000017941 */ /* 0x000fea0003800000 */
.L_x_4761:
[----:B------:R-:W1:Y:S02]  /*1fe0*/  LDC.64 R112, c[0x0][0x210] ;  /* 0x00008400ff707b82 */ /* 0x000e640000000a00 */
[----:B-1----:R-:W-:-:S04]  /*1ff0*/  LEA R4, R112, R4, 0x2 ;  /* 0x0000000470047211 */ /* 0x002fc800078e10ff */
[----:B------:R-:W-:-:S13]  /*2000*/  ISETP.GE.AND P1, PT, R4, R113, PT ;  /* 0x000000710400720c */ /* 0x000fda0003f26270 */
[----:B------:R-:W-:Y:S05]  /*2010*/  @!P1 BRA `(.L_x_4763) ;  /* 0xffffffe4001c9947 */ /* 0x000fea000383ffff */
.L_x_4753:
[----:B------:R-:W-:Y:S05]  /*2020*/  BSYNC B0 ;  /* 0x0000000000007941 */ /* 0x000fea0003800000 */
.L_x_4752:
        /* <DEDUP_REMOVED lines=154> */
.L_x_4765:
[----:B------:R-:W-:Y:S05]  /*29d0*/  BSYNC B0 ;  /* 0x0000000000007941 */ /* 0x000fea0003800000 */
.L_x_4764:
        /* <DEDUP_REMOVED lines=16> */
.L_x_4767:
[----:B------:R-:W-:Y:S05]  /*2ae0*/  BSYNC B0 ;  /* 0x0000000000007941 */ /* 0x000fea0003800000 */
.L_x_4766:
        /* <DEDUP_REMOVED lines=16> */
.L_x_4769:
[----:B------:R-:W-:Y:S05]  /*2bf0*/  BSYNC B0 ;  /* 0x0000000000007941 */ /* 0x000fea0003800000 */
.L_x_4768:
        /* <DEDUP_REMOVED lines=10> */
.L_x_4758:
        /* <DEDUP_REMOVED lines=8> */
.L_x_4771:
[----:B------:R-:W-:Y:S05]  /*2d20*/  BSYNC B1 ;  /* 0x0000000000017941 */ /* 0x000fea0003800000 */
.L_x_4770:
        /* <DEDUP_REMOVED lines=8> */
.L_x_4772:
[----:B------:R-:W-:Y:S01]  /*2db0*/  FADD.FTZ R112, R112, R135 ;  /* 0x0000008770707221 */ /* 0x000fe20000010000 */
[----:B------:R-:W-:-:S04]  /*2dc0*/  HFMA2.MMA R144, -RZ, RZ, 0, 1.1920928955078125e-07 ;  /* 0x00000002ff907435 */ /* 0x000fc800000001ff */
[----:B------:R-:W-:Y:S02]  /*2dd0*/  MOV R145, R112 ;  /* 0x0000007000917202 */ /* 0x000fe40000000f00 */
[----:B------:R-:W-:-:S07]  /*2de0*/  MOV R113, R133 ;  /* 0x0000008500717202 */ /* 0x000fce0000000f00 */
[----:B------:R-:W-:Y:S05]  /*2df0*/  WARPSYNC.COLLECTIVE R132, `(.L_x_4773) ;  /* 0x0000000084087348 */ /* 0x000fea0003c00000 */
[----:B------:R0:W1:Y:S02]  /*2e00*/  SHFL.BFLY P1, R133, R145, R144, R147 ;  /* 0x0c00009091857389 */ /* 0x0000640000020093 */
[----:B01----:R-:W-:Y:S01]  /*2e10*/  ENDCOLLECTIVE ;  /* 0x000000000000791b */ /* 0x003fe20003800000 */
.L_x_4773:
[----:B------:R-:W-:-:S05]  /*2e20*/  FADD.FTZ R113, R113, R134 ;  /* 0x0000008671717221 */ /* 0x000fca0000010000 */
[----:B------:R-:W-:Y:S02]  /*2e30*/  MOV R145, R113 ;  /* 0x0000007100917202 */ /* 0x000fe40000000f00 */
[----:B------:R-:W-:-:S07]  /*2e40*/  MOV R115, R133 ;  /* 0x0000008500737202 */ /* 0x000fce0000000f00 */
[----:B------:R-:W-:Y:S05]  /*2e50*/  WARPSYNC.COLLECTIVE R132, `(.L_x_4774) ;  /* 0x0000000084087348 */ /* 0x000fea0003c00000 */
[----:B------:R0:W1:Y:S02]  /*2e60*/  SHFL.BFLY P1, R133, R145, R144, R147 ;  /* 0x0c00009091857389 */ /* 0x0000640000020093 */
[----:B01----:R-:W-:Y:S01]  /*2e70*/  ENDCOLLECTIVE ;  /* 0x000000000000791b */ /* 0x003fe20003800000 */
.L_x_4774:
[----:B------:R-:W-:Y:S01]  /*2e80*/  FADD.FTZ R115, R112, R115 ;  /* 0x0000007370737221 */ /* 0x000fe20000010000 */
[----:B------:R-:W-:-:S04]  /*2e90*/  HFMA2.MMA R144, -RZ, RZ, 0, 2.384185791015625e-07 ;  /* 0x00000004ff907435 */ /* 0x000fc800000001ff */
[----:B------:R-:W-:Y:S02]  /*2ea0*/  MOV R145, R115 ;  /* 0x0000007300917202 */ /* 0x000fe40000000f00 */
[----:B------:R-:W-:-:S07]  /*2eb0*/  MOV R114, R133 ;  /* 0x0000008500727202 */ /* 0x000fce0000000f00 */
[----:B------:R-:W-:Y:S05]  /*2ec0*/  WARPSYNC.COLLECTIVE R132, `(.L_x_4775) ;  /* 0x0000000084087348 */ /* 0x000fea0003c00000 */
[----:B------:R0:W1:Y:S02]  /*2ed0*/  SHFL.BFLY P1, R133, R145, R144, R147 ;  /* 0x0c00009091857389 */ /* 0x0000640000020093 */
[----:B01----:R-:W-:Y:S01]  /*2ee0*/  ENDCOLLECTIVE ;  /* 0x000000000000791b */ /* 0x003fe20003800000 */
.L_x_4775:
[----:B------:R-:W-:-:S05]  /*2ef0*/  FADD.FTZ R114, R113, R114 ;  /* 0x0000007271727221 */ /* 0x000fca0000010000 */
[----:B------:R-:W-:Y:S02]  /*2f00*/  MOV R145, R114 ;  /* 0x0000007200917202 */ /* 0x000fe40000000f00 */
[----:B------:R-:W-:-:S07]  /*2f10*/  MOV R116, R133 ;  /* 0x0000008500747202 */ /* 0x000fce0000000f00 */
[----:B------:R-:W-:Y:S05]  /*2f20*/  WARPSYNC.COLLECTIVE R132, `(.L_x_4776) ;  /* 0x0000000084087348 */ /* 0x000fea0003c00000 */
[----:B------:R0:W1:Y:S02]  /*2f30*/  SHFL.BFLY P1, R133, R145, R144, R147 ;  /* 0x0c00009091857389 */ /* 0x0000640000020093 */
[----:B01----:R-:W-:Y:S01]  /*2f40*/  ENDCOLLECTIVE ;  /* 0x000000000000791b */ /* 0x003fe20003800000 */
.L_x_4776:
[----:B------:R-:W-:Y:S01]  /*2f50*/  FADD.FTZ R116, R115, R116 ;  /* 0x0000007473747221 */ /* 0x000fe20000010000 */
[----:B------:R-:W-:-:S04]  /*2f60*/  HFMA2.MMA R144, -RZ, RZ, 0, 4.76837158203125e-07 ;  /* 0x00000008ff907435 */ /* 0x000fc800000001ff */
[----:B------:R-:W-:Y:S02]  /*2f70*/  MOV R145, R116 ;  /* 0x0000007400917202 */ /* 0x000fe40000000f00 */
[----:B------:R-:W-:-:S07]  /*2f80*/  MOV R117, R133 ;  /* 0x0000008500757202 */ /* 0x000fce0000000f00 */
[----:B------:R-:W-:Y:S05]  /*2f90*/  WARPSYNC.COLLECTIVE R132, `(.L_x_4777) ;  /* 0x0000000084087348 */ /* 0x000fea0003c00000 */
[----:B------:R0:W1:Y:S02]  /*2fa0*/  SHFL.BFLY P1, R133, R145, R144, R147 ;  /* 0x0c00009091857389 */ /* 0x0000640000020093 */
[----:B01----:R-:W-:Y:S01]  /*2fb0*/  ENDCOLLECTIVE ;  /* 0x000000000000791b */ /* 0x003fe20003800000 */
.L_x_4777:
[----:B------:R-:W-:-:S05]  /*2fc0*/  FADD.FTZ R117, R114, R117 ;  /* 0x0000007572757221 */ /* 0x000fca0000010000 */
[----:B------:R-:W-:Y:S02]  /*2fd0*/  MOV R145, R117 ;  /* 0x0000007500917202 */ /* 0x000fe40000000f00 */
[----:B------:R-:W-:-:S07]  /*2fe0*/  MOV R119, R133 ;  /* 0x0000008500777202 */ /* 0x000fce0000000f00 */
[----:B------:R-:W-:Y:S05]  /*2ff0*/  WARPSYNC.COLLECTIVE R132, `(.L_x_4778) ;  /* 0x0000000084087348 */ /* 0x000fea0003c00000 */
[----:B------:R0:W1:Y:S02]  /*3000*/  SHFL.BFLY P1, R133, R145, R144, R147 ;  /* 0x0c00009091857389 */ /* 0x0000640000020093 */
[----:B01----:R-:W-:Y:S01]  /*3010*/  ENDCOLLECTIVE ;  /* 0x000000000000791b */ /* 0x003fe20003800000 */
.L_x_4778:
[----:B------:R-:W-:Y:S01]  /*3020*/  FADD.FTZ R119, R116, R119 ;  /* 0x0000007774777221 */ /* 0x000fe20000010000 */
[----:B------:R-:W-:-:S04]  /*3030*/  HFMA2.MMA R144, -RZ, RZ, 0, 9.5367431640625e-07 ;  /* 0x00000010ff907435 */ /* 0x000fc800000001ff */
[----:B------:R-:W-:Y:S02]  /*3040*/  MOV R145, R119 ;  /* 0x0000007700917202 */ /* 0x000fe40000000f00 */
[----:B------:R-:W-:-:S07]  /*3050*/  MOV R118, R133 ;  /* 0x0000008500767202 */ /* 0x000fce0000000f00 */
[----:B------:R-:W-:Y:S05]  /*3060*/  WARPSYNC.COLLECTIVE R132, `(.L_x_4779) ;  /* 0x0000000084087348 */ /* 0x000fea0003c00000 */
[----:B------:R0:W1:Y:S02]  /*3070*/  SHFL.BFLY P1, R133, R145, R144, R147 ;  /* 0x0c00009091857389 */ /* 0x0000640000020093 */
[----:B01----:R-:W-:Y:S01]  /*3080*/  ENDCOLLECTIVE ;  /* 0x000000000000791b */ /* 0x003fe20003800000 */
.L_x_4779:
[----:B------:R-:W-:-:S05]  /*3090*/  FADD.FTZ R118, R117, R118 ;  /* 0x0000007675767221 */ /* 0x000fca0000010000 */
[----:B------:R-:W-:Y:S02]  /*30a0*/  MOV R145, R118 ;  /* 0x0000007600917202 */ /* 0x000fe40000000f00 */
[----:B------:R-:W-:-:S07]  /*30b0*/  MOV R112, R133 ;  /* 0x0000008500707202 */ /* 0x000fce0000000f00 */
[----:B------:R-:W-:Y:S05]  /*30c0*/  WARPSYNC.COLLECTIVE R132, `(.L_x_4780) ;  /* 0x0000000084087348 */ /* 0x000fea0003c00000 */
[----:B------:R0:W1:Y:S02]  /*30d0*/  SHFL.BFLY P1, R133, R145, R144, R147 ;  /* 0x0c00009091857389 */ /* 0x0000640000020093 */
[----:B01----:R-:W-:Y:S01]  /*30e0*/  ENDCOLLECTIVE ;  /* 0x000000000000791b */ /* 0x003fe20003800000 */
.L_x_4780:
[----:B------:R-:W-:Y:S01]  /*30f0*/  MOV R113, R133 ;  /* 0x0000008500717202 */ /* 0x000fe20000000f00 */
[----:B------:R-:W-:Y:S06]  /*3100*/  BRA `(.L_x_4781) ;  /* 0xffffffe0003c7947 */ /* 0x000fec000383ffff */
.L_x_4782:
        /* <DEDUP_REMOVED lines=15> */
.L_x_9176:


//--------------------- .text._ZN10layer_norm13ln_bwd_kernelINS_13Kernel_traitsIf6__halfS2_S2_fjLj512ELj1ELj4ELj1ELj16ENS_18Kernel_traits_baseILj512EfS2_S2_S2_fjLj128EEEEELb0ELb1ELb0ELb1EEEvNS_9BwdParamsE --------------------------
	.section	.text._ZN10layer_norm13ln_bwd_kernelINS_13Kernel_traitsIf6__halfS2_S2_fjLj512ELj1ELj4ELj1ELj16ENS_18Kernel_traits_baseILj512EfS2_S2_S2_fjLj128EEEEELb0ELb1ELb0ELb1EEEvNS_9BwdParamsE,"ax",@progbits
	.align	128
        .global         _ZN10layer_norm13ln_bwd_kernelINS_13Kernel_traitsIf6__halfS2_S2_fjLj512ELj1ELj4ELj1ELj16ENS_18Kernel_traits_baseILj512EfS2_S2_S2_fjLj128EEEEELb0ELb1ELb0ELb1EEEvNS_9BwdParamsE
        .type           _ZN10layer_norm13ln_bwd_kernelINS_13Kernel_traitsIf6__halfS2_S2_fjLj512ELj1ELj4ELj1ELj16ENS_18Kernel_traits_baseILj512EfS2_S2_S2_fjLj128EEEEELb0ELb1ELb0ELb1EEEvNS_9BwdParamsE,@function
        .size           _ZN10layer_norm13ln_bwd_kernelINS_13Kernel_traitsIf6__halfS2_S2_fjLj512ELj1ELj4ELj1ELj16ENS_18Kernel_traits_baseILj512EfS2_S2_S2_fjLj128EEEEELb0ELb1ELb0ELb1EEEvNS_9BwdParamsE,(.L_x_9177 - _ZN10layer_norm13ln_bwd_kernelINS_13Kernel_traitsIf6__halfS2_S2_fjLj512ELj1ELj4ELj1ELj16ENS_18Kernel_traits_baseILj512EfS2_S2_S2_fjLj128EEEEELb0ELb1ELb0ELb1EEEvNS_9BwdParamsE)
        .other          _ZN10layer_norm13ln_bwd_kernelINS_13Kernel_traitsIf6__halfS2_S2_fjLj512ELj1ELj4ELj1ELj16ENS_18Kernel_traits_baseILj512EfS2_S2_S2_fjLj128EEEEELb0ELb1ELb0ELb1EEEvNS_9BwdParamsE,@"STO_CUDA_ENTRY STV_DEFAULT"
_ZN10layer_norm13ln_bwd_kernelINS_13Kernel_traitsIf6__halfS2_S2_fjLj512ELj1ELj4ELj1ELj16ENS_18Kernel_traits_baseILj512EfS2_S2_S2_fjLj128EEEEELb0ELb1ELb0ELb1EEEvNS_9BwdParamsE:
.text._ZN10layer_norm13ln_bwd_kernelINS_13Kernel_traitsIf6__halfS2_S2_fjLj512ELj1ELj4ELj1ELj16ENS_18Kernel_traits_baseILj512EfS2_S2_S2_fjLj128EEEEELb0ELb1ELb0ELb1EEEvNS_9BwdParamsE:
        /* <DEDUP_REMOVED lines=40> */
.L_x_4784:
        /* <DEDUP_REMOVED lines=46> */
.L_x_4788:
        /* <DEDUP_REMOVED lines=17> */
[----:B------:R-:W2:Y:S01]  /*0670*/  LDG.E.128 R52, desc[UR4][R52.64] ;  /* 0x0000000434347981 */ /* 0x000ea2000c1e1d00 */
[----:B------:R-:W-:-:S03]  /*0680*/  IMAD.WIDE.U32 R60, R117, 0x10, R50 ;  /* 0x00000010753c7825 */ /* 0x000fc600078e0032 */
[----:B------:R-:W2:Y:S01]  /*0690*/  LDG.E.128 R56, desc[UR4][R56.64] ;  /* 0x0000000438387981 */ /* 0x000ea2000c1e1d00 */
[----:B---3--:R-:W-:-:S03]  /*06a0*/  IMAD.WIDE R122, R115, 0x4, R122 ;  /* 0x00000004737a7825 */ /* 0x008fc600078e027a */
[----:B------:R-:W3:Y:S04]  /*06b0*/  LDG.E.128 R60, desc[UR4][R60.64] ;  /* 0x000000043c3c7981 */ /* 0x000ee8000c1e1d00 */
[----:B------:R-:W3:Y:S01]  /*06c0*/  LDG.E R128, desc[UR4][R122.64] ;  /* 0x000000047a807981 */ /* 0x000ee2000c1e1900 */
        /* <DEDUP_REMOVED lines=16> */
[----:B--2---:R-:W-:Y:S02]  /*07d0*/  HADD2.F32 R0, -RZ, R52.H0_H0 ;  /* 0x20000034ff007230 */ /* 0x004fe40000004100 */
[--C-:B------:R-:W-:Y:S02]  /*07e0*/  HADD2.F32 R124, -RZ, R54.reuse.H0_H0 ;  /* 0x20000036ff7c7230 */ /* 0x100fe40000004100 */
[----:B------:R-:W-:Y:S02]  /*07f0*/  HADD2.F32 R126, -RZ, R54.H1_H1 ;  /* 0x30000036ff7e7230 */ /* 0x000fe40000004100 */
[----:B------:R-:W-:-:S02]  /*0800*/  HADD2.F32 R52, -RZ, R52.H1_H1 ;  /* 0x30000034ff347230 */ /* 0x000fc40000004100 */
[--C-:B------:R-:W-:Y:S02]  /*0810*/  HADD2.F32 R125, -RZ, R56.reuse.H0_H0 ;  /* 0x20000038ff7d7230 */ /* 0x100fe40000004100 */
[----:B------:R-:W-:Y:S01]  /*0820*/  HADD2.F32 R54, -RZ, R56.H1_H1 ;  /* 0x30000038ff367230 */ /* 0x000fe20000004100 */
[----:B---3--:R-:W-:Y:S01]  /*0830*/  FSEL R128, R128, RZ, !P2 ;  /* 0x000000ff80807208 */ /* 0x008fe20005000000 */
[--C-:B------:R-:W-:Y:S02]  /*0840*/  HADD2.F32 R133, -RZ, R58.reuse.H0_H0 ;  /* 0x2000003aff857230 */ /* 0x100fe40000004100 */
[----:B------:R-:W-:Y:S02]  /*0850*/  HADD2.F32 R56, -RZ, R58.H1_H1 ;  /* 0x3000003aff387230 */ /* 0x000fe40000004100 */
[--C-:B------:R-:W-:Y:S02]  /*0860*/  HADD2.F32 R58, -RZ, R59.reuse.H0_H0 ;  /* 0x2000003bff3a7230 */ /* 0x100fe40000004100 */
[----:B0-----:R-:W-:-:S02]  /*0870*/  HADD2.F32 R102, -RZ, R59.H1_H1 ;  /* 0x3000003bff667230 */ /* 0x001fc40000004100 */
[--C-:B------:R-:W-:Y:S02]  /*0880*/  HADD2.F32 R59, -RZ, R60.reuse.H0_H0 ;  /* 0x2000003cff3b7230 */ /* 0x100fe40000004100 */
[----:B------:R-:W-:Y:S02]  /*0890*/  HADD2.F32 R141, -RZ, R60.H1_H1 ;  /* 0x3000003cff8d7230 */ /* 0x000fe40000004100 */
[----:B------:R-:W-:Y:S02]  /*08a0*/  HADD2.F32 R107, -RZ, R53.H0_H0 ;  /* 0x20000035ff6b7230 */ /* 0x000fe40000004100 */
[--C-:B------:R-:W-:Y:S02]  /*08b0*/  HADD2.F32 R127, -RZ, R55.reuse.H0_H0 ;  /* 0x20000037ff7f7230 */ /* 0x100fe40000004100 */
[----:B------:R-:W-:Y:S02]  /*08c0*/  HADD2.F32 R103, -RZ, R55.H1_H1 ;  /* 0x30000037ff677230 */ /* 0x000fe40000004100 */
[----:B------:R-:W-:-:S02]  /*08d0*/  HADD2.F32 R60, -RZ, R61.H0_H0 ;  /* 0x2000003dff3c7230 */ /* 0x000fc40000004100 */
[----:B------:R-:W-:Y:S02]  /*08e0*/  HADD2.F32 R139, -RZ, R61.H1_H1 ;  /* 0x3000003dff8b7230 */ /* 0x000fe40000004100 */
[C---:B------:R-:W-:Y:S01]  /*08f0*/  FADD.FTZ R61, -R128.reuse, R52 ;  /* 0x00000034803d7221 */ /* 0x040fe20000010100 */
[--C-:B-1----:R-:W-:Y:S02]  /*0900*/  HADD2.F32 R101, -RZ, R62.reuse.H0_H0 ;  /* 0x2000003eff657230 */ /* 0x102fe40000004100 */
[----:B------:R-:W-:Y:S02]  /*0910*/  HADD2.F32 R53, -RZ, R53.H1_H1 ;  /* 0x30000035ff357230 */ /* 0x000fe40000004100 */
[----:B------:R-:W-:Y:S02]  /*0920*/  HADD2.F32 R62, -RZ, R62.H1_H1 ;  /* 0x3000003eff3e7230 */ /* 0x000fe40000004100 */
[C---:B------:R-:W-:Y:S01]  /*0930*/  FADD.FTZ R55, -R128.reuse, R0 ;  /* 0x0000000080377221 */ /* 0x040fe20000010100 */
[----:B------:R-:W-:Y:S01]  /*0940*/  FADD.FTZ R135, -R128, R124 ;  /* 0x0000007c80877221 */ /* 0x000fe20000010100 */
[----:B------:R-:W-:-:S02]  /*0950*/  HADD2.F32 R129, -RZ, R63.H0_H0 ;  /* 0x2000003fff817230 */ /* 0x000fc40000004100 */
[C---:B------:R-:W-:Y:S01]  /*0960*/  FADD.FTZ R145, -R128.reuse, R127 ;  /* 0x0000007f80917221 */ /* 0x040fe20000010100 */
[----:B------:R-:W-:Y:S02]  /*0970*/  HADD2.F32 R100, -RZ, R63.H1_H1 ;  /* 0x3000003fff647230 */ /* 0x000fe40000004100 */
[----:B------:R-:W-:Y:S01]  /*0980*/  FADD.FTZ R147, -R128, R103 ;  /* 0x0000006780937221 */ /* 0x000fe20000010100 */
[----:B------:R-:W-:Y:S01]  /*0990*/  FMUL.FTZ R61, R106, R61 ;  /* 0x0000003d6a3d7220 */ /* 0x000fe20000410000 */
[C---:B------:R-:W-:Y:S01]  /*09a0*/  FADD.FTZ R63, -R128.reuse, R53 ;  /* 0x00000035803f7221 */ /* 0x040fe20000010100 */
[----:B------:R-:W-:Y:S01]  /*09b0*/  FADD.FTZ R127, -R128, R62 ;  /* 0x0000003e807f7221 */ /* 0x000fe20000010100 */
[--C-:B------:R-:W-:Y:S02]  /*09c0*/  HADD2.F32 R137, -RZ, R50.reuse.H0_H0 ;  /* 0x20000032ff897230 */ /* 0x100fe40000004100 */
[----:B------:R-:W-:Y:S01]  /*09d0*/  FMUL.FTZ R0, R106, R55 ;  /* 0x000000376a007220 */ /* 0x000fe20000410000 */
[----:B------:R-:W-:-:S02]  /*09e0*/  HADD2.F32 R62, -RZ, R50.H1_H1 ;  /* 0x30000032ff3e7230 */ /* 0x000fc40000004100 */
[----:B------:R-:W-:Y:S01]  /*09f0*/  FMUL.FTZ R50, R106, R135 ;  /* 0x000000876a327220 */ /* 0x000fe20000410000 */
[--C-:B------:R-:W-:Y:S02]  /*0a00*/  HADD2.F32 R122, -RZ, R57.reuse.H1_H1 ;  /* 0x30000039ff7a7230 */ /* 0x100fe40000004100 */
[----:B------:R-:W-:Y:S01]  /*0a10*/  FADD.FTZ R149, -R128, R59 ;  /* 0x0000003b80957221 */ /* 0x000fe20000010100 */
[----:B------:R-:W-:Y:S01]  /*0a20*/  FADD.FTZ R113, R54, R113 ;  /* 0x0000007136717221 */ /* 0x000fe20000010000 */
[-C--:B------:R-:W-:Y:S01]  /*0a30*/  FFMA.FTZ R114, R61, R54.reuse, R114 ;  /* 0x000000363d727223 */ /* 0x080fe20000010072 */
[----:B------:R-:W-:Y:S01]  /*0a40*/  FMUL.FTZ R55, R33, R54 ;  /* 0x0000003621377220 */ /* 0x000fe20000410000 */
[----:B------:R-:W-:Y:S01]  /*0a50*/  FMUL.FTZ R135, R106, R147 ;  /* 0x000000936a877220 */ /* 0x000fe20000410000 */
[----:B------:R-:W-:Y:S02]  /*0a60*/  HADD2.F32 R123, -RZ, R57.H0_H0 ;  /* 0x20000039ff7b7230 */ /* 0x000fe40000004100 */
[----:B------:R-:W-:Y:S01]  /*0a70*/  FMUL.FTZ R59, R32, R125 ;  /* 0x0000007d203b7220 */ /* 0x000fe20000410000 */
[----:B------:R-:W-:Y:S01]  /*0a80*/  FMUL.FTZ R54, R106, R63 ;  /* 0x0000003f6a367220 */ /* 0x000fe20000410000 */
[C---:B------:R-:W-:Y:S01]  /*0a90*/  FADD.FTZ R57, -R128.reuse, R107 ;  /* 0x0000006b80397221 */ /* 0x040fe20000010100 */
[C---:B------:R-:W-:Y:S01]  /*0aa0*/  FADD.FTZ R143, -R128.reuse, R126 ;  /* 0x0000007e808f7221 */ /* 0x040fe20000010100 */
[----:B------:R-:W-:Y:S01]  /*0ab0*/  FADD.FTZ R107, -R128, R60 ;  /* 0x0000003c806b7221 */ /* 0x000fe20000010100 */
[----:B------:R-:W-:-:S02]  /*0ac0*/  HADD2.F32 R151, -RZ, R48.H0_H0 ;  /* 0x20000030ff977230 */ /* 0x000fc40000004100 */
[----:B------:R-:W-:Y:S01]  /*0ad0*/  FADD.FTZ R95, R102, R95 ;  /* 0x0000005f665f7221 */ /* 0x000fe20000010000 */
[----:B------:R-:W-:Y:S02]  /*0ae0*/  HADD2.F32 R126, -RZ, R48.H1_H1 ;  /* 0x30000030ff7e7230 */ /* 0x000fe40000004100 */
[-C--:B------:R-:W-:Y:S01]  /*0af0*/  FFMA.FTZ R96, R135, R102.reuse, R96 ;  /* 0x0000006687607223 */ /* 0x080fe20000010060 */
[----:B------:R-:W-:Y:S01]  /*0b00*/  FMUL.FTZ R60, R31, R102 ;  /* 0x000000661f3c7220 */ /* 0x000fe20000410000 */
[----:B------:R-:W-:Y:S01]  /*0b10*/  FADD.FTZ R108, R122, R108 ;  /* 0x0000006c7a6c7221 */ /* 0x000fe20000010000 */
[-C--:B------:R-:W-:Y:S01]  /*0b20*/  FFMA.FTZ R111, R54, R122.reuse, R111 ;  /* 0x0000007a366f7223 */ /* 0x080fe2000001006f */
[----:B------:R-:W-:Y:S01]  /*0b30*/  FMUL.FTZ R48, R35, R122 ;  /* 0x0000007a23307220 */ /* 0x000fe20000410000 */
[----:B------:R-:W-:Y:S01]  /*0b40*/  FADD.FTZ R102, RZ, R59 ;  /* 0x0000003bff667221 */ /* 0x000fe20000010000 */
[----:B------:R-:W-:Y:S01]  /*0b50*/  FFMA.FTZ R122, R0, R59, RZ ;  /* 0x0000003b007a7223 */ /* 0x000fe200000100ff */
[----:B------:R-:W-:Y:S01]  /*0b60*/  FADD.FTZ R141, -R128, R141 ;  /* 0x0000008d808d7221 */ /* 0x000fe20000010100 */
[----:B------:R-:W-:-:S02]  /*0b70*/  HADD2.F32 R131, -RZ, R51.H0_H0 ;  /* 0x20000033ff837230 */ /* 0x000fc40000004100 */
[----:B------:R-:W-:Y:S01]  /*0b80*/  FADD.FTZ R102, R102, R55 ;  /* 0x0000003766667221 */ /* 0x000fe20000010000 */
[----:B------:R-:W-:Y:S02]  /*0b90*/  HADD2.F32 R52, -RZ, R51.H1_H1 ;  /* 0x30000033ff347230 */ /* 0x000fe40000004100 */
[----:B------:R-:W-:Y:S01]  /*0ba0*/  FMUL.FTZ R51, R34, R123 ;  /* 0x0000007b22337220 */ /* 0x000fe20000410000 */
[----:B------:R-:W-:Y:S01]  /*0bb0*/  FMUL.FTZ R57, R106, R57 ;  /* 0x000000396a397220 */ /* 0x000fe20000410000 */
[----:B------:R-:W-:Y:S01]  /*0bc0*/  FFMA.FTZ R122, R61, R55, R122 ;  /* 0x000000373d7a7223 */ /* 0x000fe2000001007a */
[----:B------:R-:W-:Y:S01]  /*0bd0*/  FADD.FTZ R53, -R128, R100 ;  /* 0x0000006480357221 */ /* 0x000fe20000010100 */
[--C-:B------:R-:W-:Y:S02]  /*0be0*/  HADD2.F32 R103, -RZ, R49.reuse.H0_H0 ;  /* 0x20000031ff677230 */ /* 0x100fe40000004100 */
[----:B------:R-:W-:Y:S01]  /*0bf0*/  FMUL.FTZ R124, R106, R141 ;  /* 0x0000008d6a7c7220 */ /* 0x000fe20000410000 */
[----:B------:R-:W-:-:S02]  /*0c00*/  HADD2.F32 R100, -RZ, R49.H1_H1 ;  /* 0x30000031ff647230 */ /* 0x000fc40000004100 */
        /* <DEDUP_REMOVED lines=21> */
[----:B------:R-:W-:-:S03]  /*0d60*/  FFMA.FTZ R126, R49, R56, R102 ;  /* 0x00000038317e7223 */ /* 0x000fc60000010066 */
[----:B------:R-:W-:Y:S01]  /*0d70*/  FADD.FTZ R141, R141, R58 ;  /* 0x0000003a8d8d7221 */ /* 0x000fe20000010000 */
[----:B------:R-:W-:Y:S01]  /*0d80*/  FFMA.FTZ R126, R63, R58, R126 ;  /* 0x0000003a3f7e7223 */ /* 0x000fe2000001007e */
[C---:B------:R-:W-:Y:S01]  /*0d90*/  FADD.FTZ R139, -R128.reuse, R139 ;  /* 0x0000008b808b7221 */ /* 0x040fe20000010100 */
[C---:B------:R-:W-:Y:S01]  /*0da0*/  FADD.FTZ R101, -R128.reuse, R101 ;  /* 0x0000006580657221 */ /* 0x040fe20000010100 */
[----:B------:R-:W-:Y:S01]  /*0db0*/  FADD.FTZ R129, -R128, R129 ;  /* 0x0000008180817221 */ /* 0x000fe20000010100 */
[----:B------:R-:W-:Y:S01]  /*0dc0*/  FADD.FTZ R110, R123, R110 ;  /* 0x0000006e7b6e7221 */ /* 0x000fe20000010000 */
[----:B------:R-:W-:Y:S01]  /*0dd0*/  FFMA.FTZ R112, R57, R123, R112 ;  /* 0x0000007b39707223 */ /* 0x000fe20000010070 */
[----:B------:R-:W-:Y:S01]  /*0de0*/  FADD.FTZ R118, R125, R118 ;  /* 0x000000767d767221 */ /* 0x000fe20000010000 */
[----:B------:R-:W-:Y:S01]  /*0df0*/  FFMA.FTZ R119, R0, R125, R119 ;  /* 0x0000007d00777223 */ /* 0x000fe20000010077 */
[----:B------:R-:W-:Y:S01]  /*0e00*/  FMUL.FTZ R123, R24, R151 ;  /* 0x00000097187b7220 */ /* 0x000fe20000410000 */
[----:B------:R-:W-:Y:S01]  /*0e10*/  FADD.FTZ R128, R141, R60 ;  /* 0x0000003c8d807221 */ /* 0x000fe20000010000 */
[C---:B------:R-:W-:Y:S01]  /*0e20*/  FMUL.FTZ R125, R106.reuse, R149 ;  /* 0x000000956a7d7220 */ /* 0x040fe20000410000 */
[----:B------:R-:W-:Y:S01]  /*0e30*/  FFMA.FTZ R126, R135, R60, R126 ;  /* 0x0000003c877e7223 */ /* 0x000fe2000001007e */
[C---:B------:R-:W-:Y:S01]  /*0e40*/  FMUL.FTZ R107, R106.reuse, R107 ;  /* 0x0000006b6a6b7220 */ /* 0x040fe20000410000 */
        /* <DEDUP_REMOVED lines=60> */
.L_x_4800:
        /* <DEDUP_REMOVED lines=10> */
[-C--:B------:R-:W-:Y:S01]  /*12b0*/  FFMA.FTZ R49, R49, R137.reuse, R134 ;  /* 0x0000008931317223 */ /* 0x080fe20000010086 */
[----:B------:R-:W-:Y:S01]  /*12c0*/  FADD.FTZ R59, R59, -R0 ;  /* 0x800000003b3b7221 */ /* 0x000fe20000010000 */
[-CC-:B------:R-:W-:Y:S01]  /*12d0*/  FFMA.FTZ R0, R57, R137.reuse, R134.reuse ;  /* 0x0000008939007223 */ /* 0x180fe20000010086 */
[----:B------:R-:W-:Y:S01]  /*12e0*/  FADD.FTZ R141, R48, -R61 ;  /* 0x8000003d308d7221 */ /* 0x000fe20000010000 */
[-C--:B------:R-:W-:Y:S01]  /*12f0*/  FFMA.FTZ R50, R50, R137.reuse, R134 ;  /* 0x0000008932327223 */ /* 0x080fe20000010086 */
[----:B------:R-:W-:Y:S01]  /*1300*/  ISETP.NE.AND.EX P2, PT, RZ, UR15, PT, P2 ;  /* 0x0000000fff007c0c */ /* 0x000fe2000bf45320 */
[----:B------:R-:W-:Y:S01]  /*1310*/  FADD.FTZ R139, R51, -R0 ;  /* 0x80000000338b7221 */ /* 0x000fe20000010000 */
[-C--:B------:R-:W-:Y:S01]  /*1320*/  FFMA.FTZ R51, R63, R137.reuse, R134 ;  /* 0x000000893f337223 */ /* 0x080fe20000010086 */
[----:B------:R-:W-:Y:S01]  /*1330*/  FADD.FTZ R63, R56, -R49 ;  /* 0x80000031383f7221 */ /* 0x000fe20000010000 */
[----:B------:R-:W-:Y:S01]  /*1340*/  FADD.FTZ R133, R133, -R50 ;  /* 0x8000003285857221 */ /* 0x000fe20000010000 */
[----:B------:R-:W-:Y:S01]  /*1350*/  FFMA.FTZ R135, R135, R137, R134 ;  /* 0x0000008987877223 */ /* 0x000fe20000010086 */
[----:B------:R-:W-:Y:S01]  /*1360*/  FADD.FTZ R143, R58, -R51 ;  /* 0x800000333a8f7221 */ /* 0x000fe20000010000 */
[----:B------:R-:W-:Y:S01]  /*1370*/  FADD.FTZ R57, R55, -R62 ;  /* 0x8000003e37397221 */ /* 0x000fe20000010000 */
[----:B-----5:R-:W-:-:S02]  /*1380*/  @P1 HADD2.F32 R0, -RZ, R38.H0_H0 ;  /* 0x20000026ff001230 */ /* 0x020fc40000004100 */
[----:B------:R-:W-:Y:S01]  /*1390*/  FADD.FTZ R147, R60, -R135 ;  /* 0x800000873c937221 */ /* 0x000fe20000010000 */
[----:B------:R-:W1:Y:S01]  /*13a0*/  LDC.64 R54, c[0x0][0x2f8] ;  /* 0x0000be00ff367b82 */ /* 0x000e620000000a00 */
[----:B------:R-:W-:Y:S02]  /*13b0*/  @P1 HADD2.F32 R56, -RZ, R38.H1_H1 ;  /* 0x30000026ff381230 */ /* 0x000fe40000004100 */
[----:B0-----:R-:W-:-:S04]  /*13c0*/  IMAD.WIDE.U32 R48, R121, 0x10, R52 ;  /* 0x0000001079307825 */ /* 0x001fc800078e0034 */
[C---:B------:R-:W-:Y:S01]  /*13d0*/  FMUL.FTZ R133, R106.reuse, R133 ;  /* 0x000000856a857220 */ /* 0x040fe20000410000 */
[C---:B------:R-:W-:Y:S01]  /*13e0*/  FMUL.FTZ R145, R106.reuse, R143 ;  /* 0x0000008f6a917220 */ /* 0x040fe20000410000 */
[--C-:B------:R-:W-:Y:S01]  /*13f0*/  @P1 HADD2.F32 R58, -RZ, R39.reuse.H0_H0 ;  /* 0x20000027ff3a1230 */ /* 0x100fe20000004100 */
[----:B------:R-:W0:Y:S01]  /*1400*/  @P2 LDC.64 R60, c[0x0][0x308] ;  /* 0x0000c200ff3c2b82 */ /* 0x000e220000000a00 */
[----:B------:R-:W2:Y:S01]  /*1410*/  LDG.E.128 R48, desc[UR4][R48.64] ;  /* 0x0000000430307981 */ /* 0x000ea2000c1e1d00 */
[----:B------:R-:W-:Y:S01]  /*1420*/  @P1 FADD.FTZ R133, R133, R0 ;  /* 0x0000000085851221 */ /* 0x000fe20000010000 */
[----:B------:R-:W-:Y:S02]  /*1430*/  @P1 HADD2.F32 R0, -RZ, R36.H0_H0 ;  /* 0x20000024ff001230 */ /* 0x000fe40000004100 */
[C---:B------:R-:W-:Y:S01]  /*1440*/  FMUL.FTZ R59, R106.reuse, R59 ;  /* 0x0000003b6a3b7220 */ /* 0x040fe20000410000 */
[----:B------:R-:W-:Y:S02]  /*1450*/  @P1 HADD2.F32 R62, -RZ, R39.H1_H1 ;  /* 0x30000027ff3e1230 */ /* 0x000fe40000004100 */
[C---:B------:R-:W-:Y:S01]  /*1460*/  FMUL.FTZ R135, R106.reuse, R63 ;  /* 0x0000003f6a877220 */ /* 0x040fe20000410000 */
[----:B------:R-:W-:Y:S01]  /*1470*/  FMUL.FTZ R147, R106, R147 ;  /* 0x000000936a937220 */ /* 0x000fe20000410000 */
[----:B------:R-:W-:Y:S01]  /*1480*/  @P1 FADD.FTZ R145, R145, R58 ;  /* 0x0000003a91911221 */ /* 0x000fe20000010000 */
[----:B------:R-:W-:-:S02]  /*1490*/  @P1 HADD2.F32 R58, -RZ, R37.H0_H0 ;  /* 0x20000025ff3a1230 */ /* 0x000fc40000004100 */
[----:B------:R-:W-:Y:S01]  /*14a0*/  @P1 FADD.FTZ R59, R59, R0 ;  /* 0x000000003b3b1221 */ /* 0x000fe20000010000 */
[----:B------:R-:W-:Y:S01]  /*14b0*/  @P1 FADD.FTZ R135, R135, R56 ;  /* 0x0000003887871221 */ /* 0x000fe20000010000 */
[----:B------:R-:W-:Y:S01]  /*14c0*/  @P1 FADD.FTZ R147, R147, R62 ;  /* 0x0000003e93931221 */ /* 0x000fe20000010000 */
[C---:B------:R-:W-:Y:S01]  /*14d0*/  FMUL.FTZ R139, R106.reuse, R139 ;  /* 0x0000008b6a8b7220 */ /* 0x040fe20000410000 */
[----:B------:R-:W-:Y:S02]  /*14e0*/  @P1 HADD2.F32 R56, -RZ, R36.H1_H1 ;  /* 0x30000024ff381230 */ /* 0x000fe40000004100 */
[C---:B------:R-:W-:Y:S01]  /*14f0*/  FMUL.FTZ R57, R106.reuse, R57 ;  /* 0x000000396a397220 */ /* 0x040fe20000410000 */
[----:B------:R-:W-:Y:S02]  /*1500*/  @P1 HADD2.F32 R62, -RZ, R37.H1_H1 ;  /* 0x30000025ff3e1230 */ /* 0x000fe40000004100 */
[----:B------:R-:W-:Y:S01]  /*1510*/  FMUL.FTZ R141, R106, R141 ;  /* 0x0000008d6a8d7220 */ /* 0x000fe20000410000 */
[----:B------:R-:W-:Y:S01]  /*1520*/  @P1 FADD.FTZ R139, R139, R58 ;  /* 0x0000003a8b8b1221 */ /* 0x000fe20000010000 */
[----:B------:R-:W-:Y:S01]  /*1530*/  @P2 F2FP.F16.F32.PACK_AB R0, RZ, R59 ;  /* 0x0000003bff00223e */ /* 0x000fe200000000ff */
[----:B------:R-:W-:Y:S01]  /*1540*/  @P1 FADD.FTZ R57, R57, R56 ;  /* 0x0000003839391221 */ /* 0x000fe20000010000 */
[----:B------:R-:W-:Y:S01]  /*1550*/  @P1 FADD.FTZ R141, R141, R62 ;  /* 0x0000003e8d8d1221 */ /* 0x000fe20000010000 */
[----:B-1----:R-:W-:Y:S01]  /*1560*/  IMAD.WIDE.U32 R62, R121, 0x10, R54 ;  /* 0x00000010793e7825 */ /* 0x002fe200078e0036 */
[----:B------:R-:W-:-:S02]  /*1570*/  @P2 F2FP.F16.F32.PACK_AB R58, RZ, R145 ;  /* 0x00000091ff3a223e */ /* 0x000fc400000000ff */
[----:B------:R-:W-:Y:S01]  /*1580*/  @P2 PRMT R44, R0, 0x7610, R44 ;  /* 0x00007610002c2816 */ /* 0x000fe2000000002c */
[----:B0-----:R-:W-:Y:S01]  /*1590*/  @P2 IMAD.WIDE.U32 R60, R121, 0x10, R60 ;  /* 0x00000010793c2825 */ /* 0x001fe200078e003c */
[----:B------:R-:W-:-:S03]  /*15a0*/  @P2 F2FP.F16.F32.PACK_AB R56, RZ, R133 ;  /* 0x00000085ff38223e */ /* 0x000fc600000000ff */
        /* <DEDUP_REMOVED lines=35> */
[----:B------:R-:W3:Y:S01]  /*17e0*/  LDG.E.128 R52, desc[UR4][R52.64] ;  /* 0x0000000434347981 */ /* 0x000ee2000c1e1d00 */
[-CC-:B------:R-:W-:Y:S01]  /*17f0*/  FFMA.FTZ R142, R125, R137.reuse, R134.reuse ;  /* 0x000000897d8e7223 */ /* 0x180fe20000010086 */
[-CC-:B------:R-:W-:Y:S01]  /*1800*/  FFMA.FTZ R125, R124, R137.reuse, R134.reuse ;  /* 0x000000897c7d7223 */ /* 0x180fe20000010086 */
[----:B------:R-:W-:-:S03]  /*1810*/  FFMA.FTZ R101, R101, R137, R134 ;  /* 0x0000008965657223 */ /* 0x000fc60000010086 */
[----:B------:R-:W-:Y:S01]  /*1820*/  FADD.FTZ R125, R122, -R125 ;  /* 0x8000007d7a7d7221 */ /* 0x000fe20000010000 */
[----:B------:R-:W-:-:S03]  /*1830*/  FADD.FTZ R101, R126, -R101 ;  /* 0x800000657e657221 */ /* 0x000fc60000010000 */
[----:B------:R-:W-:Y:S01]  /*1840*/  FMUL.FTZ R125, R106, R125 ;  /* 0x0000007d6a7d7220 */ /* 0x000fe20000410000 */
[----:B0-----:R-:W-:Y:S02]  /*1850*/  @P1 HADD2.F32 R58, -RZ, R40.H1_H1 ;  /* 0x30000028ff3a1230 */ /* 0x001fe40000004100 */
[----:B------:R-:W-:Y:S01]  /*1860*/  FADD.FTZ R123, R123, -R142 ;  /* 0x8000008e7b7b7221 */ /* 0x000fe20000010000 */
[-CC-:B------:R-:W-:Y:S01]  /*1870*/  FFMA.FTZ R124, R107, R137.reuse, R134.reuse ;  /* 0x000000896b7c7223 */ /* 0x180fe20000010086 */
[----:B------:R-:W-:Y:S01]  /*1880*/  FFMA.FTZ R107, R102, R137, R134 ;  /* 0x00000089666b7223 */ /* 0x000fe20000010086 */
[----:B------:R-:W-:Y:S01]  /*1890*/  @P1 FADD.FTZ R125, R125, R58 ;  /* 0x0000003a7d7d1221 */ /* 0x000fe20000010000 */
[----:B------:R-:W-:Y:S02]  /*18a0*/  @P1 HADD2.F32 R58, -RZ, R42.H0_H0 ;  /* 0x2000002aff3a1230 */ /* 0x000fe40000004100 */
[----:B------:R-:W-:Y:S01]  /*18b0*/  FMUL.FTZ R101, R106, R101 ;  /* 0x000000656a657220 */ /* 0x000fe20000410000 */
[----:B------:R-:W-:-:S02]  /*18c0*/  @P1 HADD2.F32 R56, -RZ, R40.H0_H0 ;  /* 0x20000028ff381230 */ /* 0x000fc40000004100 */
[----:B------:R-:W-:Y:S01]  /*18d0*/  FMUL.FTZ R123, R106, R123 ;  /* 0x0000007b6a7b7220 */ /* 0x000fe20000410000 */
[----:B------:R-:W-:Y:S01]  /*18e0*/  FADD.FTZ R107, R100, -R107 ;  /* 0x8000006b646b7221 */ /* 0x000fe20000010000 */
[----:B------:R-:W-:Y:S02]  /*18f0*/  @P1 FADD.FTZ R101, R101, R58 ;  /* 0x0000003a65651221 */ /* 0x000fe40000010000 */
[----:B------:R-:W-:Y:S01]  /*1900*/  @P1 FADD.FTZ R123, R123, R56 ;  /* 0x000000387b7b1221 */ /* 0x000fe20000010000 */
[--C-:B------:R-:W-:Y:S02]  /*1910*/  @P1 HADD2.F32 R56, -RZ, R41.reuse.H1_H1 ;  /* 0x30000029ff381230 */ /* 0x100fe40000004100 */
[----:B------:R-:W-:Y:S01]  /*1920*/  FMUL.FTZ R107, R106, R107 ;  /* 0x0000006b6a6b7220 */ /* 0x000fe20000410000 */
[-C--:B------:R-:W-:Y:S01]  /*1930*/  FFMA.FTZ R129, R129, R137.reuse, R134 ;  /* 0x0000008981817223 */ /* 0x080fe20000010086 */
[----:B------:R-:W-:Y:S01]  /*1940*/  FADD.FTZ R103, R103, -R124 ;  /* 0x8000007c67677221 */ /* 0x000fe20000010000 */
[-CC-:B------:R-:W-:Y:S01]  /*1950*/  FFMA.FTZ R128, R128, R137.reuse, R134.reuse ;  /* 0x0000008980807223 */ /* 0x180fe20000010086 */
[----:B------:R-:W-:Y:S01]  /*1960*/  FFMA.FTZ R132, R132, R137, R134 ;  /* 0x0000008984847223 */ /* 0x000fe20000010086 */
[----:B------:R-:W-:-:S02]  /*1970*/  @P1 HADD2.F32 R60, -RZ, R41.H0_H0 ;  /* 0x20000029ff3c1230 */ /* 0x000fc40000004100 */
[----:B------:R-:W-:Y:S01]  /*1980*/  @P1 FADD.FTZ R107, R107, R56 ;  /* 0x000000386b6b1221 */ /* 0x000fe20000010000 */
[----:B------:R-:W-:Y:S01]  /*1990*/  FADD.FTZ R129, R130, -R129 ;  /* 0x8000008182817221 */ /* 0x000fe20000010000 */
[C---:B------:R-:W-:Y:S01]  /*19a0*/  FMUL.FTZ R103, R106.reuse, R103 ;  /* 0x000000676a677220 */ /* 0x040fe20000410000 */
[----:B------:R-:W-:Y:S01]  /*19b0*/  FADD.FTZ R127, R127, -R128 ;  /* 0x800000807f7f7221 */ /* 0x000fe20000010000 */
[----:B------:R-:W-:Y:S01]  /*19c0*/  FADD.FTZ R131, R131, -R132 ;  /* 0x8000008483837221 */ /* 0x000fe20000010000 */
[--C-:B------:R-:W-:Y:S02]  /*19d0*/  @P1 HADD2.F32 R62, -RZ, R43.reuse.H0_H0 ;  /* 0x2000002bff3e1230 */ /* 0x100fe40000004100 */
[C---:B------:R-:W-:Y:S01]  /*19e0*/  FMUL.FTZ R129, R106.reuse, R129 ;  /* 0x000000816a817220 */ /* 0x040fe20000410000 */
[----:B------:R-:W-:Y:S01]  /*19f0*/  @P1 FADD.FTZ R103, R103, R60 ;  /* 0x0000003c67671221 */ /* 0x000fe20000010000 */
[----:B------:R-:W-:Y:S02]  /*1a00*/  @P1 HADD2.F32 R60, -RZ, R42.H1_H1 ;  /* 0x3000002aff3c1230 */ /* 0x000fe40000004100 */
[----:B------:R-:W-:Y:S01]  /*1a10*/  FMUL.FTZ R127, R106, R127 ;  /* 0x0000007f6a7f7220 */ /* 0x000fe20000410000 */
[----:B------:R-:W-:-:S02]  /*1a20*/  @P1 HADD2.F32 R100, -RZ, R43.H1_H1 ;  /* 0x3000002bff641230 */ /* 0x000fc40000004100 */
[----:B------:R-:W-:Y:S01]  /*1a30*/  FMUL.FTZ R131, R106, R131 ;  /* 0x000000836a837220 */ /* 0x000fe20000410000 */
[----:B------:R-:W-:Y:S01]  /*1a40*/  @P1 FADD.FTZ R129, R129, R62 ;  /* 0x0000003e81811221 */ /* 0x000fe20000010000 */
[----:B------:R-:W-:Y:S02]  /*1a50*/  @P1 FADD.FTZ R127, R127, R60 ;  /* 0x0000003c7f7f1221 */ /* 0x000fe40000010000 */
[----:B------:R-:W-:Y:S01]  /*1a60*/  @P1 FADD.FTZ R131, R131, R100 ;  /* 0x0000006483831221 */ /* 0x000fe20000010000 */
[----:B------:R-:W-:Y:S01]  /*1a70*/  @P2 F2FP.F16.F32.PACK_AB R60, RZ, R103 ;  /* 0x00000067ff3c223e */ /* 0x000fe200000000ff */
[-C--:B------:R-:W-:Y:S01]  /*1a80*/  FMUL.FTZ R100, R107, R120.reuse ;  /* 0x000000786b647220 */ /* 0x080fe20000410000 */
[----:B------:R-:W-:Y:S01]  /*1a90*/  @P2 F2FP.F16.F32.PACK_AB R63, RZ, R107 ;  /* 0x0000006bff3f223e */ /* 0x000fe200000000ff */
        /* <DEDUP_REMOVED lines=10> */
[----:B------:R-:W-:Y:S02]  /*1b40*/  LEA R60, P1, R117, UR16, 0x4 ;  /* 0x00000010753c7c11 */ /* 0x000fe4000f8220ff */
[----:B------:R-:W-:Y:S02]  /*1b50*/  @P2 PRMT R45, R45, 0x5410, R63 ;  /* 0x000054102d2d2816 */ /* 0x000fe4000000003f */
[----:B------:R-:W-:Y:S01]  /*1b60*/  @P2 PRMT R46, R46, 0x5410, R106 ;  /* 0x000054102e2e2816 */ /* 0x000fe2000000006a */
[----:B--2---:R-:W-:Y:S02]  /*1b70*/  HADD2.F32 R59, -RZ, R50.H0_H0 ;  /* 0x20000032ff3b7230 */ /* 0x004fe40000004100 */
[----:B------:R-:W-:-:S03]  /*1b80*/  HADD2.F32 R58, -RZ, R51.H1_H1 ;  /* 0x30000033ff3a7230 */ /* 0x000fc60000004100 */
[----:B------:R-:W-:Y:S02]  /*1b90*/  FFMA.FTZ R94, R59, R121, R94 ;  /* 0x000000793b5e7223 */ /* 0x000fe4000001005e */
[----:B------:R-:W-:Y:S01]  /*1ba0*/  FFMA.FTZ R69, R58, R136, R69 ;  /* 0x000000883a457223 */ /* 0x000fe20000010045 */
[----:B------:R-:W-:Y:S01]  /*1bb0*/  HADD2.F32 R56, -RZ, R50.H1_H1 ;  /* 0x30000032ff387230 */ /* 0x000fe20000004100 */
[----:B------:R-:W0:Y:S01]  /*1bc0*/  @P2 LDC.64 R58, c[0x0][0x308] ;  /* 0x0000c200ff3a2b82 */ /* 0x000e220000000a00 */
[----:B------:R-:W-:-:S03]  /*1bd0*/  HADD2.F32 R57, -RZ, R48.H1_H1 ;  /* 0x30000030ff397230 */ /* 0x000fc60000004100 */
[----:B------:R-:W-:Y:S02]  /*1be0*/  FFMA.FTZ R71, R56, R0, R71 ;  /* 0x0000000038477223 */ /* 0x000fe40000010047 */
[----:B------:R-:W-:Y:S02]  /*1bf0*/  FFMA.FTZ R74, R57, R138, R74 ;  /* 0x0000008a394a7223 */ /* 0x000fe4000001004a */
[----:B------:R-:W1:Y:S01]  /*1c00*/  LDC.64 R56, c[0x0][0x210] ;  /* 0x00008400ff387b82 */ /* 0x000e620000000a00 */
[----:B------:R-:W-:Y:S01]  /*1c10*/  HADD2.F32 R61, -RZ, R51.H0_H0 ;  /* 0x20000033ff3d7230 */ /* 0x000fe20000004100 */
[----:B------:R-:W-:Y:S01]  /*1c20*/  @P2 F2FP.F16.F32.PACK_AB R0, RZ, R123 ;  /* 0x0000007bff00223e */ /* 0x000fe200000000ff */
[----:B------:R-:W-:Y:S01]  /*1c30*/  HADD2.F32 R51, -RZ, R48.H0_H0 ;  /* 0x20000030ff337230 */ /* 0x000fe20000004100 */
[----:B------:R-:W-:Y:S01]  /*1c40*/  @P2 F2FP.F16.F32.PACK_AB R121, RZ, R129 ;  /* 0x00000081ff79223e */ /* 0x000fe200000000ff */
[--C-:B------:R-:W-:Y:S02]  /*1c50*/  HADD2.F32 R48, -RZ, R49.reuse.H0_H0 ;  /* 0x20000031ff307230 */ /* 0x100fe40000004100 */
[----:B------:R-:W-:Y:S01]  /*1c60*/  FMUL.FTZ R123, R123, R120 ;  /* 0x000000787b7b7220 */ /* 0x000fe20000410000 */
[----:B------:R-:W-:-:S02]  /*1c70*/  HADD2.F32 R50, -RZ, R49.H1_H1 ;  /* 0x30000031ff327230 */ /* 0x000fc40000004100 */
        /* <DEDUP_REMOVED lines=15> */
[----:B------:R-:W-:Y:S01]  /*1d70*/  @P2 PRMT R47, R121, 0x7610, R47 ;  /* 0x00007610792f2816 */ /* 0x000fe2000000002f */
[----:B0-----:R-:W-:Y:S01]  /*1d80*/  @P2 IMAD.WIDE.U32 R58, R117, 0x10, R58 ;  /* 0x00000010753a2825 */ /* 0x001fe200078e003a */
[----:B------:R-:W-:Y:S02]  /*1d90*/  @P2 PRMT R44, R44, 0x5410, R61 ;  /* 0x000054102c2c2816 */ /* 0x000fe4000000003d */
[----:B------:R-:W-:Y:S02]  /*1da0*/  @P2 PRMT R47, R47, 0x5410, R131 ;  /* 0x000054102f2f2816 */ /* 0x000fe40000000083 */
[----:B------:R-:W-:Y:S02]  /*1db0*/  F2FP.F16.F32.PACK_AB R51, R126, R51 ;  /* 0x000000337e33723e */ /* 0x000fe400000000ff */
[----:B------:R-:W-:-:S02]  /*1dc0*/  F2FP.F16.F32.PACK_AB R50, R125, R50 ;  /* 0x000000327d32723e */ /* 0x000fc400000000ff */
[----:B------:R-:W-:Y:S02]  /*1dd0*/  F2FP.F16.F32.PACK_AB R49, R124, R49 ;  /* 0x000000317c31723e */ /* 0x000fe400000000ff */
[----:B------:R-:W-:Y:S02]  /*1de0*/  F2FP.F16.F32.PACK_AB R48, R101, R48 ;  /* 0x000000306530723e */ /* 0x000fe400000000ff */
[----:B------:R-:W-:Y:S01]  /*1df0*/  LEA.HI.X R61, R117, UR17, RZ, 0x4, P1 ;  /* 0x00000011753d7c11 */ /* 0x000fe200088f24ff */
[----:B------:R0:W-:Y:S01]  /*1e00*/  @P2 STG.E.128 desc[UR4][R58.64], R44 ;  /* 0x0000002c3a002986 */ /* 0x0001e2000c101d04 */
[----:B-1----:R-:W-:-:S03]  /*1e10*/  LEA R115, R56, R115, 0x2 ;  /* 0x0000007338737211 */ /* 0x002fc600078e10ff */
[----:B------:R0:W-:Y:S01]  /*1e20*/  STG.E.128 desc[UR4][R60.64], R48 ;  /* 0x000000303c007986 */ /* 0x0001e2000c101d04 */
[----:B------:R-:W-:Y:S01]  /*1e30*/  ISETP.GE.AND P1, PT, R115, R57, PT ;  /* 0x000000397300720c */ /* 0x000fe20003f26270 */
[--C-:B---3--:R-:W-:Y:S02]  /*1e40*/  HADD2.F32 R63, -RZ, R52.reuse.H0_H0 ;  /* 0x20000034ff3f7230 */ /* 0x108fe40000004100 */
[----:B------:R-:W-:Y:S02]  /*1e50*/  HADD2.F32 R101, -RZ, R52.H1_H1 ;  /* 0x30000034ff657230 */ /* 0x000fe40000004100 */
[----:B------:R-:W-:Y:S02]  /*1e60*/  HADD2.F32 R0, -RZ, R53.H0_H0 ;  /* 0x20000035ff007230 */ /* 0x000fe40000004100 */
[--C-:B------:R-:W-:Y:S02]  /*1e70*/  HADD2.F32 R52, -RZ, R54.reuse.H0_H0 ;  /* 0x20000036ff347230 */ /* 0x100fe40000004100 */
        /* <DEDUP_REMOVED lines=14> */
.L_x_4786:
        /* <DEDUP_REMOVED lines=48> */
.L_x_4785:
[----:B------:R-:W-:Y:S05]  /*2260*/  BSYNC B0 ;  /* 0x0000000000007941 */ /* 0x000fea0003800000 */
.L_x_4783:
        /* <DEDUP_REMOVED lines=152> */
.L_x_4787:
        /* <DEDUP_REMOVED lines=8> */
.L_x_4790:
[----:B------:R-:W-:Y:S05]  /*2c70*/  BSYNC B2 ;  /* 0x0000000000027941 */ /* 0x000fea0003800000 */
.L_x_4789:
        /* <DEDUP_REMOVED lines=8> */
.L_x_4791:
[----:B------:R-:W-:Y:S01]  /*2d00*/  FADD.FTZ R53, R134, R53 ;  /* 0x0000003586357221 */ /* 0x000fe20000010000 */
[----:B------:R-:W-:-:S04]  /*2d10*/  HFMA2.MMA R142, -RZ, RZ, 0, 1.1920928955078125e-07 ;  /* 0x00000002ff8e7435 */ /* 0x000fc800000001ff */
[----:B------:R-:W-:Y:S02]  /*2d20*/  MOV R143, R53 ;  /* 0x00000035008f7202 */ /* 0x000fe40000000f00 */
[----:B------:R-:W-:-:S07]  /*2d30*/  MOV R137, R140 ;  /* 0x0000008c00897202 */ /* 0x000fce0000000f00 */
[----:B------:R-:W-:Y:S05]  /*2d40*/  WARPSYNC.COLLECTIVE R138, `(.L_x_4792) ;  /* 0x000000008a087348 */ /* 0x000fea0003c00000 */
[----:B------:R0:W1:Y:S02]  /*2d50*/  SHFL.BFLY P3, R140, R143, R142, R145 ;  /* 0x0c00008e8f8c7389 */ /* 0x0000640000060091 */
[----:B01----:R-:W-:Y:S01]  /*2d60*/  ENDCOLLECTIVE ;  /* 0x000000000000791b */ /* 0x003fe20003800000 */
.L_x_4792:
[----:B------:R-:W-:-:S05]  /*2d70*/  FADD.FTZ R137, R62, R137 ;  /* 0x000000893e897221 */ /* 0x000fca0000010000 */
[----:B------:R-:W-:Y:S02]  /*2d80*/  MOV R143, R137 ;  /* 0x00000089008f7202 */ /* 0x000fe40000000f00 */
[----:B------:R-:W-:-:S07]  /*2d90*/  MOV R52, R140 ;  /* 0x0000008c00347202 */ /* 0x000fce0000000f00 */
[----:B------:R-:W-:Y:S05]  /*2da0*/  WARPSYNC.COLLECTIVE R138, `(.L_x_4793) ;  /* 0x000000008a087348 */ /* 0x000fea0003c00000 */
[----:B------:R0:W1:Y:S02]  /*2db0*/  SHFL.BFLY P3, R140, R143, R142, R145 ;  /* 0x0c00008e8f8c7389 */ /* 0x0000640000060091 */
[----:B01----:R-:W-:Y:S01]  /*2dc0*/  ENDCOLLECTIVE ;  /* 0x000000000000791b */ /* 0x003fe20003800000 */
.L_x_4793:
[----:B------:R-:W-:Y:S01]  /*2dd0*/  FADD.FTZ R52, R53, R52 ;  /* 0x0000003435347221 */ /* 0x000fe20000010000 */
[----:B------:R-:W-:-:S04]  /*2de0*/  HFMA2.MMA R142, -RZ, RZ, 0, 2.384185791015625e-07 ;  /* 0x00000004ff8e7435 */ /* 0x000fc800000001ff */
[----:B------:R-:W-:Y:S02]  /*2df0*/  MOV R143, R52 ;  /* 0x00000034008f7202 */ /* 0x000fe40000000f00 */
[----:B------:R-:W-:-:S07]  /*2e00*/  MOV R136, R140 ;  /* 0x0000008c00887202 */ /* 0x000fce0000000f00 */
[----:B------:R-:W-:Y:S05]  /*2e10*/  WARPSYNC.COLLECTIVE R138, `(.L_x_4794) ;  /* 0x000000008a087348 */ /* 0x000fea0003c00000 */
[----:B------:R0:W1:Y:S02]  /*2e20*/  SHFL.BFLY P3, R140, R143, R142, R145 ;  /* 0x0c00008e8f8c7389 */ /* 0x0000640000060091 */
[----:B01----:R-:W-:Y:S01]  /*2e30*/  ENDCOLLECTIVE ;  /* 0x000000000000791b */ /* 0x003fe20003800000 */
.L_x_4794:
[----:B------:R-:W-:-:S05]  /*2e40*/  FADD.FTZ R136, R137, R136 ;  /* 0x0000008889887221 */ /* 0x000fca0000010000 */
[----:B------:R-:W-:Y:S02]  /*2e50*/  MOV R143, R136 ;  /* 0x00000088008f7202 */ /* 0x000fe40000000f00 */
[----:B------:R-:W-:-:S07]  /*2e60*/  MOV R139, R140 ;  /* 0x0000008c008b7202 */ /* 0x000fce0000000f00 */
[----:B------:R-:W-:Y:S05]  /*2e70*/  WARPSYNC.COLLECTIVE R138, `(.L_x_4795) ;  /* 0x000000008a087348 */ /* 0x000fea0003c00000 */
[----:B------:R0:W1:Y:S02]  /*2e80*/  SHFL.BFLY P3, R140, R143, R142, R145 ;  /* 0x0c00008e8f8c7389 */ /* 0x0000640000060091 */
[----:B01----:R-:W-:Y:S01]  /*2e90*/  ENDCOLLECTIVE ;  /* 0x000000000000791b */ /* 0x003fe20003800000 */
.L_x_4795:
[----:B------:R-:W-:Y:S01]  /*2ea0*/  FADD.FTZ R139, R52, R139 ;  /* 0x0000008b348b7221 */ /* 0x000fe20000010000 */
[----:B------:R-:W-:-:S04]  /*2eb0*/  HFMA2.MMA R142, -RZ, RZ, 0, 4.76837158203125e-07 ;  /* 0x00000008ff8e7435 */ /* 0x000fc800000001ff */
[----:B------:R-:W-:Y:S02]  /*2ec0*/  MOV R143, R139 ;  /* 0x0000008b008f7202 */ /* 0x000fe40000000f00 */
[----:B------:R-:W-:-:S07]  /*2ed0*/  MOV R141, R140 ;  /* 0x0000008c008d7202 */ /* 0x000fce0000000f00 */
[----:B------:R-:W-:Y:S05]  /*2ee0*/  WARPSYNC.COLLECTIVE R138, `(.L_x_4796) ;  /* 0x000000008a087348 */ /* 0x000fea0003c00000 */
[----:B------:R0:W1:Y:S02]  /*2ef0*/  SHFL.BFLY P3, R140, R143, R142, R145 ;  /* 0x0c00008e8f8c7389 */ /* 0x0000640000060091 */
[----:B01----:R-:W-:Y:S01]  /*2f00*/  ENDCOLLECTIVE ;  /* 0x000000000000791b */ /* 0x003fe20003800000 */
.L_x_4796:
[----:B------:R-:W-:-:S05]  /*2f10*/  FADD.FTZ R141, R136, R141 ;  /* 0x0000008d888d7221 */ /* 0x000fca0000010000 */
[----:B------:R-:W-:Y:S02]  /*2f20*/  MOV R143, R141 ;  /* 0x0000008d008f7202 */ /* 0x000fe40000000f00 */
[----:B------:R-:W-:-:S07]  /*2f30*/  MOV R62, R140 ;  /* 0x0000008c003e7202 */ /* 0x000fce0000000f00 */
[----:B------:R-:W-:Y:S05]  /*2f40*/  WARPSYNC.COLLECTIVE R138, `(.L_x_4797) ;  /* 0x000000008a087348 */ /* 0x000fea0003c00000 */
[----:B------:R0:W1:Y:S02]  /*2f50*/  SHFL.BFLY P3, R140, R143, R142, R145 ;  /* 0x0c00008e8f8c7389 */ /* 0x0000640000060091 */
[----:B01----:R-:W-:Y:S01]  /*2f60*/  ENDCOLLECTIVE ;  /* 0x000000000000791b */ /* 0x003fe20003800000 */
.L_x_4797:
[----:B------:R-:W-:Y:S01]  /*2f70*/  FADD.FTZ R62, R139, R62 ;  /* 0x0000003e8b3e7221 */ /* 0x000fe20000010000 */
[----:B------:R-:W-:-:S04]  /*2f80*/  HFMA2.MMA R142, -RZ, RZ, 0, 9.5367431640625e-07 ;  /* 0x00000010ff8e7435 */ /* 0x000fc800000001ff */
[----:B------:R-:W-:Y:S02]  /*2f90*/  MOV R143, R62 ;  /* 0x0000003e008f7202 */ /* 0x000fe40000000f00 */
[----:B------:R-:W-:-:S07]  /*2fa0*/  MOV R134, R140 ;  /* 0x0000008c00867202 */ /* 0x000fce0000000f00 */
[----:B------:R-:W-:Y:S05]  /*2fb0*/  WARPSYNC.COLLECTIVE R138, `(.L_x_4798) ;  /* 0x000000008a087348 */ /* 0x000fea0003c00000 */
[----:B------:R0:W1:Y:S02]  /*2fc0*/  SHFL.BFLY P3, R140, R143, R142, R145 ;  /* 0x0c00008e8f8c7389 */ /* 0x0000640000060091 */
[----:B01----:R-:W-:Y:S01]  /*2fd0*/  ENDCOLLECTIVE ;  /* 0x000000000000791b */ /* 0x003fe20003800000 */
.L_x_4798:
[----:B------:R-:W-:-:S05]  /*2fe0*/  FADD.FTZ R134, R141, R134 ;  /* 0x000000868d867221 */ /* 0x000fca0000010000 */
[----:B------:R-:W-:Y:S02]  /*2ff0*/  MOV R143, R134 ;  /* 0x00000086008f7202 */ /* 0x000fe40000000f00 */
[----:B------:R-:W-:-:S07]  /*3000*/  MOV R53, R140 ;  /* 0x0000008c00357202 */ /* 0x000fce0000000f00 */
[----:B------:R-:W-:Y:S05]  /*3010*/  WARPSYNC.COLLECTIVE R138, `(.L_x_4799) ;  /* 0x000000008a087348 */ /* 0x000fea0003c00000 */
[----:B------:R0:W1:Y:S02]  /*3020*/  SHFL.BFLY P3, R140, R143, R142, R145 ;  /* 0x0c00008e8f8c7389 */ /* 0x0000640000060091 */
[----:B01----:R-:W-:Y:S01]  /*3030*/  ENDCOLLECTIVE ;  /* 0x000000000000791b */ /* 0x003fe20003800000 */
.L_x_4799:
[----:B------:R-:W-:Y:S01]  /*3040*/  MOV R137, R140 ;  /* 0x0000008c00897202 */ /* 0x000fe20000000f00 */
[----:B------:R-:W-:Y:S06]  /*3050*/  BRA `(.L_x_4800) ;  /* 0xffffffe0006c7947 */ /* 0x000fec000383ffff */
.L_x_4801:
        /* <DEDUP_REMOVED lines=10> */
.L_x_9177:


//--------------------- .text._ZN10layer_norm13ln_bwd_kernelINS_13Kernel_traitsIf6__halfS2_S2_fjLj512ELj1ELj4ELj1ELj16ENS_18Kernel_traits_baseILj512EfS2_S2_S2_fjLj128EEEEELb0ELb1ELb1ELb0EEEvNS_9BwdParamsE --------------------------
	.section	.text._ZN10layer_norm13ln_bwd_kernelINS_13Kernel_traitsIf6__halfS2_S2_fjLj512ELj1ELj4ELj1ELj16ENS_18Kernel_traits_baseILj512EfS2_S2_S2_fjLj128EEEEELb0ELb1ELb1ELb0EEEvNS_9BwdParamsE,"ax",@progbits
	.align	128
        .global         _ZN10layer_norm13ln_bwd_kernelINS_13Kernel_traitsIf6__halfS2_S2_fjLj512ELj1ELj4ELj1ELj16ENS_18Kernel_traits_baseILj512EfS2_S2_S2_fjLj128EEEEELb0ELb1ELb1ELb0EEEvNS_9BwdParamsE
        .type           _ZN10layer_norm13ln_bwd_kernelINS_13Kernel_traitsIf6__halfS2_S2_fjLj512ELj1ELj4ELj1ELj16ENS_18Kernel_traits_baseILj512EfS2_S2_S2_fjLj128EEEEELb0ELb1ELb1ELb0EEEvNS_9BwdParamsE,@function
        .size           _ZN10layer_norm13ln_bwd_kernelINS_13Kernel_traitsIf6__halfS2_S2_fjLj512ELj1ELj4ELj1ELj16ENS_18Kernel_traits_baseILj512EfS2_S2_S2_fjLj128EEEEELb0ELb1ELb1ELb0EEEvNS_9BwdParamsE,(.L_x_9178 - _ZN10layer_norm13ln_bwd_kernelINS_13Kernel_traitsIf6__halfS2_S2_fjLj512ELj1ELj4ELj1ELj16ENS_18Kernel_traits_baseILj512EfS2_S2_S2_fjLj128EEEEELb0ELb1ELb1ELb0EEEvNS_9BwdParamsE)
        .other          _ZN10layer_norm13ln_bwd_kernelINS_13Kernel_traitsIf6__halfS2_S2_fjLj512ELj1ELj4ELj1ELj16ENS_18Kernel_traits_baseILj512EfS2_S2_S2_fjLj128EEEEELb0ELb1ELb1ELb0EEEvNS_9BwdParamsE,@"STO_CUDA_ENTRY STV_DEFAULT"
_ZN10layer_norm13ln_bwd_kernelINS_13Kernel_traitsIf6__halfS2_S2_fjLj512ELj1ELj4ELj1ELj16ENS_18Kernel_traits_baseILj512EfS2_S2_S2_fjLj128EEEEELb0ELb1ELb1ELb0EEEvNS_9BwdParamsE:
.text._ZN10layer_norm13ln_bwd_kernelINS_13Kernel_traitsIf6__halfS2_S2_fjLj512ELj1ELj4ELj1ELj16ENS_18Kernel_traits_baseILj512EfS2_S2_S2_fjLj128EEEEELb0ELb1ELb1ELb0EEEvNS_9BwdParamsE:
        /* <DEDUP_REMOVED lines=72> */
.L_x_4869:
        /* <DEDUP_REMOVED lines=26> */
.L_x_4808:
[----:B------:R-:W-:-:S07]  /*0620*/  IADD3 R121, R8, 0x20, RZ ;  /* 0x0000002008797810 */ /* 0x000fce0007ffe0ff */
.L_x_4807:
[----:B------:R-:W-:Y:S05]  /*0630*/  BSYNC B2 ;  /* 0x0000000000027941 */ /* 0x000fea0003800000 */
.L_x_4806:
[----:B------:R-:W-:Y:S02]  /*0640*/  ISETP.NE.AND P3, PT, R0, RZ, PT ;  /* 0x000000ff0000720c */ /* 0x000fe40003f65270 */
[----:B------:R-:W-:-:S11]  /*0650*/  CS2R R152, SRZ ;  /* 0x0000000000987805 */ /* 0x000fd6000001ff00 */
[----:B------:R-:W-:Y:S05]  /*0660*/  @P3 BRA `(.L_x_4809) ;  /* 0x0000000800e43947 */ /* 0x000fea0003800000 */
[----:B------:R-:W-:-:S06]  /*0670*/  IMAD.WIDE.U32 R16, R121, 0x10, R136 ;  /* 0x0000001079107825 */ /* 0x000fcc00078e0088 */
[----:B------:R-:W5:Y:S01]  /*0680*/  LDG.E.128 R16, desc[UR4][R16.64] ;  /* 0x0000000410107981 */ /* 0x000f62000c1e1d00 */
[----:B------:R-:W-:Y:S05]  /*0690*/  BRA `(.L_x_4809) ;  /* 0x0000000800d87947 */ /* 0x000fea0003800000 */
.L_x_4805:
[----:B------:R-:W1:Y:S02]  /*06a0*/  LDC.64 R120, c[0x0][0x250] ;  /* 0x00009400ff787b82 */ /* 0x000e640000000a00 */
[----:B-1----:R-:W-:-:S06]  /*06b0*/  IMAD.WIDE R120, R4, 0x4, R120 ;  /* 0x0000000404787825 */ /* 0x002fcc00078e0278 */
[----:B------:R-:W2:Y:S01]  /*06c0*/  LDG.E R120, desc[UR4][R120.64] ;  /* 0x0000000478787981 */ /* 0x000ea2000c1e1900 */
[----:B------:R-:W-:Y:S01]  /*06d0*/  IADD3 R122, R149, -0x1, RZ ;  /* 0xffffffff957a7810 */ /* 0x000fe20007ffe0ff */
[----:B------:R-:W-:Y:S01]  /*06e0*/  BSSY B2, `(.L_x_4810) ;  /* 0x000005e000027945 */ /* 0x000fe20003800000 */
[----:B0-----:R-:W-:Y:S02]  /*06f0*/  ISETP.NE.AND P3, PT, R2, RZ, PT ;  /* 0x000000ff0200720c */ /* 0x001fe40003f65270 */
[----:B------:R-:W-:Y:S02]  /*0700*/  CS2R R152, SRZ ;  /* 0x0000000000987805 */ /* 0x000fe4000001ff00 */
[----:B------:R-:W-:Y:S01]  /*0710*/  MOV R155, R8 ;  /* 0x00000008009b7202 */ /* 0x000fe20000000f00 */
        /* <DEDUP_REMOVED lines=19> */
[----:B------:R-:W-:Y:S02]  /*0850*/  HADD2.F32 R128, -RZ, R13.H0_H0 ;  /* 0x2000000dff807230 */ /* 0x000fe40000004100 */
[--C-:B------:R-:W-:Y:S02]  /*0860*/  HADD2.F32 R134, -RZ, R14.reuse.H0_H0 ;  /* 0x2000000eff867230 */ /* 0x100fe40000004100 */
[----:B------:R-:W-:Y:S01]  /*0870*/  FADD.FTZ R124, -R149, R124 ;  /* 0x0000007c957c7221 */ /* 0x000fe20000010100 */
[----:B------:R-:W-:-:S02]  /*0880*/  HADD2.F32 R14, -RZ, R14.H1_H1 ;  /* 0x3000000eff0e7230 */ /* 0x000fc40000004100 */
[----:B------:R-:W-:Y:S01]  /*0890*/  FADD.FTZ R128, -R149, R128 ;  /* 0x0000008095807221 */ /* 0x000fe20000010100 */
[----:B---3--:R-:W-:Y:S02]  /*08a0*/  HADD2.F32 R11, -RZ, R120.H0_H0 ;  /* 0x20000078ff0b7230 */ /* 0x008fe40000004100 */
[----:B-----5:R-:W-:Y:S01]  /*08b0*/  FMUL.FTZ R3, R7, R124 ;  /* 0x0000007c07037220 */ /* 0x020fe20000410000 */
[----:B------:R-:W-:Y:S02]  /*08c0*/  HADD2.F32 R126, -RZ, R12.H1_H1 ;  /* 0x3000000cff7e7230 */ /* 0x000fe40000004100 */
[----:B------:R-:W-:Y:S01]  /*08d0*/  FADD.FTZ R154, -R149, R14 ;  /* 0x0000000e959a7221 */ /* 0x000fe20000010100 */
[--C-:B------:R-:W-:Y:S02]  /*08e0*/  HADD2.F32 R156, -RZ, R15.reuse.H0_H0 ;  /* 0x2000000fff9c7230 */ /* 0x100fe40000004100 */
[----:B------:R-:W-:Y:S01]  /*08f0*/  FADD.FTZ R52, R52, R11 ;  /* 0x0000000b34347221 */ /* 0x000fe20000010000 */
[----:B------:R-:W-:-:S02]  /*0900*/  HADD2.F32 R158, -RZ, R15.H1_H1 ;  /* 0x3000000fff9e7230 */ /* 0x000fc40000004100 */
[-C--:B------:R-:W-:Y:S01]  /*0910*/  FFMA.FTZ R68, R3, R11.reuse, R68 ;  /* 0x0000000b03447223 */ /* 0x080fe20000010044 */
[----:B------:R-:W-:Y:S02]  /*0920*/  HADD2.F32 R15, -RZ, R121.H0_H0 ;  /* 0x20000079ff0f7230 */ /* 0x000fe40000004100 */
[----:B------:R-:W-:Y:S01]  /*0930*/  FMUL.FTZ R14, R100, R11 ;  /* 0x0000000b640e7220 */ /* 0x000fe20000410000 */
[----:B------:R-:W-:Y:S01]  /*0940*/  FADD.FTZ R12, -R149, R126 ;  /* 0x0000007e950c7221 */ /* 0x000fe20000010100 */
[----:B------:R-:W-:Y:S01]  /*0950*/  FMUL.FTZ R11, R7, R128 ;  /* 0x00000080070b7220 */ /* 0x000fe20000410000 */
[----:B------:R-:W-:Y:S01]  /*0960*/  FADD.FTZ R152, -R149, R134 ;  /* 0x0000008695987221 */ /* 0x000fe20000010100 */
[----:B------:R-:W-:Y:S02]  /*0970*/  HADD2.F32 R130, -RZ, R13.H1_H1 ;  /* 0x3000000dff827230 */ /* 0x000fe40000004100 */
[----:B------:R-:W-:Y:S01]  /*0980*/  FMUL.FTZ R12, R7, R12 ;  /* 0x0000000c070c7220 */ /* 0x000fe20000410000 */
[----:B------:R-:W-:-:S02]  /*0990*/  HADD2.F32 R120, -RZ, R120.H1_H1 ;  /* 0x30000078ff787230 */ /* 0x000fc40000004100 */
[----:B------:R-:W-:Y:S01]  /*09a0*/  FADD.FTZ R54, R54, R15 ;  /* 0x0000000f36367221 */ /* 0x000fe20000010000 */
[----:B------:R-:W-:Y:S02]  /*09b0*/  HADD2.F32 R132, -RZ, R121.H1_H1 ;  /* 0x30000079ff847230 */ /* 0x000fe40000004100 */
[-C--:B------:R-:W-:Y:S01]  /*09c0*/  FFMA.FTZ R70, R11, R15.reuse, R70 ;  /* 0x0000000f0b467223 */ /* 0x080fe20000010046 */
[--C-:B------:R-:W-:Y:S02]  /*09d0*/  HADD2.F32 R121, -RZ, R122.reuse.H0_H0 ;  /* 0x2000007aff797230 */ /* 0x100fe40000004100 */
        /* <DEDUP_REMOVED lines=12> */
[C---:B------:R-:W-:Y:S01]  /*0aa0*/  FMUL.FTZ R124, R7.reuse, R130 ;  /* 0x00000082077c7220 */ /* 0x040fe20000410000 */
[--C-:B0-----:R-:W-:Y:S02]  /*0ab0*/  HADD2.F32 R119, -RZ, R123.reuse.H0_H0 ;  /* 0x2000007bff777230 */ /* 0x101fe40000004100 */
[----:B------:R-:W-:Y:S01]  /*0ac0*/  FMUL.FTZ R130, R7, R154 ;  /* 0x0000009a07827220 */ /* 0x000fe20000410000 */
[----:B------:R-:W-:Y:S02]  /*0ad0*/  HADD2.F32 R118, -RZ, R123.H1_H1 ;  /* 0x3000007bff767230 */ /* 0x000fe40000004100 */
[----:B------:R-:W-:Y:S01]  /*0ae0*/  FADD.FTZ R123, R120, R13 ;  /* 0x0000000d787b7221 */ /* 0x000fe20000010000 */
[----:B------:R-:W-:Y:S01]  /*0af0*/  FFMA.FTZ R120, R12, R13, R121 ;  /* 0x0000000d0c787223 */ /* 0x000fe20000010079 */
[----:B------:R-:W-:Y:S01]  /*0b00*/  FADD.FTZ R156, -R149, R156 ;  /* 0x0000009c959c7221 */ /* 0x000fe20000010100 */
        /* <DEDUP_REMOVED lines=11> */
[----:B------:R-:W-:Y:S01]  /*0bc0*/  FADD.FTZ R134, -R149, R158 ;  /* 0x0000009e95867221 */ /* 0x000fe20000010100 */
        /* <DEDUP_REMOVED lines=12> */
[----:B------:R-:W-:-:S03]  /*0c90*/  FFMA.FTZ R119, R129, R132, R120 ;  /* 0x0000008481777223 */ /* 0x000fc60000010078 */
[----:B------:R-:W-:Y:S01]  /*0ca0*/  FADD.FTZ R153, R118, R131 ;  /* 0x0000008376997221 */ /* 0x000fe20000010000 */
[----:B------:R-:W-:-:S07]  /*0cb0*/  FFMA.FTZ R152, R134, R131, R119 ;  /* 0x0000008386987223 */ /* 0x000fce0000010077 */
.L_x_4811:
[----:B------:R-:W-:Y:S05]  /*0cc0*/  BSYNC B2 ;  /* 0x0000000000027941 */ /* 0x000fea0003800000 */
.L_x_4810:
        /* <DEDUP_REMOVED lines=14> */
[C---:B------:R-:W-:Y:S01]  /*0db0*/  FADD.FTZ R138, -R149.reuse, R138 ;  /* 0x0000008a958a7221 */ /* 0x040fe20000010100 */
[----:B------:R-:W-:Y:S02]  /*0dc0*/  HADD2.F32 R140, -RZ, R116.H1_H1 ;  /* 0x30000074ff8c7230 */ /* 0x000fe40000004100 */
[----:B------:R-:W-:Y:S01]  /*0dd0*/  FADD.FTZ R146, -R149, R146 ;  /* 0x0000009295927221 */ /* 0x000fe20000010100 */
[----:B---3--:R-:W-:-:S02]  /*0de0*/  HADD2.F32 R133, -RZ, R120.H0_H0 ;  /* 0x20000078ff857230 */ /* 0x008fc40000004100 */
[C---:B------:R-:W-:Y:S01]  /*0df0*/  FADD.FTZ R148, -R149.reuse, R118 ;  /* 0x0000007695947221 */ /* 0x040fe20000010100 */
[--C-:B------:R-:W-:Y:S02]  /*0e00*/  HADD2.F32 R150, -RZ, R119.reuse.H0_H0 ;  /* 0x20000077ff967230 */ /* 0x100fe40000004100 */
[C---:B------:R-:W-:Y:S01]  /*0e10*/  FADD.FTZ R116, -R149.reuse, R140 ;  /* 0x0000008c95747221 */ /* 0x040fe20000010100 */
[----:B------:R-:W-:Y:S02]  /*0e20*/  HADD2.F32 R154, -RZ, R119.H1_H1 ;  /* 0x30000077ff9a7230 */ /* 0x000fe40000004100 */
[----:B------:R-:W-:Y:S01]  /*0e30*/  FADD.FTZ R44, R44, R133 ;  /* 0x000000852c2c7221 */ /* 0x000fe20000010000 */
[--C-:B------:R-:W-:Y:S02]  /*0e40*/  HADD2.F32 R142, -RZ, R117.reuse.H0_H0 ;  /* 0x20000075ff8e7230 */ /* 0x100fe40000004100 */
[----:B------:R-:W-:Y:S01]  /*0e50*/  FADD.FTZ R118, -R149, R150 ;  /* 0x0000009695767221 */ /* 0x000fe20000010100 */
[----:B------:R-:W-:-:S02]  /*0e60*/  HADD2.F32 R144, -RZ, R117.H1_H1 ;  /* 0x30000075ff907230 */ /* 0x000fc40000004100 */
[----:B-----5:R-:W-:Y:S01]  /*0e70*/  FMUL.FTZ R117, R7, R138 ;  /* 0x0000008a07757220 */ /* 0x020fe20000410000 */
[----:B0-----:R-:W-:Y:S02]  /*0e80*/  HADD2.F32 R136, -RZ, R120.H1_H1 ;  /* 0x30000078ff887230 */ /* 0x001fe40000004100 */
[----:B------:R-:W-:Y:S01]  /*0e90*/  FMUL.FTZ R138, R84, R133 ;  /* 0x00000085548a7220 */ /* 0x000fe20000410000 */
[C---:B------:R-:W-:Y:S01]  /*0ea0*/  FADD.FTZ R150, -R149.reuse, R154 ;  /* 0x0000009a95967221 */ /* 0x040fe20000010100 */
[C---:B------:R-:W-:Y:S01]  /*0eb0*/  FADD.FTZ R142, -R149.reuse, R142 ;  /* 0x0000008e958e7221 */ /* 0x040fe20000010100 */
[----:B------:R-:W-:Y:S01]  /*0ec0*/  FADD.FTZ R140, -R149, R144 ;  /* 0x00000090958c7221 */ /* 0x000fe20000010100 */
[----:B------:R-:W-:Y:S02]  /*0ed0*/  HADD2.F32 R137, -RZ, R121.H0_H0 ;  /* 0x20000079ff897230 */ /* 0x000fe40000004100 */
[----:B------:R-:W-:Y:S01]  /*0ee0*/  FMUL.FTZ R135, R85, R136 ;  /* 0x0000008855877220 */ /* 0x000fe20000410000 */
[----:B------:R-:W-:-:S02]  /*0ef0*/  HADD2.F32 R143, -RZ, R122.H0_H0 ;  /* 0x2000007aff8f7230 */ /* 0x000fc40000004100 */
[----:B------:R-:W-:Y:S01]  /*0f00*/  FMUL.FTZ R116, R7, R116 ;  /* 0x0000007407747220 */ /* 0x000fe20000410000 */
[----:B------:R-:W-:Y:S02]  /*0f10*/  HADD2.F32 R154, -RZ, R122.H1_H1 ;  /* 0x3000007aff9a7230 */ /* 0x000fe40000004100 */
[----:B------:R-:W-:Y:S01]  /*0f20*/  FADD.FTZ R122, R153, R138 ;  /* 0x0000008a997a7221 */ /* 0x000fe20000010000 */
[----:B------:R-:W-:Y:S02]  /*0f30*/  HADD2.F32 R144, -RZ, R121.H1_H1 ;  /* 0x30000079ff907230 */ /* 0x000fe40000004100 */
[C---:B------:R-:W-:Y:S01]  /*0f40*/  FFMA.FTZ R121, R117.reuse, R138, R152 ;  /* 0x0000008a75797223 */ /* 0x040fe20000010098 */
[----:B------:R-:W-:Y:S01]  /*0f50*/  FFMA.FTZ R60, R117, R133, R60 ;  /* 0x00000085753c7223 */ /* 0x000fe2000001003c */
[--C-:B------:R-:W-:Y:S02]  /*0f60*/  HADD2.F32 R119, -RZ, R123.reuse.H0_H0 ;  /* 0x2000007bff777230 */ /* 0x100fe40000004100 */
[----:B------:R-:W-:Y:S01]  /*0f70*/  FMUL.FTZ R133, R7, R142 ;  /* 0x0000008e07857220 */ /* 0x000fe20000410000 */
[----:B------:R-:W-:-:S02]  /*0f80*/  HADD2.F32 R120, -RZ, R123.H1_H1 ;  /* 0x3000007bff787230 */ /* 0x000fc40000004100 */
        /* <DEDUP_REMOVED lines=39> */
.L_x_4809:
[----:B------:R-:W-:Y:S05]  /*1200*/  BSYNC B1 ;  /* 0x0000000000017941 */ /* 0x000fea0003800000 */
.L_x_4804:
        /* <DEDUP_REMOVED lines=20> */
.L_x_4887:
[----:B-----5:R-:W-:Y:S01]  /*1350*/  ISETP.GE.AND P3, PT, R10, 0x1, PT ;  /* 0x000000010a00780c */ /* 0x020fe20003f66270 */
[----:B------:R-:W-:Y:S01]  /*1360*/  HFMA2.MMA R123, -RZ, RZ, 0, 0 ;  /* 0x00000000ff7b7435 */ /* 0x000fe200000001ff */
[----:B---3--:R-:W-:Y:S01]  /*1370*/  FADD.FTZ R119, R136, R119 ;  /* 0x0000007788777221 */ /* 0x008fe20000010000 */
[----:B------:R-:W-:Y:S03]  /*1380*/  BSSY B1, `(.L_x_4813) ;  /* 0x00000d9000017945 */ /* 0x000fe60003800000 */
[----:B------:R-:W-:-:S07]  /*1390*/  FMUL.FTZ R122, R119, UR8 ;  /* 0x00000008777a7c20 */ /* 0x000fce0008410000 */
        /* <DEDUP_REMOVED lines=14> */
.L_x_4816:
[----:B------:R-:W-:Y:S05]  /*1480*/  BSYNC B2 ;  /* 0x0000000000027941 */ /* 0x000fea0003800000 */
.L_x_4815:
        /* <DEDUP_REMOVED lines=9> */
.L_x_4818:
        /* <DEDUP_REMOVED lines=10> */
.L_x_4819:
[----:B------:R-:W-:Y:S05]  /*15c0*/  BSYNC B2 ;  /* 0x0000000000027941 */ /* 0x000fea0003800000 */
.L_x_4817:
[----:B------:R-:W2:Y:S01]  /*15d0*/  @P3 LDC R119, c[0x0][0x29c] ;  /* 0x0000a700ff773b82 */ /* 0x000ea20000000800 */
[----:B------:R-:W-:Y:S01]  /*15e0*/  ISETP.NE.U32.AND P5, PT, RZ, UR10, PT ;  /* 0x0000000aff007c0c */ /* 0x000fe2000bfa5070 */
[----:B-----5:R-:W-:Y:S01]  /*15f0*/  @P3 HADD2.F32 R120, -RZ, R104.H0_H0 ;  /* 0x20000068ff783230 */ /* 0x020fe20000004100 */
[----:B------:R-:W-:Y:S02]  /*1600*/  BSSY B2, `(.L_x_4820) ;  /* 0x0000015000027945 */ /* 0x000fe40003800000 */
[----:B------:R-:W-:Y:S01]  /*1610*/  ISETP.NE.AND.EX P5, PT, RZ, UR11, PT, P5 ;  /* 0x0000000bff007c0c */ /* 0x000fe2000bfa5350 */
[----:B--2---:R-:W-:-:S12]  /*1620*/  @P3 FMUL.FTZ R119, R118, R119 ;  /* 0x0000007776773220 */ /* 0x004fd80000410000 */
        /* <DEDUP_REMOVED lines=11> */
.L_x_4821:
[----:B0-----:R-:W-:-:S04]  /*16e0*/  ISETP.NE.AND P6, PT, R2, RZ, PT ;  /* 0x000000ff0200720c */ /* 0x001fc80003fc5270 */
[----:B------:R-:W-:-:S05]  /*16f0*/  FSEL R119, R10, RZ, !P6 ;  /* 0x000000ff0a777208 */ /* 0x000fca0007000000 */
[----:B------:R-:W-:Y:S01]  /*1700*/  FFMA.FTZ R118, R12, R122, R119 ;  /* 0x0000007a0c767223 */ /* 0x000fe20000010077 */
[----:B------:R-:W-:-:S03]  /*1710*/  @P4 HADD2.F32 R119, -RZ, R20.H1_H1 ;  /* 0x30000014ff774230 */ /* 0x000fc60000004100 */
[----:B------:R-:W-:-:S04]  /*1720*/  FADD.FTZ R118, R13, -R118 ;  /* 0x800000760d767221 */ /* 0x000fc80000010000 */
[----:B------:R-:W-:-:S04]  /*1730*/  FMUL.FTZ R118, R7, R118 ;  /* 0x0000007607767220 */ /* 0x000fc80000410000 */
[----:B------:R-:W-:-:S07]  /*1740*/  @P4 FADD.FTZ R118, R118, R119 ;  /* 0x0000007776764221 */ /* 0x000fce0000010000 */
.L_x_4822:
[----:B------:R-:W-:Y:S05]  /*1750*/  BSYNC B2 ;  /* 0x0000000000027941 */ /* 0x000fea0003800000 */
.L_x_4820:
[----:B------:R-:W2:Y:S01]  /*1760*/  @P3 LDC R119, c[0x0][0x29c] ;  /* 0x0000a700ff773b82 */ /* 0x000ea20000000800 */
[----:B------:R-:W-:Y:S01]  /*1770*/  BSSY B2, `(.L_x_4823) ;  /* 0x0000015000027945 */ /* 0x000fe20003800000 */
[----:B--2---:R-:W-:Y:S01]  /*1780*/  @P3 FMUL.FTZ R120, R118, R119 ;  /* 0x0000007776783220 */ /* 0x004fe20000410000 */
[----:B------:R-:W-:Y:S01]  /*1790*/  @P3 HADD2.F32 R119, -RZ, R104.H1_H1 ;  /* 0x30000068ff773230 */ /* 0x000fe20000004100 */
[----:B------:R-:W-:Y:S02]  /*17a0*/  @P5 F2FP.F16.F32.PACK_AB R118, RZ, R118 ;  /* 0x00000076ff76523e */ /* 0x000fe400000000ff */
[----:B------:R-:W-:Y:S02]  /*17b0*/  @P3 FMUL.FTZ R121, R89, R120 ;  /* 0x0000007859793220 */ /* 0x000fe40000410000 */
[----:B------:R-:W-:Y:S01]  /*17c0*/  @P3 FFMA.FTZ R37, R120, R119, R37 ;  /* 0x0000007778253223 */ /* 0x000fe20000010025 */
[----:B------:R-:W-:Y:S02]  /*17d0*/  @P5 PRMT R108, R108, 0x5410, R118 ;  /* 0x000054106c6c5816 */ /* 0x000fe40000000076 */
[----:B------:R-:W-:-:S04]  /*17e0*/  @P3 F2FP.F16.F32.PACK_AB R121, RZ, R121 ;  /* 0x00000079ff79323e */ /* 0x000fc800000000ff */
[----:B------:R-:W-:Y:S01]  /*17f0*/  @P3 PRMT R112, R112, 0x5410, R121 ;  /* 0x0000541070703816 */ /* 0x000fe20000000079 */
[----:B------:R-:W-:Y:S06]  /*1800*/  @P2 BRA `(.L_x_4824) ;  /* 0x0000000000102947 */ /* 0x000fec0003800000 */
[----:B------:R-:W-:Y:S01]  /*1810*/  MOV R118, RZ ;  /* 0x000000ff00767202 */ /* 0x000fe20000000f00 */
[----:B------:R-:W-:Y:S06]  /*1820*/  @!P4 BRA `(.L_x_4825) ;  /* 0x000000000024c947 */ /* 0x000fec0003800000 */
[----:B------:R-:W-:Y:S01]  /*1830*/  HADD2.F32 R118, -RZ, R21.H0_H0 ;  /* 0x20000015ff767230 */ /* 0x000fe20000004100 */
[----:B------:R-:W-:Y:S06]  /*1840*/  BRA `(.L_x_4825) ;  /* 0x00000000001c7947 */ /* 0x000fec0003800000 */
.L_x_4824:
[----:B0-----:R-:W-:-:S04]  /*1850*/  ISETP.NE.AND P6, PT, R2, RZ, PT ;  /* 0x000000ff0200720c */ /* 0x001fc80003fc5270 */
[----:B------:R-:W-:-:S05]  /*1860*/  FSEL R118, R10, RZ, !P6 ;  /* 0x000000ff0a767208 */ /* 0x000fca0007000000 */
[----:B------:R-:W-:-:S04]  /*1870*/  FFMA.FTZ R119, R11, R122, R118 ;  /* 0x0000007a0b777223 */ /* 0x000fc80000010076 */
[----:B------:R-:W-:Y:S01]  /*1880*/  FADD.FTZ R118, R126, -R119 ;  /* 0x800000777e767221 */ /* 0x000fe20000010000 */
[----:B------:R-:W-:-:S03]  /*1890*/  @P4 HADD2.F32 R119, -RZ, R21.H0_H0 ;  /* 0x20000015ff774230 */ /* 0x000fc60000004100 */
[----:B------:R-:W-:-:S04]  /*18a0*/  FMUL.FTZ R118, R7, R118 ;  /* 0x0000007607767220 */ /* 0x000fc80000410000 */
[----:B------:R-:W-:-:S07]  /*18b0*/  @P4 FADD.FTZ R118, R118, R119 ;  /* 0x0000007776764221 */ /* 0x000fce0000010000 */
.L_x_4825:
[----:B------:R-:W-:Y:S05]  /*18c0*/  BSYNC B2 ;  /* 0x0000000000027941 */ /* 0x000fea0003800000 */
.L_x_4823:
[----:B------:R-:W2:Y:S01]  /*18d0*/  @P3 LDC R119, c[0x0][0x29c] ;  /* 0x0000a700ff773b82 */ /* 0x000ea20000000800 */
[----:B------:R-:W-:Y:S01]  /*18e0*/  @P3 HADD2.F32 R120, -RZ, R105.H0_H0 ;  /* 0x20000069ff783230 */ /* 0x000fe20000004100 */
[----:B------:R-:W-:Y:S01]  /*18f0*/  BSSY B2, `(.L_x_4826) ;  /* 0x0000014000027945 */ /* 0x000fe20003800000 */
[----:B--2---:R-:W-:Y:S01]  /*1900*/  @P3 FMUL.FTZ R119, R118, R119 ;  /* 0x0000007776773220 */ /* 0x004fe20000410000 */
        /* <DEDUP_REMOVED lines=11> */
.L_x_4827:
[----:B0-----:R-:W-:-:S04]  /*19c0*/  ISETP.NE.AND P6, PT, R2, RZ, PT ;  /* 0x000000ff0200720c */ /* 0x001fc80003fc5270 */
[----:B------:R-:W-:-:S05]  /*19d0*/  FSEL R119, R10, RZ, !P6 ;  /* 0x000000ff0a777208 */ /* 0x000fca0007000000 */
[----:B------:R-:W-:Y:S01]  /*19e0*/  FFMA.FTZ R118, R124, R122, R119 ;  /* 0x0000007a7c767223 */ /* 0x000fe20000010077 */
[----:B------:R-:W-:-:S03]  /*19f0*/  @P4 HADD2.F32 R119, -RZ, R21.H1_H1 ;  /* 0x30000015ff774230 */ /* 0x000fc60000004100 */
[----:B------:R-:W-:-:S04]  /*1a00*/  FADD.FTZ R118, R125, -R118 ;  /* 0x800000767d767221 */ /* 0x000fc80000010000 */
[----:B------:R-:W-:-:S04]  /*1a10*/  FMUL.FTZ R118, R7, R118 ;  /* 0x0000007607767220 */ /* 0x000fc80000410000 */
[----:B------:R-:W-:-:S07]  /*1a20*/  @P4 FADD.FTZ R118, R118, R119 ;  /* 0x0000007776764221 */ /* 0x000fce0000010000 */
.L_x_4828:
[----:B------:R-:W-:Y:S05]  /*1a30*/  BSYNC B2 ;  /* 0x0000000000027941 */ /* 0x000fea0003800000 */
.L_x_4826:
        /* <DEDUP_REMOVED lines=15> */
.L_x_4830:
[----:B0-----:R-:W-:-:S04]  /*1b30*/  ISETP.NE.AND P6, PT, R2, RZ, PT ;  /* 0x000000ff0200720c */ /* 0x001fc80003fc5270 */
[----:B------:R-:W-:-:S05]  /*1b40*/  FSEL R118, R10, RZ, !P6 ;  /* 0x000000ff0a767208 */ /* 0x000fca0007000000 */
[----:B------:R-:W-:-:S04]  /*1b50*/  FFMA.FTZ R119, R15, R122, R118 ;  /* 0x0000007a0f777223 */ /* 0x000fc80000010076 */
[----:B------:R-:W-:Y:S01]  /*1b60*/  FADD.FTZ R118, R128, -R119 ;  /* 0x8000007780767221 */ /* 0x000fe20000010000 */
[----:B------:R-:W-:-:S03]  /*1b70*/  @P4 HADD2.F32 R119, -RZ, R22.H0_H0 ;  /* 0x20000016ff774230 */ /* 0x000fc60000004100 */
[----:B------:R-:W-:-:S04]  /*1b80*/  FMUL.FTZ R118, R7, R118 ;  /* 0x0000007607767220 */ /* 0x000fc80000410000 */
[----:B------:R-:W-:-:S07]  /*1b90*/  @P4 FADD.FTZ R118, R118, R119 ;  /* 0x0000007776764221 */ /* 0x000fce0000010000 */
.L_x_4831:
[----:B------:R-:W-:Y:S05]  /*1ba0*/  BSYNC B2 ;  /* 0x0000000000027941 */ /* 0x000fea0003800000 */
.L_x_4829:
        /* <DEDUP_REMOVED lines=15> */
.L_x_4833:
[----:B0-----:R-:W-:-:S04]  /*1ca0*/  ISETP.NE.AND P6, PT, R2, RZ, PT ;  /* 0x000000ff0200720c */ /* 0x001fc80003fc5270 */
[----:B------:R-:W-:-:S05]  /*1cb0*/  FSEL R119, R10, RZ, !P6 ;  /* 0x000000ff0a777208 */ /* 0x000fca0007000000 */
[----:B------:R-:W-:Y:S01]  /*1cc0*/  FFMA.FTZ R118, R130, R122, R119 ;  /* 0x0000007a82767223 */ /* 0x000fe20000010077 */
[----:B------:R-:W-:-:S03]  /*1cd0*/  @P4 HADD2.F32 R119, -RZ, R22.H1_H1 ;  /* 0x30000016ff774230 */ /* 0x000fc60000004100 */
[----:B------:R-:W-:-:S04]  /*1ce0*/  FADD.FTZ R118, R127, -R118 ;  /* 0x800000767f767221 */ /* 0x000fc80000010000 */
[----:B------:R-:W-:-:S04]  /*1cf0*/  FMUL.FTZ R118, R7, R118 ;  /* 0x0000007607767220 */ /* 0x000fc80000410000 */
[----:B------:R-:W-:-:S07]  /*1d00*/  @P4 FADD.FTZ R118, R118, R119 ;  /* 0x0000007776764221 */ /* 0x000fce0000010000 */
.L_x_4834:
[----:B------:R-:W-:Y:S05]  /*1d10*/  BSYNC B2 ;  /* 0x0000000000027941 */ /* 0x000fea0003800000 */
.L_x_4832:
        /* <DEDUP_REMOVED lines=15> */
.L_x_4836:
[----:B0-----:R-:W-:-:S04]  /*1e10*/  ISETP.NE.AND P6, PT, R2, RZ, PT ;  /* 0x000000ff0200720c */ /* 0x001fc80003fc5270 */
[----:B------:R-:W-:-:S05]  /*1e20*/  FSEL R118, R10, RZ, !P6 ;  /* 0x000000ff0a767208 */ /* 0x000fca0007000000 */
[----:B------:R-:W-:-:S04]  /*1e30*/  FFMA.FTZ R119, R129, R122, R118 ;  /* 0x0000007a81777223 */ /* 0x000fc80000010076 */
[----:B------:R-:W-:Y:S01]  /*1e40*/  FADD.FTZ R118, R132, -R119 ;  /* 0x8000007784767221 */ /* 0x000fe20000010000 */
[----:B------:R-:W-:-:S03]  /*1e50*/  @P4 HADD2.F32 R119, -RZ, R23.H0_H0 ;  /* 0x20000017ff774230 */ /* 0x000fc60000004100 */
[----:B------:R-:W-:-:S04]  /*1e60*/  FMUL.FTZ R118, R7, R118 ;  /* 0x0000007607767220 */ /* 0x000fc80000410000 */
[----:B------:R-:W-:-:S07]  /*1e70*/  @P4 FADD.FTZ R118, R118, R119 ;  /* 0x0000007776764221 */ /* 0x000fce0000010000 */
.L_x_4837:
[----:B------:R-:W-:Y:S05]  /*1e80*/  BSYNC B2 ;  /* 0x0000000000027941 */ /* 0x000fea0003800000 */
.L_x_4835:
        /* <DEDUP_REMOVED lines=11> */
[----:B-1----:R-:W-:Y:S01]  /*1f40*/  HFMA2.MMA R136, -RZ, RZ, 0, 0 ;  /* 0x00000000ff887435 */ /* 0x002fe200000001ff */
[----:B------:R-:W-:Y:S10]  /*1f50*/  @!P4 BRA `(.L_x_4840) ;  /* 0x000000000024c947 */ /* 0x000ff40003800000 */
[----:B------:R-:W-:Y:S01]  /*1f60*/  HADD2.F32 R136, -RZ, R23.H1_H1 ;  /* 0x30000017ff887230 */ /* 0x000fe20000004100 */
[----:B------:R-:W-:Y:S06]  /*1f70*/  BRA `(.L_x_4840) ;  /* 0x00000000001c7947 */ /* 0x000fec0003800000 */
.L_x_4839:
[----:B0-----:R-:W-:-:S04]  /*1f80*/  ISETP.NE.AND P6, PT, R2, RZ, PT ;  /* 0x000000ff0200720c */ /* 0x001fc80003fc5270 */
[----:B------:R-:W-:-:S05]  /*1f90*/  FSEL R119, R10, RZ, !P6 ;  /* 0x000000ff0a777208 */ /* 0x000fca0007000000 */
[----:B------:R-:W-:Y:S01]  /*1fa0*/  FFMA.FTZ R118, R134, R122, R119 ;  /* 0x0000007a86767223 */ /* 0x000fe20000010077 */
[----:B------:R-:W-:-:S03]  /*1fb0*/  @P4 HADD2.F32 R119, -RZ, R23.H1_H1 ;  /* 0x30000017ff774230 */ /* 0x000fc60000004100 */
[----:B------:R-:W-:-:S04]  /*1fc0*/  FADD.FTZ R118, R131, -R118 ;  /* 0x8000007683767221 */ /* 0x000fc80000010000 */
[----:B-1----:R-:W-:-:S04]  /*1fd0*/  FMUL.FTZ R136, R7, R118 ;  /* 0x0000007607887220 */ /* 0x002fc80000410000 */
[----:B------:R-:W-:-:S07]  /*1fe0*/  @P4 FADD.FTZ R136, R136, R119 ;  /* 0x0000007788884221 */ /* 0x000fce0000010000 */
.L_x_4840:
[----:B------:R-:W-:Y:S05]  /*1ff0*/  BSYNC B2 ;  /* 0x0000000000027941 */ /* 0x000fea0003800000 */
.L_x_4838:
        /* <DEDUP_REMOVED lines=17> */
.L_x_4814:
[----:B------:R-:W-:Y:S05]  /*2110*/  BSYNC B1 ;  /* 0x0000000000017941 */ /* 0x000fea0003800000 */
.L_x_4813:
[----:B------:R-:W-:Y:S04]  /*2120*/  BSSY B1, `(.L_x_4841) ;  /* 0x00000ce000017945 */ /* 0x000fe80003800000 */
[----:B------:R-:W-:Y:S05]  /*2130*/  @!P1 BRA `(.L_x_4842) ;  /* 0x0000000c00309947 */ /* 0x000fea0003800000 */
[----:B------:R-:W-:Y:S04]  /*2140*/  BSSY B2, `(.L_x_4843) ;  /* 0x0000005000027945 */ /* 0x000fe80003800000 */
[----:B------:R-:W-:Y:S05]  /*2150*/  @!P3 BRA `(.L_x_4844) ;  /* 0x00000000000cb947 */ /* 0x000fea0003800000 */
[----:B------:R-:W3:Y:S02]  /*2160*/  LDC.64 R104, c[0x0][0x220] ;  /* 0x00008800ff687b82 */ /* 0x000ee40000000a00 */
[----:B---3--:R-:W-:-:S06]  /*2170*/  IMAD.WIDE.U32 R104, R123, 0x10, R104 ;  /* 0x000000107b687825 */ /* 0x008fcc00078e0068 */
[----:B------:R-:W5:Y:S02]  /*2180*/  LDG.E.128 R104, desc[UR4][R104.64] ;  /* 0x0000000468687981 */ /* 0x000f64000c1e1d00 */
.L_x_4844:
[----:B------:R-:W-:Y:S05]  /*2190*/  BSYNC B2 ;  /* 0x0000000000027941 */ /* 0x000fea0003800000 */
.L_x_4843:
[----:B------:R-:W-:Y:S04]  /*21a0*/  BSSY B2, `(.L_x_4845) ;  /* 0x0000013000027945 */ /* 0x000fe80003800000 */
[----:B------:R-:W-:Y:S05]  /*21b0*/  @P2 BRA `(.L_x_4846) ;  /* 0x00000000001c2947 */ /* 0x000fea0003800000 */
[----:B------:R-:W-:Y:S01]  /*21c0*/  UISETP.NE.U32.AND UP0, UPT, UR16, URZ, UPT ;  /* 0x0000003f1000728c */ /* 0x000fe2000bf05070 */
[----:B--2---:R-:W-:-:S03]  /*21d0*/  MOV R118, RZ ;  /* 0x000000ff00767202 */ /* 0x004fc60000000f00 */
[----:B------:R-:W-:-:S06]  /*21e0*/  UISETP.NE.AND.EX UP0, UPT, UR17, URZ, UPT, UP0 ;  /* 0x0000003f1100728c */ /* 0x000fcc000bf05300 */
[----:B------:R-:W-:-:S13]  /*21f0*/  PLOP3.LUT P4, PT, PT, PT, UP0, 0x80, 0x0 ;  /* 0x000000000000781c */ /* 0x000fda0003f8f008 */
[----:B------:R-:W-:Y:S05]  /*2200*/  @!P4 BRA `(.L_x_4847) ;  /* 0x000000000030c947 */ /* 0x000fea0003800000 */
[----:B------:R-:W-:Y:S01]  /*2210*/  HADD2.F32 R118, -RZ, R16.H0_H0 ;  /* 0x20000010ff767230 */ /* 0x000fe20000004100 */
[----:B------:R-:W-:Y:S06]  /*2220*/  BRA `(.L_x_4847) ;  /* 0x0000000000287947 */ /* 0x000fec0003800000 */
.L_x_4846:
        /* <DEDUP_REMOVED lines=8> */
[----:B------:R-:W-:-:S05]  /*22b0*/  @P4 HADD2.F32 R119, -RZ, R16.H0_H0 ;  /* 0x20000010ff774230 */ /* 0x000fca0000004100 */
[----:B------:R-:W-:-:S07]  /*22c0*/  @P4 FADD.FTZ R118, R118, R119 ;  /* 0x0000007776764221 */ /* 0x000fce0000010000 */
.L_x_4847:
[----:B------:R-:W-:Y:S05]  /*22d0*/  BSYNC B2 ;  /* 0x0000000000027941 */ /* 0x000fea0003800000 */
.L_x_4845:
[----:B------:R-:W2:Y:S01]  /*22e0*/  @P3 LDC R119, c[0x0][0x29c] ;  /* 0x0000a700ff773b82 */ /* 0x000ea20000000800 */
[----:B------:R-:W-:Y:S01]  /*22f0*/  ISETP.NE.U32.AND P5, PT, RZ, UR10, PT ;  /* 0x0000000aff007c0c */ /* 0x000fe2000bfa5070 */
[----:B-----5:R-:W-:Y:S01]  /*2300*/  @P3 HADD2.F32 R121, -RZ, R104.H0_H0 ;  /* 0x20000068ff793230 */ /* 0x020fe20000004100 */
[----:B------:R-:W-:Y:S02]  /*2310*/  BSSY B2, `(.L_x_4848) ;  /* 0x0000015000027945 */ /* 0x000fe40003800000 */
[----:B------:R-:W-:Y:S01]  /*2320*/  ISETP.NE.AND.EX P5, PT, RZ, UR11, PT, P5 ;  /* 0x0000000bff007c0c */ /* 0x000fe2000bfa5350 */
[----:B--2---:R-:W-:-:S12]  /*2330*/  @P3 FMUL.FTZ R119, R118, R119 ;  /* 0x0000007776773220 */ /* 0x004fd80000410000 */
        /* <DEDUP_REMOVED lines=11> */
.L_x_4849:
[----:B0-----:R-:W-:-:S04]  /*23f0*/  ISETP.NE.AND P6, PT, R2, RZ, PT ;  /* 0x000000ff0200720c */ /* 0x001fc80003fc5270 */
[----:B------:R-:W-:-:S05]  /*2400*/  FSEL R119, R10, RZ, !P6 ;  /* 0x000000ff0a777208 */ /* 0x000fca0007000000 */
[----:B------:R-:W-:Y:S01]  /*2410*/  FFMA.FTZ R118, R116, R122, R119 ;  /* 0x0000007a74767223 */ /* 0x000fe20000010077 */
[----:B------:R-:W-:-:S03]  /*2420*/  @P4 HADD2.F32 R119, -RZ, R16.H1_H1 ;  /* 0x30000010ff774230 */ /* 0x000fc60000004100 */
[----:B------:R-:W-:-:S04]  /*2430*/  FADD.FTZ R118, R135, -R118 ;  /* 0x8000007687767221 */ /* 0x000fc80000010000 */
[----:B------:R-:W-:-:S04]  /*2440*/  FMUL.FTZ R118, R7, R118 ;  /* 0x0000007607767220 */ /* 0x000fc80000410000 */
[----:B------:R-:W-:-:S07]  /*2450*/  @P4 FADD.FTZ R118, R118, R119 ;  /* 0x0000007776764221 */ /* 0x000fce0000010000 */
.L_x_4850:
[----:B------:R-:W-:Y:S05]  /*2460*/  BSYNC B2 ;  /* 0x0000000000027941 */ /* 0x000fea0003800000 */
.L_x_4848:
[----:B------:R-:W2:Y:S01]  /*2470*/  @P3 LDC R119, c[0x0][0x29c] ;  /* 0x0000a700ff773b82 */ /* 0x000ea20000000800 */
[----:B-1----:R-:W-:Y:S01]  /*2480*/  @P3 HADD2.F32 R136, -RZ, R104.H1_H1 ;  /* 0x30000068ff883230 */ /* 0x002fe20000004100 */
[----:B------:R-:W-:Y:S01]  /*2490*/  BSSY B2, `(.L_x_4851) ;  /* 0x0000014000027945 */ /* 0x000fe20003800000 */
[----:B--2---:R-:W-:Y:S01]  /*24a0*/  @P3 FMUL.FTZ R120, R118, R119 ;  /* 0x0000007776783220 */ /* 0x004fe20000410000 */
        /* <DEDUP_REMOVED lines=11> */
.L_x_4852:
[----:B0-----:R-:W-:-:S04]  /*2560*/  ISETP.NE.AND P6, PT, R2, RZ, PT ;  /* 0x000000ff0200720c */ /* 0x001fc80003fc5270 */
[----:B------:R-:W-:-:S05]  /*2570*/  FSEL R118, R10, RZ, !P6 ;  /* 0x000000ff0a767208 */ /* 0x000fca0007000000 */
[----:B------:R-:W-:-:S04]  /*2580*/  FFMA.FTZ R119, R133, R122, R118 ;  /* 0x0000007a85777223 */ /* 0x000fc80000010076 */
[----:B------:R-:W-:Y:S01]  /*2590*/  FADD.FTZ R118, R142, -R119 ;  /* 0x800000778e767221 */ /* 0x000fe20000010000 */
[----:B------:R-:W-:-:S03]  /*25a0*/  @P4 HADD2.F32 R119, -RZ, R17.H0_H0 ;  /* 0x20000011ff774230 */ /* 0x000fc60000004100 */
[----:B------:R-:W-:-:S04]  /*25b0*/  FMUL.FTZ R118, R7, R118 ;  /* 0x0000007607767220 */ /* 0x000fc80000410000 */
[----:B------:R-:W-:-:S07]  /*25c0*/  @P4 FADD.FTZ R118, R118, R119 ;  /* 0x0000007776764221 */ /* 0x000fce0000010000 */
.L_x_4853:
[----:B------:R-:W-:Y:S05]  /*25d0*/  BSYNC B2 ;  /* 0x0000000000027941 */ /* 0x000fea0003800000 */
.L_x_4851:
        /* <DEDUP_REMOVED lines=15> */
.L_x_4855:
[----:B0-----:R-:W-:-:S04]  /*26d0*/  ISETP.NE.AND P6, PT, R2, RZ, PT ;  /* 0x000000ff0200720c */ /* 0x001fc80003fc5270 */
[----:B------:R-:W-:-:S05]  /*26e0*/  FSEL R119, R10, RZ, !P6 ;  /* 0x000000ff0a777208 */ /* 0x000fca0007000000 */
[----:B------:R-:W-:Y:S01]  /*26f0*/  FFMA.FTZ R118, R140, R122, R119 ;  /* 0x0000007a8c767223 */ /* 0x000fe20000010077 */
[----:B------:R-:W-:-:S03]  /*2700*/  @P4 HADD2.F32 R119, -RZ, R17.H1_H1 ;  /* 0x30000011ff774230 */ /* 0x000fc60000004100 */
[----:B------:R-:W-:-:S04]  /*2710*/  FADD.FTZ R118, R139, -R118 ;  /* 0x800000768b767221 */ /* 0x000fc80000010000 */
[----:B------:R-:W-:-:S04]  /*2720*/  FMUL.FTZ R118, R7, R118 ;  /* 0x0000007607767220 */ /* 0x000fc80000410000 */
[----:B------:R-:W-:-:S07]  /*2730*/  @P4 FADD.FTZ R118, R118, R119 ;  /* 0x0000007776764221 */ /* 0x000fce0000010000 */
.L_x_4856:
[----:B------:R-:W-:Y:S05]  /*2740*/  BSYNC B2 ;  /* 0x0000000000027941 */ /* 0x000fea0003800000 */
.L_x_4854:
        /* <DEDUP_REMOVED lines=15> */
.L_x_4858:
[----:B0-----:R-:W-:-:S04]  /*2840*/  ISETP.NE.AND P6, PT, R2, RZ, PT ;  /* 0x000000ff0200720c */ /* 0x001fc80003fc5270 */
[----:B------:R-:W-:-:S05]  /*2850*/  FSEL R118, R10, RZ, !P6 ;  /* 0x000000ff0a767208 */ /* 0x000fca0007000000 */
[----:B------:R-:W-:-:S04]  /*2860*/  FFMA.FTZ R119, R141, R122, R118 ;  /* 0x0000007a8d777223 */ /* 0x000fc80000010076 */
[----:B------:R-:W-:Y:S01]  /*2870*/  FADD.FTZ R118, R144, -R119 ;  /* 0x8000007790767221 */ /* 0x000fe20000010000 */
[----:B------:R-:W-:-:S03]  /*2880*/  @P4 HADD2.F32 R119, -RZ, R18.H0_H0 ;  /* 0x20000012ff774230 */ /* 0x000fc60000004100 */
[----:B------:R-:W-:-:S04]  /*2890*/  FMUL.FTZ R118, R7, R118 ;  /* 0x0000007607767220 */ /* 0x000fc80000410000 */
[----:B------:R-:W-:-:S07]  /*28a0*/  @P4 FADD.FTZ R118, R118, R119 ;  /* 0x0000007776764221 */ /* 0x000fce0000010000 */
.L_x_4859:
[----:B------:R-:W-:Y:S05]  /*28b0*/  BSYNC B2 ;  /* 0x0000000000027941 */ /* 0x000fea0003800000 */
.L_x_4857:
        /* <DEDUP_REMOVED lines=15> */
.L_x_4861:
[----:B0-----:R-:W-:-:S04]  /*29b0*/  ISETP.NE.AND P6, PT, R2, RZ, PT ;  /* 0x000000ff0200720c */ /* 0x001fc80003fc5270 */
[----:B------:R-:W-:-:S05]  /*29c0*/  FSEL R119, R10, RZ, !P6 ;  /* 0x000000ff0a777208 */ /* 0x000fca0007000000 */
[----:B------:R-:W-:Y:S01]  /*29d0*/  FFMA.FTZ R118, R146, R122, R119 ;  /* 0x0000007a92767223 */ /* 0x000fe20000010077 */
[----:B------:R-:W-:-:S03]  /*29e0*/  @P4 HADD2.F32 R119, -RZ, R18.H1_H1 ;  /* 0x30000012ff774230 */ /* 0x000fc60000004100 */
[----:B------:R-:W-:-:S04]  /*29f0*/  FADD.FTZ R118, R143, -R118 ;  /* 0x800000768f767221 */ /* 0x000fc80000010000 */
[----:B------:R-:W-:-:S04]  /*2a00*/  FMUL.FTZ R118, R7, R118 ;  /* 0x0000007607767220 */ /* 0x000fc80000410000 */
[----:B------:R-:W-:-:S07]  /*2a10*/  @P4 FADD.FTZ R118, R118, R119 ;  /* 0x0000007776764221 */ /* 0x000fce0000010000 */
.L_x_4862:
[----:B------:R-:W-:Y:S05]  /*2a20*/  BSYNC B2 ;  /* 0x0000000000027941 */ /* 0x000fea0003800000 */
.L_x_4860:
        /* <DEDUP_REMOVED lines=15> */
.L_x_4864:
[----:B0-----:R-:W-:-:S04]  /*2b20*/  ISETP.NE.AND P6, PT, R2, RZ, PT ;  /* 0x000000ff0200720c */ /* 0x001fc80003fc5270 */
[----:B------:R-:W-:-:S05]  /*2b30*/  FSEL R118, R10, RZ, !P6 ;  /* 0x000000ff0a767208 */ /* 0x000fca0007000000 */
[----:B------:R-:W-:-:S04]  /*2b40*/  FFMA.FTZ R119, R145, R122, R118 ;  /* 0x0000007a91777223 */ /* 0x000fc80000010076 */
[----:B------:R-:W-:Y:S01]  /*2b50*/  FADD.FTZ R118, R148, -R119 ;  /* 0x8000007794767221 */ /* 0x000fe20000010000 */
[----:B------:R-:W-:-:S03]  /*2b60*/  @P4 HADD2.F32 R119, -RZ, R19.H0_H0 ;  /* 0x20000013ff774230 */ /* 0x000fc60000004100 */
[----:B------:R-:W-:-:S04]  /*2b70*/  FMUL.FTZ R118, R7, R118 ;  /* 0x0000007607767220 */ /* 0x000fc80000410000 */
[----:B------:R-:W-:-:S07]  /*2b80*/  @P4 FADD.FTZ R118, R118, R119 ;  /* 0x0000007776764221 */ /* 0x000fce0000010000 */
.L_x_4865:
[----:B------:R-:W-:Y:S05]  /*2b90*/  BSYNC B2 ;  /* 0x0000000000027941 */ /* 0x000fea0003800000 */
.L_x_4863:
        /* <DEDUP_REMOVED lines=15> */
.L_x_4867:
[----:B0-----:R-:W-:-:S04]  /*2c90*/  ISETP.NE.AND P2, PT, R2, RZ, PT ;  /* 0x000000ff0200720c */ /* 0x001fc80003f45270 */
[----:B------:R-:W-:Y:S01]  /*2ca0*/  FSEL R119, R10, RZ, !P2 ;  /* 0x000000ff0a777208 */ /* 0x000fe20005000000 */
[----:B------:R-:W-:-:S04]  /*2cb0*/  @P4 HADD2.F32 R10, -RZ, R19.H1_H1 ;  /* 0x30000013ff0a4230 */ /* 0x000fc80000004100 */
[----:B------:R-:W-:-:S04]  /*2cc0*/  FFMA.FTZ R122, R150, R122, R119 ;  /* 0x0000007a967a7223 */ /* 0x000fc80000010077 */
[----:B------:R-:W-:-:S04]  /*2cd0*/  FADD.FTZ R122, R147, -R122 ;  /* 0x8000007a937a7221 */ /* 0x000fc80000010000 */
[----:B------:R-:W-:-:S04]  /*2ce0*/  FMUL.FTZ R7, R7, R122 ;  /* 0x0000007a07077220 */ /* 0x000fc80000410000 */
[----:B------:R-:W-:-:S07]  /*2cf0*/  @P4 FADD.FTZ R7, R7, R10 ;  /* 0x0000000a07074221 */ /* 0x000fce0000010000 */
.L_x_4868:
[----:B------:R-:W-:Y:S05]  /*2d00*/  BSYNC B2 ;  /* 0x0000000000027941 */ /* 0x000fea0003800000 */
.L_x_4866:
        /* <DEDUP_REMOVED lines=8> */
[----:B------:R-:W-:Y:S01]  /*2d90*/  @P3 F2FP.F16.F32.PACK_AB R122, RZ, R122 ;  /* 0x0000007aff7a323e */ /* 0x000fe200000000ff */
[----:B------:R-:W-:-:S03]  /*2da0*/  @P3 HADD2.F32 R8, -RZ, R107.H1_H1 ;  /* 0x3000006bff083230 */ /* 0x000fc60000004100 */
[----:B------:R-:W-:Y:S01]  /*2db0*/  @P3 PRMT R115, R115, 0x5410, R122 ;  /* 0x0000541073733816 */ /* 0x000fe2000000007a */
[----:B------:R4:W-:Y:S01]  /*2dc0*/  @P5 STG.E.128 desc[UR4][R120.64], R108 ;  /* 0x0000006c78005986 */ /* 0x0009e2000c101d04 */
[----:B---3--:R-:W-:-:S04]  /*2dd0*/  @P3 IMAD.WIDE.U32 R118, R123, 0x10, R118 ;  /* 0x000000107b763825 */ /* 0x008fc800078e0076 */
[----:B------:R-:W-:Y:S01]  /*2de0*/  @P3 FFMA.FTZ R27, R8, R10, R27 ;  /* 0x0000000a081b3223 */ /* 0x000fe2000001001b */
[----:B------:R4:W-:Y:S06]  /*2df0*/  @P3 STG.E.128 desc[UR4][R118.64], R112 ;  /* 0x0000007076003986 */ /* 0x0009ec000c101d04 */
.L_x_4842:
[----:B------:R-:W-:Y:S05]  /*2e00*/  BSYNC B1 ;  /* 0x0000000000017941 */ /* 0x000fea0003800000 */
.L_x_4841:
[----:B--2-4-:R-:W2:Y:S02]  /*2e10*/  LDC.64 R118, c[0x0][0x210] ;  /* 0x00008400ff767b82 */ /* 0x014ea40000000a00 */
[----:B--2---:R-:W-:-:S04]  /*2e20*/  LEA R4, R118, R4, 0x2 ;  /* 0x0000000476047211 */ /* 0x004fc800078e10ff */
[----:B------:R-:W-:-:S13]  /*2e30*/  ISETP.GE.AND P2, PT, R4, R119, PT ;  /* 0x000000770400720c */ /* 0x000fda0003f46270 */
[----:B------:R-:W-:Y:S05]  /*2e40*/  @!P2 BRA `(.L_x_4869) ;  /* 0xffffffd4008ca947 */ /* 0x000fea000383ffff */
.L_x_4803:
[----:B------:R-:W-:Y:S05]  /*2e50*/  BSYNC B0 ;  /* 0x0000000000007941 */ /* 0x000fea0003800000 */
.L_x_4802:
[----:B------:R-:W2:Y:S01]  /*2e60*/  S2R R3, SR_CgaCtaId ;  /* 0x0000000000037919 */ /* 0x000ea20000008800 */
[--C-:B0-----:R-:W-:Y:S01]  /*2e70*/  SHF.R.U32.HI R2, RZ, 0x5, R6.reuse ;  /* 0x00000005ff027819 */ /* 0x101fe20000011606 */
[----:B------:R-:W-:Y:S05]  /*2e80*/  WARPSYNC.ALL ;  /* 0x0000000000007948 */ /* 0x000fea0003800000 */
[----:B------:R-:W-:Y:S01]  /*2e90*/  MOV R0, 0x400 ;  /* 0x0000040000007802 */ /* 0x000fe20000000f00 */
        /* <DEDUP_REMOVED lines=151> */
.L_x_4871:
[----:B------:R-:W-:Y:S05]  /*3810*/  BSYNC B0 ;  /* 0x0000000000007941 */ /* 0x000fea0003800000 */
.L_x_4870:
        /* <DEDUP_REMOVED lines=16> */
.L_x_4873:
[----:B------:R-:W-:Y:S05]  /*3920*/  BSYNC B0 ;  /* 0x0000000000007941 */ /* 0x000fea0003800000 */
.L_x_4872:
        /* <DEDUP_REMOVED lines=16> */
.L_x_4875:
[----:B------:R-:W-:Y:S05]  /*3a30*/  BSYNC B0 ;  /* 0x0000000000007941 */ /* 0x000fea0003800000 */
.L_x_4874:
        /* <DEDUP_REMOVED lines=10> */
.L_x_4812:
[----:B------:R-:W-:Y:S01]  /*3ae0*/  HFMA2.MMA R155, -RZ, RZ, 0, 5.9604644775390625e-08 ;  /* 0x00000001ff9b7435 */ /* 0x000fe200000001ff */
[----:B------:R-:W-:Y:S01]  /*3af0*/  BSSY B1, `(.L_x_4876) ;  /* 0x0000007000017945 */ /* 0x000fe20003800000 */
[----:B------:R-:W-:Y:S02]  /*3b00*/  MOV R154, R153 ;  /* 0x00000099009a7202 */ /* 0x000fe40000000f00 */
[----:B------:R-:W-:Y:S02]  /*3b10*/  MOV R156, 0x1f ;  /* 0x0000001f009c7802 */ /* 0x000fe40000000f00 */
[----:B------:R-:W-:-:S07]  /*3b20*/  MOV R149, 0xffffffff ;  /* 0xffffffff00957802 */ /* 0x000fce0000000f00 */
[----:B01---5:R-:W-:Y:S05]  /*3b30*/  WARPSYNC.COLLECTIVE R149, `(.L_x_4877) ;  /* 0x0000000095087348 */ /* 0x023fea0003c00000 */
[----:B------:R2:W3:Y:S02]  /*3b40*/  SHFL.BFLY P3, R151, R154, R155, R156 ;  /* 0x0c00009b9a977389 */ /* 0x0004e4000006009c */
[----:B0123-5:R-:W-:Y:S01]  /*3b50*/  ENDCOLLECTIVE ;  /* 0x000000000000791b */ /* 0x02ffe20003800000 */
.L_x_4877:
[----:B------:R-:W-:Y:S05]  /*3b60*/  BSYNC B1 ;  /* 0x0000000000017941 */ /* 0x000fea0003800000 */
.L_x_4876:
        /* <DEDUP_REMOVED lines=8> */
.L_x_4878:
[----:B------:R-:W-:Y:S01]  /*3bf0*/  FADD.FTZ R118, R118, R153 ;  /* 0x0000009976767221 */ /* 0x000fe20000010000 */
[----:B------:R-:W-:-:S04]  /*3c00*/  HFMA2.MMA R155, -RZ, RZ, 0, 1.1920928955078125e-07 ;  /* 0x00000002ff9b7435 */ /* 0x000fc800000001ff */
[----:B------:R-:W-:Y:S02]  /*3c10*/  MOV R154, R118 ;  /* 0x00000076009a7202 */ /* 0x000fe40000000f00 */
[----:B------:R-:W-:-:S07]  /*3c20*/  MOV R119, R151 ;  /* 0x0000009700777202 */ /* 0x000fce0000000f00 */
[----:B------:R-:W-:Y:S05]  /*3c30*/  WARPSYNC.COLLECTIVE R149, `(.L_x_4879) ;  /* 0x0000000095087348 */ /* 0x000fea0003c00000 */
[----:B------:R0:W1:Y:S02]  /*3c40*/  SHFL.BFLY P3, R151, R154, R155, R156 ;  /* 0x0c00009b9a977389 */ /* 0x000064000006009c */
[----:B01----:R-:W-:Y:S01]  /*3c50*/  ENDCOLLECTIVE ;  /* 0x000000000000791b */ /* 0x003fe20003800000 */
.L_x_4879:
[----:B------:R-:W-:-:S05]  /*3c60*/  FADD.FTZ R119, R119, R152 ;  /* 0x0000009877777221 */ /* 0x000fca0000010000 */
[----:B------:R-:W-:Y:S02]  /*3c70*/  MOV R154, R119 ;  /* 0x00000077009a7202 */ /* 0x000fe40000000f00 */
[----:B------:R-:W-:-:S07]  /*3c80*/  MOV R121, R151 ;  /* 0x0000009700797202 */ /* 0x000fce0000000f00 */
[----:B------:R-:W-:Y:S05]  /*3c90*/  WARPSYNC.COLLECTIVE R149, `(.L_x_4880) ;  /* 0x0000000095087348 */ /* 0x000fea0003c00000 */
[----:B------:R0:W1:Y:S02]  /*3ca0*/  SHFL.BFLY P3, R151, R154, R155, R156 ;  /* 0x0c00009b9a977389 */ /* 0x000064000006009c */
[----:B01----:R-:W-:Y:S01]  /*3cb0*/  ENDCOLLECTIVE ;  /* 0x000000000000791b */ /* 0x003fe20003800000 */
.L_x_4880:
[----:B------:R-:W-:Y:S01]  /*3cc0*/  FADD.FTZ R121, R118, R121 ;  /* 0x0000007976797221 */ /* 0x000fe20000010000 */
[----:B------:R-:W-:-:S04]  /*3cd0*/  HFMA2.MMA R155, -RZ, RZ, 0, 2.384185791015625e-07 ;  /* 0x00000004ff9b7435 */ /* 0x000fc800000001ff */
[----:B------:R-:W-:Y:S02]  /*3ce0*/  MOV R154, R121 ;  /* 0x00000079009a7202 */ /* 0x000fe40000000f00 */
[----:B------:R-:W-:-:S07]  /*3cf0*/  MOV R120, R151 ;  /* 0x0000009700787202 */ /* 0x000fce0000000f00 */
[----:B------:R-:W-:Y:S05]  /*3d00*/  WARPSYNC.COLLECTIVE R149, `(.L_x_4881) ;  /* 0x0000000095087348 */ /* 0x000fea0003c00000 */
[----:B------:R0:W1:Y:S02]  /*3d10*/  SHFL.BFLY P3, R151, R154, R155, R156 ;  /* 0x0c00009b9a977389 */ /* 0x000064000006009c */
[----:B01----:R-:W-:Y:S01]  /*3d20*/  ENDCOLLECTIVE ;  /* 0x000000000000791b */ /* 0x003fe20003800000 */
.L_x_4881:
[----:B------:R-:W-:-:S05]  /*3d30*/  FADD.FTZ R120, R119, R120 ;  /* 0x0000007877787221 */ /* 0x000fca0000010000 */
[----:B------:R-:W-:Y:S02]  /*3d40*/  MOV R154, R120 ;  /* 0x00000078009a7202 */ /* 0x000fe40000000f00 */
[----:B------:R-:W-:-:S07]  /*3d50*/  MOV R122, R151 ;  /* 0x00000097007a7202 */ /* 0x000fce0000000f00 */
[----:B------:R-:W-:Y:S05]  /*3d60*/  WARPSYNC.COLLECTIVE R149, `(.L_x_4882) ;  /* 0x0000000095087348 */ /* 0x000fea0003c00000 */
[----:B------:R0:W1:Y:S02]  /*3d70*/  SHFL.BFLY P3, R151, R154, R155, R156 ;  /* 0x0c00009b9a977389 */ /* 0x000064000006009c */
[----:B01----:R-:W-:Y:S01]  /*3d80*/  ENDCOLLECTIVE ;  /* 0x000000000000791b */ /* 0x003fe20003800000 */
.L_x_4882:
[----:B------:R-:W-:Y:S01]  /*3d90*/  FADD.FTZ R122, R121, R122 ;  /* 0x0000007a797a7221 */ /* 0x000fe20000010000 */
[----:B------:R-:W-:-:S04]  /*3da0*/  HFMA2.MMA R155, -RZ, RZ, 0, 4.76837158203125e-07 ;  /* 0x00000008ff9b7435 */ /* 0x000fc800000001ff */
[----:B------:R-:W-:Y:S02]  /*3db0*/  MOV R154, R122 ;  /* 0x0000007a009a7202 */ /* 0x000fe40000000f00 */
[----:B------:R-:W-:-:S07]  /*3dc0*/  MOV R123, R151 ;  /* 0x00000097007b7202 */ /* 0x000fce0000000f00 */
[----:B------:R-:W-:Y:S05]  /*3dd0*/  WARPSYNC.COLLECTIVE R149, `(.L_x_4883) ;  /* 0x0000000095087348 */ /* 0x000fea0003c00000 */
[----:B------:R0:W1:Y:S02]  /*3de0*/  SHFL.BFLY P3, R151, R154, R155, R156 ;  /* 0x0c00009b9a977389 */ /* 0x000064000006009c */
[----:B01----:R-:W-:Y:S01]  /*3df0*/  ENDCOLLECTIVE ;  /* 0x000000000000791b */ /* 0x003fe20003800000 */
.L_x_4883:
[----:B------:R-:W-:-:S05]  /*3e00*/  FADD.FTZ R123, R120, R123 ;  /* 0x0000007b787b7221 */ /* 0x000fca0000010000 */
[----:B------:R-:W-:Y:S02]  /*3e10*/  MOV R154, R123 ;  /* 0x0000007b009a7202 */ /* 0x000fe40000000f00 */
[----:B------:R-:W-:-:S07]  /*3e20*/  MOV R137, R151 ;  /* 0x0000009700897202 */ /* 0x000fce0000000f00 */
[----:B------:R-:W-:Y:S05]  /*3e30*/  WARPSYNC.COLLECTIVE R149, `(.L_x_4884) ;  /* 0x0000000095087348 */ /* 0x000fea0003c00000 */
[----:B------:R0:W1:Y:S02]  /*3e40*/  SHFL.BFLY P3, R151, R154, R155, R156 ;  /* 0x0c00009b9a977389 */ /* 0x000064000006009c */
[----:B01----:R-:W-:Y:S01]  /*3e50*/  ENDCOLLECTIVE ;  /* 0x000000000000791b */ /* 0x003fe20003800000 */
.L_x_4884:
[----:B------:R-:W-:Y:S01]  /*3e60*/  FADD.FTZ R137, R122, R137 ;  /* 0x000000897a897221 */ /* 0x000fe20000010000 */
[----:B------:R-:W-:-:S04]  /*3e70*/  HFMA2.MMA R155, -RZ, RZ, 0, 9.5367431640625e-07 ;  /* 0x00000010ff9b7435 */ /* 0x000fc800000001ff */
[----:B------:R-:W-:Y:S02]  /*3e80*/  MOV R154, R137 ;  /* 0x00000089009a7202 */ /* 0x000fe40000000f00 */
[----:B------:R-:W-:-:S07]  /*3e90*/  MOV R136, R151 ;  /* 0x0000009700887202 */ /* 0x000fce0000000f00 */
[----:B------:R-:W-:Y:S05]  /*3ea0*/  WARPSYNC.COLLECTIVE R149, `(.L_x_4885) ;  /* 0x0000000095087348 */ /* 0x000fea0003c00000 */
[----:B------:R0:W1:Y:S02]  /*3eb0*/  SHFL.BFLY P3, R151, R154, R155, R156 ;  /* 0x0c00009b9a977389 */ /* 0x000064000006009c */
[----:B01----:R-:W-:Y:S01]  /*3ec0*/  ENDCOLLECTIVE ;  /* 0x000000000000791b */ /* 0x003fe20003800000 */
.L_x_4885:
[----:B------:R-:W-:-:S05]  /*3ed0*/  FADD.FTZ R136, R123, R136 ;  /* 0x000000887b887221 */ /* 0x000fca0000010000 */
[----:B------:R-:W-:Y:S02]  /*3ee0*/  MOV R154, R136 ;  /* 0x00000088009a7202 */ /* 0x000fe40000000f00 */
[----:B------:R-:W-:-:S07]  /*3ef0*/  MOV R118, R151 ;  /* 0x0000009700767202 */ /* 0x000fce0000000f00 */
[----:B------:R-:W-:Y:S05]  /*3f00*/  WARPSYNC.COLLECTIVE R149, `(.L_x_4886) ;  /* 0x0000000095087348 */ /* 0x000fea0003c00000 */
[----:B------:R0:W1:Y:S02]  /*3f10*/  SHFL.BFLY P3, R151, R154, R155, R156 ;  /* 0x0c00009b9a977389 */ /* 0x000064000006009c */
[----:B01----:R-:W-:Y:S01]  /*3f20*/  ENDCOLLECTIVE ;  /* 0x000000000000791b */ /* 0x003fe20003800000 */
.L_x_4886:
[----:B------:R-:W-:Y:S01]  /*3f30*/  MOV R119, R151 ;  /* 0x0000009700777202 */ /* 0x000fe20000000f00 */
[----:B------:R-:W-:Y:S06]  /*3f40*/  BRA `(.L_x_4887) ;  /* 0xffffffd400007947 */ /* 0x000fec000383ffff */
.L_x_4888:
        /* <DEDUP_REMOVED lines=11> */
.L_x_9178:


//--------------------- .text._ZN10layer_norm13ln_bwd_kernelINS_13Kernel_traitsIf6__halfS2_S2_fjLj512ELj1ELj4ELj1ELj16ENS_18Kernel_traits_baseILj512EfS2_S2_S2_fjLj128EEEEELb0ELb1ELb1ELb1EEEvNS_9BwdParamsE --------------------------
	.section	.text._ZN10layer_norm13ln_bwd_kernelINS_13Kernel_traitsIf6__halfS2_S2_fjLj512ELj1ELj4ELj1ELj16ENS_18Kernel_traits_baseILj512EfS2_S2_S2_fjLj128EEEEELb0ELb1ELb1ELb1EEEvNS_9BwdParamsE,"ax",@progbits
	.align	128
        .global         _ZN10layer_norm13ln_bwd_kernelINS_13Kernel_traitsIf6__halfS2_S2_fjLj512ELj1ELj4ELj1ELj16ENS_18Kernel_traits_baseILj512EfS2_S2_S2_fjLj128EEEEELb0ELb1ELb1ELb1EEEvNS_9BwdParamsE
        .type           _ZN10layer_norm13ln_bwd_kernelINS_13Kernel_traitsIf6__halfS2_S2_fjLj512ELj1ELj4ELj1ELj16ENS_18Kernel_traits_baseILj512EfS2_S2_S2_fjLj128EEEEELb0ELb1ELb1ELb1EEEvNS_9BwdParamsE,@function
        .size           _ZN10layer_norm13ln_bwd_kernelINS_13Kernel_traitsIf6__halfS2_S2_fjLj512ELj1ELj4ELj1ELj16ENS_18Kernel_traits_baseILj512EfS2_S2_S2_fjLj128EEEEELb0ELb1ELb1ELb1EEEvNS_9BwdParamsE,(.L_x_9179 - _ZN10layer_norm13ln_bwd_kernelINS_13Kernel_traitsIf6__halfS2_S2_fjLj512ELj1ELj4ELj1ELj16ENS_18Kernel_traits_baseILj512EfS2_S2_S2_fjLj128EEEEELb0ELb1ELb1ELb1EEEvNS_9BwdParamsE)
        .other          _ZN10layer_norm13ln_bwd_kernelINS_13Kernel_traitsIf6__halfS2_S2_fjLj512ELj1ELj4ELj1ELj16ENS_18Kernel_traits_baseILj512EfS2_S2_S2_fjLj128EEEEELb0ELb1ELb1ELb1EEEvNS_9BwdParamsE,@"STO_CUDA_ENTRY STV_DEFAULT"
_ZN10layer_norm13ln_bwd_kernelINS_13Kernel_traitsIf6__halfS2_S2_fjLj512ELj1ELj4ELj1ELj16ENS_18Kernel_traits_baseILj512EfS2_S2_S2_fjLj128EEEEELb0ELb1ELb1ELb1EEEvNS_9BwdParamsE:
.text._ZN10layer_norm13ln_bwd_kernelINS_13Kernel_traitsIf6__halfS2_S2_fjLj512ELj1ELj4ELj1ELj16ENS_18Kernel_traits_baseILj512EfS2_S2_S2_fjLj128EEEEELb0ELb1ELb1ELb1EEEvNS_9BwdParamsE:
        /* <DEDUP_REMOVED lines=38> */
.L_x_4890:
[----:B------:R-:W-:Y:S01]  /*0260*/  SHF.L.U32 R3, R0, 0x5, RZ ;  /* 0x0000000500037819 */ /* 0x000fe200000006ff */
[----:B------:R-:W-:Y:S01]  /*0270*/  ULDC.64 UR6, c[0x0][0x260] ;  /* 0x0000980000067ab9 */ /* 0x000fe20000000a00 */
[----:B------:R-:W-:Y:S01]  /*0280*/  ULDC.64 UR8, c[0x0][0x278] ;  /* 0x00009e0000087ab9 */ /* 0x000fe20000000a00 */
[----:B------:R-:W0:Y:S01]  /*0290*/  LDC.U8 R4, c[0x0][0x2a0] ;  /* 0x0000a800ff047b82 */ /* 0x000e220000000000 */
[----:B------:R-:W-:-:S04]  /*02a0*/  LOP3.LUT R3, R3, 0x3e0, RZ, 0xc0, !PT ;  /* 0x000003e003037812 */ /* 0x000fc800078ec0ff */
[C---:B------:R-:W-:Y:S02]  /*02b0*/  IADD3 R6, P0, R3.reuse, UR6, RZ ;  /* 0x0000000603067c10 */ /* 0x040fe4000ff1e0ff */
[----:B------:R-:W-:Y:S02]  /*02c0*/  IADD3 R8, P1, R3, UR8, RZ ;  /* 0x0000000803087c10 */ /* 0x000fe4000ff3e0ff */
[----:B------:R-:W-:Y:S02]  /*02d0*/  IADD3.X R7, RZ, UR7, RZ, P0, !PT ;  /* 0x00000007ff077c10 */ /* 0x000fe400087fe4ff */
        /* <DEDUP_REMOVED lines=34> */
.L_x_4946:
        /* <DEDUP_REMOVED lines=33> */
.L_x_4893:
        /* <DEDUP_REMOVED lines=30> */
[----:B------:R-:W-:Y:S01]  /*08f0*/  HADD2.F32 R140, -RZ, R13.H1_H1 ;  /* 0x3000000dff8c7230 */ /* 0x000fe20000004100 */
[----:B----4-:R-:W-:Y:S01]  /*0900*/  FSEL R163, R3, RZ, !P0 ;  /* 0x000000ff03a37208 */ /* 0x010fe20004000000 */
[--C-:B------:R-:W-:Y:S02]  /*0910*/  HADD2.F32 R141, -RZ, R14.reuse.H0_H0 ;  /* 0x2000000eff8d7230 */ /* 0x100fe40000004100 */
[----:B------:R-:W-:Y:S02]  /*0920*/  HADD2.F32 R14, -RZ, R14.H1_H1 ;  /* 0x3000000eff0e7230 */ /* 0x000fe40000004100 */
[----:B------:R-:W-:Y:S02]  /*0930*/  HADD2.F32 R143, -RZ, R15.H1_H1 ;  /* 0x3000000fff8f7230 */ /* 0x000fe40000004100 */
[----:B------:R-:W-:Y:S01]  /*0940*/  FADD.FTZ R13, -R163, R12 ;  /* 0x0000000ca30d7221 */ /* 0x000fe20000010100 */
[----:B------:R-:W-:Y:S02]  /*0950*/  HADD2.F32 R144, -RZ, R123.H0_H0 ;  /* 0x2000007bff907230 */ /* 0x000fe40000004100 */
[----:B------:R-:W-:-:S02]  /*0960*/  HADD2.F32 R142, -RZ, R15.H0_H0 ;  /* 0x2000000fff8e7230 */ /* 0x000fc40000004100 */
[C---:B------:R-:W-:Y:S01]  /*0970*/  FADD.FTZ R15, -R163.reuse, R139 ;  /* 0x0000008ba30f7221 */ /* 0x040fe20000010100 */
[----:B0-----:R-:W-:Y:S02]  /*0980*/  HADD2.F32 R125, -RZ, R121.H1_H1 ;  /* 0x30000079ff7d7230 */ /* 0x001fe40000004100 */
[----:B------:R-:W-:Y:S01]  /*0990*/  FADD.FTZ R3, -R163, R138 ;  /* 0x0000008aa3037221 */ /* 0x000fe20000010100 */
[--C-:B--2---:R-:W-:Y:S02]  /*09a0*/  HADD2.F32 R137, -RZ, R116.reuse.H0_H0 ;  /* 0x20000074ff897230 */ /* 0x104fe40000004100 */
[----:B------:R-:W-:Y:S02]  /*09b0*/  HADD2.F32 R132, -RZ, R116.H1_H1 ;  /* 0x30000074ff847230 */ /* 0x000fe40000004100 */
[--C-:B------:R-:W-:Y:S02]  /*09c0*/  HADD2.F32 R133, -RZ, R117.reuse.H0_H0 ;  /* 0x20000075ff857230 */ /* 0x100fe40000004100 */
[----:B------:R-:W-:-:S02]  /*09d0*/  HADD2.F32 R134, -RZ, R117.H1_H1 ;  /* 0x30000075ff867230 */ /* 0x000fc40000004100 */
[----:B------:R-:W-:Y:S01]  /*09e0*/  FADD.FTZ R117, -R163, R140 ;  /* 0x0000008ca3757221 */ /* 0x000fe20000010100 */
[----:B------:R-:W-:Y:S02]  /*09f0*/  HADD2.F32 R126, -RZ, R122.H0_H0 ;  /* 0x2000007aff7e7230 */ /* 0x000fe40000004100 */
[----:B------:R-:W-:Y:S02]  /*0a00*/  HADD2.F32 R145, -RZ, R123.H1_H1 ;  /* 0x3000007bff917230 */ /* 0x000fe40000004100 */
[--C-:B------:R-:W-:Y:S02]  /*0a10*/  HADD2.F32 R135, -RZ, R118.reuse.H0_H0 ;  /* 0x20000076ff877230 */ /* 0x100fe40000004100 */
[----:B------:R-:W-:Y:S02]  /*0a20*/  HADD2.F32 R136, -RZ, R118.H1_H1 ;  /* 0x30000076ff887230 */ /* 0x000fe40000004100 */
[--C-:B------:R-:W-:Y:S02]  /*0a30*/  HADD2.F32 R127, -RZ, R119.reuse.H0_H0 ;  /* 0x20000077ff7f7230 */ /* 0x100fe40000004100 */
[----:B------:R-:W-:-:S02]  /*0a40*/  HADD2.F32 R124, -RZ, R119.H1_H1 ;  /* 0x30000077ff7c7230 */ /* 0x000fc40000004100 */
[C---:B------:R-:W-:Y:S01]  /*0a50*/  FADD.FTZ R119, -R163.reuse, R141 ;  /* 0x0000008da3777221 */ /* 0x040fe20000010100 */
[----:B------:R-:W-:Y:S02]  /*0a60*/  HADD2.F32 R116, -RZ, R120.H0_H0 ;  /* 0x20000078ff747230 */ /* 0x000fe40000004100 */
[C---:B------:R-:W-:Y:S01]  /*0a70*/  FADD.FTZ R147, -R163.reuse, R143 ;  /* 0x0000008fa3937221 */ /* 0x040fe20000010100 */
[----:B------:R-:W-:Y:S02]  /*0a80*/  HADD2.F32 R118, -RZ, R121.H0_H0 ;  /* 0x20000079ff767230 */ /* 0x000fe40000004100 */
[C---:B------:R-:W-:Y:S01]  /*0a90*/  FADD.FTZ R121, -R163.reuse, R14 ;  /* 0x0000000ea3797221 */ /* 0x040fe20000010100 */
[C---:B------:R-:W-:Y:S01]  /*0aa0*/  FADD.FTZ R161, -R163.reuse, R144 ;  /* 0x00000090a3a17221 */ /* 0x040fe20000010100 */
[----:B-----5:R-:W-:Y:S01]  /*0ab0*/  FMUL.FTZ R12, R6, R13 ;  /* 0x0000000d060c7220 */ /* 0x020fe20000410000 */
[C---:B------:R-:W-:Y:S01]  /*0ac0*/  FADD.FTZ R123, -R163.reuse, R142 ;  /* 0x0000008ea37b7221 */ /* 0x040fe20000010100 */
[----:B------:R-:W-:Y:S01]  /*0ad0*/  FADD.FTZ R155, -R163, R125 ;  /* 0x0000007da39b7221 */ /* 0x000fe20000010100 */
[----:B------:R-:W-:-:S02]  /*0ae0*/  HADD2.F32 R143, -RZ, R130.H0_H0 ;  /* 0x20000082ff8f7230 */ /* 0x000fc40000004100 */
[C---:B------:R-:W-:Y:S01]  /*0af0*/  FMUL.FTZ R13, R6.reuse, R15 ;  /* 0x0000000f060d7220 */ /* 0x040fe20000410000 */
[----:B------:R-:W-:Y:S02]  /*0b00*/  HADD2.F32 R144, -RZ, R130.H1_H1 ;  /* 0x30000082ff907230 */ /* 0x000fe40000004100 */
[C---:B------:R-:W-:Y:S01]  /*0b10*/  FADD.FTZ R157, -R163.reuse, R126 ;  /* 0x0000007ea39d7221 */ /* 0x040fe20000010100 */
[C---:B------:R-:W-:Y:S01]  /*0b20*/  FADD.FTZ R125, -R163.reuse, R145 ;  /* 0x00000091a37d7221 */ /* 0x040fe20000010100 */
[C---:B------:R-:W-:Y:S01]  /*0b30*/  FMUL.FTZ R3, R6.reuse, R3 ;  /* 0x0000000306037220 */ /* 0x040fe20000410000 */
[----:B------:R-:W-:Y:S01]  /*0b40*/  FMUL.FTZ R14, R6, R117 ;  /* 0x00000075060e7220 */ /* 0x000fe20000410000 */
[----:B------:R-:W-:Y:S01]  /*0b50*/  FMUL.FTZ R130, R52, R137 ;  /* 0x0000008934827220 */ /* 0x000fe20000410000 */
[----:B------:R-:W-:Y:S01]  /*0b60*/  FADD.FTZ R149, -R163, R116 ;  /* 0x00000074a3957221 */ /* 0x000fe20000010100 */
[--C-:B------:R-:W-:Y:S02]  /*0b70*/  HADD2.F32 R145, -RZ, R131.reuse.H0_H0 ;  /* 0x20000083ff917230 */ /* 0x100fe40000004100 */
[----:B------:R-:W-:Y:S01]  /*0b80*/  FMUL.FTZ R15, R6, R119 ;  /* 0x00000077060f7220 */ /* 0x000fe20000410000 */
[----:B------:R-:W-:-:S02]  /*0b90*/  HADD2.F32 R126, -RZ, R131.H1_H1 ;  /* 0x30000083ff7e7230 */ /* 0x000fc40000004100 */
[----:B------:R-:W-:Y:S01]  /*0ba0*/  FMUL.FTZ R116, R6, R121 ;  /* 0x0000007906747220 */ /* 0x000fe20000410000 */
        /* <DEDUP_REMOVED lines=30> */
[-C--:B------:R-:W-:Y:S01]  /*0d90*/  FFMA.FTZ R63, R118, R124.reuse, R63 ;  /* 0x0000007c763f7223 */ /* 0x080fe2000001003f */
[----:B------:R-:W-:Y:S01]  /*0da0*/  FMUL.FTZ R137, R51, R124 ;  /* 0x0000007c33897220 */ /* 0x000fe20000410000 */
[----:B------:R-:W-:Y:S01]  /*0db0*/  FADD.FTZ R147, R146, R133 ;  /* 0x0000008592937221 */ /* 0x000fe20000010000 */
[----:B------:R-:W-:-:S02]  /*0dc0*/  HADD2.F32 R120, -RZ, R120.H1_H1 ;  /* 0x30000078ff787230 */ /* 0x000fc40000004100 */
[----:B------:R-:W-:Y:S01]  /*0dd0*/  FFMA.FTZ R124, R14, R133, R127 ;  /* 0x000000850e7c7223 */ /* 0x000fe2000001007f */
[----:B------:R-:W-:-:S03]  /*0de0*/  FADD.FTZ R146, R147, R134 ;  /* 0x0000008693927221 */ /* 0x000fc60000010000 */
[----:B------:R-:W-:Y:S01]  /*0df0*/  FFMA.FTZ R127, R15, R134, R124 ;  /* 0x000000860f7f7223 */ /* 0x000fe2000001007c */
[----:B------:R-:W-:Y:S01]  /*0e00*/  FADD.FTZ R151, -R163, R120 ;  /* 0x00000078a3977221 */ /* 0x000fe20000010100 */
[--C-:B------:R-:W-:Y:S02]  /*0e10*/  HADD2.F32 R139, -RZ, R128.reuse.H0_H0 ;  /* 0x20000080ff8b7230 */ /* 0x100fe40000004100 */
[----:B------:R-:W-:Y:S01]  /*0e20*/  FADD.FTZ R147, R146, R135 ;  /* 0x0000008792937221 */ /* 0x000fe20000010000 */
[----:B------:R-:W-:Y:S02]  /*0e30*/  HADD2.F32 R140, -RZ, R128.H1_H1 ;  /* 0x30000080ff8c7230 */ /* 0x000fe40000004100 */
[----:B------:R-:W-:Y:S01]  /*0e40*/  FMUL.FTZ R119, R6, R149 ;  /* 0x0000009506777220 */ /* 0x000fe20000410000 */
        /* <DEDUP_REMOVED lines=18> */
[----:B------:R-:W-:Y:S01]  /*0f70*/  FADD.FTZ R124, R141, R138 ;  /* 0x0000008a8d7c7221 */ /* 0x000fe20000010000 */
[----:B------:R-:W-:Y:S01]  /*0f80*/  FFMA.FTZ R127, R119, R138, R146 ;  /* 0x0000008a777f7223 */ /* 0x000fe20000010092 */
[----:B------:R-:W-:Y:S02]  /*0f90*/  HADD2.F32 R142, -RZ, R129.H1_H1 ;  /* 0x30000081ff8e7230 */ /* 0x000fe40000004100 */
        /* <DEDUP_REMOVED lines=35> */
.L_x_4894:
[----:B------:R-:W-:Y:S05]  /*11d0*/  BSYNC B1 ;  /* 0x0000000000017941 */ /* 0x000fea0003800000 */
.L_x_4892:
        /* <DEDUP_REMOVED lines=20> */
.L_x_4958:
[----:B-----5:R-:W-:Y:S01]  /*1320*/  ISETP.GE.AND P3, PT, R148, 0x1, PT ;  /* 0x000000019400780c */ /* 0x020fe20003f66270 */
[----:B------:R-:W-:-:S12]  /*1330*/  HFMA2.MMA R127, -RZ, RZ, 0, 0 ;  /* 0x00000000ff7f7435 */ /* 0x000fd800000001ff */
[----:B------:R-:W3:Y:S01]  /*1340*/  @P3 LDC.64 R124, c[0x0][0x220] ;  /* 0x00008800ff7c3b82 */ /* 0x000ee20000000a00 */
[----:B------:R-:W-:Y:S02]  /*1350*/  @P3 IADD3 R148, R148, -0x1, RZ ;  /* 0xffffffff94943810 */ /* 0x000fe40007ffe0ff */
        /* <DEDUP_REMOVED lines=17> */
[----:B------:R-:W-:Y:S01]  /*1470*/  HADD2.F32 R9, -RZ, R20.H0_H0 ;  /* 0x20000014ff097230 */ /* 0x000fe20000004100 */
[----:B------:R-:W-:Y:S06]  /*1480*/  BRA `(.L_x_4898) ;  /* 0x0000000000247947 */ /* 0x000fec0003800000 */
.L_x_4897:
        /* <DEDUP_REMOVED lines=9> */
.L_x_4898:
[----:B------:R-:W-:Y:S05]  /*1520*/  BSYNC B1 ;  /* 0x0000000000017941 */ /* 0x000fea0003800000 */
.L_x_4896:
[----:B------:R-:W0:Y:S01]  /*1530*/  @P3 LDC R10, c[0x0][0x29c] ;  /* 0x0000a700ff0a3b82 */ /* 0x000e220000000800 */
[----:B------:R-:W-:Y:S01]  /*1540*/  ISETP.NE.U32.AND P1, PT, RZ, UR12, PT ;  /* 0x0000000cff007c0c */ /* 0x000fe2000bf25070 */
[----:B------:R-:W-:Y:S03]  /*1550*/  BSSY B1, `(.L_x_4899) ;  /* 0x0000016000017945 */ /* 0x000fe60003800000 */
[----:B------:R-:W-:Y:S01]  /*1560*/  ISETP.NE.AND.EX P1, PT, RZ, UR13, PT, P1 ;  /* 0x0000000dff007c0c */ /* 0x000fe2000bf25310 */
[----:B0-----:R-:W-:Y:S01]  /*1570*/  @P3 FMUL.FTZ R11, R9, R10 ;  /* 0x0000000a090b3220 */ /* 0x001fe20000410000 */
[----:B-----5:R-:W-:-:S11]  /*1580*/  @P3 HADD2.F32 R10, -RZ, R104.H0_H0 ;  /* 0x20000068ff0a3230 */ /* 0x020fd60000004100 */
[----:B------:R-:W-:Y:S01]  /*1590*/  @P1 F2FP.F16.F32.PACK_AB R9, RZ, R9 ;  /* 0x00000009ff09123e */ /* 0x000fe200000000ff */
[----:B---3--:R-:W-:Y:S01]  /*15a0*/  @P3 FMUL.FTZ R124, R36, R11 ;  /* 0x0000000b247c3220 */ /* 0x008fe20000410000 */
[----:B------:R-:W-:Y:S02]  /*15b0*/  @P3 FFMA.FTZ R88, R11, R10, R88 ;  /* 0x0000000a0b583223 */ /* 0x000fe40000010058 */
[----:B------:R-:W-:Y:S02]  /*15c0*/  @P1 PRMT R108, R9, 0x7610, R108 ;  /* 0x00007610096c1816 */ /* 0x000fe4000000006c */
[----:B------:R-:W-:-:S04]  /*15d0*/  @P3 F2FP.F16.F32.PACK_AB R124, RZ, R124 ;  /* 0x0000007cff7c323e */ /* 0x000fc800000000ff */
[----:B------:R-:W-:Y:S01]  /*15e0*/  @P3 PRMT R112, R124, 0x7610, R112 ;  /* 0x000076107c703816 */ /* 0x000fe20000000070 */
[----:B------:R-:W-:Y:S06]  /*15f0*/  @P2 BRA `(.L_x_4900) ;  /* 0x0000000000102947 */ /* 0x000fec0003800000 */
[----:B------:R-:W-:Y:S01]  /*1600*/  MOV R9, RZ ;  /* 0x000000ff00097202 */ /* 0x000fe20000000f00 */
[----:B------:R-:W-:Y:S06]  /*1610*/  @!P0 BRA `(.L_x_4901) ;  /* 0x0000000000248947 */ /* 0x000fec0003800000 */
[----:B------:R-:W-:Y:S01]  /*1620*/  HADD2.F32 R9, -RZ, R20.H1_H1 ;  /* 0x30000014ff097230 */ /* 0x000fe20000004100 */
[----:B------:R-:W-:Y:S06]  /*1630*/  BRA `(.L_x_4901) ;  /* 0x00000000001c7947 */ /* 0x000fec0003800000 */
.L_x_4900:
[----:B------:R-:W-:-:S04]  /*1640*/  ISETP.NE.AND P4, PT, R4, RZ, PT ;  /* 0x000000ff0400720c */ /* 0x000fc80003f85270 */
[----:B------:R-:W-:-:S05]  /*1650*/  FSEL R9, R126, RZ, !P4 ;  /* 0x000000ff7e097208 */ /* 0x000fca0006000000 */
[----:B------:R-:W-:-:S04]  /*1660*/  FFMA.FTZ R10, R12, R147, R9 ;  /* 0x000000930c0a7223 */ /* 0x000fc80000010009 */
[----:B------:R-:W-:Y:S01]  /*1670*/  FADD.FTZ R9, R131, -R10 ;  /* 0x8000000a83097221 */ /* 0x000fe20000010000 */
[----:B------:R-:W-:-:S03]  /*1680*/  @P0 HADD2.F32 R10, -RZ, R20.H1_H1 ;  /* 0x30000014ff0a0230 */ /* 0x000fc60000004100 */
[----:B------:R-:W-:-:S04]  /*1690*/  FMUL.FTZ R9, R6, R9 ;  /* 0x0000000906097220 */ /* 0x000fc80000410000 */
[----:B------:R-:W-:-:S07]  /*16a0*/  @P0 FADD.FTZ R9, R9, R10 ;  /* 0x0000000a09090221 */ /* 0x000fce0000010000 */
.L_x_4901:
[----:B------:R-:W-:Y:S05]  /*16b0*/  BSYNC B1 ;  /* 0x0000000000017941 */ /* 0x000fea0003800000 */
.L_x_4899:
[----:B------:R-:W0:Y:S01]  /*16c0*/  @P3 LDC R10, c[0x0][0x29c] ;  /* 0x0000a700ff0a3b82 */ /* 0x000e220000000800 */
[----:B------:R-:W-:Y:S01]  /*16d0*/  @P3 HADD2.F32 R11, -RZ, R104.H1_H1 ;  /* 0x30000068ff0b3230 */ /* 0x000fe20000004100 */
[----:B------:R-:W-:Y:S01]  /*16e0*/  BSSY B1, `(.L_x_4902) ;  /* 0x0000014000017945 */ /* 0x000fe20003800000 */
        /* <DEDUP_REMOVED lines=12> */
.L_x_4903:
[----:B------:R-:W-:-:S04]  /*17b0*/  ISETP.NE.AND P4, PT, R4, RZ, PT ;  /* 0x000000ff0400720c */ /* 0x000fc80003f85270 */
[----:B------:R-:W-:-:S05]  /*17c0*/  FSEL R10, R126, RZ, !P4 ;  /* 0x000000ff7e0a7208 */ /* 0x000fca0006000000 */
[----:B------:R-:W-:Y:S01]  /*17d0*/  FFMA.FTZ R9, R13, R147, R10 ;  /* 0x000000930d097223 */ /* 0x000fe2000001000a */
[----:B------:R-:W-:-:S03]  /*17e0*/  @P0 HADD2.F32 R10, -RZ, R21.H0_H0 ;  /* 0x20000015ff0a0230 */ /* 0x000fc60000004100 */
[----:B------:R-:W-:-:S04]  /*17f0*/  FADD.FTZ R9, R132, -R9 ;  /* 0x8000000984097221 */ /* 0x000fc80000010000 */
[----:B------:R-:W-:-:S04]  /*1800*/  FMUL.FTZ R9, R6, R9 ;  /* 0x0000000906097220 */ /* 0x000fc80000410000 */
[----:B------:R-:W-:-:S07]  /*1810*/  @P0 FADD.FTZ R9, R9, R10 ;  /* 0x0000000a09090221 */ /* 0x000fce0000010000 */
.L_x_4904:
[----:B------:R-:W-:Y:S05]  /*1820*/  BSYNC B1 ;  /* 0x0000000000017941 */ /* 0x000fea0003800000 */
.L_x_4902:
[----:B------:R-:W0:Y:S01]  /*1830*/  @P3 LDC R10, c[0x0][0x29c] ;  /* 0x0000a700ff0a3b82 */ /* 0x000e220000000800 */
[----:B------:R-:W-:Y:S01]  /*1840*/  BSSY B1, `(.L_x_4905) ;  /* 0x0000015000017945 */ /* 0x000fe20003800000 */
[----:B0-----:R-:W-:Y:S01]  /*1850*/  @P3 FMUL.FTZ R11, R9, R10 ;  /* 0x0000000a090b3220 */ /* 0x001fe20000410000 */
        /* <DEDUP_REMOVED lines=12> */
.L_x_4906:
[----:B------:R-:W-:-:S04]  /*1920*/  ISETP.NE.AND P4, PT, R4, RZ, PT ;  /* 0x000000ff0400720c */ /* 0x000fc80003f85270 */
[----:B------:R-:W-:-:S05]  /*1930*/  FSEL R9, R126, RZ, !P4 ;  /* 0x000000ff7e097208 */ /* 0x000fca0006000000 */
[----:B------:R-:W-:-:S04]  /*1940*/  FFMA.FTZ R10, R14, R147, R9 ;  /* 0x000000930e0a7223 */ /* 0x000fc80000010009 */
[----:B------:R-:W-:Y:S01]  /*1950*/  FADD.FTZ R9, R133, -R10 ;  /* 0x8000000a85097221 */ /* 0x000fe20000010000 */
[----:B------:R-:W-:-:S03]  /*1960*/  @P0 HADD2.F32 R10, -RZ, R21.H1_H1 ;  /* 0x30000015ff0a0230 */ /* 0x000fc60000004100 */
[----:B------:R-:W-:-:S04]  /*1970*/  FMUL.FTZ R9, R6, R9 ;  /* 0x0000000906097220 */ /* 0x000fc80000410000 */
[----:B------:R-:W-:-:S07]  /*1980*/  @P0 FADD.FTZ R9, R9, R10 ;  /* 0x0000000a09090221 */ /* 0x000fce0000010000 */
.L_x_4907:
[----:B------:R-:W-:Y:S05]  /*1990*/  BSYNC B1 ;  /* 0x0000000000017941 */ /* 0x000fea0003800000 */
.L_x_4905:
        /* <DEDUP_REMOVED lines=15> */
.L_x_4909:
[----:B------:R-:W-:-:S04]  /*1a90*/  ISETP.NE.AND P4, PT, R4, RZ, PT ;  /* 0x000000ff0400720c */ /* 0x000fc80003f85270 */
[----:B------:R-:W-:-:S05]  /*1aa0*/  FSEL R10, R126, RZ, !P4 ;  /* 0x000000ff7e0a7208 */ /* 0x000fca0006000000 */
[----:B------:R-:W-:Y:S01]  /*1ab0*/  FFMA.FTZ R9, R15, R147, R10 ;  /* 0x000000930f097223 */ /* 0x000fe2000001000a */
[----:B------:R-:W-:-:S03]  /*1ac0*/  @P0 HADD2.F32 R10, -RZ, R22.H0_H0 ;  /* 0x20000016ff0a0230 */ /* 0x000fc60000004100 */
[----:B------:R-:W-:-:S04]  /*1ad0*/  FADD.FTZ R9, R134, -R9 ;  /* 0x8000000986097221 */ /* 0x000fc80000010000 */
[----:B------:R-:W-:-:S04]  /*1ae0*/  FMUL.FTZ R9, R6, R9 ;  /* 0x0000000906097220 */ /* 0x000fc80000410000 */
[----:B------:R-:W-:-:S07]  /*1af0*/  @P0 FADD.FTZ R9, R9, R10 ;  /* 0x0000000a09090221 */ /* 0x000fce0000010000 */
.L_x_4910:
[----:B------:R-:W-:Y:S05]  /*1b00*/  BSYNC B1 ;  /* 0x0000000000017941 */ /* 0x000fea0003800000 */
.L_x_4908:
        /* <DEDUP_REMOVED lines=15> */
.L_x_4912:
[----:B------:R-:W-:-:S04]  /*1c00*/  ISETP.NE.AND P4, PT, R4, RZ, PT ;  /* 0x000000ff0400720c */ /* 0x000fc80003f85270 */
[----:B------:R-:W-:-:S05]  /*1c10*/  FSEL R9, R126, RZ, !P4 ;  /* 0x000000ff7e097208 */ /* 0x000fca0006000000 */
[----:B------:R-:W-:-:S04]  /*1c20*/  FFMA.FTZ R10, R116, R147, R9 ;  /* 0x00000093740a7223 */ /* 0x000fc80000010009 */
[----:B------:R-:W-:Y:S01]  /*1c30*/  FADD.FTZ R9, R135, -R10 ;  /* 0x8000000a87097221 */ /* 0x000fe20000010000 */
[----:B------:R-:W-:-:S03]  /*1c40*/  @P0 HADD2.F32 R10, -RZ, R22.H1_H1 ;  /* 0x30000016ff0a0230 */ /* 0x000fc60000004100 */
[----:B------:R-:W-:-:S04]  /*1c50*/  FMUL.FTZ R9, R6, R9 ;  /* 0x0000000906097220 */ /* 0x000fc80000410000 */
[----:B------:R-:W-:-:S07]  /*1c60*/  @P0 FADD.FTZ R9, R9, R10 ;  /* 0x0000000a09090221 */ /* 0x000fce0000010000 */
.L_x_4913:
[----:B------:R-:W-:Y:S05]  /*1c70*/  BSYNC B1 ;  /* 0x0000000000017941 */ /* 0x000fea0003800000 */
.L_x_4911:
        /* <DEDUP_REMOVED lines=15> */
.L_x_4915:
[----:B------:R-:W-:-:S04]  /*1d70*/  ISETP.NE.AND P4, PT, R4, RZ, PT ;  /* 0x000000ff0400720c */ /* 0x000fc80003f85270 */
[----:B------:R-:W-:-:S05]  /*1d80*/  FSEL R10, R126, RZ, !P4 ;  /* 0x000000ff7e0a7208 */ /* 0x000fca0006000000 */
[----:B------:R-:W-:Y:S01]  /*1d90*/  FFMA.FTZ R9, R117, R147, R10 ;  /* 0x0000009375097223 */ /* 0x000fe2000001000a */
[----:B------:R-:W-:-:S03]  /*1da0*/  @P0 HADD2.F32 R10, -RZ, R23.H0_H0 ;  /* 0x20000017ff0a0230 */ /* 0x000fc60000004100 */
[----:B------:R-:W-:-:S04]  /*1db0*/  FADD.FTZ R9, R136, -R9 ;  /* 0x8000000988097221 */ /* 0x000fc80000010000 */
[----:B------:R-:W-:-:S04]  /*1dc0*/  FMUL.FTZ R9, R6, R9 ;  /* 0x0000000906097220 */ /* 0x000fc80000410000 */
[----:B------:R-:W-:-:S07]  /*1dd0*/  @P0 FADD.FTZ R9, R9, R10 ;  /* 0x0000000a09090221 */ /* 0x000fce0000010000 */
.L_x_4916:
[----:B------:R-:W-:Y:S05]  /*1de0*/  BSYNC B1 ;  /* 0x0000000000017941 */ /* 0x000fea0003800000 */
.L_x_4914:
        /* <DEDUP_REMOVED lines=15> */
.L_x_4918:
[----:B------:R-:W-:-:S04]  /*1ee0*/  ISETP.NE.AND P4, PT, R4, RZ, PT ;  /* 0x000000ff0400720c */ /* 0x000fc80003f85270 */
[----:B------:R-:W-:-:S05]  /*1ef0*/  FSEL R9, R126, RZ, !P4 ;  /* 0x000000ff7e097208 */ /* 0x000fca0006000000 */
[----:B------:R-:W-:-:S04]  /*1f00*/  FFMA.FTZ R10, R118, R147, R9 ;  /* 0x00000093760a7223 */ /* 0x000fc80000010009 */
[----:B------:R-:W-:Y:S01]  /*1f10*/  FADD.FTZ R9, R137, -R10 ;  /* 0x8000000a89097221 */ /* 0x000fe20000010000 */
[----:B------:R-:W-:-:S03]  /*1f20*/  @P0 HADD2.F32 R10, -RZ, R23.H1_H1 ;  /* 0x30000017ff0a0230 */ /* 0x000fc60000004100 */
[----:B------:R-:W-:-:S04]  /*1f30*/  FMUL.FTZ R9, R6, R9 ;  /* 0x0000000906097220 */ /* 0x000fc80000410000 */
[----:B------:R-:W-:-:S07]  /*1f40*/  @P0 FADD.FTZ R9, R9, R10 ;  /* 0x0000000a09090221 */ /* 0x000fce0000010000 */
.L_x_4919:
[----:B------:R-:W-:Y:S05]  /*1f50*/  BSYNC B1 ;  /* 0x0000000000017941 */ /* 0x000fea0003800000 */
.L_x_4917:
[----:B------:R-:W0:Y:S01]  /*1f60*/  @P3 LDC R148, c[0x0][0x29c] ;  /* 0x0000a700ff943b82 */ /* 0x000e220000000800 */
[----:B------:R-:W-:Y:S07]  /*1f70*/  BSSY B1, `(.L_x_4920) ;  /* 0x0000013000017945 */ /* 0x000fee0003800000 */
[----:B------:R-:W1:Y:S08]  /*1f80*/  @P1 LDC.64 R10, c[0x0][0x308] ;  /* 0x0000c200ff0a1b82 */ /* 0x000e700000000a00 */
[----:B------:R-:W2:Y:S01]  /*1f90*/  @P3 LDC.64 R124, c[0x0][0x2f8] ;  /* 0x0000be00ff7c3b82 */ /* 0x000ea20000000a00 */
[----:B0-----:R-:W-:Y:S01]  /*1fa0*/  @P3 FMUL.FTZ R148, R9, R148 ;  /* 0x0000009409943220 */ /* 0x001fe20000410000 */
[----:B------:R-:W-:-:S03]  /*1fb0*/  @P1 F2FP.F16.F32.PACK_AB R9, RZ, R9 ;  /* 0x00000009ff09123e */ /* 0x000fc600000000ff */
[----:B------:R-:W-:Y:S01]  /*1fc0*/  @P3 FMUL.FTZ R149, R35, R148 ;  /* 0x0000009423953220 */ /* 0x000fe20000410000 */
[----:B------:R-:W-:Y:S01]  /*1fd0*/  @P1 PRMT R111, R111, 0x5410, R9 ;  /* 0x000054106f6f1816 */ /* 0x000fe20000000009 */
[----:B-1----:R-:W-:-:S03]  /*1fe0*/  @P1 IMAD.WIDE.U32 R10, R8, 0x10, R10 ;  /* 0x00000010080a1825 */ /* 0x002fc600078e000a */
[----:B------:R-:W-:-:S04]  /*1ff0*/  @P3 F2FP.F16.F32.PACK_AB R149, RZ, R149 ;  /* 0x00000095ff95323e */ /* 0x000fc800000000ff */
[----:B------:R-:W-:Y:S01]  /*2000*/  @P3 PRMT R115, R115, 0x5410, R149 ;  /* 0x0000541073733816 */ /* 0x000fe20000000095 */
[----:B------:R0:W-:Y:S01]  /*2010*/  @P1 STG.E.128 desc[UR4][R10.64], R108 ;  /* 0x0000006c0a001986 */ /* 0x0001e2000c101d04 */
[----:B------:R-:W-:Y:S02]  /*2020*/  @P3 HADD2.F32 R149, -RZ, R107.H1_H1 ;  /* 0x3000006bff953230 */ /* 0x000fe40000004100 */
[C---:B--2---:R-:W-:Y:S01]  /*2030*/  @P3 IMAD.WIDE.U32 R124, R127.reuse, 0x10, R124 ;  /* 0x000000107f7c3825 */ /* 0x044fe200078e007c */
[----:B------:R-:W-:-:S04]  /*2040*/  IADD3 R127, R127, 0x20, RZ ;  /* 0x000000207f7f7810 */ /* 0x000fc80007ffe0ff */
[----:B------:R0:W-:Y:S01]  /*2050*/  @P3 STG.E.128 desc[UR4][R124.64], R112 ;  /* 0x000000707c003986 */ /* 0x0001e2000c101d04 */
[----:B------:R-:W-:Y:S05]  /*2060*/  @!P3 BRA `(.L_x_4921) ;  /* 0x00000000000cb947 */ /* 0x000fea0003800000 */
[----:B------:R-:W1:Y:S02]  /*2070*/  LDC.64 R8, c[0x0][0x220] ;  /* 0x00008800ff087b82 */ /* 0x000e640000000a00 */
[----:B-1----:R-:W-:-:S05]  /*2080*/  IMAD.WIDE.U32 R8, R127, 0x10, R8 ;  /* 0x000000107f087825 */ /* 0x002fca00078e0008 */
[----:B------:R1:W5:Y:S02]  /*2090*/  LDG.E.128 R104, desc[UR4][R8.64] ;  /* 0x0000000408687981 */ /* 0x000364000c1e1d00 */
.L_x_4921:
[----:B------:R-:W-:Y:S05]  /*20a0*/  BSYNC B1 ;  /* 0x0000000000017941 */ /* 0x000fea0003800000 */
.L_x_4920:
[----:B------:R-:W-:Y:S01]  /*20b0*/  BSSY B1, `(.L_x_4922) ;  /* 0x000000e000017945 */ /* 0x000fe20003800000 */
[----:B------:R-:W-:-:S03]  /*20c0*/  @P3 FFMA.FTZ R95, R148, R149, R95 ;  /* 0x00000095945f3223 */ /* 0x000fc6000001005f */
[----:B------:R-:W-:Y:S05]  /*20d0*/  @P2 BRA `(.L_x_4923) ;  /* 0x0000000000102947 */ /* 0x000fea0003800000 */
[----:B-1----:R-:W-:Y:S01]  /*20e0*/  HFMA2.MMA R9, -RZ, RZ, 0, 0 ;  /* 0x00000000ff097435 */ /* 0x002fe200000001ff */
[----:B------:R-:W-:Y:S10]  /*20f0*/  @!P0 BRA `(.L_x_4924) ;  /* 0x0000000000248947 */ /* 0x000ff40003800000 */
[----:B------:R-:W-:Y:S01]  /*2100*/  HADD2.F32 R9, -RZ, R16.H0_H0 ;  /* 0x20000010ff097230 */ /* 0x000fe20000004100 */
[----:B------:R-:W-:Y:S06]  /*2110*/  BRA `(.L_x_4924) ;  /* 0x00000000001c7947 */ /* 0x000fec0003800000 */
.L_x_4923:
[----:B------:R-:W-:-:S04]  /*2120*/  ISETP.NE.AND P4, PT, R4, RZ, PT ;  /* 0x000000ff0400720c */ /* 0x000fc80003f85270 */
[----:B-1----:R-:W-:-:S05]  /*2130*/  FSEL R8, R126, RZ, !P4 ;  /* 0x000000ff7e087208 */ /* 0x002fca0006000000 */
[----:B------:R-:W-:Y:S01]  /*2140*/  FFMA.FTZ R9, R119, R147, R8 ;  /* 0x0000009377097223 */ /* 0x000fe20000010008 */
[----:B------:R-:W-:-:S03]  /*2150*/  @P0 HADD2.F32 R8, -RZ, R16.H0_H0 ;  /* 0x20000010ff080230 */ /* 0x000fc60000004100 */
[----:B------:R-:W-:-:S04]  /*2160*/  FADD.FTZ R9, R138, -R9 ;  /* 0x800000098a097221 */ /* 0x000fc80000010000 */
[----:B------:R-:W-:-:S04]  /*2170*/  FMUL.FTZ R9, R6, R9 ;  /* 0x0000000906097220 */ /* 0x000fc80000410000 */
[----:B------:R-:W-:-:S07]  /*2180*/  @P0 FADD.FTZ R9, R9, R8 ;  /* 0x0000000809090221 */ /* 0x000fce0000010000 */
.L_x_4924:
[----:B------:R-:W-:Y:S05]  /*2190*/  BSYNC B1 ;  /* 0x0000000000017941 */ /* 0x000fea0003800000 */
.L_x_4922:
[----:B------:R-:W1:Y:S01]  /*21a0*/  @P3 LDC R8, c[0x0][0x29c] ;  /* 0x0000a700ff083b82 */ /* 0x000e620000000800 */
[----:B0----5:R-:W-:Y:S01]  /*21b0*/  @P3 HADD2.F32 R125, -RZ, R104.H0_H0 ;  /* 0x20000068ff7d3230 */ /* 0x021fe20000004100 */
        /* <DEDUP_REMOVED lines=13> */
.L_x_4926:
[----:B------:R-:W-:-:S04]  /*2290*/  ISETP.NE.AND P4, PT, R4, RZ, PT ;  /* 0x000000ff0400720c */ /* 0x000fc80003f85270 */
[----:B------:R-:W-:-:S05]  /*22a0*/  FSEL R9, R126, RZ, !P4 ;  /* 0x000000ff7e097208 */ /* 0x000fca0006000000 */
[----:B------:R-:W-:-:S04]  /*22b0*/  FFMA.FTZ R8, R120, R147, R9 ;  /* 0x0000009378087223 */ /* 0x000fc80000010009 */
[----:B------:R-:W-:Y:S01]  /*22c0*/  FADD.FTZ R9, R139, -R8 ;  /* 0x800000088b097221 */ /* 0x000fe20000010000 */
[----:B------:R-:W-:-:S03]  /*22d0*/  @P0 HADD2.F32 R8, -RZ, R16.H1_H1 ;  /* 0x30000010ff080230 */ /* 0x000fc60000004100 */
[----:B------:R-:W-:-:S04]  /*22e0*/  FMUL.FTZ R9, R6, R9 ;  /* 0x0000000906097220 */ /* 0x000fc80000410000 */
[----:B------:R-:W-:-:S07]  /*22f0*/  @P0 FADD.FTZ R9, R9, R8 ;  /* 0x0000000809090221 */ /* 0x000fce0000010000 */
.L_x_4927:
[----:B------:R-:W-:Y:S05]  /*2300*/  BSYNC B1 ;  /* 0x0000000000017941 */ /* 0x000fea0003800000 */
.L_x_4925:
[----:B------:R-:W0:Y:S01]  /*2310*/  @P3 LDC R8, c[0x0][0x29c] ;  /* 0x0000a700ff083b82 */ /* 0x000e220000000800 */
[----:B------:R-:W-:Y:S01]  /*2320*/  @P3 HADD2.F32 R124, -RZ, R104.H1_H1 ;  /* 0x30000068ff7c3230 */ /* 0x000fe20000004100 */
[----:B------:R-:W-:Y:S01]  /*2330*/  BSSY B1, `(.L_x_4928) ;  /* 0x0000014000017945 */ /* 0x000fe20003800000 */
[----:B0-----:R-:W-:Y:S01]  /*2340*/  @P3 FMUL.FTZ R8, R9, R8 ;  /* 0x0000000809083220 */ /* 0x001fe20000410000 */
        /* <DEDUP_REMOVED lines=11> */
.L_x_4929:
[----:B------:R-:W-:-:S04]  /*2400*/  ISETP.NE.AND P4, PT, R4, RZ, PT ;  /* 0x000000ff0400720c */ /* 0x000fc80003f85270 */
[----:B------:R-:W-:-:S05]  /*2410*/  FSEL R8, R126, RZ, !P4 ;  /* 0x000000ff7e087208 */ /* 0x000fca0006000000 */
[----:B------:R-:W-:Y:S01]  /*2420*/  FFMA.FTZ R9, R121, R147, R8 ;  /* 0x0000009379097223 */ /* 0x000fe20000010008 */
[----:B------:R-:W-:-:S03]  /*2430*/  @P0 HADD2.F32 R8, -RZ, R17.H0_H0 ;  /* 0x20000011ff080230 */ /* 0x000fc60000004100 */
[----:B------:R-:W-:-:S04]  /*2440*/  FADD.FTZ R9, R140, -R9 ;  /* 0x800000098c097221 */ /* 0x000fc80000010000 */
[----:B------:R-:W-:-:S04]  /*2450*/  FMUL.FTZ R9, R6, R9 ;  /* 0x0000000906097220 */ /* 0x000fc80000410000 */
[----:B------:R-:W-:-:S07]  /*2460*/  @P0 FADD.FTZ R9, R9, R8 ;  /* 0x0000000809090221 */ /* 0x000fce0000010000 */
.L_x_4930:
[----:B------:R-:W-:Y:S05]  /*2470*/  BSYNC B1 ;  /* 0x0000000000017941 */ /* 0x000fea0003800000 */
.L_x_4928:
[----:B------:R-:W0:Y:S01]  /*2480*/  @P3 LDC R8, c[0x0][0x29c] ;  /* 0x0000a700ff083b82 */ /* 0x000e220000000800 */
[----:B------:R-:W-:Y:S01]  /*2490*/  @P3 HADD2.F32 R125, -RZ, R105.H0_H0 ;  /* 0x20000069ff7d3230 */ /* 0x000fe20000004100 */
        /* <DEDUP_REMOVED lines=13> */
.L_x_4932:
[----:B------:R-:W-:-:S04]  /*2570*/  ISETP.NE.AND P4, PT, R4, RZ, PT ;  /* 0x000000ff0400720c */ /* 0x000fc80003f85270 */
[----:B------:R-:W-:-:S05]  /*2580*/  FSEL R9, R126, RZ, !P4 ;  /* 0x000000ff7e097208 */ /* 0x000fca0006000000 */
[----:B------:R-:W-:-:S04]  /*2590*/  FFMA.FTZ R8, R122, R147, R9 ;  /* 0x000000937a087223 */ /* 0x000fc80000010009 */
[----:B------:R-:W-:Y:S01]  /*25a0*/  FADD.FTZ R9, R141, -R8 ;  /* 0x800000088d097221 */ /* 0x000fe20000010000 */
[----:B------:R-:W-:-:S03]  /*25b0*/  @P0 HADD2.F32 R8, -RZ, R17.H1_H1 ;  /* 0x30000011ff080230 */ /* 0x000fc60000004100 */
[----:B------:R-:W-:-:S04]  /*25c0*/  FMUL.FTZ R9, R6, R9 ;  /* 0x0000000906097220 */ /* 0x000fc80000410000 */
[----:B------:R-:W-:-:S07]  /*25d0*/  @P0 FADD.FTZ R9, R9, R8 ;  /* 0x0000000809090221 */ /* 0x000fce0000010000 */
.L_x_4933:
[----:B------:R-:W-:Y:S05]  /*25e0*/  BSYNC B1 ;  /* 0x0000000000017941 */ /* 0x000fea0003800000 */
.L_x_4931:
        /* <DEDUP_REMOVED lines=15> */
.L_x_4935:
[----:B------:R-:W-:-:S04]  /*26e0*/  ISETP.NE.AND P4, PT, R4, RZ, PT ;  /* 0x000000ff0400720c */ /* 0x000fc80003f85270 */
[----:B------:R-:W-:-:S05]  /*26f0*/  FSEL R8, R126, RZ, !P4 ;  /* 0x000000ff7e087208 */ /* 0x000fca0006000000 */
[----:B------:R-:W-:Y:S01]  /*2700*/  FFMA.FTZ R9, R123, R147, R8 ;  /* 0x000000937b097223 */ /* 0x000fe20000010008 */
[----:B------:R-:W-:-:S03]  /*2710*/  @P0 HADD2.F32 R8, -RZ, R18.H0_H0 ;  /* 0x20000012ff080230 */ /* 0x000fc60000004100 */
[----:B------:R-:W-:-:S04]  /*2720*/  FADD.FTZ R9, R142, -R9 ;  /* 0x800000098e097221 */ /* 0x000fc80000010000 */
[----:B------:R-:W-:-:S04]  /*2730*/  FMUL.FTZ R9, R6, R9 ;  /* 0x0000000906097220 */ /* 0x000fc80000410000 */
[----:B------:R-:W-:-:S07]  /*2740*/  @P0 FADD.FTZ R9, R9, R8 ;  /* 0x0000000809090221 */ /* 0x000fce0000010000 */
.L_x_4936:
[----:B------:R-:W-:Y:S05]  /*2750*/  BSYNC B1 ;  /* 0x0000000000017941 */ /* 0x000fea0003800000 */
.L_x_4934:
        /* <DEDUP_REMOVED lines=15> */
.L_x_4938:
[----:B------:R-:W-:-:S04]  /*2850*/  ISETP.NE.AND P4, PT, R4, RZ, PT ;  /* 0x000000ff0400720c */ /* 0x000fc80003f85270 */
[----:B------:R-:W-:-:S05]  /*2860*/  FSEL R9, R126, RZ, !P4 ;  /* 0x000000ff7e097208 */ /* 0x000fca0006000000 */
[----:B------:R-:W-:-:S04]  /*2870*/  FFMA.FTZ R8, R128, R147, R9 ;  /* 0x0000009380087223 */ /* 0x000fc80000010009 */
[----:B------:R-:W-:Y:S01]  /*2880*/  FADD.FTZ R9, R143, -R8 ;  /* 0x800000088f097221 */ /* 0x000fe20000010000 */
[----:B------:R-:W-:-:S03]  /*2890*/  @P0 HADD2.F32 R8, -RZ, R18.H1_H1 ;  /* 0x30000012ff080230 */ /* 0x000fc60000004100 */
[----:B------:R-:W-:-:S04]  /*28a0*/  FMUL.FTZ R9, R6, R9 ;  /* 0x0000000906097220 */ /* 0x000fc80000410000 */
[----:B------:R-:W-:-:S07]  /*28b0*/  @P0 FADD.FTZ R9, R9, R8 ;  /* 0x0000000809090221 */ /* 0x000fce0000010000 */
.L_x_4939:
[----:B------:R-:W-:Y:S05]  /*28c0*/  BSYNC B1 ;  /* 0x0000000000017941 */ /* 0x000fea0003800000 */
.L_x_4937:
        /* <DEDUP_REMOVED lines=15> */
.L_x_4941:
[----:B------:R-:W-:-:S04]  /*29c0*/  ISETP.NE.AND P4, PT, R4, RZ, PT ;  /* 0x000000ff0400720c */ /* 0x000fc80003f85270 */
[----:B------:R-:W-:-:S05]  /*29d0*/  FSEL R8, R126, RZ, !P4 ;  /* 0x000000ff7e087208 */ /* 0x000fca0006000000 */
[----:B------:R-:W-:Y:S01]  /*29e0*/  FFMA.FTZ R9, R129, R147, R8 ;  /* 0x0000009381097223 */ /* 0x000fe20000010008 */
[----:B------:R-:W-:-:S03]  /*29f0*/  @P0 HADD2.F32 R8, -RZ, R19.H0_H0 ;  /* 0x20000013ff080230 */ /* 0x000fc60000004100 */
[----:B------:R-:W-:-:S04]  /*2a00*/  FADD.FTZ R9, R144, -R9 ;  /* 0x8000000990097221 */ /* 0x000fc80000010000 */
[----:B------:R-:W-:-:S04]  /*2a10*/  FMUL.FTZ R9, R6, R9 ;  /* 0x0000000906097220 */ /* 0x000fc80000410000 */
[----:B------:R-:W-:-:S07]  /*2a20*/  @P0 FADD.FTZ R9, R9, R8 ;  /* 0x0000000809090221 */ /* 0x000fce0000010000 */
.L_x_4942:
[----:B------:R-:W-:Y:S05]  /*2a30*/  BSYNC B1 ;  /* 0x0000000000017941 */ /* 0x000fea0003800000 */
.L_x_4940:
        /* <DEDUP_REMOVED lines=15> */
.L_x_4944:
[----:B------:R-:W-:Y:S01]  /*2b30*/  ISETP.NE.AND P2, PT, R4, RZ, PT ;  /* 0x000000ff0400720c */ /* 0x000fe20003f45270 */
[----:B------:R-:W-:-:S03]  /*2b40*/  @P0 HADD2.F32 R11, -RZ, R19.H1_H1 ;  /* 0x30000013ff0b0230 */ /* 0x000fc60000004100 */
[----:B------:R-:W-:-:S05]  /*2b50*/  FSEL R9, R126, RZ, !P2 ;  /* 0x000000ff7e097208 */ /* 0x000fca0005000000 */
[----:B------:R-:W-:-:S04]  /*2b60*/  FFMA.FTZ R8, R146, R147, R9 ;  /* 0x0000009392087223 */ /* 0x000fc80000010009 */
[----:B------:R-:W-:-:S04]  /*2b70*/  FADD.FTZ R9, R145, -R8 ;  /* 0x8000000891097221 */ /* 0x000fc80000010000 */
[----:B------:R-:W-:-:S04]  /*2b80*/  FMUL.FTZ R6, R6, R9 ;  /* 0x0000000906067220 */ /* 0x000fc80000410000 */
[----:B------:R-:W-:-:S07]  /*2b90*/  @P0 FADD.FTZ R6, R6, R11 ;  /* 0x0000000b06060221 */ /* 0x000fce0000010000 */
.L_x_4945:
[----:B------:R-:W-:Y:S05]  /*2ba0*/  BSYNC B1 ;  /* 0x0000000000017941 */ /* 0x000fea0003800000 */
.L_x_4943:
[----:B------:R-:W0:Y:S08]  /*2bb0*/  @P3 LDC R147, c[0x0][0x29c] ;  /* 0x0000a700ff933b82 */ /* 0x000e300000000800 */
[----:B------:R-:W1:Y:S08]  /*2bc0*/  @P1 LDC.64 R8, c[0x0][0x308] ;  /* 0x0000c200ff081b82 */ /* 0x000e700000000a00 */
[----:B------:R-:W2:Y:S08]  /*2bd0*/  @P3 LDC.64 R10, c[0x0][0x2f8] ;  /* 0x0000be00ff0a3b82 */ /* 0x000eb00000000a00 */
[----:B------:R-:W3:Y:S01]  /*2be0*/  LDC.64 R124, c[0x0][0x210] ;  /* 0x00008400ff7c7b82 */ /* 0x000ee20000000a00 */
[----:B0-----:R-:W-:Y:S01]  /*2bf0*/  @P3 FMUL.FTZ R126, R6, R147 ;  /* 0x00000093067e3220 */ /* 0x001fe20000410000 */
[----:B------:R-:W-:-:S03]  /*2c00*/  @P1 F2FP.F16.F32.PACK_AB R6, RZ, R6 ;  /* 0x00000006ff06123e */ /* 0x000fc600000000ff */
[----:B------:R-:W-:Y:S01]  /*2c10*/  @P3 FMUL.FTZ R147, R27, R126 ;  /* 0x0000007e1b933220 */ /* 0x000fe20000410000 */
[----:B------:R-:W-:Y:S01]  /*2c20*/  @P1 PRMT R111, R111, 0x5410, R6 ;  /* 0x000054106f6f1816 */ /* 0x000fe20000000006 */
[----:B------:R-:W-:Y:S02]  /*2c30*/  @P3 HADD2.F32 R6, -RZ, R107.H1_H1 ;  /* 0x3000006bff063230 */ /* 0x000fe40000004100 */
[----:B-1----:R-:W-:Y:S01]  /*2c40*/  @P1 IMAD.WIDE.U32 R8, R7, 0x10, R8 ;  /* 0x0000001007081825 */ /* 0x002fe200078e0008 */
[----:B------:R-:W-:-:S03]  /*2c50*/  @P3 F2FP.F16.F32.PACK_AB R147, RZ, R147 ;  /* 0x00000093ff93323e */ /* 0x000fc600000000ff */
[----:B------:R-:W-:Y:S01]  /*2c60*/  @P3 FFMA.FTZ R103, R6, R126, R103 ;  /* 0x0000007e06673223 */ /* 0x000fe20000010067 */
[----:B------:R-:W-:Y:S01]  /*2c70*/  @P3 PRMT R115, R115, 0x5410, R147 ;  /* 0x0000541073733816 */ /* 0x000fe20000000093 */
[----:B------:R0:W-:Y:S01]  /*2c80*/  @P1 STG.E.128 desc[UR4][R8.64], R108 ;  /* 0x0000006c08001986 */ /* 0x0001e2000c101d04 */
[----:B--2---:R-:W-:-:S05]  /*2c90*/  @P3 IMAD.WIDE.U32 R10, R127, 0x10, R10 ;  /* 0x000000107f0a3825 */ /* 0x004fca00078e000a */
[----:B------:R0:W-:Y:S01]  /*2ca0*/  @P3 STG.E.128 desc[UR4][R10.64], R112 ;  /* 0x000000700a003986 */ /* 0x0001e2000c101d04 */
[----:B---3--:R-:W-:-:S04]  /*2cb0*/  LEA R2, R124, R2, 0x2 ;  /* 0x000000027c027211 */ /* 0x008fc800078e10ff */
[----:B------:R-:W-:-:S13]  /*2cc0*/  ISETP.GE.AND P0, PT, R2, R125, PT ;  /* 0x0000007d0200720c */ /* 0x000fda0003f06270 */
[----:B0-----:R-:W-:Y:S05]  /*2cd0*/  @!P0 BRA `(.L_x_4946) ;  /* 0xffffffd800088947 */ /* 0x001fea000383ffff */
.L_x_4891:
[----:B------:R-:W-:Y:S05]  /*2ce0*/  BSYNC B0 ;  /* 0x0000000000007941 */ /* 0x000fea0003800000 */
.L_x_4889:
        /* <DEDUP_REMOVED lines=152> */
.L_x_4895:
        /* <DEDUP_REMOVED lines=8> */
.L_x_4948:
[----:B------:R-:W-:Y:S05]  /*36f0*/  BSYNC B1 ;  /* 0x0000000000017941 */ /* 0x000fea0003800000 */
.L_x_4947:
        /* <DEDUP_REMOVED lines=8> */
.L_x_4949:
[----:B------:R-:W-:Y:S01]  /*3780*/  FADD.FTZ R125, R125, R150 ;  /* 0x000000967d7d7221 */ /* 0x000fe20000010000 */
[----:B------:R-:W-:-:S04]  /*3790*/  HFMA2.MMA R155, -RZ, RZ, 0, 1.1920928955078125e-07 ;  /* 0x00000002ff9b7435 */ /* 0x000fc800000001ff */
[----:B------:R-:W-:Y:S02]  /*37a0*/  MOV R156, R125 ;  /* 0x0000007d009c7202 */ /* 0x000fe40000000f00 */
[----:B------:R-:W-:-:S07]  /*37b0*/  MOV R124, R154 ;  /* 0x0000009a007c7202 */ /* 0x000fce0000000f00 */
[----:B------:R-:W-:Y:S05]  /*37c0*/  WARPSYNC.COLLECTIVE R153, `(.L_x_4950) ;  /* 0x0000000099087348 */ /* 0x000fea0003c00000 */
[----:B------:R0:W1:Y:S02]  /*37d0*/  SHFL.BFLY P0, R154, R156, R155, R158 ;  /* 0x0c00009b9c9a7389 */ /* 0x000064000000009e */
[----:B01----:R-:W-:Y:S01]  /*37e0*/  ENDCOLLECTIVE ;  /* 0x000000000000791b */ /* 0x003fe20003800000 */
.L_x_4950:
[----:B------:R-:W-:-:S05]  /*37f0*/  FADD.FTZ R124, R124, R147 ;  /* 0x000000937c7c7221 */ /* 0x000fca0000010000 */
[----:B------:R-:W-:Y:S02]  /*3800*/  MOV R156, R124 ;  /* 0x0000007c009c7202 */ /* 0x000fe40000000f00 */
[----:B------:R-:W-:-:S07]  /*3810*/  MOV R126, R154 ;  /* 0x0000009a007e7202 */ /* 0x000fce0000000f00 */
[----:B------:R-:W-:Y:S05]  /*3820*/  WARPSYNC.COLLECTIVE R153, `(.L_x_4951) ;  /* 0x0000000099087348 */ /* 0x000fea0003c00000 */
[----:B------:R0:W1:Y:S02]  /*3830*/  SHFL.BFLY P0, R154, R156, R155, R158 ;  /* 0x0c00009b9c9a7389 */ /* 0x000064000000009e */
[----:B01----:R-:W-:Y:S01]  /*3840*/  ENDCOLLECTIVE ;  /* 0x000000000000791b */ /* 0x003fe20003800000 */
.L_x_4951:
[----:B------:R-:W-:Y:S01]  /*3850*/  FADD.FTZ R126, R125, R126 ;  /* 0x0000007e7d7e7221 */ /* 0x000fe20000010000 */
[----:B------:R-:W-:-:S04]  /*3860*/  HFMA2.MMA R155, -RZ, RZ, 0, 2.384185791015625e-07 ;  /* 0x00000004ff9b7435 */ /* 0x000fc800000001ff */
[----:B------:R-:W-:Y:S02]  /*3870*/  MOV R156, R126 ;  /* 0x0000007e009c7202 */ /* 0x000fe40000000f00 */
[----:B------:R-:W-:-:S07]  /*3880*/  MOV R127, R154 ;  /* 0x0000009a007f7202 */ /* 0x000fce0000000f00 */
[----:B------:R-:W-:Y:S05]  /*3890*/  WARPSYNC.COLLECTIVE R153, `(.L_x_4952) ;  /* 0x0000000099087348 */ /* 0x000fea0003c00000 */
[----:B------:R0:W1:Y:S02]  /*38a0*/  SHFL.BFLY P0, R154, R156, R155, R158 ;  /* 0x0c00009b9c9a7389 */ /* 0x000064000000009e */
[----:B01----:R-:W-:Y:S01]  /*38b0*/  ENDCOLLECTIVE ;  /* 0x000000000000791b */ /* 0x003fe20003800000 */
.L_x_4952:
[----:B------:R-:W-:-:S05]  /*38c0*/  FADD.FTZ R127, R124, R127 ;  /* 0x0000007f7c7f7221 */ /* 0x000fca0000010000 */
[----:B------:R-:W-:Y:S02]  /*38d0*/  MOV R156, R127 ;  /* 0x0000007f009c7202 */ /* 0x000fe40000000f00 */
[----:B------:R-:W-:-:S07]  /*38e0*/  MOV R149, R154 ;  /* 0x0000009a00957202 */ /* 0x000fce0000000f00 */
[----:B------:R-:W-:Y:S05]  /*38f0*/  WARPSYNC.COLLECTIVE R153, `(.L_x_4953) ;  /* 0x0000000099087348 */ /* 0x000fea0003c00000 */
[----:B------:R0:W1:Y:S02]  /*3900*/  SHFL.BFLY P0, R154, R156, R155, R158 ;  /* 0x0c00009b9c9a7389 */ /* 0x000064000000009e */
[----:B01----:R-:W-:Y:S01]  /*3910*/  ENDCOLLECTIVE ;  /* 0x000000000000791b */ /* 0x003fe20003800000 */
.L_x_4953:
[----:B------:R-:W-:Y:S01]  /*3920*/  FADD.FTZ R149, R126, R149 ;  /* 0x000000957e957221 */ /* 0x000fe20000010000 */
[----:B------:R-:W-:-:S04]  /*3930*/  HFMA2.MMA R155, -RZ, RZ, 0, 4.76837158203125e-07 ;  /* 0x00000008ff9b7435 */ /* 0x000fc800000001ff */
[----:B------:R-:W-:Y:S02]  /*3940*/  MOV R156, R149 ;  /* 0x00000095009c7202 */ /* 0x000fe40000000f00 */
[----:B------:R-:W-:-:S07]  /*3950*/  MOV R152, R154 ;  /* 0x0000009a00987202 */ /* 0x000fce0000000f00 */
[----:B------:R-:W-:Y:S05]  /*3960*/  WARPSYNC.COLLECTIVE R153, `(.L_x_4954) ;  /* 0x0000000099087348 */ /* 0x000fea0003c00000 */
[----:B------:R0:W1:Y:S02]  /*3970*/  SHFL.BFLY P0, R154, R156, R155, R158 ;  /* 0x0c00009b9c9a7389 */ /* 0x000064000000009e */
[----:B01----:R-:W-:Y:S01]  /*3980*/  ENDCOLLECTIVE ;  /* 0x000000000000791b */ /* 0x003fe20003800000 */
.L_x_4954:
[----:B------:R-:W-:-:S05]  /*3990*/  FADD.FTZ R152, R127, R152 ;  /* 0x000000987f987221 */ /* 0x000fca0000010000 */
[----:B------:R-:W-:Y:S02]  /*39a0*/  MOV R156, R152 ;  /* 0x00000098009c7202 */ /* 0x000fe40000000f00 */
[----:B------:R-:W-:-:S07]  /*39b0*/  MOV R150, R154 ;  /* 0x0000009a00967202 */ /* 0x000fce0000000f00 */
[----:B------:R-:W-:Y:S05]  /*39c0*/  WARPSYNC.COLLECTIVE R153, `(.L_x_4955) ;  /* 0x0000000099087348 */ /* 0x000fea0003c00000 */
[----:B------:R0:W1:Y:S02]  /*39d0*/  SHFL.BFLY P0, R154, R156, R155, R158 ;  /* 0x0c00009b9c9a7389 */ /* 0x000064000000009e */
[----:B01----:R-:W-:Y:S01]  /*39e0*/  ENDCOLLECTIVE ;  /* 0x000000000000791b */ /* 0x003fe20003800000 */
.L_x_4955:
[----:B------:R-:W-:Y:S01]  /*39f0*/  FADD.FTZ R150, R149, R150 ;  /* 0x0000009695967221 */ /* 0x000fe20000010000 */
[----:B------:R-:W-:-:S04]  /*3a00*/  HFMA2.MMA R155, -RZ, RZ, 0, 9.5367431640625e-07 ;  /* 0x00000010ff9b7435 */ /* 0x000fc800000001ff */
[----:B------:R-:W-:Y:S02]  /*3a10*/  MOV R156, R150 ;  /* 0x00000096009c7202 */ /* 0x000fe40000000f00 */
[----:B------:R-:W-:-:S07]  /*3a20*/  MOV R147, R154 ;  /* 0x0000009a00937202 */ /* 0x000fce0000000f00 */
[----:B------:R-:W-:Y:S05]  /*3a30*/  WARPSYNC.COLLECTIVE R153, `(.L_x_4956) ;  /* 0x0000000099087348 */ /* 0x000fea0003c00000 */
[----:B------:R0:W1:Y:S02]  /*3a40*/  SHFL.BFLY P0, R154, R156, R155, R158 ;  /* 0x0c00009b9c9a7389 */ /* 0x000064000000009e */
[----:B01----:R-:W-:Y:S01]  /*3a50*/  ENDCOLLECTIVE ;  /* 0x000000000000791b */ /* 0x003fe20003800000 */
.L_x_4956:
[----:B------:R-:W-:-:S05]  /*3a60*/  FADD.FTZ R147, R152, R147 ;  /* 0x0000009398937221 */ /* 0x000fca0000010000 */
[----:B------:R-:W-:Y:S02]  /*3a70*/  MOV R156, R147 ;  /* 0x00000093009c7202 */ /* 0x000fe40000000f00 */
[----:B------:R-:W-:-:S07]  /*3a80*/  MOV R151, R154 ;  /* 0x0000009a00977202 */ /* 0x000fce0000000f00 */
[----:B------:R-:W-:Y:S05]  /*3a90*/  WARPSYNC.COLLECTIVE R153, `(.L_x_4957) ;  /* 0x0000000099087348 */ /* 0x000fea0003c00000 */
[----:B------:R0:W1:Y:S02]  /*3aa0*/  SHFL.BFLY P0, R154, R156, R155, R158 ;  /* 0x0c00009b9c9a7389 */ /* 0x000064000000009e */
[----:B01----:R-:W-:Y:S01]  /*3ab0*/  ENDCOLLECTIVE ;  /* 0x000000000000791b */ /* 0x003fe20003800000 */
.L_x_4957:
[----:B------:R-:W-:Y:S05]  /*3ac0*/  BRA `(.L_x_4958) ;  /* 0xffffffd800147947 */ /* 0x000fea000383ffff */
.L_x_4959:
        /* <DEDUP_REMOVED lines=11> */
.L_x_9179:


//--------------------- .text._ZN10layer_norm13ln_bwd_kernelINS_13Kernel_traitsIf6__halfS2_S2_fjLj512ELj1ELj4ELj1ELj16ENS_18Kernel_traits_baseILj512EfS2_S2_S2_fjLj128EEEEELb1ELb0ELb0ELb0EEEvNS_9BwdParamsE --------------------------
	.section	.text._ZN10layer_norm13ln_bwd_kernelINS_13Kernel_traitsIf6__halfS2_S2_fjLj512ELj1ELj4ELj1ELj16ENS_18Kernel_traits_baseILj512EfS2_S2_S2_fjLj128EEEEELb1ELb0ELb0ELb0EEEvNS_9BwdParamsE,"ax",@progbits
	.align	128
        .global         _ZN10layer_norm13ln_bwd_kernelINS_13Kernel_traitsIf6__halfS2_S2_fjLj512ELj1ELj4ELj1ELj16ENS_18Kernel_traits_baseILj512EfS2_S2_S2_fjLj128EEEEELb1ELb0ELb0ELb0EEEvNS_9BwdParamsE
        .type           _ZN10layer_norm13ln_bwd_kernelINS_13Kernel_traitsIf6__halfS2_S2_fjLj512ELj1ELj4ELj1ELj16ENS_18Kernel_traits_baseILj512EfS2_S2_S2_fjLj128EEEEELb1ELb0ELb0ELb0EEEvNS_9BwdParamsE,@function
        .size           _ZN10layer_norm13ln_bwd_kernelINS_13Kernel_traitsIf6__halfS2_S2_fjLj512ELj1ELj4ELj1ELj16ENS_18Kernel_traits_baseILj512EfS2_S2_S2_fjLj128EEEEELb1ELb0ELb0ELb0EEEvNS_9BwdParamsE,(.L_x_9180 - _ZN10layer_norm13ln_bwd_kernelINS_13Kernel_traitsIf6__halfS2_S2_fjLj512ELj1ELj4ELj1ELj16ENS_18Kernel_traits_baseILj512EfS2_S2_S2_fjLj128EEEEELb1ELb0ELb0ELb0EEEvNS_9BwdParamsE)
        .other          _ZN10layer_norm13ln_bwd_kernelINS_13Kernel_traitsIf6__halfS2_S2_fjLj512ELj1ELj4ELj1ELj16ENS_18Kernel_traits_baseILj512EfS2_S2_S2_fjLj128EEEEELb1ELb0ELb0ELb0EEEvNS_9BwdParamsE,@"STO_CUDA_ENTRY STV_DEFAULT"
_ZN10layer_norm13ln_bwd_kernelINS_13Kernel_traitsIf6__halfS2_S2_fjLj512ELj1ELj4ELj1ELj16ENS_18Kernel_traits_baseILj512EfS2_S2_S2_fjLj128EEEEELb1ELb0ELb0ELb0EEEvNS_9BwdParamsE:
.text._ZN10layer_norm13ln_bwd_kernelINS_13Kernel_traitsIf6__halfS2_S2_fjLj512ELj1ELj4ELj1ELj16ENS_18Kernel_traits_baseILj512EfS2_S2_S2_fjLj128EEEEELb1ELb0ELb0ELb0EEEvNS_9BwdParamsE:
        /* <DEDUP_REMOVED lines=58> */
.L_x_4971:
        /* <DEDUP_REMOVED lines=38> */
[--C-:B--2---:R-:W-:Y:S02]  /*0600*/  HADD2.F32 R87, -RZ, R12.reuse.H1_H1 ;  /* 0x3000000cff577230 */ /* 0x104fe40000004100 */
[--C-:B------:R-:W-:Y:S02]  /*0610*/  HADD2.F32 R97, -RZ, R13.reuse.H0_H0 ;  /* 0x2000000dff617230 */ /* 0x100fe40000004100 */
[----:B------:R-:W-:Y:S02]  /*0620*/  HADD2.F32 R3, -RZ, R12.H0_H0 ;  /* 0x2000000cff037230 */ /* 0x000fe40000004100 */
[----:B------:R-:W-:Y:S01]  /*0630*/  FADD.FTZ R87, -R96, R87 ;  /* 0x0000005760577221 */ /* 0x000fe20000010100 */
[----:B------:R-:W-:Y:S02]  /*0640*/  HADD2.F32 R111, -RZ, R13.H1_H1 ;  /* 0x3000000dff6f7230 */ /* 0x000fe40000004100 */
[----:B------:R-:W-:-:S02]  /*0650*/  HADD2.F32 R113, -RZ, R14.H0_H0 ;  /* 0x2000000eff717230 */ /* 0x000fc40000004100 */
[----:B------:R-:W-:Y:S02]  /*0660*/  HADD2.F32 R117, -RZ, R14.H1_H1 ;  /* 0x3000000eff757230 */ /* 0x000fe40000004100 */
[--C-:B------:R-:W-:Y:S02]  /*0670*/  HADD2.F32 R85, -RZ, R15.reuse.H0_H0 ;  /* 0x2000000fff557230 */ /* 0x100fe40000004100 */
[----:B------:R-:W-:Y:S02]  /*0680*/  HADD2.F32 R77, -RZ, R15.H1_H1 ;  /* 0x3000000fff4d7230 */ /* 0x000fe40000004100 */
[----:B------:R-:W-:Y:S01]  /*0690*/  FADD.FTZ R3, -R96, R3 ;  /* 0x0000000360037221 */ /* 0x000fe20000010100 */
[----:B---3--:R-:W-:Y:S02]  /*06a0*/  HADD2.F32 R13, -RZ, R8.H0_H0 ;  /* 0x20000008ff0d7230 */ /* 0x008fe40000004100 */
[--C-:B------:R-:W-:Y:S02]  /*06b0*/  HADD2.F32 R15, -RZ, R9.reuse.H0_H0 ;  /* 0x20000009ff0f7230 */ /* 0x100fe40000004100 */
[----:B------:R-:W-:-:S02]  /*06c0*/  HADD2.F32 R14, -RZ, R9.H1_H1 ;  /* 0x30000009ff0e7230 */ /* 0x000fc40000004100 */
[----:B------:R-:W-:Y:S01]  /*06d0*/  FADD.FTZ R9, -R96, R97 ;  /* 0x0000006160097221 */ /* 0x000fe20000010100 */
[----:B------:R-:W-:Y:S02]  /*06e0*/  HADD2.F32 R12, -RZ, R8.H1_H1 ;  /* 0x30000008ff0c7230 */ /* 0x000fe40000004100 */
[----:B0----5:R-:W-:Y:S01]  /*06f0*/  FMUL.FTZ R6, R90, R87 ;  /* 0x000000575a067220 */ /* 0x021fe20000410000 */
[----:B------:R-:W-:Y:S01]  /*0700*/  FMUL.FTZ R8, R64, R13 ;  /* 0x0000000d40087220 */ /* 0x000fe20000410000 */
[C---:B------:R-:W-:Y:S01]  /*0710*/  FMUL.FTZ R9, R90.reuse, R9 ;  /* 0x000000095a097220 */ /* 0x040fe20000410000 */
[----:B------:R-:W-:Y:S01]  /*0720*/  FMUL.FTZ R3, R90, R3 ;  /* 0x000000035a037220 */ /* 0x000fe20000410000 */
        /* <DEDUP_REMOVED lines=9> */
[----:B------:R-:W-:-:S02]  /*07c0*/  HADD2.F32 R78, -RZ, R10.H1_H1 ;  /* 0x3000000aff4e7230 */ /* 0x000fc40000004100 */
[----:B------:R-:W-:Y:S01]  /*07d0*/  FADD.FTZ R111, -R96, R111 ;  /* 0x0000006f606f7221 */ /* 0x000fe20000010100 */
[----:B------:R-:W-:Y:S01]  /*07e0*/  FMUL.FTZ R84, R90, R117 ;  /* 0x000000755a547220 */ /* 0x000fe20000410000 */
[----:B------:R-:W-:Y:S01]  /*07f0*/  FADD.FTZ R97, -R96, R85 ;  /* 0x0000005560617221 */ /* 0x000fe20000010100 */
[----:B------:R-:W-:Y:S01]  /*0800*/  FADD.FTZ R85, R86, R7 ;  /* 0x0000000756557221 */ /* 0x000fe20000010000 */
[----:B------:R-:W-:Y:S01]  /*0810*/  FFMA.FTZ R86, R6, R7, R15 ;  /* 0x0000000706567223 */ /* 0x000fe2000001000f */
[----:B------:R-:W-:Y:S02]  /*0820*/  HADD2.F32 R115, -RZ, R10.H0_H0 ;  /* 0x2000000aff737230 */ /* 0x000fe40000004100 */
[----:B------:R-:W-:Y:S01]  /*0830*/  FADD.FTZ R32, R32, R13 ;  /* 0x0000000d20207221 */ /* 0x000fe20000010000 */
[----:B------:R-:W-:Y:S01]  /*0840*/  FFMA.FTZ R48, R3, R13, R48 ;  /* 0x0000000d03307223 */ /* 0x000fe20000010030 */
[----:B------:R-:W-:Y:S01]  /*0850*/  FMUL.FTZ R10, R90, R111 ;  /* 0x0000006f5a0a7220 */ /* 0x000fe20000410000 */
[----:B------:R-:W-:Y:S01]  /*0860*/  FADD.FTZ R29, R29, R78 ;  /* 0x0000004e1d1d7221 */ /* 0x000fe20000010000 */
[-C--:B------:R-:W-:Y:S01]  /*0870*/  FFMA.FTZ R45, R84, R78.reuse, R45 ;  /* 0x0000004e542d7223 */ /* 0x080fe2000001002d */
[----:B------:R-:W-:Y:S01]  /*0880*/  FMUL.FTZ R15, R61, R78 ;  /* 0x0000004e3d0f7220 */ /* 0x000fe20000410000 */
[----:B------:R-:W-:-:S02]  /*0890*/  HADD2.F32 R79, -RZ, R11.H0_H0 ;  /* 0x2000000bff4f7230 */ /* 0x000fc40000004100 */
[----:B------:R-:W-:Y:S01]  /*08a0*/  FMUL.FTZ R13, R67, R14 ;  /* 0x0000000e430d7220 */ /* 0x000fe20000410000 */
[----:B------:R-:W-:Y:S02]  /*08b0*/  HADD2.F32 R76, -RZ, R11.H1_H1 ;  /* 0x3000000bff4c7230 */ /* 0x000fe40000004100 */
        /* <DEDUP_REMOVED lines=27> */
[----:B------:R-:W-:Y:S01]  /*0a70*/  IADD3 R111, R89, 0x20, RZ ;  /* 0x00000020596f7810 */ /* 0x000fe20007ffe0ff */
[----:B------:R-:W-:-:S07]  /*0a80*/  FFMA.FTZ R112, R88, R87, R78 ;  /* 0x0000005758707223 */ /* 0x000fce000001004e */
.L_x_4963:
[----:B------:R-:W-:Y:S05]  /*0a90*/  BSYNC B1 ;  /* 0x0000000000017941 */ /* 0x000fea0003800000 */
.L_x_4962:
        /* <DEDUP_REMOVED lines=17> */
[--C-:B------:R-:W-:Y:S02]  /*0bb0*/  HADD2.F32 R105, -RZ, R77.reuse.H0_H0 ;  /* 0x2000004dff697230 */ /* 0x100fe40000004100 */
[----:B------:R-:W-:Y:S02]  /*0bc0*/  HADD2.F32 R103, -RZ, R76.H1_H1 ;  /* 0x3000004cff677230 */ /* 0x000fe40000004100 */
[----:B------:R-:W-:Y:S02]  /*0bd0*/  HADD2.F32 R77, -RZ, R77.H1_H1 ;  /* 0x3000004dff4d7230 */ /* 0x000fe40000004100 */
[----:B------:R-:W-:Y:S02]  /*0be0*/  HADD2.F32 R107, -RZ, R78.H0_H0 ;  /* 0x2000004eff6b7230 */ /* 0x000fe40000004100 */
[----:B------:R-:W-:-:S02]  /*0bf0*/  HADD2.F32 R119, -RZ, R79.H0_H0 ;  /* 0x2000004fff777230 */ /* 0x000fc40000004100 */
[----:B------:R-:W-:Y:S02]  /*0c00*/  HADD2.F32 R113, -RZ, R78.H1_H1 ;  /* 0x3000004eff717230 */ /* 0x000fe40000004100 */
[----:B------:R-:W-:Y:S02]  /*0c10*/  HADD2.F32 R79, -RZ, R79.H1_H1 ;  /* 0x3000004fff4f7230 */ /* 0x000fe40000004100 */
[C---:B------:R-:W-:Y:S01]  /*0c20*/  FADD.FTZ R101, -R96.reuse, R101 ;  /* 0x0000006560657221 */ /* 0x040fe20000010100 */
[C---:B------:R-:W-:Y:S01]  /*0c30*/  FADD.FTZ R103, -R96.reuse, R103 ;  /* 0x0000006760677221 */ /* 0x040fe20000010100 */
[C---:B------:R-:W-:Y:S01]  /*0c40*/  FADD.FTZ R111, -R96.reuse, R105 ;  /* 0x00000069606f7221 */ /* 0x040fe20000010100 */
[C---:B------:R-:W-:Y:S01]  /*0c50*/  FADD.FTZ R115, -R96.reuse, R77 ;  /* 0x0000004d60737221 */ /* 0x040fe20000010100 */
[C---:B------:R-:W-:Y:S01]  /*0c60*/  FADD.FTZ R117, -R96.reuse, R107 ;  /* 0x0000006b60757221 */ /* 0x040fe20000010100 */
[----:B---3--:R-:W-:Y:S02]  /*0c70*/  HADD2.F32 R99, -RZ, R80.H0_H0 ;  /* 0x20000050ff637230 */ /* 0x008fe40000004100 */
[C---:B------:R-:W-:Y:S01]  /*0c80*/  FADD.FTZ R105, -R96.reuse, R113 ;  /* 0x0000007160697221 */ /* 0x040fe20000010100 */
[C---:B------:R-:W-:Y:S01]  /*0c90*/  FADD.FTZ R107, -R96.reuse, R119 ;  /* 0x00000077606b7221 */ /* 0x040fe20000010100 */
[----:B------:R-:W-:Y:S01]  /*0ca0*/  FADD.FTZ R77, -R96, R79 ;  /* 0x0000004f604d7221 */ /* 0x000fe20000010100 */
[----:B------:R-:W-:-:S02]  /*0cb0*/  HADD2.F32 R113, -RZ, R81.H0_H0 ;  /* 0x20000051ff717230 */ /* 0x000fc40000004100 */
[----:B------:R-:W-:Y:S02]  /*0cc0*/  HADD2.F32 R96, -RZ, R81.H1_H1 ;  /* 0x30000051ff607230 */ /* 0x000fe40000004100 */
[C---:B-----5:R-:W-:Y:S01]  /*0cd0*/  FMUL.FTZ R81, R90.reuse, R101 ;  /* 0x000000655a517220 */ /* 0x060fe20000410000 */
[----:B------:R-:W-:Y:S02]  /*0ce0*/  HADD2.F32 R78, -RZ, R80.H1_H1 ;  /* 0x30000050ff4e7230 */ /* 0x000fe40000004100 */
[----:B------:R-:W-:Y:S01]  /*0cf0*/  FMUL.FTZ R80, R90, R103 ;  /* 0x000000675a507220 */ /* 0x000fe20000410000 */
[--C-:B------:R-:W-:Y:S02]  /*0d00*/  HADD2.F32 R119, -RZ, R82.reuse.H0_H0 ;  /* 0x20000052ff777230 */ /* 0x100fe40000004100 */
[----:B------:R-:W-:Y:S02]  /*0d10*/  HADD2.F32 R106, -RZ, R82.H1_H1 ;  /* 0x30000052ff6a7230 */ /* 0x000fe40000004100 */
[-C--:B------:R-:W-:Y:S01]  /*0d20*/  FMUL.FTZ R82, R56, R99.reuse ;  /* 0x0000006338527220 */ /* 0x080fe20000410000 */
        /* <DEDUP_REMOVED lines=8> */
[----:B------:R-:W-:Y:S02]  /*0db0*/  HADD2.F32 R76, -RZ, R83.H1_H1 ;  /* 0x30000053ff4c7230 */ /* 0x000fe40000004100 */
        /* <DEDUP_REMOVED lines=38> */
.L_x_4965:
[----:B------:R-:W-:Y:S05]  /*1020*/  BSYNC B1 ;  /* 0x0000000000017941 */ /* 0x000fea0003800000 */
.L_x_4964:
        /* <DEDUP_REMOVED lines=21> */
.L_x_4983:
        /* <DEDUP_REMOVED lines=14> */
[----:B0-----:R-:W-:Y:S01]  /*1260*/  FADD.FTZ R97, R15, -R76 ;  /* 0x8000004c0f617221 */ /* 0x001fe20000010000 */
[----:B------:R-:W-:Y:S01]  /*1270*/  ISETP.NE.AND.EX P1, PT, RZ, UR17, PT, P1 ;  /* 0x00000011ff007c0c */ /* 0x000fe2000bf25310 */
[----:B------:R-:W-:Y:S01]  /*1280*/  FADD.FTZ R111, R86, -R111 ;  /* 0x8000006f566f7221 */ /* 0x000fe20000010000 */
[C---:B------:R-:W-:Y:S01]  /*1290*/  FMUL.FTZ R78, R90.reuse, R77 ;  /* 0x0000004d5a4e7220 */ /* 0x040fe20000410000 */
[--C-:B------:R-:W-:Y:S01]  /*12a0*/  FFMA.FTZ R77, R3, R109, R114.reuse ;  /* 0x0000006d034d7223 */ /* 0x100fe20000010072 */
[C---:B------:R-:W-:Y:S01]  /*12b0*/  FMUL.FTZ R116, R90.reuse, R97 ;  /* 0x000000615a747220 */ /* 0x040fe20000410000 */
[----:B------:R-:W-:Y:S01]  /*12c0*/  FMUL.FTZ R76, R90, R111 ;  /* 0x0000006f5a4c7220 */ /* 0x000fe20000410000 */
[----:B------:R-:W-:Y:S01]  /*12d0*/  LOP3.LUT P6, RZ, R93, 0xff, RZ, 0xc0, !PT ;  /* 0x000000ff5dff7812 */ /* 0x000fe200078cc0ff */
[----:B------:R-:W-:Y:S01]  /*12e0*/  FADD.FTZ R77, R8, -R77 ;  /* 0x8000004d084d7221 */ /* 0x000fe20000010000 */
[----:B------:R-:W-:-:S02]  /*12f0*/  FFMA.FTZ R118, R10, R109, R114 ;  /* 0x0000006d0a767223 */ /* 0x000fc40000010072 */
[--C-:B------:R-:W-:Y:S02]  /*1300*/  @P2 HADD2.F32 R79, -RZ, R18.reuse.H0_H0 ;  /* 0x20000012ff4f2230 */ /* 0x100fe40000004100 */
[----:B------:R-:W-:Y:S01]  /*1310*/  FMUL.FTZ R96, R90, R77 ;  /* 0x0000004d5a607220 */ /* 0x000fe20000410000 */
[----:B------:R-:W-:Y:S02]  /*1320*/  @P2 HADD2.F32 R97, -RZ, R18.H1_H1 ;  /* 0x30000012ff612230 */ /* 0x000fe40000004100 */
[----:B------:R-:W-:Y:S02]  /*1330*/  @P2 HADD2.F32 R77, -RZ, R16.H0_H0 ;  /* 0x20000010ff4d2230 */ /* 0x000fe40000004100 */
[----:B------:R-:W-:Y:S01]  /*1340*/  @P2 FADD.FTZ R78, R78, R79 ;  /* 0x0000004f4e4e2221 */ /* 0x000fe20000010000 */
[----:B------:R-:W-:Y:S01]  /*1350*/  FFMA.FTZ R79, R9, R109, R114 ;  /* 0x0000006d094f7223 */ /* 0x000fe20000010072 */
[----:B------:R-:W-:Y:S01]  /*1360*/  @P2 FADD.FTZ R116, R116, R97 ;  /* 0x0000006174742221 */ /* 0x000fe20000010000 */
[----:B------:R-:W-:-:S02]  /*1370*/  @P2 HADD2.F32 R113, -RZ, R19.H0_H0 ;  /* 0x20000013ff712230 */ /* 0x000fc40000004100 */
[----:B------:R-:W-:Y:S01]  /*1380*/  @P2 FADD.FTZ R96, R96, R77 ;  /* 0x0000004d60602221 */ /* 0x000fe20000010000 */
[----:B------:R-:W-:Y:S01]  /*1390*/  FADD.FTZ R79, R12, -R79 ;  /* 0x8000004f0c4f7221 */ /* 0x000fe20000010000 */
[----:B------:R-:W-:Y:S02]  /*13a0*/  @P1 F2FP.F16.F32.PACK_AB R97, RZ, R78 ;  /* 0x0000004eff61123e */ /* 0x000fe400000000ff */
[----:B------:R-:W-:Y:S01]  /*13b0*/  @P1 F2FP.F16.F32.PACK_AB R77, RZ, R116 ;  /* 0x00000074ff4d123e */ /* 0x000fe200000000ff */
[----:B------:R-:W-:Y:S01]  /*13c0*/  FMUL.FTZ R112, R90, R79 ;  /* 0x0000004f5a707220 */ /* 0x000fe20000410000 */
[----:B------:R-:W-:Y:S02]  /*13d0*/  @P2 HADD2.F32 R79, -RZ, R17.H0_H0 ;  /* 0x20000011ff4f2230 */ /* 0x000fe40000004100 */
[-C--:B------:R-:W-:Y:S01]  /*13e0*/  FMUL.FTZ R116, R116, R91.reuse ;  /* 0x0000005b74747220 */ /* 0x080fe20000410000 */
[----:B------:R-:W-:Y:S01]  /*13f0*/  @P1 PRMT R74, R97, 0x7610, R74 ;  /* 0x00007610614a1816 */ /* 0x000fe2000000004a */
[----:B------:R-:W-:Y:S01]  /*1400*/  FADD.FTZ R97, R13, -R118 ;  /* 0x800000760d617221 */ /* 0x000fe20000010000 */
[----:B------:R-:W-:Y:S01]  /*1410*/  @P2 FADD.FTZ R76, R76, R113 ;  /* 0x000000714c4c2221 */ /* 0x000fe20000010000 */
[----:B------:R-:W-:Y:S01]  /*1420*/  @P2 FADD.FTZ R112, R112, R79 ;  /* 0x0000004f70702221 */ /* 0x000fe20000010000 */
[-C--:B------:R-:W-:Y:S01]  /*1430*/  FMUL.FTZ R79, R78, R91.reuse ;  /* 0x0000005b4e4f7220 */ /* 0x080fe20000410000 */
[----:B------:R-:W-:Y:S01]  /*1440*/  FMUL.FTZ R116, R116, UR15 ;  /* 0x0000000f74747c20 */ /* 0x000fe20008410000 */
[----:B------:R-:W-:Y:S01]  /*1450*/  @P1 F2FP.F16.F32.PACK_AB R78, RZ, R96 ;  /* 0x00000060ff4e123e */ /* 0x000fe200000000ff */
[-C--:B------:R-:W-:Y:S01]  /*1460*/  FMUL.FTZ R96, R96, R91.reuse ;  /* 0x0000005b60607220 */ /* 0x080fe20000410000 */
[----:B------:R-:W-:Y:S01]  /*1470*/  FMUL.FTZ R111, R79, UR15 ;  /* 0x0000000f4f6f7c20 */ /* 0x000fe20008410000 */
[----:B------:R-:W-:Y:S01]  /*1480*/  @P1 F2FP.F16.F32.PACK_AB R79, RZ, R112 ;  /* 0x00000070ff4f123e */ /* 0x000fe200000000ff */
[----:B------:R-:W-:Y:S01]  /*1490*/  FMUL.FTZ R112, R112, R91 ;  /* 0x0000005b70707220 */ /* 0x000fe20000410000 */
[----:B------:R-:W-:Y:S01]  /*14a0*/  @P1 PRMT R72, R78, 0x7610, R72 ;  /* 0x000076104e481816 */ /* 0x000fe20000000048 */
[----:B------:R-:W-:Y:S01]  /*14b0*/  FMUL.FTZ R96, R96, UR15 ;  /* 0x0000000f60607c20 */ /* 0x000fe20008410000 */
[----:B------:R-:W-:-:S02]  /*14c0*/  FSEL R111, R111, RZ, P6 ;  /* 0x000000ff6f6f7208 */ /* 0x000fc40003000000 */
[----:B------:R-:W-:Y:S02]  /*14d0*/  LOP3.LUT P6, RZ, R93, 0xff00, RZ, 0xc0, !PT ;  /* 0x0000ff005dff7812 */ /* 0x000fe400078cc0ff */
[----:B------:R-:W-:Y:S02]  /*14e0*/  @P1 PRMT R73, R79, 0x7610, R73 ;  /* 0x000076104f491816 */ /* 0x000fe40000000049 */
[----:B------:R-:W-:Y:S01]  /*14f0*/  FSEL R120, R116, RZ, P6 ;  /* 0x000000ff74787208 */ /* 0x000fe20003000000 */
[----:B------:R-:W-:Y:S01]  /*1500*/  FFMA.FTZ R116, R6, R109, R114 ;  /* 0x0000006d06747223 */ /* 0x000fe20000010072 */
[----:B------:R-:W-:Y:S02]  /*1510*/  LOP3.LUT P6, RZ, R92, 0xff0000, RZ, 0xc0, !PT ;  /* 0x00ff00005cff7812 */ /* 0x000fe400078cc0ff */
[----:B------:R-:W-:Y:S01]  /*1520*/  F2FP.F16.F32.PACK_AB R78, R120, R111 ;  /* 0x0000006f784e723e */ /* 0x000fe200000000ff */
[----:B------:R-:W-:Y:S01]  /*1530*/  FADD.FTZ R79, R7, -R116 ;  /* 0x80000074074f7221 */ /* 0x000fe20000010000 */
[----:B------:R-:W-:Y:S01]  /*1540*/  FFMA.FTZ R116, R88, R109, R114 ;  /* 0x0000006d58747223 */ /* 0x000fe20000010072 */
[----:B------:R-:W-:-:S02]  /*1550*/  @P2 HADD2.F32 R111, -RZ, R17.H1_H1 ;  /* 0x30000011ff6f2230 */ /* 0x000fc40000004100 */
[C---:B------:R-:W-:Y:S01]  /*1560*/  FMUL.FTZ R120, R90.reuse, R97 ;  /* 0x000000615a787220 */ /* 0x040fe20000410000 */
[----:B------:R-:W-:Y:S01]  /*1570*/  FMUL.FTZ R118, R90, R79 ;  /* 0x0000004f5a767220 */ /* 0x000fe20000410000 */
[----:B------:R-:W-:Y:S01]  /*1580*/  FADD.FTZ R79, R87, -R116 ;  /* 0x80000074574f7221 */ /* 0x000fe20000010000 */
[----:B------:R-:W-:Y:S02]  /*1590*/  @P2 HADD2.F32 R97, -RZ, R16.H1_H1 ;  /* 0x30000010ff612230 */ /* 0x000fe40000004100 */
[----:B------:R-:W-:Y:S01]  /*15a0*/  @P2 FADD.FTZ R120, R120, R111 ;  /* 0x0000006f78782221 */ /* 0x000fe20000010000 */
[----:B------:R-:W-:Y:S02]  /*15b0*/  @P2 HADD2.F32 R111, -RZ, R19.H1_H1 ;  /* 0x30000013ff6f2230 */ /* 0x000fe40000004100 */
[----:B------:R-:W-:Y:S01]  /*15c0*/  FMUL.FTZ R116, R90, R79 ;  /* 0x0000004f5a747220 */ /* 0x000fe20000410000 */
[----:B------:R-:W-:Y:S01]  /*15d0*/  FMUL.FTZ R79, R112, UR15 ;  /* 0x0000000f704f7c20 */ /* 0x000fe20008410000 */
[----:B------:R-:W-:Y:S01]  /*15e0*/  @P2 FADD.FTZ R118, R118, R97 ;  /* 0x0000006176762221 */ /* 0x000fe20000010000 */
[----:B------:R-:W-:Y:S01]  /*15f0*/  @P1 F2FP.F16.F32.PACK_AB R97, RZ, R120 ;  /* 0x00000078ff61123e */ /* 0x000fe200000000ff */
[----:B------:R-:W-:Y:S01]  /*1600*/  @P2 FADD.FTZ R116, R116, R111 ;  /* 0x0000006f74742221 */ /* 0x000fe20000010000 */
[----:B------:R-:W-:Y:S01]  /*1610*/  ISETP.NE.U32.AND P2, PT, RZ, UR16, PT ;  /* 0x00000010ff007c0c */ /* 0x000fe2000bf45070 */
[----:B------:R-:W-:Y:S01]  /*1620*/  FMUL.FTZ R120, R120, R91 ;  /* 0x0000005b78787220 */ /* 0x000fe20000410000 */
[----:B------:R-:W-:-:S02]  /*1630*/  FSEL R79, R79, RZ, P6 ;  /* 0x000000ff4f4f7208 */ /* 0x000fc40003000000 */
[----:B------:R-:W-:Y:S01]  /*1640*/  ISETP.NE.AND.EX P2, PT, RZ, UR17, PT, P2 ;  /* 0x00000011ff007c0c */ /* 0x000fe2000bf45320 */
[----:B------:R-:W-:Y:S01]  /*1650*/  FMUL.FTZ R120, R120, UR15 ;  /* 0x0000000f78787c20 */ /* 0x000fe20008410000 */
[----:B------:R-:W-:Y:S02]  /*1660*/  LOP3.LUT P6, RZ, R92, 0xff000000, RZ, 0xc0, !PT ;  /* 0xff0000005cff7812 */ /* 0x000fe400078cc0ff */
[----:B------:R-:W-:Y:S02]  /*1670*/  MOV R111, R92 ;  /* 0x0000005c006f7202 */ /* 0x000fe40000000f00 */
[----:B------:R-:W-:Y:S01]  /*1680*/  @P1 F2FP.F16.F32.PACK_AB R113, RZ, R76 ;  /* 0x0000004cff71123e */ /* 0x000fe200000000ff */
[----:B------:R-:W-:Y:S01]  /*1690*/  FMUL.FTZ R76, R76, R91 ;  /* 0x0000005b4c4c7220 */ /* 0x000fe20000410000 */
[----:B------:R-:W-:Y:S02]  /*16a0*/  FSEL R120, R120, RZ, P6 ;  /* 0x000000ff78787208 */ /* 0x000fe40003000000 */
[----:B------:R-:W-:Y:S01]  /*16b0*/  LOP3.LUT P6, RZ, R111, 0xff, RZ, 0xc0, !PT ;  /* 0x000000ff6fff7812 */ /* 0x000fe200078cc0ff */
[----:B------:R-:W-:Y:S01]  /*16c0*/  FMUL.FTZ R76, R76, UR15 ;  /* 0x0000000f4c4c7c20 */ /* 0x000fe20008410000 */
[----:B------:R-:W-:-:S02]  /*16d0*/  @P1 PRMT R75, R113, 0x7610, R75 ;  /* 0x00007610714b1816 */ /* 0x000fc4000000004b */
[----:B------:R-:W-:Y:S01]  /*16e0*/  @P1 PRMT R73, R73, 0x5410, R97 ;  /* 0x0000541049491816 */ /* 0x000fe20000000061 */
[----:B------:R-:W0:Y:S01]  /*16f0*/  @P2 LDC.64 R112, c[0x0][0x308] ;  /* 0x0000c200ff702b82 */ /* 0x000e220000000a00 */
[----:B------:R-:W-:Y:S02]  /*1700*/  FSEL R117, R96, RZ, P6 ;  /* 0x000000ff60757208 */ /* 0x000fe40003000000 */
[----:B------:R-:W-:Y:S01]  /*1710*/  @P1 F2FP.F16.F32.PACK_AB R111, RZ, R118 ;  /* 0x00000076ff6f123e */ /* 0x000fe200000000ff */
[-C--:B------:R-:W-:Y:S01]  /*1720*/  FMUL.FTZ R118, R118, R91.reuse ;  /* 0x0000005b76767220 */ /* 0x080fe20000410000 */
[----:B------:R-:W-:Y:S02]  /*1730*/  LOP3.LUT P6, RZ, R92, 0xff00, RZ, 0xc0, !PT ;  /* 0x0000ff005cff7812 */ /* 0x000fe400078cc0ff */
[----:B------:R-:W-:Y:S01]  /*1740*/  @P1 F2FP.F16.F32.PACK_AB R115, RZ, R116 ;  /* 0x00000074ff73123e */ /* 0x000fe200000000ff */
[----:B------:R-:W1:Y:S01]  /*1750*/  LDC.64 R96, c[0x0][0x2f8] ;  /* 0x0000be00ff607b82 */ /* 0x000e620000000a00 */
[----:B------:R-:W-:Y:S01]  /*1760*/  FMUL.FTZ R118, R118, UR15 ;  /* 0x0000000f76767c20 */ /* 0x000fe20008410000 */
[----:B------:R-:W-:Y:S01]  /*1770*/  FMUL.FTZ R116, R116, R91 ;  /* 0x0000005b74747220 */ /* 0x000fe20000410000 */
[----:B------:R-:W-:-:S02]  /*1780*/  @P1 PRMT R74, R74, 0x5410, R77 ;  /* 0x000054104a4a1816 */ /* 0x000fc4000000004d */
[----:B------:R-:W-:Y:S01]  /*1790*/  F2FP.F16.F32.PACK_AB R77, R120, R79 ;  /* 0x0000004f784d723e */ /* 0x000fe200000000ff */
[----:B------:R-:W-:Y:S01]  /*17a0*/  FMUL.FTZ R116, R116, UR15 ;  /* 0x0000000f74747c20 */ /* 0x000fe20008410000 */
[----:B------:R-:W-:Y:S02]  /*17b0*/  FSEL R118, R118, RZ, P6 ;  /* 0x000000ff76767208 */ /* 0x000fe40003000000 */
[C---:B------:R-:W-:Y:S02]  /*17c0*/  LOP3.LUT P6, RZ, R93.reuse, 0xff0000, RZ, 0xc0, !PT ;  /* 0x00ff00005dff7812 */ /* 0x040fe400078cc0ff */
[----:B------:R-:W-:Y:S02]  /*17d0*/  @P1 PRMT R72, R72, 0x5410, R111 ;  /* 0x0000541048481816 */ /* 0x000fe4000000006f */
[----:B------:R-:W-:Y:S02]  /*17e0*/  FSEL R119, R76, RZ, P6 ;  /* 0x000000ff4c777208 */ /* 0x000fe40003000000 */
[----:B------:R-:W-:Y:S01]  /*17f0*/  LOP3.LUT P6, RZ, R93, 0xff000000, RZ, 0xc0, !PT ;  /* 0xff0000005dff7812 */ /* 0x000fe200078cc0ff */
[----:B0-----:R-:W-:Y:S01]  /*1800*/  @P2 IMAD.WIDE.U32 R112, R89, 0x10, R112 ;  /* 0x0000001059702825 */ /* 0x001fe200078e0070 */
[----:B------:R-:W-:-:S02]  /*1810*/  @P1 PRMT R75, R75, 0x5410, R115 ;  /* 0x000054104b4b1816 */ /* 0x000fc40000000073 */
[----:B------:R-:W-:Y:S02]  /*1820*/  FSEL R116, R116, RZ, P6 ;  /* 0x000000ff74747208 */ /* 0x000fe40003000000 */
[----:B------:R-:W-:Y:S01]  /*1830*/  F2FP.F16.F32.PACK_AB R76, R118, R117 ;  /* 0x00000075764c723e */ /* 0x000fe200000000ff */
[----:B------:R2:W-:Y:S01]  /*1840*/  @P2 STG.E.128 desc[UR4][R112.64], R72 ;  /* 0x0000004870002986 */ /* 0x0005e2000c101d04 */
[----:B------:R-:W-:Y:S01]  /*1850*/  F2FP.F16.F32.PACK_AB R79, R116, R119 ;  /* 0x00000077744f723e */ /* 0x000fe200000000ff */
[C---:B-1----:R-:W-:Y:S01]  /*1860*/  IMAD.WIDE.U32 R96, R89.reuse, 0x10, R96 ;  /* 0x0000001059607825 */ /* 0x042fe200078e0060 */
[----:B------:R-:W-:-:S04]  /*1870*/  IADD3 R89, R89, 0x20, RZ ;  /* 0x0000002059597810 */ /* 0x000fc80007ffe0ff */
[----:B------:R2:W-:Y:S03]  /*1880*/  STG.E.128 desc[UR4][R96.64], R76 ;  /* 0x0000004c60007986 */ /* 0x0005e6000c101d04 */
.L_x_4968:
[----:B------:R-:W-:Y:S05]  /*1890*/  BSYNC B1 ;  /* 0x0000000000017941 */ /* 0x000fea0003800000 */
.L_x_4967:
[----:B------:R-:W-:Y:S04]  /*18a0*/  BSSY B1, `(.L_x_4969) ;  /* 0x000006b000017945 */ /* 0x000fe80003800000 */
[----:B------:R-:W-:Y:S05]  /*18b0*/  @!P4 BRA `(.L_x_4970) ;  /* 0x0000000400a4c947 */ /* 0x000fea0003800000 */
[----:B------:R-:W-:Y:S01]  /*18c0*/  ISETP.NE.U32.AND P1, PT, RZ, UR8, PT ;  /* 0x00000008ff007c0c */ /* 0x000fe2000bf25070 */
[-CC-:B0-2---:R-:W-:Y:S01]  /*18d0*/  FFMA.FTZ R97, R83, R109.reuse, R114.reuse ;  /* 0x0000006d53617223 */ /* 0x185fe20000010072 */
[-CC-:B------:R-:W-:Y:S01]  /*18e0*/  FFMA.FTZ R111, R103, R109.reuse, R114.reuse ;  /* 0x0000006d676f7223 */ /* 0x180fe20000010072 */
[-CC-:B------:R-:W-:Y:S01]  /*18f0*/  FFMA.FTZ R77, R81, R109.reuse, R114.reuse ;  /* 0x0000006d514d7223 */ /* 0x180fe20000010072 */
[----:B------:R-:W-:Y:S01]  /*1900*/  ISETP.NE.AND.EX P2, PT, RZ, UR9, PT, P1 ;  /* 0x00000009ff007c0c */ /* 0x000fe2000bf45310 */
[-CC-:B------:R-:W-:Y:S01]  /*1910*/  FFMA.FTZ R76, R80, R109.reuse, R114.reuse ;  /* 0x0000006d504c7223 */ /* 0x180fe20000010072 */
[----:B------:R-:W-:Y:S01]  /*1920*/  ISETP.NE.U32.AND P1, PT, RZ, UR16, PT ;  /* 0x00000010ff007c0c */ /* 0x000fe2000bf25070 */
[-CC-:B------:R-:W-:Y:S01]  /*1930*/  FFMA.FTZ R78, R98, R109.reuse, R114.reuse ;  /* 0x0000006d624e7223 */ /* 0x180fe20000010072 */
[----:B------:R-:W-:Y:S01]  /*1940*/  FADD.FTZ R97, R100, -R97 ;  /* 0x8000006164617221 */ /* 0x000fe20000010000 */
[-CC-:B------:R-:W-:Y:S01]  /*1950*/  FFMA.FTZ R96, R104, R109.reuse, R114.reuse ;  /* 0x0000006d68607223 */ /* 0x180fe20000010072 */
[----:B------:R-:W-:Y:S01]  /*1960*/  FADD.FTZ R111, R102, -R111 ;  /* 0x8000006f666f7221 */ /* 0x000fe20000010000 */
[----:B------:R-:W-:Y:S01]  /*1970*/  ISETP.NE.AND.EX P1, PT, RZ, UR17, PT, P1 ;  /* 0x00000011ff007c0c */ /* 0x000fe2000bf25310 */
[-CC-:B------:R-:W-:Y:S01]  /*1980*/  FFMA.FTZ R115, R107, R109.reuse, R114.reuse ;  /* 0x0000006d6b737223 */ /* 0x180fe20000010072 */
[----:B------:R-:W-:Y:S01]  /*1990*/  FFMA.FTZ R117, R110, R109, R114 ;  /* 0x0000006d6e757223 */ /* 0x000fe20000010072 */
[----:B------:R-:W-:Y:S01]  /*19a0*/  FADD.FTZ R77, R82, -R77 ;  /* 0x8000004d524d7221 */ /* 0x000fe20000010000 */
[----:B------:R-:W-:Y:S01]  /*19b0*/  FADD.FTZ R79, R99, -R76 ;  /* 0x8000004c634f7221 */ /* 0x000fe20000010000 */
[----:B------:R-:W-:Y:S01]  /*19c0*/  FADD.FTZ R109, R101, -R78 ;  /* 0x8000004e656d7221 */ /* 0x000fe20000010000 */
[----:B------:R-:W-:Y:S01]  /*19d0*/  FMUL.FTZ R118, R90, R97 ;  /* 0x000000615a767220 */ /* 0x000fe20000410000 */
[----:B------:R-:W-:-:S02]  /*19e0*/  @P2 HADD2.F32 R97, -RZ, R70.H0_H0 ;  /* 0x20000046ff612230 */ /* 0x000fc40000004100 */
[----:B------:R-:W-:Y:S01]  /*19f0*/  FADD.FTZ R113, R105, -R96 ;  /* 0x8000006069717221 */ /* 0x000fe20000010000 */
[C---:B------:R-:W-:Y:S01]  /*1a00*/  FMUL.FTZ R120, R90.reuse, R111 ;  /* 0x0000006f5a787220 */ /* 0x040fe20000410000 */
[C---:B------:R-:W-:Y:S01]  /*1a10*/  FMUL.FTZ R78, R90.reuse, R77 ;  /* 0x0000004d5a4e7220 */ /* 0x040fe20000410000 */
[C---:B------:R-:W-:Y:S01]  /*1a20*/  FMUL.FTZ R96, R90.reuse, R79 ;  /* 0x0000004f5a607220 */ /* 0x040fe20000410000 */
[C---:B------:R-:W-:Y:S01]  /*1a30*/  FMUL.FTZ R116, R90.reuse, R109 ;  /* 0x0000006d5a747220 */ /* 0x040fe20000410000 */
[----:B------:R-:W-:Y:S02]  /*1a40*/  @P2 HADD2.F32 R109, -RZ, R70.H1_H1 ;  /* 0x30000046ff6d2230 */ /* 0x000fe40000004100 */
[----:B------:R-:W-:Y:S01]  /*1a50*/  FMUL.FTZ R122, R90, R113 ;  /* 0x000000715a7a7220 */ /* 0x000fe20000410000 */
[--C-:B------:R-:W-:Y:S02]  /*1a60*/  @P2 HADD2.F32 R77, -RZ, R68.reuse.H0_H0 ;  /* 0x20000044ff4d2230 */ /* 0x100fe40000004100 */
[----:B------:R-:W-:Y:S01]  /*1a70*/  @P2 FADD.FTZ R120, R120, R97 ;  /* 0x0000006178782221 */ /* 0x000fe20000010000 */
[----:B------:R-:W-:-:S02]  /*1a80*/  @P2 HADD2.F32 R79, -RZ, R68.H1_H1 ;  /* 0x30000044ff4f2230 */ /* 0x000fc40000004100 */
[----:B------:R-:W-:Y:S01]  /*1a90*/  FADD.FTZ R115, R106, -R115 ;  /* 0x800000736a737221 */ /* 0x000fe20000010000 */
[----:B------:R-:W-:Y:S01]  /*1aa0*/  FADD.FTZ R117, R108, -R117 ;  /* 0x800000756c757221 */ /* 0x000fe20000010000 */
[----:B------:R-:W-:Y:S01]  /*1ab0*/  @P2 FADD.FTZ R122, R122, R109 ;  /* 0x0000006d7a7a2221 */ /* 0x000fe20000010000 */
[----:B------:R-:W-:Y:S01]  /*1ac0*/  @P2 FADD.FTZ R78, R78, R77 ;  /* 0x0000004d4e4e2221 */ /* 0x000fe20000010000 */
[----:B------:R-:W-:Y:S01]  /*1ad0*/  @P2 FADD.FTZ R96, R96, R79 ;  /* 0x0000004f60602221 */ /* 0x000fe20000010000 */
[--C-:B------:R-:W-:Y:S01]  /*1ae0*/  @P2 HADD2.F32 R77, -RZ, R69.reuse.H0_H0 ;  /* 0x20000045ff4d2230 */ /* 0x100fe20000004100 */
[----:B------:R-:W-:Y:S01]  /*1af0*/  @P1 F2FP.F16.F32.PACK_AB R76, RZ, R120 ;  /* 0x00000078ff4c123e */ /* 0x000fe200000000ff */
[----:B------:R-:W-:Y:S02]  /*1b00*/  @P2 HADD2.F32 R79, -RZ, R69.H1_H1 ;  /* 0x30000045ff4f2230 */ /* 0x000fe40000004100 */
[----:B------:R-:W-:Y:S01]  /*1b10*/  FMUL.FTZ R114, R90, R115 ;  /* 0x000000735a727220 */ /* 0x000fe20000410000 */
[----:B------:R-:W-:-:S02]  /*1b20*/  @P2 HADD2.F32 R97, -RZ, R71.H0_H0 ;  /* 0x20000047ff612230 */ /* 0x000fc40000004100 */
[----:B------:R-:W-:Y:S01]  /*1b30*/  FMUL.FTZ R112, R90, R117 ;  /* 0x000000755a707220 */ /* 0x000fe20000410000 */
[----:B------:R-:W-:Y:S02]  /*1b40*/  @P2 HADD2.F32 R109, -RZ, R71.H1_H1 ;  /* 0x30000047ff6d2230 */ /* 0x000fe40000004100 */
[-C--:B------:R-:W-:Y:S01]  /*1b50*/  FMUL.FTZ R120, R120, R91.reuse ;  /* 0x0000005b78787220 */ /* 0x080fe20000410000 */
[----:B------:R-:W-:Y:S01]  /*1b60*/  @P2 FADD.FTZ R118, R118, R77 ;  /* 0x0000004d76762221 */ /* 0x000fe20000010000 */
[----:B------:R-:W-:Y:S01]  /*1b70*/  @P2 FADD.FTZ R116, R116, R79 ;  /* 0x0000004f74742221 */ /* 0x000fe20000010000 */
[----:B------:R-:W-:Y:S01]  /*1b80*/  @P2 FADD.FTZ R114, R114, R97 ;  /* 0x0000006172722221 */ /* 0x000fe20000010000 */
[----:B------:R-:W-:Y:S01]  /*1b90*/  @P2 FADD.FTZ R112, R112, R109 ;  /* 0x0000006d70702221 */ /* 0x000fe20000010000 */
[----:B------:R-:W-:Y:S01]  /*1ba0*/  FMUL.FTZ R117, R120, UR15 ;  /* 0x0000000f78757c20 */ /* 0x000fe20008410000 */
[----:B------:R-:W-:Y:S01]  /*1bb0*/  @P1 F2FP.F16.F32.PACK_AB R79, RZ, R122 ;  /* 0x0000007aff4f123e */ /* 0x000fe200000000ff */
[-C--:B------:R-:W-:Y:S01]  /*1bc0*/  FMUL.FTZ R122, R122, R91.reuse ;  /* 0x0000005b7a7a7220 */ /* 0x080fe20000410000 */
[----:B------:R-:W-:Y:S01]  /*1bd0*/  LOP3.LUT P2, RZ, R95, 0xff, RZ, 0xc0, !PT ;  /* 0x000000ff5fff7812 */ /* 0x000fe2000784c0ff */
[-C--:B------:R-:W-:Y:S01]  /*1be0*/  FMUL.FTZ R113, R116, R91.reuse ;  /* 0x0000005b74717220 */ /* 0x080fe20000410000 */
[----:B------:R-:W-:Y:S01]  /*1bf0*/  @P1 F2FP.F16.F32.PACK_AB R97, RZ, R118 ;  /* 0x00000076ff61123e */ /* 0x000fe200000000ff */
[-C--:B------:R-:W-:Y:S01]  /*1c00*/  FMUL.FTZ R118, R118, R91.reuse ;  /* 0x0000005b76767220 */ /* 0x080fe20000410000 */
[----:B------:R-:W-:Y:S01]  /*1c10*/  FSEL R117, R117, RZ, P2 ;  /* 0x000000ff75757208 */ /* 0x000fe20001000000 */
[----:B------:R-:W-:Y:S01]  /*1c20*/  FMUL.FTZ R122, R122, UR15 ;  /* 0x0000000f7a7a7c20 */ /* 0x000fe20008410000 */
[----:B------:R-:W-:Y:S01]  /*1c30*/  ISETP.NE.U32.AND P2, PT, RZ, UR16, PT ;  /* 0x00000010ff007c0c */ /* 0x000fe2000bf45070 */
[----:B------:R-:W-:Y:S01]  /*1c40*/  FMUL.FTZ R115, R114, R91 ;  /* 0x0000005b72737220 */ /* 0x000fe20000410000 */
[----:B------:R-:W-:-:S02]  /*1c50*/  LOP3.LUT P6, RZ, R95, 0xff00, RZ, 0xc0, !PT ;  /* 0x0000ff005fff7812 */ /* 0x000fc400078cc0ff */
[----:B------:R-:W-:Y:S01]  /*1c60*/  @P1 F2FP.F16.F32.PACK_AB R109, RZ, R116 ;  /* 0x00000074ff6d123e */ /* 0x000fe200000000ff */
[-C--:B------:R-:W-:Y:S01]  /*1c70*/  FMUL.FTZ R116, R112, R91.reuse ;  /* 0x0000005b70747220 */ /* 0x080fe20000410000 */
[----:B------:R-:W-:Y:S01]  /*1c80*/  @P1 F2FP.F16.F32.PACK_AB R90, RZ, R78 ;  /* 0x0000004eff5a123e */ /* 0x000fe200000000ff */
[-C--:B------:R-:W-:Y:S01]  /*1c90*/  FMUL.FTZ R78, R78, R91.reuse ;  /* 0x0000005b4e4e7220 */ /* 0x080fe20000410000 */
[----:B------:R-:W-:Y:S01]  /*1ca0*/  @P1 F2FP.F16.F32.PACK_AB R111, RZ, R96 ;  /* 0x00000060ff6f123e */ /* 0x000fe200000000ff */
[----:B------:R-:W-:Y:S01]  /*1cb0*/  FMUL.FTZ R96, R96, R91 ;  /* 0x0000005b60607220 */ /* 0x000fe20000410000 */
[----:B------:R-:W-:Y:S01]  /*1cc0*/  FMUL.FTZ R91, R118, UR15 ;  /* 0x0000000f765b7c20 */ /* 0x000fe20008410000 */
[----:B------:R-:W-:Y:S01]  /*1cd0*/  ISETP.NE.AND.EX P2, PT, RZ, UR17, PT, P2 ;  /* 0x00000011ff007c0c */ /* 0x000fe2000bf45320 */
[----:B------:R-:W-:Y:S01]  /*1ce0*/  FMUL.FTZ R115, R115, UR15 ;  /* 0x0000000f73737c20 */ /* 0x000fe20008410000 */
[----:B------:R-:W-:Y:S01]  /*1cf0*/  FSEL R118, R122, RZ, P6 ;  /* 0x000000ff7a767208 */ /* 0x000fe20003000000 */
[----:B------:R-:W-:Y:S01]  /*1d00*/  FMUL.FTZ R96, R96, UR15 ;  /* 0x0000000f60607c20 */ /* 0x000fe20008410000 */
[----:B------:R-:W-:Y:S01]  /*1d10*/  LOP3.LUT P6, RZ, R94, 0xff0000, RZ, 0xc0, !PT ;  /* 0x00ff00005eff7812 */ /* 0x000fe200078cc0ff */
[----:B------:R-:W-:Y:S01]  /*1d20*/  FMUL.FTZ R116, R116, UR15 ;  /* 0x0000000f74747c20 */ /* 0x000fe20008410000 */
[----:B------:R-:W-:Y:S01]  /*1d30*/  @P1 F2FP.F16.F32.PACK_AB R77, RZ, R114 ;  /* 0x00000072ff4d123e */ /* 0x000fe200000000ff */
[----:B------:R-:W-:Y:S01]  /*1d40*/  FMUL.FTZ R114, R113, UR15 ;  /* 0x0000000f71727c20 */ /* 0x000fe20008410000 */
[----:B------:R-:W-:-:S02]  /*1d50*/  FSEL R113, R91, RZ, P6 ;  /* 0x000000ff5b717208 */ /* 0x000fc40003000000 */
[----:B------:R-:W-:Y:S02]  /*1d60*/  LOP3.LUT P6, RZ, R94, 0xff000000, RZ, 0xc0, !PT ;  /* 0xff0000005eff7812 */ /* 0x000fe400078cc0ff */
[----:B------:R-:W-:Y:S02]  /*1d70*/  MOV R91, R94 ;  /* 0x0000005e005b7202 */ /* 0x000fe40000000f00 */
[----:B------:R-:W-:Y:S02]  /*1d80*/  FSEL R114, R114, RZ, P6 ;  /* 0x000000ff72727208 */ /* 0x000fe40003000000 */
[----:B------:R-:W-:Y:S02]  /*1d90*/  LOP3.LUT P6, RZ, R91, 0xff, RZ, 0xc0, !PT ;  /* 0x000000ff5bff7812 */ /* 0x000fe400078cc0ff */
[----:B------:R-:W-:Y:S02]  /*1da0*/  @P1 PRMT R74, R76, 0x7610, R74 ;  /* 0x000076104c4a1816 */ /* 0x000fe4000000004a */
[----:B------:R-:W-:-:S02]  /*1db0*/  @P1 PRMT R72, R90, 0x7610, R72 ;  /* 0x000076105a481816 */ /* 0x000fc40000000048 */
[----:B------:R-:W-:Y:S01]  /*1dc0*/  @P1 PRMT R75, R77, 0x7610, R75 ;  /* 0x000076104d4b1816 */ /* 0x000fe2000000004b */
[----:B------:R-:W0:Y:S01]  /*1dd0*/  @P2 LDC.64 R90, c[0x0][0x308] ;  /* 0x0000c200ff5a2b82 */ /* 0x000e220000000a00 */
[----:B------:R-:W-:Y:S01]  /*1de0*/  @P1 PRMT R73, R97, 0x7610, R73 ;  /* 0x0000761061491816 */ /* 0x000fe20000000049 */
[----:B------:R-:W-:Y:S01]  /*1df0*/  FMUL.FTZ R97, R78, UR15 ;  /* 0x0000000f4e617c20 */ /* 0x000fe20008410000 */
[----:B------:R-:W-:Y:S02]  /*1e00*/  F2FP.F16.F32.PACK_AB R78, R118, R117 ;  /* 0x00000075764e723e */ /* 0x000fe400000000ff */
[----:B------:R-:W-:Y:S02]  /*1e10*/  @P1 F2FP.F16.F32.PACK_AB R112, RZ, R112 ;  /* 0x00000070ff70123e */ /* 0x000fe400000000ff */
[----:B------:R-:W-:Y:S01]  /*1e20*/  FSEL R117, R97, RZ, P6 ;  /* 0x000000ff61757208 */ /* 0x000fe20003000000 */
[----:B------:R-:W1:Y:S01]  /*1e30*/  LDC.64 R76, c[0x0][0x2f8] ;  /* 0x0000be00ff4c7b82 */ /* 0x000e620000000a00 */
[----:B------:R-:W-:-:S02]  /*1e40*/  LOP3.LUT P6, RZ, R94, 0xff00, RZ, 0xc0, !PT ;  /* 0x0000ff005eff7812 */ /* 0x000fc400078cc0ff */
[----:B------:R-:W-:Y:S02]  /*1e50*/  @P1 PRMT R74, R74, 0x5410, R79 ;  /* 0x000054104a4a1816 */ /* 0x000fe4000000004f */
[----:B------:R-:W-:Y:S02]  /*1e60*/  FSEL R118, R96, RZ, P6 ;  /* 0x000000ff60767208 */ /* 0x000fe40003000000 */
[----:B------:R-:W-:Y:S02]  /*1e70*/  LOP3.LUT P6, RZ, R95, 0xff0000, RZ, 0xc0, !PT ;  /* 0x00ff00005fff7812 */ /* 0x000fe400078cc0ff */
[----:B------:R-:W-:Y:S02]  /*1e80*/  @P1 PRMT R73, R73, 0x5410, R109 ;  /* 0x0000541049491816 */ /* 0x000fe4000000006d */
[----:B------:R-:W-:Y:S02]  /*1e90*/  FSEL R115, R115, RZ, P6 ;  /* 0x000000ff73737208 */ /* 0x000fe40003000000 */
[----:B------:R-:W-:-:S02]  /*1ea0*/  LOP3.LUT P6, RZ, R95, 0xff000000, RZ, 0xc0, !PT ;  /* 0xff0000005fff7812 */ /* 0x000fc400078cc0ff */
[----:B------:R-:W-:Y:S01]  /*1eb0*/  @P1 PRMT R72, R72, 0x5410, R111 ;  /* 0x0000541048481816 */ /* 0x000fe2000000006f */
[----:B0-----:R-:W-:Y:S01]  /*1ec0*/  @P2 IMAD.WIDE.U32 R90, R89, 0x10, R90 ;  /* 0x00000010595a2825 */ /* 0x001fe200078e005a */
[----:B------:R-:W-:Y:S02]  /*1ed0*/  FSEL R116, R116, RZ, P6 ;  /* 0x000000ff74747208 */ /* 0x000fe40003000000 */
[----:B------:R-:W-:Y:S02]  /*1ee0*/  @P1 PRMT R75, R75, 0x5410, R112 ;  /* 0x000054104b4b1816 */ /* 0x000fe40000000070 */
[----:B------:R-:W-:Y:S01]  /*1ef0*/  F2FP.F16.F32.PACK_AB R79, R116, R115 ;  /* 0x00000073744f723e */ /* 0x000fe200000000ff */
[----:B-1----:R-:W-:Y:S01]  /*1f00*/  IMAD.WIDE.U32 R96, R89, 0x10, R76 ;  /* 0x0000001059607825 */ /* 0x002fe200078e004c */
[----:B------:R-:W-:Y:S01]  /*1f10*/  F2FP.F16.F32.PACK_AB R77, R114, R113 ;  /* 0x00000071724d723e */ /* 0x000fe200000000ff */
[----:B------:R1:W-:Y:S01]  /*1f20*/  @P2 STG.E.128 desc[UR4][R90.64], R72 ;  /* 0x000000485a002986 */ /* 0x0003e2000c101d04 */
[----:B------:R-:W-:-:S05]  /*1f30*/  F2FP.F16.F32.PACK_AB R76, R118, R117 ;  /* 0x00000075764c723e */ /* 0x000fca00000000ff */
[----:B------:R1:W-:Y:S02]  /*1f40*/  STG.E.128 desc[UR4][R96.64], R76 ;  /* 0x0000004c60007986 */ /* 0x0003e4000c101d04 */
.L_x_4970:
[----:B------:R-:W-:Y:S05]  /*1f50*/  BSYNC B1 ;  /* 0x0000000000017941 */ /* 0x000fea0003800000 */
.L_x_4969:
[----:B-12---:R-:W1:Y:S02]  /*1f60*/  LDC.64 R76, c[0x0][0x210] ;  /* 0x00008400ff4c7b82 */ /* 0x006e640000000a00 */
[----:B-1----:R-:W-:-:S04]  /*1f70*/  LEA R0, R76, R0, 0x2 ;  /* 0x000000004c007211 */ /* 0x002fc800078e10ff */
[----:B------:R-:W-:-:S13]  /*1f80*/  ISETP.GE.AND P1, PT, R0, R77, PT ;  /* 0x0000004d0000720c */ /* 0x000fda0003f26270 */
[----:B------:R-:W-:Y:S05]  /*1f90*/  @!P1 BRA `(.L_x_4971) ;  /* 0xffffffe400009947 */ /* 0x000fea000383ffff */
.L_x_4961:
[----:B------:R-:W-:Y:S05]  /*1fa0*/  BSYNC B0 ;  /* 0x0000000000007941 */ /* 0x000fea0003800000 */
.L_x_4960:
        /* <DEDUP_REMOVED lines=139> */
.L_x_4966:
        /* <DEDUP_REMOVED lines=8> */
.L_x_4973:
[----:B------:R-:W-:Y:S05]  /*28e0*/  BSYNC B1 ;  /* 0x0000000000017941 */ /* 0x000fea0003800000 */
.L_x_4972:
        /* <DEDUP_REMOVED lines=8> */
.L_x_4974:
[----:B------:R-:W-:Y:S01]  /*2970*/  FADD.FTZ R76, R76, R97 ;  /* 0x000000614c4c7221 */ /* 0x000fe20000010000 */
[----:B------:R-:W-:-:S04]  /*2980*/  HFMA2.MMA R115, -RZ, RZ, 0, 1.1920928955078125e-07 ;  /* 0x00000002ff737435 */ /* 0x000fc800000001ff */
[----:B------:R-:W-:Y:S02]  /*2990*/  MOV R114, R76 ;  /* 0x0000004c00727202 */ /* 0x000fe40000000f00 */
[----:B------:R-:W-:-:S07]  /*29a0*/  MOV R77, R113 ;  /* 0x00000071004d7202 */ /* 0x000fce0000000f00 */
[----:B------:R-:W-:Y:S05]  /*29b0*/  WARPSYNC.COLLECTIVE R111, `(.L_x_4975) ;  /* 0x000000006f087348 */ /* 0x000fea0003c00000 */
[----:B------:R0:W1:Y:S02]  /*29c0*/  SHFL.BFLY P1, R113, R114, R115, R116 ;  /* 0x0c00007372717389 */ /* 0x0000640000020074 */
[----:B01----:R-:W-:Y:S01]  /*29d0*/  ENDCOLLECTIVE ;  /* 0x000000000000791b */ /* 0x003fe20003800000 */
.L_x_4975:
[----:B------:R-:W-:-:S05]  /*29e0*/  FADD.FTZ R77, R77, R112 ;  /* 0x000000704d4d7221 */ /* 0x000fca0000010000 */
[----:B------:R-:W-:Y:S02]  /*29f0*/  MOV R114, R77 ;  /* 0x0000004d00727202 */ /* 0x000fe40000000f00 */
[----:B------:R-:W-:-:S07]  /*2a00*/  MOV R79, R113 ;  /* 0x00000071004f7202 */ /* 0x000fce0000000f00 */
[----:B------:R-:W-:Y:S05]  /*2a10*/  WARPSYNC.COLLECTIVE R111, `(.L_x_4976) ;  /* 0x000000006f087348 */ /* 0x000fea0003c00000 */
[----:B------:R0:W1:Y:S02]  /*2a20*/  SHFL.BFLY P1, R113, R114, R115, R116 ;  /* 0x0c00007372717389 */ /* 0x0000640000020074 */
[----:B01----:R-:W-:Y:S01]  /*2a30*/  ENDCOLLECTIVE ;  /* 0x000000000000791b */ /* 0x003fe20003800000 */
.L_x_4976:
[----:B------:R-:W-:Y:S01]  /*2a40*/  FADD.FTZ R79, R76, R79 ;  /* 0x0000004f4c4f7221 */ /* 0x000fe20000010000 */
[----:B------:R-:W-:-:S04]  /*2a50*/  HFMA2.MMA R115, -RZ, RZ, 0, 2.384185791015625e-07 ;  /* 0x00000004ff737435 */ /* 0x000fc800000001ff */
[----:B------:R-:W-:Y:S02]  /*2a60*/  MOV R114, R79 ;  /* 0x0000004f00727202 */ /* 0x000fe40000000f00 */
[----:B------:R-:W-:-:S07]  /*2a70*/  MOV R78, R113 ;  /* 0x00000071004e7202 */ /* 0x000fce0000000f00 */
[----:B------:R-:W-:Y:S05]  /*2a80*/  WARPSYNC.COLLECTIVE R111, `(.L_x_4977) ;  /* 0x000000006f087348 */ /* 0x000fea0003c00000 */
[----:B------:R0:W1:Y:S02]  /*2a90*/  SHFL.BFLY P1, R113, R114, R115, R116 ;  /* 0x0c00007372717389 */ /* 0x0000640000020074 */
[----:B01----:R-:W-:Y:S01]  /*2aa0*/  ENDCOLLECTIVE ;  /* 0x000000000000791b */ /* 0x003fe20003800000 */
.L_x_4977:
[----:B------:R-:W-:-:S05]  /*2ab0*/  FADD.FTZ R78, R77, R78 ;  /* 0x0000004e4d4e7221 */ /* 0x000fca0000010000 */
[----:B------:R-:W-:Y:S02]  /*2ac0*/  MOV R114, R78 ;  /* 0x0000004e00727202 */ /* 0x000fe40000000f00 */
[----:B------:R-:W-:-:S07]  /*2ad0*/  MOV R96, R113 ;  /* 0x0000007100607202 */ /* 0x000fce0000000f00 */
[----:B------:R-:W-:Y:S05]  /*2ae0*/  WARPSYNC.COLLECTIVE R111, `(.L_x_4978) ;  /* 0x000000006f087348 */ /* 0x000fea0003c00000 */
[----:B------:R0:W1:Y:S02]  /*2af0*/  SHFL.BFLY P1, R113, R114, R115, R116 ;  /* 0x0c00007372717389 */ /* 0x0000640000020074 */
[----:B01----:R-:W-:Y:S01]  /*2b00*/  ENDCOLLECTIVE ;  /* 0x000000000000791b */ /* 0x003fe20003800000 */
.L_x_4978:
[----:B------:R-:W-:Y:S01]  /*2b10*/  FADD.FTZ R96, R79, R96 ;  /* 0x000000604f607221 */ /* 0x000fe20000010000 */
[----:B------:R-:W-:-:S04]  /*2b20*/  HFMA2.MMA R115, -RZ, RZ, 0, 4.76837158203125e-07 ;  /* 0x00000008ff737435 */ /* 0x000fc800000001ff */
[----:B------:R-:W-:Y:S02]  /*2b30*/  MOV R114, R96 ;  /* 0x0000006000727202 */ /* 0x000fe40000000f00 */
[----:B------:R-:W-:-:S07]  /*2b40*/  MOV R109, R113 ;  /* 0x00000071006d7202 */ /* 0x000fce0000000f00 */
[----:B------:R-:W-:Y:S05]  /*2b50*/  WARPSYNC.COLLECTIVE R111, `(.L_x_4979) ;  /* 0x000000006f087348 */ /* 0x000fea0003c00000 */
[----:B------:R0:W1:Y:S02]  /*2b60*/  SHFL.BFLY P1, R113, R114, R115, R116 ;  /* 0x0c00007372717389 */ /* 0x0000640000020074 */
[----:B01----:R-:W-:Y:S01]  /*2b70*/  ENDCOLLECTIVE ;  /* 0x000000000000791b */ /* 0x003fe20003800000 */
.L_x_4979:
[----:B------:R-:W-:-:S05]  /*2b80*/  FADD.FTZ R109, R78, R109 ;  /* 0x0000006d4e6d7221 */ /* 0x000fca0000010000 */
[----:B------:R-:W-:Y:S02]  /*2b90*/  MOV R114, R109 ;  /* 0x0000006d00727202 */ /* 0x000fe40000000f00 */
[----:B------:R-:W-:-:S07]  /*2ba0*/  MOV R97, R113 ;  /* 0x0000007100617202 */ /* 0x000fce0000000f00 */
[----:B------:R-:W-:Y:S05]  /*2bb0*/  WARPSYNC.COLLECTIVE R111, `(.L_x_4980) ;  /* 0x000000006f087348 */ /* 0x000fea0003c00000 */
[----:B------:R0:W1:Y:S02]  /*2bc0*/  SHFL.BFLY P1, R113, R114, R115, R116 ;  /* 0x0c00007372717389 */ /* 0x0000640000020074 */
[----:B01----:R-:W-:Y:S01]  /*2bd0*/  ENDCOLLECTIVE ;  /* 0x000000000000791b */ /* 0x003fe20003800000 */
.L_x_4980:
[----:B------:R-:W-:Y:S01]  /*2be0*/  FADD.FTZ R97, R96, R97 ;  /* 0x0000006160617221 */ /* 0x000fe20000010000 */
[----:B------:R-:W-:-:S04]  /*2bf0*/  HFMA2.MMA R115, -RZ, RZ, 0, 9.5367431640625e-07 ;  /* 0x00000010ff737435 */ /* 0x000fc800000001ff */
[----:B------:R-:W-:Y:S02]  /*2c00*/  MOV R114, R97 ;  /* 0x0000006100727202 */ /* 0x000fe40000000f00 */
[----:B------:R-:W-:-:S07]  /*2c10*/  MOV R112, R113 ;  /* 0x0000007100707202 */ /* 0x000fce0000000f00 */
[----:B------:R-:W-:Y:S05]  /*2c20*/  WARPSYNC.COLLECTIVE R111, `(.L_x_4981) ;  /* 0x000000006f087348 */ /* 0x000fea0003c00000 */
[----:B------:R0:W1:Y:S02]  /*2c30*/  SHFL.BFLY P1, R113, R114, R115, R116 ;  /* 0x0c00007372717389 */ /* 0x0000640000020074 */
[----:B01----:R-:W-:Y:S01]  /*2c40*/  ENDCOLLECTIVE ;  /* 0x000000000000791b */ /* 0x003fe20003800000 */
.L_x_4981:
[----:B------:R-:W-:-:S05]  /*2c50*/  FADD.FTZ R112, R109, R112 ;  /* 0x000000706d707221 */ /* 0x000fca0000010000 */
[----:B------:R-:W-:Y:S02]  /*2c60*/  MOV R114, R112 ;  /* 0x0000007000727202 */ /* 0x000fe40000000f00 */
[----:B------:R-:W-:-:S07]  /*2c70*/  MOV R76, R113 ;  /* 0x00000071004c7202 */ /* 0x000fce0000000f00 */
[----:B------:R-:W-:Y:S05]  /*2c80*/  WARPSYNC.COLLECTIVE R111, `(.L_x_4982) ;  /* 0x000000006f087348 */ /* 0x000fea0003c00000 */
[----:B------:R0:W1:Y:S02]  /*2c90*/  SHFL.BFLY P1, R113, R114, R115, R116 ;  /* 0x0c00007372717389 */ /* 0x0000640000020074 */
[----:B01----:R-:W-:Y:S01]  /*2ca0*/  ENDCOLLECTIVE ;  /* 0x000000000000791b */ /* 0x003fe20003800000 */
.L_x_4982:
[----:B------:R-:W-:Y:S01]  /*2cb0*/  MOV R77, R113 ;  /* 0x00000071004d7202 */ /* 0x000fe20000000f00 */
[----:B------:R-:W-:Y:S06]  /*2cc0*/  BRA `(.L_x_4983) ;  /* 0xffffffe4002c7947 */ /* 0x000fec000383ffff */
.L_x_4984:
        /* <DEDUP_REMOVED lines=11> */
.L_x_9180:


//--------------------- .text._ZN10layer_norm13ln_bwd_kernelINS_13Kernel_traitsIf6__halfS2_S2_fjLj512ELj1ELj4ELj1ELj16ENS_18Kernel_traits_baseILj512EfS2_S2_S2_fjLj128EEEEELb1ELb0ELb0ELb1EEEvNS_9BwdParamsE --------------------------
	.section	.text._ZN10layer_norm13ln_bwd_kernelINS_13Kernel_traitsIf6__halfS2_S2_fjLj512ELj1ELj4ELj1ELj16ENS_18Kernel_traits_baseILj512EfS2_S2_S2_fjLj128EEEEELb1ELb0ELb0ELb1EEEvNS_9BwdParamsE,"ax",@progbits
	.align	128
        .global         _ZN10layer_norm13ln_bwd_kernelINS_13Kernel_traitsIf6__halfS2_S2_fjLj512ELj1ELj4ELj1ELj16ENS_18Kernel_traits_baseILj512EfS2_S2_S2_fjLj128EEEEELb1ELb0ELb0ELb1EEEvNS_9BwdParamsE
        .type           _ZN10layer_norm13ln_bwd_kernelINS_13Kernel_traitsIf6__halfS2_S2_fjLj512ELj1ELj4ELj1ELj16ENS_18Kernel_traits_baseILj512EfS2_S2_S2_fjLj128EEEEELb1ELb0ELb0ELb1EEEvNS_9BwdParamsE,@function
        .size           _ZN10layer_norm13ln_bwd_kernelINS_13Kernel_traitsIf6__halfS2_S2_fjLj512ELj1ELj4ELj1ELj16ENS_18Kernel_traits_baseILj512EfS2_S2_S2_fjLj128EEEEELb1ELb0ELb0ELb1EEEvNS_9BwdParamsE,(.L_x_9181 - _ZN10layer_norm13ln_bwd_kernelINS_13Kernel_traitsIf6__halfS2_S2_fjLj512ELj1ELj4ELj1ELj16ENS_18Kernel_traits_baseILj512EfS2_S2_S2_fjLj128EEEEELb1ELb0ELb0ELb1EEEvNS_9BwdParamsE)
        .other          _ZN10layer_norm13ln_bwd_kernelINS_13Kernel_traitsIf6__halfS2_S2_fjLj512ELj1ELj4ELj1ELj16ENS_18Kernel_traits_baseILj512EfS2_S2_S2_fjLj128EEEEELb1ELb0ELb0ELb1EEEvNS_9BwdParamsE,@"STO_CUDA_ENTRY STV_DEFAULT"
_ZN10layer_norm13ln_bwd_kernelINS_13Kernel_traitsIf6__halfS2_S2_fjLj512ELj1ELj4ELj1ELj16ENS_18Kernel_traits_baseILj512EfS2_S2_S2_fjLj128EEEEELb1ELb0ELb0ELb1EEEvNS_9BwdParamsE:
.text._ZN10layer_norm13ln_bwd_kernelINS_13Kernel_traitsIf6__halfS2_S2_fjLj512ELj1ELj4ELj1ELj16ENS_18Kernel_traits_baseILj512EfS2_S2_S2_fjLj128EEEEELb1ELb0ELb0ELb1EEEvNS_9BwdParamsE:
        /* <DEDUP_REMOVED lines=35> */
.L_x_4986:
        /* <DEDUP_REMOVED lines=31> */
.L_x_4990:
        /* <DEDUP_REMOVED lines=9> */
[----:B------:R-:W3:Y:S08]  /*04b0*/  LDC.64 R28, c[0x0][0x250] ;  /* 0x00009400ff1c7b82 */ /* 0x000ef00000000a00 */
[----:B------:R-:W4:Y:S01]  /*04c0*/  LDC.64 R44, c[0x0][0x258] ;  /* 0x00009600ff2c7b82 */ /* 0x000f220000000a00 */
[----:B------:R-:W-:-:S02]  /*04d0*/  IADD3 R97, R91, 0x20, RZ ;  /* 0x000000205b617810 */ /* 0x000fc40007ffe0ff */
[----:B0-----:R-:W-:Y:S01]  /*04e0*/  @P0 LEA R30, P1, R89, R30, 0x1 ;  /* 0x0000001e591e0211 */ /* 0x001fe200078208ff */
[----:B-1----:R-:W-:Y:S01]  /*04f0*/  IMAD.WIDE.U32 R36, R91, 0x10, R2 ;  /* 0x000000105b247825 */ /* 0x002fe200078e0002 */
[----:B------:R-:W-:Y:S02]  /*0500*/  SHF.L.U32 R90, R97, 0x4, RZ ;  /* 0x00000004615a7819 */ /* 0x000fe400000006ff */
[----:B------:R-:W-:Y:S01]  /*0510*/  @P0 LEA.HI.X R31, R89, R31, R34, 0x1, P1 ;  /* 0x0000001f591f0211 */ /* 0x000fe200008f0c22 */
[----:B--2---:R-:W-:Y:S01]  /*0520*/  IMAD.WIDE.U32 R32, R91, 0x10, R32 ;  /* 0x000000105b207825 */ /* 0x004fe200078e0020 */
[----:B------:R-:W-:Y:S01]  /*0530*/  SHF.R.U32.HI R86, RZ, 0x1c, R97 ;  /* 0x0000001cff567819 */ /* 0x000fe20000011661 */
[----:B------:R-:W2:Y:S01]  /*0540*/  LDG.E.128 R36, desc[UR4][R36.64] ;  /* 0x0000000424247981 */ /* 0x000ea2000c1e1d00 */
[----:B------:R-:W-:Y:S01]  /*0550*/  IADD3 R40, P1, R90, UR12, RZ ;  /* 0x0000000c5a287c10 */ /* 0x000fe2000ff3e0ff */
[----:B------:R-:W0:Y:S02]  /*0560*/  LDC.64 R46, c[0x0][0x240] ;  /* 0x00009000ff2e7b82 */ /* 0x000e240000000a00 */
[----:B------:R-:W2:Y:S01]  /*0570*/  LDG.E.128 R32, desc[UR4][R32.64] ;  /* 0x0000000420207981 */ /* 0x000ea2000c1e1d00 */
[----:B---3--:R-:W-:Y:S01]  /*0580*/  IMAD.WIDE R94, R89, 0x4, R28 ;  /* 0x00000004595e7825 */ /* 0x008fe200078e021c */
[----:B------:R-:W-:-:S02]  /*0590*/  IADD3.X R41, R86, UR13, RZ, P1, !PT ;  /* 0x0000000d56297c10 */ /* 0x000fc40008ffe4ff */
[----:B------:R-:W3:Y:S04]  /*05a0*/  @P0 LDG.E.U16 R96, desc[UR4][R30.64] ;  /* 0x000000041e600981 */ /* 0x000ee8000c1e1500 */
[----:B------:R-:W3:Y:S01]  /*05b0*/  LDG.E R0, desc[UR4][R94.64] ;  /* 0x000000045e007981 */ /* 0x000ee2000c1e1900 */
[----:B----4-:R-:W-:-:S03]  /*05c0*/  IMAD.WIDE R92, R89, 0x4, R44 ;  /* 0x00000004595c7825 */ /* 0x010fc600078e022c */
[----:B------:R-:W4:Y:S01]  /*05d0*/  LDG.E.128 R40, desc[UR4][R40.64] ;  /* 0x0000000428287981 */ /* 0x000f22000c1e1d00 */
[----:B------:R-:W-:-:S03]  /*05e0*/  IMAD.WIDE.U32 R28, R97, 0x10, R2 ;  /* 0x00000010611c7825 */ /* 0x000fc600078e0002 */
[----:B------:R1:W4:Y:S04]  /*05f0*/  LDG.E R92, desc[UR4][R92.64] ;  /* 0x000000045c5c7981 */ /* 0x000328000c1e1900 */
[----:B------:R-:W4:Y:S01]  /*0600*/  LDG.E.128 R28, desc[UR4][R28.64] ;  /* 0x000000041c1c7981 */ /* 0x000f22000c1e1d00 */
[----:B------:R-:W-:Y:S01]  /*0610*/  LEA R2, P3, R97, UR14, 0x3 ;  /* 0x0000000e61027c11 */ /* 0x000fe2000f8618ff */
[----:B0-----:R-:W-:-:S03]  /*0620*/  IMAD.WIDE.U32 R46, R91, 0x8, R46 ;  /* 0x000000085b2e7825 */ /* 0x001fc600078e002e */
[----:B------:R-:W-:-:S03]  /*0630*/  LEA.HI.X R3, R97, UR15, RZ, 0x3, P3 ;  /* 0x0000000f61037c11 */ /* 0x000fc600098f1cff */
[----:B-----5:R-:W5:Y:S04]  /*0640*/  LDG.E.64 R46, desc[UR4][R46.64] ;  /* 0x000000042e2e7981 */ /* 0x020f68000c1e1b00 */
[----:B------:R-:W5:Y:S01]  /*0650*/  LDG.E.64 R2, desc[UR4][R2.64] ;  /* 0x0000000402027981 */ /* 0x000f62000c1e1b00 */
[----:B------:R-:W-:-:S04]  /*0660*/  ISETP.NE.U32.AND P1, PT, RZ, UR10, PT ;  /* 0x0000000aff007c0c */ /* 0x000fc8000bf25070 */
[----:B------:R-:W-:-:S13]  /*0670*/  ISETP.NE.AND.EX P1, PT, RZ, UR11, PT, P1 ;  /* 0x0000000bff007c0c */ /* 0x000fda000bf25310 */
[----:B------:R-:W0:Y:S01]  /*0680*/  @P1 LDC.64 R48, c[0x0][0x2c8] ;  /* 0x0000b200ff301b82 */ /* 0x000e220000000a00 */
[----:B------:R-:W-:-:S04]  /*0690*/  @P1 LEA R44, P2, R97, UR10, 0x4 ;  /* 0x0000000a612c1c11 */ /* 0x000fc8000f8420ff */
[----:B------:R-:W-:Y:S02]  /*06a0*/  @P1 LEA.HI.X R45, R97, UR11, RZ, 0x4, P2 ;  /* 0x0000000b612d1c11 */ /* 0x000fe400090f24ff */
[----:B------:R-:W-:-:S03]  /*06b0*/  ISETP.NE.AND P2, PT, R88, RZ, PT ;  /* 0x000000ff5800720c */ /* 0x000fc60003f45270 */
[----:B------:R2:W5:Y:S01]  /*06c0*/  @P1 LDG.E.128 R60, desc[UR4][R44.64] ;  /* 0x000000042c3c1981 */ /* 0x000562000c1e1d00 */
[----:B-1----:R-:W-:Y:S01]  /*06d0*/  MOV R93, 0x3f800000 ;  /* 0x3f800000005d7802 */ /* 0x002fe20000000f00 */
[----:B0-----:R-:W-:-:S05]  /*06e0*/  @P1 IMAD.WIDE.U32 R48, R91, 0x10, R48 ;  /* 0x000000105b301825 */ /* 0x001fca00078e0030 */
[----:B------:R0:W5:Y:S01]  /*06f0*/  @P1 LDG.E.128 R20, desc[UR4][R48.64] ;  /* 0x0000000430141981 */ /* 0x000162000c1e1d00 */
[----:B------:R-:W-:Y:S01]  /*0700*/  UMOV UR6, 0xffffffff ;  /* 0xffffffff00067882 */ /* 0x000fe20000000000 */
[--C-:B--2---:R-:W-:Y:S02]  /*0710*/  HADD2.F32 R95, -RZ, R36.reuse.H0_H0 ;  /* 0x20000024ff5f7230 */ /* 0x104fe40000004100 */
[----:B------:R-:W-:Y:S02]  /*0720*/  HADD2.F32 R44, -RZ, R36.H1_H1 ;  /* 0x30000024ff2c7230 */ /* 0x000fe40000004100 */
[--C-:B------:R-:W-:Y:S02]  /*0730*/  HADD2.F32 R100, -RZ, R37.reuse.H0_H0 ;  /* 0x20000025ff647230 */ /* 0x100fe40000004100 */
[----:B------:R-:W-:Y:S02]  /*0740*/  HADD2.F32 R98, -RZ, R37.H1_H1 ;  /* 0x30000025ff627230 */ /* 0x000fe40000004100 */
[----:B------:R-:W-:-:S02]  /*0750*/  HADD2.F32 R37, -RZ, R38.H0_H0 ;  /* 0x20000026ff257230 */ /* 0x000fc40000004100 */
[----:B------:R-:W-:Y:S02]  /*0760*/  HADD2.F32 R36, -RZ, R38.H1_H1 ;  /* 0x30000026ff247230 */ /* 0x000fe40000004100 */
[----:B------:R-:W-:Y:S01]  /*0770*/  HADD2.F32 R101, -RZ, R34.H0_H0 ;  /* 0x20000022ff657230 */ /* 0x000fe20000004100 */
[----:B---3--:R-:W-:Y:S01]  /*0780*/  FSEL R38, R0, RZ, !P2 ;  /* 0x000000ff00267208 */ /* 0x008fe20005000000 */
[----:B------:R-:W-:Y:S02]  /*0790*/  @P0 HADD2.F32 R93, -RZ, R96.H0_H0 ;  /* 0x20000060ff5d0230 */ /* 0x000fe40000004100 */
[--C-:B------:R-:W-:Y:S02]  /*07a0*/  HADD2.F32 R94, -RZ, R32.reuse.H0_H0 ;  /* 0x20000020ff5e7230 */ /* 0x100fe40000004100 */
[----:B------:R-:W-:Y:S02]  /*07b0*/  HADD2.F32 R96, -RZ, R32.H1_H1 ;  /* 0x30000020ff607230 */ /* 0x000fe40000004100 */
[----:B------:R-:W-:-:S02]  /*07c0*/  HADD2.F32 R99, -RZ, R33.H0_H0 ;  /* 0x20000021ff637230 */ /* 0x000fc40000004100 */
[----:B------:R-:W-:Y:S02]  /*07d0*/  HADD2.F32 R102, -RZ, R34.H1_H1 ;  /* 0x30000022ff667230 */ /* 0x000fe40000004100 */
[----:B------:R-:W-:Y:S02]  /*07e0*/  HADD2.F32 R33, -RZ, R33.H1_H1 ;  /* 0x30000021ff217230 */ /* 0x000fe40000004100 */
[--C-:B------:R-:W-:Y:S02]  /*07f0*/  HADD2.F32 R34, -RZ, R39.reuse.H0_H0 ;  /* 0x20000027ff227230 */ /* 0x100fe40000004100 */
[----:B------:R-:W-:Y:S02]  /*0800*/  HADD2.F32 R32, -RZ, R39.H1_H1 ;  /* 0x30000027ff207230 */ /* 0x000fe40000004100 */
[----:B------:R-:W-:Y:S01]  /*0810*/  FADD.FTZ R39, -R38, R101 ;  /* 0x0000006526277221 */ /* 0x000fe20000010100 */
[--C-:B------:R-:W-:Y:S02]  /*0820*/  HADD2.F32 R121, -RZ, R35.reuse.H0_H0 ;  /* 0x20000023ff797230 */ /* 0x100fe40000004100 */
[----:B------:R-:W-:-:S02]  /*0830*/  HADD2.F32 R119, -RZ, R35.H1_H1 ;  /* 0x30000023ff777230 */ /* 0x000fc40000004100 */
[--C-:B----4-:R-:W-:Y:S02]  /*0840*/  HADD2.F32 R0, -RZ, R43.reuse.H0_H0 ;  /* 0x2000002bff007230 */ /* 0x110fe40000004100 */
[----:B------:R-:W-:Y:S02]  /*0850*/  HADD2.F32 R35, -RZ, R43.H1_H1 ;  /* 0x3000002bff237230 */ /* 0x000fe40000004100 */
[C---:B------:R-:W-:Y:S01]  /*0860*/  FADD.FTZ R43, -R38.reuse, R94 ;  /* 0x0000005e262b7221 */ /* 0x040fe20000010100 */
[--C-:B------:R-:W-:Y:S02]  /*0870*/  HADD2.F32 R107, -RZ, R42.reuse.H0_H0 ;  /* 0x2000002aff6b7230 */ /* 0x100fe40000004100 */
[----:B------:R-:W-:Y:S01]  /*0880*/  FADD.FTZ R45, -R38, R33 ;  /* 0x00000021262d7221 */ /* 0x000fe20000010100 */
[----:B------:R-:W-:Y:S02]  /*0890*/  HADD2.F32 R103, -RZ, R42.H1_H1 ;  /* 0x3000002aff677230 */ /* 0x000fe40000004100 */
[----:B------:R-:W-:Y:S01]  /*08a0*/  FMUL.FTZ R42, R92, R39 ;  /* 0x000000275c2a7220 */ /* 0x000fe20000410000 */
[----:B------:R-:W-:-:S02]  /*08b0*/  HADD2.F32 R117, -RZ, R40.H0_H0 ;  /* 0x20000028ff757230 */ /* 0x000fc40000004100 */
[C---:B------:R-:W-:Y:S01]  /*08c0*/  FADD.FTZ R119, -R38.reuse, R119 ;  /* 0x0000007726777221 */ /* 0x040fe20000010100 */
[C---:B------:R-:W-:Y:S01]  /*08d0*/  FADD.FTZ R33, -R38.reuse, R0 ;  /* 0x0000000026217221 */ /* 0x040fe20000010100 */
[----:B------:R-:W-:Y:S01]  /*08e0*/  FADD.FTZ R97, -R38, R96 ;  /* 0x0000006026617221 */ /* 0x000fe20000010100 */
[----:B------:R-:W-:Y:S01]  /*08f0*/  FMUL.FTZ R0, R92, R43 ;  /* 0x0000002b5c007220 */ /* 0x000fe20000410000 */
[----:B------:R-:W-:Y:S01]  /*0900*/  FADD.FTZ R67, R37, R67 ;  /* 0x0000004325437221 */ /* 0x000fe20000010000 */
[-C--:B------:R-:W-:Y:S01]  /*0910*/  FFMA.FTZ R51, R42, R37.reuse, R51 ;  /* 0x000000252a337223 */ /* 0x080fe20000010033 */
[----:B------:R-:W-:Y:S01]  /*0920*/  FMUL.FTZ R39, R12, R37 ;  /* 0x000000250c277220 */ /* 0x000fe20000410000 */
[----:B------:R-:W-:Y:S01]  /*0930*/  FMUL.FTZ R37, R92, R119 ;  /* 0x000000775c257220 */ /* 0x000fe20000410000 */
[----:B------:R-:W-:Y:S01]  /*0940*/  FADD.FTZ R117, -R38, R117 ;  /* 0x0000007526757221 */ /* 0x000fe20000010100 */
[----:B------:R-:W-:Y:S01]  /*0950*/  FADD.FTZ R85, R95, R85 ;  /* 0x000000555f557221 */ /* 0x000fe20000010000 */
[----:B------:R-:W-:Y:S01]  /*0960*/  FMUL.FTZ R97, R92, R97 ;  /* 0x000000615c617220 */ /* 0x000fe20000410000 */
[----:B------:R-:W-:Y:S01]  /*0970*/  FFMA.FTZ R87, R0, R95, R87 ;  /* 0x0000005f00577223 */ /* 0x000fe20000010057 */
[----:B0-----:R-:W-:Y:S01]  /*0980*/  FADD.FTZ R49, -R38, R99 ;  /* 0x0000006326317221 */ /* 0x001fe20000010100 */
[----:B------:R-:W-:-:S02]  /*0990*/  HADD2.F32 R94, -RZ, R28.H0_H0 ;  /* 0x2000001cff5e7230 */ /* 0x000fc40000004100 */
[----:B------:R-:W-:Y:S01]  /*09a0*/  FMUL.FTZ R95, R16, R95 ;  /* 0x0000005f105f7220 */ /* 0x000fe20000410000 */
[----:B------:R-:W-:Y:S02]  /*09b0*/  HADD2.F32 R48, -RZ, R28.H1_H1 ;  /* 0x3000001cff307230 */ /* 0x000fe40000004100 */
[----:B------:R-:W-:Y:S01]  /*09c0*/  FMUL.FTZ R45, R92, R45 ;  /* 0x0000002d5c2d7220 */ /* 0x000fe20000410000 */
[--C-:B------:R-:W-:Y:S02]  /*09d0*/  HADD2.F32 R28, -RZ, R31.reuse.H0_H0 ;  /* 0x2000001fff1c7230 */ /* 0x100fe40000004100 */
[----:B------:R-:W-:Y:S01]  /*09e0*/  FADD.FTZ R68, R32, R68 ;  /* 0x0000004420447221 */ /* 0x000fe20000010000 */
[----:B------:R-:W-:Y:S02]  /*09f0*/  HADD2.F32 R99, -RZ, R31.H1_H1 ;  /* 0x3000001fff637230 */ /* 0x000fe40000004100 */
[----:B------:R-:W-:Y:S01]  /*0a00*/  FFMA.FTZ R52, R37, R32, R52 ;  /* 0x0000002025347223 */ /* 0x000fe20000010034 */
[----:B------:R-:W-:-:S02]  /*0a10*/  HADD2.F32 R115, -RZ, R40.H1_H1 ;  /* 0x30000028ff737230 */ /* 0x000fc40000004100 */
[----:B------:R-:W-:Y:S01]  /*0a20*/  FMUL.FTZ R31, R15, R32 ;  /* 0x000000200f1f7220 */ /* 0x000fe20000410000 */
[--C-:B------:R-:W-:Y:S02]  /*0a30*/  HADD2.F32 R101, -RZ, R29.reuse.H0_H0 ;  /* 0x2000001dff657230 */ /* 0x100fe40000004100 */
        /* <DEDUP_REMOVED lines=11> */
[----:B------:R-:W-:Y:S01]  /*0af0*/  FADD.FTZ R115, -R38, R115 ;  /* 0x0000007326737221 */ /* 0x000fe20000010100 */
[----:B------:R-:W-:Y:S02]  /*0b00*/  HADD2.F32 R105, -RZ, R30.H1_H1 ;  /* 0x3000001eff697230 */ /* 0x000fe40000004100 */
[----:B------:R-:W-:Y:S01]  /*0b10*/  FADD.FTZ R71, R94, R71 ;  /* 0x000000475e477221 */ /* 0x000fe20000010000 */
[-C--:B------:R-:W-:Y:S01]  /*0b20*/  FFMA.FTZ R55, R32, R94.reuse, R55 ;  /* 0x0000005e20377223 */ /* 0x080fe20000010037 */
[----:B------:R-:W-:Y:S01]  /*0b30*/  FMUL.FTZ R30, R8, R94 ;  /* 0x0000005e081e7220 */ /* 0x000fe20000410000 */
[----:B------:R-:W-:Y:S01]  /*0b40*/  FMUL.FTZ R43, R18, R100 ;  /* 0x00000064122b7220 */ /* 0x000fe20000410000 */
[----:B------:R-:W-:Y:S01]  /*0b50*/  FADD.FTZ R94, R29, R44 ;  /* 0x0000002c1d5e7221 */ /* 0x000fe20000010000 */
[----:B------:R-:W-:Y:S01]  /*0b60*/  FMUL.FTZ R49, R92, R49 ;  /* 0x000000315c317220 */ /* 0x000fe20000410000 */
[----:B------:R-:W-:Y:S01]  /*0b70*/  FFMA.FTZ R98, R97, R44, R98 ;  /* 0x0000002c61627223 */ /* 0x000fe20000010062 */
[----:B------:R-:W-:-:S02]  /*0b80*/  HADD2.F32 R113, -RZ, R41.H0_H0 ;  /* 0x20000029ff717230 */ /* 0x000fc40000004100 */
[----:B------:R-:W-:Y:S01]  /*0b90*/  FMUL.FTZ R29, R92, R115 ;  /* 0x000000735c1d7220 */ /* 0x000fe20000410000 */
[----:B------:R-:W-:Y:S02]  /*0ba0*/  HADD2.F32 R111, -RZ, R41.H1_H1 ;  /* 0x30000029ff6f7230 */ /* 0x000fe40000004100 */
[----:B------:R-:W-:Y:S01]  /*0bb0*/  FADD.FTZ R41, -R38, R102 ;  /* 0x0000006626297221 */ /* 0x000fe20000010100 */
[----:B------:R-:W-:Y:S01]  /*0bc0*/  FADD.FTZ R115, R94, R43 ;  /* 0x0000002b5e737221 */ /* 0x000fe20000010000 */
[C---:B------:R-:W-:Y:S01]  /*0bd0*/  FFMA.FTZ R98, R49.reuse, R43, R98 ;  /* 0x0000002b31627223 */ /* 0x040fe20000010062 */
[C---:B------:R-:W-:Y:S01]  /*0be0*/  FADD.FTZ R121, -R38.reuse, R121 ;  /* 0x0000007926797221 */ /* 0x040fe20000010100 */
[----:B------:R-:W-:Y:S01]  /*0bf0*/  FADD.FTZ R113, -R38, R113 ;  /* 0x0000007126717221 */ /* 0x000fe20000010100 */
[----:B------:R-:W-:Y:S01]  /*0c00*/  FADD.FTZ R81, R100, R81 ;  /* 0x0000005164517221 */ /* 0x000fe20000010000 */
[----:B------:R-:W-:Y:S01]  /*0c10*/  FFMA.FTZ R82, R49, R100, R82 ;  /* 0x0000006431527223 */ /* 0x000fe20000010052 */
[----:B------:R-:W-:Y:S01]  /*0c20*/  FMUL.FTZ R41, R92, R41 ;  /* 0x000000295c297220 */ /* 0x000fe20000410000 */
[----:B------:R-:W-:Y:S01]  /*0c30*/  FADD.FTZ R100, R115, R40 ;  /* 0x0000002873647221 */ /* 0x000fe20000010000 */
[----:B------:R-:W-:Y:S01]  /*0c40*/  FFMA.FTZ R115, R45, R40, R98 ;  /* 0x000000282d737223 */ /* 0x000fe20000010062 */
[C---:B------:R-:W-:Y:S01]  /*0c50*/  FADD.FTZ R111, -R38.reuse, R111 ;  /* 0x0000006f266f7221 */ /* 0x040fe20000010100 */
[C---:B------:R-:W-:Y:S01]  /*0c60*/  FADD.FTZ R107, -R38.reuse, R107 ;  /* 0x0000006b266b7221 */ /* 0x040fe20000010100 */
[C---:B------:R-:W-:Y:S01]  /*0c70*/  FADD.FTZ R103, -R38.reuse, R103 ;  /* 0x0000006726677221 */ /* 0x040fe20000010100 */
[----:B------:R-:W-:Y:S01]  /*0c80*/  FADD.FTZ R35, -R38, R35 ;  /* 0x0000002326237221 */ /* 0x000fe20000010100 */
[----:B------:R-:W-:Y:S01]  /*0c90*/  FADD.FTZ R66, R36, R66 ;  /* 0x0000004224427221 */ /* 0x000fe20000010000 */
[C---:B------:R-:W-:Y:S01]  /*0ca0*/  FMUL.FTZ R38, R92.reuse, R121 ;  /* 0x000000795c267220 */ /* 0x040fe20000410000 */
        /* <DEDUP_REMOVED lines=75> */
.L_x_5002:
[----:B-1----:R-:W-:Y:S01]  /*1160*/  FADD.FTZ R106, R99, R106 ;  /* 0x0000006a636a7221 */ /* 0x002fe20000010000 */
[----:B--2---:R-:W-:Y:S01]  /*1170*/  FADD.FTZ R105, R104, R105 ;  /* 0x0000006968697221 */ /* 0x004fe20000010000 */
[----:B0----5:R-:W-:Y:S02]  /*1180*/  MOV R99, R2 ;  /* 0x0000000200637202 */ /* 0x021fe40000000f00 */
[----:B------:R-:W-:Y:S01]  /*1190*/  FMUL.FTZ R106, R106, UR9 ;  /* 0x000000096a6a7c20 */ /* 0x000fe20008410000 */
[----:B------:R-:W-:Y:S02]  /*11a0*/  LOP3.LUT P3, RZ, R47, 0xff, RZ, 0xc0, !PT ;  /* 0x000000ff2fff7812 */ /* 0x000fe4000786c0ff */
[----:B------:R-:W-:Y:S02]  /*11b0*/  LOP3.LUT P5, RZ, R99, 0xff, RZ, 0xc0, !PT ;  /* 0x000000ff63ff7812 */ /* 0x000fe400078ac0ff */
[----:B------:R-:W-:Y:S01]  /*11c0*/  FSEL R109, R106, RZ, !P2 ;  /* 0x000000ff6a6d7208 */ /* 0x000fe20005000000 */
[----:B------:R-:W-:Y:S01]  /*11d0*/  FMUL.FTZ R106, R105, UR9 ;  /* 0x00000009696a7c20 */ /* 0x000fe20008410000 */
[----:B------:R-:W-:-:S02]  /*11e0*/  LOP3.LUT P6, RZ, R47, 0xff00, RZ, 0xc0, !PT ;  /* 0x0000ff002fff7812 */ /* 0x000fc400078cc0ff */
        /* <DEDUP_REMOVED lines=8> */
[-C--:B------:R-:W-:Y:S01]  /*1270*/  FFMA.FTZ R97, R97, R106.reuse, R109 ;  /* 0x0000006a61617223 */ /* 0x080fe2000001006d */
[----:B------:R-:W-:Y:S01]  /*1280*/  FADD.FTZ R35, R48, -R29 ;  /* 0x8000001d30237221 */ /* 0x000fe20000010000 */
[----:B------:R-:W-:Y:S01]  /*1290*/  FFMA.FTZ R94, R94, R106, R109 ;  /* 0x0000006a5e5e7223 */ /* 0x000fe2000001006d */
[----:B------:R-:W-:Y:S01]  /*12a0*/  FADD.FTZ R99, R28, -R99 ;  /* 0x800000631c637221 */ /* 0x000fe20000010000 */
[----:B------:R-:W-:-:S02]  /*12b0*/  @P1 HADD2.F32 R29, -RZ, R20.H0_H0 ;  /* 0x20000014ff1d1230 */ /* 0x000fc40000004100 */
[----:B------:R-:W-:Y:S01]  /*12c0*/  FADD.FTZ R31, R31, -R38 ;  /* 0x800000261f1f7221 */ /* 0x000fe20000010000 */
[----:B------:R-:W-:Y:S01]  /*12d0*/  FMUL.FTZ R28, R92, R95 ;  /* 0x0000005f5c1c7220 */ /* 0x000fe20000410000 */
[-C--:B------:R-:W-:Y:S01]  /*12e0*/  FFMA.FTZ R42, R42, R106.reuse, R109 ;  /* 0x0000006a2a2a7223 */ /* 0x080fe2000001006d */
[----:B------:R-:W-:Y:S01]  /*12f0*/  FADD.FTZ R97, R44, -R97 ;  /* 0x800000612c617221 */ /* 0x000fe20000010000 */
[----:B------:R-:W-:Y:S01]  /*1300*/  FADD.FTZ R43, R43, -R104 ;  /* 0x800000682b2b7221 */ /* 0x000fe20000010000 */
[----:B------:R-:W-:Y:S01]  /*1310*/  FADD.FTZ R101, R101, -R94 ;  /* 0x8000005e65657221 */ /* 0x000fe20000010000 */
[----:B------:R-:W-:Y:S01]  /*1320*/  FMUL.FTZ R94, R92, R31 ;  /* 0x0000001f5c5e7220 */ /* 0x000fe20000410000 */
[----:B------:R-:W-:Y:S01]  /*1330*/  @P1 FADD.FTZ R28, R28, R29 ;  /* 0x0000001d1c1c1221 */ /* 0x000fe20000010000 */
[-CC-:B------:R-:W-:Y:S01]  /*1340*/  FFMA.FTZ R37, R32, R106.reuse, R109.reuse ;  /* 0x0000006a20257223 */ /* 0x180fe2000001006d */
[----:B------:R-:W-:Y:S01]  /*1350*/  FFMA.FTZ R102, R102, R106, R109 ;  /* 0x0000006a66667223 */ /* 0x000fe2000001006d */
[----:B------:R-:W-:Y:S01]  /*1360*/  FADD.FTZ R39, R39, -R42 ;  /* 0x8000002a27277221 */ /* 0x000fe20000010000 */
[----:B------:R-:W-:-:S02]  /*1370*/  @P1 HADD2.F32 R29, -RZ, R20.H1_H1 ;  /* 0x30000014ff1d1230 */ /* 0x000fc40000004100 */
[C---:B------:R-:W-:Y:S01]  /*1380*/  FMUL.FTZ R42, R92.reuse, R97 ;  /* 0x000000615c2a7220 */ /* 0x040fe20000410000 */
[----:B------:R-:W-:Y:S02]  /*1390*/  @P1 HADD2.F32 R31, -RZ, R21.H0_H0 ;  /* 0x20000015ff1f1230 */ /* 0x000fe40000004100 */
[----:B------:R-:W-:Y:S01]  /*13a0*/  FMUL.FTZ R44, R92, R43 ;  /* 0x0000002b5c2c7220 */ /* 0x000fe20000410000 */
[-CC-:B------:R-:W-:Y:S01]  /*13b0*/  FFMA.FTZ R45, R45, R106.reuse, R109.reuse ;  /* 0x0000006a2d2d7223 */ /* 0x180fe2000001006d */
[-C--:B------:R-:W-:Y:S01]  /*13c0*/  FFMA.FTZ R41, R41, R106.reuse, R109 ;  /* 0x0000006a29297223 */ /* 0x080fe2000001006d */
[----:B------:R-:W-:Y:S01]  /*13d0*/  FADD.FTZ R49, R34, -R49 ;  /* 0x8000003122317221 */ /* 0x000fe20000010000 */
[----:B------:R-:W-:Y:S01]  /*13e0*/  FADD.FTZ R37, R30, -R37 ;  /* 0x800000251e257221 */ /* 0x000fe20000010000 */
[----:B------:R-:W-:Y:S01]  /*13f0*/  FADD.FTZ R33, R33, -R102 ;  /* 0x8000006621217221 */ /* 0x000fe20000010000 */
[-CC-:B------:R-:W-:Y:S01]  /*1400*/  FFMA.FTZ R111, R111, R106.reuse, R109.reuse ;  /* 0x0000006a6f6f7223 */ /* 0x180fe2000001006d */
[----:B------:R-:W-:Y:S01]  /*1410*/  FFMA.FTZ R100, R100, R106, R109 ;  /* 0x0000006a64647223 */ /* 0x000fe2000001006d */
[----:B------:R-:W-:Y:S01]  /*1420*/  @P1 FADD.FTZ R42, R42, R29 ;  /* 0x0000001d2a2a1221 */ /* 0x000fe20000010000 */
[----:B------:R-:W-:Y:S01]  /*1430*/  @P1 FADD.FTZ R44, R44, R31 ;  /* 0x0000001f2c2c1221 */ /* 0x000fe20000010000 */
[----:B------:R-:W-:Y:S01]  /*1440*/  FADD.FTZ R45, R40, -R45 ;  /* 0x8000002d282d7221 */ /* 0x000fe20000010000 */
[----:B------:R-:W-:Y:S01]  /*1450*/  FADD.FTZ R41, R36, -R41 ;  /* 0x8000002924297221 */ /* 0x000fe20000010000 */
[----:B------:R-:W-:-:S02]  /*1460*/  @P1 HADD2.F32 R29, -RZ, R23.H0_H0 ;  /* 0x20000017ff1d1230 */ /* 0x000fc40000004100 */
[C---:B------:R-:W-:Y:S01]  /*1470*/  FMUL.FTZ R102, R92.reuse, R49 ;  /* 0x000000315c667220 */ /* 0x040fe20000410000 */
[----:B------:R-:W-:Y:S02]  /*1480*/  @P1 HADD2.F32 R31, -RZ, R23.H1_H1 ;  /* 0x30000017ff1f1230 */ /* 0x000fe40000004100 */
[C---:B------:R-:W-:Y:S01]  /*1490*/  FMUL.FTZ R40, R92.reuse, R37 ;  /* 0x000000255c287220 */ /* 0x040fe20000410000 */
[C---:B------:R-:W-:Y:S01]  /*14a0*/  FMUL.FTZ R34, R92.reuse, R35 ;  /* 0x000000235c227220 */ /* 0x040fe20000410000 */
[----:B------:R-:W-:Y:S01]  /*14b0*/  FMUL.FTZ R0, R92, R33 ;  /* 0x000000215c007220 */ /* 0x000fe20000410000 */
[----:B------:R-:W-:Y:S01]  /*14c0*/  FADD.FTZ R111, R98, -R111 ;  /* 0x8000006f626f7221 */ /* 0x000fe20000010000 */
[----:B------:R-:W-:Y:S01]  /*14d0*/  FADD.FTZ R107, R107, -R100 ;  /* 0x800000646b6b7221 */ /* 0x000fe20000010000 */
[----:B------:R-:W-:Y:S02]  /*14e0*/  @P1 HADD2.F32 R33, -RZ, R21.H1_H1 ;  /* 0x30000015ff211230 */ /* 0x000fe40000004100 */
[----:B------:R-:W-:Y:S01]  /*14f0*/  FMUL.FTZ R48, R92, R45 ;  /* 0x0000002d5c307220 */ /* 0x000fe20000410000 */
[----:B------:R-:W-:-:S02]  /*1500*/  @P1 HADD2.F32 R35, -RZ, R22.H0_H0 ;  /* 0x20000016ff231230 */ /* 0x000fc40000004100 */
[C---:B------:R-:W-:Y:S01]  /*1510*/  FMUL.FTZ R98, R92.reuse, R39 ;  /* 0x000000275c627220 */ /* 0x040fe20000410000 */
[----:B------:R-:W-:Y:S02]  /*1520*/  @P1 HADD2.F32 R37, -RZ, R22.H1_H1 ;  /* 0x30000016ff251230 */ /* 0x000fe40000004100 */
[----:B------:R-:W-:Y:S01]  /*1530*/  FMUL.FTZ R100, R92, R41 ;  /* 0x000000295c647220 */ /* 0x000fe20000410000 */
[----:B------:R-:W-:Y:S01]  /*1540*/  @P1 FADD.FTZ R102, R102, R29 ;  /* 0x0000001d66661221 */ /* 0x000fe20000010000 */
[----:B------:R-:W-:Y:S01]  /*1550*/  @P1 FADD.FTZ R94, R94, R31 ;  /* 0x0000001f5e5e1221 */ /* 0x000fe20000010000 */
[----:B------:R-:W-:Y:S02]  /*1560*/  @P1 HADD2.F32 R29, -RZ, R61.H1_H1 ;  /* 0x3000003dff1d1230 */ /* 0x000fe40000004100 */
[C---:B------:R-:W-:Y:S01]  /*1570*/  FMUL.FTZ R38, R92.reuse, R111 ;  /* 0x0000006f5c267220 */ /* 0x040fe20000410000 */
[----:B------:R-:W-:Y:S02]  /*1580*/  @P1 HADD2.F32 R31, -RZ, R62.H0_H0 ;  /* 0x2000003eff1f1230 */ /* 0x000fe40000004100 */
[----:B------:R-:W-:Y:S01]  /*1590*/  FMUL.FTZ R32, R92, R107 ;  /* 0x0000006b5c207220 */ /* 0x000fe20000410000 */
[----:B------:R-:W-:Y:S01]  /*15a0*/  FFMA.FTZ R103, R103, R106, R109 ;  /* 0x0000006a67677223 */ /* 0x000fe2000001006d */
[----:B------:R-:W-:Y:S01]  /*15b0*/  @P1 FADD.FTZ R48, R48, R33 ;  /* 0x0000002130301221 */ /* 0x000fe20000010000 */
[----:B------:R-:W-:Y:S01]  /*15c0*/  @P1 FADD.FTZ R98, R98, R35 ;  /* 0x0000002362621221 */ /* 0x000fe20000010000 */
[----:B------:R-:W-:Y:S01]  /*15d0*/  @P1 FADD.FTZ R100, R100, R37 ;  /* 0x0000002564641221 */ /* 0x000fe20000010000 */
[----:B------:R-:W-:-:S02]  /*15e0*/  @P1 HADD2.F32 R33, -RZ, R60.H0_H0 ;  /* 0x2000003cff211230 */ /* 0x000fc40000004100 */
[----:B------:R-:W-:Y:S01]  /*15f0*/  @P1 FADD.FTZ R38, R38, R29 ;  /* 0x0000001d26261221 */ /* 0x000fe20000010000 */
[----:B------:R-:W-:Y:S01]  /*1600*/  @P1 FADD.FTZ R32, R32, R31 ;  /* 0x0000001f20201221 */ /* 0x000fe20000010000 */
[----:B------:R-:W-:Y:S01]  /*1610*/  FADD.FTZ R103, R96, -R103 ;  /* 0x8000006760677221 */ /* 0x000fe20000010000 */
[-C--:B------:R-:W-:Y:S01]  /*1620*/  FMUL.FTZ R29, R98, R93.reuse ;  /* 0x0000005d621d7220 */ /* 0x080fe20000410000 */
[----:B------:R-:W-:Y:S01]  /*1630*/  FMUL.FTZ R31, R100, R93 ;  /* 0x0000005d641f7220 */ /* 0x000fe20000410000 */
[----:B------:R-:W-:Y:S02]  /*1640*/  @P1 HADD2.F32 R35, -RZ, R60.H1_H1 ;  /* 0x3000003cff231230 */ /* 0x000fe40000004100 */
[----:B------:R-:W-:Y:S01]  /*1650*/  @P1 FADD.FTZ R40, R40, R33 ;  /* 0x0000002128281221 */ /* 0x000fe20000010000 */
[----:B------:R-:W-:Y:S02]  /*1660*/  @P1 HADD2.F32 R37, -RZ, R61.H0_H0 ;  /* 0x2000003dff251230 */ /* 0x000fe40000004100 */
[----:B------:R-:W-:Y:S01]  /*1670*/  FMUL.FTZ R30, R92, R101 ;  /* 0x000000655c1e7220 */ /* 0x000fe20000410000 */
[----:B------:R-:W-:-:S02]  /*1680*/  @P1 HADD2.F32 R33, -RZ, R62.H1_H1 ;  /* 0x3000003eff211230 */ /* 0x000fc40000004100 */
[----:B------:R-:W-:Y:S01]  /*1690*/  FMUL.FTZ R36, R92, R103 ;  /* 0x000000675c247220 */ /* 0x000fe20000410000 */
[----:B------:R-:W-:Y:S01]  /*16a0*/  FMUL.FTZ R29, R29, UR18 ;  /* 0x000000121d1d7c20 */ /* 0x000fe20008410000 */
[----:B------:R-:W-:Y:S01]  /*16b0*/  FMUL.FTZ R31, R31, UR18 ;  /* 0x000000121f1f7c20 */ /* 0x000fe20008410000 */
[----:B------:R-:W-:Y:S01]  /*16c0*/  @P1 FADD.FTZ R34, R34, R35 ;  /* 0x0000002322221221 */ /* 0x000fe20000010000 */
[----:B------:R-:W-:Y:S01]  /*16d0*/  @P1 FADD.FTZ R30, R30, R37 ;  /* 0x000000251e1e1221 */ /* 0x000fe20000010000 */
[--C-:B------:R-:W-:Y:S02]  /*16e0*/  @P1 HADD2.F32 R35, -RZ, R63.reuse.H0_H0 ;  /* 0x2000003fff231230 */ /* 0x100fe40000004100 */
[----:B------:R-:W-:Y:S01]  /*16f0*/  @P1 FADD.FTZ R36, R36, R33 ;  /* 0x0000002124241221 */ /* 0x000fe20000010000 */
[----:B------:R-:W-:Y:S02]  /*1700*/  @P1 HADD2.F32 R37, -RZ, R63.H1_H1 ;  /* 0x3000003fff251230 */ /* 0x000fe40000004100 */
[----:B------:R-:W-:Y:S01]  /*1710*/  FMUL.FTZ R92, R92, R99 ;  /* 0x000000635c5c7220 */ /* 0x000fe20000410000 */
        /* <DEDUP_REMOVED lines=10> */
[-C--:B------:R-:W-:Y:S01]  /*17c0*/  FMUL.FTZ R31, R34, R93.reuse ;  /* 0x0000005d221f7220 */ /* 0x080fe20000410000 */
[----:B------:R-:W-:Y:S01]  /*17d0*/  FMUL.FTZ R29, R29, UR18 ;  /* 0x000000121d1d7c20 */ /* 0x000fe20008410000 */
[----:B------:R-:W-:Y:S01]  /*17e0*/  FMUL.FTZ R2, R2, UR18 ;  /* 0x0000001202027c20 */ /* 0x000fe20008410000 */
[----:B------:R-:W-:Y:S01]  /*17f0*/  FMUL.FTZ R35, R35, UR18 ;  /* 0x0000001223237c20 */ /* 0x000fe20008410000 */
[----:B------:R-:W-:Y:S01]  /*1800*/  FMUL.FTZ R31, R31, UR18 ;  /* 0x000000121f1f7c20 */ /* 0x000fe20008410000 */
[----:B------:R-:W-:Y:S01]  /*1810*/  ISETP.NE.AND.EX P1, PT, RZ, UR17, PT, P1 ;  /* 0x00000011ff007c0c */ /* 0x000fe2000bf25310 */
[----:B------:R-:W-:Y:S01]  /*1820*/  FMUL.FTZ R41, R28, R93 ;  /* 0x0000005d1c297220 */ /* 0x000fe20000410000 */
        /* <DEDUP_REMOVED lines=10> */
[-C--:B------:R-:W-:Y:S01]  /*18d0*/  FMUL.FTZ R31, R32, R93.reuse ;  /* 0x0000005d201f7220 */ /* 0x080fe20000410000 */
[----:B------:R-:W-:Y:S01]  /*18e0*/  LOP3.LUT P5, RZ, R3, 0xff00, RZ, 0xc0, !PT ;  /* 0x0000ff0003ff7812 */ /* 0x000fe200078ac0ff */
[----:B------:R-:W-:Y:S01]  /*18f0*/  FMUL.FTZ R41, R41, UR18 ;  /* 0x0000001229297c20 */ /* 0x000fe20008410000 */
[----:B------:R-:W-:Y:S01]  /*1900*/  LOP3.LUT P4, RZ, R3, 0xff0000, RZ, 0xc0, !PT ;  /* 0x00ff000003ff7812 */ /* 0x000fe2000788c0ff */
[----:B------:R-:W-:Y:S01]  /*1910*/  FMUL.FTZ R31, R31, UR18 ;  /* 0x000000121f1f7c20 */ /* 0x000fe20008410000 */
[----:B------:R-:W-:Y:S01]  /*1920*/  LOP3.LUT P3, RZ, R3, 0xff000000, RZ, 0xc0, !PT ;  /* 0xff00000003ff7812 */ /* 0x000fe2000786c0ff */
[----:B------:R-:W-:Y:S01]  /*1930*/  FMUL.FTZ R3, R0, R93 ;  /* 0x0000005d00037220 */ /* 0x000fe20000410000 */
[----:B------:R-:W-:-:S02]  /*1940*/  FSEL R106, R29, RZ, P6 ;  /* 0x000000ff1d6a7208 */ /* 0x000fc40003000000 */
[----:B------:R-:W-:Y:S01]  /*1950*/  FSEL R108, R2, RZ, P5 ;  /* 0x000000ff026c7208 */ /* 0x000fe20002800000 */
[----:B------:R-:W-:Y:S01]  /*1960*/  FMUL.FTZ R29, R3, UR18 ;  /* 0x00000012031d7c20 */ /* 0x000fe20008410000 */
[----:B------:R-:W-:Y:S01]  /*1970*/  FSEL R43, R31, RZ, P2 ;  /* 0x000000ff1f2b7208 */ /* 0x000fe20001000000 */
[----:B------:R-:W0:Y:S01]  /*1980*/  @P1 LDC.64 R2, c[0x0][0x308] ;  /* 0x0000c200ff021b82 */ /* 0x000e220000000a00 */
[----:B------:R-:W-:Y:S01]  /*1990*/  FMUL.FTZ R31, R92, R93 ;  /* 0x0000005d5c1f7220 */ /* 0x000fe20000410000 */
[C---:B------:R-:W-:Y:S02]  /*19a0*/  LOP3.LUT P6, RZ, R46.reuse, 0xff00, RZ, 0xc0, !PT ;  /* 0x0000ff002eff7812 */ /* 0x040fe400078cc0ff */
[----:B------:R-:W-:Y:S01]  /*19b0*/  FSEL R49, R29, RZ, P4 ;  /* 0x000000ff1d317208 */ /* 0x000fe20002000000 */
[----:B------:R-:W-:Y:S01]  /*19c0*/  FMUL.FTZ R31, R31, UR18 ;  /* 0x000000121f1f7c20 */ /* 0x000fe20008410000 */
[C---:B------:R-:W-:Y:S02]  /*19d0*/  LOP3.LUT P2, RZ, R46.reuse, 0xff0000, RZ, 0xc0, !PT ;  /* 0x00ff00002eff7812 */ /* 0x040fe4000784c0ff */
[----:B------:R-:W-:-:S02]  /*19e0*/  LOP3.LUT P5, RZ, R46, 0xff000000, RZ, 0xc0, !PT ;  /* 0xff0000002eff7812 */ /* 0x000fc400078ac0ff */
[----:B------:R-:W-:Y:S02]  /*19f0*/  FSEL R110, R31, RZ, P3 ;  /* 0x000000ff1f6e7208 */ /* 0x000fe40001800000 */
[----:B------:R-:W-:Y:S02]  /*1a00*/  LOP3.LUT P3, RZ, R46, 0xff, RZ, 0xc0, !PT ;  /* 0x000000ff2eff7812 */ /* 0x000fe4000786c0ff */
[----:B------:R-:W-:Y:S02]  /*1a10*/  @P1 F2FP.F16.F32.PACK_AB R29, RZ, R28 ;  /* 0x0000001cff1d123e */ /* 0x000fe400000000ff */
[----:B------:R-:W-:Y:S01]  /*1a20*/  @P1 F2FP.F16.F32.PACK_AB R45, RZ, R44 ;  /* 0x0000002cff2d123e */ /* 0x000fe200000000ff */
[-C--:B------:R-:W-:Y:S01]  /*1a30*/  FMUL.FTZ R44, R44, R93.reuse ;  /* 0x0000005d2c2c7220 */ /* 0x080fe20000410000 */
[----:B------:R-:W-:Y:S02]  /*1a40*/  @P1 F2FP.F16.F32.PACK_AB R98, RZ, R98 ;  /* 0x00000062ff62123e */ /* 0x000fe400000000ff */
[----:B------:R-:W-:Y:S01]  /*1a50*/  @P1 F2FP.F16.F32.PACK_AB R102, RZ, R102 ;  /* 0x00000066ff66123e */ /* 0x000fe200000000ff */
[----:B------:R-:W-:Y:S01]  /*1a60*/  FMUL.FTZ R44, R44, UR18 ;  /* 0x000000122c2c7c20 */ /* 0x000fe20008410000 */
[----:B------:R-:W-:Y:S01]  /*1a70*/  @P1 F2FP.F16.F32.PACK_AB R31, RZ, R42 ;  /* 0x0000002aff1f123e */ /* 0x000fe200000000ff */
[-C--:B------:R-:W-:Y:S01]  /*1a80*/  FMUL.FTZ R42, R42, R93.reuse ;  /* 0x0000005d2a2a7220 */ /* 0x080fe20000410000 */
[----:B------:R-:W-:Y:S01]  /*1a90*/  @P1 F2FP.F16.F32.PACK_AB R46, RZ, R48 ;  /* 0x00000030ff2e123e */ /* 0x000fe200000000ff */
[-C--:B------:R-:W-:Y:S01]  /*1aa0*/  FMUL.FTZ R48, R48, R93.reuse ;  /* 0x0000005d30307220 */ /* 0x080fe20000410000 */
[----:B------:R-:W-:Y:S01]  /*1ab0*/  FMUL.FTZ R93, R94, R93 ;  /* 0x0000005d5e5d7220 */ /* 0x000fe20000410000 */
[----:B------:R-:W-:Y:S01]  /*1ac0*/  @P1 F2FP.F16.F32.PACK_AB R100, RZ, R100 ;  /* 0x00000064ff64123e */ /* 0x000fe200000000ff */
[----:B------:R-:W-:Y:S01]  /*1ad0*/  FMUL.FTZ R42, R42, UR18 ;  /* 0x000000122a2a7c20 */ /* 0x000fe20008410000 */
[----:B------:R-:W-:Y:S01]  /*1ae0*/  @P1 F2FP.F16.F32.PACK_AB R94, RZ, R94 ;  /* 0x0000005eff5e123e */ /* 0x000fe200000000ff */
        /* <DEDUP_REMOVED lines=12> */
[----:B------:R-:W-:Y:S02]  /*1bb0*/  @P1 F2FP.F16.F32.PACK_AB R46, RZ, R36 ;  /* 0x00000024ff2e123e */ /* 0x000fe400000000ff */
[----:B------:R-:W-:Y:S01]  /*1bc0*/  @P1 F2FP.F16.F32.PACK_AB R40, RZ, R40 ;  /* 0x00000028ff28123e */ /* 0x000fe200000000ff */
[----:B------:R1:W-:Y:S01]  /*1bd0*/  @P1 STG.E.128 desc[UR4][R28.64], R24 ;  /* 0x000000181c001986 */ /* 0x0003e2000c101d04 */
[----:B------:R-:W-:-:S02]  /*1be0*/  @P1 F2FP.F16.F32.PACK_AB R45, RZ, R30 ;  /* 0x0000001eff2d123e */ /* 0x000fc400000000ff */
[----:B------:R-:W-:Y:S02]  /*1bf0*/  @P1 F2FP.F16.F32.PACK_AB R34, RZ, R34 ;  /* 0x00000022ff22123e */ /* 0x000fe400000000ff */
[----:B------:R-:W-:Y:S02]  /*1c00*/  @P1 F2FP.F16.F32.PACK_AB R32, RZ, R32 ;  /* 0x00000020ff20123e */ /* 0x000fe400000000ff */
[----:B------:R-:W-:Y:S01]  /*1c10*/  @P1 F2FP.F16.F32.PACK_AB R0, RZ, R0 ;  /* 0x00000000ff00123e */ /* 0x000fe200000000ff */
[----:B0-----:R-:W-:Y:S01]  /*1c20*/  IMAD.WIDE.U32 R2, R91, 0x10, R2 ;  /* 0x000000105b027825 */ /* 0x001fe200078e0002 */
[----:B------:R-:W-:Y:S02]  /*1c30*/  LOP3.LUT P4, RZ, R47, 0xff000000, RZ, 0xc0, !PT ;  /* 0xff0000002fff7812 */ /* 0x000fe4000788c0ff */
[----:B------:R-:W-:Y:S02]  /*1c40*/  @P1 F2FP.F16.F32.PACK_AB R38, RZ, R38 ;  /* 0x00000026ff26123e */ /* 0x000fe400000000ff */
[----:B------:R-:W-:-:S02]  /*1c50*/  FSEL R48, R48, RZ, P5 ;  /* 0x000000ff30307208 */ /* 0x000fc40002800000 */
[----:B------:R-:W-:Y:S02]  /*1c60*/  @P1 F2FP.F16.F32.PACK_AB R92, RZ, R92 ;  /* 0x0000005cff5c123e */ /* 0x000fe400000000ff */
[----:B------:R-:W-:Y:S02]  /*1c70*/  F2FP.F16.F32.PACK_AB R31, R110, R49 ;  /* 0x000000316e1f723e */ /* 0x000fe400000000ff */
[----:B-1----:R-:W-:Y:S02]  /*1c80*/  F2FP.F16.F32.PACK_AB R28, R104, R37 ;  /* 0x00000025681c723e */ /* 0x002fe400000000ff */
[----:B------:R-:W0:Y:S01]  /*1c90*/  LDC.64 R36, c[0x0][0x210] ;  /* 0x00008400ff247b82 */ /* 0x000e220000000a00 */
[----:B------:R-:W-:Y:S02]  /*1ca0*/  @P1 PRMT R24, R40, 0x7610, R24 ;  /* 0x0000761028181816 */ /* 0x000fe40000000018 */
[----:B------:R-:W-:Y:S02]  /*1cb0*/  @P1 PRMT R25, R45, 0x7610, R25 ;  /* 0x000076102d191816 */ /* 0x000fe40000000019 */
[----:B------:R-:W-:-:S02]  /*1cc0*/  @P1 PRMT R24, R24, 0x5410, R34 ;  /* 0x0000541018181816 */ /* 0x000fc40000000022 */
[----:B------:R-:W-:Y:S02]  /*1cd0*/  F2FP.F16.F32.PACK_AB R29, R106, R39 ;  /* 0x000000276a1d723e */ /* 0x000fe400000000ff */
[----:B------:R-:W-:Y:S02]  /*1ce0*/  @P1 PRMT R26, R32, 0x7610, R26 ;  /* 0x00007610201a1816 */ /* 0x000fe4000000001a */
[----:B------:R-:W-:Y:S02]  /*1cf0*/  @P1 PRMT R27, R0, 0x7610, R27 ;  /* 0x00007610001b1816 */ /* 0x000fe4000000001b */
[----:B------:R-:W-:Y:S02]  /*1d00*/  F2FP.F16.F32.PACK_AB R34, R96, R33 ;  /* 0x000000216022723e */ /* 0x000fe400000000ff */
[----:B------:R-:W-:Y:S02]  /*1d10*/  FSEL R0, R93, RZ, P4 ;  /* 0x000000ff5d007208 */ /* 0x000fe40002000000 */
[----:B------:R-:W-:-:S02]  /*1d20*/  @P1 PRMT R25, R25, 0x5410, R38 ;  /* 0x0000541019191816 */ /* 0x000fc40000000026 */
[----:B------:R-:W-:Y:S02]  /*1d30*/  FSEL R33, R44, RZ, P2 ;  /* 0x000000ff2c217208 */ /* 0x000fe40001000000 */
[----:B------:R-:W-:Y:S02]  /*1d40*/  FSEL R32, R41, RZ, P3 ;  /* 0x000000ff29207208 */ /* 0x000fe40001800000 */
[----:B------:R-:W-:Y:S02]  /*1d50*/  FSEL R39, R42, RZ, P6 ;  /* 0x000000ff2a277208 */ /* 0x000fe40003000000 */
[C---:B------:R-:W-:Y:S02]  /*1d60*/  @P1 IADD3 R38, P2, R90.reuse, UR16, RZ ;  /* 0x000000105a261c10 */ /* 0x040fe4000ff5e0ff */
[----:B------:R-:W-:Y:S02]  /*1d70*/  IADD3 R90, P3, R90, UR20, RZ ;  /* 0x000000145a5a7c10 */ /* 0x000fe4000ff7e0ff */
[----:B------:R-:W-:-:S02]  /*1d80*/  F2FP.F16.F32.PACK_AB R35, R0, R35 ;  /* 0x000000230023723e */ /* 0x000fc400000000ff */
[----:B------:R-:W-:Y:S02]  /*1d90*/  F2FP.F16.F32.PACK_AB R33, R48, R33 ;  /* 0x000000213021723e */ /* 0x000fe400000000ff */
[----:B------:R-:W-:Y:S02]  /*1da0*/  F2FP.F16.F32.PACK_AB R32, R39, R32 ;  /* 0x000000202720723e */ /* 0x000fe400000000ff */
[----:B------:R-:W-:Y:S02]  /*1db0*/  @P1 IADD3.X R39, R86, UR17, RZ, P2, !PT ;  /* 0x0000001156271c10 */ /* 0x000fe400097fe4ff */
[----:B------:R-:W-:Y:S01]  /*1dc0*/  @P1 PRMT R26, R26, 0x5410, R46 ;  /* 0x000054101a1a1816 */ /* 0x000fe2000000002e */
[----:B------:R1:W-:Y:S01]  /*1dd0*/  STG.E.128 desc[UR4][R2.64], R32 ;  /* 0x0000002002007986 */ /* 0x0003e2000c101d04 */
[----:B------:R-:W-:Y:S02]  /*1de0*/  @P1 PRMT R27, R27, 0x5410, R92 ;  /* 0x000054101b1b1816 */ /* 0x000fe4000000005c */
[----:B------:R-:W-:-:S02]  /*1df0*/  F2FP.F16.F32.PACK_AB R30, R108, R43 ;  /* 0x0000002b6c1e723e */ /* 0x000fc400000000ff */
[----:B------:R-:W-:Y:S01]  /*1e00*/  IADD3.X R91, R86, UR21, RZ, P3, !PT ;  /* 0x00000015565b7c10 */ /* 0x000fe20009ffe4ff */
[----:B------:R1:W-:Y:S01]  /*1e10*/  @P1 STG.E.128 desc[UR4][R38.64], R24 ;  /* 0x0000001826001986 */ /* 0x0003e2000c101d04 */
[----:B0-----:R-:W-:-:S03]  /*1e20*/  LEA R89, R36, R89, 0x2 ;  /* 0x0000005924597211 */ /* 0x001fc600078e10ff */
[----:B------:R1:W-:Y:S01]  /*1e30*/  STG.E.128 desc[UR4][R90.64], R28 ;  /* 0x0000001c5a007986 */ /* 0x0003e2000c101d04 */
[----:B------:R-:W-:-:S13]  /*1e40*/  ISETP.GE.AND P1, PT, R89, R37, PT ;  /* 0x000000255900720c */ /* 0x000fda0003f26270 */
[----:B------:R-:W-:Y:S05]  /*1e50*/  @!P1 BRA `(.L_x_4990) ;  /* 0xffffffe400709947 */ /* 0x000fea000383ffff */
[----:B------:R-:W-:Y:S05]  /*1e60*/  BSYNC B1 ;  /* 0x0000000000017941 */ /* 0x000fea0003800000 */
.L_x_4988:
        /* <DEDUP_REMOVED lines=32> */
.L_x_4987:
[----:B------:R-:W-:Y:S05]  /*2070*/  BSYNC B0 ;  /* 0x0000000000007941 */ /* 0x000fea0003800000 */
.L_x_4985:
        /* <DEDUP_REMOVED lines=107> */
.L_x_4989:
[----:B------:R-:W-:Y:S01]  /*2730*/  HFMA2.MMA R116, -RZ, RZ, 0, 5.9604644775390625e-08 ;  /* 0x00000001ff747435 */ /* 0x000fe200000001ff */
[----:B------:R-:W-:Y:S01]  /*2740*/  BSSY B2, `(.L_x_4991) ;  /* 0x0000006000027945 */ /* 0x000fe20003800000 */
[----:B------:R-:W-:Y:S02]  /*2750*/  MOV R117, 0x1f ;  /* 0x0000001f00757802 */ /* 0x000fe40000000f00 */
[----:B------:R-:W-:-:S07]  /*2760*/  MOV R114, 0xffffffff ;  /* 0xffffffff00727802 */ /* 0x000fce0000000f00 */
[----:B-----5:R-:W-:Y:S05]  /*2770*/  WARPSYNC.COLLECTIVE R114, `(.L_x_4992) ;  /* 0x0000000072087348 */ /* 0x020fea0003c00000 */
[----:B------:R0:W1:Y:S02]  /*2780*/  SHFL.BFLY P3, R115, R109, R116, R117 ;  /* 0x0c0000746d737389 */ /* 0x0000640000060075 */
[----:B01---5:R-:W-:Y:S01]  /*2790*/  ENDCOLLECTIVE ;  /* 0x000000000000791b */ /* 0x023fe20003800000 */
.L_x_4992:
[----:B------:R-:W-:Y:S05]  /*27a0*/  BSYNC B2 ;  /* 0x0000000000027941 */ /* 0x000fea0003800000 */
.L_x_4991:
        /* <DEDUP_REMOVED lines=9> */
.L_x_4993:
[----:B------:R-:W-:Y:S01]  /*2840*/  HFMA2.MMA R116, -RZ, RZ, 0, 1.1920928955078125e-07 ;  /* 0x00000002ff747435 */ /* 0x000fe200000001ff */
[----:B------:R-:W-:Y:S02]  /*2850*/  MOV R109, R104 ;  /* 0x00000068006d7202 */ /* 0x000fe40000000f00 */
[----:B------:R-:W-:-:S08]  /*2860*/  MOV R106, R115 ;  /* 0x00000073006a7202 */ /* 0x000fd00000000f00 */
[----:B------:R-:W-:Y:S05]  /*2870*/  WARPSYNC.COLLECTIVE R114, `(.L_x_4994) ;  /* 0x0000000072087348 */ /* 0x000fea0003c00000 */
[----:B------:R0:W1:Y:S02]  /*2880*/  SHFL.BFLY P3, R115, R109, R116, R117 ;  /* 0x0c0000746d737389 */ /* 0x0000640000060075 */
[----:B01----:R-:W-:Y:S01]  /*2890*/  ENDCOLLECTIVE ;  /* 0x000000000000791b */ /* 0x003fe20003800000 */
.L_x_4994:
[----:B------:R-:W-:-:S05]  /*28a0*/  FADD.FTZ R106, R105, R106 ;  /* 0x0000006a696a7221 */ /* 0x000fca0000010000 */
[----:B------:R-:W-:Y:S02]  /*28b0*/  MOV R109, R106 ;  /* 0x0000006a006d7202 */ /* 0x000fe40000000f00 */
[----:B------:R-:W-:-:S07]  /*28c0*/  MOV R99, R115 ;  /* 0x0000007300637202 */ /* 0x000fce0000000f00 */
[----:B------:R-:W-:Y:S05]  /*28d0*/  WARPSYNC.COLLECTIVE R114, `(.L_x_4995) ;  /* 0x0000000072087348 */ /* 0x000fea0003c00000 */
[----:B------:R0:W1:Y:S02]  /*28e0*/  SHFL.BFLY P3, R115, R109, R116, R117 ;  /* 0x0c0000746d737389 */ /* 0x0000640000060075 */
[----:B01----:R-:W-:Y:S01]  /*28f0*/  ENDCOLLECTIVE ;  /* 0x000000000000791b */ /* 0x003fe20003800000 */
.L_x_4995:
[----:B------:R-:W-:Y:S01]  /*2900*/  FADD.FTZ R108, R104, R99 ;  /* 0x00000063686c7221 */ /* 0x000fe20000010000 */
[----:B------:R-:W-:-:S04]  /*2910*/  HFMA2.MMA R116, -RZ, RZ, 0, 2.384185791015625e-07 ;  /* 0x00000004ff747435 */ /* 0x000fc800000001ff */
[----:B------:R-:W-:Y:S02]  /*2920*/  MOV R109, R108 ;  /* 0x0000006c006d7202 */ /* 0x000fe40000000f00 */
[----:B------:R-:W-:-:S07]  /*2930*/  MOV R113, R115 ;  /* 0x0000007300717202 */ /* 0x000fce0000000f00 */
[----:B------:R-:W-:Y:S05]  /*2940*/  WARPSYNC.COLLECTIVE R114, `(.L_x_4996) ;  /* 0x0000000072087348 */ /* 0x000fea0003c00000 */
[----:B------:R0:W1:Y:S02]  /*2950*/  SHFL.BFLY P3, R115, R109, R116, R117 ;  /* 0x0c0000746d737389 */ /* 0x0000640000060075 */
[----:B01----:R-:W-:Y:S01]  /*2960*/  ENDCOLLECTIVE ;  /* 0x000000000000791b */ /* 0x003fe20003800000 */
.L_x_4996:
[----:B------:R-:W-:-:S05]  /*2970*/  FADD.FTZ R113, R106, R113 ;  /* 0x000000716a717221 */ /* 0x000fca0000010000 */
[----:B------:R-:W-:Y:S02]  /*2980*/  MOV R109, R113 ;  /* 0x00000071006d7202 */ /* 0x000fe40000000f00 */
[----:B------:R-:W-:-:S07]  /*2990*/  MOV R99, R115 ;  /* 0x0000007300637202 */ /* 0x000fce0000000f00 */
[----:B------:R-:W-:Y:S05]  /*29a0*/  WARPSYNC.COLLECTIVE R114, `(.L_x_4997) ;  /* 0x0000000072087348 */ /* 0x000fea0003c00000 */
[----:B------:R0:W1:Y:S02]  /*29b0*/  SHFL.BFLY P3, R115, R109, R116, R117 ;  /* 0x0c0000746d737389 */ /* 0x0000640000060075 */
[----:B01----:R-:W-:Y:S01]  /*29c0*/  ENDCOLLECTIVE ;  /* 0x000000000000791b */ /* 0x003fe20003800000 */
.L_x_4997:
[----:B------:R-:W-:Y:S01]  /*29d0*/  FADD.FTZ R112, R108, R99 ;  /* 0x000000636c707221 */ /* 0x000fe20000010000 */
[----:B------:R-:W-:-:S04]  /*29e0*/  HFMA2.MMA R116, -RZ, RZ, 0, 4.76837158203125e-07 ;  /* 0x00000008ff747435 */ /* 0x000fc800000001ff */
[----:B------:R-:W-:Y:S02]  /*29f0*/  MOV R109, R112 ;  /* 0x00000070006d7202 */ /* 0x000fe40000000f00 */
[----:B------:R-:W-:-:S07]  /*2a00*/  MOV R110, R115 ;  /* 0x00000073006e7202 */ /* 0x000fce0000000f00 */
[----:B------:R-:W-:Y:S05]  /*2a10*/  WARPSYNC.COLLECTIVE R114, `(.L_x_4998) ;  /* 0x0000000072087348 */ /* 0x000fea0003c00000 */
[----:B------:R0:W1:Y:S02]  /*2a20*/  SHFL.BFLY P3, R115, R109, R116, R117 ;  /* 0x0c0000746d737389 */ /* 0x0000640000060075 */
[----:B01----:R-:W-:Y:S01]  /*2a30*/  ENDCOLLECTIVE ;  /* 0x000000000000791b */ /* 0x003fe20003800000 */
.L_x_4998:
[----:B------:R-:W-:-:S05]  /*2a40*/  FADD.FTZ R110, R113, R110 ;  /* 0x0000006e716e7221 */ /* 0x000fca0000010000 */
[----:B------:R-:W-:Y:S02]  /*2a50*/  MOV R109, R110 ;  /* 0x0000006e006d7202 */ /* 0x000fe40000000f00 */
[----:B------:R-:W-:-:S07]  /*2a60*/  MOV R99, R115 ;  /* 0x0000007300637202 */ /* 0x000fce0000000f00 */
[----:B------:R-:W-:Y:S05]  /*2a70*/  WARPSYNC.COLLECTIVE R114, `(.L_x_4999) ;  /* 0x0000000072087348 */ /* 0x000fea0003c00000 */
[----:B------:R0:W1:Y:S02]  /*2a80*/  SHFL.BFLY P3, R115, R109, R116, R117 ;  /* 0x0c0000746d737389 */ /* 0x0000640000060075 */
[----:B01----:R-:W-:Y:S01]  /*2a90*/  ENDCOLLECTIVE ;  /* 0x000000000000791b */ /* 0x003fe20003800000 */
.L_x_4999:
[----:B------:R-:W-:Y:S01]  /*2aa0*/  FADD.FTZ R99, R112, R99 ;  /* 0x0000006370637221 */ /* 0x000fe20000010000 */
[----:B------:R-:W-:-:S04]  /*2ab0*/  HFMA2.MMA R116, -RZ, RZ, 0, 9.5367431640625e-07 ;  /* 0x00000010ff747435 */ /* 0x000fc800000001ff */
[----:B------:R-:W-:Y:S02]  /*2ac0*/  MOV R109, R99 ;  /* 0x00000063006d7202 */ /* 0x000fe40000000f00 */
[----:B------:R-:W-:-:S07]  /*2ad0*/  MOV R105, R115 ;  /* 0x0000007300697202 */ /* 0x000fce0000000f00 */
[----:B------:R-:W-:Y:S05]  /*2ae0*/  WARPSYNC.COLLECTIVE R114, `(.L_x_5000) ;  /* 0x0000000072087348 */ /* 0x000fea0003c00000 */
[----:B------:R0:W1:Y:S02]  /*2af0*/  SHFL.BFLY P3, R115, R109, R116, R117 ;  /* 0x0c0000746d737389 */ /* 0x0000640000060075 */
[----:B01----:R-:W-:Y:S01]  /*2b00*/  ENDCOLLECTIVE ;  /* 0x000000000000791b */ /* 0x003fe20003800000 */
.L_x_5000:
[----:B------:R-:W-:-:S05]  /*2b10*/  FADD.FTZ R104, R110, R105 ;  /* 0x000000696e687221 */ /* 0x000fca0000010000 */
[----:B------:R-:W-:Y:S02]  /*2b20*/  MOV R109, R104 ;  /* 0x00000068006d7202 */ /* 0x000fe40000000f00 */
[----:B------:R-:W-:-:S07]  /*2b30*/  MOV R106, R115 ;  /* 0x00000073006a7202 */ /* 0x000fce0000000f00 */
[----:B------:R-:W-:Y:S05]  /*2b40*/  WARPSYNC.COLLECTIVE R114, `(.L_x_5001) ;  /* 0x0000000072087348 */ /* 0x000fea0003c00000 */
[----:B------:R0:W1:Y:S02]  /*2b50*/  SHFL.BFLY P3, R115, R109, R116, R117 ;  /* 0x0c0000746d737389 */ /* 0x0000640000060075 */
[----:B01----:R-:W-:Y:S01]  /*2b60*/  ENDCOLLECTIVE ;  /* 0x000000000000791b */ /* 0x003fe20003800000 */
.L_x_5001:
[----:B------:R-:W-:Y:S01]  /*2b70*/  MOV R105, R115 ;  /* 0x0000007300697202 */ /* 0x000fe20000000f00 */
[----:B------:R-:W-:Y:S06]  /*2b80*/  BRA `(.L_x_5002) ;  /* 0xffffffe400747947 */ /* 0x000fec000383ffff */
.L_x_5003:
        /* <DEDUP_REMOVED lines=15> */
.L_x_9181:


//--------------------- .text._ZN10layer_norm22ln_bwd_finalize_kernelINS_22Kernel_traits_finalizeILj512Ef6__halfS2_S2_fjLb0ELj1024ELj4ENS_18Kernel_traits_baseILj512EfS2_S2_S2_fjLj1024EEEEELb0ELb0EEEvNS_9BwdParamsE --------------------------
	.section	.text._ZN10layer_norm22ln_bwd_finalize_kernelINS_22Kernel_traits_finalizeILj512Ef6__halfS2_S2_fjLb0ELj1024ELj4ENS_18Kernel_traits_baseILj512EfS2_S2_S2_fjLj1024EEEEELb0ELb0EEEvNS_9BwdParamsE,"ax",@progbits
	.align	128
        .global         _ZN10layer_norm22ln_bwd_finalize_kernelINS_22Kernel_traits_finalizeILj512Ef6__halfS2_S2_fjLb0ELj1024ELj4ENS_18Kernel_traits_baseILj512EfS2_S2_S2_fjLj1024EEEEELb0ELb0EEEvNS_9BwdParamsE
        .type           _ZN10layer_norm22ln_bwd_finalize_kernelINS_22Kernel_traits_finalizeILj512Ef6__halfS2_S2_fjLb0ELj1024ELj4ENS_18Kernel_traits_baseILj512EfS2_S2_S2_fjLj1024EEEEELb0ELb0EEEvNS_9BwdParamsE,@function
        .size           _ZN10layer_norm22ln_bwd_finalize_kernelINS_22Kernel_traits_finalizeILj512Ef6__halfS2_S2_fjLb0ELj1024ELj4ENS_18Kernel_traits_baseILj512EfS2_S2_S2_fjLj1024EEEEELb0ELb0EEEvNS_9BwdParamsE,(.L_x_9182 - _ZN10layer_norm22ln_bwd_finalize_kernelINS_22Kernel_traits_finalizeILj512Ef6__halfS2_S2_fjLb0ELj1024ELj4ENS_18Kernel_traits_baseILj512EfS2_S2_S2_fjLj1024EEEEELb0ELb0EEEvNS_9BwdParamsE)
        .other          _ZN10layer_norm22ln_bwd_finalize_kernelINS_22Kernel_traits_finalizeILj512Ef6__halfS2_S2_fjLb0ELj1024ELj4ENS_18Kernel_traits_baseILj512EfS2_S2_S2_fjLj1024EEEEELb0ELb0EEEvNS_9BwdParamsE,@"STO_CUDA_ENTRY STV_DEFAULT"
_ZN10layer_norm22ln_bwd_finalize_kernelINS_22Kernel_traits_finalizeILj512Ef6__halfS2_S2_fjLb0ELj1024ELj4ENS_18Kernel_traits_baseILj512EfS2_S2_S2_fjLj1024EEEEELb0ELb0EEEvNS_9BwdParamsE:
.text._ZN10layer_norm22ln_bwd_finalize_kernelINS_22Kernel_traits_finalizeILj512Ef6__halfS2_S2_fjLb0ELj1024ELj4ENS_18Kernel_traits_baseILj512EfS2_S2_S2_fjLj1024EEEEELb0ELb0EEEvNS_9BwdParamsE:
        /* <DEDUP_REMOVED lines=25> */
.L_x_5016:
        /* <DEDUP_REMOVED lines=30> */
.L_x_5008:
        /* <DEDUP_REMOVED lines=36> */
.L_x_5007:
[----:B------:R-:W-:Y:S05]  /*05b0*/  BSYNC B1 ;  /* 0x0000000000017941 */ /* 0x000fea0003800000 */
.L_x_5006:
        /* <DEDUP_REMOVED lines=24> */
.L_x_5010:
[----:B------:R-:W-:Y:S05]  /*0740*/  BSYNC B1 ;  /* 0x0000000000017941 */ /* 0x000fea0003800000 */
.L_x_5009:
        /* <DEDUP_REMOVED lines=12> */
.L_x_5011:
[----:B------:R-:W-:Y:S05]  /*0810*/  BSYNC B1 ;  /* 0x0000000000017941 */ /* 0x000fea0003800000 */
.L_x_5005:
[----:B------:R-:W-:Y:S05]  /*0820*/  BSYNC B0 ;  /* 0x0000000000007941 */ /* 0x000fea0003800000 */
.L_x_5004:
        /* <DEDUP_REMOVED lines=29> */
.L_x_5027:
[----:B---3--:R-:W-:Y:S01]  /*0a00*/  FADD.FTZ R9, R18, R9 ;  /* 0x0000000912097221 */ /* 0x008fe20000010000 */
[----:B--2---:R-:W-:-:S04]  /*0a10*/  FADD.FTZ R11, R10, R11 ;  /* 0x0000000b0a0b7221 */ /* 0x004fc80000010000 */
[----:B------:R2:W-:Y:S04]  /*0a20*/  @!P1 STS [R6+0x2000], R9 ;  /* 0x0020000906009388 */ /* 0x0005e80000000800 */
[----:B------:R2:W-:Y:S02]  /*0a30*/  @!P1 STS [R6+0x2080], R11 ;  /* 0x0020800b06009388 */ /* 0x0005e40000000800 */
.L_x_5012:
        /* <DEDUP_REMOVED lines=16> */
.L_x_5015:
[----:B------:R-:W-:Y:S05]  /*0b40*/  BSYNC B0 ;  /* 0x0000000000007941 */ /* 0x000fea0003800000 */
.L_x_5014:
[C---:B------:R-:W-:Y:S01]  /*0b50*/  ISETP.GT.U32.AND P1, PT, R3.reuse, -0x201, PT ;  /* 0xfffffdff0300780c */ /* 0x040fe20003f24070 */
[----:B------:R-:W-:Y:S01]  /*0b60*/  VIADD R4, R4, 0x100 ;  /* 0x0000010004047836 */ /* 0x000fe20000000000 */
[----:B------:R-:W-:-:S11]  /*0b70*/  IADD3 R3, R3, 0x200, RZ ;  /* 0x0000020003037810 */ /* 0x000fd60007ffe0ff */
[----:B------:R-:W-:Y:S05]  /*0b80*/  @P1 BRA `(.L_x_5016) ;  /* 0xfffffff400801947 */ /* 0x000fea000383ffff */
[----:B------:R-:W-:Y:S05]  /*0b90*/  EXIT ;  /* 0x000000000000794d */ /* 0x000fea0003800000 */
.L_x_5013:
[----:B------:R-:W-:Y:S01]  /*0ba0*/  HFMA2.MMA R21, -RZ, RZ, 0, 5.9604644775390625e-08 ;  /* 0x00000001ff157435 */ /* 0x000fe200000001ff */
[----:B0--3--:R-:W-:Y:S01]  /*0bb0*/  MOV R22, R10 ;  /* 0x0000000a00167202 */ /* 0x009fe20000000f00 */
[----:B------:R-:W-:Y:S01]  /*0bc0*/  IMAD.MOV.U32 R19, RZ, RZ, -0x1 ;  /* 0xffffffffff137424 */ /* 0x000fe200078e00ff */
[----:B------:R-:W-:-:S08]  /*0bd0*/  MOV R24, 0x1f ;  /* 0x0000001f00187802 */ /* 0x000fd00000000f00 */
[----:B-12---:R-:W-:Y:S05]  /*0be0*/  WARPSYNC.COLLECTIVE R19, `(.L_x_5017) ;  /* 0x0000000013087348 */ /* 0x006fea0003c00000 */
[----:B------:R0:W3:Y:S02]  /*0bf0*/  SHFL.BFLY P2, R20, R22, R21, R24 ;  /* 0x0c00001516147389 */ /* 0x0000e40000040018 */
[----:B0123--:R-:W-:Y:S01]  /*0c00*/  ENDCOLLECTIVE ;  /* 0x000000000000791b */ /* 0x00ffe20003800000 */
.L_x_5017:
[----:B------:R-:W-:Y:S01]  /*0c10*/  HFMA2.MMA R21, -RZ, RZ, 0, 1.1920928955078125e-07 ;  /* 0x00000002ff157435 */ /* 0x000fe200000001ff */
[----:B------:R-:W-:-:S05]  /*0c20*/  MOV R11, R20 ;  /* 0x00000014000b7202 */ /* 0x000fca0000000f00 */
[----:B------:R-:W-:-:S05]  /*0c30*/  FADD.FTZ R11, R10, R11 ;  /* 0x0000000b0a0b7221 */ /* 0x000fca0000010000 */
[----:B------:R-:W-:-:S07]  /*0c40*/  MOV R22, R11 ;  /* 0x0000000b00167202 */ /* 0x000fce0000000f00 */
[----:B------:R-:W-:Y:S05]  /*0c50*/  WARPSYNC.COLLECTIVE R19, `(.L_x_5018) ;  /* 0x0000000013087348 */ /* 0x000fea0003c00000 */
[----:B------:R0:W1:Y:S02]  /*0c60*/  SHFL.BFLY P2, R20, R22, R21, R24 ;  /* 0x0c00001516147389 */ /* 0x0000640000040018 */
[----:B01----:R-:W-:Y:S01]  /*0c70*/  ENDCOLLECTIVE ;  /* 0x000000000000791b */ /* 0x003fe20003800000 */
.L_x_5018:
[----:B------:R-:W-:Y:S01]  /*0c80*/  HFMA2.MMA R21, -RZ, RZ, 0, 2.384185791015625e-07 ;  /* 0x00000004ff157435 */ /* 0x000fe200000001ff */
[----:B------:R-:W-:-:S04]  /*0c90*/  IMAD.MOV.U32 R14, RZ, RZ, R20 ;  /* 0x000000ffff0e7224 */ /* 0x000fc800078e0014 */
[----:B------:R-:W-:-:S05]  /*0ca0*/  FADD.FTZ R14, R11, R14 ;  /* 0x0000000e0b0e7221 */ /* 0x000fca0000010000 */
[----:B------:R-:W-:-:S07]  /*0cb0*/  MOV R22, R14 ;  /* 0x0000000e00167202 */ /* 0x000fce0000000f00 */
[----:B------:R-:W-:Y:S05]  /*0cc0*/  WARPSYNC.COLLECTIVE R19, `(.L_x_5019) ;  /* 0x0000000013087348 */ /* 0x000fea0003c00000 */
[----:B------:R0:W1:Y:S02]  /*0cd0*/  SHFL.BFLY P2, R20, R22, R21, R24 ;  /* 0x0c00001516147389 */ /* 0x0000640000040018 */
[----:B01----:R-:W-:Y:S01]  /*0ce0*/  ENDCOLLECTIVE ;  /* 0x000000000000791b */ /* 0x003fe20003800000 */
.L_x_5019:
[----:B------:R-:W-:Y:S01]  /*0cf0*/  IMAD.MOV.U32 R21, RZ, RZ, 0x8 ;  /* 0x00000008ff157424 */ /* 0x000fe200078e00ff */
[----:B------:R-:W-:-:S05]  /*0d00*/  MOV R13, R20 ;  /* 0x00000014000d7202 */ /* 0x000fca0000000f00 */
[----:B------:R-:W-:-:S05]  /*0d10*/  FADD.FTZ R13, R14, R13 ;  /* 0x0000000d0e0d7221 */ /* 0x000fca0000010000 */
[----:B------:R-:W-:-:S07]  /*0d20*/  MOV R22, R13 ;  /* 0x0000000d00167202 */ /* 0x000fce0000000f00 */
[----:B------:R-:W-:Y:S05]  /*0d30*/  WARPSYNC.COLLECTIVE R19, `(.L_x_5020) ;  /* 0x0000000013087348 */ /* 0x000fea0003c00000 */
[----:B------:R0:W1:Y:S02]  /*0d40*/  SHFL.BFLY P2, R20, R22, R21, R24 ;  /* 0x0c00001516147389 */ /* 0x0000640000040018 */
[----:B01----:R-:W-:Y:S01]  /*0d50*/  ENDCOLLECTIVE ;  /* 0x000000000000791b */ /* 0x003fe20003800000 */
.L_x_5020:
[----:B------:R-:W-:Y:S01]  /*0d60*/  HFMA2.MMA R21, -RZ, RZ, 0, 9.5367431640625e-07 ;  /* 0x00000010ff157435 */ /* 0x000fe200000001ff */
[----:B------:R-:W-:-:S05]  /*0d70*/  MOV R10, R20 ;  /* 0x00000014000a7202 */ /* 0x000fca0000000f00 */
[----:B------:R-:W-:-:S05]  /*0d80*/  FADD.FTZ R10, R13, R10 ;  /* 0x0000000a0d0a7221 */ /* 0x000fca0000010000 */
[----:B------:R-:W-:-:S07]  /*0d90*/  MOV R22, R10 ;  /* 0x0000000a00167202 */ /* 0x000fce0000000f00 */
[----:B------:R-:W-:Y:S05]  /*0da0*/  WARPSYNC.COLLECTIVE R19, `(.L_x_5021) ;  /* 0x0000000013087348 */ /* 0x000fea0003c00000 */
[----:B------:R0:W1:Y:S02]  /*0db0*/  SHFL.BFLY P2, R20, R22, R21, R24 ;  /* 0x0c00001516147389 */ /* 0x0000640000040018 */
[----:B01----:R-:W-:Y:S01]  /*0dc0*/  ENDCOLLECTIVE ;  /* 0x000000000000791b */ /* 0x003fe20003800000 */
.L_x_5021:
[----:B------:R-:W-:Y:S01]  /*0dd0*/  HFMA2.MMA R21, -RZ, RZ, 0, 5.9604644775390625e-08 ;  /* 0x00000001ff157435 */ /* 0x000fe200000001ff */
[----:B------:R-:W-:Y:S01]  /*0de0*/  IMAD.MOV.U32 R22, RZ, RZ, R9 ;  /* 0x000000ffff167224 */ /* 0x000fe200078e0009 */
[----:B------:R-:W-:-:S09]  /*0df0*/  MOV R11, R20 ;  /* 0x00000014000b7202 */ /* 0x000fd20000000f00 */
[----:B------:R-:W-:Y:S05]  /*0e00*/  WARPSYNC.COLLECTIVE R19, `(.L_x_5022) ;  /* 0x0000000013087348 */ /* 0x000fea0003c00000 */
[----:B------:R0:W1:Y:S02]  /*0e10*/  SHFL.BFLY P2, R20, R22, R21, R24 ;  /* 0x0c00001516147389 */ /* 0x0000640000040018 */
[----:B01----:R-:W-:Y:S01]  /*0e20*/  ENDCOLLECTIVE ;  /* 0x000000000000791b */ /* 0x003fe20003800000 */
.L_x_5022:
[----:B------:R-:W-:Y:S01]  /*0e30*/  HFMA2.MMA R21, -RZ, RZ, 0, 1.1920928955078125e-07 ;  /* 0x00000002ff157435 */ /* 0x000fe200000001ff */
[----:B------:R-:W-:-:S05]  /*0e40*/  MOV R14, R20 ;  /* 0x00000014000e7202 */ /* 0x000fca0000000f00 */
[----:B------:R-:W-:-:S05]  /*0e50*/  FADD.FTZ R15, R9, R14 ;  /* 0x0000000e090f7221 */ /* 0x000fca0000010000 */
[----:B------:R-:W-:-:S07]  /*0e60*/  MOV R22, R15 ;  /* 0x0000000f00167202 */ /* 0x000fce0000000f00 */
[----:B------:R-:W-:Y:S05]  /*0e70*/  WARPSYNC.COLLECTIVE R19, `(.L_x_5023) ;  /* 0x0000000013087348 */ /* 0x000fea0003c00000 */
[----:B------:R0:W1:Y:S02]  /*0e80*/  SHFL.BFLY P2, R20, R22, R21, R24 ;  /* 0x0c00001516147389 */ /* 0x0000640000040018 */
[----:B01----:R-:W-:Y:S01]  /*0e90*/  ENDCOLLECTIVE ;  /* 0x000000000000791b */ /* 0x003fe20003800000 */
.L_x_5023:
[----:B------:R-:W-:Y:S01]  /*0ea0*/  HFMA2.MMA R21, -RZ, RZ, 0, 2.384185791015625e-07 ;  /* 0x00000004ff157435 */ /* 0x000fe200000001ff */
[----:B------:R-:W-:-:S04]  /*0eb0*/  IMAD.MOV.U32 R16, RZ, RZ, R20 ;  /* 0x000000ffff107224 */ /* 0x000fc800078e0014 */
[----:B------:R-:W-:-:S05]  /*0ec0*/  FADD.FTZ R16, R15, R16 ;  /* 0x000000100f107221 */ /* 0x000fca0000010000 */
[----:B------:R-:W-:-:S07]  /*0ed0*/  MOV R22, R16 ;  /* 0x0000001000167202 */ /* 0x000fce0000000f00 */
[----:B------:R-:W-:Y:S05]  /*0ee0*/  WARPSYNC.COLLECTIVE R19, `(.L_x_5024) ;  /* 0x0000000013087348 */ /* 0x000fea0003c00000 */
[----:B------:R0:W1:Y:S02]  /*0ef0*/  SHFL.BFLY P2, R20, R22, R21, R24 ;  /* 0x0c00001516147389 */ /* 0x0000640000040018 */
[----:B01----:R-:W-:Y:S01]  /*0f00*/  ENDCOLLECTIVE ;  /* 0x000000000000791b */ /* 0x003fe20003800000 */
.L_x_5024:
[----:B------:R-:W-:Y:S01]  /*0f10*/  IMAD.MOV.U32 R21, RZ, RZ, 0x8 ;  /* 0x00000008ff157424 */ /* 0x000fe200078e00ff */
[----:B------:R-:W-:-:S05]  /*0f20*/  MOV R17, R20 ;  /* 0x0000001400117202 */ /* 0x000fca0000000f00 */
[----:B------:R-:W-:-:S05]  /*0f30*/  FADD.FTZ R17, R16, R17 ;  /* 0x0000001110117221 */ /* 0x000fca0000010000 */
[----:B------:R-:W-:-:S07]  /*0f40*/  MOV R22, R17 ;  /* 0x0000001100167202 */ /* 0x000fce0000000f00 */
[----:B------:R-:W-:Y:S05]  /*0f50*/  WARPSYNC.COLLECTIVE R19, `(.L_x_5025) ;  /* 0x0000000013087348 */ /* 0x000fea0003c00000 */
[----:B------:R0:W1:Y:S02]  /*0f60*/  SHFL.BFLY P2, R20, R22, R21, R24 ;  /* 0x0c00001516147389 */ /* 0x0000640000040018 */
[----:B01----:R-:W-:Y:S01]  /*0f70*/  ENDCOLLECTIVE ;  /* 0x000000000000791b */ /* 0x003fe20003800000 */
.L_x_5025:
[----:B------:R-:W-:Y:S01]  /*0f80*/  HFMA2.MMA R21, -RZ, RZ, 0, 9.5367431640625e-07 ;  /* 0x00000010ff157435 */ /* 0x000fe200000001ff */
[----:B------:R-:W-:-:S05]  /*0f90*/  MOV R18, R20 ;  /* 0x0000001400127202 */ /* 0x000fca0000000f00 */
[----:B------:R-:W-:-:S05]  /*0fa0*/  FADD.FTZ R18, R17, R18 ;  /* 0x0000001211127221 */ /* 0x000fca0000010000 */
[----:B------:R-:W-:-:S07]  /*0fb0*/  MOV R22, R18 ;  /* 0x0000001200167202 */ /* 0x000fce0000000f00 */
[----:B------:R-:W-:Y:S05]  /*0fc0*/  WARPSYNC.COLLECTIVE R19, `(.L_x_5026) ;  /* 0x0000000013087348 */ /* 0x000fea0003c00000 */
[----:B------:R0:W1:Y:S02]  /*0fd0*/  SHFL.BFLY P2, R20, R22, R21, R24 ;  /* 0x0c00001516147389 */ /* 0x0000640000040018 */
[----:B01----:R-:W-:Y:S01]  /*0fe0*/  ENDCOLLECTIVE ;  /* 0x000000000000791b */ /* 0x003fe20003800000 */
.L_x_5026:
[----:B------:R-:W-:Y:S01]  /*0ff0*/  MOV R9, R20 ;  /* 0x0000001400097202 */ /* 0x000fe20000000f00 */
[----:B------:R-:W-:Y:S06]  /*1000*/  BRA `(.L_x_5027) ;  /* 0xfffffff8007c7947 */ /* 0x000fec000383ffff */
.L_x_5028:
        /* <DEDUP_REMOVED lines=15> */
.L_x_9182:


//--------------------- .text._ZN10layer_norm13ln_bwd_kernelINS_13Kernel_traitsIf6__halfS2_S2_fjLj512ELj1ELj4ELj1ELj16ENS_18Kernel_traits_baseILj512EfS2_S2_S2_fjLj128EEEEELb1ELb0ELb1ELb0EEEvNS_9BwdParamsE --------------------------
	.section	.text._ZN10layer_norm13ln_bwd_kernelINS_13Kernel_traitsIf6__halfS2_S2_fjLj512ELj1ELj4ELj1ELj16ENS_18Kernel_traits_baseILj512EfS2_S2_S2_fjLj128EEEEELb1ELb0ELb1ELb0EEEvNS_9BwdParamsE,"ax",@progbits
	.align	128
        .global         _ZN10layer_norm13ln_bwd_kernelINS_13Kernel_traitsIf6__halfS2_S2_fjLj512ELj1ELj4ELj1ELj16ENS_18Kernel_traits_baseILj512EfS2_S2_S2_fjLj128EEEEELb1ELb0ELb1ELb0EEEvNS_9BwdParamsE
        .type           _ZN10layer_norm13ln_bwd_kernelINS_13Kernel_traitsIf6__halfS2_S2_fjLj512ELj1ELj4ELj1ELj16ENS_18Kernel_traits_baseILj512EfS2_S2_S2_fjLj128EEEEELb1ELb0ELb1ELb0EEEvNS_9BwdParamsE,@function
        .size           _ZN10layer_norm13ln_bwd_kernelINS_13Kernel_traitsIf6__halfS2_S2_fjLj512ELj1ELj4ELj1ELj16ENS_18Kernel_traits_baseILj512EfS2_S2_S2_fjLj128EEEEELb1ELb0ELb1ELb0EEEvNS_9BwdParamsE,(.L_x_9183 - _ZN10layer_norm13ln_bwd_kernelINS_13Kernel_traitsIf6__halfS2_S2_fjLj512ELj1ELj4ELj1ELj16ENS_18Kernel_traits_baseILj512EfS2_S2_S2_fjLj128EEEEELb1ELb0ELb1ELb0EEEvNS_9BwdParamsE)
        .other          _ZN10layer_norm13ln_bwd_kernelINS_13Kernel_traitsIf6__halfS2_S2_fjLj512ELj1ELj4ELj1ELj16ENS_18Kernel_traits_baseILj512EfS2_S2_S2_fjLj128EEEEELb1ELb0ELb1ELb0EEEvNS_9BwdParamsE,@"STO_CUDA_ENTRY STV_DEFAULT"
_ZN10layer_norm13ln_bwd_kernelINS_13Kernel_traitsIf6__halfS2_S2_fjLj512ELj1ELj4ELj1ELj16ENS_18Kernel_traits_baseILj512EfS2_S2_S2_fjLj128EEEEELb1ELb0ELb1ELb0EEEvNS_9BwdParamsE:
.text._ZN10layer_norm13ln_bwd_kernelINS_13Kernel_traitsIf6__halfS2_S2_fjLj512ELj1ELj4ELj1ELj16ENS_18Kernel_traits_baseILj512EfS2_S2_S2_fjLj128EEEEELb1ELb0ELb1ELb0EEEvNS_9BwdParamsE:
        /* <DEDUP_REMOVED lines=50> */
[----:B------:R-:W-:-:S11]  /*0320*/  HFMA2.MMA R53, -RZ, RZ, 0, 0 ;  /* 0x00000000ff357435 */ /* 0x000fd600000001ff */
.L_x_5091:
        /* <DEDUP_REMOVED lines=36> */
[----:B------:R-:W-:Y:S02]  /*0570*/  IADD3 R117, R7, 0x20, RZ ;  /* 0x0000002007757810 */ /* 0x000fe40007ffe0ff */
[----:B------:R-:W-:-:S07]  /*0580*/  IADD3 R113, R113, 0x20, RZ ;  /* 0x0000002071717810 */ /* 0x000fce0007ffe0ff */
.L_x_5034:
[----:B------:R-:W-:Y:S05]  /*0590*/  BSYNC B2 ;  /* 0x0000000000027941 */ /* 0x000fea0003800000 */
.L_x_5033:
        /* <DEDUP_REMOVED lines=11> */
.L_x_5032:
[----:B------:R-:W1:Y:S02]  /*0650*/  LDC.64 R84, c[0x0][0x250] ;  /* 0x00009400ff547b82 */ /* 0x000e640000000a00 */
[----:B-1----:R-:W-:-:S06]  /*0660*/  IMAD.WIDE R84, R4, 0x4, R84 ;  /* 0x0000000404547825 */ /* 0x002fcc00078e0254 */
[----:B------:R-:W2:Y:S01]  /*0670*/  LDG.E R84, desc[UR4][R84.64] ;  /* 0x0000000454547981 */ /* 0x000ea2000c1e1900 */
[----:B-----5:R-:W-:Y:S01]  /*0680*/  ISETP.GE.AND P4, PT, R111, 0x1, PT ;  /* 0x000000016f00780c */ /* 0x020fe20003f86270 */
[----:B------:R-:W-:Y:S01]  /*0690*/  BSSY B2, `(.L_x_5036) ;  /* 0x0000069000027945 */ /* 0x000fe20003800000 */
[----:B------:R-:W-:Y:S02]  /*06a0*/  IADD3 R110, R110, -0x1, RZ ;  /* 0xffffffff6e6e7810 */ /* 0x000fe40007ffe0ff */
[----:B0-----:R-:W-:Y:S02]  /*06b0*/  ISETP.NE.AND P0, PT, R5, RZ, PT ;  /* 0x000000ff0500720c */ /* 0x001fe40003f05270 */
[----:B------:R-:W-:Y:S01]  /*06c0*/  MOV R112, RZ ;  /* 0x000000ff00707202 */ /* 0x000fe20000000f00 */
        /* <DEDUP_REMOVED lines=29> */
[----:B------:R-:W-:Y:S02]  /*08a0*/  HADD2.F32 R109, -RZ, R81.H0_H0 ;  /* 0x20000051ff6d7230 */ /* 0x000fe40000004100 */
[----:B------:R-:W-:Y:S02]  /*08b0*/  HADD2.F32 R105, -RZ, R80.H1_H1 ;  /* 0x30000050ff697230 */ /* 0x000fe40000004100 */
[----:B------:R-:W-:Y:S01]  /*08c0*/  FADD.FTZ R101, -R110, R101 ;  /* 0x000000656e657221 */ /* 0x000fe20000010100 */
[--C-:B------:R-:W-:Y:S02]  /*08d0*/  HADD2.F32 R123, -RZ, R82.reuse.H0_H0 ;  /* 0x20000052ff7b7230 */ /* 0x100fe40000004100 */
[----:B------:R-:W-:-:S02]  /*08e0*/  HADD2.F32 R125, -RZ, R82.H1_H1 ;  /* 0x30000052ff7d7230 */ /* 0x000fc40000004100 */
[--C-:B------:R-:W-:Y:S02]  /*08f0*/  HADD2.F32 R82, -RZ, R83.reuse.H0_H0 ;  /* 0x20000053ff527230 */ /* 0x100fe40000004100 */
[----:B------:R-:W-:Y:S02]  /*0900*/  HADD2.F32 R99, -RZ, R83.H1_H1 ;  /* 0x30000053ff637230 */ /* 0x000fe40000004100 */
[--C-:B----4-:R-:W-:Y:S02]  /*0910*/  HADD2.F32 R107, -RZ, R84.reuse.H0_H0 ;  /* 0x20000054ff6b7230 */ /* 0x110fe40000004100 */
[----:B------:R-:W-:Y:S02]  /*0920*/  HADD2.F32 R106, -RZ, R84.H1_H1 ;  /* 0x30000054ff6a7230 */ /* 0x000fe40000004100 */
[--C-:B------:R-:W-:Y:S02]  /*0930*/  HADD2.F32 R83, -RZ, R87.reuse.H0_H0 ;  /* 0x20000057ff537230 */ /* 0x100fe40000004100 */
[----:B------:R-:W-:-:S02]  /*0940*/  HADD2.F32 R84, -RZ, R87.H1_H1 ;  /* 0x30000057ff547230 */ /* 0x000fc40000004100 */
[C---:B------:R-:W-:Y:S01]  /*0950*/  FADD.FTZ R87, -R110.reuse, R109 ;  /* 0x0000006d6e577221 */ /* 0x040fe20000010100 */
[----:B------:R-:W-:Y:S02]  /*0960*/  HADD2.F32 R81, -RZ, R81.H1_H1 ;  /* 0x30000051ff517230 */ /* 0x000fe40000004100 */
[C---:B------:R-:W-:Y:S01]  /*0970*/  FADD.FTZ R105, -R110.reuse, R105 ;  /* 0x000000696e697221 */ /* 0x040fe20000010100 */
[----:B------:R-:W-:Y:S01]  /*0980*/  FADD.FTZ R123, -R110, R123 ;  /* 0x0000007b6e7b7221 */ /* 0x000fe20000010100 */
[----:B------:R-:W-:Y:S01]  /*0990*/  FMUL.FTZ R109, R6, R101 ;  /* 0x00000065066d7220 */ /* 0x000fe20000410000 */
[--C-:B------:R-:W-:Y:S02]  /*09a0*/  HADD2.F32 R103, -RZ, R85.reuse.H0_H0 ;  /* 0x20000055ff677230 */ /* 0x100fe40000004100 */
[----:B------:R-:W-:Y:S02]  /*09b0*/  HADD2.F32 R80, -RZ, R85.H1_H1 ;  /* 0x30000055ff507230 */ /* 0x000fe40000004100 */
[----:B------:R-:W-:Y:S01]  /*09c0*/  FADD.FTZ R85, -R110, R99 ;  /* 0x000000636e557221 */ /* 0x000fe20000010100 */
[----:B------:R-:W-:-:S02]  /*09d0*/  HADD2.F32 R117, -RZ, R86.H0_H0 ;  /* 0x20000056ff757230 */ /* 0x000fc40000004100 */
[----:B------:R-:W-:Y:S01]  /*09e0*/  FADD.FTZ R121, -R110, R81 ;  /* 0x000000516e797221 */ /* 0x000fe20000010100 */
[----:B------:R-:W-:Y:S01]  /*09f0*/  FADD.FTZ R36, R36, R107 ;  /* 0x0000006b24247221 */ /* 0x000fe20000010000 */
[C---:B------:R-:W-:Y:S01]  /*0a00*/  FMUL.FTZ R108, R6.reuse, R105 ;  /* 0x00000069066c7220 */ /* 0x040fe20000410000 */
[----:B------:R-:W-:Y:S01]  /*0a10*/  FFMA.FTZ R52, R109, R107, R52 ;  /* 0x0000006b6d347223 */ /* 0x000fe20000010034 */
[----:B------:R-:W-:Y:S01]  /*0a20*/  FMUL.FTZ R99, R6, R123 ;  /* 0x0000007b06637220 */ /* 0x000fe20000410000 */
[----:B0-----:R-:W-:Y:S01]  /*0a30*/  FADD.FTZ R119, -R110, R125 ;  /* 0x0000007d6e777221 */ /* 0x001fe20000010100 */
        /* <DEDUP_REMOVED lines=12> */
[----:B------:R-:W-:Y:S01]  /*0b00*/  FADD.FTZ R38, R38, R103 ;  /* 0x0000006726267221 */ /* 0x000fe20000010000 */
[-C--:B------:R-:W-:Y:S01]  /*0b10*/  FFMA.FTZ R54, R105, R103.reuse, R54 ;  /* 0x0000006769367223 */ /* 0x080fe20000010036 */
[----:B------:R-:W-:Y:S01]  /*0b20*/  FADD.FTZ R39, R39, R80 ;  /* 0x0000005027277221 */ /* 0x000fe20000010000 */
[-C--:B------:R-:W-:Y:S01]  /*0b30*/  FFMA.FTZ R55, R104, R80.reuse, R55 ;  /* 0x0000005068377223 */ /* 0x080fe20000010037 */
[----:B------:R-:W-:Y:S01]  /*0b40*/  FMUL.FTZ R101, R71, R80 ;  /* 0x0000005047657220 */ /* 0x000fe20000410000 */
[----:B------:R-:W-:Y:S01]  /*0b50*/  FADD.FTZ R81, -R110, R82 ;  /* 0x000000526e517221 */ /* 0x000fe20000010100 */
[----:B------:R-:W-:Y:S01]  /*0b60*/  FMUL.FTZ R103, R70, R103 ;  /* 0x0000006746677220 */ /* 0x000fe20000410000 */
[----:B------:R-:W-:Y:S01]  /*0b70*/  FADD.FTZ R80, R117, R106 ;  /* 0x0000006a75507221 */ /* 0x000fe20000010000 */
[----:B------:R-:W-:Y:S01]  /*0b80*/  FFMA.FTZ R82, R108, R106, R119 ;  /* 0x0000006a6c527223 */ /* 0x000fe20000010077 */
[----:B------:R-:W-:-:S02]  /*0b90*/  HADD2.F32 R86, -RZ, R86.H1_H1 ;  /* 0x30000056ff567230 */ /* 0x000fc40000004100 */
[----:B------:R-:W-:Y:S01]  /*0ba0*/  FADD.FTZ R80, R80, R103 ;  /* 0x0000006750507221 */ /* 0x000fe20000010000 */
[----:B------:R-:W-:Y:S01]  /*0bb0*/  FFMA.FTZ R117, R105, R103, R82 ;  /* 0x0000006769757223 */ /* 0x000fe20000010052 */
[----:B------:R-:W-:Y:S02]  /*0bc0*/  FMUL.FTZ R81, R6, R81 ;  /* 0x0000005106517220 */ /* 0x000fe40000410000 */
        /* <DEDUP_REMOVED lines=20> */
[----:B------:R-:W-:-:S07]  /*0d10*/  IADD3 R117, R7, 0x20, RZ ;  /* 0x0000002007757810 */ /* 0x000fce0007ffe0ff */
.L_x_5037:
[----:B------:R-:W-:Y:S05]  /*0d20*/  BSYNC B2 ;  /* 0x0000000000027941 */ /* 0x000fea0003800000 */
.L_x_5036:
        /* <DEDUP_REMOVED lines=12> */
[----:B------:R-:W-:-:S05]  /*0df0*/  @P0 IMAD.WIDE.U32 R114, R117, 0x10, R114 ;  /* 0x0000001075720825 */ /* 0x000fca00078e0072 */
[----:B------:R1:W5:Y:S01]  /*0e00*/  @P0 LDG.E.128 R16, desc[UR4][R114.64] ;  /* 0x0000000472100981 */ /* 0x000362000c1e1d00 */
[--C-:B---3--:R-:W-:Y:S02]  /*0e10*/  HADD2.F32 R95, -RZ, R12.reuse.H0_H0 ;  /* 0x2000000cff5f7230 */ /* 0x108fe40000004100 */
[----:B------:R-:W-:Y:S02]  /*0e20*/  HADD2.F32 R97, -RZ, R12.H1_H1 ;  /* 0x3000000cff617230 */ /* 0x000fe40000004100 */
[----:B------:R-:W-:Y:S02]  /*0e30*/  HADD2.F32 R113, -RZ, R13.H0_H0 ;  /* 0x2000000dff717230 */ /* 0x000fe40000004100 */
[--C-:B------:R-:W-:Y:S02]  /*0e40*/  HADD2.F32 R12, -RZ, R15.reuse.H0_H0 ;  /* 0x2000000fff0c7230 */ /* 0x100fe40000004100 */
[----:B------:R-:W-:Y:S02]  /*0e50*/  HADD2.F32 R15, -RZ, R15.H1_H1 ;  /* 0x3000000fff0f7230 */ /* 0x000fe40000004100 */
[----:B------:R-:W-:Y:S01]  /*0e60*/  FADD.FTZ R119, -R110, R113 ;  /* 0x000000716e777221 */ /* 0x000fe20000010100 */
[----:B------:R-:W-:-:S02]  /*0e70*/  HADD2.F32 R125, -RZ, R14.H0_H0 ;  /* 0x2000000eff7d7230 */ /* 0x000fc40000004100 */
[----:B------:R-:W-:Y:S02]  /*0e80*/  HADD2.F32 R121, -RZ, R13.H1_H1 ;  /* 0x3000000dff797230 */ /* 0x000fe40000004100 */
[C---:B------:R-:W-:Y:S01]  /*0e90*/  FADD.FTZ R113, -R110.reuse, R15 ;  /* 0x0000000f6e717221 */ /* 0x040fe20000010100 */
[----:B----4-:R-:W-:Y:S02]  /*0ea0*/  HADD2.F32 R15, -RZ, R8.H0_H0 ;  /* 0x20000008ff0f7230 */ /* 0x010fe40000004100 */
[C---:B------:R-:W-:Y:S01]  /*0eb0*/  FADD.FTZ R13, -R110.reuse, R95 ;  /* 0x0000005f6e0d7221 */ /* 0x040fe20000010100 */
[C---:B------:R-:W-:Y:S01]  /*0ec0*/  FADD.FTZ R117, -R110.reuse, R97 ;  /* 0x000000616e757221 */ /* 0x040fe20000010100 */
[C---:B0-----:R-:W-:Y:S01]  /*0ed0*/  FADD.FTZ R89, -R110.reuse, R125 ;  /* 0x0000007d6e597221 */ /* 0x041fe20000010100 */
[C---:B------:R-:W-:Y:S01]  /*0ee0*/  FADD.FTZ R123, -R110.reuse, R121 ;  /* 0x000000796e7b7221 */ /* 0x040fe20000010100 */
[----:B------:R-:W-:Y:S01]  /*0ef0*/  FADD.FTZ R97, -R110, R12 ;  /* 0x0000000c6e617221 */ /* 0x000fe20000010100 */
[----:B------:R-:W-:-:S02]  /*0f00*/  HADD2.F32 R125, -RZ, R10.H0_H0 ;  /* 0x2000000aff7d7230 */ /* 0x000fc40000004100 */
[----:B------:R-:W-:Y:S02]  /*0f10*/  HADD2.F32 R96, -RZ, R10.H1_H1 ;  /* 0x3000000aff607230 */ /* 0x000fe40000004100 */
[----:B------:R-:W-:Y:S01]  /*0f20*/  FMUL.FTZ R10, R60, R15 ;  /* 0x0000000f3c0a7220 */ /* 0x000fe20000410000 */
[----:B------:R-:W-:Y:S02]  /*0f30*/  HADD2.F32 R12, -RZ, R8.H1_H1 ;  /* 0x30000008ff0c7230 */ /* 0x000fe40000004100 */
[--C-:B------:R-:W-:Y:S02]  /*0f40*/  HADD2.F32 R121, -RZ, R9.reuse.H0_H0 ;  /* 0x20000009ff797230 */ /* 0x100fe40000004100 */
[----:B------:R-:W-:Y:S02]  /*0f50*/  HADD2.F32 R88, -RZ, R9.H1_H1 ;  /* 0x30000009ff587230 */ /* 0x000fe40000004100 */
[----:B------:R-:W-:Y:S01]  /*0f60*/  FMUL.FTZ R9, R6, R13 ;  /* 0x0000000d06097220 */ /* 0x000fe20000410000 */
[----:B------:R-:W-:-:S02]  /*0f70*/  HADD2.F32 R14, -RZ, R14.H1_H1 ;  /* 0x3000000eff0e7230 */ /* 0x000fc40000004100 */
[----:B------:R-:W-:Y:S01]  /*0f80*/  FADD.FTZ R94, R85, R10 ;  /* 0x0000000a555e7221 */ /* 0x000fe20000010000 */
[----:B------:R-:W-:Y:S01]  /*0f90*/  FMUL.FTZ R8, R6, R117 ;  /* 0x0000007506087220 */ /* 0x000fe20000410000 */
[----:B------:R-:W-:Y:S01]  /*0fa0*/  FMUL.FTZ R13, R61, R12 ;  /* 0x0000000c3d0d7220 */ /* 0x000fe20000410000 */
[----:B------:R-:W-:Y:S01]  /*0fb0*/  FFMA.FTZ R85, R9, R10, R84 ;  /* 0x0000000a09557223 */ /* 0x000fe20000010054 */
[----:B------:R-:W-:Y:S01]  /*0fc0*/  FADD.FTZ R95, -R110, R14 ;  /* 0x0000000e6e5f7221 */ /* 0x000fe20000010100 */
[--C-:B-1----:R-:W-:Y:S02]  /*0fd0*/  HADD2.F32 R115, -RZ, R11.reuse.H0_H0 ;  /* 0x2000000bff737230 */ /* 0x102fe40000004100 */
[----:B------:R-:W-:Y:S01]  /*0fe0*/  FMUL.FTZ R14, R62, R121 ;  /* 0x000000793e0e7220 */ /* 0x000fe20000410000 */
[----:B------:R-:W-:Y:S02]  /*0ff0*/  HADD2.F32 R110, -RZ, R11.H1_H1 ;  /* 0x3000000bff6e7230 */ /* 0x000fe40000004100 */
        /* <DEDUP_REMOVED lines=41> */
.L_x_5035:
[----:B------:R-:W-:Y:S05]  /*1290*/  BSYNC B1 ;  /* 0x0000000000017941 */ /* 0x000fea0003800000 */
.L_x_5031:
        /* <DEDUP_REMOVED lines=20> */
.L_x_5103:
        /* <DEDUP_REMOVED lines=22> */
.L_x_5042:
        /* <DEDUP_REMOVED lines=8> */
[----:B-----5:R-:W-:-:S05]  /*15c0*/  @P5 HADD2.F32 R113, -RZ, R20.H0_H0 ;  /* 0x20000014ff715230 */ /* 0x020fca0000004100 */
[----:B------:R-:W-:-:S07]  /*15d0*/  @P5 FADD.FTZ R114, R114, R113 ;  /* 0x0000007172725221 */ /* 0x000fce0000010000 */
.L_x_5043:
[----:B------:R-:W-:Y:S05]  /*15e0*/  BSYNC B2 ;  /* 0x0000000000027941 */ /* 0x000fea0003800000 */
.L_x_5041:
[----:B-1----:R-:W1:Y:S01]  /*15f0*/  @P4 LDC.64 R84, c[0x0][0x298] ;  /* 0x0000a600ff544b82 */ /* 0x002e620000000a00 */
        /* <DEDUP_REMOVED lines=16> */
.L_x_5045:
[----:B0-----:R-:W-:Y:S01]  /*1700*/  ISETP.NE.AND P6, PT, R5, RZ, PT ;  /* 0x000000ff0500720c */ /* 0x001fe20003fc5270 */
[----:B------:R-:W-:-:S03]  /*1710*/  @P5 HADD2.F32 R113, -RZ, R20.H1_H1 ;  /* 0x30000014ff715230 */ /* 0x000fc60000004100 */
[----:B------:R-:W-:-:S05]  /*1720*/  FSEL R85, R112, RZ, !P6 ;  /* 0x000000ff70557208 */ /* 0x000fca0007000000 */
[----:B------:R-:W-:-:S04]  /*1730*/  FFMA.FTZ R85, R108, R111, R85 ;  /* 0x0000006f6c557223 */ /* 0x000fc80000010055 */
[----:B------:R-:W-:-:S04]  /*1740*/  FADD.FTZ R85, R106, -R85 ;  /* 0x800000556a557221 */ /* 0x000fc80000010000 */
[----:B------:R-:W-:-:S04]  /*1750*/  FMUL.FTZ R114, R6, R85 ;  /* 0x0000005506727220 */ /* 0x000fc80000410000 */
[----:B------:R-:W-:-:S07]  /*1760*/  @P5 FADD.FTZ R114, R114, R113 ;  /* 0x0000007172725221 */ /* 0x000fce0000010000 */
.L_x_5046:
[----:B------:R-:W-:Y:S05]  /*1770*/  BSYNC B2 ;  /* 0x0000000000027941 */ /* 0x000fea0003800000 */
.L_x_5044:
        /* <DEDUP_REMOVED lines=15> */
.L_x_5048:
[----:B0-----:R-:W-:Y:S01]  /*1870*/  ISETP.NE.AND P6, PT, R5, RZ, PT ;  /* 0x000000ff0500720c */ /* 0x001fe20003fc5270 */
[----:B------:R-:W-:-:S03]  /*1880*/  @P5 HADD2.F32 R113, -RZ, R21.H0_H0 ;  /* 0x20000015ff715230 */ /* 0x000fc60000004100 */
[----:B------:R-:W-:-:S05]  /*1890*/  FSEL R84, R112, RZ, !P6 ;  /* 0x000000ff70547208 */ /* 0x000fca0007000000 */
[----:B------:R-:W-:-:S04]  /*18a0*/  FFMA.FTZ R84, R105, R111, R84 ;  /* 0x0000006f69547223 */ /* 0x000fc80000010054 */
[----:B------:R-:W-:-:S04]  /*18b0*/  FADD.FTZ R85, R103, -R84 ;  /* 0x8000005467557221 */ /* 0x000fc80000010000 */
[----:B------:R-:W-:-:S04]  /*18c0*/  FMUL.FTZ R114, R6, R85 ;  /* 0x0000005506727220 */ /* 0x000fc80000410000 */
[----:B------:R-:W-:-:S07]  /*18d0*/  @P5 FADD.FTZ R114, R114, R113 ;  /* 0x0000007172725221 */ /* 0x000fce0000010000 */
.L_x_5049:
[----:B------:R-:W-:Y:S05]  /*18e0*/  BSYNC B2 ;  /* 0x0000000000027941 */ /* 0x000fea0003800000 */
.L_x_5047:
        /* <DEDUP_REMOVED lines=15> */
.L_x_5051:
[----:B0-----:R-:W-:Y:S01]  /*19e0*/  ISETP.NE.AND P6, PT, R5, RZ, PT ;  /* 0x000000ff0500720c */ /* 0x001fe20003fc5270 */
[----:B------:R-:W-:-:S03]  /*19f0*/  @P5 HADD2.F32 R113, -RZ, R21.H1_H1 ;  /* 0x30000015ff715230 */ /* 0x000fc60000004100 */
[----:B------:R-:W-:-:S05]  /*1a00*/  FSEL R85, R112, RZ, !P6 ;  /* 0x000000ff70557208 */ /* 0x000fca0007000000 */
[----:B------:R-:W-:-:S04]  /*1a10*/  FFMA.FTZ R84, R104, R111, R85 ;  /* 0x0000006f68547223 */ /* 0x000fc80000010055 */
[----:B------:R-:W-:-:S04]  /*1a20*/  FADD.FTZ R85, R101, -R84 ;  /* 0x8000005465557221 */ /* 0x000fc80000010000 */
[----:B------:R-:W-:-:S04]  /*1a30*/  FMUL.FTZ R114, R6, R85 ;  /* 0x0000005506727220 */ /* 0x000fc80000410000 */
[----:B------:R-:W-:-:S07]  /*1a40*/  @P5 FADD.FTZ R114, R114, R113 ;  /* 0x0000007172725221 */ /* 0x000fce0000010000 */
.L_x_5052:
[----:B------:R-:W-:Y:S05]  /*1a50*/  BSYNC B2 ;  /* 0x0000000000027941 */ /* 0x000fea0003800000 */
.L_x_5050:
        /* <DEDUP_REMOVED lines=15> */
.L_x_5054:
[----:B0-----:R-:W-:Y:S01]  /*1b50*/  ISETP.NE.AND P6, PT, R5, RZ, PT ;  /* 0x000000ff0500720c */ /* 0x001fe20003fc5270 */
[----:B------:R-:W-:-:S03]  /*1b60*/  @P5 HADD2.F32 R113, -RZ, R22.H0_H0 ;  /* 0x20000016ff715230 */ /* 0x000fc60000004100 */
[----:B------:R-:W-:-:S05]  /*1b70*/  FSEL R84, R112, RZ, !P6 ;  /* 0x000000ff70547208 */ /* 0x000fca0007000000 */
[----:B------:R-:W-:-:S04]  /*1b80*/  FFMA.FTZ R84, R99, R111, R84 ;  /* 0x0000006f63547223 */ /* 0x000fc80000010054 */
[----:B------:R-:W-:-:S04]  /*1b90*/  FADD.FTZ R85, R87, -R84 ;  /* 0x8000005457557221 */ /* 0x000fc80000010000 */
[----:B------:R-:W-:-:S04]  /*1ba0*/  FMUL.FTZ R114, R6, R85 ;  /* 0x0000005506727220 */ /* 0x000fc80000410000 */
[----:B------:R-:W-:-:S07]  /*1bb0*/  @P5 FADD.FTZ R114, R114, R113 ;  /* 0x0000007172725221 */ /* 0x000fce0000010000 */
.L_x_5055:
[----:B------:R-:W-:Y:S05]  /*1bc0*/  BSYNC B2 ;  /* 0x0000000000027941 */ /* 0x000fea0003800000 */
.L_x_5053:
        /* <DEDUP_REMOVED lines=15> */
.L_x_5057:
[----:B0-----:R-:W-:Y:S01]  /*1cc0*/  ISETP.NE.AND P6, PT, R5, RZ, PT ;  /* 0x000000ff0500720c */ /* 0x001fe20003fc5270 */
[----:B------:R-:W-:-:S03]  /*1cd0*/  @P5 HADD2.F32 R113, -RZ, R22.H1_H1 ;  /* 0x30000016ff715230 */ /* 0x000fc60000004100 */
[----:B------:R-:W-:-:S05]  /*1ce0*/  FSEL R85, R112, RZ, !P6 ;  /* 0x000000ff70557208 */ /* 0x000fca0007000000 */
[----:B------:R-:W-:-:S04]  /*1cf0*/  FFMA.FTZ R85, R102, R111, R85 ;  /* 0x0000006f66557223 */ /* 0x000fc80000010055 */
[----:B------:R-:W-:-:S04]  /*1d00*/  FADD.FTZ R85, R86, -R85 ;  /* 0x8000005556557221 */ /* 0x000fc80000010000 */
[----:B------:R-:W-:-:S04]  /*1d10*/  FMUL.FTZ R114, R6, R85 ;  /* 0x0000005506727220 */ /* 0x000fc80000410000 */
[----:B------:R-:W-:-:S07]  /*1d20*/  @P5 FADD.FTZ R114, R114, R113 ;  /* 0x0000007172725221 */ /* 0x000fce0000010000 */
.L_x_5058:
[----:B------:R-:W-:Y:S05]  /*1d30*/  BSYNC B2 ;  /* 0x0000000000027941 */ /* 0x000fea0003800000 */
.L_x_5056:
        /* <DEDUP_REMOVED lines=15> */
.L_x_5060:
[----:B0-----:R-:W-:Y:S01]  /*1e30*/  ISETP.NE.AND P6, PT, R5, RZ, PT ;  /* 0x000000ff0500720c */ /* 0x001fe20003fc5270 */
[----:B------:R-:W-:-:S03]  /*1e40*/  @P5 HADD2.F32 R113, -RZ, R23.H0_H0 ;  /* 0x20000017ff715230 */ /* 0x000fc60000004100 */
[----:B------:R-:W-:-:S05]  /*1e50*/  FSEL R84, R112, RZ, !P6 ;  /* 0x000000ff70547208 */ /* 0x000fca0007000000 */
[----:B------:R-:W-:-:S04]  /*1e60*/  FFMA.FTZ R85, R81, R111, R84 ;  /* 0x0000006f51557223 */ /* 0x000fc80000010054 */
[----:B------:R-:W-:-:S04]  /*1e70*/  FADD.FTZ R85, R80, -R85 ;  /* 0x8000005550557221 */ /* 0x000fc80000010000 */
[----:B------:R-:W-:-:S04]  /*1e80*/  FMUL.FTZ R114, R6, R85 ;  /* 0x0000005506727220 */ /* 0x000fc80000410000 */
[----:B------:R-:W-:-:S07]  /*1e90*/  @P5 FADD.FTZ R114, R114, R113 ;  /* 0x0000007172725221 */ /* 0x000fce0000010000 */
.L_x_5061:
[----:B------:R-:W-:Y:S05]  /*1ea0*/  BSYNC B2 ;  /* 0x0000000000027941 */ /* 0x000fea0003800000 */
.L_x_5059:
        /* <DEDUP_REMOVED lines=15> */
.L_x_5063:
[----:B0-----:R-:W-:Y:S01]  /*1fa0*/  ISETP.NE.AND P6, PT, R5, RZ, PT ;  /* 0x000000ff0500720c */ /* 0x001fe20003fc5270 */
[----:B------:R-:W-:-:S03]  /*1fb0*/  @P5 HADD2.F32 R113, -RZ, R23.H1_H1 ;  /* 0x30000017ff715230 */ /* 0x000fc60000004100 */
[----:B------:R-:W-:-:S05]  /*1fc0*/  FSEL R85, R112, RZ, !P6 ;  /* 0x000000ff70557208 */ /* 0x000fca0007000000 */
[----:B------:R-:W-:-:S04]  /*1fd0*/  FFMA.FTZ R84, R82, R111, R85 ;  /* 0x0000006f52547223 */ /* 0x000fc80000010055 */
[----:B------:R-:W-:-:S04]  /*1fe0*/  FADD.FTZ R85, R83, -R84 ;  /* 0x8000005453557221 */ /* 0x000fc80000010000 */
[----:B------:R-:W-:-:S04]  /*1ff0*/  FMUL.FTZ R118, R6, R85 ;  /* 0x0000005506767220 */ /* 0x000fc80000410000 */
[----:B------:R-:W-:-:S07]  /*2000*/  @P5 FADD.FTZ R118, R118, R113 ;  /* 0x0000007176765221 */ /* 0x000fce0000010000 */
.L_x_5064:
[----:B------:R-:W-:Y:S05]  /*2010*/  BSYNC B2 ;  /* 0x0000000000027941 */ /* 0x000fea0003800000 */
.L_x_5062:
        /* <DEDUP_REMOVED lines=17> */
.L_x_5040:
[----:B------:R-:W-:Y:S05]  /*2130*/  BSYNC B1 ;  /* 0x0000000000017941 */ /* 0x000fea0003800000 */
.L_x_5039:
        /* <DEDUP_REMOVED lines=9> */
[----:B-----5:R-:W-:Y:S01]  /*21d0*/  HADD2.F32 R114, -RZ, R16.H0_H0 ;  /* 0x20000010ff727230 */ /* 0x020fe20000004100 */
[----:B------:R-:W-:Y:S06]  /*21e0*/  BRA `(.L_x_5069) ;  /* 0x0000000000287947 */ /* 0x000fec0003800000 */
.L_x_5068:
        /* <DEDUP_REMOVED lines=8> */
[----:B-----5:R-:W-:-:S05]  /*2270*/  @P5 HADD2.F32 R113, -RZ, R16.H0_H0 ;  /* 0x20000010ff715230 */ /* 0x020fca0000004100 */
[----:B------:R-:W-:-:S07]  /*2280*/  @P5 FADD.FTZ R114, R114, R113 ;  /* 0x0000007172725221 */ /* 0x000fce0000010000 */
.L_x_5069:
[----:B------:R-:W-:Y:S05]  /*2290*/  BSYNC B2 ;  /* 0x0000000000027941 */ /* 0x000fea0003800000 */
.L_x_5067:
        /* <DEDUP_REMOVED lines=17> */
.L_x_5071:
[----:B0-----:R-:W-:Y:S01]  /*23b0*/  ISETP.NE.AND P6, PT, R5, RZ, PT ;  /* 0x000000ff0500720c */ /* 0x001fe20003fc5270 */
[----:B------:R-:W-:-:S03]  /*23c0*/  @P5 HADD2.F32 R113, -RZ, R16.H1_H1 ;  /* 0x30000010ff715230 */ /* 0x000fc60000004100 */
[----:B------:R-:W-:-:S05]  /*23d0*/  FSEL R85, R112, RZ, !P6 ;  /* 0x000000ff70557208 */ /* 0x000fca0007000000 */
[----:B------:R-:W-:-:S04]  /*23e0*/  FFMA.FTZ R84, R8, R111, R85 ;  /* 0x0000006f08547223 */ /* 0x000fc80000010055 */
[----:B------:R-:W-:-:S04]  /*23f0*/  FADD.FTZ R85, R13, -R84 ;  /* 0x800000540d557221 */ /* 0x000fc80000010000 */
[----:B------:R-:W-:-:S04]  /*2400*/  FMUL.FTZ R114, R6, R85 ;  /* 0x0000005506727220 */ /* 0x000fc80000410000 */
[----:B------:R-:W-:-:S07]  /*2410*/  @P5 FADD.FTZ R114, R114, R113 ;  /* 0x0000007172725221 */ /* 0x000fce0000010000 */
.L_x_5072:
[----:B------:R-:W-:Y:S05]  /*2420*/  BSYNC B2 ;  /* 0x0000000000027941 */ /* 0x000fea0003800000 */
.L_x_5070:
        /* <DEDUP_REMOVED lines=15> */
.L_x_5074:
[----:B0-----:R-:W-:Y:S01]  /*2520*/  ISETP.NE.AND P6, PT, R5, RZ, PT ;  /* 0x000000ff0500720c */ /* 0x001fe20003fc5270 */
[----:B------:R-:W-:-:S03]  /*2530*/  @P5 HADD2.F32 R113, -RZ, R17.H0_H0 ;  /* 0x20000011ff715230 */ /* 0x000fc60000004100 */
[----:B------:R-:W-:-:S05]  /*2540*/  FSEL R84, R112, RZ, !P6 ;  /* 0x000000ff70547208 */ /* 0x000fca0007000000 */
[----:B------:R-:W-:-:S04]  /*2550*/  FFMA.FTZ R85, R11, R111, R84 ;  /* 0x0000006f0b557223 */ /* 0x000fc80000010054 */
[----:B------:R-:W-:-:S04]  /*2560*/  FADD.FTZ R85, R14, -R85 ;  /* 0x800000550e557221 */ /* 0x000fc80000010000 */
[----:B------:R-:W-:-:S04]  /*2570*/  FMUL.FTZ R114, R6, R85 ;  /* 0x0000005506727220 */ /* 0x000fc80000410000 */
[----:B------:R-:W-:-:S07]  /*2580*/  @P5 FADD.FTZ R114, R114, R113 ;  /* 0x0000007172725221 */ /* 0x000fce0000010000 */
.L_x_5075:
[----:B------:R-:W-:Y:S05]  /*2590*/  BSYNC B2 ;  /* 0x0000000000027941 */ /* 0x000fea0003800000 */
.L_x_5073:
        /* <DEDUP_REMOVED lines=15> */
.L_x_5077:
[----:B0-----:R-:W-:Y:S01]  /*2690*/  ISETP.NE.AND P6, PT, R5, RZ, PT ;  /* 0x000000ff0500720c */ /* 0x001fe20003fc5270 */
[----:B------:R-:W-:-:S03]  /*26a0*/  @P5 HADD2.F32 R113, -RZ, R17.H1_H1 ;  /* 0x30000011ff715230 */ /* 0x000fc60000004100 */
[----:B------:R-:W-:-:S05]  /*26b0*/  FSEL R85, R112, RZ, !P6 ;  /* 0x000000ff70557208 */ /* 0x000fca0007000000 */
[----:B------:R-:W-:-:S04]  /*26c0*/  FFMA.FTZ R84, R12, R111, R85 ;  /* 0x0000006f0c547223 */ /* 0x000fc80000010055 */
[----:B------:R-:W-:-:S04]  /*26d0*/  FADD.FTZ R85, R15, -R84 ;  /* 0x800000540f557221 */ /* 0x000fc80000010000 */
[----:B------:R-:W-:-:S04]  /*26e0*/  FMUL.FTZ R114, R6, R85 ;  /* 0x0000005506727220 */ /* 0x000fc80000410000 */
[----:B------:R-:W-:-:S07]  /*26f0*/  @P5 FADD.FTZ R114, R114, R113 ;  /* 0x0000007172725221 */ /* 0x000fce0000010000 */
.L_x_5078:
[----:B------:R-:W-:Y:S05]  /*2700*/  BSYNC B2 ;  /* 0x0000000000027941 */ /* 0x000fea0003800000 */
.L_x_5076:
        /* <DEDUP_REMOVED lines=15> */
.L_x_5080:
[----:B0-----:R-:W-:Y:S01]  /*2800*/  ISETP.NE.AND P6, PT, R5, RZ, PT ;  /* 0x000000ff0500720c */ /* 0x001fe20003fc5270 */
[----:B------:R-:W-:-:S03]  /*2810*/  @P5 HADD2.F32 R113, -RZ, R18.H0_H0 ;  /* 0x20000012ff715230 */ /* 0x000fc60000004100 */
[----:B------:R-:W-:-:S05]  /*2820*/  FSEL R84, R112, RZ, !P6 ;  /* 0x000000ff70547208 */ /* 0x000fca0007000000 */
[----:B------:R-:W-:-:S04]  /*2830*/  FFMA.FTZ R85, R89, R111, R84 ;  /* 0x0000006f59557223 */ /* 0x000fc80000010054 */
[----:B------:R-:W-:-:S04]  /*2840*/  FADD.FTZ R85, R88, -R85 ;  /* 0x8000005558557221 */ /* 0x000fc80000010000 */
[----:B------:R-:W-:-:S04]  /*2850*/  FMUL.FTZ R114, R6, R85 ;  /* 0x0000005506727220 */ /* 0x000fc80000410000 */
[----:B------:R-:W-:-:S07]  /*2860*/  @P5 FADD.FTZ R114, R114, R113 ;  /* 0x0000007172725221 */ /* 0x000fce0000010000 */
.L_x_5081:
[----:B------:R-:W-:Y:S05]  /*2870*/  BSYNC B2 ;  /* 0x0000000000027941 */ /* 0x000fea0003800000 */
.L_x_5079:
        /* <DEDUP_REMOVED lines=15> */
.L_x_5083:
[----:B0-----:R-:W-:Y:S01]  /*2970*/  ISETP.NE.AND P6, PT, R5, RZ, PT ;  /* 0x000000ff0500720c */ /* 0x001fe20003fc5270 */
[----:B------:R-:W-:-:S03]  /*2980*/  @P5 HADD2.F32 R113, -RZ, R18.H1_H1 ;  /* 0x30000012ff715230 */ /* 0x000fc60000004100 */
[----:B------:R-:W-:-:S05]  /*2990*/  FSEL R85, R112, RZ, !P6 ;  /* 0x000000ff70557208 */ /* 0x000fca0007000000 */
[----:B------:R-:W-:-:S04]  /*29a0*/  FFMA.FTZ R84, R94, R111, R85 ;  /* 0x0000006f5e547223 */ /* 0x000fc80000010055 */
[----:B------:R-:W-:-:S04]  /*29b0*/  FADD.FTZ R85, R95, -R84 ;  /* 0x800000545f557221 */ /* 0x000fc80000010000 */
[----:B------:R-:W-:-:S04]  /*29c0*/  FMUL.FTZ R114, R6, R85 ;  /* 0x0000005506727220 */ /* 0x000fc80000410000 */
[----:B------:R-:W-:-:S07]  /*29d0*/  @P5 FADD.FTZ R114, R114, R113 ;  /* 0x0000007172725221 */ /* 0x000fce0000010000 */
.L_x_5084:
[----:B------:R-:W-:Y:S05]  /*29e0*/  BSYNC B2 ;  /* 0x0000000000027941 */ /* 0x000fea0003800000 */
.L_x_5082:
        /* <DEDUP_REMOVED lines=15> */
.L_x_5086:
[----:B0-----:R-:W-:Y:S01]  /*2ae0*/  ISETP.NE.AND P6, PT, R5, RZ, PT ;  /* 0x000000ff0500720c */ /* 0x001fe20003fc5270 */
[----:B------:R-:W-:-:S03]  /*2af0*/  @P5 HADD2.F32 R113, -RZ, R19.H0_H0 ;  /* 0x20000013ff715230 */ /* 0x000fc60000004100 */
[----:B------:R-:W-:-:S05]  /*2b00*/  FSEL R84, R112, RZ, !P6 ;  /* 0x000000ff70547208 */ /* 0x000fca0007000000 */
[----:B------:R-:W-:-:S04]  /*2b10*/  FFMA.FTZ R85, R97, R111, R84 ;  /* 0x0000006f61557223 */ /* 0x000fc80000010054 */
[----:B------:R-:W-:-:S04]  /*2b20*/  FADD.FTZ R85, R96, -R85 ;  /* 0x8000005560557221 */ /* 0x000fc80000010000 */
[----:B------:R-:W-:-:S04]  /*2b30*/  FMUL.FTZ R114, R6, R85 ;  /* 0x0000005506727220 */ /* 0x000fc80000410000 */
[----:B------:R-:W-:-:S07]  /*2b40*/  @P5 FADD.FTZ R114, R114, R113 ;  /* 0x0000007172725221 */ /* 0x000fce0000010000 */
.L_x_5087:
[----:B------:R-:W-:Y:S05]  /*2b50*/  BSYNC B2 ;  /* 0x0000000000027941 */ /* 0x000fea0003800000 */
.L_x_5085:
        /* <DEDUP_REMOVED lines=15> */
.L_x_5089:
[----:B0-----:R-:W-:-:S04]  /*2c50*/  ISETP.NE.AND P3, PT, R5, RZ, PT ;  /* 0x000000ff0500720c */ /* 0x001fc80003f65270 */
[----:B------:R-:W-:-:S05]  /*2c60*/  FSEL R85, R112, RZ, !P3 ;  /* 0x000000ff70557208 */ /* 0x000fca0005800000 */
[----:B------:R-:W-:Y:S01]  /*2c70*/  FFMA.FTZ R111, R100, R111, R85 ;  /* 0x0000006f646f7223 */ /* 0x000fe20000010055 */
[----:B------:R-:W-:-:S03]  /*2c80*/  @P5 HADD2.F32 R85, -RZ, R19.H1_H1 ;  /* 0x30000013ff555230 */ /* 0x000fc60000004100 */
[----:B------:R-:W-:-:S04]  /*2c90*/  FADD.FTZ R111, R98, -R111 ;  /* 0x8000006f626f7221 */ /* 0x000fc80000010000 */
[----:B------:R-:W-:-:S04]  /*2ca0*/  FMUL.FTZ R6, R6, R111 ;  /* 0x0000006f06067220 */ /* 0x000fc80000410000 */
[----:B------:R-:W-:-:S07]  /*2cb0*/  @P5 FADD.FTZ R6, R6, R85 ;  /* 0x0000005506065221 */ /* 0x000fce0000010000 */
.L_x_5090:
[----:B------:R-:W-:Y:S05]  /*2cc0*/  BSYNC B2 ;  /* 0x0000000000027941 */ /* 0x000fea0003800000 */
.L_x_5088:
[----:B------:R-:W1:Y:S01]  /*2cd0*/  @P4 LDC.64 R84, c[0x0][0x298] ;  /* 0x0000a600ff544b82 */ /* 0x000e620000000a00 */
[----:B------:R-:W-:-:S07]  /*2ce0*/  @P4 LOP3.LUT P3, RZ, R91, 0xff000000, RZ, 0xc0, !PT ;  /* 0xff0000005bff4812 */ /* 0x000fce000786c0ff */
[----:B------:R-:W2:Y:S08]  /*2cf0*/  @P0 LDC.64 R114, c[0x0][0x308] ;  /* 0x0000c200ff720b82 */ /* 0x000eb00000000a00 */
[----:B------:R-:W3:Y:S01]  /*2d00*/  @P4 LDC.64 R112, c[0x0][0x2f8] ;  /* 0x0000be00ff704b82 */ /* 0x000ee20000000a00 */
[----:B-1----:R-:W-:Y:S01]  /*2d10*/  @P4 FMUL.FTZ R85, R6, R85 ;  /* 0x0000005506554220 */ /* 0x002fe20000410000 */
[----:B------:R-:W-:-:S03]  /*2d20*/  @P0 F2FP.F16.F32.PACK_AB R6, RZ, R6 ;  /* 0x00000006ff06023e */ /* 0x000fc600000000ff */
[----:B------:R-:W-:Y:S01]  /*2d30*/  @P4 FMUL.FTZ R84, R85, R84 ;  /* 0x0000005455544220 */ /* 0x000fe20000410000 */
[----:B------:R-:W-:Y:S01]  /*2d40*/  @P0 PRMT R75, R75, 0x5410, R6 ;  /* 0x000054104b4b0816 */ /* 0x000fe20000000006 */
[----:B--2---:R-:W-:-:S03]  /*2d50*/  @P0 IMAD.WIDE.U32 R114, R7, 0x10, R114 ;  /* 0x0000001007720825 */ /* 0x004fc600078e0072 */
[----:B------:R-:W-:-:S04]  /*2d60*/  @P4 FSEL R84, R84, RZ, P3 ;  /* 0x000000ff54544208 */ /* 0x000fc80001800000 */
[----:B------:R-:W-:Y:S01]  /*2d70*/  @P4 F2FP.F16.F32.PACK_AB R84, RZ, R84 ;  /* 0x00000054ff54423e */ /* 0x000fe200000000ff */
[----:B------:R2:W-:Y:S01]  /*2d80*/  @P0 STG.E.128 desc[UR4][R114.64], R72 ;  /* 0x0000004872000986 */ /* 0x0005e2000c101d04 */
[----:B---3--:R-:W-:Y:S02]  /*2d90*/  @P4 IMAD.WIDE.U32 R112, R110, 0x10, R112 ;  /* 0x000000106e704825 */ /* 0x008fe400078e0070 */
[----:B------:R-:W-:-:S05]  /*2da0*/  @P4 PRMT R79, R79, 0x5410, R84 ;  /* 0x000054104f4f4816 */ /* 0x000fca0000000054 */
[----:B------:R2:W-:Y:S02]  /*2db0*/  @P4 STG.E.128 desc[UR4][R112.64], R76 ;  /* 0x0000004c70004986 */ /* 0x0005e4000c101d04 */
.L_x_5066:
[----:B------:R-:W-:Y:S05]  /*2dc0*/  BSYNC B1 ;  /* 0x0000000000017941 */ /* 0x000fea0003800000 */
.L_x_5065:
[----:B------:R-:W3:Y:S02]  /*2dd0*/  LDC.64 R6, c[0x0][0x210] ;  /* 0x00008400ff067b82 */ /* 0x000ee40000000a00 */
[----:B---3--:R-:W-:-:S04]  /*2de0*/  LEA R4, R6, R4, 0x2 ;  /* 0x0000000406047211 */ /* 0x008fc800078e10ff */
[----:B------:R-:W-:-:S13]  /*2df0*/  ISETP.GE.AND P0, PT, R4, R7, PT ;  /* 0x000000070400720c */ /* 0x000fda0003f06270 */
[----:B------:R-:W-:Y:S05]  /*2e00*/  @!P0 BRA `(.L_x_5091) ;  /* 0xffffffd400488947 */ /* 0x000fea000383ffff */
.L_x_5030:
[----:B------:R-:W-:Y:S05]  /*2e10*/  BSYNC B0 ;  /* 0x0000000000007941 */ /* 0x000fea0003800000 */
.L_x_5029:
[----:B0-----:R-:W0:Y:S01]  /*2e20*/  S2R R5, SR_CgaCtaId ;  /* 0x0000000000057919 */ /* 0x001e220000008800 */
        /* <DEDUP_REMOVED lines=37> */
[----:B------:R-:W-:Y:S02]  /*3080*/  IADD3.X R9, RZ, RZ, RZ, P4, !PT ;  /* 0x000000ffff097210 */ /* 0x000fe400027fe4ff */
[----:B------:R-:W3:Y:S01]  /*3090*/  LDS R21, [R5+0x1800] ;  /* 0x0018000005157984 */ /* 0x000ee20000000800 */
[----:B-1----:R-:W-:Y:S01]  /*30a0*/  FADD.FTZ R6, RZ, R6 ;  /* 0x00000006ff067221 */ /* 0x002fe20000010000 */
[----:B------:R-:W-:Y:S02]  /*30b0*/  SHF.L.U64.HI R20, R18, 0x2, R9 ;  /* 0x0000000212147819 */ /* 0x000fe40000010209 */
        /* <DEDUP_REMOVED lines=48> */
[----:B------:R-:W-:Y:S02]  /*33c0*/  @P3 MOV R2, R18 ;  /* 0x0000001200023202 */ /* 0x000fe40000000f00 */
[----:B------:R-:W4:Y:S01]  /*33d0*/  LDS R27, [R5+0x1e00] ;  /* 0x001e0000051b7984 */ /* 0x000f220000000800 */
[----:B------:R-:W-:Y:S01]  /*33e0*/  FADD.FTZ R33, R16, R33 ;  /* 0x0000002110217221 */ /* 0x000fe20000010000 */
[----:B------:R-:W-:-:S02]  /*33f0*/  @P3 MOV R3, R37 ;  /* 0x0000002500033202 */ /* 0x000fc40000000f00 */
[----:B------:R-:W-:Y:S01]  /*3400*/  @P3 IADD3 R18, P4, R18, 0x200, RZ ;  /* 0x0000020012123810 */ /* 0x000fe20007f9e0ff */
[----:B------:R-:W-:Y:S02]  /*3410*/  FADD.FTZ R4, R4, R31 ;  /* 0x0000001f04047221 */ /* 0x000fe40000010000 */
[----:B------:R0:W-:Y:S01]  /*3420*/  @P3 STG.E desc[UR4][R2.64], R33 ;  /* 0x0000002102003986 */ /* 0x0001e2000c101904 */
[----:B------:R-:W-:Y:S01]  /*3430*/  FADD.FTZ R0, RZ, R0 ;  /* 0x00000000ff007221 */ /* 0x000fe20000010000 */
[----:B------:R-:W-:Y:S01]  /*3440*/  @P3 IADD3.X R37, RZ, R37, RZ, P4, !PT ;  /* 0x00000025ff253210 */ /* 0x000fe200027fe4ff */
[----:B------:R-:W-:Y:S02]  /*3450*/  FADD.FTZ R35, R4, R35 ;  /* 0x0000002304237221 */ /* 0x000fe40000010000 */
[----:B------:R-:W-:Y:S01]  /*3460*/  FADD.FTZ R0, R0, R11 ;  /* 0x0000000b00007221 */ /* 0x000fe20000010000 */
[----:B0-----:R-:W-:-:S03]  /*3470*/  @P3 MOV R2, R12 ;  /* 0x0000000c00023202 */ /* 0x001fc60000000f00 */
[----:B------:R-:W-:Y:S01]  /*3480*/  FADD.FTZ R0, R0, R15 ;  /* 0x0000000f00007221 */ /* 0x000fe20000010000 */
[-C--:B------:R-:W-:Y:S02]  /*3490*/  @P3 MOV R3, R29.reuse ;  /* 0x0000001d00033202 */ /* 0x080fe40000000f00 */
[----:B------:R-:W-:Y:S01]  /*34a0*/  @P3 IADD3 R12, P5, R12, 0x200, RZ ;  /* 0x000002000c0c3810 */ /* 0x000fe20007fbe0ff */
[----:B------:R-:W-:Y:S02]  /*34b0*/  FADD.FTZ R10, RZ, R10 ;  /* 0x0000000aff0a7221 */ /* 0x000fe40000010000 */
[----:B------:R0:W-:Y:S01]  /*34c0*/  @P3 STG.E desc[UR4][R2.64], R21 ;  /* 0x0000001502003986 */ /* 0x0001e2000c101904 */
[----:B------:R-:W-:Y:S01]  /*34d0*/  @P3 IADD3.X R29, RZ, R29, RZ, P5, !PT ;  /* 0x0000001dff1d3210 */ /* 0x000fe20002ffe4ff */
[----:B-1----:R-:W-:Y:S01]  /*34e0*/  FADD.FTZ R19, R0, R19 ;  /* 0x0000001300137221 */ /* 0x002fe20000010000 */
[----:B------:R-:W-:Y:S02]  /*34f0*/  @P2 MOV R4, R12 ;  /* 0x0000000c00042202 */ /* 0x000fe40000000f00 */
[----:B------:R-:W-:Y:S01]  /*3500*/  @P2 IADD3 R12, P4, R12, 0x200, RZ ;  /* 0x000002000c0c2810 */ /* 0x000fe20007f9e0ff */
[----:B--2---:R-:W-:Y:S01]  /*3510*/  FADD.FTZ R10, R10, R13 ;  /* 0x0000000d0a0a7221 */ /* 0x004fe20000010000 */
[----:B------:R-:W-:-:S02]  /*3520*/  @P2 MOV R5, R29 ;  /* 0x0000001d00052202 */ /* 0x000fc40000000f00 */
[----:B------:R-:W-:Y:S01]  /*3530*/  @P2 IADD3.X R29, RZ, R29, RZ, P4, !PT ;  /* 0x0000001dff1d2210 */ /* 0x000fe200027fe4ff */
[----:B---3--:R-:W-:Y:S01]  /*3540*/  FADD.FTZ R10, R10, R17 ;  /* 0x000000110a0a7221 */ /* 0x008fe20000010000 */
[----:B------:R-:W-:Y:S02]  /*3550*/  @P1 MOV R6, R12 ;  /* 0x0000000c00061202 */ /* 0x000fe40000000f00 */
[----:B0-----:R-:W-:Y:S01]  /*3560*/  @P2 MOV R2, R18 ;  /* 0x0000001200022202 */ /* 0x001fe20000000f00 */
[----:B----4-:R-:W-:Y:S01]  /*3570*/  FADD.FTZ R27, R10, R27 ;  /* 0x0000001b0a1b7221 */ /* 0x010fe20000010000 */
[----:B------:R-:W-:Y:S02]  /*3580*/  @P2 IADD3 R18, P3, R18, 0x200, RZ ;  /* 0x0000020012122810 */ /* 0x000fe40007f7e0ff */
[-C--:B------:R-:W-:Y:S02]  /*3590*/  @P2 MOV R3, R37.reuse ;  /* 0x0000002500032202 */ /* 0x080fe40000000f00 */
[----:B------:R-:W-:-:S02]  /*35a0*/  @P2 IADD3.X R37, RZ, R37, RZ, P3, !PT ;  /* 0x00000025ff252210 */ /* 0x000fc40001ffe4ff */
        /* <DEDUP_REMOVED lines=19> */
.L_x_5038:
        /* <DEDUP_REMOVED lines=8> */
.L_x_5093:
[----:B------:R-:W-:Y:S05]  /*3760*/  BSYNC B1 ;  /* 0x0000000000017941 */ /* 0x000fea0003800000 */
.L_x_5092:
        /* <DEDUP_REMOVED lines=8> */
.L_x_5094:
[----:B------:R-:W-:Y:S01]  /*37f0*/  FADD.FTZ R110, R110, R85 ;  /* 0x000000556e6e7221 */ /* 0x000fe20000010000 */
[----:B------:R-:W-:-:S04]  /*3800*/  HFMA2.MMA R120, -RZ, RZ, 0, 1.1920928955078125e-07 ;  /* 0x00000002ff787435 */ /* 0x000fc800000001ff */
[----:B------:R-:W-:Y:S02]  /*3810*/  MOV R119, R110 ;  /* 0x0000006e00777202 */ /* 0x000fe40000000f00 */
[----:B------:R-:W-:-:S07]  /*3820*/  MOV R113, R118 ;  /* 0x0000007600717202 */ /* 0x000fce0000000f00 */
[----:B------:R-:W-:Y:S05]  /*3830*/  WARPSYNC.COLLECTIVE R116, `(.L_x_5095) ;  /* 0x0000000074087348 */ /* 0x000fea0003c00000 */
[----:B------:R0:W1:Y:S02]  /*3840*/  SHFL.BFLY P0, R118, R119, R120, R121 ;  /* 0x0c00007877767389 */ /* 0x0000640000000079 */
[----:B01----:R-:W-:Y:S01]  /*3850*/  ENDCOLLECTIVE ;  /* 0x000000000000791b */ /* 0x003fe20003800000 */
.L_x_5095:
[----:B------:R-:W-:-:S05]  /*3860*/  FADD.FTZ R113, R113, R84 ;  /* 0x0000005471717221 */ /* 0x000fca0000010000 */
[----:B------:R-:W-:Y:S02]  /*3870*/  MOV R119, R113 ;  /* 0x0000007100777202 */ /* 0x000fe40000000f00 */
[----:B------:R-:W-:-:S07]  /*3880*/  MOV R115, R118 ;  /* 0x0000007600737202 */ /* 0x000fce0000000f00 */
[----:B------:R-:W-:Y:S05]  /*3890*/  WARPSYNC.COLLECTIVE R116, `(.L_x_5096) ;  /* 0x0000000074087348 */ /* 0x000fea0003c00000 */
[----:B------:R0:W1:Y:S02]  /*38a0*/  SHFL.BFLY P0, R118, R119, R120, R121 ;  /* 0x0c00007877767389 */ /* 0x0000640000000079 */
[----:B01----:R-:W-:Y:S01]  /*38b0*/  ENDCOLLECTIVE ;  /* 0x000000000000791b */ /* 0x003fe20003800000 */
.L_x_5096:
[----:B------:R-:W-:Y:S01]  /*38c0*/  FADD.FTZ R115, R110, R115 ;  /* 0x000000736e737221 */ /* 0x000fe20000010000 */
[----:B------:R-:W-:-:S04]  /*38d0*/  HFMA2.MMA R120, -RZ, RZ, 0, 2.384185791015625e-07 ;  /* 0x00000004ff787435 */ /* 0x000fc800000001ff */
[----:B------:R-:W-:Y:S02]  /*38e0*/  MOV R119, R115 ;  /* 0x0000007300777202 */ /* 0x000fe40000000f00 */
[----:B------:R-:W-:-:S07]  /*38f0*/  MOV R112, R118 ;  /* 0x0000007600707202 */ /* 0x000fce0000000f00 */
[----:B------:R-:W-:Y:S05]  /*3900*/  WARPSYNC.COLLECTIVE R116, `(.L_x_5097) ;  /* 0x0000000074087348 */ /* 0x000fea0003c00000 */
[----:B------:R0:W1:Y:S02]  /*3910*/  SHFL.BFLY P0, R118, R119, R120, R121 ;  /* 0x0c00007877767389 */ /* 0x0000640000000079 */
[----:B01----:R-:W-:Y:S01]  /*3920*/  ENDCOLLECTIVE ;  /* 0x000000000000791b */ /* 0x003fe20003800000 */
.L_x_5097:
[----:B------:R-:W-:-:S05]  /*3930*/  FADD.FTZ R112, R113, R112 ;  /* 0x0000007071707221 */ /* 0x000fca0000010000 */
[----:B------:R-:W-:Y:S02]  /*3940*/  MOV R119, R112 ;  /* 0x0000007000777202 */ /* 0x000fe40000000f00 */
[----:B------:R-:W-:-:S07]  /*3950*/  MOV R114, R118 ;  /* 0x0000007600727202 */ /* 0x000fce0000000f00 */
[----:B------:R-:W-:Y:S05]  /*3960*/  WARPSYNC.COLLECTIVE R116, `(.L_x_5098) ;  /* 0x0000000074087348 */ /* 0x000fea0003c00000 */
[----:B------:R0:W1:Y:S02]  /*3970*/  SHFL.BFLY P0, R118, R119, R120, R121 ;  /* 0x0c00007877767389 */ /* 0x0000640000000079 */
[----:B01----:R-:W-:Y:S01]  /*3980*/  ENDCOLLECTIVE ;  /* 0x000000000000791b */ /* 0x003fe20003800000 */
.L_x_5098:
[----:B------:R-:W-:Y:S01]  /*3990*/  FADD.FTZ R114, R115, R114 ;  /* 0x0000007273727221 */ /* 0x000fe20000010000 */
[----:B------:R-:W-:-:S04]  /*39a0*/  HFMA2.MMA R120, -RZ, RZ, 0, 4.76837158203125e-07 ;  /* 0x00000008ff787435 */ /* 0x000fc800000001ff */
[----:B------:R-:W-:Y:S02]  /*39b0*/  MOV R119, R114 ;  /* 0x0000007200777202 */ /* 0x000fe40000000f00 */
[----:B------:R-:W-:-:S07]  /*39c0*/  MOV R117, R118 ;  /* 0x0000007600757202 */ /* 0x000fce0000000f00 */
[----:B------:R-:W-:Y:S05]  /*39d0*/  WARPSYNC.COLLECTIVE R116, `(.L_x_5099) ;  /* 0x0000000074087348 */ /* 0x000fea0003c00000 */
[----:B------:R0:W1:Y:S02]  /*39e0*/  SHFL.BFLY P0, R118, R119, R120, R121 ;  /* 0x0c00007877767389 */ /* 0x0000640000000079 */
[----:B01----:R-:W-:Y:S01]  /*39f0*/  ENDCOLLECTIVE ;  /* 0x000000000000791b */ /* 0x003fe20003800000 */
.L_x_5099:
[----:B------:R-:W-:-:S05]  /*3a00*/  FADD.FTZ R117, R112, R117 ;  /* 0x0000007570757221 */ /* 0x000fca0000010000 */
[----:B------:R-:W-:Y:S02]  /*3a10*/  MOV R119, R117 ;  /* 0x0000007500777202 */ /* 0x000fe40000000f00 */
[----:B------:R-:W-:-:S07]  /*3a20*/  MOV R85, R118 ;  /* 0x0000007600557202 */ /* 0x000fce0000000f00 */
[----:B------:R-:W-:Y:S05]  /*3a30*/  WARPSYNC.COLLECTIVE R116, `(.L_x_5100) ;  /* 0x0000000074087348 */ /* 0x000fea0003c00000 */
[----:B------:R0:W1:Y:S02]  /*3a40*/  SHFL.BFLY P0, R118, R119, R120, R121 ;  /* 0x0c00007877767389 */ /* 0x0000640000000079 */
[----:B01----:R-:W-:Y:S01]  /*3a50*/  ENDCOLLECTIVE ;  /* 0x000000000000791b */ /* 0x003fe20003800000 */
.L_x_5100:
[----:B------:R-:W-:Y:S01]  /*3a60*/  FADD.FTZ R85, R114, R85 ;  /* 0x0000005572557221 */ /* 0x000fe20000010000 */
[----:B------:R-:W-:-:S04]  /*3a70*/  HFMA2.MMA R120, -RZ, RZ, 0, 9.5367431640625e-07 ;  /* 0x00000010ff787435 */ /* 0x000fc800000001ff */
[----:B------:R-:W-:Y:S02]  /*3a80*/  MOV R119, R85 ;  /* 0x0000005500777202 */ /* 0x000fe40000000f00 */
[----:B------:R-:W-:-:S07]  /*3a90*/  MOV R84, R118 ;  /* 0x0000007600547202 */ /* 0x000fce0000000f00 */
[----:B------:R-:W-:Y:S05]  /*3aa0*/  WARPSYNC.COLLECTIVE R116, `(.L_x_5101) ;  /* 0x0000000074087348 */ /* 0x000fea0003c00000 */
[----:B------:R0:W1:Y:S02]  /*3ab0*/  SHFL.BFLY P0, R118, R119, R120, R121 ;  /* 0x0c00007877767389 */ /* 0x0000640000000079 */
[----:B01----:R-:W-:Y:S01]  /*3ac0*/  ENDCOLLECTIVE ;  /* 0x000000000000791b */ /* 0x003fe20003800000 */
.L_x_5101:
[----:B------:R-:W-:-:S05]  /*3ad0*/  FADD.FTZ R84, R117, R84 ;  /* 0x0000005475547221 */ /* 0x000fca0000010000 */
[----:B------:R-:W-:Y:S02]  /*3ae0*/  MOV R119, R84 ;  /* 0x0000005400777202 */ /* 0x000fe40000000f00 */
[----:B------:R-:W-:-:S07]  /*3af0*/  MOV R110, R118 ;  /* 0x00000076006e7202 */ /* 0x000fce0000000f00 */
[----:B------:R-:W-:Y:S05]  /*3b00*/  WARPSYNC.COLLECTIVE R116, `(.L_x_5102) ;  /* 0x0000000074087348 */ /* 0x000fea0003c00000 */
[----:B------:R0:W1:Y:S02]  /*3b10*/  SHFL.BFLY P0, R118, R119, R120, R121 ;  /* 0x0c00007877767389 */ /* 0x0000640000000079 */
[----:B01----:R-:W-:Y:S01]  /*3b20*/  ENDCOLLECTIVE ;  /* 0x000000000000791b */ /* 0x003fe20003800000 */
.L_x_5102:
[----:B------:R-:W-:Y:S01]  /*3b30*/  MOV R113, R118 ;  /* 0x0000007600717202 */ /* 0x000fe20000000f00 */
[----:B------:R-:W-:Y:S06]  /*3b40*/  BRA `(.L_x_5103) ;  /* 0xffffffd800247947 */ /* 0x000fec000383ffff */
.L_x_5104:
        /* <DEDUP_REMOVED lines=11> */
.L_x_9183:


//--------------------- .text._ZN10layer_norm22ln_bwd_finalize_kernelINS_22Kernel_traits_finalizeILj512Ef6__halfS2_S2_fjLb0ELj1024ELj4ENS_18Kernel_traits_baseILj512EfS2_S2_S2_fjLj1024EEEEELb0ELb1EEEvNS_9BwdParamsE --------------------------
	.section	.text._ZN10layer_norm22ln_bwd_finalize_kernelINS_22Kernel_traits_finalizeILj512Ef6__halfS2_S2_fjLb0ELj1024ELj4ENS_18Kernel_traits_baseILj512EfS2_S2_S2_fjLj1024EEEEELb0ELb1EEEvNS_9BwdParamsE,"ax",@progbits
	.align	128
        .global         _ZN10layer_norm22ln_bwd_finalize_kernelINS_22Kernel_traits_finalizeILj512Ef6__halfS2_S2_fjLb0ELj1024ELj4ENS_18Kernel_traits_baseILj512EfS2_S2_S2_fjLj1024EEEEELb0ELb1EEEvNS_9BwdParamsE
        .type           _ZN10layer_norm22ln_bwd_finalize_kernelINS_22Kernel_traits_finalizeILj512Ef6__halfS2_S2_fjLb0ELj1024ELj4ENS_18Kernel_traits_baseILj512EfS2_S2_S2_fjLj1024EEEEELb0ELb1EEEvNS_9BwdParamsE,@function
        .size           _ZN10layer_norm22ln_bwd_finalize_kernelINS_22Kernel_traits_finalizeILj512Ef6__halfS2_S2_fjLb0ELj1024ELj4ENS_18Kernel_traits_baseILj512EfS2_S2_S2_fjLj1024EEEEELb0ELb1EEEvNS_9BwdParamsE,(.L_x_9184 - _ZN10layer_norm22ln_bwd_finalize_kernelINS_22Kernel_traits_finalizeILj512Ef6__halfS2_S2_fjLb0ELj1024ELj4ENS_18Kernel_traits_baseILj512EfS2_S2_S2_fjLj1024EEEEELb0ELb1EEEvNS_9BwdParamsE)
        .other          _ZN10layer_norm22ln_bwd_finalize_kernelINS_22Kernel_traits_finalizeILj512Ef6__halfS2_S2_fjLb0ELj1024ELj4ENS_18Kernel_traits_baseILj512EfS2_S2_S2_fjLj1024EEEEELb0ELb1EEEvNS_9BwdParamsE,@"STO_CUDA_ENTRY STV_DEFAULT"
_ZN10layer_norm22ln_bwd_finalize_kernelINS_22Kernel_traits_finalizeILj512Ef6__halfS2_S2_fjLb0ELj1024ELj4ENS_18Kernel_traits_baseILj512EfS2_S2_S2_fjLj1024EEEEELb0ELb1EEEvNS_9BwdParamsE:
.text._ZN10layer_norm22ln_bwd_finalize_kernelINS_22Kernel_traits_finalizeILj512Ef6__halfS2_S2_fjLb0ELj1024ELj4ENS_18Kernel_traits_baseILj512EfS2_S2_S2_fjLj1024EEEEELb0ELb1EEEvNS_9BwdParamsE:
        /* <DEDUP_REMOVED lines=26> */
.L_x_5114:
        /* <DEDUP_REMOVED lines=31> */
.L_x_5109:
        /* <DEDUP_REMOVED lines=34> */
.L_x_5108:
[----:B------:R-:W-:Y:S05]  /*05b0*/  BSYNC B1 ;  /* 0x0000000000017941 */ /* 0x000fea0003800000 */
.L_x_5107:
        /* <DEDUP_REMOVED lines=25> */
.L_x_5111:
[----:B------:R-:W-:Y:S05]  /*0750*/  BSYNC B1 ;  /* 0x0000000000017941 */ /* 0x000fea0003800000 */
.L_x_5110:
        /* <DEDUP_REMOVED lines=12> */
.L_x_5106:
[----:B------:R-:W-:Y:S05]  /*0820*/  BSYNC B0 ;  /* 0x0000000000007941 */ /* 0x000fea0003800000 */
.L_x_5105:
        /* <DEDUP_REMOVED lines=29> */
.L_x_5125:
[----:B------:R-:W-:Y:S01]  /*0a00*/  @!P1 SHF.R.U32.HI R12, RZ, 0x3, R0 ;  /* 0x00000003ff0c9819 */ /* 0x000fe20000011600 */
[----:B----4-:R-:W-:Y:S01]  /*0a10*/  FADD.FTZ R14, R9, R14 ;  /* 0x0000000e090e7221 */ /* 0x010fe20000010000 */
[----:B---3--:R-:W-:Y:S02]  /*0a20*/  FADD.FTZ R11, R10, R11 ;  /* 0x0000000b0a0b7221 */ /* 0x008fe40000010000 */
[----:B------:R-:W-:-:S05]  /*0a30*/  @!P1 LOP3.LUT R12, R12, 0x1ffffffc, RZ, 0xc0, !PT ;  /* 0x1ffffffc0c0c9812 */ /* 0x000fca00078ec0ff */
[----:B------:R3:W-:Y:S04]  /*0a40*/  @!P1 STS [R12+UR4+0x2000], R14 ;  /* 0x0020000e0c009988 */ /* 0x0007e80008000804 */
[----:B------:R3:W-:Y:S02]  /*0a50*/  @!P1 STS [R12+UR4+0x2080], R11 ;  /* 0x0020800b0c009988 */ /* 0x0007e40008000804 */
.L_x_5112:
        /* <DEDUP_REMOVED lines=15> */
.L_x_5113:
[----:B------:R-:W-:Y:S01]  /*0b50*/  HFMA2.MMA R19, -RZ, RZ, 0, 5.9604644775390625e-08 ;  /* 0x00000001ff137435 */ /* 0x000fe200000001ff */
[----:B0--3--:R-:W-:Y:S01]  /*0b60*/  MOV R20, R10 ;  /* 0x0000000a00147202 */ /* 0x009fe20000000f00 */
[----:B------:R-:W-:Y:S01]  /*0b70*/  IMAD.MOV.U32 R22, RZ, RZ, 0x1f ;  /* 0x0000001fff167424 */ /* 0x000fe200078e00ff */
[----:B------:R-:W-:-:S08]  /*0b80*/  MOV R17, 0xffffffff ;  /* 0xffffffff00117802 */ /* 0x000fd00000000f00 */
[----:B-12---:R-:W-:Y:S05]  /*0b90*/  WARPSYNC.COLLECTIVE R17, `(.L_x_5115) ;  /* 0x0000000011087348 */ /* 0x006fea0003c00000 */
[----:B------:R0:W3:Y:S02]  /*0ba0*/  SHFL.BFLY P2, R18, R20, R19, R22 ;  /* 0x0c00001314127389 */ /* 0x0000e40000040016 */
[----:B0123--:R-:W-:Y:S01]  /*0bb0*/  ENDCOLLECTIVE ;  /* 0x000000000000791b */ /* 0x00ffe20003800000 */
.L_x_5115:
[----:B------:R-:W-:Y:S01]  /*0bc0*/  HFMA2.MMA R19, -RZ, RZ, 0, 1.1920928955078125e-07 ;  /* 0x00000002ff137435 */ /* 0x000fe200000001ff */
[----:B------:R-:W-:-:S05]  /*0bd0*/  MOV R11, R18 ;  /* 0x00000012000b7202 */ /* 0x000fca0000000f00 */
[----:B------:R-:W-:-:S05]  /*0be0*/  FADD.FTZ R11, R10, R11 ;  /* 0x0000000b0a0b7221 */ /* 0x000fca0000010000 */
[----:B------:R-:W-:-:S07]  /*0bf0*/  MOV R20, R11 ;  /* 0x0000000b00147202 */ /* 0x000fce0000000f00 */
[----:B------:R-:W-:Y:S05]  /*0c00*/  WARPSYNC.COLLECTIVE R17, `(.L_x_5116) ;  /* 0x0000000011087348 */ /* 0x000fea0003c00000 */
[----:B------:R0:W1:Y:S02]  /*0c10*/  SHFL.BFLY P2, R18, R20, R19, R22 ;  /* 0x0c00001314127389 */ /* 0x0000640000040016 */
[----:B01----:R-:W-:Y:S01]  /*0c20*/  ENDCOLLECTIVE ;  /* 0x000000000000791b */ /* 0x003fe20003800000 */
.L_x_5116:
[----:B------:R-:W-:Y:S01]  /*0c30*/  HFMA2.MMA R19, -RZ, RZ, 0, 2.384185791015625e-07 ;  /* 0x00000004ff137435 */ /* 0x000fe200000001ff */
[----:B------:R-:W-:-:S04]  /*0c40*/  IMAD.MOV.U32 R12, RZ, RZ, R18 ;  /* 0x000000ffff0c7224 */ /* 0x000fc800078e0012 */
[----:B------:R-:W-:-:S05]  /*0c50*/  FADD.FTZ R12, R11, R12 ;  /* 0x0000000c0b0c7221 */ /* 0x000fca0000010000 */
[----:B------:R-:W-:-:S07]  /*0c60*/  MOV R20, R12 ;  /* 0x0000000c00147202 */ /* 0x000fce0000000f00 */
[----:B------:R-:W-:Y:S05]  /*0c70*/  WARPSYNC.COLLECTIVE R17, `(.L_x_5117) ;  /* 0x0000000011087348 */ /* 0x000fea0003c00000 */
[----:B------:R0:W1:Y:S02]  /*0c80*/  SHFL.BFLY P2, R18, R20, R19, R22 ;  /* 0x0c00001314127389 */ /* 0x0000640000040016 */
[----:B01----:R-:W-:Y:S01]  /*0c90*/  ENDCOLLECTIVE ;  /* 0x000000000000791b */ /* 0x003fe20003800000 */
.L_x_5117:
[----:B------:R-:W-:Y:S01]  /*0ca0*/  IMAD.MOV.U32 R19, RZ, RZ, 0x8 ;  /* 0x00000008ff137424 */ /* 0x000fe200078e00ff */
[----:B------:R-:W-:-:S05]  /*0cb0*/  MOV R13, R18 ;  /* 0x00000012000d7202 */ /* 0x000fca0000000f00 */
[----:B------:R-:W-:-:S05]  /*0cc0*/  FADD.FTZ R13, R12, R13 ;  /* 0x0000000d0c0d7221 */ /* 0x000fca0000010000 */
[----:B------:R-:W-:-:S07]  /*0cd0*/  MOV R20, R13 ;  /* 0x0000000d00147202 */ /* 0x000fce0000000f00 */
[----:B------:R-:W-:Y:S05]  /*0ce0*/  WARPSYNC.COLLECTIVE R17, `(.L_x_5118) ;  /* 0x0000000011087348 */ /* 0x000fea0003c00000 */
[----:B------:R0:W1:Y:S02]  /*0cf0*/  SHFL.BFLY P2, R18, R20, R19, R22 ;  /* 0x0c00001314127389 */ /* 0x0000640000040016 */
[----:B01----:R-:W-:Y:S01]  /*0d00*/  ENDCOLLECTIVE ;  /* 0x000000000000791b */ /* 0x003fe20003800000 */
.L_x_5118:
[----:B------:R-:W-:Y:S01]  /*0d10*/  HFMA2.MMA R19, -RZ, RZ, 0, 9.5367431640625e-07 ;  /* 0x00000010ff137435 */ /* 0x000fe200000001ff */
[----:B------:R-:W-:-:S05]  /*0d20*/  MOV R10, R18 ;  /* 0x00000012000a7202 */ /* 0x000fca0000000f00 */
[----:B------:R-:W-:-:S05]  /*0d30*/  FADD.FTZ R10, R13, R10 ;  /* 0x0000000a0d0a7221 */ /* 0x000fca0000010000 */
[----:B------:R-:W-:-:S07]  /*0d40*/  MOV R20, R10 ;  /* 0x0000000a00147202 */ /* 0x000fce0000000f00 */
[----:B------:R-:W-:Y:S05]  /*0d50*/  WARPSYNC.COLLECTIVE R17, `(.L_x_5119) ;  /* 0x0000000011087348 */ /* 0x000fea0003c00000 */
[----:B------:R0:W1:Y:S02]  /*0d60*/  SHFL.BFLY P2, R18, R20, R19, R22 ;  /* 0x0c00001314127389 */ /* 0x0000640000040016 */
[----:B01----:R-:W-:Y:S01]  /*0d70*/  ENDCOLLECTIVE ;  /* 0x000000000000791b */ /* 0x003fe20003800000 */
.L_x_5119:
[----:B------:R-:W-:Y:S01]  /*0d80*/  HFMA2.MMA R19, -RZ, RZ, 0, 5.9604644775390625e-08 ;  /* 0x00000001ff137435 */ /* 0x000fe200000001ff */
[----:B------:R-:W-:Y:S01]  /*0d90*/  IMAD.MOV.U32 R20, RZ, RZ, R9 ;  /* 0x000000ffff147224 */ /* 0x000fe200078e0009 */
[----:B------:R-:W-:-:S09]  /*0da0*/  MOV R11, R18 ;  /* 0x00000012000b7202 */ /* 0x000fd20000000f00 */
[----:B------:R-:W-:Y:S05]  /*0db0*/  WARPSYNC.COLLECTIVE R17, `(.L_x_5120) ;  /* 0x0000000011087348 */ /* 0x000fea0003c00000 */
[----:B------:R0:W1:Y:S02]  /*0dc0*/  SHFL.BFLY P2, R18, R20, R19, R22 ;  /* 0x0c00001314127389 */ /* 0x0000640000040016 */
[----:B01----:R-:W-:Y:S01]  /*0dd0*/  ENDCOLLECTIVE ;  /* 0x000000000000791b */ /* 0x003fe20003800000 */
.L_x_5120:
[----:B------:R-:W-:Y:S01]  /*0de0*/  HFMA2.MMA R19, -RZ, RZ, 0, 1.1920928955078125e-07 ;  /* 0x00000002ff137435 */ /* 0x000fe200000001ff */
[----:B------:R-:W-:-:S05]  /*0df0*/  MOV R12, R18 ;  /* 0x00000012000c7202 */ /* 0x000fca0000000f00 */
[----:B------:R-:W-:-:S05]  /*0e00*/  FADD.FTZ R14, R9, R12 ;  /* 0x0000000c090e7221 */ /* 0x000fca0000010000 */
[----:B------:R-:W-:-:S07]  /*0e10*/  MOV R20, R14 ;  /* 0x0000000e00147202 */ /* 0x000fce0000000f00 */
[----:B------:R-:W-:Y:S05]  /*0e20*/  WARPSYNC.COLLECTIVE R17, `(.L_x_5121) ;  /* 0x0000000011087348 */ /* 0x000fea0003c00000 */
[----:B------:R0:W1:Y:S02]  /*0e30*/  SHFL.BFLY P2, R18, R20, R19, R22 ;  /* 0x0c00001314127389 */ /* 0x0000640000040016 */
[----:B01----:R-:W-:Y:S01]  /*0e40*/  ENDCOLLECTIVE ;  /* 0x000000000000791b */ /* 0x003fe20003800000 */
.L_x_5121:
[----:B------:R-:W-:Y:S01]  /*0e50*/  HFMA2.MMA R19, -RZ, RZ, 0, 2.384185791015625e-07 ;  /* 0x00000004ff137435 */ /* 0x000fe200000001ff */
[----:B------:R-:W-:-:S04]  /*0e60*/  IMAD.MOV.U32 R13, RZ, RZ, R18 ;  /* 0x000000ffff0d7224 */ /* 0x000fc800078e0012 */
[----:B------:R-:W-:-:S05]  /*0e70*/  FADD.FTZ R15, R14, R13 ;  /* 0x0000000d0e0f7221 */ /* 0x000fca0000010000 */
[----:B------:R-:W-:-:S07]  /*0e80*/  MOV R20, R15 ;  /* 0x0000000f00147202 */ /* 0x000fce0000000f00 */
[----:B------:R-:W-:Y:S05]  /*0e90*/  WARPSYNC.COLLECTIVE R17, `(.L_x_5122) ;  /* 0x0000000011087348 */ /* 0x000fea0003c00000 */
[----:B------:R0:W1:Y:S02]  /*0ea0*/  SHFL.BFLY P2, R18, R20, R19, R22 ;  /* 0x0c00001314127389 */ /* 0x0000640000040016 */
[----:B01----:R-:W-:Y:S01]  /*0eb0*/  ENDCOLLECTIVE ;  /* 0x000000000000791b */ /* 0x003fe20003800000 */
.L_x_5122:
[----:B------:R-:W-:Y:S01]  /*0ec0*/  IMAD.MOV.U32 R19, RZ, RZ, 0x8 ;  /* 0x00000008ff137424 */ /* 0x000fe200078e00ff */
[----:B------:R-:W-:-:S05]  /*0ed0*/  MOV R16, R18 ;  /* 0x0000001200107202 */ /* 0x000fca0000000f00 */
[----:B------:R-:W-:-:S05]  /*0ee0*/  FADD.FTZ R16, R15, R16 ;  /* 0x000000100f107221 */ /* 0x000fca0000010000 */
[----:B------:R-:W-:-:S07]  /*0ef0*/  MOV R20, R16 ;  /* 0x0000001000147202 */ /* 0x000fce0000000f00 */
[----:B------:R-:W-:Y:S05]  /*0f00*/  WARPSYNC.COLLECTIVE R17, `(.L_x_5123) ;  /* 0x0000000011087348 */ /* 0x000fea0003c00000 */
[----:B------:R0:W1:Y:S02]  /*0f10*/  SHFL.BFLY P2, R18, R20, R19, R22 ;  /* 0x0c00001314127389 */ /* 0x0000640000040016 */
[----:B01----:R-:W-:Y:S01]  /*0f20*/  ENDCOLLECTIVE ;  /* 0x000000000000791b */ /* 0x003fe20003800000 */
.L_x_5123:
[----:B------:R-:W-:Y:S01]  /*0f30*/  HFMA2.MMA R19, -RZ, RZ, 0, 9.5367431640625e-07 ;  /* 0x00000010ff137435 */ /* 0x000fe200000001ff */
[----:B------:R-:W-:-:S05]  /*0f40*/  MOV R9, R18 ;  /* 0x0000001200097202 */ /* 0x000fca0000000f00 */
[----:B------:R-:W-:-:S05]  /*0f50*/  FADD.FTZ R9, R16, R9 ;  /* 0x0000000910097221 */ /* 0x000fca0000010000 */
[----:B------:R-:W-:-:S07]  /*0f60*/  MOV R20, R9 ;  /* 0x0000000900147202 */ /* 0x000fce0000000f00 */
[----:B------:R-:W-:Y:S05]  /*0f70*/  WARPSYNC.COLLECTIVE R17, `(.L_x_5124) ;  /* 0x0000000011087348 */ /* 0x000fea0003c00000 */
[----:B------:R0:W1:Y:S02]  /*0f80*/  SHFL.BFLY P2, R18, R20, R19, R22 ;  /* 0x0c00001314127389 */ /* 0x0000640000040016 */
[----:B01----:R-:W-:Y:S01]  /*0f90*/  ENDCOLLECTIVE ;  /* 0x000000000000791b */ /* 0x003fe20003800000 */
.L_x_5124:
[----:B------:R-:W-:Y:S01]  /*0fa0*/  MOV R14, R18 ;  /* 0x00000012000e7202 */ /* 0x000fe20000000f00 */
[----:B------:R-:W-:Y:S06]  /*0fb0*/  BRA `(.L_x_5125) ;  /* 0xfffffff800907947 */ /* 0x000fec000383ffff */
.L_x_5126:
        /* <DEDUP_REMOVED lines=12> */
.L_x_9184:


//--------------------- .text._ZN10layer_norm13ln_bwd_kernelINS_13Kernel_traitsIf6__halfS2_S2_fjLj512ELj1ELj4ELj1ELj16ENS_18Kernel_traits_baseILj512EfS2_S2_S2_fjLj128EEEEELb1ELb0ELb1ELb1EEEvNS_9BwdParamsE --------------------------
	.section	.text._ZN10layer_norm13ln_bwd_kernelINS_13Kernel_traitsIf6__halfS2_S2_fjLj512ELj1ELj4ELj1ELj16ENS_18Kernel_traits_baseILj512EfS2_S2_S2_fjLj128EEEEELb1ELb0ELb1ELb1EEEvNS_9BwdParamsE,"ax",@progbits
	.align	128
        .global         _ZN10layer_norm13ln_bwd_kernelINS_13Kernel_traitsIf6__halfS2_S2_fjLj512ELj1ELj4ELj1ELj16ENS_18Kernel_traits_baseILj512EfS2_S2_S2_fjLj128EEEEELb1ELb0ELb1ELb1EEEvNS_9BwdParamsE
        .type           _ZN10layer_norm13ln_bwd_kernelINS_13Kernel_traitsIf6__halfS2_S2_fjLj512ELj1ELj4ELj1ELj16ENS_18Kernel_traits_baseILj512EfS2_S2_S2_fjLj128EEEEELb1ELb0ELb1ELb1EEEvNS_9BwdParamsE,@function
        .size           _ZN10layer_norm13ln_bwd_kernelINS_13Kernel_traitsIf6__halfS2_S2_fjLj512ELj1ELj4ELj1ELj16ENS_18Kernel_traits_baseILj512EfS2_S2_S2_fjLj128EEEEELb1ELb0ELb1ELb1EEEvNS_9BwdParamsE,(.L_x_9185 - _ZN10layer_norm13ln_bwd_kernelINS_13Kernel_traitsIf6__halfS2_S2_fjLj512ELj1ELj4ELj1ELj16ENS_18Kernel_traits_baseILj512EfS2_S2_S2_fjLj128EEEEELb1ELb0ELb1ELb1EEEvNS_9BwdParamsE)
        .other          _ZN10layer_norm13ln_bwd_kernelINS_13Kernel_traitsIf6__halfS2_S2_fjLj512ELj1ELj4ELj1ELj16ENS_18Kernel_traits_baseILj512EfS2_S2_S2_fjLj128EEEEELb1ELb0ELb1ELb1EEEvNS_9BwdParamsE,@"STO_CUDA_ENTRY STV_DEFAULT"
_ZN10layer_norm13ln_bwd_kernelINS_13Kernel_traitsIf6__halfS2_S2_fjLj512ELj1ELj4ELj1ELj16ENS_18Kernel_traits_baseILj512EfS2_S2_S2_fjLj128EEEEELb1ELb0ELb1ELb1EEEvNS_9BwdParamsE:
.text._ZN10layer_norm13ln_bwd_kernelINS_13Kernel_traitsIf6__halfS2_S2_fjLj512ELj1ELj4ELj1ELj16ENS_18Kernel_traits_baseILj512EfS2_S2_S2_fjLj128EEEEELb1ELb0ELb1ELb1EEEvNS_9BwdParamsE:
        /* <DEDUP_REMOVED lines=30> */
.L_x_5128:
        /* <DEDUP_REMOVED lines=27> */
.L_x_5182:
        /* <DEDUP_REMOVED lines=18> */
[----:B0-----:R-:W-:-:S04]  /*04b0*/  IMAD.WIDE.U32 R116, R109, 0x10, R114 ;  /* 0x000000106d747825 */ /* 0x001fc800078e0072 */
[----:B--2---:R-:W-:-:S04]  /*04c0*/  IMAD.WIDE R110, R106, 0x4, R110 ;  /* 0x000000046a6e7825 */ /* 0x004fc800078e026e */
        /* <DEDUP_REMOVED lines=24> */
[----:B0-----:R-:W-:Y:S01]  /*0650*/  MOV R117, RZ ;  /* 0x000000ff00757202 */ /* 0x001fe20000000f00 */
[----:B------:R-:W-:Y:S06]  /*0660*/  BRA `(.L_x_5132) ;  /* 0x0000000800dc7947 */ /* 0x000fec0003800000 */
.L_x_5131:
[----:B------:R-:W0:Y:S01]  /*0670*/  LDC.64 R12, c[0x0][0x238] ;  /* 0x00008e00ff0c7b82 */ /* 0x000e220000000a00 */
[----:B------:R-:W-:Y:S01]  /*0680*/  IADD3 R112, R112, -0x1, RZ ;  /* 0xffffffff70707810 */ /* 0x000fe20007ffe0ff */
[----:B------:R1:W2:Y:S01]  /*0690*/  LDG.E R0, desc[UR4][R110.64] ;  /* 0x000000046e007981 */ /* 0x0002a2000c1e1900 */
[----:B------:R-:W-:-:S03]  /*06a0*/  LOP3.LUT R105, R103, 0x1f, RZ, 0xc0, !PT ;  /* 0x0000001f67697812 */ /* 0x000fc600078ec0ff */
[----:B------:R-:W-:Y:S02]  /*06b0*/  IMAD R112, R112, R97, RZ ;  /* 0x0000006170707224 */ /* 0x000fe400078e02ff */
[----:B------:R-:W3:Y:S03]  /*06c0*/  LDC.64 R80, c[0x0][0x2b8] ;  /* 0x0000ae00ff507b82 */ /* 0x000ee60000000a00 */
        /* <DEDUP_REMOVED lines=14> */
[----:B------:R-:W-:-:S05]  /*07b0*/  @P3 IADD3 R84, R96, -0x1, RZ ;  /* 0xffffffff60543810 */ /* 0x000fca0007ffe0ff */
[----:B------:R-:W-:-:S05]  /*07c0*/  @P3 IMAD R84, R84, R97, RZ ;  /* 0x0000006154543224 */ /* 0x000fca00078e02ff */
[----:B------:R-:W-:-:S04]  /*07d0*/  @P3 SHF.R.S32.HI R85, RZ, 0x1f, R84 ;  /* 0x0000001fff553819 */ /* 0x000fc80000011454 */
[----:B------:R-:W-:Y:S02]  /*07e0*/  @P3 LEA.HI R84, R85, R84, RZ, 0x3 ;  /* 0x0000005455543211 */ /* 0x000fe400078f18ff */
[----:B------:R-:W-:Y:S02]  /*07f0*/  MOV R113, RZ ;  /* 0x000000ff00717202 */ /* 0x000fe40000000f00 */
[----:B------:R-:W-:-:S04]  /*0800*/  @P3 LEA.HI.SX32 R113, R84, R105, 0x1d ;  /* 0x0000006954713211 */ /* 0x000fc800078feaff */
[C---:B-1----:R-:W-:Y:S01]  /*0810*/  IADD3 R111, R113.reuse, 0x20, RZ ;  /* 0x00000020716f7810 */ /* 0x042fe20007ffe0ff */
[----:B0-----:R-:W-:-:S04]  /*0820*/  IMAD.WIDE.U32 R112, R113, 0x8, R2 ;  /* 0x0000000871707825 */ /* 0x001fc800078e0002 */
        /* <DEDUP_REMOVED lines=11> */
[----:B----4-:R-:W-:Y:S02]  /*08e0*/  HADD2.F32 R3, -RZ, R4.H0_H0 ;  /* 0x20000004ff037230 */ /* 0x010fe40000004100 */
[--C-:B------:R-:W-:Y:S02]  /*08f0*/  HADD2.F32 R101, -RZ, R6.reuse.H0_H0 ;  /* 0x20000006ff657230 */ /* 0x100fe40000004100 */
[--C-:B------:R-:W-:Y:S02]  /*0900*/  HADD2.F32 R93, -RZ, R5.reuse.H0_H0 ;  /* 0x20000005ff5d7230 */ /* 0x100fe40000004100 */
[----:B------:R-:W-:Y:S01]  /*0910*/  FADD.FTZ R0, -R92, R3 ;  /* 0x000000035c007221 */ /* 0x000fe20000010100 */
[----:B------:R-:W-:Y:S02]  /*0920*/  HADD2.F32 R5, -RZ, R5.H1_H1 ;  /* 0x30000005ff057230 */ /* 0x000fe40000004100 */
[----:B------:R-:W-:-:S02]  /*0930*/  HADD2.F32 R119, -RZ, R6.H1_H1 ;  /* 0x30000006ff777230 */ /* 0x000fc40000004100 */
[C---:B------:R-:W-:Y:S01]  /*0940*/  FADD.FTZ R6, -R92.reuse, R101 ;  /* 0x000000655c067221 */ /* 0x040fe20000010100 */
[----:B---3--:R-:W-:Y:S02]  /*0950*/  HADD2.F32 R99, -RZ, R8.H0_H0 ;  /* 0x20000008ff637230 */ /* 0x008fe40000004100 */
[----:B------:R-:W-:Y:S01]  /*0960*/  FMUL.FTZ R101, R107, R0 ;  /* 0x000000006b657220 */ /* 0x000fe20000410000 */
[----:B0-----:R-:W-:Y:S02]  /*0970*/  HADD2.F32 R117, -RZ, R14.H0_H0 ;  /* 0x2000000eff757230 */ /* 0x001fe40000004100 */
[----:B------:R-:W-:Y:S02]  /*0980*/  HADD2.F32 R125, -RZ, R15.H0_H0 ;  /* 0x2000000fff7d7230 */ /* 0x000fe40000004100 */
[----:B------:R-:W-:Y:S01]  /*0990*/  FADD.FTZ R2, -R92, R93 ;  /* 0x0000005d5c027221 */ /* 0x000fe20000010100 */
[----:B------:R-:W-:Y:S02]  /*09a0*/  HADD2.F32 R121, -RZ, R7.H0_H0 ;  /* 0x20000007ff797230 */ /* 0x000fe40000004100 */
[----:B------:R-:W-:-:S02]  /*09b0*/  HADD2.F32 R89, -RZ, R9.H0_H0 ;  /* 0x20000009ff597230 */ /* 0x000fc40000004100 */
[----:B------:R-:W-:Y:S02]  /*09c0*/  HADD2.F32 R88, -RZ, R9.H1_H1 ;  /* 0x30000009ff587230 */ /* 0x000fe40000004100 */
[--C-:B------:R-:W-:Y:S02]  /*09d0*/  HADD2.F32 R85, -RZ, R11.reuse.H0_H0 ;  /* 0x2000000bff557230 */ /* 0x100fe40000004100 */
[----:B------:R-:W-:Y:S02]  /*09e0*/  HADD2.F32 R84, -RZ, R11.H1_H1 ;  /* 0x3000000bff547230 */ /* 0x000fe40000004100 */
[----:B-1----:R-:W-:Y:S02]  /*09f0*/  HADD2.F32 R115, -RZ, R13.H0_H0 ;  /* 0x2000000dff737230 */ /* 0x002fe40000004100 */
[----:B------:R-:W-:Y:S02]  /*0a00*/  HADD2.F32 R91, -RZ, R4.H1_H1 ;  /* 0x30000004ff5b7230 */ /* 0x000fe40000004100 */
[----:B------:R-:W-:-:S02]  /*0a10*/  HADD2.F32 R7, -RZ, R7.H1_H1 ;  /* 0x30000007ff077230 */ /* 0x000fc40000004100 */
[--C-:B------:R-:W-:Y:S02]  /*0a20*/  HADD2.F32 R9, -RZ, R12.reuse.H0_H0 ;  /* 0x2000000cff097230 */ /* 0x100fe40000004100 */
[----:B------:R-:W-:Y:S02]  /*0a30*/  HADD2.F32 R11, -RZ, R12.H1_H1 ;  /* 0x3000000cff0b7230 */ /* 0x000fe40000004100 */
[----:B------:R-:W-:Y:S02]  /*0a40*/  HADD2.F32 R13, -RZ, R13.H1_H1 ;  /* 0x3000000dff0d7230 */ /* 0x000fe40000004100 */
[----:B------:R-:W-:Y:S02]  /*0a50*/  HADD2.F32 R123, -RZ, R14.H1_H1 ;  /* 0x3000000eff7b7230 */ /* 0x000fe40000004100 */
[C---:B------:R-:W-:Y:S01]  /*0a60*/  FADD.FTZ R4, -R92.reuse, R5 ;  /* 0x000000055c047221 */ /* 0x040fe20000010100 */
[----:B------:R-:W-:Y:S02]  /*0a70*/  HADD2.F32 R15, -RZ, R15.H1_H1 ;  /* 0x3000000fff0f7230 */ /* 0x000fe40000004100 */
[----:B------:R-:W-:Y:S01]  /*0a80*/  FADD.FTZ R14, -R92, R117 ;  /* 0x000000755c0e7221 */ /* 0x000fe20000010100 */
[----:B------:R-:W-:-:S02]  /*0a90*/  HADD2.F32 R87, -RZ, R10.H0_H0 ;  /* 0x2000000aff577230 */ /* 0x000fc40000004100 */
[----:B------:R-:W-:Y:S01]  /*0aa0*/  FADD.FTZ R12, -R92, R125 ;  /* 0x0000007d5c0c7221 */ /* 0x000fe20000010100 */
[----:B------:R-:W-:Y:S02]  /*0ab0*/  HADD2.F32 R114, -RZ, R8.H1_H1 ;  /* 0x30000008ff727230 */ /* 0x000fe40000004100 */
[----:B------:R-:W-:Y:S01]  /*0ac0*/  FMUL.FTZ R5, R107, R6 ;  /* 0x000000066b057220 */ /* 0x000fe20000410000 */
[-C--:B------:R-:W-:Y:S01]  /*0ad0*/  FFMA.FTZ R40, R101, R99.reuse, R40 ;  /* 0x0000006365287223 */ /* 0x080fe20000010028 */
[----:B------:R-:W-:Y:S01]  /*0ae0*/  FADD.FTZ R56, R56, R99 ;  /* 0x0000006338387221 */ /* 0x000fe20000010000 */
[----:B------:R-:W-:Y:S02]  /*0af0*/  HADD2.F32 R86, -RZ, R10.H1_H1 ;  /* 0x3000000aff567230 */ /* 0x000fe40000004100 */
[----:B------:R-:W-:Y:S01]  /*0b00*/  FADD.FTZ R120, -R92, R119 ;  /* 0x000000775c787221 */ /* 0x000fe20000010100 */
        /* <DEDUP_REMOVED lines=12> */
[C---:B------:R-:W-:Y:S01]  /*0bd0*/  FMUL.FTZ R13, R107.reuse, R14 ;  /* 0x0000000e6b0d7220 */ /* 0x040fe20000410000 */
[----:B------:R-:W-:Y:S02]  /*0be0*/  HADD2.F32 R116, -RZ, R80.H1_H1 ;  /* 0x30000050ff747230 */ /* 0x000fe40000004100 */
[----:B------:R-:W-:Y:S01]  /*0bf0*/  FMUL.FTZ R15, R107, R12 ;  /* 0x0000000c6b0f7220 */ /* 0x000fe20000410000 */
[-C--:B------:R-:W-:Y:S01]  /*0c00*/  FFMA.FTZ R44, R5, R87.reuse, R44 ;  /* 0x00000057052c7223 */ /* 0x080fe2000001002c */
[----:B------:R-:W-:Y:S01]  /*0c10*/  FADD.FTZ R60, R60, R87 ;  /* 0x000000573c3c7221 */ /* 0x000fe20000010000 */
[----:B------:R-:W-:Y:S01]  /*0c20*/  FMUL.FTZ R80, R32, R87 ;  /* 0x0000005720507220 */ /* 0x000fe20000410000 */
[----:B------:R-:W-:Y:S01]  /*0c30*/  FMUL.FTZ R2, R107, R120 ;  /* 0x000000786b027220 */ /* 0x000fe20000410000 */
[----:B------:R-:W-:Y:S01]  /*0c40*/  FMUL.FTZ R12, R37, R114 ;  /* 0x00000072250c7220 */ /* 0x000fe20000410000 */
[-C--:B------:R-:W-:Y:S01]  /*0c50*/  FFMA.FTZ R42, R3, R89.reuse, R42 ;  /* 0x00000059032a7223 */ /* 0x080fe2000001002a */
[----:B------:R-:W-:Y:S01]  /*0c60*/  FADD.FTZ R58, R58, R89 ;  /* 0x000000593a3a7221 */ /* 0x000fe20000010000 */
[----:B------:R-:W-:Y:S01]  /*0c70*/  FMUL.FTZ R14, R38, R89 ;  /* 0x00000059260e7220 */ /* 0x000fe20000410000 */
[----:B------:R-:W-:Y:S01]  /*0c80*/  FADD.FTZ R87, RZ, R99 ;  /* 0x00000063ff577221 */ /* 0x000fe20000010000 */
[----:B------:R-:W-:Y:S01]  /*0c90*/  FMUL.FTZ R98, R107, R98 ;  /* 0x000000626b627220 */ /* 0x000fe20000410000 */
[----:B------:R-:W-:Y:S01]  /*0ca0*/  FFMA.FTZ R89, R101, R99, RZ ;  /* 0x0000006365597223 */ /* 0x000fe200000100ff */
[----:B------:R-:W-:-:S02]  /*0cb0*/  HADD2.F32 R93, -RZ, R83.H0_H0 ;  /* 0x20000053ff5d7230 */ /* 0x000fc40000004100 */
[----:B------:R-:W-:Y:S01]  /*0cc0*/  FMUL.FTZ R0, R107, R4 ;  /* 0x000000046b007220 */ /* 0x000fe20000410000 */
[----:B------:R-:W-:Y:S02]  /*0cd0*/  HADD2.F32 R104, -RZ, R83.H1_H1 ;  /* 0x30000053ff687230 */ /* 0x000fe40000004100 */
[-C--:B------:R-:W-:Y:S01]  /*0ce0*/  FFMA.FTZ R45, R2, R86.reuse, R45 ;  /* 0x00000056022d7223 */ /* 0x080fe2000001002d */
[----:B------:R-:W-:Y:S01]  /*0cf0*/  FADD.FTZ R61, R61, R86 ;  /* 0x000000563d3d7221 */ /* 0x000fe20000010000 */
[----:B------:R-:W-:Y:S01]  /*0d00*/  FMUL.FTZ R83, R33, R86 ;  /* 0x0000005621537220 */ /* 0x000fe20000410000 */
[----:B------:R-:W-:Y:S01]  /*0d10*/  FADD.FTZ R87, R87, R12 ;  /* 0x0000000c57577221 */ /* 0x000fe20000010000 */
[----:B------:R-:W-:Y:S01]  /*0d20*/  FFMA.FTZ R86, R98, R12, R89 ;  /* 0x0000000c62567223 */ /* 0x000fe20000010059 */
[--C-:B------:R-:W-:Y:S02]  /*0d30*/  HADD2.F32 R115, -RZ, R81.reuse.H0_H0 ;  /* 0x20000051ff737230 */ /* 0x100fe40000004100 */
[----:B------:R-:W-:Y:S01]  /*0d40*/  FFMA.FTZ R43, R0, R88, R43 ;  /* 0x00000058002b7223 */ /* 0x000fe2000001002b */
[----:B------:R-:W-:-:S02]  /*0d50*/  HADD2.F32 R108, -RZ, R81.H1_H1 ;  /* 0x30000051ff6c7230 */ /* 0x000fc40000004100 */
[----:B------:R-:W-:Y:S01]  /*0d60*/  FADD.FTZ R59, R59, R88 ;  /* 0x000000583b3b7221 */ /* 0x000fe20000010000 */
[----:B------:R-:W-:Y:S01]  /*0d70*/  FMUL.FTZ R81, R39, R88 ;  /* 0x0000005827517220 */ /* 0x000fe20000410000 */
[----:B------:R-:W-:Y:S01]  /*0d80*/  FADD.FTZ R88, R87, R14 ;  /* 0x0000000e57587221 */ /* 0x000fe20000010000 */
[----:B------:R-:W-:Y:S01]  /*0d90*/  FFMA.FTZ R87, R3, R14, R86 ;  /* 0x0000000e03577223 */ /* 0x000fe20000010056 */
[C---:B------:R-:W-:Y:S02]  /*0da0*/  FMUL.FTZ R7, R107.reuse, R122 ;  /* 0x0000007a6b077220 */ /* 0x040fe40000410000 */
[----:B------:R-:W-:Y:S01]  /*0db0*/  FADD.FTZ R89, R88, R81 ;  /* 0x0000005158597221 */ /* 0x000fe20000010000 */
[----:B------:R-:W-:Y:S01]  /*0dc0*/  FFMA.FTZ R86, R0, R81, R87 ;  /* 0x0000005100567223 */ /* 0x000fe20000010057 */
[C---:B------:R-:W-:Y:S01]  /*0dd0*/  FMUL.FTZ R4, R107.reuse, R124 ;  /* 0x0000007c6b047220 */ /* 0x040fe20000410000 */
[----:B------:R-:W-:Y:S01]  /*0de0*/  FMUL.FTZ R9, R107, R9 ;  /* 0x000000096b097220 */ /* 0x000fe20000410000 */
[----:B------:R-:W-:-:S02]  /*0df0*/  HADD2.F32 R91, -RZ, R82.H0_H0 ;  /* 0x20000052ff5b7230 */ /* 0x000fc40000004100 */
[----:B------:R-:W-:Y:S01]  /*0e00*/  FADD.FTZ R88, R89, R80 ;  /* 0x0000005059587221 */ /* 0x000fe20000010000 */
[----:B------:R-:W-:Y:S02]  /*0e10*/  HADD2.F32 R90, -RZ, R82.H1_H1 ;  /* 0x30000052ff5a7230 */ /* 0x000fe40000004100 */
        /* <DEDUP_REMOVED lines=19> */
[----:B------:R-:W-:Y:S01]  /*0f50*/  FFMA.FTZ R41, R98, R114, R41 ;  /* 0x0000007262297223 */ /* 0x000fe20000010029 */
[----:B------:R-:W-:Y:S01]  /*0f60*/  FADD.FTZ R57, R57, R114 ;  /* 0x0000007239397221 */ /* 0x000fe20000010000 */
        /* <DEDUP_REMOVED lines=29> */
[----:B------:R-:W-:Y:S02]  /*1140*/  FMUL.FTZ R92, R107, R92 ;  /* 0x0000005c6b5c7220 */ /* 0x000fe40000410000 */
[----:B------:R-:W-:Y:S01]  /*1150*/  FADD.FTZ R114, R93, R90 ;  /* 0x0000005a5d727221 */ /* 0x000fe20000010000 */
[----:B------:R-:W-:Y:S01]  /*1160*/  FMUL.FTZ R93, R27, R104 ;  /* 0x000000681b5d7220 */ /* 0x000fe20000410000 */
[----:B------:R-:W-:Y:S01]  /*1170*/  FFMA.FTZ R108, R15, R90, R108 ;  /* 0x0000005a0f6c7223 */ /* 0x000fe2000001006c */
[----:B------:R-:W-:Y:S01]  /*1180*/  FFMA.FTZ R49, R6, R116, R49 ;  /* 0x0000007406317223 */ /* 0x000fe20000010031 */
[----:B------:R-:W-:Y:S01]  /*1190*/  FADD.FTZ R69, R69, R116 ;  /* 0x0000007445457221 */ /* 0x000fe20000010000 */
[----:B------:R-:W-:Y:S01]  /*11a0*/  FFMA.FTZ R55, R92, R104, R55 ;  /* 0x000000685c377223 */ /* 0x000fe20000010037 */
[----:B------:R-:W-:Y:S01]  /*11b0*/  FADD.FTZ R67, R67, R104 ;  /* 0x0000006843437221 */ /* 0x000fe20000010000 */
[----:B------:R-:W-:Y:S01]  /*11c0*/  FADD.FTZ R117, R114, R93 ;  /* 0x0000005d72757221 */ /* 0x000fe20000010000 */
[----:B------:R-:W-:-:S07]  /*11d0*/  FFMA.FTZ R118, R92, R93, R108 ;  /* 0x0000005d5c767223 */ /* 0x000fce000001006c */
.L_x_5132:
[----:B------:R-:W-:Y:S05]  /*11e0*/  BSYNC B1 ;  /* 0x0000000000017941 */ /* 0x000fea0003800000 */
.L_x_5130:
        /* <DEDUP_REMOVED lines=23> */
.L_x_5194:
[----:B------:R-:W-:Y:S01]  /*1360*/  @P3 IADD3 R96, R96, -0x1, RZ ;  /* 0xffffffff60603810 */ /* 0x000fe20007ffe0ff */
[----:B------:R-:W-:Y:S01]  /*1370*/  BSSY B1, `(.L_x_5134) ;  /* 0x000001b000017945 */ /* 0x000fe20003800000 */
[----:B------:R-:W-:-:S03]  /*1380*/  @P3 LOP3.LUT R105, R103, 0x1f, RZ, 0xc0, !PT ;  /* 0x0000001f67693812 */ /* 0x000fc600078ec0ff */
[----:B------:R-:W-:Y:S02]  /*1390*/  @P3 IMAD R104, R96, R97, RZ ;  /* 0x0000006160683224 */ /* 0x000fe400078e02ff */
[----:B-1----:R-:W-:Y:S01]  /*13a0*/  FADD.FTZ R97, R116, R121 ;  /* 0x0000007974617221 */ /* 0x002fe20000010000 */
[----:B--2---:R-:W-:Y:S02]  /*13b0*/  FADD.FTZ R96, R118, R120 ;  /* 0x0000007876607221 */ /* 0x004fe40000010000 */
[----:B------:R-:W-:Y:S01]  /*13c0*/  @P3 SHF.R.S32.HI R115, RZ, 0x1f, R104 ;  /* 0x0000001fff733819 */ /* 0x000fe20000011468 */
[----:B------:R-:W-:Y:S01]  /*13d0*/  FMUL.FTZ R97, R97, UR8 ;  /* 0x0000000861617c20 */ /* 0x000fe20008410000 */
[----:B------:R-:W-:Y:S02]  /*13e0*/  FMUL.FTZ R96, R96, UR8 ;  /* 0x0000000860607c20 */ /* 0x000fe40008410000 */
        /* <DEDUP_REMOVED lines=10> */
.L_x_5135:
        /* <DEDUP_REMOVED lines=9> */
.L_x_5136:
[----:B------:R-:W-:Y:S05]  /*1520*/  BSYNC B1 ;  /* 0x0000000000017941 */ /* 0x000fea0003800000 */
.L_x_5134:
        /* <DEDUP_REMOVED lines=17> */
.L_x_5138:
[----:B------:R-:W-:-:S04]  /*1640*/  ISETP.NE.AND P4, PT, R102, RZ, PT ;  /* 0x000000ff6600720c */ /* 0x000fc80003f85270 */
[----:B------:R-:W-:-:S05]  /*1650*/  FSEL R95, R97, RZ, !P4 ;  /* 0x000000ff615f7208 */ /* 0x000fca0006000000 */
[----:B------:R-:W-:-:S04]  /*1660*/  FFMA.FTZ R95, R98, R96, R95 ;  /* 0x00000060625f7223 */ /* 0x000fc8000001005f */
[----:B------:R-:W-:Y:S01]  /*1670*/  FADD.FTZ R94, R12, -R95 ;  /* 0x8000005f0c5e7221 */ /* 0x000fe20000010000 */
[----:B------:R-:W-:-:S03]  /*1680*/  @P0 HADD2.F32 R95, -RZ, R20.H1_H1 ;  /* 0x30000014ff5f0230 */ /* 0x000fc60000004100 */
[----:B------:R-:W-:-:S04]  /*1690*/  FMUL.FTZ R114, R107, R94 ;  /* 0x0000005e6b727220 */ /* 0x000fc80000410000 */
[----:B------:R-:W-:-:S07]  /*16a0*/  @P0 FADD.FTZ R114, R114, R95 ;  /* 0x0000005f72720221 */ /* 0x000fce0000010000 */
.L_x_5139:
[----:B------:R-:W-:Y:S05]  /*16b0*/  BSYNC B1 ;  /* 0x0000000000017941 */ /* 0x000fea0003800000 */
.L_x_5137:
        /* <DEDUP_REMOVED lines=15> */
.L_x_5141:
[----:B------:R-:W-:-:S04]  /*17b0*/  ISETP.NE.AND P4, PT, R102, RZ, PT ;  /* 0x000000ff6600720c */ /* 0x000fc80003f85270 */
[----:B------:R-:W-:-:S05]  /*17c0*/  FSEL R94, R97, RZ, !P4 ;  /* 0x000000ff615e7208 */ /* 0x000fca0006000000 */
[----:B------:R-:W-:-:S04]  /*17d0*/  FFMA.FTZ R95, R3, R96, R94 ;  /* 0x00000060035f7223 */ /* 0x000fc8000001005e */
[----:B------:R-:W-:Y:S01]  /*17e0*/  FADD.FTZ R94, R14, -R95 ;  /* 0x8000005f0e5e7221 */ /* 0x000fe20000010000 */
[----:B------:R-:W-:-:S03]  /*17f0*/  @P0 HADD2.F32 R95, -RZ, R21.H0_H0 ;  /* 0x20000015ff5f0230 */ /* 0x000fc60000004100 */
[----:B------:R-:W-:-:S04]  /*1800*/  FMUL.FTZ R114, R107, R94 ;  /* 0x0000005e6b727220 */ /* 0x000fc80000410000 */
[----:B------:R-:W-:-:S07]  /*1810*/  @P0 FADD.FTZ R114, R114, R95 ;  /* 0x0000005f72720221 */ /* 0x000fce0000010000 */
.L_x_5142:
[----:B------:R-:W-:Y:S05]  /*1820*/  BSYNC B1 ;  /* 0x0000000000017941 */ /* 0x000fea0003800000 */
.L_x_5140:
        /* <DEDUP_REMOVED lines=15> */
.L_x_5144:
[----:B------:R-:W-:-:S04]  /*1920*/  ISETP.NE.AND P4, PT, R102, RZ, PT ;  /* 0x000000ff6600720c */ /* 0x000fc80003f85270 */
[----:B------:R-:W-:-:S05]  /*1930*/  FSEL R95, R97, RZ, !P4 ;  /* 0x000000ff615f7208 */ /* 0x000fca0006000000 */
[----:B------:R-:W-:Y:S01]  /*1940*/  FFMA.FTZ R94, R0, R96, R95 ;  /* 0x00000060005e7223 */ /* 0x000fe2000001005f */
[----:B------:R-:W-:-:S03]  /*1950*/  @P0 HADD2.F32 R95, -RZ, R21.H1_H1 ;  /* 0x30000015ff5f0230 */ /* 0x000fc60000004100 */
[----:B------:R-:W-:-:S04]  /*1960*/  FADD.FTZ R94, R81, -R94 ;  /* 0x8000005e515e7221 */ /* 0x000fc80000010000 */
[----:B------:R-:W-:-:S04]  /*1970*/  FMUL.FTZ R114, R107, R94 ;  /* 0x0000005e6b727220 */ /* 0x000fc80000410000 */
[----:B------:R-:W-:-:S07]  /*1980*/  @P0 FADD.FTZ R114, R114, R95 ;  /* 0x0000005f72720221 */ /* 0x000fce0000010000 */
.L_x_5145:
[----:B------:R-:W-:Y:S05]  /*1990*/  BSYNC B1 ;  /* 0x0000000000017941 */ /* 0x000fea0003800000 */
.L_x_5143:
        /* <DEDUP_REMOVED lines=15> */
.L_x_5147:
[----:B------:R-:W-:-:S04]  /*1a90*/  ISETP.NE.AND P4, PT, R102, RZ, PT ;  /* 0x000000ff6600720c */ /* 0x000fc80003f85270 */
[----:B------:R-:W-:-:S05]  /*1aa0*/  FSEL R94, R97, RZ, !P4 ;  /* 0x000000ff615e7208 */ /* 0x000fca0006000000 */
[----:B------:R-:W-:-:S04]  /*1ab0*/  FFMA.FTZ R95, R5, R96, R94 ;  /* 0x00000060055f7223 */ /* 0x000fc8000001005e */
[----:B------:R-:W-:Y:S01]  /*1ac0*/  FADD.FTZ R94, R80, -R95 ;  /* 0x8000005f505e7221 */ /* 0x000fe20000010000 */
[----:B------:R-:W-:-:S03]  /*1ad0*/  @P0 HADD2.F32 R95, -RZ, R22.H0_H0 ;  /* 0x20000016ff5f0230 */ /* 0x000fc60000004100 */
[----:B------:R-:W-:-:S04]  /*1ae0*/  FMUL.FTZ R114, R107, R94 ;  /* 0x0000005e6b727220 */ /* 0x000fc80000410000 */
[----:B------:R-:W-:-:S07]  /*1af0*/  @P0 FADD.FTZ R114, R114, R95 ;  /* 0x0000005f72720221 */ /* 0x000fce0000010000 */
.L_x_5148:
[----:B------:R-:W-:Y:S05]  /*1b00*/  BSYNC B1 ;  /* 0x0000000000017941 */ /* 0x000fea0003800000 */
.L_x_5146:
        /* <DEDUP_REMOVED lines=15> */
.L_x_5150:
[----:B------:R-:W-:-:S04]  /*1c00*/  ISETP.NE.AND P4, PT, R102, RZ, PT ;  /* 0x000000ff6600720c */ /* 0x000fc80003f85270 */
[----:B------:R-:W-:-:S05]  /*1c10*/  FSEL R95, R97, RZ, !P4 ;  /* 0x000000ff615f7208 */ /* 0x000fca0006000000 */
[----:B------:R-:W-:Y:S01]  /*1c20*/  FFMA.FTZ R94, R2, R96, R95 ;  /* 0x00000060025e7223 */ /* 0x000fe2000001005f */
[----:B------:R-:W-:-:S03]  /*1c30*/  @P0 HADD2.F32 R95, -RZ, R22.H1_H1 ;  /* 0x30000016ff5f0230 */ /* 0x000fc60000004100 */
[----:B------:R-:W-:-:S04]  /*1c40*/  FADD.FTZ R94, R83, -R94 ;  /* 0x8000005e535e7221 */ /* 0x000fc80000010000 */
[----:B------:R-:W-:-:S04]  /*1c50*/  FMUL.FTZ R114, R107, R94 ;  /* 0x0000005e6b727220 */ /* 0x000fc80000410000 */
[----:B------:R-:W-:-:S07]  /*1c60*/  @P0 FADD.FTZ R114, R114, R95 ;  /* 0x0000005f72720221 */ /* 0x000fce0000010000 */
.L_x_5151:
[----:B------:R-:W-:Y:S05]  /*1c70*/  BSYNC B1 ;  /* 0x0000000000017941 */ /* 0x000fea0003800000 */
.L_x_5149:
        /* <DEDUP_REMOVED lines=15> */
.L_x_5153:
[----:B------:R-:W-:-:S04]  /*1d70*/  ISETP.NE.AND P4, PT, R102, RZ, PT ;  /* 0x000000ff6600720c */ /* 0x000fc80003f85270 */
[----:B------:R-:W-:-:S05]  /*1d80*/  FSEL R94, R97, RZ, !P4 ;  /* 0x000000ff615e7208 */ /* 0x000fca0006000000 */
[----:B------:R-:W-:-:S04]  /*1d90*/  FFMA.FTZ R95, R7, R96, R94 ;  /* 0x00000060075f7223 */ /* 0x000fc8000001005e */
[----:B------:R-:W-:Y:S01]  /*1da0*/  FADD.FTZ R94, R82, -R95 ;  /* 0x8000005f525e7221 */ /* 0x000fe20000010000 */
[----:B------:R-:W-:-:S03]  /*1db0*/  @P0 HADD2.F32 R95, -RZ, R23.H0_H0 ;  /* 0x20000017ff5f0230 */ /* 0x000fc60000004100 */
[----:B------:R-:W-:-:S04]  /*1dc0*/  FMUL.FTZ R114, R107, R94 ;  /* 0x0000005e6b727220 */ /* 0x000fc80000410000 */
[----:B------:R-:W-:-:S07]  /*1dd0*/  @P0 FADD.FTZ R114, R114, R95 ;  /* 0x0000005f72720221 */ /* 0x000fce0000010000 */
.L_x_5154:
[----:B------:R-:W-:Y:S05]  /*1de0*/  BSYNC B1 ;  /* 0x0000000000017941 */ /* 0x000fea0003800000 */
.L_x_5152:
        /* <DEDUP_REMOVED lines=11> */
[----:B0-----:R-:W-:Y:S01]  /*1ea0*/  MOV R118, RZ ;  /* 0x000000ff00767202 */ /* 0x001fe20000000f00 */
[----:B------:R-:W-:Y:S06]  /*1eb0*/  @!P0 BRA `(.L_x_5157) ;  /* 0x0000000000248947 */ /* 0x000fec0003800000 */
[----:B------:R-:W-:Y:S01]  /*1ec0*/  HADD2.F32 R118, -RZ, R23.H1_H1 ;  /* 0x30000017ff767230 */ /* 0x000fe20000004100 */
[----:B------:R-:W-:Y:S06]  /*1ed0*/  BRA `(.L_x_5157) ;  /* 0x00000000001c7947 */ /* 0x000fec0003800000 */
.L_x_5156:
[----:B------:R-:W-:-:S04]  /*1ee0*/  ISETP.NE.AND P4, PT, R102, RZ, PT ;  /* 0x000000ff6600720c */ /* 0x000fc80003f85270 */
[----:B------:R-:W-:-:S05]  /*1ef0*/  FSEL R95, R97, RZ, !P4 ;  /* 0x000000ff615f7208 */ /* 0x000fca0006000000 */
[----:B------:R-:W-:Y:S01]  /*1f00*/  FFMA.FTZ R94, R4, R96, R95 ;  /* 0x00000060045e7223 */ /* 0x000fe2000001005f */
[----:B------:R-:W-:-:S03]  /*1f10*/  @P0 HADD2.F32 R95, -RZ, R23.H1_H1 ;  /* 0x30000017ff5f0230 */ /* 0x000fc60000004100 */
[----:B------:R-:W-:-:S04]  /*1f20*/  FADD.FTZ R94, R85, -R94 ;  /* 0x8000005e555e7221 */ /* 0x000fc80000010000 */
[----:B0-----:R-:W-:-:S04]  /*1f30*/  FMUL.FTZ R118, R107, R94 ;  /* 0x0000005e6b767220 */ /* 0x001fc80000410000 */
[----:B------:R-:W-:-:S07]  /*1f40*/  @P0 FADD.FTZ R118, R118, R95 ;  /* 0x0000005f76760221 */ /* 0x000fce0000010000 */
.L_x_5157:
[----:B------:R-:W-:Y:S05]  /*1f50*/  BSYNC B1 ;  /* 0x0000000000017941 */ /* 0x000fea0003800000 */
.L_x_5155:
[----:B------:R-:W0:Y:S01]  /*1f60*/  @P3 LDC.64 R94, c[0x0][0x298] ;  /* 0x0000a600ff5e3b82 */ /* 0x000e220000000a00 */
[----:B------:R-:W-:Y:S01]  /*1f70*/  @P3 LOP3.LUT P4, RZ, R113, 0xff000000, RZ, 0xc0, !PT ;  /* 0xff00000071ff3812 */ /* 0x000fe2000788c0ff */
[----:B------:R-:W-:Y:S06]  /*1f80*/  BSSY B1, `(.L_x_5158) ;  /* 0x000001a000017945 */ /* 0x000fec0003800000 */
[----:B------:R-:W1:Y:S08]  /*1f90*/  @P1 LDC.64 R116, c[0x0][0x308] ;  /* 0x0000c200ff741b82 */ /* 0x000e700000000a00 */
[----:B------:R-:W2:Y:S01]  /*1fa0*/  @P3 LDC.64 R114, c[0x0][0x2f8] ;  /* 0x0000be00ff723b82 */ /* 0x000ea20000000a00 */
[----:B0-----:R-:W-:Y:S01]  /*1fb0*/  @P3 FMUL.FTZ R95, R118, R95 ;  /* 0x0000005f765f3220 */ /* 0x001fe20000410000 */
[----:B------:R-:W-:-:S03]  /*1fc0*/  @P1 F2FP.F16.F32.PACK_AB R118, RZ, R118 ;  /* 0x00000076ff76123e */ /* 0x000fc600000000ff */
[----:B------:R-:W-:Y:S01]  /*1fd0*/  @P3 FMUL.FTZ R94, R95, R94 ;  /* 0x0000005e5f5e3220 */ /* 0x000fe20000410000 */
[----:B------:R-:W-:Y:S01]  /*1fe0*/  @P1 PRMT R75, R75, 0x5410, R118 ;  /* 0x000054104b4b1816 */ /* 0x000fe20000000076 */
[----:B-1----:R-:W-:-:S03]  /*1ff0*/  @P1 IMAD.WIDE.U32 R116, R109, 0x10, R116 ;  /* 0x000000106d741825 */ /* 0x002fc600078e0074 */
        /* <DEDUP_REMOVED lines=11> */
.L_x_5159:
[----:B------:R-:W-:-:S04]  /*20b0*/  ISETP.NE.AND P4, PT, R102, RZ, PT ;  /* 0x000000ff6600720c */ /* 0x000fc80003f85270 */
[----:B------:R-:W-:-:S05]  /*20c0*/  FSEL R94, R97, RZ, !P4 ;  /* 0x000000ff615e7208 */ /* 0x000fca0006000000 */
[----:B------:R-:W-:-:S04]  /*20d0*/  FFMA.FTZ R95, R9, R96, R94 ;  /* 0x00000060095f7223 */ /* 0x000fc8000001005e */
[----:B------:R-:W-:Y:S01]  /*20e0*/  FADD.FTZ R94, R84, -R95 ;  /* 0x8000005f545e7221 */ /* 0x000fe20000010000 */
[----:B------:R-:W-:-:S03]  /*20f0*/  @P0 HADD2.F32 R95, -RZ, R16.H0_H0 ;  /* 0x20000010ff5f0230 */ /* 0x000fc60000004100 */
[----:B------:R-:W-:-:S04]  /*2100*/  FMUL.FTZ R112, R107, R94 ;  /* 0x0000005e6b707220 */ /* 0x000fc80000410000 */
[----:B------:R-:W-:-:S07]  /*2110*/  @P0 FADD.FTZ R112, R112, R95 ;  /* 0x0000005f70700221 */ /* 0x000fce0000010000 */
.L_x_5160:
[----:B------:R-:W-:Y:S05]  /*2120*/  BSYNC B1 ;  /* 0x0000000000017941 */ /* 0x000fea0003800000 */
.L_x_5158:
        /* <DEDUP_REMOVED lines=15> */
.L_x_5162:
[----:B------:R-:W-:-:S04]  /*2220*/  ISETP.NE.AND P4, PT, R102, RZ, PT ;  /* 0x000000ff6600720c */ /* 0x000fc80003f85270 */
[----:B------:R-:W-:-:S05]  /*2230*/  FSEL R95, R97, RZ, !P4 ;  /* 0x000000ff615f7208 */ /* 0x000fca0006000000 */
[----:B------:R-:W-:Y:S01]  /*2240*/  FFMA.FTZ R94, R6, R96, R95 ;  /* 0x00000060065e7223 */ /* 0x000fe2000001005f */
[----:B------:R-:W-:-:S03]  /*2250*/  @P0 HADD2.F32 R95, -RZ, R16.H1_H1 ;  /* 0x30000010ff5f0230 */ /* 0x000fc60000004100 */
[----:B------:R-:W-:-:S04]  /*2260*/  FADD.FTZ R94, R87, -R94 ;  /* 0x8000005e575e7221 */ /* 0x000fc80000010000 */
[----:B------:R-:W-:-:S04]  /*2270*/  FMUL.FTZ R108, R107, R94 ;  /* 0x0000005e6b6c7220 */ /* 0x000fc80000410000 */
[----:B------:R-:W-:-:S07]  /*2280*/  @P0 FADD.FTZ R108, R108, R95 ;  /* 0x0000005f6c6c0221 */ /* 0x000fce0000010000 */
.L_x_5163:
[----:B------:R-:W-:Y:S05]  /*2290*/  BSYNC B1 ;  /* 0x0000000000017941 */ /* 0x000fea0003800000 */
.L_x_5161:
        /* <DEDUP_REMOVED lines=15> */
.L_x_5165:
[----:B------:R-:W-:-:S04]  /*2390*/  ISETP.NE.AND P4, PT, R102, RZ, PT ;  /* 0x000000ff6600720c */ /* 0x000fc80003f85270 */
[----:B------:R-:W-:-:S05]  /*23a0*/  FSEL R94, R97, RZ, !P4 ;  /* 0x000000ff615e7208 */ /* 0x000fca0006000000 */
[----:B------:R-:W-:-:S04]  /*23b0*/  FFMA.FTZ R95, R11, R96, R94 ;  /* 0x000000600b5f7223 */ /* 0x000fc8000001005e */
[----:B------:R-:W-:Y:S01]  /*23c0*/  FADD.FTZ R94, R86, -R95 ;  /* 0x8000005f565e7221 */ /* 0x000fe20000010000 */
[----:B------:R-:W-:-:S03]  /*23d0*/  @P0 HADD2.F32 R95, -RZ, R17.H0_H0 ;  /* 0x20000011ff5f0230 */ /* 0x000fc60000004100 */
[----:B------:R-:W-:-:S04]  /*23e0*/  FMUL.FTZ R108, R107, R94 ;  /* 0x0000005e6b6c7220 */ /* 0x000fc80000410000 */
[----:B------:R-:W-:-:S07]  /*23f0*/  @P0 FADD.FTZ R108, R108, R95 ;  /* 0x0000005f6c6c0221 */ /* 0x000fce0000010000 */
.L_x_5166:
[----:B------:R-:W-:Y:S05]  /*2400*/  BSYNC B1 ;  /* 0x0000000000017941 */ /* 0x000fea0003800000 */
.L_x_5164:
        /* <DEDUP_REMOVED lines=15> */
.L_x_5168:
[----:B------:R-:W-:-:S04]  /*2500*/  ISETP.NE.AND P4, PT, R102, RZ, PT ;  /* 0x000000ff6600720c */ /* 0x000fc80003f85270 */
[----:B------:R-:W-:-:S05]  /*2510*/  FSEL R95, R97, RZ, !P4 ;  /* 0x000000ff615f7208 */ /* 0x000fca0006000000 */
[----:B------:R-:W-:Y:S01]  /*2520*/  FFMA.FTZ R94, R8, R96, R95 ;  /* 0x00000060085e7223 */ /* 0x000fe2000001005f */
[----:B------:R-:W-:-:S03]  /*2530*/  @P0 HADD2.F32 R95, -RZ, R17.H1_H1 ;  /* 0x30000011ff5f0230 */ /* 0x000fc60000004100 */
[----:B------:R-:W-:-:S04]  /*2540*/  FADD.FTZ R94, R89, -R94 ;  /* 0x8000005e595e7221 */ /* 0x000fc80000010000 */
[----:B------:R-:W-:-:S04]  /*2550*/  FMUL.FTZ R108, R107, R94 ;  /* 0x0000005e6b6c7220 */ /* 0x000fc80000410000 */
[----:B------:R-:W-:-:S07]  /*2560*/  @P0 FADD.FTZ R108, R108, R95 ;  /* 0x0000005f6c6c0221 */ /* 0x000fce0000010000 */
.L_x_5169:
[----:B------:R-:W-:Y:S05]  /*2570*/  BSYNC B1 ;  /* 0x0000000000017941 */ /* 0x000fea0003800000 */
.L_x_5167:
        /* <DEDUP_REMOVED lines=15> */
.L_x_5171:
[----:B------:R-:W-:-:S04]  /*2670*/  ISETP.NE.AND P4, PT, R102, RZ, PT ;  /* 0x000000ff6600720c */ /* 0x000fc80003f85270 */
[----:B------:R-:W-:-:S05]  /*2680*/  FSEL R94, R97, RZ, !P4 ;  /* 0x000000ff615e7208 */ /* 0x000fca0006000000 */
[----:B------:R-:W-:-:S04]  /*2690*/  FFMA.FTZ R95, R13, R96, R94 ;  /* 0x000000600d5f7223 */ /* 0x000fc8000001005e */
[----:B------:R-:W-:Y:S01]  /*26a0*/  FADD.FTZ R94, R88, -R95 ;  /* 0x8000005f585e7221 */ /* 0x000fe20000010000 */
[----:B------:R-:W-:-:S03]  /*26b0*/  @P0 HADD2.F32 R95, -RZ, R18.H0_H0 ;  /* 0x20000012ff5f0230 */ /* 0x000fc60000004100 */
[----:B------:R-:W-:-:S04]  /*26c0*/  FMUL.FTZ R108, R107, R94 ;  /* 0x0000005e6b6c7220 */ /* 0x000fc80000410000 */
[----:B------:R-:W-:-:S07]  /*26d0*/  @P0 FADD.FTZ R108, R108, R95 ;  /* 0x0000005f6c6c0221 */ /* 0x000fce0000010000 */
.L_x_5172:
[----:B------:R-:W-:Y:S05]  /*26e0*/  BSYNC B1 ;  /* 0x0000000000017941 */ /* 0x000fea0003800000 */
.L_x_5170:
        /* <DEDUP_REMOVED lines=15> */
.L_x_5174:
[----:B------:R-:W-:-:S04]  /*27e0*/  ISETP.NE.AND P4, PT, R102, RZ, PT ;  /* 0x000000ff6600720c */ /* 0x000fc80003f85270 */
[----:B------:R-:W-:-:S05]  /*27f0*/  FSEL R95, R97, RZ, !P4 ;  /* 0x000000ff615f7208 */ /* 0x000fca0006000000 */
[----:B------:R-:W-:Y:S01]  /*2800*/  FFMA.FTZ R94, R10, R96, R95 ;  /* 0x000000600a5e7223 */ /* 0x000fe2000001005f */
[----:B------:R-:W-:-:S03]  /*2810*/  @P0 HADD2.F32 R95, -RZ, R18.H1_H1 ;  /* 0x30000012ff5f0230 */ /* 0x000fc60000004100 */
[----:B------:R-:W-:-:S04]  /*2820*/  FADD.FTZ R94, R91, -R94 ;  /* 0x8000005e5b5e7221 */ /* 0x000fc80000010000 */
[----:B------:R-:W-:-:S04]  /*2830*/  FMUL.FTZ R108, R107, R94 ;  /* 0x0000005e6b6c7220 */ /* 0x000fc80000410000 */
[----:B------:R-:W-:-:S07]  /*2840*/  @P0 FADD.FTZ R108, R108, R95 ;  /* 0x0000005f6c6c0221 */ /* 0x000fce0000010000 */
.L_x_5175:
[----:B------:R-:W-:Y:S05]  /*2850*/  BSYNC B1 ;  /* 0x0000000000017941 */ /* 0x000fea0003800000 */
.L_x_5173:
        /* <DEDUP_REMOVED lines=15> */
.L_x_5177:
[----:B------:R-:W-:-:S04]  /*2950*/  ISETP.NE.AND P4, PT, R102, RZ, PT ;  /* 0x000000ff6600720c */ /* 0x000fc80003f85270 */
[----:B------:R-:W-:-:S05]  /*2960*/  FSEL R94, R97, RZ, !P4 ;  /* 0x000000ff615e7208 */ /* 0x000fca0006000000 */
[----:B------:R-:W-:-:S04]  /*2970*/  FFMA.FTZ R95, R15, R96, R94 ;  /* 0x000000600f5f7223 */ /* 0x000fc8000001005e */
[----:B------:R-:W-:Y:S01]  /*2980*/  FADD.FTZ R94, R90, -R95 ;  /* 0x8000005f5a5e7221 */ /* 0x000fe20000010000 */
[----:B------:R-:W-:-:S03]  /*2990*/  @P0 HADD2.F32 R95, -RZ, R19.H0_H0 ;  /* 0x20000013ff5f0230 */ /* 0x000fc60000004100 */
[----:B------:R-:W-:-:S04]  /*29a0*/  FMUL.FTZ R108, R107, R94 ;  /* 0x0000005e6b6c7220 */ /* 0x000fc80000410000 */
[----:B------:R-:W-:-:S07]  /*29b0*/  @P0 FADD.FTZ R108, R108, R95 ;  /* 0x0000005f6c6c0221 */ /* 0x000fce0000010000 */
.L_x_5178:
[----:B------:R-:W-:Y:S05]  /*29c0*/  BSYNC B1 ;  /* 0x0000000000017941 */ /* 0x000fea0003800000 */
.L_x_5176:
        /* <DEDUP_REMOVED lines=15> */
.L_x_5180:
[----:B------:R-:W-:Y:S01]  /*2ac0*/  ISETP.NE.AND P2, PT, R102, RZ, PT ;  /* 0x000000ff6600720c */ /* 0x000fe20003f45270 */
[----:B------:R-:W-:-:S03]  /*2ad0*/  @P0 HADD2.F32 R95, -RZ, R19.H1_H1 ;  /* 0x30000013ff5f0230 */ /* 0x000fc60000004100 */
[----:B------:R-:W-:-:S05]  /*2ae0*/  FSEL R97, R97, RZ, !P2 ;  /* 0x000000ff61617208 */ /* 0x000fca0005000000 */
[----:B------:R-:W-:-:S04]  /*2af0*/  FFMA.FTZ R96, R92, R96, R97 ;  /* 0x000000605c607223 */ /* 0x000fc80000010061 */
[----:B------:R-:W-:-:S04]  /*2b00*/  FADD.FTZ R96, R93, -R96 ;  /* 0x800000605d607221 */ /* 0x000fc80000010000 */
[----:B------:R-:W-:-:S04]  /*2b10*/  FMUL.FTZ R114, R107, R96 ;  /* 0x000000606b727220 */ /* 0x000fc80000410000 */
[----:B------:R-:W-:-:S07]  /*2b20*/  @P0 FADD.FTZ R114, R114, R95 ;  /* 0x0000005f72720221 */ /* 0x000fce0000010000 */
.L_x_5181:
[----:B------:R-:W-:Y:S05]  /*2b30*/  BSYNC B1 ;  /* 0x0000000000017941 */ /* 0x000fea0003800000 */
.L_x_5179:
[----:B------:R-:W0:Y:S01]  /*2b40*/  @P3 LDC.64 R94, c[0x0][0x298] ;  /* 0x0000a600ff5e3b82 */ /* 0x000e220000000a00 */
[----:B------:R-:W-:-:S07]  /*2b50*/  @P3 LOP3.LUT P0, RZ, R111, 0xff000000, RZ, 0xc0, !PT ;  /* 0xff0000006fff3812 */ /* 0x000fce000780c0ff */
[----:B------:R-:W1:Y:S08]  /*2b60*/  @P1 LDC.64 R112, c[0x0][0x308] ;  /* 0x0000c200ff701b82 */ /* 0x000e700000000a00 */
[----:B------:R-:W2:Y:S08]  /*2b70*/  @P3 LDC.64 R108, c[0x0][0x2f8] ;  /* 0x0000be00ff6c3b82 */ /* 0x000eb00000000a00 */
[----:B------:R-:W3:Y:S01]  /*2b80*/  LDC.64 R96, c[0x0][0x210] ;  /* 0x00008400ff607b82 */ /* 0x000ee20000000a00 */
[----:B0-----:R-:W-:Y:S01]  /*2b90*/  @P3 FMUL.FTZ R95, R114, R95 ;  /* 0x0000005f725f3220 */ /* 0x001fe20000410000 */
[----:B------:R-:W-:-:S03]  /*2ba0*/  @P1 F2FP.F16.F32.PACK_AB R114, RZ, R114 ;  /* 0x00000072ff72123e */ /* 0x000fc600000000ff */
[----:B------:R-:W-:Y:S01]  /*2bb0*/  @P3 FMUL.FTZ R94, R95, R94 ;  /* 0x0000005e5f5e3220 */ /* 0x000fe20000410000 */
[----:B------:R-:W-:Y:S01]  /*2bc0*/  @P3 IADD3 R95, R104, 0x20, RZ ;  /* 0x00000020685f3810 */ /* 0x000fe20007ffe0ff */
[----:B-1----:R-:W-:Y:S01]  /*2bd0*/  @P1 IMAD.WIDE.U32 R112, R100, 0x10, R112 ;  /* 0x0000001064701825 */ /* 0x002fe200078e0070 */
[----:B------:R-:W-:Y:S02]  /*2be0*/  @P1 PRMT R75, R75, 0x5410, R114 ;  /* 0x000054104b4b1816 */ /* 0x000fe40000000072 */
[----:B------:R-:W-:-:S03]  /*2bf0*/  @P3 FSEL R94, R94, RZ, P0 ;  /* 0x000000ff5e5e3208 */ /* 0x000fc60000000000 */
[----:B------:R0:W-:Y:S01]  /*2c00*/  @P1 STG.E.128 desc[UR4][R112.64], R72 ;  /* 0x0000004870001986 */ /* 0x0001e2000c101d04 */
[----:B------:R-:W-:Y:S01]  /*2c10*/  @P3 F2FP.F16.F32.PACK_AB R94, RZ, R94 ;  /* 0x0000005eff5e323e */ /* 0x000fe200000000ff */
[----:B--2---:R-:W-:-:S03]  /*2c20*/  @P3 IMAD.WIDE.U32 R108, R95, 0x10, R108 ;  /* 0x000000105f6c3825 */ /* 0x004fc600078e006c */
[----:B------:R-:W-:-:S05]  /*2c30*/  @P3 PRMT R79, R79, 0x5410, R94 ;  /* 0x000054104f4f3816 */ /* 0x000fca000000005e */
[----:B------:R0:W-:Y:S01]  /*2c40*/  @P3 STG.E.128 desc[UR4][R108.64], R76 ;  /* 0x0000004c6c003986 */ /* 0x0001e2000c101d04 */
[----:B---3--:R-:W-:-:S04]  /*2c50*/  LEA R106, R96, R106, 0x2 ;  /* 0x0000006a606a7211 */ /* 0x008fc800078e10ff */
[----:B------:R-:W-:-:S13]  /*2c60*/  ISETP.GE.AND P0, PT, R106, R97, PT ;  /* 0x000000616a00720c */ /* 0x000fda0003f06270 */
[----:B0-----:R-:W-:Y:S05]  /*2c70*/  @!P0 BRA `(.L_x_5182) ;  /* 0xffffffd400c48947 */ /* 0x001fea000383ffff */
.L_x_5129:
[----:B------:R-:W-:Y:S05]  /*2c80*/  BSYNC B0 ;  /* 0x0000000000007941 */ /* 0x000fea0003800000 */
.L_x_5127:
        /* <DEDUP_REMOVED lines=11> */
[----:B------:R-:W-:Y:S01]  /*2d40*/  LEA R2, R103, R2, 0x2 ;  /* 0x0000000267027211 */ /* 0x000fe200078e10ff */
        /* <DEDUP_REMOVED lines=95> */
.L_x_5133:
[----:B------:R-:W-:Y:S01]  /*3340*/  HFMA2.MMA R114, -RZ, RZ, 0, 5.9604644775390625e-08 ;  /* 0x00000001ff727435 */ /* 0x000fe200000001ff */
[----:B------:R-:W-:Y:S01]  /*3350*/  BSSY B1, `(.L_x_5183) ;  /* 0x0000006000017945 */ /* 0x000fe20003800000 */
[----:B------:R-:W-:Y:S02]  /*3360*/  MOV R115, 0x1f ;  /* 0x0000001f00737802 */ /* 0x000fe40000000f00 */
[----:B------:R-:W-:-:S07]  /*3370*/  MOV R104, 0xffffffff ;  /* 0xffffffff00687802 */ /* 0x000fce0000000f00 */
[----:B------:R-:W-:Y:S05]  /*3380*/  WARPSYNC.COLLECTIVE R104, `(.L_x_5184) ;  /* 0x0000000068087348 */ /* 0x000fea0003c00000 */
[----:B------:R0:W1:Y:S02]  /*3390*/  SHFL.BFLY P0, R104, R117, R114, R115 ;  /* 0x0c00007275687389 */ /* 0x0000640000000073 */
[----:B01----:R-:W-:Y:S01]  /*33a0*/  ENDCOLLECTIVE ;  /* 0x000000000000791b */ /* 0x003fe20003800000 */
.L_x_5184:
[----:B------:R-:W-:Y:S05]  /*33b0*/  BSYNC B1 ;  /* 0x0000000000017941 */ /* 0x000fea0003800000 */
.L_x_5183:
        /* <DEDUP_REMOVED lines=8> */
.L_x_5185:
        /* <DEDUP_REMOVED lines=8> */
.L_x_5186:
[----:B------:R-:W-:Y:S02]  /*34c0*/  MOV R117, R121 ;  /* 0x0000007900757202 */ /* 0x000fe40000000f00 */
[----:B------:R-:W-:Y:S02]  /*34d0*/  MOV R123, R104 ;  /* 0x00000068007b7202 */ /* 0x000fe40000000f00 */
[----:B------:R-:W-:-:S03]  /*34e0*/  MOV R104, 0xffffffff ;  /* 0xffffffff00687802 */ /* 0x000fc60000000f00 */
[----:B------:R-:W-:-:S07]  /*34f0*/  FADD.FTZ R123, R120, R123 ;  /* 0x0000007b787b7221 */ /* 0x000fce0000010000 */
[----:B------:R-:W-:Y:S05]  /*3500*/  WARPSYNC.COLLECTIVE R104, `(.L_x_5187) ;  /* 0x0000000068087348 */ /* 0x000fea0003c00000 */
[----:B------:R0:W1:Y:S02]  /*3510*/  SHFL.BFLY P0, R104, R117, R114, R115 ;  /* 0x0c00007275687389 */ /* 0x0000640000000073 */
[----:B01----:R-:W-:Y:S01]  /*3520*/  ENDCOLLECTIVE ;  /* 0x000000000000791b */ /* 0x003fe20003800000 */
.L_x_5187:
        /* <DEDUP_REMOVED lines=8> */
.L_x_5188:
[----:B------:R-:W-:Y:S02]  /*35b0*/  MOV R117, R122 ;  /* 0x0000007a00757202 */ /* 0x000fe40000000f00 */
[----:B------:R-:W-:Y:S02]  /*35c0*/  MOV R116, R104 ;  /* 0x0000006800747202 */ /* 0x000fe40000000f00 */
[----:B------:R-:W-:-:S03]  /*35d0*/  MOV R104, 0xffffffff ;  /* 0xffffffff00687802 */ /* 0x000fc60000000f00 */
[----:B------:R-:W-:-:S07]  /*35e0*/  FADD.FTZ R124, R123, R116 ;  /* 0x000000747b7c7221 */ /* 0x000fce0000010000 */
[----:B------:R-:W-:Y:S05]  /*35f0*/  WARPSYNC.COLLECTIVE R104, `(.L_x_5189) ;  /* 0x0000000068087348 */ /* 0x000fea0003c00000 */
[----:B------:R0:W1:Y:S02]  /*3600*/  SHFL.BFLY P0, R104, R117, R114, R115 ;  /* 0x0c00007275687389 */ /* 0x0000640000000073 */
[----:B01----:R-:W-:Y:S01]  /*3610*/  ENDCOLLECTIVE ;  /* 0x000000000000791b */ /* 0x003fe20003800000 */
.L_x_5189:
        /* <DEDUP_REMOVED lines=8> */
.L_x_5190:
[----:B------:R-:W-:Y:S02]  /*36a0*/  MOV R117, R125 ;  /* 0x0000007d00757202 */ /* 0x000fe40000000f00 */
[----:B------:R-:W-:Y:S02]  /*36b0*/  MOV R116, R104 ;  /* 0x0000006800747202 */ /* 0x000fe40000000f00 */
[----:B------:R-:W-:-:S03]  /*36c0*/  MOV R104, 0xffffffff ;  /* 0xffffffff00687802 */ /* 0x000fc60000000f00 */
[----:B------:R-:W-:-:S07]  /*36d0*/  FADD.FTZ R116, R124, R116 ;  /* 0x000000747c747221 */ /* 0x000fce0000010000 */
[----:B------:R-:W-:Y:S05]  /*36e0*/  WARPSYNC.COLLECTIVE R104, `(.L_x_5191) ;  /* 0x0000000068087348 */ /* 0x000fea0003c00000 */
[----:B------:R0:W1:Y:S02]  /*36f0*/  SHFL.BFLY P0, R104, R117, R114, R115 ;  /* 0x0c00007275687389 */ /* 0x0000640000000073 */
[----:B01----:R-:W-:Y:S01]  /*3700*/  ENDCOLLECTIVE ;  /* 0x000000000000791b */ /* 0x003fe20003800000 */
.L_x_5191:
        /* <DEDUP_REMOVED lines=8> */
.L_x_5192:
[----:B------:R-:W-:Y:S02]  /*3790*/  MOV R117, R118 ;  /* 0x0000007600757202 */ /* 0x000fe40000000f00 */
[----:B------:R-:W-:Y:S02]  /*37a0*/  MOV R121, R104 ;  /* 0x0000006800797202 */ /* 0x000fe40000000f00 */
[----:B------:R-:W-:-:S07]  /*37b0*/  MOV R104, 0xffffffff ;  /* 0xffffffff00687802 */ /* 0x000fce0000000f00 */
[----:B------:R-:W-:Y:S05]  /*37c0*/  WARPSYNC.COLLECTIVE R104, `(.L_x_5193) ;  /* 0x0000000068087348 */ /* 0x000fea0003c00000 */
[----:B------:R0:W1:Y:S02]  /*37d0*/  SHFL.BFLY P0, R104, R117, R114, R115 ;  /* 0x0c00007275687389 */ /* 0x0000640000000073 */
[----:B01----:R-:W-:Y:S01]  /*37e0*/  ENDCOLLECTIVE ;  /* 0x000000000000791b */ /* 0x003fe20003800000 */
.L_x_5193:
[----:B------:R-:W-:Y:S01]  /*37f0*/  MOV R120, R104 ;  /* 0x0000006800787202 */ /* 0x000fe20000000f00 */
[----:B------:R-:W-:Y:S06]  /*3800*/  BRA `(.L_x_5194) ;  /* 0xffffffd800d47947 */ /* 0x000fec000383ffff */
.L_x_5195:
        /* <DEDUP_REMOVED lines=15> */
.L_x_9185:


//--------------------- .text._ZN10layer_norm13ln_bwd_kernelINS_13Kernel_traitsIf6__halfS2_S2_fjLj512ELj1ELj4ELj1ELj16ENS_18Kernel_traits_baseILj512EfS2_S2_S2_fjLj128EEEEELb1ELb1ELb0ELb0EEEvNS_9BwdParamsE --------------------------
	.section	.text._ZN10layer_norm13ln_bwd_kernelINS_13Kernel_traitsIf6__halfS2_S2_fjLj512ELj1ELj4ELj1ELj16ENS_18Kernel_traits_baseILj512EfS2_S2_S2_fjLj128EEEEELb1ELb1ELb0ELb0EEEvNS_9BwdParamsE,"ax",@progbits
	.align	128
        .global         _ZN10layer_norm13ln_bwd_kernelINS_13Kernel_traitsIf6__halfS2_S2_fjLj512ELj1ELj4ELj1ELj16ENS_18Kernel_traits_baseILj512EfS2_S2_S2_fjLj128EEEEELb1ELb1ELb0ELb0EEEvNS_9BwdParamsE
        .type           _ZN10layer_norm13ln_bwd_kernelINS_13Kernel_traitsIf6__halfS2_S2_fjLj512ELj1ELj4ELj1ELj16ENS_18Kernel_traits_baseILj512EfS2_S2_S2_fjLj128EEEEELb1ELb1ELb0ELb0EEEvNS_9BwdParamsE,@function
        .size           _ZN10layer_norm13ln_bwd_kernelINS_13Kernel_traitsIf6__halfS2_S2_fjLj512ELj1ELj4ELj1ELj16ENS_18Kernel_traits_baseILj512EfS2_S2_S2_fjLj128EEEEELb1ELb1ELb0ELb0EEEvNS_9BwdParamsE,(.L_x_9186 - _ZN10layer_norm13ln_bwd_kernelINS_13Kernel_traitsIf6__halfS2_S2_fjLj512ELj1ELj4ELj1ELj16ENS_18Kernel_traits_baseILj512EfS2_S2_S2_fjLj128EEEEELb1ELb1ELb0ELb0EEEvNS_9BwdParamsE)
        .other          _ZN10layer_norm13ln_bwd_kernelINS_13Kernel_traitsIf6__halfS2_S2_fjLj512ELj1ELj4ELj1ELj16ENS_18Kernel_traits_baseILj512EfS2_S2_S2_fjLj128EEEEELb1ELb1ELb0ELb0EEEvNS_9BwdParamsE,@"STO_CUDA_ENTRY STV_DEFAULT"
_ZN10layer_norm13ln_bwd_kernelINS_13Kernel_traitsIf6__halfS2_S2_fjLj512ELj1ELj4ELj1ELj16ENS_18Kernel_traits_baseILj512EfS2_S2_S2_fjLj128EEEEELb1ELb1ELb0ELb0EEEvNS_9BwdParamsE:
.text._ZN10layer_norm13ln_bwd_kernelINS_13Kernel_traitsIf6__halfS2_S2_fjLj512ELj1ELj4ELj1ELj16ENS_18Kernel_traits_baseILj512EfS2_S2_S2_fjLj128EEEEELb1ELb1ELb0ELb0EEEvNS_9BwdParamsE:
        /* <DEDUP_REMOVED lines=75> */
.L_x_5207:
        /* <DEDUP_REMOVED lines=39> */
[----:B------:R-:W-:-:S03]  /*0720*/  HADD2.F32 R18, -RZ, R13.H0_H0 ;  /* 0x2000000dff127230 */ /* 0x000fc60000004100 */
[C---:B------:R-:W-:Y:S01]  /*0730*/  FADD.FTZ R3, -R145.reuse, R16 ;  /* 0x0000001091037221 */ /* 0x040fe20000010100 */
[----:B------:R-:W-:Y:S02]  /*0740*/  HADD2.F32 R116, -RZ, R13.H1_H1 ;  /* 0x3000000dff747230 */ /* 0x000fe40000004100 */
[----:B------:R-:W-:Y:S02]  /*0750*/  HADD2.F32 R12, -RZ, R12.H1_H1 ;  /* 0x3000000cff0c7230 */ /* 0x000fe40000004100 */
[----:B-----5:R-:W-:Y:S01]  /*0760*/  FMUL.FTZ R3, R122, R3 ;  /* 0x000000037a037220 */ /* 0x020fe20000410000 */
[--C-:B------:R-:W-:Y:S02]  /*0770*/  HADD2.F32 R120, -RZ, R14.reuse.H0_H0 ;  /* 0x2000000eff787230 */ /* 0x100fe40000004100 */
[----:B------:R-:W-:Y:S02]  /*0780*/  HADD2.F32 R146, -RZ, R14.H1_H1 ;  /* 0x3000000eff927230 */ /* 0x000fe40000004100 */
[----:B0-----:R-:W-:Y:S01]  /*0790*/  FADD.FTZ R7, -R145, R12 ;  /* 0x0000000c91077221 */ /* 0x001fe20000010100 */
[----:B---3--:R-:W-:-:S02]  /*07a0*/  HADD2.F32 R13, -RZ, R8.H0_H0 ;  /* 0x20000008ff0d7230 */ /* 0x008fc40000004100 */
[----:B------:R-:W-:Y:S02]  /*07b0*/  HADD2.F32 R14, -RZ, R8.H1_H1 ;  /* 0x30000008ff0e7230 */ /* 0x000fe40000004100 */
[--C-:B------:R-:W-:Y:S02]  /*07c0*/  HADD2.F32 R115, -RZ, R11.reuse.H0_H0 ;  /* 0x2000000bff737230 */ /* 0x100fe40000004100 */
[----:B------:R-:W-:Y:S01]  /*07d0*/  FADD.FTZ R72, R72, R13 ;  /* 0x0000000d48487221 */ /* 0x000fe20000010000 */
[----:B------:R-:W-:Y:S02]  /*07e0*/  HADD2.F32 R114, -RZ, R11.H1_H1 ;  /* 0x3000000bff727230 */ /* 0x000fe40000004100 */
[-C--:B------:R-:W-:Y:S01]  /*07f0*/  FFMA.FTZ R56, R3, R13.reuse, R56 ;  /* 0x0000000d03387223 */ /* 0x080fe20000010038 */
[----:B------:R-:W-:Y:S01]  /*0800*/  FMUL.FTZ R8, R24, R13 ;  /* 0x0000000d18087220 */ /* 0x000fe20000410000 */
[----:B------:R-:W-:Y:S01]  /*0810*/  FADD.FTZ R11, -R145, R116 ;  /* 0x00000074910b7221 */ /* 0x000fe20000010100 */
[----:B------:R-:W-:-:S02]  /*0820*/  HADD2.F32 R150, -RZ, R15.H0_H0 ;  /* 0x2000000fff967230 */ /* 0x000fc40000004100 */
[C---:B------:R-:W-:Y:S01]  /*0830*/  FADD.FTZ R13, -R145.reuse, R120 ;  /* 0x00000078910d7221 */ /* 0x040fe20000010100 */
[----:B------:R-:W-:Y:S02]  /*0840*/  HADD2.F32 R112, -RZ, R15.H1_H1 ;  /* 0x3000000fff707230 */ /* 0x000fe40000004100 */
[--C-:B------:R-:W-:Y:S02]  /*0850*/  HADD2.F32 R15, -RZ, R9.reuse.H0_H0 ;  /* 0x20000009ff0f7230 */ /* 0x100fe40000004100 */
[----:B------:R-:W-:Y:S02]  /*0860*/  HADD2.F32 R118, -RZ, R9.H1_H1 ;  /* 0x30000009ff767230 */ /* 0x000fe40000004100 */
[----:B------:R-:W-:Y:S01]  /*0870*/  FADD.FTZ R9, -R145, R18 ;  /* 0x0000001291097221 */ /* 0x000fe20000010100 */
[--C-:B------:R-:W-:Y:S02]  /*0880*/  HADD2.F32 R17, -RZ, R10.reuse.H0_H0 ;  /* 0x2000000aff117230 */ /* 0x100fe40000004100 */
[----:B------:R-:W-:Y:S01]  /*0890*/  FMUL.FTZ R6, R122, R7 ;  /* 0x000000077a067220 */ /* 0x000fe20000410000 */
[----:B------:R-:W-:-:S02]  /*08a0*/  HADD2.F32 R148, -RZ, R10.H1_H1 ;  /* 0x3000000aff947230 */ /* 0x000fc40000004100 */
[C---:B------:R-:W-:Y:S01]  /*08b0*/  FMUL.FTZ R10, R122.reuse, R11 ;  /* 0x0000000b7a0a7220 */ /* 0x040fe20000410000 */
[C---:B------:R-:W-:Y:S01]  /*08c0*/  FMUL.FTZ R11, R122.reuse, R13 ;  /* 0x0000000d7a0b7220 */ /* 0x040fe20000410000 */
[----:B------:R-:W-:Y:S01]  /*08d0*/  FMUL.FTZ R9, R122, R9 ;  /* 0x000000097a097220 */ /* 0x000fe20000410000 */
[----:B------:R-:W-:Y:S01]  /*08e0*/  FADD.FTZ R73, R73, R14 ;  /* 0x0000000e49497221 */ /* 0x000fe20000010000 */
[-C--:B------:R-:W-:Y:S01]  /*08f0*/  FFMA.FTZ R57, R6, R14.reuse, R57 ;  /* 0x0000000e06397223 */ /* 0x080fe20000010039 */
        /* <DEDUP_REMOVED lines=13> */
[----:B------:R-:W-:Y:S01]  /*09d0*/  FADD.FTZ R113, -R145, R150 ;  /* 0x0000009691717221 */ /* 0x000fe20000010100 */
[----:B------:R-:W-:Y:S01]  /*09e0*/  FMUL.FTZ R13, R27, R118 ;  /* 0x000000761b0d7220 */ /* 0x000fe20000410000 */
[----:B------:R-:W-:Y:S01]  /*09f0*/  FADD.FTZ R116, R17, R12 ;  /* 0x0000000c11747221 */ /* 0x000fe20000010000 */
[----:B------:R-:W-:Y:S01]  /*0a00*/  FFMA.FTZ R19, R9, R12, R18 ;  /* 0x0000000c09137223 */ /* 0x000fe20000010012 */
[----:B------:R-:W-:Y:S02]  /*0a10*/  FMUL.FTZ R17, R122, R113 ;  /* 0x000000717a117220 */ /* 0x000fe40000410000 */
[----:B------:R-:W-:Y:S01]  /*0a20*/  FADD.FTZ R113, R116, R13 ;  /* 0x0000000d74717221 */ /* 0x000fe20000010000 */
[C---:B------:R-:W-:Y:S01]  /*0a30*/  FFMA.FTZ R116, R10.reuse, R13, R19 ;  /* 0x0000000d0a747223 */ /* 0x040fe20000010013 */
[----:B------:R-:W-:Y:S01]  /*0a40*/  FADD.FTZ R75, R75, R118 ;  /* 0x000000764b4b7221 */ /* 0x000fe20000010000 */
[----:B------:R-:W-:Y:S01]  /*0a50*/  FFMA.FTZ R59, R10, R118, R59 ;  /* 0x000000760a3b7223 */ /* 0x000fe2000001003b */
[----:B------:R-:W-:Y:S01]  /*0a60*/  FADD.FTZ R118, R113, R14 ;  /* 0x0000000e71767221 */ /* 0x000fe20000010000 */
[----:B------:R-:W-:Y:S01]  /*0a70*/  FMUL.FTZ R15, R29, R148 ;  /* 0x000000941d0f7220 */ /* 0x000fe20000410000 */
        /* <DEDUP_REMOVED lines=17> */
.L_x_5199:
[----:B------:R-:W-:Y:S05]  /*0b90*/  BSYNC B1 ;  /* 0x0000000000017941 */ /* 0x000fea0003800000 */
.L_x_5198:
        /* <DEDUP_REMOVED lines=19> */
[----:B------:R-:W-:Y:S02]  /*0cd0*/  HADD2.F32 R134, -RZ, R113.H1_H1 ;  /* 0x30000071ff867230 */ /* 0x000fe40000004100 */
[--C-:B------:R-:W-:Y:S02]  /*0ce0*/  HADD2.F32 R136, -RZ, R114.reuse.H0_H0 ;  /* 0x20000072ff887230 */ /* 0x100fe40000004100 */
[----:B------:R-:W-:Y:S01]  /*0cf0*/  FADD.FTZ R131, -R145, R112 ;  /* 0x0000007091837221 */ /* 0x000fe20000010100 */
[----:B------:R-:W-:-:S02]  /*0d00*/  HADD2.F32 R114, -RZ, R114.H1_H1 ;  /* 0x30000072ff727230 */ /* 0x000fc40000004100 */
[C---:B------:R-:W-:Y:S01]  /*0d10*/  FADD.FTZ R133, -R145.reuse, R132 ;  /* 0x0000008491857221 */ /* 0x040fe20000010100 */
[--C-:B------:R-:W-:Y:S02]  /*0d20*/  HADD2.F32 R138, -RZ, R115.reuse.H0_H0 ;  /* 0x20000073ff8a7230 */ /* 0x100fe40000004100 */
[C---:B------:R-:W-:Y:S01]  /*0d30*/  FADD.FTZ R137, -R145.reuse, R134 ;  /* 0x0000008691897221 */ /* 0x040fe20000010100 */
[----:B------:R-:W-:Y:S02]  /*0d40*/  HADD2.F32 R140, -RZ, R115.H1_H1 ;  /* 0x30000073ff8c7230 */ /* 0x000fe40000004100 */
[C---:B------:R-:W-:Y:S01]  /*0d50*/  FADD.FTZ R113, -R145.reuse, R130 ;  /* 0x0000008291717221 */ /* 0x040fe20000010100 */
[----:B------:R-:W-:Y:S01]  /*0d60*/  FADD.FTZ R141, -R145, R114 ;  /* 0x00000072918d7221 */ /* 0x000fe20000010100 */
[C---:B0----5:R-:W-:Y:S01]  /*0d70*/  FMUL.FTZ R128, R122.reuse, R131 ;  /* 0x000000837a807220 */ /* 0x061fe20000410000 */
[----:B---3--:R-:W-:Y:S02]  /*0d80*/  HADD2.F32 R115, -RZ, R116.H0_H0 ;  /* 0x20000074ff737230 */ /* 0x008fe40000004100 */
[----:B------:R-:W-:Y:S01]  /*0d90*/  FMUL.FTZ R131, R122, R133 ;  /* 0x000000857a837220 */ /* 0x000fe20000410000 */
[----:B------:R-:W-:-:S02]  /*0da0*/  HADD2.F32 R135, -RZ, R117.H0_H0 ;  /* 0x20000075ff877230 */ /* 0x000fc40000004100 */
[----:B------:R-:W-:Y:S01]  /*0db0*/  FMUL.FTZ R132, R122, R137 ;  /* 0x000000897a847220 */ /* 0x000fe20000410000 */
[----:B------:R-:W-:Y:S02]  /*0dc0*/  HADD2.F32 R114, -RZ, R117.H1_H1 ;  /* 0x30000075ff727230 */ /* 0x000fe40000004100 */
        /* <DEDUP_REMOVED lines=16> */
[----:B------:R-:W-:-:S02]  /*0ed0*/  HADD2.F32 R117, -RZ, R118.H0_H0 ;  /* 0x20000076ff757230 */ /* 0x000fc40000004100 */
[----:B------:R-:W-:Y:S01]  /*0ee0*/  FADD.FTZ R81, R81, R116 ;  /* 0x0000007451517221 */ /* 0x000fe20000010000 */
[----:B------:R-:W-:Y:S01]  /*0ef0*/  FFMA.FTZ R65, R128, R116, R65 ;  /* 0x0000007480417223 */ /* 0x000fe20000010041 */
[----:B------:R-:W-:Y:S01]  /*0f00*/  FADD.FTZ R139, -R145, R136 ;  /* 0x00000088918b7221 */ /* 0x000fe20000010100 */
[----:B------:R-:W-:Y:S01]  /*0f10*/  FADD.FTZ R116, R115, R134 ;  /* 0x0000008673747221 */ /* 0x000fe20000010000 */
[----:B------:R-:W-:Y:S01]  /*0f20*/  FFMA.FTZ R113, R131, R134, R114 ;  /* 0x0000008683717223 */ /* 0x000fe20000010072 */
[----:B------:R-:W-:Y:S02]  /*0f30*/  HADD2.F32 R118, -RZ, R118.H1_H1 ;  /* 0x30000076ff767230 */ /* 0x000fe40000004100 */
[----:B------:R-:W-:Y:S01]  /*0f40*/  FMUL.FTZ R137, R122, R139 ;  /* 0x0000008b7a897220 */ /* 0x000fe20000410000 */
[----:B------:R-:W-:Y:S01]  /*0f50*/  FMUL.FTZ R136, R44, R117 ;  /* 0x000000752c887220 */ /* 0x000fe20000410000 */
[----:B------:R-:W-:Y:S01]  /*0f60*/  FADD.FTZ R115, R116, R135 ;  /* 0x0000008774737221 */ /* 0x000fe20000010000 */
[----:B------:R-:W-:Y:S01]  /*0f70*/  FFMA.FTZ R114, R132, R135, R113 ;  /* 0x0000008784727223 */ /* 0x000fe20000010071 */
[----:B------:R-:W-:Y:S01]  /*0f80*/  FADD.FTZ R149, -R145, R138 ;  /* 0x0000008a91957221 */ /* 0x000fe20000010100 */
[----:B------:R-:W-:-:S02]  /*0f90*/  HADD2.F32 R151, -RZ, R119.H0_H0 ;  /* 0x20000077ff977230 */ /* 0x000fc40000004100 */
[C---:B------:R-:W-:Y:S01]  /*0fa0*/  FMUL.FTZ R138, R122.reuse, R141 ;  /* 0x0000008d7a8a7220 */ /* 0x040fe20000410000 */
[----:B------:R-:W-:Y:S01]  /*0fb0*/  FMUL.FTZ R139, R45, R118 ;  /* 0x000000762d8b7220 */ /* 0x000fe20000410000 */
        /* <DEDUP_REMOVED lines=22> */
.L_x_5201:
[----:B------:R-:W-:Y:S05]  /*1120*/  BSYNC B1 ;  /* 0x0000000000017941 */ /* 0x000fea0003800000 */
.L_x_5200:
        /* <DEDUP_REMOVED lines=21> */
.L_x_5225:
        /* <DEDUP_REMOVED lines=14> */
[-CC-:B------:R-:W-:Y:S01]  /*1360*/  FFMA.FTZ R117, R3, R145.reuse, R116.reuse ;  /* 0x0000009103757223 */ /* 0x180fe20000010074 */
[-CC-:B0-----:R-:W-:Y:S01]  /*1370*/  FFMA.FTZ R118, R6, R145.reuse, R116.reuse ;  /* 0x0000009106767223 */ /* 0x181fe20000010074 */
[-C--:B------:R-:W-:Y:S01]  /*1380*/  FFMA.FTZ R149, R17, R145.reuse, R116 ;  /* 0x0000009111957223 */ /* 0x080fe20000010074 */
[----:B------:R-:W-:Y:S01]  /*1390*/  ISETP.NE.AND.EX P1, PT, RZ, UR17, PT, P1 ;  /* 0x00000011ff007c0c */ /* 0x000fe2000bf25310 */
[----:B------:R-:W-:Y:S01]  /*13a0*/  FADD.FTZ R117, R8, -R117 ;  /* 0x8000007508757221 */ /* 0x000fe20000010000 */
[----:B------:R-:W-:Y:S01]  /*13b0*/  FADD.FTZ R147, R7, -R118 ;  /* 0x8000007607937221 */ /* 0x000fe20000010000 */
[----:B------:R-:W-:Y:S01]  /*13c0*/  FFMA.FTZ R118, R10, R145, R116 ;  /* 0x000000910a767223 */ /* 0x000fe20000010074 */
[----:B------:R-:W-:Y:S01]  /*13d0*/  FADD.FTZ R149, R18, -R149 ;  /* 0x8000009512957221 */ /* 0x000fe20000010000 */
[C---:B------:R-:W-:Y:S01]  /*13e0*/  FMUL.FTZ R158, R122.reuse, R117 ;  /* 0x000000757a9e7220 */ /* 0x040fe20000410000 */
[----:B------:R-:W-:Y:S01]  /*13f0*/  FMUL.FTZ R154, R122, R147 ;  /* 0x000000937a9a7220 */ /* 0x000fe20000410000 */
[----:B------:R-:W-:-:S02]  /*1400*/  @P2 HADD2.F32 R119, -RZ, R100.H0_H0 ;  /* 0x20000064ff772230 */ /* 0x000fc40000004100 */
[-CC-:B------:R-:W-:Y:S01]  /*1410*/  FFMA.FTZ R150, R120, R145.reuse, R116.reuse ;  /* 0x0000009178967223 */ /* 0x180fe20000010074 */
[----:B------:R-:W-:Y:S01]  /*1420*/  @P2 HADD2.F32 R117, -RZ, R100.H1_H1 ;  /* 0x30000064ff752230 */ /* 0x000fe20000004100 */
[----:B------:R-:W-:Y:S01]  /*1430*/  LOP3.LUT P6, RZ, R124, 0xff00, RZ, 0xc0, !PT ;  /* 0x0000ff007cff7812 */ /* 0x000fe200078cc0ff */
[----:B------:R-:W-:Y:S01]  /*1440*/  @P2 FADD.FTZ R158, R158, R119 ;  /* 0x000000779e9e2221 */ /* 0x000fe20000010000 */
[-CC-:B------:R-:W-:Y:S02]  /*1450*/  FFMA.FTZ R119, R9, R145.reuse, R116.reuse ;  /* 0x0000009109777223 */ /* 0x180fe40000010074 */
[----:B------:R-:W-:Y:S01]  /*1460*/  @P2 FADD.FTZ R154, R154, R117 ;  /* 0x000000759a9a2221 */ /* 0x000fe20000010000 */
[----:B------:R-:W-:Y:S01]  /*1470*/  FFMA.FTZ R117, R11, R145, R116 ;  /* 0x000000910b757223 */ /* 0x000fe20000010074 */
[----:B------:R-:W-:-:S03]  /*1480*/  FADD.FTZ R119, R12, -R119 ;  /* 0x800000770c777221 */ /* 0x000fc60000010000 */
[----:B------:R-:W-:Y:S01]  /*1490*/  FADD.FTZ R147, R14, -R117 ;  /* 0x800000750e937221 */ /* 0x000fe20000010000 */
[----:B------:R-:W-:Y:S02]  /*14a0*/  @P2 HADD2.F32 R117, -RZ, R101.H0_H0 ;  /* 0x20000065ff752230 */ /* 0x000fe40000004100 */
[C---:B------:R-:W-:Y:S01]  /*14b0*/  FMUL.FTZ R156, R122.reuse, R119 ;  /* 0x000000777a9c7220 */ /* 0x040fe20000410000 */
[----:B------:R-:W-:Y:S02]  /*14c0*/  @P2 HADD2.F32 R119, -RZ, R102.H0_H0 ;  /* 0x20000066ff772230 */ /* 0x000fe40000004100 */
[----:B------:R-:W-:Y:S01]  /*14d0*/  FMUL.FTZ R148, R122, R147 ;  /* 0x000000937a947220 */ /* 0x000fe20000410000 */
[----:B------:R-:W-:Y:S02]  /*14e0*/  @P2 HADD2.F32 R147, -RZ, R103.H0_H0 ;  /* 0x20000067ff932230 */ /* 0x000fe40000004100 */
[----:B------:R-:W-:Y:S01]  /*14f0*/  @P2 FADD.FTZ R156, R156, R117 ;  /* 0x000000759c9c2221 */ /* 0x000fe20000010000 */
[----:B------:R-:W-:Y:S01]  /*1500*/  FADD.FTZ R117, R13, -R118 ;  /* 0x800000760d757221 */ /* 0x000fe20000010000 */
[----:B------:R-:W-:Y:S01]  /*1510*/  @P2 FADD.FTZ R148, R148, R119 ;  /* 0x0000007794942221 */ /* 0x000fe20000010000 */
[----:B------:R-:W-:-:S02]  /*1520*/  @P2 HADD2.F32 R119, -RZ, R101.H1_H1 ;  /* 0x30000065ff772230 */ /* 0x000fc40000004100 */
[C---:B------:R-:W-:Y:S01]  /*1530*/  FMUL.FTZ R118, R122.reuse, R149 ;  /* 0x000000957a767220 */ /* 0x040fe20000410000 */
[----:B------:R-:W-:Y:S01]  /*1540*/  FMUL.FTZ R152, R122, R117 ;  /* 0x000000757a987220 */ /* 0x000fe20000410000 */
[----:B------:R-:W-:Y:S01]  /*1550*/  @P1 F2FP.F16.F32.PACK_AB R117, RZ, R158 ;  /* 0x0000009eff75123e */ /* 0x000fe200000000ff */
[-C--:B------:R-:W-:Y:S01]  /*1560*/  FMUL.FTZ R158, R158, R123.reuse ;  /* 0x0000007b9e9e7220 */ /* 0x080fe20000410000 */
[----:B------:R-:W-:Y:S01]  /*1570*/  @P2 FADD.FTZ R118, R118, R147 ;  /* 0x0000009376762221 */ /* 0x000fe20000010000 */
[----:B------:R-:W-:Y:S01]  /*1580*/  @P2 FADD.FTZ R152, R152, R119 ;  /* 0x0000007798982221 */ /* 0x000fe20000010000 */
[----:B------:R-:W-:Y:S01]  /*1590*/  @P1 F2FP.F16.F32.PACK_AB R119, RZ, R156 ;  /* 0x0000009cff77123e */ /* 0x000fe200000000ff */
[----:B------:R-:W-:Y:S01]  /*15a0*/  FMUL.FTZ R158, R158, UR15 ;  /* 0x0000000f9e9e7c20 */ /* 0x000fe20008410000 */
[----:B------:R-:W-:Y:S01]  /*15b0*/  @P1 PRMT R20, R117, 0x7610, R20 ;  /* 0x0000761075141816 */ /* 0x000fe20000000014 */
[-C--:B------:R-:W-:Y:S01]  /*15c0*/  FMUL.FTZ R156, R156, R123.reuse ;  /* 0x0000007b9c9c7220 */ /* 0x080fe20000410000 */
[----:B------:R-:W-:Y:S01]  /*15d0*/  @P1 F2FP.F16.F32.PACK_AB R146, RZ, R152 ;  /* 0x00000098ff92123e */ /* 0x000fe200000000ff */
[-C--:B------:R-:W-:Y:S01]  /*15e0*/  FMUL.FTZ R152, R152, R123.reuse ;  /* 0x0000007b98987220 */ /* 0x080fe20000410000 */
[----:B------:R-:W-:Y:S01]  /*15f0*/  @P1 PRMT R21, R119, 0x7610, R21 ;  /* 0x0000761077151816 */ /* 0x000fe20000000015 */
[-C--:B------:R-:W-:Y:S01]  /*1600*/  FMUL.FTZ R153, R118, R123.reuse ;  /* 0x0000007b76997220 */ /* 0x080fe20000410000 */
[----:B------:R-:W-:Y:S01]  /*1610*/  @P1 F2FP.F16.F32.PACK_AB R117, RZ, R154 ;  /* 0x0000009aff75123e */ /* 0x000fe200000000ff */
[----:B------:R-:W-:Y:S01]  /*1620*/  FMUL.FTZ R154, R154, R123 ;  /* 0x0000007b9a9a7220 */ /* 0x000fe20000410000 */
[----:B------:R-:W-:Y:S01]  /*1630*/  @P1 PRMT R21, R21, 0x5410, R146 ;  /* 0x0000541015151816 */ /* 0x000fe20000000092 */
[----:B------:R-:W-:Y:S01]  /*1640*/  FFMA.FTZ R146, R16, R145, R116 ;  /* 0x0000009110927223 */ /* 0x000fe20000010074 */
[----:B------:R-:W-:Y:S01]  /*1650*/  @P1 F2FP.F16.F32.PACK_AB R147, RZ, R148 ;  /* 0x00000094ff93123e */ /* 0x000fe200000000ff */
[----:B------:R-:W-:Y:S01]  /*1660*/  FMUL.FTZ R148, R148, R123 ;  /* 0x0000007b94947220 */ /* 0x000fe20000410000 */
[----:B------:R-:W-:Y:S01]  /*1670*/  @P1 PRMT R20, R20, 0x5410, R117 ;  /* 0x0000541014141816 */ /* 0x000fe20000000075 */
[----:B------:R-:W-:Y:S01]  /*1680*/  FADD.FTZ R119, R15, -R146 ;  /* 0x800000920f777221 */ /* 0x000fe20000010000 */
[----:B------:R-:W0:Y:S01]  /*1690*/  @P1 LDC.64 R116, c[0x0][0x308] ;  /* 0x0000c200ff741b82 */ /* 0x000e220000000a00 */
[----:B------:R-:W-:Y:S01]  /*16a0*/  @P1 PRMT R22, R147, 0x7610, R22 ;  /* 0x0000761093161816 */ /* 0x000fe20000000016 */
[----:B------:R-:W-:Y:S01]  /*16b0*/  FADD.FTZ R147, R19, -R150 ;  /* 0x8000009613937221 */ /* 0x000fe20000010000 */
[C---:B------:R-:W-:Y:S01]  /*16c0*/  FMUL.FTZ R150, R122.reuse, R119 ;  /* 0x000000777a967220 */ /* 0x040fe20000410000 */
[----:B------:R-:W-:Y:S01]  /*16d0*/  @P2 HADD2.F32 R119, -RZ, R102.H1_H1 ;  /* 0x30000066ff772230 */ /* 0x000fe20000004100 */
[----:B------:R-:W-:Y:S01]  /*16e0*/  @P1 F2FP.F16.F32.PACK_AB R149, RZ, R118 ;  /* 0x00000076ff95123e */ /* 0x000fe200000000ff */
[----:B------:R-:W-:Y:S01]  /*16f0*/  FMUL.FTZ R146, R122, R147 ;  /* 0x000000937a927220 */ /* 0x000fe20000410000 */
[----:B------:R-:W-:-:S02]  /*1700*/  @P2 HADD2.F32 R147, -RZ, R103.H1_H1 ;  /* 0x30000067ff932230 */ /* 0x000fc40000004100 */
[----:B------:R-:W-:Y:S01]  /*1710*/  FMUL.FTZ R153, R153, UR15 ;  /* 0x0000000f99997c20 */ /* 0x000fe20008410000 */
[----:B------:R-:W-:Y:S01]  /*1720*/  @P2 FADD.FTZ R150, R150, R119 ;  /* 0x0000007796962221 */ /* 0x000fe20000010000 */
[----:B------:R-:W-:Y:S01]  /*1730*/  MOV R119, R124 ;  /* 0x0000007c00777202 */ /* 0x000fe20000000f00 */
[----:B------:R-:W-:Y:S01]  /*1740*/  @P2 FADD.FTZ R146, R146, R147 ;  /* 0x0000009392922221 */ /* 0x000fe20000010000 */
[----:B------:R-:W-:Y:S01]  /*1750*/  @P1 PRMT R23, R149, 0x7610, R23 ;  /* 0x0000761095171816 */ /* 0x000fe20000000017 */
[----:B------:R-:W-:Y:S01]  /*1760*/  HFMA2.MMA R149, -RZ, RZ, 0, 0 ;  /* 0x00000000ff957435 */ /* 0x000fe200000001ff */
[----:B------:R-:W-:Y:S02]  /*1770*/  LOP3.LUT P2, RZ, R119, 0xff, RZ, 0xc0, !PT ;  /* 0x000000ff77ff7812 */ /* 0x000fe4000784c0ff */
[----:B------:R-:W-:Y:S02]  /*1780*/  @P1 F2FP.F16.F32.PACK_AB R119, RZ, R150 ;  /* 0x00000096ff77123e */ /* 0x000fe400000000ff */
[----:B------:R-:W-:Y:S01]  /*1790*/  @P1 F2FP.F16.F32.PACK_AB R147, RZ, R146 ;  /* 0x00000092ff93123e */ /* 0x000fe200000000ff */
[----:B------:R-:W-:Y:S01]  /*17a0*/  FMUL.FTZ R146, R146, R123 ;  /* 0x0000007b92927220 */ /* 0x000fe20000410000 */
[----:B------:R-:W-:-:S02]  /*17b0*/  @P1 PRMT R22, R22, 0x5410, R119 ;  /* 0x0000541016161816 */ /* 0x000fc40000000077 */
[----:B------:R-:W-:Y:S01]  /*17c0*/  @P1 PRMT R23, R23, 0x5410, R147 ;  /* 0x0000541017171816 */ /* 0x000fe20000000093 */
[----:B0-----:R-:W-:Y:S01]  /*17d0*/  @P1 IMAD.WIDE.U32 R116, R121, 0x10, R116 ;  /* 0x0000001079741825 */ /* 0x001fe200078e0074 */
[----:B------:R-:W-:-:S03]  /*17e0*/  HFMA2.MMA R147, -RZ, RZ, 0, 0 ;  /* 0x00000000ff937435 */ /* 0x000fc600000001ff */
[----:B------:R-:W-:Y:S01]  /*17f0*/  FMUL.FTZ R146, R146, UR15 ;  /* 0x0000000f92927c20 */ /* 0x000fe20008410000 */
[----:B------:R0:W-:Y:S01]  /*1800*/  @P1 STG.E.128 desc[UR4][R116.64], R20 ;  /* 0x0000001474001986 */ /* 0x0001e2000c101d04 */
[----:B------:R-:W-:Y:S01]  /*1810*/  LOP3.LUT P1, RZ, R124, 0xff0000, RZ, 0xc0, !PT ;  /* 0x00ff00007cff7812 */ /* 0x000fe2000782c0ff */
[----:B0-----:R-:W-:Y:S01]  /*1820*/  FMUL.FTZ R116, R154, UR15 ;  /* 0x0000000f9a747c20 */ /* 0x001fe20008410000 */
[----:B------:R-:W-:Y:S01]  /*1830*/  MOV R154, RZ ;  /* 0x000000ff009a7202 */ /* 0x000fe20000000f00 */
[----:B------:R-:W-:Y:S01]  /*1840*/  FMUL.FTZ R117, R156, UR15 ;  /* 0x0000000f9c757c20 */ /* 0x000fe20008410000 */
[----:B------:R-:W-:Y:S01]  /*1850*/  FMUL.FTZ R156, R152, UR15 ;  /* 0x0000000f989c7c20 */ /* 0x000fe20008410000 */
[----:B------:R-:W-:Y:S01]  /*1860*/  MOV R152, RZ ;  /* 0x000000ff00987202 */ /* 0x000fe20000000f00 */
[--C-:B--2---:R-:W-:Y:S02]  /*1870*/  @P2 HADD2.F32 R119, -RZ, R112.reuse.H0_H0 ;  /* 0x20000070ff772230 */ /* 0x104fe40000004100 */
[----:B------:R-:W-:-:S03]  /*1880*/  @P6 HADD2.F32 R112, -RZ, R112.H1_H1 ;  /* 0x30000070ff706230 */ /* 0x000fc60000004100 */
[----:B------:R-:W-:Y:S01]  /*1890*/  @P2 FMUL.FTZ R147, R158, R119 ;  /* 0x000000779e932220 */ /* 0x000fe20000410000 */
[----:B------:R-:W-:Y:S01]  /*18a0*/  FMUL.FTZ R119, R32, R158 ;  /* 0x0000009e20777220 */ /* 0x000fe20000410000 */
[----:B------:R-:W-:Y:S01]  /*18b0*/  @P6 FMUL.FTZ R154, R116, R112 ;  /* 0x00000070749a6220 */ /* 0x000fe20000410000 */
[----:B------:R-:W-:Y:S02]  /*18c0*/  @P1 HADD2.F32 R112, -RZ, R113.H0_H0 ;  /* 0x20000071ff701230 */ /* 0x000fe40000004100 */
[----:B------:R-:W-:Y:S01]  /*18d0*/  FADD.FTZ R88, R88, R147 ;  /* 0x0000009358587221 */ /* 0x000fe20000010000 */
[----:B------:R-:W-:Y:S01]  /*18e0*/  FSEL R119, R119, RZ, P2 ;  /* 0x000000ff77777208 */ /* 0x000fe20001000000 */
[----:B------:R-:W-:Y:S01]  /*18f0*/  FADD.FTZ R89, R89, R154 ;  /* 0x0000009a59597221 */ /* 0x000fe20000010000 */
[----:B------:R-:W-:Y:S01]  /*1900*/  LOP3.LUT P2, RZ, R124, 0xff000000, RZ, 0xc0, !PT ;  /* 0xff0000007cff7812 */ /* 0x000fe2000784c0ff */
[----:B------:R-:W-:Y:S01]  /*1910*/  @P1 FMUL.FTZ R149, R117, R112 ;  /* 0x0000007075951220 */ /* 0x000fe20000410000 */
[----:B------:R-:W-:-:S03]  /*1920*/  FMUL.FTZ R112, R33, R116 ;  /* 0x0000007421707220 */ /* 0x000fc60000410000 */
[----:B------:R-:W-:Y:S02]  /*1930*/  FADD.FTZ R90, R90, R149 ;  /* 0x000000955a5a7221 */ /* 0x000fe40000010000 */
[----:B------:R-:W-:Y:S01]  /*1940*/  FSEL R116, R112, RZ, P6 ;  /* 0x000000ff70747208 */ /* 0x000fe20003000000 */
[----:B------:R-:W-:Y:S01]  /*1950*/  FMUL.FTZ R112, R34, R117 ;  /* 0x0000007522707220 */ /* 0x000fe20000410000 */
[----:B------:R-:W-:Y:S02]  /*1960*/  LOP3.LUT P6, RZ, R125, 0xff, RZ, 0xc0, !PT ;  /* 0x000000ff7dff7812 */ /* 0x000fe400078cc0ff */
[----:B------:R-:W-:Y:S01]  /*1970*/  F2FP.F16.F32.PACK_AB R116, R116, R119 ;  /* 0x000000777474723e */ /* 0x000fe200000000ff */
[----:B------:R-:W-:Y:S01]  /*1980*/  FMUL.FTZ R119, R148, UR15 ;  /* 0x0000000f94777c20 */ /* 0x000fe20008410000 */
[----:B------:R-:W-:Y:S01]  /*1990*/  @P2 HADD2.F32 R113, -RZ, R113.H1_H1 ;  /* 0x30000071ff712230 */ /* 0x000fe20000004100 */
[----:B------:R-:W-:Y:S01]  /*19a0*/  FSEL R112, R112, RZ, P1 ;  /* 0x000000ff70707208 */ /* 0x000fe20000800000 */
[----:B------:R-:W-:Y:S01]  /*19b0*/  FMUL.FTZ R148, R150, R123 ;  /* 0x0000007b96947220 */ /* 0x000fe20000410000 */
[----:B------:R-:W-:Y:S01]  /*19c0*/  FMUL.FTZ R118, R36, R119 ;  /* 0x0000007724767220 */ /* 0x000fe20000410000 */
[----:B------:R-:W-:Y:S01]  /*19d0*/  FMUL.FTZ R150, R39, R146 ;  /* 0x0000009227967220 */ /* 0x000fe20000410000 */
[----:B------:R-:W-:Y:S01]  /*19e0*/  @P2 FMUL.FTZ R152, R156, R113 ;  /* 0x000000719c982220 */ /* 0x000fe20000410000 */
[----:B------:R-:W-:Y:S01]  /*19f0*/  FMUL.FTZ R113, R35, R156 ;  /* 0x0000009c23717220 */ /* 0x000fe20000410000 */
[----:B------:R-:W-:Y:S01]  /*1a00*/  FMUL.FTZ R148, R148, UR15 ;  /* 0x0000000f94947c20 */ /* 0x000fe20008410000 */
[----:B------:R-:W-:Y:S01]  /*1a10*/  FSEL R155, R118, RZ, P6 ;  /* 0x000000ff769b7208 */ /* 0x000fe20003000000 */
[----:B------:R-:W-:Y:S01]  /*1a20*/  FADD.FTZ R91, R91, R152 ;  /* 0x000000985b5b7221 */ /* 0x000fe20000010000 */
[----:B------:R-:W-:Y:S01]  /*1a30*/  LOP3.LUT P1, RZ, R125, 0xff0000, RZ, 0xc0, !PT ;  /* 0x00ff00007dff7812 */ /* 0x000fe2000782c0ff */
[----:B------:R-:W-:Y:S01]  /*1a40*/  FMUL.FTZ R118, R37, R148 ;  /* 0x0000009425767220 */ /* 0x000fe20000410000 */
[----:B------:R-:W-:-:S02]  /*1a50*/  FSEL R113, R113, RZ, P2 ;  /* 0x000000ff71717208 */ /* 0x000fc40001000000 */
[----:B------:R-:W-:Y:S02]  /*1a60*/  LOP3.LUT P2, RZ, R125, 0xff00, RZ, 0xc0, !PT ;  /* 0x0000ff007dff7812 */ /* 0x000fe4000784c0ff */
[----:B------:R-:W-:Y:S01]  /*1a70*/  F2FP.F16.F32.PACK_AB R117, R113, R112 ;  /* 0x000000707175723e */ /* 0x000fe200000000ff */
[----:B------:R-:W-:Y:S01]  /*1a80*/  @P6 HADD2.F32 R112, -RZ, R114.H0_H0 ;  /* 0x20000072ff706230 */ /* 0x000fe20000004100 */
[----:B------:R-:W-:-:S04]  /*1a90*/  FSEL R118, R118, RZ, P2 ;  /* 0x000000ff76767208 */ /* 0x000fc80001000000 */
[----:B------:R-:W-:Y:S01]  /*1aa0*/  @P6 FMUL.FTZ R151, R119, R112 ;  /* 0x0000007077976220 */ /* 0x000fe20000410000 */
[----:B------:R-:W-:Y:S01]  /*1ab0*/  FMUL.FTZ R119, R38, R153 ;  /* 0x0000009926777220 */ /* 0x000fe20000410000 */
[----:B------:R-:W0:Y:S01]  /*1ac0*/  LDC.64 R112, c[0x0][0x2f8] ;  /* 0x0000be00ff707b82 */ /* 0x000e220000000a00 */
[----:B------:R-:W-:Y:S01]  /*1ad0*/  LOP3.LUT P6, RZ, R125, 0xff000000, RZ, 0xc0, !PT ;  /* 0xff0000007dff7812 */ /* 0x000fe200078cc0ff */
[----:B------:R-:W-:Y:S01]  /*1ae0*/  FADD.FTZ R108, R108, R151 ;  /* 0x000000976c6c7221 */ /* 0x000fe20000010000 */
[----:B------:R-:W-:Y:S01]  /*1af0*/  F2FP.F16.F32.PACK_AB R118, R118, R155 ;  /* 0x0000009b7676723e */ /* 0x000fe200000000ff */
[----:B------:R-:W-:Y:S01]  /*1b00*/  @P2 HADD2.F32 R155, -RZ, R114.H1_H1 ;  /* 0x30000072ff9b2230 */ /* 0x000fe20000004100 */
[----:B------:R-:W-:Y:S01]  /*1b10*/  FSEL R119, R119, RZ, P1 ;  /* 0x000000ff77777208 */ /* 0x000fe20000800000 */
[----:B------:R-:W-:Y:S01]  /*1b20*/  @P1 HADD2.F32 R114, -RZ, R115.H0_H0 ;  /* 0x20000073ff721230 */ /* 0x000fe20000004100 */
[----:B------:R-:W-:-:S04]  /*1b30*/  FSEL R150, R150, RZ, P6 ;  /* 0x000000ff96967208 */ /* 0x000fc80003000000 */
[----:B------:R-:W-:Y:S02]  /*1b40*/  F2FP.F16.F32.PACK_AB R119, R150, R119 ;  /* 0x000000779677723e */ /* 0x000fe400000000ff */
[----:B------:R-:W-:Y:S01]  /*1b50*/  MOV R150, RZ ;  /* 0x000000ff00967202 */ /* 0x000fe20000000f00 */
[----:B------:R-:W-:Y:S01]  /*1b60*/  @P6 HADD2.F32 R157, -RZ, R115.H1_H1 ;  /* 0x30000073ff9d6230 */ /* 0x000fe20000004100 */
[----:B------:R-:W-:Y:S01]  /*1b70*/  HFMA2.MMA R115, -RZ, RZ, 0, 0 ;  /* 0x00000000ff737435 */ /* 0x000fe200000001ff */
[----:B------:R-:W-:Y:S01]  /*1b80*/  @P2 FMUL.FTZ R150, R148, R155 ;  /* 0x0000009b94962220 */ /* 0x000fe20000410000 */
[----:B------:R-:W-:Y:S02]  /*1b90*/  MOV R148, RZ ;  /* 0x000000ff00947202 */ /* 0x000fe40000000f00 */
[----:B------:R-:W-:Y:S01]  /*1ba0*/  @P6 FMUL.FTZ R148, R146, R157 ;  /* 0x0000009d92946220 */ /* 0x000fe20000410000 */
[----:B------:R-:W-:Y:S01]  /*1bb0*/  FADD.FTZ R109, R109, R150 ;  /* 0x000000966d6d7221 */ /* 0x000fe20000010000 */
[----:B------:R-:W-:-:S02]  /*1bc0*/  @P1 FMUL.FTZ R115, R153, R114 ;  /* 0x0000007299731220 */ /* 0x000fc40000410000 */
[----:B------:R-:W-:Y:S01]  /*1bd0*/  FADD.FTZ R111, R111, R148 ;  /* 0x000000946f6f7221 */ /* 0x000fe20000010000 */
[----:B0-----:R-:W-:-:S04]  /*1be0*/  IMAD.WIDE.U32 R112, R121, 0x10, R112 ;  /* 0x0000001079707825 */ /* 0x001fc800078e0070 */
[----:B------:R-:W-:Y:S01]  /*1bf0*/  FADD.FTZ R110, R110, R115 ;  /* 0x000000736e6e7221 */ /* 0x000fe20000010000 */
[----:B------:R-:W-:Y:S01]  /*1c00*/  IADD3 R121, R121, 0x20, RZ ;  /* 0x0000002079797810 */ /* 0x000fe20007ffe0ff */
[----:B------:R1:W-:Y:S06]  /*1c10*/  STG.E.128 desc[UR4][R112.64], R116 ;  /* 0x0000007470007986 */ /* 0x0003ec000c101d04 */
.L_x_5204:
[----:B------:R-:W-:Y:S05]  /*1c20*/  BSYNC B1 ;  /* 0x0000000000017941 */ /* 0x000fea0003800000 */
.L_x_5203:
        /* <DEDUP_REMOVED lines=12> */
[-CC-:B------:R-:W-:Y:S01]  /*1cf0*/  FFMA.FTZ R146, R132, R145.reuse, R150.reuse ;  /* 0x0000009184927223 */ /* 0x180fe20000010096 */
[----:B------:R-:W-:Y:S01]  /*1d00*/  FADD.FTZ R117, R130, -R117 ;  /* 0x8000007582757221 */ /* 0x000fe20000010000 */
[----:B------:R-:W-:Y:S01]  /*1d10*/  FADD.FTZ R143, R134, -R143 ;  /* 0x8000008f868f7221 */ /* 0x000fe20000010000 */
[----:B------:R-:W-:Y:S01]  /*1d20*/  LOP3.LUT P6, RZ, R116, 0xff, RZ, 0xc0, !PT ;  /* 0x000000ff74ff7812 */ /* 0x000fe200078cc0ff */
[-CC-:B------:R-:W-:Y:S01]  /*1d30*/  FFMA.FTZ R147, R137, R145.reuse, R150.reuse ;  /* 0x0000009189937223 */ /* 0x180fe20000010096 */
[----:B------:R-:W-:Y:S01]  /*1d40*/  ISETP.NE.U32.AND P2, PT, RZ, UR16, PT ;  /* 0x00000010ff007c0c */ /* 0x000fe2000bf45070 */
[-CC-:B------:R-:W-:Y:S01]  /*1d50*/  FFMA.FTZ R148, R138, R145.reuse, R150.reuse ;  /* 0x000000918a947223 */ /* 0x180fe20000010096 */
[-CC-:B------:R-:W-:Y:S01]  /*1d60*/  FFMA.FTZ R151, R141, R145.reuse, R150.reuse ;  /* 0x000000918d977223 */ /* 0x180fe20000010096 */
[----:B------:R-:W-:Y:S01]  /*1d70*/  FFMA.FTZ R153, R144, R145, R150 ;  /* 0x0000009190997223 */ /* 0x000fe20000010096 */
[----:B------:R-:W-:Y:S01]  /*1d80*/  FADD.FTZ R119, R133, -R118 ;  /* 0x8000007685777221 */ /* 0x000fe20000010000 */
[----:B------:R-:W-:Y:S01]  /*1d90*/  FMUL.FTZ R116, R122, R117 ;  /* 0x000000757a747220 */ /* 0x000fe20000410000 */
[----:B------:R-:W-:Y:S01]  /*1da0*/  FADD.FTZ R145, R135, -R146 ;  /* 0x8000009287917221 */ /* 0x000fe20000010000 */
[----:B------:R-:W-:-:S02]  /*1db0*/  @P1 HADD2.F32 R117, -RZ, R104.H0_H0 ;  /* 0x20000068ff751230 */ /* 0x000fc40000004100 */
[----:B------:R-:W-:Y:S01]  /*1dc0*/  FMUL.FTZ R146, R122, R143 ;  /* 0x0000008f7a927220 */ /* 0x000fe20000410000 */
[--C-:B------:R-:W-:Y:S01]  /*1dd0*/  @P1 HADD2.F32 R143, -RZ, R105.reuse.H0_H0 ;  /* 0x20000069ff8f1230 */ /* 0x100fe20000004100 */
[----:B------:R-:W-:Y:S01]  /*1de0*/  ISETP.NE.AND.EX P2, PT, RZ, UR17, PT, P2 ;  /* 0x00000011ff007c0c */ /* 0x000fe2000bf45320 */
[----:B------:R-:W-:Y:S01]  /*1df0*/  FADD.FTZ R147, R136, -R147 ;  /* 0x8000009388937221 */ /* 0x000fe20000010000 */
[----:B------:R-:W-:Y:S01]  /*1e00*/  FMUL.FTZ R154, R122, R119 ;  /* 0x000000777a9a7220 */ /* 0x000fe20000410000 */
[----:B------:R-:W-:Y:S02]  /*1e10*/  @P1 HADD2.F32 R119, -RZ, R104.H1_H1 ;  /* 0x30000068ff771230 */ /* 0x000fe40000004100 */
[----:B------:R-:W-:Y:S01]  /*1e20*/  FADD.FTZ R151, R140, -R151 ;  /* 0x800000978c977221 */ /* 0x000fe20000010000 */
[----:B------:R-:W-:Y:S01]  /*1e30*/  FMUL.FTZ R152, R122, R145 ;  /* 0x000000917a987220 */ /* 0x000fe20000410000 */
[----:B------:R-:W-:Y:S01]  /*1e40*/  @P1 FADD.FTZ R116, R116, R117 ;  /* 0x0000007574741221 */ /* 0x000fe20000010000 */
[----:B------:R-:W-:Y:S01]  /*1e50*/  FADD.FTZ R149, R139, -R148 ;  /* 0x800000948b957221 */ /* 0x000fe20000010000 */
[----:B------:R-:W-:-:S02]  /*1e60*/  @P1 HADD2.F32 R145, -RZ, R105.H1_H1 ;  /* 0x30000069ff911230 */ /* 0x000fc40000004100 */
[----:B------:R-:W-:Y:S01]  /*1e70*/  FMUL.FTZ R148, R122, R147 ;  /* 0x000000937a947220 */ /* 0x000fe20000410000 */
[--C-:B------:R-:W-:Y:S02]  /*1e80*/  @P1 HADD2.F32 R117, -RZ, R106.reuse.H0_H0 ;  /* 0x2000006aff751230 */ /* 0x100fe40000004100 */
[----:B------:R-:W-:Y:S01]  /*1e90*/  @P1 FADD.FTZ R146, R146, R143 ;  /* 0x0000008f92921221 */ /* 0x000fe20000010000 */
[--C-:B------:R-:W-:Y:S02]  /*1ea0*/  @P1 HADD2.F32 R143, -RZ, R107.reuse.H0_H0 ;  /* 0x2000006bff8f1230 */ /* 0x100fe40000004100 */
[----:B------:R-:W-:Y:S01]  /*1eb0*/  FADD.FTZ R153, R142, -R153 ;  /* 0x800000998e997221 */ /* 0x000fe20000010000 */
[----:B------:R-:W-:Y:S01]  /*1ec0*/  FMUL.FTZ R118, R122, R151 ;  /* 0x000000977a767220 */ /* 0x000fe20000410000 */
[----:B------:R-:W-:Y:S01]  /*1ed0*/  @P1 FADD.FTZ R154, R154, R119 ;  /* 0x000000779a9a1221 */ /* 0x000fe20000010000 */
[----:B------:R-:W-:Y:S02]  /*1ee0*/  @P1 HADD2.F32 R119, -RZ, R106.H1_H1 ;  /* 0x3000006aff771230 */ /* 0x000fe40000004100 */
[----:B------:R-:W-:Y:S01]  /*1ef0*/  FMUL.FTZ R150, R122, R149 ;  /* 0x000000957a967220 */ /* 0x000fe20000410000 */
[----:B------:R-:W-:Y:S01]  /*1f00*/  @P1 FADD.FTZ R152, R152, R145 ;  /* 0x0000009198981221 */ /* 0x000fe20000010000 */
[----:B------:R-:W-:Y:S01]  /*1f10*/  @P1 FADD.FTZ R148, R148, R117 ;  /* 0x0000007594941221 */ /* 0x000fe20000010000 */
[----:B------:R-:W-:-:S02]  /*1f20*/  @P1 HADD2.F32 R145, -RZ, R107.H1_H1 ;  /* 0x3000006bff911230 */ /* 0x000fc40000004100 */
[----:B------:R-:W-:Y:S01]  /*1f30*/  FMUL.FTZ R122, R122, R153 ;  /* 0x000000997a7a7220 */ /* 0x000fe20000410000 */
[----:B------:R-:W-:Y:S01]  /*1f40*/  @P1 FADD.FTZ R118, R118, R143 ;  /* 0x0000008f76761221 */ /* 0x000fe20000010000 */
[----:B------:R-:W-:Y:S01]  /*1f50*/  @P1 FADD.FTZ R150, R150, R119 ;  /* 0x0000007796961221 */ /* 0x000fe20000010000 */
[----:B------:R-:W-:Y:S01]  /*1f60*/  @P2 F2FP.F16.F32.PACK_AB R117, RZ, R116 ;  /* 0x00000074ff75223e */ /* 0x000fe200000000ff */
[----:B------:R-:W-:Y:S01]  /*1f70*/  @P1 FADD.FTZ R122, R122, R145 ;  /* 0x000000917a7a1221 */ /* 0x000fe20000010000 */
[----:B------:R-:W-:Y:S01]  /*1f80*/  @P2 F2FP.F16.F32.PACK_AB R147, RZ, R148 ;  /* 0x00000094ff93223e */ /* 0x000fe200000000ff */
[-C--:B------:R-:W-:Y:S01]  /*1f90*/  FMUL.FTZ R148, R148, R123.reuse ;  /* 0x0000007b94947220 */ /* 0x080fe20000410000 */
[----:B------:R-:W-:Y:S01]  /*1fa0*/  @P2 F2FP.F16.F32.PACK_AB R143, RZ, R146 ;  /* 0x00000092ff8f223e */ /* 0x000fe200000000ff */
[-C--:B------:R-:W-:Y:S01]  /*1fb0*/  FMUL.FTZ R146, R146, R123.reuse ;  /* 0x0000007b92927220 */ /* 0x080fe20000410000 */
[----:B------:R-:W-:Y:S01]  /*1fc0*/  @P2 F2FP.F16.F32.PACK_AB R149, RZ, R118 ;  /* 0x00000076ff95223e */ /* 0x000fe200000000ff */
[----:B------:R-:W-:Y:S01]  /*1fd0*/  FMUL.FTZ R118, R118, R123 ;  /* 0x0000007b76767220 */ /* 0x000fe20000410000 */
[----:B------:R-:W-:-:S02]  /*1fe0*/  @P2 PRMT R20, R117, 0x7610, R20 ;  /* 0x0000761075142816 */ /* 0x000fc40000000014 */
[----:B------:R-:W-:Y:S01]  /*1ff0*/  @P2 F2FP.F16.F32.PACK_AB R117, RZ, R150 ;  /* 0x00000096ff75223e */ /* 0x000fe200000000ff */
[-C--:B------:R-:W-:Y:S01]  /*2000*/  FMUL.FTZ R150, R150, R123.reuse ;  /* 0x0000007b96967220 */ /* 0x080fe20000410000 */
[----:B------:R-:W-:Y:S02]  /*2010*/  @P2 PRMT R22, R147, 0x7610, R22 ;  /* 0x0000761093162816 */ /* 0x000fe40000000016 */
[----:B------:R-:W-:Y:S01]  /*2020*/  @P2 PRMT R21, R143, 0x7610, R21 ;  /* 0x000076108f152816 */ /* 0x000fe20000000015 */
[----:B------:R-:W-:Y:S01]  /*2030*/  FMUL.FTZ R150, R150, UR15 ;  /* 0x0000000f96967c20 */ /* 0x000fe20008410000 */
[----:B------:R-:W-:Y:S01]  /*2040*/  @P2 F2FP.F16.F32.PACK_AB R143, RZ, R122 ;  /* 0x0000007aff8f223e */ /* 0x000fe200000000ff */
[-C--:B------:R-:W-:Y:S01]  /*2050*/  FMUL.FTZ R122, R122, R123.reuse ;  /* 0x0000007b7a7a7220 */ /* 0x080fe20000410000 */
[----:B------:R-:W-:Y:S01]  /*2060*/  @P2 PRMT R23, R149, 0x7610, R23 ;  /* 0x0000761095172816 */ /* 0x000fe20000000017 */
[----:B------:R-:W-:Y:S01]  /*2070*/  FMUL.FTZ R149, R148, UR15 ;  /* 0x0000000f94957c20 */ /* 0x000fe20008410000 */
[----:B------:R-:W-:Y:S01]  /*2080*/  @P2 F2FP.F16.F32.PACK_AB R119, RZ, R154 ;  /* 0x0000009aff77223e */ /* 0x000fe200000000ff */
[-C--:B------:R-:W-:Y:S01]  /*2090*/  FMUL.FTZ R154, R154, R123.reuse ;  /* 0x0000007b9a9a7220 */ /* 0x080fe20000410000 */
[----:B------:R-:W-:Y:S01]  /*20a0*/  @P2 F2FP.F16.F32.PACK_AB R145, RZ, R152 ;  /* 0x00000098ff91223e */ /* 0x000fe200000000ff */
[-C--:B------:R-:W-:Y:S01]  /*20b0*/  FMUL.FTZ R152, R152, R123.reuse ;  /* 0x0000007b98987220 */ /* 0x080fe20000410000 */
[----:B------:R-:W-:Y:S01]  /*20c0*/  @P2 PRMT R22, R22, 0x5410, R117 ;  /* 0x0000541016162816 */ /* 0x000fe20000000075 */
[----:B------:R-:W-:Y:S01]  /*20d0*/  FMUL.FTZ R117, R116, R123 ;  /* 0x0000007b74757220 */ /* 0x000fe20000410000 */
[----:B------:R-:W-:Y:S01]  /*20e0*/  @P2 PRMT R23, R23, 0x5410, R143 ;  /* 0x0000541017172816 */ /* 0x000fe2000000008f */
[----:B------:R-:W-:Y:S01]  /*20f0*/  HFMA2.MMA R143, -RZ, RZ, 0, 0 ;  /* 0x00000000ff8f7435 */ /* 0x000fe200000001ff */
[----:B------:R-:W-:Y:S01]  /*2100*/  @P2 LEA R116, P1, R121, UR16, 0x4 ;  /* 0x0000001079742c11 */ /* 0x000fe2000f8220ff */
[----:B------:R-:W-:Y:S01]  /*2110*/  FMUL.FTZ R147, R154, UR15 ;  /* 0x0000000f9a937c20 */ /* 0x000fe20008410000 */
[----:B------:R-:W-:Y:S01]  /*2120*/  @P2 PRMT R20, R20, 0x5410, R119 ;  /* 0x0000541014142816 */ /* 0x000fe20000000077 */
[----:B------:R-:W-:Y:S01]  /*2130*/  FMUL.FTZ R152, R152, UR15 ;  /* 0x0000000f98987c20 */ /* 0x000fe20008410000 */
[----:B------:R-:W-:Y:S01]  /*2140*/  @P2 PRMT R21, R21, 0x5410, R145 ;  /* 0x0000541015152816 */ /* 0x000fe20000000091 */
[----:B------:R-:W-:Y:S01]  /*2150*/  FMUL.FTZ R145, R117, UR15 ;  /* 0x0000000f75917c20 */ /* 0x000fe20008410000 */
[----:B------:R-:W-:Y:S01]  /*2160*/  @P2 LEA.HI.X R117, R121, UR17, RZ, 0x4, P1 ;  /* 0x0000001179752c11 */ /* 0x000fe200088f24ff */
[----:B------:R-:W-:Y:S01]  /*2170*/  HFMA2.MMA R123, -RZ, RZ, 0, 0 ;  /* 0x00000000ff7b7435 */ /* 0x000fe200000001ff */
[----:B------:R-:W-:-:S02]  /*2180*/  LOP3.LUT P1, RZ, R126, 0xff00, RZ, 0xc0, !PT ;  /* 0x0000ff007eff7812 */ /* 0x000fc4000782c0ff */
[----:B------:R-:W-:Y:S01]  /*2190*/  MOV R154, RZ ;  /* 0x000000ff009a7202 */ /* 0x000fe20000000f00 */
[----:B------:R0:W-:Y:S01]  /*21a0*/  @P2 STG.E.128 desc[UR4][R116.64], R20 ;  /* 0x0000001474002986 */ /* 0x0001e2000c101d04 */
[----:B------:R-:W-:Y:S01]  /*21b0*/  LOP3.LUT P2, RZ, R126, 0xff000000, RZ, 0xc0, !PT ;  /* 0xff0000007eff7812 */ /* 0x000fe2000784c0ff */
[----:B0-----:R-:W-:Y:S01]  /*21c0*/  FMUL.FTZ R117, R146, UR15 ;  /* 0x0000000f92757c20 */ /* 0x001fe20008410000 */
[----:B------:R-:W-:Y:S01]  /*21d0*/  MOV R146, RZ ;  /* 0x000000ff00927202 */ /* 0x000fe20000000f00 */
[----:B--2---:R-:W-:-:S06]  /*21e0*/  @P6 HADD2.F32 R119, -RZ, R112.H0_H0 ;  /* 0x20000070ff776230 */ /* 0x004fcc0000004100 */
[----:B------:R-:W-:Y:S02]  /*21f0*/  @P1 HADD2.F32 R112, -RZ, R112.H1_H1 ;  /* 0x30000070ff701230 */ /* 0x000fe40000004100 */
[----:B------:R-:W-:Y:S01]  /*2200*/  @P6 FMUL.FTZ R143, R145, R119 ;  /* 0x00000077918f6220 */ /* 0x000fe20000410000 */
[----:B------:R-:W-:Y:S01]  /*2210*/  FMUL.FTZ R119, R48, R145 ;  /* 0x0000009130777220 */ /* 0x000fe20000410000 */
[----:B------:R-:W-:Y:S01]  /*2220*/  FMUL.FTZ R145, R49, R147 ;  /* 0x0000009331917220 */ /* 0x000fe20000410000 */
[----:B------:R-:W-:Y:S01]  /*2230*/  @P1 FMUL.FTZ R154, R147, R112 ;  /* 0x00000070939a1220 */ /* 0x000fe20000410000 */
[----:B------:R-:W-:Y:S02]  /*2240*/  FADD.FTZ R92, R92, R143 ;  /* 0x0000008f5c5c7221 */ /* 0x000fe40000010000 */
[----:B------:R-:W-:Y:S01]  /*2250*/  FSEL R119, R119, RZ, P6 ;  /* 0x000000ff77777208 */ /* 0x000fe20003000000 */
[----:B------:R-:W-:Y:S01]  /*2260*/  FADD.FTZ R93, R93, R154 ;  /* 0x0000009a5d5d7221 */ /* 0x000fe20000010000 */
[----:B------:R-:W-:-:S02]  /*2270*/  LOP3.LUT P6, RZ, R126, 0xff0000, RZ, 0xc0, !PT ;  /* 0x00ff00007eff7812 */ /* 0x000fc400078cc0ff */
[----:B------:R-:W-:Y:S01]  /*2280*/  FSEL R112, R145, RZ, P1 ;  /* 0x000000ff91707208 */ /* 0x000fe20000800000 */
[----:B------:R-:W-:Y:S01]  /*2290*/  HFMA2.MMA R145, -RZ, RZ, 0, 0 ;  /* 0x00000000ff917435 */ /* 0x000fe200000001ff */
[----:B------:R-:W-:-:S09]  /*22a0*/  LOP3.LUT P1, RZ, R127, 0xff, RZ, 0xc0, !PT ;  /* 0x000000ff7fff7812 */ /* 0x000fd2000782c0ff */
[--C-:B------:R-:W-:Y:S02]  /*22b0*/  @P6 HADD2.F32 R116, -RZ, R113.reuse.H0_H0 ;  /* 0x20000071ff746230 */ /* 0x100fe40000004100 */
[----:B------:R-:W-:-:S03]  /*22c0*/  @P2 HADD2.F32 R113, -RZ, R113.H1_H1 ;  /* 0x30000071ff712230 */ /* 0x000fc60000004100 */
[----:B------:R-:W-:Y:S01]  /*22d0*/  @P6 FMUL.FTZ R145, R117, R116 ;  /* 0x0000007475916220 */ /* 0x000fe20000410000 */
[----:B------:R-:W-:Y:S01]  /*22e0*/  FMUL.FTZ R116, R51, R152 ;  /* 0x0000009833747220 */ /* 0x000fe20000410000 */
[----:B------:R-:W-:Y:S01]  /*22f0*/  @P2 FMUL.FTZ R146, R152, R113 ;  /* 0x0000007198922220 */ /* 0x000fe20000410000 */
[----:B------:R-:W-:Y:S01]  /*2300*/  FMUL.FTZ R113, R50, R117 ;  /* 0x0000007532717220 */ /* 0x000fe20000410000 */
[----:B------:R-:W-:Y:S02]  /*2310*/  @P1 HADD2.F32 R117, -RZ, R114.H0_H0 ;  /* 0x20000072ff751230 */ /* 0x000fe40000004100 */
[----:B------:R-:W-:Y:S01]  /*2320*/  FMUL.FTZ R152, R122, UR15 ;  /* 0x0000000f7a987c20 */ /* 0x000fe20008410000 */
[----:B------:R-:W-:Y:S01]  /*2330*/  FSEL R148, R116, RZ, P2 ;  /* 0x000000ff74947208 */ /* 0x000fe20001000000 */
[----:B------:R-:W-:Y:S01]  /*2340*/  FADD.FTZ R94, R94, R145 ;  /* 0x000000915e5e7221 */ /* 0x000fe20000010000 */
[----:B------:R-:W-:Y:S01]  /*2350*/  FSEL R147, R113, RZ, P6 ;  /* 0x000000ff71937208 */ /* 0x000fe20003000000 */
[----:B------:R-:W-:Y:S01]  /*2360*/  FMUL.FTZ R113, R52, R149 ;  /* 0x0000009534717220 */ /* 0x000fe20000410000 */
[----:B------:R-:W-:Y:S01]  /*2370*/  @P1 FMUL.FTZ R123, R149, R117 ;  /* 0x00000075957b1220 */ /* 0x000fe20000410000 */
[----:B------:R-:W-:Y:S01]  /*2380*/  F2FP.F16.F32.PACK_AB R116, R112, R119 ;  /* 0x000000777074723e */ /* 0x000fe200000000ff */
[----:B------:R-:W-:Y:S01]  /*2390*/  FMUL.FTZ R149, R118, UR15 ;  /* 0x0000000f76957c20 */ /* 0x000fe20008410000 */
[----:B------:R-:W-:Y:S01]  /*23a0*/  F2FP.F16.F32.PACK_AB R117, R148, R147 ;  /* 0x000000939475723e */ /* 0x000fe200000000ff */
[----:B------:R-:W-:Y:S01]  /*23b0*/  FMUL.FTZ R118, R53, R150 ;  /* 0x0000009635767220 */ /* 0x000fe20000410000 */
[----:B------:R-:W-:Y:S01]  /*23c0*/  FSEL R147, R113, RZ, P1 ;  /* 0x000000ff71937208 */ /* 0x000fe20000800000 */
[----:B------:R-:W-:Y:S01]  /*23d0*/  FMUL.FTZ R119, R54, R149 ;  /* 0x0000009536777220 */ /* 0x000fe20000410000 */
[----:B------:R-:W-:Y:S01]  /*23e0*/  LEA R112, P1, R121, UR18, 0x4 ;  /* 0x0000001279707c11 */ /* 0x000fe2000f8220ff */
[----:B------:R-:W-:Y:S01]  /*23f0*/  FADD.FTZ R95, R95, R146 ;  /* 0x000000925f5f7221 */ /* 0x000fe20000010000 */
[----:B------:R-:W-:Y:S01]  /*2400*/  LOP3.LUT P2, RZ, R127, 0xff00, RZ, 0xc0, !PT ;  /* 0x0000ff007fff7812 */ /* 0x000fe2000784c0ff */
[----:B------:R-:W-:Y:S01]  /*2410*/  FADD.FTZ R96, R96, R123 ;  /* 0x0000007b60607221 */ /* 0x000fe20000010000 */
[----:B------:R-:W-:Y:S01]  /*2420*/  LEA.HI.X R113, R121, UR19, RZ, 0x4, P1 ;  /* 0x0000001379717c11 */ /* 0x000fe200088f24ff */
[----:B------:R-:W-:Y:S01]  /*2430*/  FMUL.FTZ R121, R55, R152 ;  /* 0x0000009837797220 */ /* 0x000fe20000410000 */
[----:B------:R-:W-:-:S02]  /*2440*/  LOP3.LUT P6, RZ, R127, 0xff0000, RZ, 0xc0, !PT ;  /* 0x00ff00007fff7812 */ /* 0x000fc400078cc0ff */
[----:B------:R-:W-:Y:S02]  /*2450*/  LOP3.LUT P1, RZ, R127, 0xff000000, RZ, 0xc0, !PT ;  /* 0xff0000007fff7812 */ /* 0x000fe4000782c0ff */
[----:B------:R-:W-:Y:S02]  /*2460*/  FSEL R118, R118, RZ, P2 ;  /* 0x000000ff76767208 */ /* 0x000fe40001000000 */
[----:B------:R-:W-:Y:S02]  /*2470*/  FSEL R119, R119, RZ, P6 ;  /* 0x000000ff77777208 */ /* 0x000fe40003000000 */
[----:B------:R-:W-:Y:S01]  /*2480*/  FSEL R122, R121, RZ, P1 ;  /* 0x000000ff797a7208 */ /* 0x000fe20000800000 */
[----:B------:R-:W-:Y:S01]  /*2490*/  @P2 HADD2.F32 R121, -RZ, R114.H1_H1 ;  /* 0x30000072ff792230 */ /* 0x000fe20000004100 */
[----:B------:R-:W-:Y:S02]  /*24a0*/  F2FP.F16.F32.PACK_AB R118, R118, R147 ;  /* 0x000000937676723e */ /* 0x000fe400000000ff */
[----:B------:R-:W-:Y:S01]  /*24b0*/  F2FP.F16.F32.PACK_AB R119, R122, R119 ;  /* 0x000000777a77723e */ /* 0x000fe200000000ff */
[--C-:B------:R-:W-:Y:S01]  /*24c0*/  @P6 HADD2.F32 R122, -RZ, R115.reuse.H0_H0 ;  /* 0x20000073ff7a6230 */ /* 0x100fe20000004100 */
[----:B------:R-:W-:Y:S01]  /*24d0*/  MOV R148, RZ ;  /* 0x000000ff00947202 */ /* 0x000fe20000000f00 */
[----:B------:R-:W-:Y:S01]  /*24e0*/  @P1 HADD2.F32 R147, -RZ, R115.H1_H1 ;  /* 0x30000073ff931230 */ /* 0x000fe20000004100 */
[----:B------:R-:W-:Y:S01]  /*24f0*/  CS2R R114, SRZ ;  /* 0x0000000000727805 */ /* 0x000fe2000001ff00 */
[----:B------:R2:W-:Y:S01]  /*2500*/  STG.E.128 desc[UR4][R112.64], R116 ;  /* 0x0000007470007986 */ /* 0x0005e2000c101d04 */
[----:B------:R-:W-:Y:S01]  /*2510*/  @P2 FMUL.FTZ R114, R150, R121 ;  /* 0x0000007996722220 */ /* 0x000fe20000410000 */
[----:B------:R-:W-:Y:S01]  /*2520*/  @P6 FMUL.FTZ R115, R149, R122 ;  /* 0x0000007a95736220 */ /* 0x000fe20000410000 */
[----:B------:R-:W-:-:S02]  /*2530*/  @P1 FMUL.FTZ R148, R152, R147 ;  /* 0x0000009398941220 */ /* 0x000fc40000410000 */
[----:B------:R-:W-:Y:S01]  /*2540*/  FADD.FTZ R97, R97, R114 ;  /* 0x0000007261617221 */ /* 0x000fe20000010000 */
[----:B------:R-:W-:Y:S01]  /*2550*/  FADD.FTZ R98, R98, R115 ;  /* 0x0000007362627221 */ /* 0x000fe20000010000 */
[----:B------:R-:W-:-:S07]  /*2560*/  FADD.FTZ R99, R99, R148 ;  /* 0x0000009463637221 */ /* 0x000fce0000010000 */
.L_x_5206:
[----:B------:R-:W-:Y:S05]  /*2570*/  BSYNC B1 ;  /* 0x0000000000017941 */ /* 0x000fea0003800000 */
.L_x_5205:
[----:B-12---:R-:W1:Y:S02]  /*2580*/  LDC.64 R112, c[0x0][0x210] ;  /* 0x00008400ff707b82 */ /* 0x006e640000000a00 */
[----:B-1----:R-:W-:-:S04]  /*2590*/  LEA R0, R112, R0, 0x2 ;  /* 0x0000000070007211 */ /* 0x002fc800078e10ff */
[----:B------:R-:W-:-:S13]  /*25a0*/  ISETP.GE.AND P1, PT, R0, R113, PT ;  /* 0x000000710000720c */ /* 0x000fda0003f26270 */
[----:B------:R-:W-:Y:S05]  /*25b0*/  @!P1 BRA `(.L_x_5207) ;  /* 0xffffffdc00bc9947 */ /* 0x000fea000383ffff */
.L_x_5197:
[----:B------:R-:W-:Y:S05]  /*25c0*/  BSYNC B0 ;  /* 0x0000000000007941 */ /* 0x000fea0003800000 */
.L_x_5196:
        /* <DEDUP_REMOVED lines=62> */
[----:B------:R-:W-:Y:S01]  /*29b0*/  SHF.L.U32 R0, R26, 0x2, RZ ;  /* 0x000000021a007819 */ /* 0x000fe200000006ff */
        /* <DEDUP_REMOVED lines=91> */
.L_x_5209:
[----:B------:R-:W-:Y:S05]  /*2f70*/  BSYNC B0 ;  /* 0x0000000000007941 */ /* 0x000fea0003800000 */
.L_x_5208:
        /* <DEDUP_REMOVED lines=16> */
.L_x_5211:
[----:B------:R-:W-:Y:S05]  /*3080*/  BSYNC B0 ;  /* 0x0000000000007941 */ /* 0x000fea0003800000 */
.L_x_5210:
        /* <DEDUP_REMOVED lines=16> */
.L_x_5213:
[----:B------:R-:W-:Y:S05]  /*3190*/  BSYNC B0 ;  /* 0x0000000000007941 */ /* 0x000fea0003800000 */
.L_x_5212:
        /* <DEDUP_REMOVED lines=10> */
.L_x_5202:
        /* <DEDUP_REMOVED lines=8> */
.L_x_5215:
[----:B------:R-:W-:Y:S05]  /*32c0*/  BSYNC B1 ;  /* 0x0000000000017941 */ /* 0x000fea0003800000 */
.L_x_5214:
        /* <DEDUP_REMOVED lines=8> */
.L_x_5216:
[----:B------:R-:W-:Y:S01]  /*3350*/  FADD.FTZ R112, R112, R147 ;  /* 0x0000009370707221 */ /* 0x000fe20000010000 */
[----:B------:R-:W-:-:S04]  /*3360*/  HFMA2.MMA R149, -RZ, RZ, 0, 1.1920928955078125e-07 ;  /* 0x00000002ff957435 */ /* 0x000fc800000001ff */
[----:B------:R-:W-:Y:S02]  /*3370*/  MOV R148, R112 ;  /* 0x0000007000947202 */ /* 0x000fe40000000f00 */
[----:B------:R-:W-:-:S07]  /*3380*/  MOV R113, R145 ;  /* 0x0000009100717202 */ /* 0x000fce0000000f00 */
[----:B------:R-:W-:Y:S05]  /*3390*/  WARPSYNC.COLLECTIVE R143, `(.L_x_5217) ;  /* 0x000000008f087348 */ /* 0x000fea0003c00000 */
[----:B------:R0:W1:Y:S02]  /*33a0*/  SHFL.BFLY P1, R145, R148, R149, R150 ;  /* 0x0c00009594917389 */ /* 0x0000640000020096 */
[----:B01----:R-:W-:Y:S01]  /*33b0*/  ENDCOLLECTIVE ;  /* 0x000000000000791b */ /* 0x003fe20003800000 */
.L_x_5217:
[----:B------:R-:W-:-:S05]  /*33c0*/  FADD.FTZ R113, R113, R146 ;  /* 0x0000009271717221 */ /* 0x000fca0000010000 */
[----:B------:R-:W-:Y:S02]  /*33d0*/  MOV R148, R113 ;  /* 0x0000007100947202 */ /* 0x000fe40000000f00 */
[----:B------:R-:W-:-:S07]  /*33e0*/  MOV R115, R145 ;  /* 0x0000009100737202 */ /* 0x000fce0000000f00 */
[----:B------:R-:W-:Y:S05]  /*33f0*/  WARPSYNC.COLLECTIVE R143, `(.L_x_5218) ;  /* 0x000000008f087348 */ /* 0x000fea0003c00000 */
[----:B------:R0:W1:Y:S02]  /*3400*/  SHFL.BFLY P1, R145, R148, R149, R150 ;  /* 0x0c00009594917389 */ /* 0x0000640000020096 */
[----:B01----:R-:W-:Y:S01]  /*3410*/  ENDCOLLECTIVE ;  /* 0x000000000000791b */ /* 0x003fe20003800000 */
.L_x_5218:
[----:B------:R-:W-:Y:S01]  /*3420*/  FADD.FTZ R115, R112, R115 ;  /* 0x0000007370737221 */ /* 0x000fe20000010000 */
[----:B------:R-:W-:-:S04]  /*3430*/  HFMA2.MMA R149, -RZ, RZ, 0, 2.384185791015625e-07 ;  /* 0x00000004ff957435 */ /* 0x000fc800000001ff */
[----:B------:R-:W-:Y:S02]  /*3440*/  MOV R148, R115 ;  /* 0x0000007300947202 */ /* 0x000fe40000000f00 */
[----:B------:R-:W-:-:S07]  /*3450*/  MOV R114, R145 ;  /* 0x0000009100727202 */ /* 0x000fce0000000f00 */
[----:B------:R-:W-:Y:S05]  /*3460*/  WARPSYNC.COLLECTIVE R143, `(.L_x_5219) ;  /* 0x000000008f087348 */ /* 0x000fea0003c00000 */
[----:B------:R0:W1:Y:S02]  /*3470*/  SHFL.BFLY P1, R145, R148, R149, R150 ;  /* 0x0c00009594917389 */ /* 0x0000640000020096 */
[----:B01----:R-:W-:Y:S01]  /*3480*/  ENDCOLLECTIVE ;  /* 0x000000000000791b */ /* 0x003fe20003800000 */
.L_x_5219:
[----:B------:R-:W-:-:S05]  /*3490*/  FADD.FTZ R114, R113, R114 ;  /* 0x0000007271727221 */ /* 0x000fca0000010000 */
[----:B------:R-:W-:Y:S02]  /*34a0*/  MOV R148, R114 ;  /* 0x0000007200947202 */ /* 0x000fe40000000f00 */
[----:B------:R-:W-:-:S07]  /*34b0*/  MOV R116, R145 ;  /* 0x0000009100747202 */ /* 0x000fce0000000f00 */
[----:B------:R-:W-:Y:S05]  /*34c0*/  WARPSYNC.COLLECTIVE R143, `(.L_x_5220) ;  /* 0x000000008f087348 */ /* 0x000fea0003c00000 */
[----:B------:R0:W1:Y:S02]  /*34d0*/  SHFL.BFLY P1, R145, R148, R149, R150 ;  /* 0x0c00009594917389 */ /* 0x0000640000020096 */
[----:B01----:R-:W-:Y:S01]  /*34e0*/  ENDCOLLECTIVE ;  /* 0x000000000000791b */ /* 0x003fe20003800000 */
.L_x_5220:
[----:B------:R-:W-:Y:S01]  /*34f0*/  FADD.FTZ R116, R115, R116 ;  /* 0x0000007473747221 */ /* 0x000fe20000010000 */
[----:B------:R-:W-:-:S04]  /*3500*/  HFMA2.MMA R149, -RZ, RZ, 0, 4.76837158203125e-07 ;  /* 0x00000008ff957435 */ /* 0x000fc800000001ff */
[----:B------:R-:W-:Y:S02]  /*3510*/  MOV R148, R116 ;  /* 0x0000007400947202 */ /* 0x000fe40000000f00 */
[----:B------:R-:W-:-:S07]  /*3520*/  MOV R117, R145 ;  /* 0x0000009100757202 */ /* 0x000fce0000000f00 */
[----:B------:R-:W-:Y:S05]  /*3530*/  WARPSYNC.COLLECTIVE R143, `(.L_x_5221) ;  /* 0x000000008f087348 */ /* 0x000fea0003c00000 */
[----:B------:R0:W1:Y:S02]  /*3540*/  SHFL.BFLY P1, R145, R148, R149, R150 ;  /* 0x0c00009594917389 */ /* 0x0000640000020096 */
[----:B01----:R-:W-:Y:S01]  /*3550*/  ENDCOLLECTIVE ;  /* 0x000000000000791b */ /* 0x003fe20003800000 */
.L_x_5221:
[----:B------:R-:W-:-:S05]  /*3560*/  FADD.FTZ R117, R114, R117 ;  /* 0x0000007572757221 */ /* 0x000fca0000010000 */
[----:B------:R-:W-:Y:S02]  /*3570*/  MOV R148, R117 ;  /* 0x0000007500947202 */ /* 0x000fe40000000f00 */
[----:B------:R-:W-:-:S07]  /*3580*/  MOV R119, R145 ;  /* 0x0000009100777202 */ /* 0x000fce0000000f00 */
[----:B------:R-:W-:Y:S05]  /*3590*/  WARPSYNC.COLLECTIVE R143, `(.L_x_5222) ;  /* 0x000000008f087348 */ /* 0x000fea0003c00000 */
[----:B------:R0:W1:Y:S02]  /*35a0*/  SHFL.BFLY P1, R145, R148, R149, R150 ;  /* 0x0c00009594917389 */ /* 0x0000640000020096 */
[----:B01----:R-:W-:Y:S01]  /*35b0*/  ENDCOLLECTIVE ;  /* 0x000000000000791b */ /* 0x003fe20003800000 */
.L_x_5222:
[----:B------:R-:W-:Y:S01]  /*35c0*/  FADD.FTZ R119, R116, R119 ;  /* 0x0000007774777221 */ /* 0x000fe20000010000 */
[----:B------:R-:W-:-:S04]  /*35d0*/  HFMA2.MMA R149, -RZ, RZ, 0, 9.5367431640625e-07 ;  /* 0x00000010ff957435 */ /* 0x000fc800000001ff */
[----:B------:R-:W-:Y:S02]  /*35e0*/  MOV R148, R119 ;  /* 0x0000007700947202 */ /* 0x000fe40000000f00 */
[----:B------:R-:W-:-:S07]  /*35f0*/  MOV R118, R145 ;  /* 0x0000009100767202 */ /* 0x000fce0000000f00 */
[----:B------:R-:W-:Y:S05]  /*3600*/  WARPSYNC.COLLECTIVE R143, `(.L_x_5223) ;  /* 0x000000008f087348 */ /* 0x000fea0003c00000 */
[----:B------:R0:W1:Y:S02]  /*3610*/  SHFL.BFLY P1, R145, R148, R149, R150 ;  /* 0x0c00009594917389 */ /* 0x0000640000020096 */
[----:B01----:R-:W-:Y:S01]  /*3620*/  ENDCOLLECTIVE ;  /* 0x000000000000791b */ /* 0x003fe20003800000 */
.L_x_5223:
[----:B------:R-:W-:-:S05]  /*3630*/  FADD.FTZ R118, R117, R118 ;  /* 0x0000007675767221 */ /* 0x000fca0000010000 */
[----:B------:R-:W-:Y:S02]  /*3640*/  MOV R148, R118 ;  /* 0x0000007600947202 */ /* 0x000fe40000000f00 */
[----:B------:R-:W-:-:S07]  /*3650*/  MOV R112, R145 ;  /* 0x0000009100707202 */ /* 0x000fce0000000f00 */
[----:B------:R-:W-:Y:S05]  /*3660*/  WARPSYNC.COLLECTIVE R143, `(.L_x_5224) ;  /* 0x000000008f087348 */ /* 0x000fea0003c00000 */
[----:B------:R0:W1:Y:S02]  /*3670*/  SHFL.BFLY P1, R145, R148, R149, R150 ;  /* 0x0c00009594917389 */ /* 0x0000640000020096 */
[----:B01----:R-:W-:Y:S01]  /*3680*/  ENDCOLLECTIVE ;  /* 0x000000000000791b */ /* 0x003fe20003800000 */
.L_x_5224:
[----:B------:R-:W-:Y:S01]  /*3690*/  MOV R113, R145 ;  /* 0x0000009100717202 */ /* 0x000fe20000000f00 */
[----:B------:R-:W-:Y:S06]  /*36a0*/  BRA `(.L_x_5225) ;  /* 0xffffffd800f47947 */ /* 0x000fec000383ffff */
.L_x_5226:
        /* <DEDUP_REMOVED lines=13> */
.L_x_9186:


//--------------------- .text._ZN10layer_norm13ln_bwd_kernelINS_13Kernel_traitsIf6__halfS2_S2_fjLj512ELj1ELj4ELj1ELj16ENS_18Kernel_traits_baseILj512EfS2_S2_S2_fjLj128EEEEELb1ELb1ELb0ELb1EEEvNS_9BwdParamsE --------------------------
	.section	.text._ZN10layer_norm13ln_bwd_kernelINS_13Kernel_traitsIf6__halfS2_S2_fjLj512ELj1ELj4ELj1ELj16ENS_18Kernel_traits_baseILj512EfS2_S2_S2_fjLj128EEEEELb1ELb1ELb0ELb1EEEvNS_9BwdParamsE,"ax",@progbits
	.align	128
        .global         _ZN10layer_norm13ln_bwd_kernelINS_13Kernel_traitsIf6__halfS2_S2_fjLj512ELj1ELj4ELj1ELj16ENS_18Kernel_traits_baseILj512EfS2_S2_S2_fjLj128EEEEELb1ELb1ELb0ELb1EEEvNS_9BwdParamsE
        .type           _ZN10layer_norm13ln_bwd_kernelINS_13Kernel_traitsIf6__halfS2_S2_fjLj512ELj1ELj4ELj1ELj16ENS_18Kernel_traits_baseILj512EfS2_S2_S2_fjLj128EEEEELb1ELb1ELb0ELb1EEEvNS_9BwdParamsE,@function
        .size           _ZN10layer_norm13ln_bwd_kernelINS_13Kernel_traitsIf6__halfS2_S2_fjLj512ELj1ELj4ELj1ELj16ENS_18Kernel_traits_baseILj512EfS2_S2_S2_fjLj128EEEEELb1ELb1ELb0ELb1EEEvNS_9BwdParamsE,(.L_x_9187 - _ZN10layer_norm13ln_bwd_kernelINS_13Kernel_traitsIf6__halfS2_S2_fjLj512ELj1ELj4ELj1ELj16ENS_18Kernel_traits_baseILj512EfS2_S2_S2_fjLj128EEEEELb1ELb1ELb0ELb1EEEvNS_9BwdParamsE)
        .other          _ZN10layer_norm13ln_bwd_kernelINS_13Kernel_traitsIf6__halfS2_S2_fjLj512ELj1ELj4ELj1ELj16ENS_18Kernel_traits_baseILj512EfS2_S2_S2_fjLj128EEEEELb1ELb1ELb0ELb1EEEvNS_9BwdParamsE,@"STO_CUDA_ENTRY STV_DEFAULT"
_ZN10layer_norm13ln_bwd_kernelINS_13Kernel_traitsIf6__halfS2_S2_fjLj512ELj1ELj4ELj1ELj16ENS_18Kernel_traits_baseILj512EfS2_S2_S2_fjLj128EEEEELb1ELb1ELb0ELb1EEEvNS_9BwdParamsE:
.text._ZN10layer_norm13ln_bwd_kernelINS_13Kernel_traitsIf6__halfS2_S2_fjLj512ELj1ELj4ELj1ELj16ENS_18Kernel_traits_baseILj512EfS2_S2_S2_fjLj128EEEEELb1ELb1ELb0ELb1EEEvNS_9BwdParamsE:
        /* <DEDUP_REMOVED lines=41> */
.L_x_5228:
        /* <DEDUP_REMOVED lines=46> */
.L_x_5232:
[----:B0-----:R-:W0:Y:S01]  /*0570*/  @P0 LDC.64 R50, c[0x0][0x270] ;  /* 0x00009c00ff320b82 */ /* 0x001e220000000a00 */
        /* <DEDUP_REMOVED lines=42> */
[----:B---3--:R-:W-:Y:S02]  /*0820*/  @P0 HADD2.F32 R107, -RZ, R0.H0_H0 ;  /* 0x20000000ff6b0230 */ /* 0x008fe40000004100 */
[----:B----4-:R-:W-:Y:S02]  /*0830*/  HADD2.F32 R0, -RZ, R52.H0_H0 ;  /* 0x20000034ff007230 */ /* 0x010fe40000004100 */
[--C-:B------:R-:W-:Y:S02]  /*0840*/  HADD2.F32 R126, -RZ, R54.reuse.H0_H0 ;  /* 0x20000036ff7e7230 */ /* 0x100fe40000004100 */
[----:B0-----:R-:W-:Y:S01]  /*0850*/  HADD2.F32 R66, -RZ, R54.H1_H1 ;  /* 0x30000036ff427230 */ /* 0x001fe20000004100 */
[----:B--2---:R-:W-:Y:S01]  /*0860*/  FSEL R131, R128, RZ, !P2 ;  /* 0x000000ff80837208 */ /* 0x004fe20005000000 */
[----:B------:R-:W-:-:S02]  /*0870*/  HADD2.F32 R67, -RZ, R55.H0_H0 ;  /* 0x20000037ff437230 */ /* 0x000fc40000004100 */
[----:B-1----:R-:W-:Y:S02]  /*0880*/  HADD2.F32 R68, -RZ, R55.H1_H1 ;  /* 0x30000037ff447230 */ /* 0x002fe40000004100 */
[----:B------:R-:W-:Y:S02]  /*0890*/  HADD2.F32 R122, -RZ, R52.H1_H1 ;  /* 0x30000034ff7a7230 */ /* 0x000fe40000004100 */
[--C-:B------:R-:W-:Y:S02]  /*08a0*/  HADD2.F32 R55, -RZ, R59.reuse.H0_H0 ;  /* 0x2000003bff377230 */ /* 0x100fe40000004100 */
[----:B------:R-:W-:Y:S02]  /*08b0*/  HADD2.F32 R54, -RZ, R59.H1_H1 ;  /* 0x3000003bff367230 */ /* 0x000fe40000004100 */
[----:B------:R-:W-:Y:S01]  /*08c0*/  FADD.FTZ R59, -R131, R0 ;  /* 0x00000000833b7221 */ /* 0x000fe20000010100 */
[--C-:B------:R-:W-:Y:S02]  /*08d0*/  HADD2.F32 R124, -RZ, R53.reuse.H0_H0 ;  /* 0x20000035ff7c7230 */ /* 0x100fe40000004100 */
[----:B------:R-:W-:-:S02]  /*08e0*/  HADD2.F32 R53, -RZ, R53.H1_H1 ;  /* 0x30000035ff357230 */ /* 0x000fc40000004100 */
[--C-:B------:R-:W-:Y:S02]  /*08f0*/  HADD2.F32 R139, -RZ, R56.reuse.H0_H0 ;  /* 0x20000038ff8b7230 */ /* 0x100fe40000004100 */
[--C-:B------:R-:W-:Y:S02]  /*0900*/  HADD2.F32 R143, -RZ, R61.reuse.H0_H0 ;  /* 0x2000003dff8f7230 */ /* 0x100fe40000004100 */
[----:B------:R-:W-:Y:S02]  /*0910*/  HADD2.F32 R128, -RZ, R61.H1_H1 ;  /* 0x3000003dff807230 */ /* 0x000fe40000004100 */
[C---:B------:R-:W-:Y:S01]  /*0920*/  FADD.FTZ R61, -R131.reuse, R122 ;  /* 0x0000007a833d7221 */ /* 0x040fe20000010100 */
[----:B------:R-:W-:Y:S01]  /*0930*/  FMUL.FTZ R0, R106, R59 ;  /* 0x0000003b6a007220 */ /* 0x000fe20000410000 */
[----:B------:R-:W-:Y:S02]  /*0940*/  HADD2.F32 R138, -RZ, R56.H1_H1 ;  /* 0x30000038ff8a7230 */ /* 0x000fe40000004100 */
[----:B------:R-:W-:Y:S01]  /*0950*/  FADD.FTZ R145, -R131, R124 ;  /* 0x0000007c83917221 */ /* 0x000fe20000010100 */
[----:B------:R-:W-:-:S02]  /*0960*/  HADD2.F32 R69, -RZ, R57.H0_H0 ;  /* 0x20000039ff457230 */ /* 0x000fc40000004100 */
[----:B------:R-:W-:Y:S01]  /*0970*/  FADD.FTZ R147, -R131, R53 ;  /* 0x0000003583937221 */ /* 0x000fe20000010100 */
[----:B------:R-:W-:Y:S02]  /*0980*/  HADD2.F32 R52, -RZ, R57.H1_H1 ;  /* 0x30000039ff347230 */ /* 0x000fe40000004100 */
[----:B------:R-:W-:Y:S01]  /*0990*/  FADD.FTZ R118, R139, R118 ;  /* 0x000000768b767221 */ /* 0x000fe20000010000 */
[--C-:B------:R-:W-:Y:S02]  /*09a0*/  HADD2.F32 R57, -RZ, R58.reuse.H0_H0 ;  /* 0x2000003aff397230 */ /* 0x100fe40000004100 */
[----:B------:R-:W-:Y:S01]  /*09b0*/  FMUL.FTZ R142, R106, R61 ;  /* 0x0000003d6a8e7220 */ /* 0x000fe20000410000 */
[----:B------:R-:W-:Y:S02]  /*09c0*/  HADD2.F32 R56, -RZ, R58.H1_H1 ;  /* 0x3000003aff387230 */ /* 0x000fe40000004100 */
[----:B------:R-:W-:Y:S01]  /*09d0*/  FFMA.FTZ R121, R0, R139, R121 ;  /* 0x0000008b00797223 */ /* 0x000fe20000010079 */
[----:B------:R-:W-:-:S02]  /*09e0*/  HADD2.F32 R58, -RZ, R60.H0_H0 ;  /* 0x2000003cff3a7230 */ /* 0x000fc40000004100 */
[----:B------:R-:W-:Y:S01]  /*09f0*/  FMUL.FTZ R139, R32, R139 ;  /* 0x0000008b208b7220 */ /* 0x000fe20000410000 */
[----:B------:R-:W-:Y:S02]  /*0a00*/  HADD2.F32 R60, -RZ, R60.H1_H1 ;  /* 0x3000003cff3c7230 */ /* 0x000fe40000004100 */
[----:B------:R-:W-:Y:S01]  /*0a10*/  FADD.FTZ R116, R138, R116 ;  /* 0x000000748a747221 */ /* 0x000fe20000010000 */
[----:B------:R-:W-:Y:S01]  /*0a20*/  FMUL.FTZ R140, R106, R145 ;  /* 0x000000916a8c7220 */ /* 0x000fe20000410000 */
[-C--:B------:R-:W-:Y:S01]  /*0a30*/  FFMA.FTZ R119, R142, R138.reuse, R119 ;  /* 0x0000008a8e777223 */ /* 0x080fe20000010077 */
[----:B------:R-:W-:Y:S01]  /*0a40*/  FMUL.FTZ R136, R106, R147 ;  /* 0x000000936a887220 */ /* 0x000fe20000410000 */
[----:B------:R-:W-:Y:S01]  /*0a50*/  FMUL.FTZ R138, R33, R138 ;  /* 0x0000008a218a7220 */ /* 0x000fe20000410000 */
[----:B------:R-:W-:Y:S01]  /*0a60*/  FADD.FTZ R145, RZ, R139 ;  /* 0x0000008bff917221 */ /* 0x000fe20000010000 */
[C---:B------:R-:W-:Y:S01]  /*0a70*/  FADD.FTZ R153, -R131.reuse, R67 ;  /* 0x0000004383997221 */ /* 0x040fe20000010100 */
[----:B------:R-:W-:Y:S01]  /*0a80*/  FFMA.FTZ R147, R0, R139, RZ ;  /* 0x0000008b00937223 */ /* 0x000fe200000100ff */
[----:B------:R-:W-:Y:S01]  /*0a90*/  FADD.FTZ R67, -R131, R60 ;  /* 0x0000003c83437221 */ /* 0x000fe20000010100 */
[----:B------:R-:W-:Y:S01]  /*0aa0*/  FADD.FTZ R112, R52, R112 ;  /* 0x0000007034707221 */ /* 0x000fe20000010000 */
[-C--:B------:R-:W-:Y:S01]  /*0ab0*/  FFMA.FTZ R115, R136, R52.reuse, R115 ;  /* 0x0000003488737223 */ /* 0x080fe20000010073 */
[----:B------:R-:W-:Y:S01]  /*0ac0*/  FMUL.FTZ R60, R35, R52 ;  /* 0x00000034233c7220 */ /* 0x000fe20000410000 */
[----:B------:R-:W-:Y:S01]  /*0ad0*/  FADD.FTZ R151, -R131, R66 ;  /* 0x0000004283977221 */ /* 0x000fe20000010100 */
[----:B------:R-:W-:Y:S01]  /*0ae0*/  FMUL.FTZ R61, R34, R69 ;  /* 0x00000045223d7220 */ /* 0x000fe20000410000 */
[----:B------:R-:W-:Y:S01]  /*0af0*/  FADD.FTZ R52, R145, R138 ;  /* 0x0000008a91347221 */ /* 0x000fe20000010000 */
[----:B------:R-:W-:-:S02]  /*0b00*/  HADD2.F32 R66, -RZ, R48.H0_H0 ;  /* 0x20000030ff427230 */ /* 0x000fc40000004100 */
[----:B------:R-:W-:Y:S01]  /*0b10*/  FFMA.FTZ R147, R142, R138, R147 ;  /* 0x0000008a8e937223 */ /* 0x000fe20000010093 */
[----:B------:R-:W-:Y:S02]  /*0b20*/  HADD2.F32 R48, -RZ, R48.H1_H1 ;  /* 0x30000030ff307230 */ /* 0x000fe40000004100 */
[----:B------:R-:W-:Y:S01]  /*0b30*/  FMUL.FTZ R67, R106, R67 ;  /* 0x000000436a437220 */ /* 0x000fe20000410000 */
[----:B------:R-:W-:Y:S01]  /*0b40*/  FADD.FTZ R145, R52, R61 ;  /* 0x0000003d34917221 */ /* 0x000fe20000010000 */
[C---:B------:R-:W-:Y:S01]  /*0b50*/  FADD.FTZ R149, -R131.reuse, R126 ;  /* 0x0000007e83957221 */ /* 0x040fe20000010100 */
[----:B------:R-:W-:Y:S01]  /*0b60*/  FFMA.FTZ R147, R140, R61, R147 ;  /* 0x0000003d8c937223 */ /* 0x000fe20000010093 */
[----:B------:R-:W-:Y:S01]  /*0b70*/  FADD.FTZ R143, -R131, R143 ;  /* 0x0000008f838f7221 */ /* 0x000fe20000010100 */
[----:B------:R-:W-:Y:S01]  /*0b80*/  FMUL.FTZ R132, R106, R151 ;  /* 0x000000976a847220 */ /* 0x000fe20000410000 */
[----:B------:R-:W-:Y:S01]  /*0b90*/  FADD.FTZ R94, R48, R94 ;  /* 0x0000005e305e7221 */ /* 0x000fe20000010000 */
[-C--:B------:R-:W-:Y:S01]  /*0ba0*/  FFMA.FTZ R102, R67, R48.reuse, R102 ;  /* 0x0000003043667223 */ /* 0x080fe20000010066 */
[----:B------:R-:W-:Y:S01]  /*0bb0*/  FMUL.FTZ R126, R25, R48 ;  /* 0x00000030197e7220 */ /* 0x000fe20000410000 */
[----:B------:R-:W-:Y:S01]  /*0bc0*/  FMUL.FTZ R59, R28, R57 ;  /* 0x000000391c3b7220 */ /* 0x000fe20000410000 */
[----:B------:R-:W-:Y:S01]  /*0bd0*/  FADD.FTZ R48, R145, R60 ;  /* 0x0000003c91307221 */ /* 0x000fe20000010000 */
[----:B------:R-:W-:Y:S01]  /*0be0*/  FMUL.FTZ R134, R106, R149 ;  /* 0x000000956a867220 */ /* 0x000fe20000410000 */
[----:B------:R-:W-:Y:S01]  /*0bf0*/  FFMA.FTZ R147, R136, R60, R147 ;  /* 0x0000003c88937223 */ /* 0x000fe20000010093 */
[C---:B------:R-:W-:Y:S01]  /*0c00*/  FADD.FTZ R155, -R131.reuse, R68 ;  /* 0x00000044839b7221 */ /* 0x040fe20000010100 */
[----:B------:R-:W-:Y:S01]  /*0c10*/  FADD.FTZ R157, -R131, R58 ;  /* 0x0000003a839d7221 */ /* 0x000fe20000010100 */
[----:B------:R-:W-:Y:S01]  /*0c20*/  FADD.FTZ R108, R56, R108 ;  /* 0x0000006c386c7221 */ /* 0x000fe20000010000 */
[----:B------:R-:W-:Y:S01]  /*0c30*/  FMUL.FTZ R58, R106, R153 ;  /* 0x000000996a3a7220 */ /* 0x000fe20000410000 */
        /* <DEDUP_REMOVED lines=8> */
[----:B------:R-:W-:Y:S01]  /*0cc0*/  FMUL.FTZ R57, R106, R155 ;  /* 0x0000009b6a397220 */ /* 0x000fe20000410000 */
[-C--:B------:R-:W-:Y:S01]  /*0cd0*/  FFMA.FTZ R109, R58, R55.reuse, R109 ;  /* 0x000000373a6d7223 */ /* 0x080fe2000001006d */
[----:B------:R-:W-:Y:S01]  /*0ce0*/  FMUL.FTZ R55, R30, R55 ;  /* 0x000000371e377220 */ /* 0x000fe20000410000 */
[----:B------:R-:W-:Y:S01]  /*0cf0*/  FADD.FTZ R48, R143, R56 ;  /* 0x000000388f307221 */ /* 0x000fe20000010000 */
[----:B------:R-:W-:-:S02]  /*0d00*/  HADD2.F32 R141, -RZ, R62.H0_H0 ;  /* 0x2000003eff8d7230 */ /* 0x000fc40000004100 */
[----:B------:R-:W-:Y:S01]  /*0d10*/  FFMA.FTZ R147, R132, R56, R147 ;  /* 0x0000003884937223 */ /* 0x000fe20000010093 */
[----:B------:R-:W-:Y:S02]  /*0d20*/  HADD2.F32 R129, -RZ, R62.H1_H1 ;  /* 0x3000003eff817230 */ /* 0x000fe40000004100 */
[----:B------:R-:W-:Y:S01]  /*0d30*/  FADD.FTZ R103, R54, R103 ;  /* 0x0000006736677221 */ /* 0x000fe20000010000 */
[--C-:B------:R-:W-:Y:S02]  /*0d40*/  HADD2.F32 R62, -RZ, R63.reuse.H0_H0 ;  /* 0x2000003fff3e7230 */ /* 0x100fe40000004100 */
[-C--:B------:R-:W-:Y:S01]  /*0d50*/  FFMA.FTZ R104, R57, R54.reuse, R104 ;  /* 0x0000003639687223 */ /* 0x080fe20000010068 */
[----:B------:R-:W-:Y:S02]  /*0d60*/  HADD2.F32 R137, -RZ, R63.H1_H1 ;  /* 0x3000003fff897230 */ /* 0x000fe40000004100 */
[----:B------:R-:W-:Y:S01]  /*0d70*/  FADD.FTZ R63, -R131, R128 ;  /* 0x00000080833f7221 */ /* 0x000fe20000010100 */
[----:B------:R-:W-:Y:S01]  /*0d80*/  FMUL.FTZ R54, R31, R54 ;  /* 0x000000361f367220 */ /* 0x000fe20000410000 */
[----:B------:R-:W-:Y:S01]  /*0d90*/  FADD.FTZ R143, R48, R55 ;  /* 0x00000037308f7221 */ /* 0x000fe20000010000 */
[----:B------:R-:W-:-:S02]  /*0da0*/  HADD2.F32 R133, -RZ, R49.H0_H0 ;  /* 0x20000031ff857230 */ /* 0x000fc40000004100 */
[----:B------:R-:W-:Y:S01]  /*0db0*/  FFMA.FTZ R48, R58, R55, R147 ;  /* 0x000000373a307223 */ /* 0x000fe20000010093 */
[----:B------:R-:W-:Y:S02]  /*0dc0*/  HADD2.F32 R49, -RZ, R49.H1_H1 ;  /* 0x30000031ff317230 */ /* 0x000fe40000004100 */
[----:B------:R-:W-:Y:S01]  /*0dd0*/  FADD.FTZ R114, R69, R114 ;  /* 0x0000007245727221 */ /* 0x000fe20000010000 */
[----:B------:R-:W-:Y:S01]  /*0de0*/  FFMA.FTZ R117, R140, R69, R117 ;  /* 0x000000458c757223 */ /* 0x000fe20000010075 */
[----:B------:R-:W-:Y:S01]  /*0df0*/  FMUL.FTZ R63, R106, R63 ;  /* 0x0000003f6a3f7220 */ /* 0x000fe20000410000 */
[----:B------:R-:W-:Y:S01]  /*0e00*/  FADD.FTZ R53, -R131, R62 ;  /* 0x0000003e83357221 */ /* 0x000fe20000010100 */
        /* <DEDUP_REMOVED lines=10> */
[----:B------:R-:W-:Y:S01]  /*0eb0*/  FADD.FTZ R129, -R131, R129 ;  /* 0x0000008183817221 */ /* 0x000fe20000010100 */
[----:B------:R-:W-:Y:S01]  /*0ec0*/  FADD.FTZ R91, R133, R91 ;  /* 0x0000005b855b7221 */ /* 0x000fe20000010000 */
[-C--:B------:R-:W-:Y:S01]  /*0ed0*/  FFMA.FTZ R99, R68, R133.reuse, R99 ;  /* 0x0000008544637223 */ /* 0x080fe20000010063 */
[----:B------:R-:W-:Y:S01]  /*0ee0*/  FADD.FTZ R52, R49, R126 ;  /* 0x0000007e31347221 */ /* 0x000fe20000010000 */
[----:B------:R-:W-:Y:S01]  /*0ef0*/  FADD.FTZ R137, -R131, R137 ;  /* 0x0000008983897221 */ /* 0x000fe20000010100 */
[----:B------:R-:W-:Y:S01]  /*0f00*/  FMUL.FTZ R133, R26, R133 ;  /* 0x000000851a857220 */ /* 0x000fe20000410000 */
[----:B------:R-:W-:Y:S01]  /*0f10*/  FFMA.FTZ R49, R67, R126, R48 ;  /* 0x0000007e43317223 */ /* 0x000fe20000010030 */
[----:B------:R-:W-:-:S02]  /*0f20*/  HADD2.F32 R131, -RZ, R50.H0_H0 ;  /* 0x20000032ff837230 */ /* 0x000fc40000004100 */
[----:B------:R-:W-:Y:S01]  /*0f30*/  FADD.FTZ R93, R66, R93 ;  /* 0x0000005d425d7221 */ /* 0x000fe20000010000 */
[----:B------:R-:W-:Y:S02]  /*0f40*/  HADD2.F32 R50, -RZ, R50.H1_H1 ;  /* 0x30000032ff327230 */ /* 0x000fe40000004100 */
[----:B------:R-:W-:Y:S01]  /*0f50*/  FFMA.FTZ R101, R62, R66, R101 ;  /* 0x000000423e657223 */ /* 0x000fe20000010065 */
        /* <DEDUP_REMOVED lines=49> */
.L_x_5244:
[----:B------:R-:W3:Y:S02]  /*1270*/  LDC.64 R52, c[0x0][0x220] ;  /* 0x00008800ff347b82 */ /* 0x000ee40000000a00 */
[----:B---3--:R-:W-:-:S06]  /*1280*/  IMAD.WIDE.U32 R48, R127, 0x10, R52 ;  /* 0x000000107f307825 */ /* 0x008fcc00078e0034 */
[----:B------:R-:W3:Y:S01]  /*1290*/  LDG.E.128 R48, desc[UR4][R48.64] ;  /* 0x0000000430307981 */ /* 0x000ee2000c1e1d00 */
[----:B-1----:R-:W-:Y:S01]  /*12a0*/  FADD.FTZ R144, R141, R144 ;  /* 0x000000908d907221 */ /* 0x002fe20000010000 */
[----:B0-2---:R-:W-:Y:S01]  /*12b0*/  FADD.FTZ R141, R143, R146 ;  /* 0x000000928f8d7221 */ /* 0x005fe20000010000 */
[----:B-----5:R-:W-:Y:S01]  /*12c0*/  LOP3.LUT P6, RZ, R64, 0xff00, RZ, 0xc0, !PT ;  /* 0x0000ff0040ff7812 */ /* 0x020fe200078cc0ff */
[--C-:B------:R-:W-:Y:S02]  /*12d0*/  @P1 HADD2.F32 R149, -RZ, R36.reuse.H1_H1 ;  /* 0x30000024ff951230 */ /* 0x100fe40000004100 */
[----:B------:R-:W-:Y:S01]  /*12e0*/  FMUL.FTZ R144, R144, UR11 ;  /* 0x0000000b90907c20 */ /* 0x000fe20008410000 */
[----:B------:R-:W-:Y:S01]  /*12f0*/  FMUL.FTZ R141, R141, UR11 ;  /* 0x0000000b8d8d7c20 */ /* 0x000fe20008410000 */
[C---:B------:R-:W-:Y:S01]  /*1300*/  LOP3.LUT P4, RZ, R64.reuse, 0xff0000, RZ, 0xc0, !PT ;  /* 0x00ff000040ff7812 */ /* 0x040fe2000788c0ff */
[--C-:B------:R-:W-:Y:S01]  /*1310*/  @P1 HADD2.F32 R153, -RZ, R39.reuse.H0_H0 ;  /* 0x20000027ff991230 */ /* 0x100fe20000004100 */
[----:B------:R-:W-:Y:S01]  /*1320*/  LOP3.LUT P5, RZ, R64, 0xff000000, RZ, 0xc0, !PT ;  /* 0xff00000040ff7812 */ /* 0x000fe200078ac0ff */
[----:B------:R-:W-:Y:S01]  /*1330*/  @P1 HADD2.F32 R157, -RZ, R39.H1_H1 ;  /* 0x30000027ff9d1230 */ /* 0x000fe20000004100 */
[----:B------:R-:W-:Y:S01]  /*1340*/  FSEL R143, R144, RZ, !P2 ;  /* 0x000000ff908f7208 */ /* 0x000fe20005000000 */
[----:B------:R-:W-:Y:S01]  /*1350*/  IMAD.WIDE.U32 R52, R125, 0x10, R52 ;  /* 0x000000107d347825 */ /* 0x000fe200078e0034 */
[----:B------:R-:W-:Y:S01]  /*1360*/  MOV R144, R64 ;  /* 0x0000004000907202 */ /* 0x000fe20000000f00 */
[----:B------:R-:W-:Y:S01]  /*1370*/  HFMA2.MMA R64, -RZ, RZ, 0, 0 ;  /* 0x00000000ff407435 */ /* 0x000fe200000001ff */
[----:B------:R-:W-:Y:S01]  /*1380*/  ISETP.NE.U32.AND P2, PT, RZ, UR14, PT ;  /* 0x0000000eff007c0c */ /* 0x000fe2000bf45070 */
[-CC-:B------:R-:W-:Y:S01]  /*1390*/  FFMA.FTZ R145, R142, R141.reuse, R143.reuse ;  /* 0x0000008d8e917223 */ /* 0x180fe2000001008f */
[----:B------:R-:W-:Y:S01]  /*13a0*/  LOP3.LUT P3, RZ, R144, 0xff, RZ, 0xc0, !PT ;  /* 0x000000ff90ff7812 */ /* 0x000fe2000786c0ff */
[-CC-:B------:R-:W-:Y:S01]  /*13b0*/  FFMA.FTZ R0, R0, R141.reuse, R143.reuse ;  /* 0x0000008d00007223 */ /* 0x180fe2000001008f */
[-C--:B------:R-:W-:Y:S01]  /*13c0*/  FFMA.FTZ R140, R140, R141.reuse, R143 ;  /* 0x0000008d8c8c7223 */ /* 0x080fe2000001008f */
[----:B------:R-:W-:Y:S01]  /*13d0*/  FADD.FTZ R147, R138, -R145 ;  /* 0x800000918a937221 */ /* 0x000fe20000010000 */
[----:B------:R-:W-:Y:S01]  /*13e0*/  FFMA.FTZ R151, R136, R141, R143 ;  /* 0x0000008d88977223 */ /* 0x000fe2000001008f */
[----:B------:R-:W-:Y:S01]  /*13f0*/  FADD.FTZ R139, R139, -R0 ;  /* 0x800000008b8b7221 */ /* 0x000fe20000010000 */
[----:B------:R-:W-:-:S02]  /*1400*/  @P1 HADD2.F32 R145, -RZ, R36.H0_H0 ;  /* 0x20000024ff911230 */ /* 0x000fc40000004100 */
[----:B------:R-:W-:Y:S01]  /*1410*/  FMUL.FTZ R138, R106, R147 ;  /* 0x000000936a8a7220 */ /* 0x000fe20000410000 */
[----:B------:R-:W-:Y:S01]  /*1420*/  FADD.FTZ R151, R60, -R151 ;  /* 0x800000973c977221 */ /* 0x000fe20000010000 */
[----:B------:R-:W-:Y:S01]  /*1430*/  FMUL.FTZ R136, R106, R139 ;  /* 0x0000008b6a887220 */ /* 0x000fe20000410000 */
[----:B------:R-:W-:Y:S01]  /*1440*/  FADD.FTZ R139, R61, -R140 ;  /* 0x8000008c3d8b7221 */ /* 0x000fe20000010000 */
[----:B------:R-:W-:Y:S01]  /*1450*/  @P1 FADD.FTZ R138, R138, R149 ;  /* 0x000000958a8a1221 */ /* 0x000fe20000010000 */
[--C-:B------:R-:W-:Y:S02]  /*1460*/  @P1 HADD2.F32 R147, -RZ, R37.reuse.H0_H0 ;  /* 0x20000025ff931230 */ /* 0x100fe40000004100 */
[----:B------:R-:W-:Y:S01]  /*1470*/  @P1 FADD.FTZ R136, R136, R145 ;  /* 0x0000009188881221 */ /* 0x000fe20000010000 */
[----:B------:R-:W-:Y:S02]  /*1480*/  @P1 HADD2.F32 R149, -RZ, R37.H1_H1 ;  /* 0x30000025ff951230 */ /* 0x000fe40000004100 */
[C---:B------:R-:W-:Y:S01]  /*1490*/  FMUL.FTZ R144, R106.reuse, R139 ;  /* 0x0000008b6a907220 */ /* 0x040fe20000410000 */
[----:B------:R-:W-:Y:S01]  /*14a0*/  FMUL.FTZ R142, R106, R151 ;  /* 0x000000976a8e7220 */ /* 0x000fe20000410000 */
[----:B------:R-:W-:Y:S01]  /*14b0*/  FMUL.FTZ R0, R136, R107 ;  /* 0x0000006b88007220 */ /* 0x000fe20000410000 */
[----:B------:R-:W-:Y:S01]  /*14c0*/  ISETP.NE.AND.EX P2, PT, RZ, UR15, PT, P2 ;  /* 0x0000000fff007c0c */ /* 0x000fe2000bf45320 */
[----:B------:R-:W-:Y:S01]  /*14d0*/  @P1 FADD.FTZ R144, R144, R147 ;  /* 0x0000009390901221 */ /* 0x000fe20000010000 */
[----:B------:R-:W-:Y:S01]  /*14e0*/  @P1 FADD.FTZ R142, R142, R149 ;  /* 0x000000958e8e1221 */ /* 0x000fe20000010000 */
[----:B------:R-:W-:Y:S01]  /*14f0*/  MOV R145, RZ ;  /* 0x000000ff00917202 */ /* 0x000fe20000000f00 */
[----:B------:R-:W-:Y:S01]  /*1500*/  FMUL.FTZ R151, R0, UR16 ;  /* 0x0000001000977c20 */ /* 0x000fe20008410000 */
[----:B------:R-:W-:Y:S01]  /*1510*/  HFMA2.MMA R0, -RZ, RZ, 0, 0 ;  /* 0x00000000ff007435 */ /* 0x000fe200000001ff */
[----:B------:R-:W-:Y:S01]  /*1520*/  MOV R139, RZ ;  /* 0x000000ff008b7202 */ /* 0x000fe20000000f00 */
[--C-:B------:R-:W-:Y:S01]  /*1530*/  FFMA.FTZ R58, R58, R141, R143.reuse ;  /* 0x0000008d3a3a7223 */ /* 0x100fe2000001008f */
[----:B------:R-:W-:Y:S01]  /*1540*/  FMUL.FTZ R140, R16, R151 ;  /* 0x00000097108c7220 */ /* 0x000fe20000410000 */
[-CC-:B------:R-:W-:Y:S01]  /*1550*/  FFMA.FTZ R57, R57, R141.reuse, R143.reuse ;  /* 0x0000008d39397223 */ /* 0x180fe2000001008f */
[----:B------:R-:W-:-:S03]  /*1560*/  FFMA.FTZ R134, R134, R141, R143 ;  /* 0x0000008d86867223 */ /* 0x000fc6000001008f */
[----:B------:R-:W-:Y:S01]  /*1570*/  FSEL R140, R140, RZ, P3 ;  /* 0x000000ff8c8c7208 */ /* 0x000fe20001800000 */
[----:B------:R-:W-:Y:S01]  /*1580*/  FADD.FTZ R155, R54, -R57 ;  /* 0x80000039369b7221 */ /* 0x000fe20000010000 */
[----:B------:R-:W-:Y:S01]  /*1590*/  FADD.FTZ R59, R59, -R134 ;  /* 0x800000863b3b7221 */ /* 0x000fe20000010000 */
[----:B------:R-:W-:Y:S01]  /*15a0*/  @P1 HADD2.F32 R57, -RZ, R38.H1_H1 ;  /* 0x30000026ff391230 */ /* 0x000fe20000004100 */
[----:B------:R-:W-:Y:S01]  /*15b0*/  @P2 F2FP.F16.F32.PACK_AB R136, RZ, R136 ;  /* 0x00000088ff88223e */ /* 0x000fe200000000ff */
[----:B------:R-:W-:-:S03]  /*15c0*/  FMUL.FTZ R134, R106, R155 ;  /* 0x0000009b6a867220 */ /* 0x000fc60000410000 */
[----:B------:R-:W-:Y:S01]  /*15d0*/  @P2 PRMT R44, R136, 0x7610, R44 ;  /* 0x00007610882c2816 */ /* 0x000fe2000000002c */
[----:B------:R-:W-:Y:S01]  /*15e0*/  @P1 FADD.FTZ R134, R134, R157 ;  /* 0x0000009d86861221 */ /* 0x000fe20000010000 */
[--C-:B---3--:R-:W-:Y:S02]  /*15f0*/  @P3 HADD2.F32 R60, -RZ, R48.reuse.H0_H0 ;  /* 0x20000030ff3c3230 */ /* 0x108fe40000004100 */
[----:B------:R-:W-:Y:S02]  /*1600*/  @P6 HADD2.F32 R61, -RZ, R48.H1_H1 ;  /* 0x30000030ff3d6230 */ /* 0x000fe40000004100 */
[-C--:B------:R-:W-:Y:S01]  /*1610*/  FMUL.FTZ R48, R138, R107.reuse ;  /* 0x0000006b8a307220 */ /* 0x080fe20000410000 */
[----:B------:R-:W-:Y:S01]  /*1620*/  @P2 F2FP.F16.F32.PACK_AB R138, RZ, R138 ;  /* 0x0000008aff8a223e */ /* 0x000fe200000000ff */
[----:B------:R-:W-:Y:S01]  /*1630*/  @P3 FMUL.FTZ R64, R151, R60 ;  /* 0x0000003c97403220 */ /* 0x000fe20000410000 */
[--C-:B------:R-:W-:Y:S02]  /*1640*/  @P4 HADD2.F32 R60, -RZ, R49.reuse.H0_H0 ;  /* 0x20000031ff3c4230 */ /* 0x100fe40000004100 */
[----:B------:R-:W-:Y:S01]  /*1650*/  FMUL.FTZ R146, R48, UR16 ;  /* 0x0000001030927c20 */ /* 0x000fe20008410000 */
[----:B------:R-:W-:Y:S01]  /*1660*/  FMUL.FTZ R48, R144, R107 ;  /* 0x0000006b90307220 */ /* 0x000fe20000410000 */
[----:B------:R-:W-:Y:S01]  /*1670*/  @P5 HADD2.F32 R49, -RZ, R49.H1_H1 ;  /* 0x30000031ff315230 */ /* 0x000fe20000004100 */
[----:B------:R-:W-:Y:S01]  /*1680*/  LOP3.LUT P3, RZ, R65, 0xff, RZ, 0xc0, !PT ;  /* 0x000000ff41ff7812 */ /* 0x000fe2000786c0ff */
[----:B------:R-:W-:Y:S01]  /*1690*/  @P6 FMUL.FTZ R145, R146, R61 ;  /* 0x0000003d92916220 */ /* 0x000fe20000410000 */
[----:B------:R-:W-:Y:S01]  /*16a0*/  FMUL.FTZ R61, R142, R107 ;  /* 0x0000006b8e3d7220 */ /* 0x000fe20000410000 */
[----:B------:R-:W-:Y:S01]  /*16b0*/  FMUL.FTZ R149, R48, UR16 ;  /* 0x0000001030957c20 */ /* 0x000fe20008410000 */
[----:B------:R-:W-:Y:S01]  /*16c0*/  FMUL.FTZ R147, R17, R146 ;  /* 0x0000009211937220 */ /* 0x000fe20000410000 */
[----:B------:R-:W-:Y:S01]  /*16d0*/  FADD.FTZ R151, R55, -R58 ;  /* 0x8000003a37977221 */ /* 0x000fe20000010000 */
[----:B------:R-:W-:Y:S01]  /*16e0*/  FMUL.FTZ R48, R61, UR16 ;  /* 0x000000103d307c20 */ /* 0x000fe20008410000 */
[----:B------:R-:W-:Y:S01]  /*16f0*/  @P4 FMUL.FTZ R0, R149, R60 ;  /* 0x0000003c95004220 */ /* 0x000fe20000410000 */
[----:B------:R-:W-:Y:S01]  /*1700*/  FMUL.FTZ R146, R18, R149 ;  /* 0x0000009512927220 */ /* 0x000fe20000410000 */
[----:B------:R-:W0:Y:S01]  /*1710*/  LDC.64 R60, c[0x0][0x2f8] ;  /* 0x0000be00ff3c7b82 */ /* 0x000e220000000a00 */
[----:B------:R-:W-:Y:S01]  /*1720*/  @P5 FMUL.FTZ R139, R48, R49 ;  /* 0x00000031308b5220 */ /* 0x000fe20000410000 */
[----:B------:R-:W-:Y:S01]  /*1730*/  FMUL.FTZ R149, R19, R48 ;  /* 0x0000003013957220 */ /* 0x000fe20000410000 */
[----:B------:R-:W-:Y:S01]  /*1740*/  FSEL R147, R147, RZ, P6 ;  /* 0x000000ff93937208 */ /* 0x000fe20003000000 */
[----:B------:R-:W-:Y:S01]  /*1750*/  @P1 HADD2.F32 R55, -RZ, R38.H0_H0 ;  /* 0x20000026ff371230 */ /* 0x000fe20000004100 */
[----:B------:R-:W-:-:S02]  /*1760*/  FSEL R146, R146, RZ, P4 ;  /* 0x000000ff92927208 */ /* 0x000fc40002000000 */
[----:B------:R-:W-:Y:S01]  /*1770*/  FSEL R149, R149, RZ, P5 ;  /* 0x000000ff95957208 */ /* 0x000fe20002800000 */
[----:B------:R-:W1:Y:S01]  /*1780*/  @P2 LDC.64 R48, c[0x0][0x308] ;  /* 0x0000c200ff302b82 */ /* 0x000e620000000a00 */
[C---:B------:R-:W-:Y:S02]  /*1790*/  LOP3.LUT P6, RZ, R65.reuse, 0xff00, RZ, 0xc0, !PT ;  /* 0x0000ff0041ff7812 */ /* 0x040fe400078cc0ff */
[C---:B------:R-:W-:Y:S02]  /*17a0*/  LOP3.LUT P4, RZ, R65.reuse, 0xff0000, RZ, 0xc0, !PT ;  /* 0x00ff000041ff7812 */ /* 0x040fe4000788c0ff */
[----:B------:R-:W-:Y:S01]  /*17b0*/  LOP3.LUT P5, RZ, R65, 0xff000000, RZ, 0xc0, !PT ;  /* 0xff00000041ff7812 */ /* 0x000fe200078ac0ff */
[----:B------:R-:W-:Y:S01]  /*17c0*/  FFMA.FTZ R65, R132, R141, R143 ;  /* 0x0000008d84417223 */ /* 0x000fe2000001008f */
[----:B------:R-:W-:Y:S01]  /*17d0*/  FMUL.FTZ R132, R106, R151 ;  /* 0x000000976a847220 */ /* 0x000fe20000410000 */
[----:B------:R-:W-:Y:S02]  /*17e0*/  @P2 F2FP.F16.F32.PACK_AB R144, RZ, R144 ;  /* 0x00000090ff90223e */ /* 0x000fe400000000ff */
[----:B------:R-:W-:Y:S01]  /*17f0*/  FADD.FTZ R65, R56, -R65 ;  /* 0x8000004138417221 */ /* 0x000fe20000010000 */
[----:B------:R-:W-:Y:S01]  /*1800*/  FMUL.FTZ R56, R106, R59 ;  /* 0x0000003b6a387220 */ /* 0x000fe20000410000 */
[----:B------:R-:W-:Y:S01]  /*1810*/  @P1 FADD.FTZ R132, R132, R153 ;  /* 0x0000009984841221 */ /* 0x000fe20000010000 */
[----:B------:R-:W-:Y:S01]  /*1820*/  @P2 F2FP.F16.F32.PACK_AB R142, RZ, R142 ;  /* 0x0000008eff8e223e */ /* 0x000fe200000000ff */
[----:B------:R-:W-:Y:S01]  /*1830*/  FMUL.FTZ R58, R106, R65 ;  /* 0x000000416a3a7220 */ /* 0x000fe20000410000 */
[----:B------:R-:W-:Y:S01]  /*1840*/  @P1 FADD.FTZ R56, R56, R55 ;  /* 0x0000003738381221 */ /* 0x000fe20000010000 */
[----:B------:R-:W-:Y:S01]  /*1850*/  FMUL.FTZ R65, R132, R107 ;  /* 0x0000006b84417220 */ /* 0x000fe20000410000 */
[----:B------:R-:W-:Y:S01]  /*1860*/  @P2 F2FP.F16.F32.PACK_AB R59, RZ, R132 ;  /* 0x00000084ff3b223e */ /* 0x000fe200000000ff */
[----:B------:R-:W-:Y:S01]  /*1870*/  @P1 FADD.FTZ R58, R58, R57 ;  /* 0x000000393a3a1221 */ /* 0x000fe20000010000 */
[----:B0-----:R-:W-:Y:S01]  /*1880*/  IMAD.WIDE.U32 R60, R127, 0x10, R60 ;  /* 0x000000107f3c7825 */ /* 0x001fe200078e003c */
[----:B------:R-:W-:-:S03]  /*1890*/  @P2 F2FP.F16.F32.PACK_AB R55, RZ, R134 ;  /* 0x00000086ff37223e */ /* 0x000fc600000000ff */
[-C--:B------:R-:W-:Y:S01]  /*18a0*/  FMUL.FTZ R132, R134, R107.reuse ;  /* 0x0000006b86847220 */ /* 0x080fe20000410000 */
[----:B------:R-:W-:Y:S01]  /*18b0*/  FMUL.FTZ R134, R58, R107 ;  /* 0x0000006b3a867220 */ /* 0x000fe20000410000 */
[----:B------:R-:W-:Y:S01]  /*18c0*/  @P2 F2FP.F16.F32.PACK_AB R57, RZ, R56 ;  /* 0x00000038ff39223e */ /* 0x000fe200000000ff */
[----:B-1----:R-:W-:-:S04]  /*18d0*/  @P2 IMAD.WIDE.U32 R48, R127, 0x10, R48 ;  /* 0x000000107f302825 */ /* 0x002fc800078e0030 */
[----:B------:R-:W-:Y:S01]  /*18e0*/  FMUL.FTZ R127, R56, R107 ;  /* 0x0000006b387f7220 */ /* 0x000fe20000410000 */
[----:B------:R-:W-:Y:S01]  /*18f0*/  FMUL.FTZ R65, R65, UR16 ;  /* 0x0000001041417c20 */ /* 0x000fe20008410000 */
[----:B------:R-:W-:Y:S01]  /*1900*/  FMUL.FTZ R132, R132, UR16 ;  /* 0x0000001084847c20 */ /* 0x000fe20008410000 */
[----:B------:R-:W-:Y:S01]  /*1910*/  FMUL.FTZ R134, R134, UR16 ;  /* 0x0000001086867c20 */ /* 0x000fe20008410000 */
[----:B------:R-:W-:Y:S01]  /*1920*/  FMUL.FTZ R127, R127, UR16 ;  /* 0x000000107f7f7c20 */ /* 0x000fe20008410000 */
[----:B------:R-:W-:Y:S01]  /*1930*/  @P2 F2FP.F16.F32.PACK_AB R54, RZ, R58 ;  /* 0x0000003aff36223e */ /* 0x000fe200000000ff */
[----:B------:R-:W-:Y:S01]  /*1940*/  FMUL.FTZ R58, R14, R65 ;  /* 0x000000410e3a7220 */ /* 0x000fe20000410000 */
[----:B------:R-:W-:Y:S01]  /*1950*/  @P2 PRMT R46, R57, 0x7610, R46 ;  /* 0x00007610392e2816 */ /* 0x000fe2000000002e */
[----:B------:R-:W-:Y:S01]  /*1960*/  FMUL.FTZ R136, R15, R132 ;  /* 0x000000840f887220 */ /* 0x000fe20000410000 */
[----:B------:R-:W-:Y:S01]  /*1970*/  FMUL.FTZ R56, R12, R127 ;  /* 0x0000007f0c387220 */ /* 0x000fe20000410000 */
[----:B------:R-:W-:Y:S01]  /*1980*/  FMUL.FTZ R57, R13, R134 ;  /* 0x000000860d397220 */ /* 0x000fe20000410000 */
[----:B------:R-:W-:-:S02]  /*1990*/  @P2 PRMT R47, R59, 0x7610, R47 ;  /* 0x000076103b2f2816 */ /* 0x000fc4000000002f */
[----:B------:R-:W-:Y:S02]  /*19a0*/  FSEL R58, R58, RZ, P4 ;  /* 0x000000ff3a3a7208 */ /* 0x000fe40002000000 */
[----:B------:R-:W-:Y:S02]  /*19b0*/  FSEL R59, R136, RZ, P5 ;  /* 0x000000ff883b7208 */ /* 0x000fe40002800000 */
[----:B------:R-:W-:Y:S02]  /*19c0*/  @P2 PRMT R45, R144, 0x7610, R45 ;  /* 0x00007610902d2816 */ /* 0x000fe4000000002d */
[----:B------:R-:W-:Y:S02]  /*19d0*/  FSEL R56, R56, RZ, P3 ;  /* 0x000000ff38387208 */ /* 0x000fe40001800000 */
[----:B------:R-:W-:Y:S02]  /*19e0*/  FSEL R57, R57, RZ, P6 ;  /* 0x000000ff39397208 */ /* 0x000fe40003000000 */
[----:B------:R-:W-:-:S02]  /*19f0*/  F2FP.F16.F32.PACK_AB R59, R59, R58 ;  /* 0x0000003a3b3b723e */ /* 0x000fc400000000ff */
[----:B------:R-:W-:Y:S02]  /*1a00*/  @P2 PRMT R44, R44, 0x5410, R138 ;  /* 0x000054102c2c2816 */ /* 0x000fe4000000008a */
[----:B------:R-:W-:Y:S02]  /*1a10*/  @P2 PRMT R45, R45, 0x5410, R142 ;  /* 0x000054102d2d2816 */ /* 0x000fe4000000008e */
[----:B------:R-:W-:Y:S02]  /*1a20*/  F2FP.F16.F32.PACK_AB R58, R57, R56 ;  /* 0x00000038393a723e */ /* 0x000fe400000000ff */
[----:B------:R-:W-:Y:S02]  /*1a30*/  @P2 PRMT R46, R46, 0x5410, R54 ;  /* 0x000054102e2e2816 */ /* 0x000fe40000000036 */
[----:B------:R-:W-:Y:S02]  /*1a40*/  @P2 PRMT R47, R47, 0x5410, R55 ;  /* 0x000054102f2f2816 */ /* 0x000fe40000000037 */
[----:B------:R-:W-:-:S02]  /*1a50*/  F2FP.F16.F32.PACK_AB R57, R149, R146 ;  /* 0x000000929539723e */ /* 0x000fc400000000ff */
[----:B------:R-:W-:Y:S01]  /*1a60*/  F2FP.F16.F32.PACK_AB R56, R147, R140 ;  /* 0x0000008c9338723e */ /* 0x000fe200000000ff */
[----:B------:R0:W-:Y:S04]  /*1a70*/  @P2 STG.E.128 desc[UR4][R48.64], R44 ;  /* 0x0000002c30002986 */ /* 0x0001e8000c101d04 */
[----:B------:R1:W-:Y:S04]  /*1a80*/  STG.E.128 desc[UR4][R60.64], R56 ;  /* 0x000000383c007986 */ /* 0x0003e8000c101d04 */
[----:B------:R-:W2:Y:S01]  /*1a90*/  LDG.E.128 R52, desc[UR4][R52.64] ;  /* 0x0000000434347981 */ /* 0x000ea2000c1e1d00 */
[-CC-:B------:R-:W-:Y:S01]  /*1aa0*/  FFMA.FTZ R62, R62, R141.reuse, R143.reuse ;  /* 0x0000008d3e3e7223 */ /* 0x180fe2000001008f */
[-CC-:B------:R-:W-:Y:S01]  /*1ab0*/  FFMA.FTZ R67, R67, R141.reuse, R143.reuse ;  /* 0x0000008d43437223 */ /* 0x180fe2000001008f */
[-CC-:B------:R-:W-:Y:S01]  /*1ac0*/  FFMA.FTZ R68, R68, R141.reuse, R143.reuse ;  /* 0x0000008d44447223 */ /* 0x180fe2000001008f */
[-C--:B------:R-:W-:Y:S01]  /*1ad0*/  FFMA.FTZ R129, R129, R141.reuse, R143 ;  /* 0x0000008d81817223 */ /* 0x080fe2000001008f */
[----:B------:R-:W-:Y:S01]  /*1ae0*/  FADD.FTZ R69, R69, -R62 ;  /* 0x8000003e45457221 */ /* 0x000fe20000010000 */
[----:B------:R-:W-:Y:S01]  /*1af0*/  FADD.FTZ R67, R126, -R67 ;  /* 0x800000437e437221 */ /* 0x000fe20000010000 */
[-CC-:B------:R-:W-:Y:S01]  /*1b00*/  FFMA.FTZ R66, R66, R141.reuse, R143.reuse ;  /* 0x0000008d42427223 */ /* 0x180fe2000001008f */
[----:B------:R-:W-:Y:S01]  /*1b10*/  FADD.FTZ R133, R133, -R68 ;  /* 0x8000004485857221 */ /* 0x000fe20000010000 */
[----:B------:R-:W-:Y:S01]  /*1b20*/  FFMA.FTZ R63, R63, R141, R143 ;  /* 0x0000008d3f3f7223 */ /* 0x000fe2000001008f */
[----:B0-----:R-:W-:-:S02]  /*1b30*/  @P1 HADD2.F32 R49, -RZ, R40.H0_H0 ;  /* 0x20000028ff311230 */ /* 0x001fc40000004100 */
[----:B------:R-:W-:Y:S01]  /*1b40*/  FADD.FTZ R129, R122, -R129 ;  /* 0x800000817a817221 */ /* 0x000fe20000010000 */
[C---:B------:R-:W-:Y:S01]  /*1b50*/  FMUL.FTZ R68, R106.reuse, R69 ;  /* 0x000000456a447220 */ /* 0x040fe20000410000 */
[----:B------:R-:W-:Y:S01]  /*1b60*/  FMUL.FTZ R122, R106, R67 ;  /* 0x000000436a7a7220 */ /* 0x000fe20000410000 */
[----:B-1----:R-:W-:Y:S02]  /*1b70*/  @P1 HADD2.F32 R57, -RZ, R40.H1_H1 ;  /* 0x30000028ff391230 */ /* 0x002fe40000004100 */
[----:B------:R-:W-:Y:S01]  /*1b80*/  FADD.FTZ R131, R131, -R66 ;  /* 0x8000004283837221 */ /* 0x000fe20000010000 */
[----:B------:R-:W-:Y:S01]  /*1b90*/  FADD.FTZ R63, R124, -R63 ;  /* 0x8000003f7c3f7221 */ /* 0x000fe20000010000 */
[----:B------:R-:W-:Y:S01]  /*1ba0*/  @P1 FADD.FTZ R68, R68, R49 ;  /* 0x0000003144441221 */ /* 0x000fe20000010000 */
[----:B------:R-:W-:Y:S02]  /*1bb0*/  @P1 HADD2.F32 R49, -RZ, R41.H0_H0 ;  /* 0x20000029ff311230 */ /* 0x000fe40000004100 */
[----:B------:R-:W-:Y:S01]  /*1bc0*/  @P1 FADD.FTZ R122, R122, R57 ;  /* 0x000000397a7a1221 */ /* 0x000fe20000010000 */
[----:B------:R-:W-:Y:S01]  /*1bd0*/  FFMA.FTZ R128, R128, R141, R143 ;  /* 0x0000008d80807223 */ /* 0x000fe2000001008f */
[----:B------:R-:W-:Y:S01]  /*1be0*/  FMUL.FTZ R124, R106, R133 ;  /* 0x000000856a7c7220 */ /* 0x000fe20000410000 */
[----:B------:R-:W-:-:S02]  /*1bf0*/  @P1 HADD2.F32 R57, -RZ, R42.H0_H0 ;  /* 0x2000002aff391230 */ /* 0x000fc40000004100 */
[C---:B------:R-:W-:Y:S01]  /*1c00*/  FMUL.FTZ R62, R106.reuse, R131 ;  /* 0x000000836a3e7220 */ /* 0x040fe20000410000 */
[----:B------:R-:W-:Y:S02]  /*1c10*/  @P1 HADD2.F32 R59, -RZ, R41.H1_H1 ;  /* 0x30000029ff3b1230 */ /* 0x000fe40000004100 */
[----:B------:R-:W-:Y:S01]  /*1c20*/  FMUL.FTZ R66, R106, R63 ;  /* 0x0000003f6a427220 */ /* 0x000fe20000410000 */
[----:B------:R-:W-:Y:S01]  /*1c30*/  HFMA2.MMA R136, -RZ, RZ, 0, 0 ;  /* 0x00000000ff887435 */ /* 0x000fe200000001ff */
[----:B------:R-:W-:Y:S01]  /*1c40*/  FADD.FTZ R135, R135, -R128 ;  /* 0x8000008087877221 */ /* 0x000fe20000010000 */
[----:B------:R-:W-:Y:S01]  /*1c50*/  @P1 FADD.FTZ R124, R124, R49 ;  /* 0x000000317c7c1221 */ /* 0x000fe20000010000 */
[--C-:B------:R-:W-:Y:S02]  /*1c60*/  @P3 HADD2.F32 R138, -RZ, R50.reuse.H0_H0 ;  /* 0x20000032ff8a3230 */ /* 0x100fe40000004100 */
[----:B------:R-:W-:Y:S01]  /*1c70*/  @P1 FADD.FTZ R62, R62, R57 ;  /* 0x000000393e3e1221 */ /* 0x000fe20000010000 */
[----:B------:R-:W-:Y:S01]  /*1c80*/  HFMA2.MMA R49, -RZ, RZ, 0, 0 ;  /* 0x00000000ff317435 */ /* 0x000fe200000001ff */
[----:B------:R-:W-:Y:S01]  /*1c90*/  FFMA.FTZ R137, R137, R141, R143 ;  /* 0x0000008d89897223 */ /* 0x000fe2000001008f */
[----:B------:R-:W-:Y:S01]  /*1ca0*/  @P1 FADD.FTZ R66, R66, R59 ;  /* 0x0000003b42421221 */ /* 0x000fe20000010000 */
[----:B------:R-:W-:Y:S01]  /*1cb0*/  @P6 HADD2.F32 R57, -RZ, R50.H1_H1 ;  /* 0x30000032ff396230 */ /* 0x000fe20000004100 */
[----:B------:R-:W-:Y:S01]  /*1cc0*/  MOV R140, R2 ;  /* 0x00000002008c7202 */ /* 0x000fe20000000f00 */
[----:B------:R-:W-:-:S02]  /*1cd0*/  @P1 HADD2.F32 R59, -RZ, R43.H0_H0 ;  /* 0x2000002bff3b1230 */ /* 0x000fc40000004100 */
[----:B------:R-:W-:Y:S01]  /*1ce0*/  FMUL.FTZ R48, R106, R135 ;  /* 0x000000876a307220 */ /* 0x000fe20000410000 */
[----:B------:R-:W-:Y:S01]  /*1cf0*/  @P3 FMUL.FTZ R136, R127, R138 ;  /* 0x0000008a7f883220 */ /* 0x000fe20000410000 */
[----:B------:R-:W-:Y:S01]  /*1d00*/  FADD.FTZ R137, R130, -R137 ;  /* 0x8000008982897221 */ /* 0x000fe20000010000 */
[----:B------:R-:W-:Y:S01]  /*1d10*/  LOP3.LUT P3, RZ, R140, 0xff, RZ, 0xc0, !PT ;  /* 0x000000ff8cff7812 */ /* 0x000fe2000786c0ff */
[--C-:B------:R-:W-:Y:S02]  /*1d20*/  @P4 HADD2.F32 R58, -RZ, R51.reuse.H0_H0 ;  /* 0x20000033ff3a4230 */ /* 0x100fe40000004100 */
[----:B------:R-:W-:Y:S01]  /*1d30*/  @P6 FMUL.FTZ R49, R134, R57 ;  /* 0x0000003986316220 */ /* 0x000fe20000410000 */
[----:B------:R-:W-:Y:S01]  /*1d40*/  @P1 FADD.FTZ R48, R48, R59 ;  /* 0x0000003b30301221 */ /* 0x000fe20000010000 */
[----:B------:R-:W-:Y:S01]  /*1d50*/  LOP3.LUT P6, RZ, R2, 0xff00, RZ, 0xc0, !PT ;  /* 0x0000ff0002ff7812 */ /* 0x000fe200078cc0ff */
[----:B------:R-:W-:Y:S01]  /*1d60*/  FMUL.FTZ R56, R106, R129 ;  /* 0x000000816a387220 */ /* 0x000fe20000410000 */
[----:B------:R-:W-:-:S02]  /*1d70*/  @P5 HADD2.F32 R59, -RZ, R51.H1_H1 ;  /* 0x30000033ff3b5230 */ /* 0x000fc40000004100 */
[----:B------:R-:W-:Y:S01]  /*1d80*/  FMUL.FTZ R106, R106, R137 ;  /* 0x000000896a6a7220 */ /* 0x000fe20000410000 */
[----:B------:R-:W-:Y:S01]  /*1d90*/  @P1 HADD2.F32 R57, -RZ, R43.H1_H1 ;  /* 0x3000002bff391230 */ /* 0x000fe20000004100 */
[----:B------:R-:W-:Y:S01]  /*1da0*/  CS2R R50, SRZ ;  /* 0x0000000000327805 */ /* 0x000fe2000001ff00 */
[----:B------:R-:W-:Y:S02]  /*1db0*/  @P1 HADD2.F32 R61, -RZ, R42.H1_H1 ;  /* 0x3000002aff3d1230 */ /* 0x000fe40000004100 */
[----:B------:R-:W-:Y:S01]  /*1dc0*/  @P4 FMUL.FTZ R50, R65, R58 ;  /* 0x0000003a41324220 */ /* 0x000fe20000410000 */
[----:B------:R-:W-:Y:S01]  /*1dd0*/  LOP3.LUT P4, RZ, R2, 0xff0000, RZ, 0xc0, !PT ;  /* 0x00ff000002ff7812 */ /* 0x000fe2000788c0ff */
[----:B------:R-:W-:Y:S01]  /*1de0*/  @P1 FADD.FTZ R106, R106, R57 ;  /* 0x000000396a6a1221 */ /* 0x000fe20000010000 */
[-C--:B------:R-:W-:Y:S01]  /*1df0*/  FMUL.FTZ R57, R68, R107.reuse ;  /* 0x0000006b44397220 */ /* 0x080fe20000410000 */
[----:B------:R-:W-:Y:S01]  /*1e00*/  @P1 FADD.FTZ R56, R56, R61 ;  /* 0x0000003d38381221 */ /* 0x000fe20000010000 */
[-C--:B------:R-:W-:Y:S01]  /*1e10*/  FMUL.FTZ R61, R122, R107.reuse ;  /* 0x0000006b7a3d7220 */ /* 0x080fe20000410000 */
[----:B------:R-:W-:Y:S01]  /*1e20*/  FMUL.FTZ R63, R124, R107 ;  /* 0x0000006b7c3f7220 */ /* 0x000fe20000410000 */
[----:B------:R-:W-:Y:S01]  /*1e30*/  FMUL.FTZ R65, R57, UR16 ;  /* 0x0000001039417c20 */ /* 0x000fe20008410000 */
[----:B------:R-:W-:Y:S01]  /*1e40*/  @P5 FMUL.FTZ R51, R132, R59 ;  /* 0x0000003b84335220 */ /* 0x000fe20000410000 */
[----:B------:R-:W-:Y:S01]  /*1e50*/  FMUL.FTZ R67, R61, UR16 ;  /* 0x000000103d437c20 */ /* 0x000fe20008410000 */
[----:B------:R-:W-:Y:S01]  /*1e60*/  FMUL.FTZ R63, R63, UR16 ;  /* 0x000000103f3f7c20 */ /* 0x000fe20008410000 */
[----:B------:R-:W-:-:S02]  /*1e70*/  MOV R60, RZ ;  /* 0x000000ff003c7202 */ /* 0x000fc40000000f00 */
[----:B------:R-:W-:Y:S02]  /*1e80*/  CS2R R58, SRZ ;  /* 0x00000000003a7805 */ /* 0x000fe4000001ff00 */
[----:B------:R-:W-:Y:S01]  /*1e90*/  LOP3.LUT P1, RZ, R2, 0xff000000, RZ, 0xc0, !PT ;  /* 0xff00000002ff7812 */ /* 0x000fe2000782c0ff */
[----:B------:R-:W-:Y:S01]  /*1ea0*/  FMUL.FTZ R2, R10, R63 ;  /* 0x0000003f0a027220 */ /* 0x000fe20000410000 */
[----:B------:R-:W-:Y:S01]  /*1eb0*/  LOP3.LUT P5, RZ, R3, 0xff00, RZ, 0xc0, !PT ;  /* 0x0000ff0003ff7812 */ /* 0x000fe200078ac0ff */
[----:B------:R-:W-:Y:S01]  /*1ec0*/  FADD.FTZ R82, R49, R82 ;  /* 0x0000005231527221 */ /* 0x000fe20000010000 */
[----:B------:R-:W-:Y:S01]  /*1ed0*/  @P2 F2FP.F16.F32.PACK_AB R49, RZ, R62 ;  /* 0x0000003eff31223e */ /* 0x000fe200000000ff */
[----:B------:R-:W-:Y:S01]  /*1ee0*/  FADD.FTZ R83, R0, R83 ;  /* 0x0000005300537221 */ /* 0x000fe20000010000 */
[----:B------:R-:W-:Y:S01]  /*1ef0*/  FADD.FTZ R79, R50, R79 ;  /* 0x0000004f324f7221 */ /* 0x000fe20000010000 */
[----:B------:R-:W-:Y:S01]  /*1f00*/  FADD.FTZ R80, R51, R80 ;  /* 0x0000005033507221 */ /* 0x000fe20000010000 */
[----:B------:R-:W-:Y:S01]  /*1f10*/  @P2 F2FP.F16.F32.PACK_AB R68, RZ, R68 ;  /* 0x00000044ff44223e */ /* 0x000fe200000000ff */
[-C--:B------:R-:W-:Y:S01]  /*1f20*/  FMUL.FTZ R62, R62, R107.reuse ;  /* 0x0000006b3e3e7220 */ /* 0x080fe20000410000 */
[----:B------:R-:W-:Y:S01]  /*1f30*/  @P2 F2FP.F16.F32.PACK_AB R124, RZ, R124 ;  /* 0x0000007cff7c223e */ /* 0x000fe200000000ff */
[----:B------:R-:W-:Y:S01]  /*1f40*/  FADD.FTZ R85, R64, R85 ;  /* 0x0000005540557221 */ /* 0x000fe20000010000 */
[----:B------:R-:W-:Y:S01]  /*1f50*/  @P2 F2FP.F16.F32.PACK_AB R0, RZ, R66 ;  /* 0x00000042ff00223e */ /* 0x000fe200000000ff */
[-C--:B------:R-:W-:Y:S01]  /*1f60*/  FMUL.FTZ R66, R66, R107.reuse ;  /* 0x0000006b42427220 */ /* 0x080fe20000410000 */
[----:B------:R-:W-:Y:S01]  /*1f70*/  @P2 F2FP.F16.F32.PACK_AB R50, RZ, R56 ;  /* 0x00000038ff32223e */ /* 0x000fe200000000ff */
[----:B------:R-:W-:Y:S01]  /*1f80*/  FMUL.FTZ R56, R56, R107 ;  /* 0x0000006b38387220 */ /* 0x000fe20000410000 */
[----:B------:R-:W-:Y:S01]  /*1f90*/  @P2 F2FP.F16.F32.PACK_AB R51, RZ, R48 ;  /* 0x00000030ff33223e */ /* 0x000fe200000000ff */
[----:B------:R-:W-:Y:S01]  /*1fa0*/  FMUL.FTZ R66, R66, UR16 ;  /* 0x0000001042427c20 */ /* 0x000fe20008410000 */
[----:B------:R-:W-:Y:S01]  /*1fb0*/  @P2 PRMT R46, R49, 0x7610, R46 ;  /* 0x00007610312e2816 */ /* 0x000fe2000000002e */
[----:B------:R-:W-:Y:S01]  /*1fc0*/  FADD.FTZ R86, R145, R86 ;  /* 0x0000005691567221 */ /* 0x000fe20000010000 */
[----:B------:R-:W-:Y:S01]  /*1fd0*/  @P2 F2FP.F16.F32.PACK_AB R122, RZ, R122 ;  /* 0x0000007aff7a223e */ /* 0x000fe200000000ff */
[----:B------:R-:W-:Y:S01]  /*1fe0*/  FADD.FTZ R84, R139, R84 ;  /* 0x000000548b547221 */ /* 0x000fe20000010000 */
[----:B------:R-:W-:Y:S01]  /*1ff0*/  @P2 PRMT R44, R68, 0x7610, R44 ;  /* 0x00007610442c2816 */ /* 0x000fe2000000002c */
[----:B------:R-:W-:Y:S01]  /*2000*/  FMUL.FTZ R68, R56, UR16 ;  /* 0x0000001038447c20 */ /* 0x000fe20008410000 */
[----:B------:R-:W-:Y:S01]  /*2010*/  @P2 PRMT R45, R124, 0x7610, R45 ;  /* 0x000076107c2d2816 */ /* 0x000fe2000000002d */
[----:B------:R-:W-:Y:S01]  /*2020*/  FADD.FTZ R81, R136, R81 ;  /* 0x0000005188517221 */ /* 0x000fe20000010000 */
[----:B------:R-:W-:Y:S01]  /*2030*/  @P2 PRMT R47, R51, 0x7610, R47 ;  /* 0x00007610332f2816 */ /* 0x000fe2000000002f */
[----:B------:R-:W-:Y:S01]  /*2040*/  FMUL.FTZ R51, R5, R68 ;  /* 0x0000004405337220 */ /* 0x000fe20000410000 */
[----:B------:R-:W-:-:S02]  /*2050*/  @P2 PRMT R44, R44, 0x5410, R122 ;  /* 0x000054102c2c2816 */ /* 0x000fc4000000007a */
[----:B------:R-:W-:Y:S01]  /*2060*/  @P2 PRMT R45, R45, 0x5410, R0 ;  /* 0x000054102d2d2816 */ /* 0x000fe20000000000 */
[----:B------:R-:W-:Y:S01]  /*2070*/  FMUL.FTZ R0, R11, R66 ;  /* 0x000000420b007220 */ /* 0x000fe20000410000 */
[----:B------:R-:W-:-:S04]  /*2080*/  @P2 PRMT R46, R46, 0x5410, R50 ;  /* 0x000054102e2e2816 */ /* 0x000fc80000000032 */
[----:B------:R-:W-:Y:S01]  /*2090*/  FSEL R0, R0, RZ, P1 ;  /* 0x000000ff00007208 */ /* 0x000fe20000800000 */
[--C-:B--2---:R-:W-:Y:S02]  /*20a0*/  @P3 HADD2.F32 R57, -RZ, R52.reuse.H0_H0 ;  /* 0x20000034ff393230 */ /* 0x104fe40000004100 */
[----:B------:R-:W-:Y:S02]  /*20b0*/  @P6 HADD2.F32 R52, -RZ, R52.H1_H1 ;  /* 0x30000034ff346230 */ /* 0x000fe40000004100 */
[----:B------:R-:W-:Y:S02]  /*20c0*/  @P4 HADD2.F32 R61, -RZ, R53.H0_H0 ;  /* 0x20000035ff3d4230 */ /* 0x000fe40000004100 */
[----:B------:R-:W-:Y:S01]  /*20d0*/  @P3 FMUL.FTZ R60, R65, R57 ;  /* 0x00000039413c3220 */ /* 0x000fe20000410000 */
[----:B------:R-:W-:Y:S01]  /*20e0*/  FMUL.FTZ R57, R9, R67 ;  /* 0x0000004309397220 */ /* 0x000fe20000410000 */
[----:B------:R-:W-:Y:S01]  /*20f0*/  @P6 FMUL.FTZ R59, R67, R52 ;  /* 0x00000034433b6220 */ /* 0x000fe20000410000 */
[----:B------:R-:W-:Y:S01]  /*2100*/  FMUL.FTZ R52, R8, R65 ;  /* 0x0000004108347220 */ /* 0x000fe20000410000 */
[----:B------:R-:W-:Y:S01]  /*2110*/  @P4 FMUL.FTZ R58, R63, R61 ;  /* 0x0000003d3f3a4220 */ /* 0x000fe20000410000 */
[----:B------:R-:W-:Y:S01]  /*2120*/  FMUL.FTZ R67, R62, UR16 ;  /* 0x000000103e437c20 */ /* 0x000fe20008410000 */
[----:B------:R-:W-:Y:S01]  /*2130*/  FSEL R126, R57, RZ, P6 ;  /* 0x000000ff397e7208 */ /* 0x000fe20003000000 */
[----:B------:R-:W-:Y:S01]  /*2140*/  HFMA2.MMA R65, -RZ, RZ, 0, 0 ;  /* 0x00000000ff417435 */ /* 0x000fe200000001ff */
[----:B------:R-:W-:Y:S01]  /*2150*/  FSEL R61, R52, RZ, P3 ;  /* 0x000000ff343d7208 */ /* 0x000fe20001800000 */
[-C--:B------:R-:W-:Y:S01]  /*2160*/  FMUL.FTZ R52, R48, R107.reuse ;  /* 0x0000006b30347220 */ /* 0x080fe20000410000 */
[----:B------:R-:W-:Y:S01]  /*2170*/  FSEL R57, R2, RZ, P4 ;  /* 0x000000ff02397208 */ /* 0x000fe20002000000 */
[----:B------:R-:W-:Y:S01]  /*2180*/  FMUL.FTZ R107, R106, R107 ;  /* 0x0000006b6a6b7220 */ /* 0x000fe20000410000 */
[C---:B------:R-:W-:Y:S01]  /*2190*/  LOP3.LUT P3, RZ, R3.reuse, 0xff, RZ, 0xc0, !PT ;  /* 0x000000ff03ff7812 */ /* 0x040fe2000786c0ff */
[----:B------:R-:W-:Y:S01]  /*21a0*/  FMUL.FTZ R69, R52, UR16 ;  /* 0x0000001034457c20 */ /* 0x000fe20008410000 */
[----:B------:R-:W-:Y:S01]  /*21b0*/  LOP3.LUT P6, RZ, R3, 0xff0000, RZ, 0xc0, !PT ;  /* 0x00ff000003ff7812 */ /* 0x000fe200078cc0ff */
[----:B------:R-:W-:Y:S01]  /*21c0*/  FMUL.FTZ R107, R107, UR16 ;  /* 0x000000106b6b7c20 */ /* 0x000fe20008410000 */
[----:B------:R-:W-:Y:S01]  /*21d0*/  LOP3.LUT P4, RZ, R3, 0xff000000, RZ, 0xc0, !PT ;  /* 0xff00000003ff7812 */ /* 0x000fe2000788c0ff */
[----:B------:R-:W-:Y:S01]  /*21e0*/  FMUL.FTZ R50, R4, R67 ;  /* 0x0000004304327220 */ /* 0x000fe20000410000 */
[----:B------:R-:W0:Y:S01]  /*21f0*/  @P2 LDC.64 R2, c[0x0][0x308] ;  /* 0x0000c200ff022b82 */ /* 0x000e220000000a00 */
[----:B------:R-:W-:Y:S01]  /*2200*/  @P2 F2FP.F16.F32.PACK_AB R106, RZ, R106 ;  /* 0x0000006aff6a223e */ /* 0x000fe200000000ff */
[----:B------:R-:W-:Y:S01]  /*2210*/  FMUL.FTZ R56, R7, R107 ;  /* 0x0000006b07387220 */ /* 0x000fe20000410000 */
[----:B------:R-:W-:Y:S01]  /*2220*/  FMUL.FTZ R52, R6, R69 ;  /* 0x0000004506347220 */ /* 0x000fe20000410000 */
[----:B------:R-:W-:Y:S01]  /*2230*/  FSEL R50, R50, RZ, P3 ;  /* 0x000000ff32327208 */ /* 0x000fe20001800000 */
[----:B------:R-:W-:Y:S01]  /*2240*/  FADD.FTZ R77, R60, R77 ;  /* 0x0000004d3c4d7221 */ /* 0x000fe20000010000 */
[----:B------:R-:W-:Y:S01]  /*2250*/  @P2 PRMT R47, R47, 0x5410, R106 ;  /* 0x000054102f2f2816 */ /* 0x000fe2000000006a */
[----:B------:R-:W-:Y:S01]  /*2260*/  FADD.FTZ R78, R59, R78 ;  /* 0x0000004e3b4e7221 */ /* 0x000fe20000010000 */
[----:B------:R-:W-:Y:S01]  /*2270*/  FSEL R63, R56, RZ, P4 ;  /* 0x000000ff383f7208 */ /* 0x000fe20002000000 */
[----:B------:R-:W-:Y:S01]  /*2280*/  FADD.FTZ R75, R58, R75 ;  /* 0x0000004b3a4b7221 */ /* 0x000fe20000010000 */
[----:B------:R-:W-:Y:S01]  /*2290*/  FSEL R52, R52, RZ, P6 ;  /* 0x000000ff34347208 */ /* 0x000fe20003000000 */
[----:B------:R-:W-:Y:S01]  /*22a0*/  @P4 HADD2.F32 R64, -RZ, R55.H1_H1 ;  /* 0x30000037ff404230 */ /* 0x000fe20000004100 */
[----:B------:R-:W-:-:S04]  /*22b0*/  MOV R62, RZ ;  /* 0x000000ff003e7202 */ /* 0x000fc80000000f00 */
[----:B------:R-:W-:-:S04]  /*22c0*/  @P4 FMUL.FTZ R65, R107, R64 ;  /* 0x000000406b414220 */ /* 0x000fc80000410000 */
[----:B------:R-:W-:Y:S01]  /*22d0*/  FADD.FTZ R72, R65, R72 ;  /* 0x0000004841487221 */ /* 0x000fe20000010000 */
[C---:B0-----:R-:W-:Y:S02]  /*22e0*/  @P2 IMAD.WIDE.U32 R48, R125.reuse, 0x10, R2 ;  /* 0x000000107d302825 */ /* 0x041fe400078e0002 */
[----:B------:R-:W0:Y:S03]  /*22f0*/  LDC.64 R2, c[0x0][0x210] ;  /* 0x00008400ff027b82 */ /* 0x000e260000000a00 */
[----:B------:R1:W-:Y:S01]  /*2300*/  @P2 STG.E.128 desc[UR4][R48.64], R44 ;  /* 0x0000002c30002986 */ /* 0x0003e2000c101d04 */
[----:B------:R-:W-:Y:S02]  /*2310*/  LEA R56, P2, R125, UR18, 0x4 ;  /* 0x000000127d387c11 */ /* 0x000fe4000f8420ff */
[----:B-1----:R-:W-:Y:S02]  /*2320*/  FSEL R49, R51, RZ, P5 ;  /* 0x000000ff33317208 */ /* 0x002fe40002800000 */
[----:B------:R-:W-:Y:S01]  /*2330*/  F2FP.F16.F32.PACK_AB R51, R63, R52 ;  /* 0x000000343f33723e */ /* 0x000fe200000000ff */
[----:B------:R-:W-:Y:S01]  /*2340*/  @P6 HADD2.F32 R63, -RZ, R55.H0_H0 ;  /* 0x20000037ff3f6230 */ /* 0x000fe20000004100 */
[----:B------:R-:W-:Y:S01]  /*2350*/  F2FP.F16.F32.PACK_AB R50, R49, R50 ;  /* 0x000000323132723e */ /* 0x000fe200000000ff */
[----:B------:R-:W-:Y:S01]  /*2360*/  HFMA2.MMA R55, -RZ, RZ, 0, 0 ;  /* 0x00000000ff377435 */ /* 0x000fe200000001ff */
[----:B------:R-:W-:Y:S01]  /*2370*/  F2FP.F16.F32.PACK_AB R49, R0, R57 ;  /* 0x000000390031723e */ /* 0x000fe200000000ff */
[----:B------:R-:W-:Y:S01]  /*2380*/  @P1 HADD2.F32 R0, -RZ, R53.H1_H1 ;  /* 0x30000035ff001230 */ /* 0x000fe20000004100 */
[----:B------:R-:W-:-:S02]  /*2390*/  F2FP.F16.F32.PACK_AB R48, R126, R61 ;  /* 0x0000003d7e30723e */ /* 0x000fc400000000ff */
[----:B------:R-:W-:Y:S02]  /*23a0*/  CS2R R52, SRZ ;  /* 0x0000000000347805 */ /* 0x000fe4000001ff00 */
[----:B------:R-:W-:Y:S01]  /*23b0*/  LEA.HI.X R57, R125, UR19, RZ, 0x4, P2 ;  /* 0x000000137d397c11 */ /* 0x000fe200090f24ff */
[--C-:B------:R-:W-:Y:S01]  /*23c0*/  @P3 HADD2.F32 R61, -RZ, R54.reuse.H0_H0 ;  /* 0x20000036ff3d3230 */ /* 0x100fe20000004100 */
[----:B0-----:R-:W-:Y:S01]  /*23d0*/  LEA R123, R2, R123, 0x2 ;  /* 0x0000007b027b7211 */ /* 0x001fe200078e10ff */
[----:B------:R-:W-:Y:S01]  /*23e0*/  @P1 FMUL.FTZ R53, R66, R0 ;  /* 0x0000000042351220 */ /* 0x000fe20000410000 */
[----:B------:R-:W-:Y:S01]  /*23f0*/  @P5 HADD2.F32 R54, -RZ, R54.H1_H1 ;  /* 0x30000036ff365230 */ /* 0x000fe20000004100 */
[----:B------:R0:W-:Y:S01]  /*2400*/  STG.E.128 desc[UR4][R56.64], R48 ;  /* 0x0000003038007986 */ /* 0x0001e2000c101d04 */
[----:B------:R-:W-:Y:S01]  /*2410*/  ISETP.GE.AND P1, PT, R123, R3, PT ;  /* 0x000000037b00720c */ /* 0x000fe20003f26270 */
[----:B------:R-:W-:Y:S01]  /*2420*/  @P3 FMUL.FTZ R52, R67, R61 ;  /* 0x0000003d43343220 */ /* 0x000fe20000410000 */
[----:B------:R-:W-:Y:S01]  /*2430*/  @P6 FMUL.FTZ R62, R69, R63 ;  /* 0x0000003f453e6220 */ /* 0x000fe20000410000 */
[----:B------:R-:W-:Y:S01]  /*2440*/  @P5 FMUL.FTZ R55, R68, R54 ;  /* 0x0000003644375220 */ /* 0x000fe20000410000 */
[----:B------:R-:W-:Y:S01]  /*2450*/  FADD.FTZ R76, R53, R76 ;  /* 0x0000004c354c7221 */ /* 0x000fe20000010000 */
[----:B------:R-:W-:Y:S01]  /*2460*/  FADD.FTZ R73, R52, R73 ;  /* 0x0000004934497221 */ /* 0x000fe20000010000 */
[----:B------:R-:W-:Y:S01]  /*2470*/  FADD.FTZ R71, R62, R71 ;  /* 0x000000473e477221 */ /* 0x000fe20000010000 */
[----:B------:R-:W-:-:S06]  /*2480*/  FADD.FTZ R74, R55, R74 ;  /* 0x0000004a374a7221 */ /* 0x000fcc0000010000 */
[----:B------:R-:W-:Y:S05]  /*2490*/  @!P1 BRA `(.L_x_5232) ;  /* 0xffffffe000349947 */ /* 0x000fea000383ffff */
[----:B------:R-:W-:Y:S05]  /*24a0*/  BSYNC B1 ;  /* 0x0000000000017941 */ /* 0x000fea0003800000 */
.L_x_5230:
        /* <DEDUP_REMOVED lines=25> */
[----:B0-----:R-:W-:Y:S02]  /*2640*/  MOV R48, R89 ;  /* 0x0000005900307202 */ /* 0x001fe40000000f00 */
        /* <DEDUP_REMOVED lines=22> */
.L_x_5229:
[----:B------:R-:W-:Y:S05]  /*27b0*/  BSYNC B0 ;  /* 0x0000000000007941 */ /* 0x000fea0003800000 */
.L_x_5227:
        /* <DEDUP_REMOVED lines=152> */
.L_x_5231:
        /* <DEDUP_REMOVED lines=8> */
.L_x_5234:
[----:B------:R-:W-:Y:S05]  /*31c0*/  BSYNC B2 ;  /* 0x0000000000027941 */ /* 0x000fea0003800000 */
.L_x_5233:
        /* <DEDUP_REMOVED lines=8> */
.L_x_5235:
[----:B------:R-:W-:Y:S01]  /*3250*/  FADD.FTZ R48, R53, R48 ;  /* 0x0000003035307221 */ /* 0x000fe20000010000 */
[----:B------:R-:W-:-:S04]  /*3260*/  HFMA2.MMA R149, -RZ, RZ, 0, 1.1920928955078125e-07 ;  /* 0x00000002ff957435 */ /* 0x000fc800000001ff */
[----:B------:R-:W-:Y:S02]  /*3270*/  MOV R148, R48 ;  /* 0x0000003000947202 */ /* 0x000fe40000000f00 */
[----:B------:R-:W-:-:S07]  /*3280*/  MOV R50, R146 ;  /* 0x0000009200327202 */ /* 0x000fce0000000f00 */
[----:B------:R-:W-:Y:S05]  /*3290*/  WARPSYNC.COLLECTIVE R147, `(.L_x_5236) ;  /* 0x0000000093087348 */ /* 0x000fea0003c00000 */
[----:B------:R0:W1:Y:S02]  /*32a0*/  SHFL.BFLY P3, R146, R148, R149, R150 ;  /* 0x0c00009594927389 */ /* 0x0000640000060096 */
[----:B01----:R-:W-:Y:S01]  /*32b0*/  ENDCOLLECTIVE ;  /* 0x000000000000791b */ /* 0x003fe20003800000 */
.L_x_5236:
[----:B------:R-:W-:-:S05]  /*32c0*/  FADD.FTZ R50, R49, R50 ;  /* 0x0000003231327221 */ /* 0x000fca0000010000 */
[----:B------:R-:W-:Y:S02]  /*32d0*/  MOV R148, R50 ;  /* 0x0000003200947202 */ /* 0x000fe40000000f00 */
[----:B------:R-:W-:-:S07]  /*32e0*/  MOV R51, R146 ;  /* 0x0000009200337202 */ /* 0x000fce0000000f00 */
[----:B------:R-:W-:Y:S05]  /*32f0*/  WARPSYNC.COLLECTIVE R147, `(.L_x_5237) ;  /* 0x0000000093087348 */ /* 0x000fea0003c00000 */
[----:B------:R0:W1:Y:S02]  /*3300*/  SHFL.BFLY P3, R146, R148, R149, R150 ;  /* 0x0c00009594927389 */ /* 0x0000640000060096 */
[----:B01----:R-:W-:Y:S01]  /*3310*/  ENDCOLLECTIVE ;  /* 0x000000000000791b */ /* 0x003fe20003800000 */
.L_x_5237:
[----:B------:R-:W-:Y:S01]  /*3320*/  FADD.FTZ R51, R48, R51 ;  /* 0x0000003330337221 */ /* 0x000fe20000010000 */
[----:B------:R-:W-:-:S04]  /*3330*/  HFMA2.MMA R149, -RZ, RZ, 0, 2.384185791015625e-07 ;  /* 0x00000004ff957435 */ /* 0x000fc800000001ff */
[----:B------:R-:W-:Y:S02]  /*3340*/  MOV R148, R51 ;  /* 0x0000003300947202 */ /* 0x000fe40000000f00 */
[----:B------:R-:W-:-:S07]  /*3350*/  MOV R141, R146 ;  /* 0x00000092008d7202 */ /* 0x000fce0000000f00 */
[----:B------:R-:W-:Y:S05]  /*3360*/  WARPSYNC.COLLECTIVE R147, `(.L_x_5238) ;  /* 0x0000000093087348 */ /* 0x000fea0003c00000 */
[----:B------:R0:W1:Y:S02]  /*3370*/  SHFL.BFLY P3, R146, R148, R149, R150 ;  /* 0x0c00009594927389 */ /* 0x0000640000060096 */
[----:B01----:R-:W-:Y:S01]  /*3380*/  ENDCOLLECTIVE ;  /* 0x000000000000791b */ /* 0x003fe20003800000 */
.L_x_5238:
[----:B------:R-:W-:-:S05]  /*3390*/  FADD.FTZ R52, R50, R141 ;  /* 0x0000008d32347221 */ /* 0x000fca0000010000 */
[----:B------:R-:W-:Y:S02]  /*33a0*/  MOV R148, R52 ;  /* 0x0000003400947202 */ /* 0x000fe40000000f00 */
[----:B------:R-:W-:-:S07]  /*33b0*/  MOV R144, R146 ;  /* 0x0000009200907202 */ /* 0x000fce0000000f00 */
[----:B------:R-:W-:Y:S05]  /*33c0*/  WARPSYNC.COLLECTIVE R147, `(.L_x_5239) ;  /* 0x0000000093087348 */ /* 0x000fea0003c00000 */
[----:B------:R0:W1:Y:S02]  /*33d0*/  SHFL.BFLY P3, R146, R148, R149, R150 ;  /* 0x0c00009594927389 */ /* 0x0000640000060096 */
[----:B01----:R-:W-:Y:S01]  /*33e0*/  ENDCOLLECTIVE ;  /* 0x000000000000791b */ /* 0x003fe20003800000 */
.L_x_5239:
[----:B------:R-:W-:Y:S01]  /*33f0*/  FADD.FTZ R145, R51, R144 ;  /* 0x0000009033917221 */ /* 0x000fe20000010000 */
[----:B------:R-:W-:-:S04]  /*3400*/  HFMA2.MMA R149, -RZ, RZ, 0, 4.76837158203125e-07 ;  /* 0x00000008ff957435 */ /* 0x000fc800000001ff */
[----:B------:R-:W-:Y:S02]  /*3410*/  MOV R148, R145 ;  /* 0x0000009100947202 */ /* 0x000fe40000000f00 */
[----:B------:R-:W-:-:S07]  /*3420*/  MOV R141, R146 ;  /* 0x00000092008d7202 */ /* 0x000fce0000000f00 */
[----:B------:R-:W-:Y:S05]  /*3430*/  WARPSYNC.COLLECTIVE R147, `(.L_x_5240) ;  /* 0x0000000093087348 */ /* 0x000fea0003c00000 */
[----:B------:R0:W1:Y:S02]  /*3440*/  SHFL.BFLY P3, R146, R148, R149, R150 ;  /* 0x0c00009594927389 */ /* 0x0000640000060096 */
[----:B01----:R-:W-:Y:S01]  /*3450*/  ENDCOLLECTIVE ;  /* 0x000000000000791b */ /* 0x003fe20003800000 */
.L_x_5240:
[----:B------:R-:W-:-:S05]  /*3460*/  FADD.FTZ R53, R52, R141 ;  /* 0x0000008d34357221 */ /* 0x000fca0000010000 */
[----:B------:R-:W-:Y:S02]  /*3470*/  MOV R148, R53 ;  /* 0x0000003500947202 */ /* 0x000fe40000000f00 */
[----:B------:R-:W-:-:S07]  /*3480*/  MOV R144, R146 ;  /* 0x0000009200907202 */ /* 0x000fce0000000f00 */
[----:B------:R-:W-:Y:S05]  /*3490*/  WARPSYNC.COLLECTIVE R147, `(.L_x_5241) ;  /* 0x0000000093087348 */ /* 0x000fea0003c00000 */
[----:B------:R0:W1:Y:S02]  /*34a0*/  SHFL.BFLY P3, R146, R148, R149, R150 ;  /* 0x0c00009594927389 */ /* 0x0000640000060096 */
[----:B01----:R-:W-:Y:S01]  /*34b0*/  ENDCOLLECTIVE ;  /* 0x000000000000791b */ /* 0x003fe20003800000 */
.L_x_5241:
[----:B------:R-:W-:Y:S01]  /*34c0*/  FADD.FTZ R141, R145, R144 ;  /* 0x00000090918d7221 */ /* 0x000fe20000010000 */
[----:B------:R-:W-:-:S04]  /*34d0*/  HFMA2.MMA R149, -RZ, RZ, 0, 9.5367431640625e-07 ;  /* 0x00000010ff957435 */ /* 0x000fc800000001ff */
[----:B------:R-:W-:Y:S01]  /*34e0*/  MOV R148, R141 ;  /* 0x0000008d00947202 */ /* 0x000fe20000000f00 */
[----:B------:R-:W-:-:S07]  /*34f0*/  FADD.FTZ R143, R53, R146 ;  /* 0x00000092358f7221 */ /* 0x000fce0000010000 */
[----:B------:R-:W-:Y:S05]  /*3500*/  WARPSYNC.COLLECTIVE R147, `(.L_x_5242) ;  /* 0x0000000093087348 */ /* 0x000fea0003c00000 */
[----:B------:R0:W1:Y:S02]  /*3510*/  SHFL.BFLY P3, R146, R148, R149, R150 ;  /* 0x0c00009594927389 */ /* 0x0000640000060096 */
[----:B01----:R-:W-:Y:S01]  /*3520*/  ENDCOLLECTIVE ;  /* 0x000000000000791b */ /* 0x003fe20003800000 */
.L_x_5242:
[----:B------:R-:W-:Y:S02]  /*3530*/  MOV R148, R143 ;  /* 0x0000008f00947202 */ /* 0x000fe40000000f00 */
[----:B------:R-:W-:-:S07]  /*3540*/  MOV R144, R146 ;  /* 0x0000009200907202 */ /* 0x000fce0000000f00 */
[----:B------:R-:W-:Y:S05]  /*3550*/  WARPSYNC.COLLECTIVE R147, `(.L_x_5243) ;  /* 0x0000000093087348 */ /* 0x000fea0003c00000 */
[----:B------:R0:W1:Y:S02]  /*3560*/  SHFL.BFLY P3, R146, R148, R149, R150 ;  /* 0x0c00009594927389 */ /* 0x0000640000060096 */
[----:B01----:R-:W-:Y:S01]  /*3570*/  ENDCOLLECTIVE ;  /* 0x000000000000791b */ /* 0x003fe20003800000 */
.L_x_5243:
[----:B------:R-:W-:Y:S05]  /*3580*/  BRA `(.L_x_5244) ;  /* 0xffffffdc00387947 */ /* 0x000fea000383ffff */
.L_x_5245:
        /* <DEDUP_REMOVED lines=15> */
.L_x_9187:


//--------------------- .text._ZN10layer_norm22ln_bwd_finalize_kernelINS_22Kernel_traits_finalizeILj512Ef6__halfS2_S2_fjLb1ELj1024ELj4ENS_18Kernel_traits_baseILj512EfS2_S2_S2_fjLj1024EEEEELb1ELb0EEEvNS_9BwdParamsE --------------------------
	.section	.text._ZN10layer_norm22ln_bwd_finalize_kernelINS_22Kernel_traits_finalizeILj512Ef6__halfS2_S2_fjLb1ELj1024ELj4ENS_18Kernel_traits_baseILj512EfS2_S2_S2_fjLj1024EEEEELb1ELb0EEEvNS_9BwdParamsE,"ax",@progbits
	.align	128
        .global         _ZN10layer_norm22ln_bwd_finalize_kernelINS_22Kernel_traits_finalizeILj512Ef6__halfS2_S2_fjLb1ELj1024ELj4ENS_18Kernel_traits_baseILj512EfS2_S2_S2_fjLj1024EEEEELb1ELb0EEEvNS_9BwdParamsE
        .type           _ZN10layer_norm22ln_bwd_finalize_kernelINS_22Kernel_traits_finalizeILj512Ef6__halfS2_S2_fjLb1ELj1024ELj4ENS_18Kernel_traits_baseILj512EfS2_S2_S2_fjLj1024EEEEELb1ELb0EEEvNS_9BwdParamsE,@function
        .size           _ZN10layer_norm22ln_bwd_finalize_kernelINS_22Kernel_traits_finalizeILj512Ef6__halfS2_S2_fjLb1ELj1024ELj4ENS_18Kernel_traits_baseILj512EfS2_S2_S2_fjLj1024EEEEELb1ELb0EEEvNS_9BwdParamsE,(.L_x_9188 - _ZN10layer_norm22ln_bwd_finalize_kernelINS_22Kernel_traits_finalizeILj512Ef6__halfS2_S2_fjLb1ELj1024ELj4ENS_18Kernel_traits_baseILj512EfS2_S2_S2_fjLj1024EEEEELb1ELb0EEEvNS_9BwdParamsE)
        .other          _ZN10layer_norm22ln_bwd_finalize_kernelINS_22Kernel_traits_finalizeILj512Ef6__halfS2_S2_fjLb1ELj1024ELj4ENS_18Kernel_traits_baseILj512EfS2_S2_S2_fjLj1024EEEEELb1ELb0EEEvNS_9BwdParamsE,@"STO_CUDA_ENTRY STV_DEFAULT"
_ZN10layer_norm22ln_bwd_finalize_kernelINS_22Kernel_traits_finalizeILj512Ef6__halfS2_S2_fjLb1ELj1024ELj4ENS_18Kernel_traits_baseILj512EfS2_S2_S2_fjLj1024EEEEELb1ELb0EEEvNS_9BwdParamsE:
.text._ZN10layer_norm22ln_bwd_finalize_kernelINS_22Kernel_traits_finalizeILj512Ef6__halfS2_S2_fjLb1ELj1024ELj4ENS_18Kernel_traits_baseILj512EfS2_S2_S2_fjLj1024EEEEELb1ELb0EEEvNS_9BwdParamsE:
        /* <DEDUP_REMOVED lines=24> */
.L_x_5258:
        /* <DEDUP_REMOVED lines=36> */
.L_x_5250:
        /* <DEDUP_REMOVED lines=49> */
.L_x_5249:
[----:B------:R-:W-:Y:S05]  /*06d0*/  BSYNC B1 ;  /* 0x0000000000017941 */ /* 0x000fea0003800000 */
.L_x_5248:
        /* <DEDUP_REMOVED lines=31> */
.L_x_5252:
[----:B------:R-:W-:Y:S05]  /*08d0*/  BSYNC B1 ;  /* 0x0000000000017941 */ /* 0x000fea0003800000 */
.L_x_5251:
        /* <DEDUP_REMOVED lines=16> */
.L_x_5253:
[----:B------:R-:W-:Y:S05]  /*09e0*/  BSYNC B1 ;  /* 0x0000000000017941 */ /* 0x000fea0003800000 */
.L_x_5247:
[----:B------:R-:W-:Y:S05]  /*09f0*/  BSYNC B0 ;  /* 0x0000000000007941 */ /* 0x000fea0003800000 */
.L_x_5246:
        /* <DEDUP_REMOVED lines=40> */
.L_x_5274:
        /* <DEDUP_REMOVED lines=8> */
.L_x_5254:
        /* <DEDUP_REMOVED lines=20> */
.L_x_5257:
[----:B------:R-:W-:Y:S05]  /*0e40*/  BSYNC B0 ;  /* 0x0000000000007941 */ /* 0x000fea0003800000 */
.L_x_5256:
[C---:B------:R-:W-:Y:S01]  /*0e50*/  ISETP.GT.U32.AND P1, PT, R4.reuse, -0x201, PT ;  /* 0xfffffdff0400780c */ /* 0x040fe20003f24070 */
[----:B------:R-:W-:Y:S01]  /*0e60*/  VIADD R4, R4, 0x200 ;  /* 0x0000020004047836 */ /* 0x000fe20000000000 */
[----:B------:R-:W-:-:S11]  /*0e70*/  IADD3 R5, R5, 0x100, RZ ;  /* 0x0000010005057810 */ /* 0x000fd60007ffe0ff */
[----:B------:R-:W-:Y:S05]  /*0e80*/  @P1 BRA `(.L_x_5258) ;  /* 0xfffffff000bc1947 */ /* 0x000fea000383ffff */
[----:B------:R-:W-:Y:S05]  /*0e90*/  EXIT ;  /* 0x000000000000794d */ /* 0x000fea0003800000 */
.L_x_5255:
[----:B0-----:R-:W-:Y:S01]  /*0ea0*/  HFMA2.MMA R24, -RZ, RZ, 0, 5.9604644775390625e-08 ;  /* 0x00000001ff187435 */ /* 0x001fe200000001ff */
[----:B----4-:R-:W-:Y:S02]  /*0eb0*/  MOV R23, R10 ;  /* 0x0000000a00177202 */ /* 0x010fe40000000f00 */
[----:B------:R-:W-:Y:S02]  /*0ec0*/  MOV R25, 0x1f ;  /* 0x0000001f00197802 */ /* 0x000fe40000000f00 */
[----:B------:R-:W-:-:S07]  /*0ed0*/  MOV R20, 0xffffffff ;  /* 0xffffffff00147802 */ /* 0x000fce0000000f00 */
[----:B-123--:R-:W-:Y:S05]  /*0ee0*/  WARPSYNC.COLLECTIVE R20, `(.L_x_5259) ;  /* 0x0000000014087348 */ /* 0x00efea0003c00000 */
[----:B------:R0:W4:Y:S02]  /*0ef0*/  SHFL.BFLY P2, R22, R23, R24, R25 ;  /* 0x0c00001817167389 */ /* 0x0001240000040019 */
[----:B01234-:R-:W-:Y:S01]  /*0f00*/  ENDCOLLECTIVE ;  /* 0x000000000000791b */ /* 0x01ffe20003800000 */
.L_x_5259:
[----:B------:R-:W-:Y:S01]  /*0f10*/  IMAD.MOV.U32 R24, RZ, RZ, 0x2 ;  /* 0x00000002ff187424 */ /* 0x000fe200078e00ff */
[----:B------:R-:W-:-:S05]  /*0f20*/  MOV R11, R22 ;  /* 0x00000016000b7202 */ /* 0x000fca0000000f00 */
[----:B------:R-:W-:-:S05]  /*0f30*/  FADD.FTZ R11, R10, R11 ;  /* 0x0000000b0a0b7221 */ /* 0x000fca0000010000 */
[----:B------:R-:W-:-:S07]  /*0f40*/  MOV R23, R11 ;  /* 0x0000000b00177202 */ /* 0x000fce0000000f00 */
[----:B------:R-:W-:Y:S05]  /*0f50*/  WARPSYNC.COLLECTIVE R20, `(.L_x_5260) ;  /* 0x0000000014087348 */ /* 0x000fea0003c00000 */
[----:B------:R0:W1:Y:S02]  /*0f60*/  SHFL.BFLY P2, R22, R23, R24, R25 ;  /* 0x0c00001817167389 */ /* 0x0000640000040019 */
[----:B01----:R-:W-:Y:S01]  /*0f70*/  ENDCOLLECTIVE ;  /* 0x000000000000791b */ /* 0x003fe20003800000 */
.L_x_5260:
[----:B------:R-:W-:Y:S01]  /*0f80*/  HFMA2.MMA R24, -RZ, RZ, 0, 2.384185791015625e-07 ;  /* 0x00000004ff187435 */ /* 0x000fe200000001ff */
[----:B------:R-:W-:-:S05]  /*0f90*/  MOV R14, R22 ;  /* 0x00000016000e7202 */ /* 0x000fca0000000f00 */
[----:B------:R-:W-:-:S05]  /*0fa0*/  FADD.FTZ R14, R11, R14 ;  /* 0x0000000e0b0e7221 */ /* 0x000fca0000010000 */
[----:B------:R-:W-:-:S07]  /*0fb0*/  MOV R23, R14 ;  /* 0x0000000e00177202 */ /* 0x000fce0000000f00 */
[----:B------:R-:W-:Y:S05]  /*0fc0*/  WARPSYNC.COLLECTIVE R20, `(.L_x_5261) ;  /* 0x0000000014087348 */ /* 0x000fea0003c00000 */
[----:B------:R0:W1:Y:S02]  /*0fd0*/  SHFL.BFLY P2, R22, R23, R24, R25 ;  /* 0x0c00001817167389 */ /* 0x0000640000040019 */
[----:B01----:R-:W-:Y:S01]  /*0fe0*/  ENDCOLLECTIVE ;  /* 0x000000000000791b */ /* 0x003fe20003800000 */
.L_x_5261:
[----:B------:R-:W-:Y:S01]  /*0ff0*/  HFMA2.MMA R24, -RZ, RZ, 0, 4.76837158203125e-07 ;  /* 0x00000008ff187435 */ /* 0x000fe200000001ff */
[----:B------:R-:W-:-:S05]  /*1000*/  MOV R13, R22 ;  /* 0x00000016000d7202 */ /* 0x000fca0000000f00 */
[----:B------:R-:W-:-:S05]  /*1010*/  FADD.FTZ R13, R14, R13 ;  /* 0x0000000d0e0d7221 */ /* 0x000fca0000010000 */
[----:B------:R-:W-:-:S07]  /*1020*/  MOV R23, R13 ;  /* 0x0000000d00177202 */ /* 0x000fce0000000f00 */
[----:B------:R-:W-:Y:S05]  /*1030*/  WARPSYNC.COLLECTIVE R20, `(.L_x_5262) ;  /* 0x0000000014087348 */ /* 0x000fea0003c00000 */
[----:B------:R0:W1:Y:S02]  /*1040*/  SHFL.BFLY P2, R22, R23, R24, R25 ;  /* 0x0c00001817167389 */ /* 0x0000640000040019 */
[----:B01----:R-:W-:Y:S01]  /*1050*/  ENDCOLLECTIVE ;  /* 0x000000000000791b */ /* 0x003fe20003800000 */
.L_x_5262:
[----:B------:R-:W-:Y:S01]  /*1060*/  HFMA2.MMA R24, -RZ, RZ, 0, 9.5367431640625e-07 ;  /* 0x00000010ff187435 */ /* 0x000fe200000001ff */
[----:B------:R-:W-:-:S05]  /*1070*/  MOV R10, R22 ;  /* 0x00000016000a7202 */ /* 0x000fca0000000f00 */
[----:B------:R-:W-:-:S04]  /*1080*/  FADD.FTZ R11, R13, R10 ;  /* 0x0000000a0d0b7221 */ /* 0x000fc80000010000 */
[----:B------:R-:W-:-:S07]  /*1090*/  IMAD.MOV.U32 R23, RZ, RZ, R11 ;  /* 0x000000ffff177224 */ /* 0x000fce00078e000b */
[----:B------:R-:W-:Y:S05]  /*10a0*/  WARPSYNC.COLLECTIVE R20, `(.L_x_5263) ;  /* 0x0000000014087348 */ /* 0x000fea0003c00000 */
[----:B------:R0:W1:Y:S02]  /*10b0*/  SHFL.BFLY P2, R22, R23, R24, R25 ;  /* 0x0c00001817167389 */ /* 0x0000640000040019 */
[----:B01----:R-:W-:Y:S01]  /*10c0*/  ENDCOLLECTIVE ;  /* 0x000000000000791b */ /* 0x003fe20003800000 */
.L_x_5263:
[----:B------:R-:W-:Y:S01]  /*10d0*/  HFMA2.MMA R24, -RZ, RZ, 0, 5.9604644775390625e-08 ;  /* 0x00000001ff187435 */ /* 0x000fe200000001ff */
[----:B------:R-:W-:Y:S02]  /*10e0*/  MOV R23, R12 ;  /* 0x0000000c00177202 */ /* 0x000fe40000000f00 */
[----:B------:R-:W-:-:S08]  /*10f0*/  MOV R10, R22 ;  /* 0x00000016000a7202 */ /* 0x000fd00000000f00 */
[----:B------:R-:W-:Y:S05]  /*1100*/  WARPSYNC.COLLECTIVE R20, `(.L_x_5264) ;  /* 0x0000000014087348 */ /* 0x000fea0003c00000 */
[----:B------:R0:W1:Y:S02]  /*1110*/  SHFL.BFLY P2, R22, R23, R24, R25 ;  /* 0x0c00001817167389 */ /* 0x0000640000040019 */
[----:B01----:R-:W-:Y:S01]  /*1120*/  ENDCOLLECTIVE ;  /* 0x000000000000791b */ /* 0x003fe20003800000 */
.L_x_5264:
[----:B------:R-:W-:Y:S01]  /*1130*/  HFMA2.MMA R24, -RZ, RZ, 0, 1.1920928955078125e-07 ;  /* 0x00000002ff187435 */ /* 0x000fe200000001ff */
[----:B------:R-:W-:-:S05]  /*1140*/  MOV R13, R22 ;  /* 0x00000016000d7202 */ /* 0x000fca0000000f00 */
[----:B------:R-:W-:-:S05]  /*1150*/  FADD.FTZ R15, R12, R13 ;  /* 0x0000000d0c0f7221 */ /* 0x000fca0000010000 */
[----:B------:R-:W-:-:S07]  /*1160*/  MOV R23, R15 ;  /* 0x0000000f00177202 */ /* 0x000fce0000000f00 */
[----:B------:R-:W-:Y:S05]  /*1170*/  WARPSYNC.COLLECTIVE R20, `(.L_x_5265) ;  /* 0x0000000014087348 */ /* 0x000fea0003c00000 */
[----:B------:R0:W1:Y:S02]  /*1180*/  SHFL.BFLY P2, R22, R23, R24, R25 ;  /* 0x0c00001817167389 */ /* 0x0000640000040019 */
[----:B01----:R-:W-:Y:S01]  /*1190*/  ENDCOLLECTIVE ;  /* 0x000000000000791b */ /* 0x003fe20003800000 */
.L_x_5265:
[----:B------:R-:W-:Y:S01]  /*11a0*/  HFMA2.MMA R24, -RZ, RZ, 0, 2.384185791015625e-07 ;  /* 0x00000004ff187435 */ /* 0x000fe200000001ff */
[----:B------:R-:W-:-:S04]  /*11b0*/  IMAD.MOV.U32 R16, RZ, RZ, R22 ;  /* 0x000000ffff107224 */ /* 0x000fc800078e0016 */
[----:B------:R-:W-:-:S05]  /*11c0*/  FADD.FTZ R16, R15, R16 ;  /* 0x000000100f107221 */ /* 0x000fca0000010000 */
[----:B------:R-:W-:-:S07]  /*11d0*/  MOV R23, R16 ;  /* 0x0000001000177202 */ /* 0x000fce0000000f00 */
[----:B------:R-:W-:Y:S05]  /*11e0*/  WARPSYNC.COLLECTIVE R20, `(.L_x_5266) ;  /* 0x0000000014087348 */ /* 0x000fea0003c00000 */
[----:B------:R0:W1:Y:S02]  /*11f0*/  SHFL.BFLY P2, R22, R23, R24, R25 ;  /* 0x0c00001817167389 */ /* 0x0000640000040019 */
[----:B01----:R-:W-:Y:S01]  /*1200*/  ENDCOLLECTIVE ;  /* 0x000000000000791b */ /* 0x003fe20003800000 */
.L_x_5266:
[----:B------:R-:W-:Y:S01]  /*1210*/  HFMA2.MMA R24, -RZ, RZ, 0, 4.76837158203125e-07 ;  /* 0x00000008ff187435 */ /* 0x000fe200000001ff */
[----:B------:R-:W-:-:S05]  /*1220*/  MOV R17, R22 ;  /* 0x0000001600117202 */ /* 0x000fca0000000f00 */
[----:B------:R-:W-:-:S05]  /*1230*/  FADD.FTZ R17, R16, R17 ;  /* 0x0000001110117221 */ /* 0x000fca0000010000 */
[----:B------:R-:W-:-:S07]  /*1240*/  MOV R23, R17 ;  /* 0x0000001100177202 */ /* 0x000fce0000000f00 */
[----:B------:R-:W-:Y:S05]  /*1250*/  WARPSYNC.COLLECTIVE R20, `(.L_x_5267) ;  /* 0x0000000014087348 */ /* 0x000fea0003c00000 */
[----:B------:R0:W1:Y:S02]  /*1260*/  SHFL.BFLY P2, R22, R23, R24, R25 ;  /* 0x0c00001817167389 */ /* 0x0000640000040019 */
[----:B01----:R-:W-:Y:S01]  /*1270*/  ENDCOLLECTIVE ;  /* 0x000000000000791b */ /* 0x003fe20003800000 */
.L_x_5267:
[----:B------:R-:W-:Y:S01]  /*1280*/  IMAD.MOV.U32 R24, RZ, RZ, 0x10 ;  /* 0x00000010ff187424 */ /* 0x000fe200078e00ff */
[----:B------:R-:W-:-:S05]  /*1290*/  MOV R12, R22 ;  /* 0x00000016000c7202 */ /* 0x000fca0000000f00 */
[----:B------:R-:W-:-:S05]  /*12a0*/  FADD.FTZ R12, R17, R12 ;  /* 0x0000000c110c7221 */ /* 0x000fca0000010000 */
[----:B------:R-:W-:-:S07]  /*12b0*/  MOV R23, R12 ;  /* 0x0000000c00177202 */ /* 0x000fce0000000f00 */
[----:B------:R-:W-:Y:S05]  /*12c0*/  WARPSYNC.COLLECTIVE R20, `(.L_x_5268) ;  /* 0x0000000014087348 */ /* 0x000fea0003c00000 */
[----:B------:R0:W1:Y:S02]  /*12d0*/  SHFL.BFLY P2, R22, R23, R24, R25 ;  /* 0x0c00001817167389 */ /* 0x0000640000040019 */
[----:B01----:R-:W-:Y:S01]  /*12e0*/  ENDCOLLECTIVE ;  /* 0x000000000000791b */ /* 0x003fe20003800000 */
.L_x_5268:
[----:B------:R-:W-:Y:S01]  /*12f0*/  HFMA2.MMA R24, -RZ, RZ, 0, 5.9604644775390625e-08 ;  /* 0x00000001ff187435 */ /* 0x000fe200000001ff */
[----:B------:R-:W-:Y:S02]  /*1300*/  MOV R23, R8 ;  /* 0x0000000800177202 */ /* 0x000fe40000000f00 */
[----:B------:R-:W-:-:S08]  /*1310*/  MOV R15, R22 ;  /* 0x00000016000f7202 */ /* 0x000fd00000000f00 */
[----:B------:R-:W-:Y:S05]  /*1320*/  WARPSYNC.COLLECTIVE R20, `(.L_x_5269) ;  /* 0x0000000014087348 */ /* 0x000fea0003c00000 */
[----:B------:R0:W1:Y:S02]  /*1330*/  SHFL.BFLY P2, R22, R23, R24, R25 ;  /* 0x0c00001817167389 */ /* 0x0000640000040019 */
[----:B01----:R-:W-:Y:S01]  /*1340*/  ENDCOLLECTIVE ;  /* 0x000000000000791b */ /* 0x003fe20003800000 */
.L_x_5269:
[----:B------:R-:W-:Y:S01]  /*1350*/  HFMA2.MMA R24, -RZ, RZ, 0, 1.1920928955078125e-07 ;  /* 0x00000002ff187435 */ /* 0x000fe200000001ff */
[----:B------:R-:W-:-:S05]  /*1360*/  MOV R17, R22 ;  /* 0x0000001600117202 */ /* 0x000fca0000000f00 */
[----:B------:R-:W-:-:S05]  /*1370*/  FADD.FTZ R18, R8, R17 ;  /* 0x0000001108127221 */ /* 0x000fca0000010000 */
[----:B------:R-:W-:-:S07]  /*1380*/  MOV R23, R18 ;  /* 0x0000001200177202 */ /* 0x000fce0000000f00 */
[----:B------:R-:W-:Y:S05]  /*1390*/  WARPSYNC.COLLECTIVE R20, `(.L_x_5270) ;  /* 0x0000000014087348 */ /* 0x000fea0003c00000 */
[----:B------:R0:W1:Y:S02]  /*13a0*/  SHFL.BFLY P2, R22, R23, R24, R25 ;  /* 0x0c00001817167389 */ /* 0x0000640000040019 */
[----:B01----:R-:W-:Y:S01]  /*13b0*/  ENDCOLLECTIVE ;  /* 0x000000000000791b */ /* 0x003fe20003800000 */
.L_x_5270:
[----:B------:R-:W-:Y:S01]  /*13c0*/  HFMA2.MMA R24, -RZ, RZ, 0, 2.384185791015625e-07 ;  /* 0x00000004ff187435 */ /* 0x000fe200000001ff */
[----:B------:R-:W-:-:S05]  /*13d0*/  MOV R13, R22 ;  /* 0x00000016000d7202 */ /* 0x000fca0000000f00 */
[----:B------:R-:W-:-:S04]  /*13e0*/  FADD.FTZ R19, R18, R13 ;  /* 0x0000000d12137221 */ /* 0x000fc80000010000 */
[----:B------:R-:W-:-:S07]  /*13f0*/  IMAD.MOV.U32 R23, RZ, RZ, R19 ;  /* 0x000000ffff177224 */ /* 0x000fce00078e0013 */
[----:B------:R-:W-:Y:S05]  /*1400*/  WARPSYNC.COLLECTIVE R20, `(.L_x_5271) ;  /* 0x0000000014087348 */ /* 0x000fea0003c00000 */
[----:B------:R0:W1:Y:S02]  /*1410*/  SHFL.BFLY P2, R22, R23, R24, R25 ;  /* 0x0c00001817167389 */ /* 0x0000640000040019 */
[----:B01----:R-:W-:Y:S01]  /*1420*/  ENDCOLLECTIVE ;  /* 0x000000000000791b */ /* 0x003fe20003800000 */
.L_x_5271:
[----:B------:R-:W-:Y:S01]  /*1430*/  HFMA2.MMA R24, -RZ, RZ, 0, 4.76837158203125e-07 ;  /* 0x00000008ff187435 */ /* 0x000fe200000001ff */
[----:B------:R-:W-:-:S05]  /*1440*/  MOV R8, R22 ;  /* 0x0000001600087202 */ /* 0x000fca0000000f00 */
[----:B------:R-:W-:-:S05]  /*1450*/  FADD.FTZ R8, R19, R8 ;  /* 0x0000000813087221 */ /* 0x000fca0000010000 */
[----:B------:R-:W-:-:S07]  /*1460*/  MOV R23, R8 ;  /* 0x0000000800177202 */ /* 0x000fce0000000f00 */
[----:B------:R-:W-:Y:S05]  /*1470*/  WARPSYNC.COLLECTIVE R20, `(.L_x_5272) ;  /* 0x0000000014087348 */ /* 0x000fea0003c00000 */
[----:B------:R0:W1:Y:S02]  /*1480*/  SHFL.BFLY P2, R22, R23, R24, R25 ;  /* 0x0c00001817167389 */ /* 0x0000640000040019 */
[----:B01----:R-:W-:Y:S01]  /*1490*/  ENDCOLLECTIVE ;  /* 0x000000000000791b */ /* 0x003fe20003800000 */
.L_x_5272:
[----:B------:R-:W-:Y:S01]  /*14a0*/  HFMA2.MMA R24, -RZ, RZ, 0, 9.5367431640625e-07 ;  /* 0x00000010ff187435 */ /* 0x000fe200000001ff */
[----:B------:R-:W-:-:S05]  /*14b0*/  MOV R21, R22 ;  /* 0x0000001600157202 */ /* 0x000fca0000000f00 */
[----:B------:R-:W-:-:S05]  /*14c0*/  FADD.FTZ R21, R8, R21 ;  /* 0x0000001508157221 */ /* 0x000fca0000010000 */
[----:B------:R-:W-:-:S07]  /*14d0*/  MOV R23, R21 ;  /* 0x0000001500177202 */ /* 0x000fce0000000f00 */
[----:B------:R-:W-:Y:S05]  /*14e0*/  WARPSYNC.COLLECTIVE R20, `(.L_x_5273) ;  /* 0x0000000014087348 */ /* 0x000fea0003c00000 */
[----:B------:R0:W1:Y:S02]  /*14f0*/  SHFL.BFLY P2, R22, R23, R24, R25 ;  /* 0x0c00001817167389 */ /* 0x0000640000040019 */
[----:B01----:R-:W-:Y:S01]  /*1500*/  ENDCOLLECTIVE ;  /* 0x000000000000791b */ /* 0x003fe20003800000 */
.L_x_5273:
[----:B------:R-:W-:Y:S01]  /*1510*/  MOV R14, R22 ;  /* 0x00000016000e7202 */ /* 0x000fe20000000f00 */
[----:B------:R-:W-:Y:S06]  /*1520*/  BRA `(.L_x_5274) ;  /* 0xfffffff400d47947 */ /* 0x000fec000383ffff */
.L_x_5275:
        /* <DEDUP_REMOVED lines=13> */
.L_x_9188:


//--------------------- .text._ZN10layer_norm13ln_bwd_kernelINS_13Kernel_traitsIf6__halfS2_S2_fjLj512ELj1ELj4ELj1ELj16ENS_18Kernel_traits_baseILj512EfS2_S2_S2_fjLj128EEEEELb1ELb1ELb1ELb0EEEvNS_9BwdParamsE --------------------------
	.section	.text._ZN10layer_norm13ln_bwd_kernelINS_13Kernel_traitsIf6__halfS2_S2_fjLj512ELj1ELj4ELj1ELj16ENS_18Kernel_traits_baseILj512EfS2_S2_S2_fjLj128EEEEELb1ELb1ELb1ELb0EEEvNS_9BwdParamsE,"ax",@progbits
	.align	128
        .global         _ZN10layer_norm13ln_bwd_kernelINS_13Kernel_traitsIf6__halfS2_S2_fjLj512ELj1ELj4ELj1ELj16ENS_18Kernel_traits_baseILj512EfS2_S2_S2_fjLj128EEEEELb1ELb1ELb1ELb0EEEvNS_9BwdParamsE
        .type           _ZN10layer_norm13ln_bwd_kernelINS_13Kernel_traitsIf6__halfS2_S2_fjLj512ELj1ELj4ELj1ELj16ENS_18Kernel_traits_baseILj512EfS2_S2_S2_fjLj128EEEEELb1ELb1ELb1ELb0EEEvNS_9BwdParamsE,@function
        .size           _ZN10layer_norm13ln_bwd_kernelINS_13Kernel_traitsIf6__halfS2_S2_fjLj512ELj1ELj4ELj1ELj16ENS_18Kernel_traits_baseILj512EfS2_S2_S2_fjLj128EEEEELb1ELb1ELb1ELb0EEEvNS_9BwdParamsE,(.L_x_9189 - _ZN10layer_norm13ln_bwd_kernelINS_13Kernel_traitsIf6__halfS2_S2_fjLj512ELj1ELj4ELj1ELj16ENS_18Kernel_traits_baseILj512EfS2_S2_S2_fjLj128EEEEELb1ELb1ELb1ELb0EEEvNS_9BwdParamsE)
        .other          _ZN10layer_norm13ln_bwd_kernelINS_13Kernel_traitsIf6__halfS2_S2_fjLj512ELj1ELj4ELj1ELj16ENS_18Kernel_traits_baseILj512EfS2_S2_S2_fjLj128EEEEELb1ELb1ELb1ELb0EEEvNS_9BwdParamsE,@"STO_CUDA_ENTRY STV_DEFAULT"
_ZN10layer_norm13ln_bwd_kernelINS_13Kernel_traitsIf6__halfS2_S2_fjLj512ELj1ELj4ELj1ELj16ENS_18Kernel_traits_baseILj512EfS2_S2_S2_fjLj128EEEEELb1ELb1ELb1ELb0EEEvNS_9BwdParamsE:
.text._ZN10layer_norm13ln_bwd_kernelINS_13Kernel_traitsIf6__halfS2_S2_fjLj512ELj1ELj4ELj1ELj16ENS_18Kernel_traits_baseILj512EfS2_S2_S2_fjLj128EEEEELb1ELb1ELb1ELb0EEEvNS_9BwdParamsE:
        /* <DEDUP_REMOVED lines=67> */
[----:B------:R-:W-:-:S11]  /*0430*/  HFMA2.MMA R69, -RZ, RZ, 0, 0 ;  /* 0x00000000ff457435 */ /* 0x000fd600000001ff */
.L_x_5374:
        /* <DEDUP_REMOVED lines=38> */
.L_x_5281:
[----:B------:R-:W-:Y:S05]  /*06a0*/  BSYNC B2 ;  /* 0x0000000000027941 */ /* 0x000fea0003800000 */
.L_x_5280:
        /* <DEDUP_REMOVED lines=12> */
.L_x_5279:
[----:B------:R-:W1:Y:S02]  /*0770*/  LDC.64 R10, c[0x0][0x250] ;  /* 0x00009400ff0a7b82 */ /* 0x000e640000000a00 */
[----:B-1----:R-:W-:-:S06]  /*0780*/  IMAD.WIDE R10, R2, 0x4, R10 ;  /* 0x00000004020a7825 */ /* 0x002fcc00078e020a */
[----:B------:R1:W2:Y:S01]  /*0790*/  LDG.E R10, desc[UR4][R10.64] ;  /* 0x000000040a0a7981 */ /* 0x0002a2000c1e1900 */
[----:B-----5:R-:W-:Y:S01]  /*07a0*/  ISETP.GE.AND P4, PT, R7, 0x1, PT ;  /* 0x000000010700780c */ /* 0x020fe20003f86270 */
[----:B------:R-:W-:Y:S01]  /*07b0*/  BSSY B2, `(.L_x_5283) ;  /* 0x000006a000027945 */ /* 0x000fe20003800000 */
[----:B------:R-:W-:Y:S01]  /*07c0*/  IADD3 R4, R155, -0x1, RZ ;  /* 0xffffffff9b047810 */ /* 0x000fe20007ffe0ff */
[----:B------:R-:W-:Y:S01]  /*07d0*/  HFMA2.MMA R158, -RZ, RZ, 0, 0 ;  /* 0x00000000ff9e7435 */ /* 0x000fe200000001ff */
[----:B0-----:R-:W-:Y:S02]  /*07e0*/  ISETP.NE.AND P0, PT, R0, RZ, PT ;  /* 0x000000ff0000720c */ /* 0x001fe40003f05270 */
[----:B------:R-:W-:Y:S01]  /*07f0*/  MOV R155, RZ ;  /* 0x000000ff009b7202 */ /* 0x000fe20000000f00 */
[----:B------:R-:W-:Y:S01]  /*0800*/  IMAD R4, R4, R5, RZ ;  /* 0x0000000504047224 */ /* 0x000fe200078e02ff */
[----:B------:R-:W-:Y:S01]  /*0810*/  MOV R157, R9 ;  /* 0x00000009009d7202 */ /* 0x000fe20000000f00 */
[----:B-1----:R-:W-:-:S03]  /*0820*/  HFMA2.MMA R11, -RZ, RZ, 0, 0 ;  /* 0x00000000ff0b7435 */ /* 0x002fc600000001ff */
[----:B------:R-:W-:Y:S02]  /*0830*/  SHF.R.S32.HI R121, RZ, 0x1f, R4 ;  /* 0x0000001fff797819 */ /* 0x000fe40000011404 */
[----:B------:R-:W-:Y:S02]  /*0840*/  @P4 IADD3 R120, R7, -0x1, RZ ;  /* 0xffffffff07784810 */ /* 0x000fe40007ffe0ff */
[----:B------:R-:W-:Y:S02]  /*0850*/  LEA.HI R121, R121, R4, RZ, 0x3 ;  /* 0x0000000479797211 */ /* 0x000fe400078f18ff */
[----:B------:R-:W-:Y:S01]  /*0860*/  LOP3.LUT R4, R6, 0x1f, RZ, 0xc0, !PT ;  /* 0x0000001f06047812 */ /* 0x000fe200078ec0ff */
[----:B------:R-:W-:-:S03]  /*0870*/  @P4 IMAD R120, R120, R5, RZ ;  /* 0x0000000578784224 */ /* 0x000fc600078e02ff */
[----:B------:R-:W-:Y:S02]  /*0880*/  LEA.HI.SX32 R156, R121, R4, 0x1d ;  /* 0x00000004799c7211 */ /* 0x000fe400078feaff */
        /* <DEDUP_REMOVED lines=17> */
[----:B------:R-:W-:-:S02]  /*09a0*/  IADD3 R156, R156, 0x20, RZ ;  /* 0x000000209c9c7810 */ /* 0x000fc40007ffe0ff */
[----:B------:R-:W-:Y:S01]  /*09b0*/  IADD3 R11, R11, 0x20, RZ ;  /* 0x000000200b0b7810 */ /* 0x000fe20007ffe0ff */
[--C-:B---3--:R-:W-:Y:S02]  /*09c0*/  HADD2.F32 R3, -RZ, R12.reuse.H0_H0 ;  /* 0x2000000cff037230 */ /* 0x108fe40000004100 */
[--C-:B------:R-:W-:Y:S02]  /*09d0*/  HADD2.F32 R139, -RZ, R13.reuse.H1_H1 ;  /* 0x3000000dff8b7230 */ /* 0x100fe40000004100 */
[----:B------:R-:W-:Y:S02]  /*09e0*/  HADD2.F32 R127, -RZ, R12.H1_H1 ;  /* 0x3000000cff7f7230 */ /* 0x000fe40000004100 */
[C---:B------:R-:W-:Y:S01]  /*09f0*/  FADD.FTZ R3, -R10.reuse, R3 ;  /* 0x000000030a037221 */ /* 0x040fe20000010100 */
[----:B------:R-:W-:Y:S02]  /*0a00*/  HADD2.F32 R137, -RZ, R13.H0_H0 ;  /* 0x2000000dff897230 */ /* 0x000fe40000004100 */
[----:B------:R-:W-:Y:S01]  /*0a10*/  FADD.FTZ R139, -R10, R139 ;  /* 0x0000008b0a8b7221 */ /* 0x000fe20000010100 */
[----:B----4-:R-:W-:-:S02]  /*0a20*/  HADD2.F32 R13, -RZ, R120.H0_H0 ;  /* 0x20000078ff0d7230 */ /* 0x010fc40000004100 */
[----:B------:R-:W-:Y:S01]  /*0a30*/  FADD.FTZ R127, -R10, R127 ;  /* 0x0000007f0a7f7221 */ /* 0x000fe20000010100 */
[--C-:B------:R-:W-:Y:S02]  /*0a40*/  HADD2.F32 R159, -RZ, R15.reuse.H0_H0 ;  /* 0x2000000fff9f7230 */ /* 0x100fe40000004100 */
[----:B------:R-:W-:Y:S01]  /*0a50*/  FMUL.FTZ R3, R8, R3 ;  /* 0x0000000308037220 */ /* 0x000fe20000410000 */
[----:B------:R-:W-:Y:S02]  /*0a60*/  HADD2.F32 R161, -RZ, R15.H1_H1 ;  /* 0x3000000fffa17230 */ /* 0x000fe40000004100 */
[----:B------:R-:W-:Y:S01]  /*0a70*/  FADD.FTZ R15, -R10, R137 ;  /* 0x000000890a0f7221 */ /* 0x000fe20000010100 */
[----:B------:R-:W-:Y:S02]  /*0a80*/  HADD2.F32 R126, -RZ, R120.H1_H1 ;  /* 0x30000078ff7e7230 */ /* 0x000fe40000004100 */
[----:B0-----:R-:W-:Y:S01]  /*0a90*/  FMUL.FTZ R124, R8, R139 ;  /* 0x0000008b087c7220 */ /* 0x001fe20000410000 */
[----:B------:R-:W-:-:S02]  /*0aa0*/  HADD2.F32 R155, -RZ, R14.H0_H0 ;  /* 0x2000000eff9b7230 */ /* 0x000fc40000004100 */
[--C-:B------:R-:W-:Y:S02]  /*0ab0*/  HADD2.F32 R120, -RZ, R121.reuse.H1_H1 ;  /* 0x30000079ff787230 */ /* 0x100fe40000004100 */
[----:B------:R-:W-:Y:S02]  /*0ac0*/  HADD2.F32 R157, -RZ, R14.H1_H1 ;  /* 0x3000000eff9d7230 */ /* 0x000fe40000004100 */
[----:B------:R-:W-:Y:S01]  /*0ad0*/  FMUL.FTZ R14, R100, R13 ;  /* 0x0000000d640e7220 */ /* 0x000fe20000410000 */
[----:B------:R-:W-:Y:S02]  /*0ae0*/  HADD2.F32 R125, -RZ, R121.H0_H0 ;  /* 0x20000079ff7d7230 */ /* 0x000fe40000004100 */
[----:B------:R-:W-:Y:S01]  /*0af0*/  FADD.FTZ R52, R52, R13 ;  /* 0x0000000d34347221 */ /* 0x000fe20000010000 */
[C---:B------:R-:W-:Y:S01]  /*0b00*/  FMUL.FTZ R12, R8.reuse, R127 ;  /* 0x0000007f080c7220 */ /* 0x040fe20000410000 */
[----:B------:R-:W-:Y:S01]  /*0b10*/  FFMA.FTZ R68, R3, R13, R68 ;  /* 0x0000000d03447223 */ /* 0x000fe20000010044 */
[----:B------:R-:W-:Y:S01]  /*0b20*/  FMUL.FTZ R13, R8, R15 ;  /* 0x0000000f080d7220 */ /* 0x000fe20000410000 */
[----:B------:R-:W-:Y:S01]  /*0b30*/  FADD.FTZ R155, -R10, R155 ;  /* 0x0000009b0a9b7221 */ /* 0x000fe20000010100 */
[----:B------:R-:W-:Y:S01]  /*0b40*/  FADD.FTZ R55, R55, R120 ;  /* 0x0000007837377221 */ /* 0x000fe20000010000 */
[-C--:B------:R-:W-:Y:S01]  /*0b50*/  FFMA.FTZ R71, R124, R120.reuse, R71 ;  /* 0x000000787c477223 */ /* 0x080fe20000010047 */
[----:B------:R-:W-:Y:S01]  /*0b60*/  FMUL.FTZ R127, R103, R120 ;  /* 0x00000078677f7220 */ /* 0x000fe20000410000 */
[----:B-1----:R-:W-:-:S02]  /*0b70*/  HADD2.F32 R119, -RZ, R123.H0_H0 ;  /* 0x2000007bff777230 */ /* 0x002fc40000004100 */
[----:B------:R-:W-:Y:S01]  /*0b80*/  FADD.FTZ R157, -R10, R157 ;  /* 0x0000009d0a9d7221 */ /* 0x000fe20000010100 */
[----:B------:R-:W-:Y:S02]  /*0b90*/  HADD2.F32 R118, -RZ, R123.H1_H1 ;  /* 0x3000007bff767230 */ /* 0x000fe40000004100 */
[-C--:B------:R-:W-:Y:S01]  /*0ba0*/  FMUL.FTZ R15, R101, R126.reuse ;  /* 0x0000007e650f7220 */ /* 0x080fe20000410000 */
[----:B------:R-:W-:Y:S01]  /*0bb0*/  FADD.FTZ R120, RZ, R14 ;  /* 0x0000000eff787221 */ /* 0x000fe20000010000 */
[----:B------:R-:W-:Y:S01]  /*0bc0*/  FADD.FTZ R53, R53, R126 ;  /* 0x0000007e35357221 */ /* 0x000fe20000010000 */
[----:B------:R-:W-:Y:S01]  /*0bd0*/  FFMA.FTZ R69, R12, R126, R69 ;  /* 0x0000007e0c457223 */ /* 0x000fe20000010045 */
[----:B------:R-:W-:Y:S01]  /*0be0*/  FFMA.FTZ R123, R3, R14, RZ ;  /* 0x0000000e037b7223 */ /* 0x000fe200000100ff */
[--C-:B------:R-:W-:Y:S02]  /*0bf0*/  HADD2.F32 R135, -RZ, R122.reuse.H0_H0 ;  /* 0x2000007aff877230 */ /* 0x100fe40000004100 */
[----:B------:R-:W-:Y:S01]  /*0c00*/  FADD.FTZ R54, R54, R125 ;  /* 0x0000007d36367221 */ /* 0x000fe20000010000 */
[-C--:B------:R-:W-:Y:S01]  /*0c10*/  FFMA.FTZ R70, R13, R125.reuse, R70 ;  /* 0x0000007d0d467223 */ /* 0x080fe20000010046 */
[----:B------:R-:W-:Y:S01]  /*0c20*/  FMUL.FTZ R126, R102, R125 ;  /* 0x0000007d667e7220 */ /* 0x000fe20000410000 */
[----:B------:R-:W-:-:S02]  /*0c30*/  HADD2.F32 R122, -RZ, R122.H1_H1 ;  /* 0x3000007aff7a7230 */ /* 0x000fc40000004100 */
[C---:B------:R-:W-:Y:S01]  /*0c40*/  FMUL.FTZ R125, R8.reuse, R155 ;  /* 0x0000009b087d7220 */ /* 0x040fe20000410000 */
[----:B------:R-:W-:Y:S01]  /*0c50*/  FMUL.FTZ R136, R8, R157 ;  /* 0x0000009d08887220 */ /* 0x000fe20000410000 */
        /* <DEDUP_REMOVED lines=28> */
[----:B------:R-:W-:-:S02]  /*0e20*/  IADD3 R157, R9, 0x20, RZ ;  /* 0x00000020099d7810 */ /* 0x000fc40007ffe0ff */
[----:B------:R-:W-:Y:S01]  /*0e30*/  FADD.FTZ R155, R118, R139 ;  /* 0x0000008b769b7221 */ /* 0x000fe20000010000 */
[----:B------:R-:W-:-:S07]  /*0e40*/  FFMA.FTZ R158, R140, R139, R119 ;  /* 0x0000008b8c9e7223 */ /* 0x000fce0000010077 */
.L_x_5284:
[----:B------:R-:W-:Y:S05]  /*0e50*/  BSYNC B2 ;  /* 0x0000000000027941 */ /* 0x000fea0003800000 */
.L_x_5283:
        /* <DEDUP_REMOVED lines=15> */
[----:B------:R-:W-:Y:S02]  /*0f50*/  HADD2.F32 R141, -RZ, R116.H1_H1 ;  /* 0x30000074ff8d7230 */ /* 0x000fe40000004100 */
[--C-:B------:R-:W-:Y:S02]  /*0f60*/  HADD2.F32 R147, -RZ, R117.reuse.H1_H1 ;  /* 0x30000075ff937230 */ /* 0x100fe40000004100 */
[----:B------:R-:W-:Y:S02]  /*0f70*/  HADD2.F32 R145, -RZ, R117.H0_H0 ;  /* 0x20000075ff917230 */ /* 0x000fe40000004100 */
[C---:B------:R-:W-:Y:S01]  /*0f80*/  FADD.FTZ R117, -R10.reuse, R11 ;  /* 0x0000000b0a757221 */ /* 0x040fe20000010100 */
[C---:B------:R-:W-:Y:S01]  /*0f90*/  FADD.FTZ R143, -R10.reuse, R141 ;  /* 0x0000008d0a8f7221 */ /* 0x040fe20000010100 */
[----:B------:R-:W-:Y:S01]  /*0fa0*/  FADD.FTZ R149, -R10, R147 ;  /* 0x000000930a957221 */ /* 0x000fe20000010100 */
[----:B----4-:R-:W-:-:S02]  /*0fb0*/  HADD2.F32 R141, -RZ, R120.H0_H0 ;  /* 0x20000078ff8d7230 */ /* 0x010fc40000004100 */
[----:B------:R-:W-:Y:S01]  /*0fc0*/  FMUL.FTZ R117, R8, R117 ;  /* 0x0000007508757220 */ /* 0x000fe20000410000 */
[--C-:B------:R-:W-:Y:S02]  /*0fd0*/  HADD2.F32 R151, -RZ, R118.reuse.H0_H0 ;  /* 0x20000076ff977230 */ /* 0x100fe40000004100 */
[----:B------:R-:W-:Y:S01]  /*0fe0*/  FADD.FTZ R145, -R10, R145 ;  /* 0x000000910a917221 */ /* 0x000fe20000010100 */
[----:B------:R-:W-:Y:S02]  /*0ff0*/  HADD2.F32 R157, -RZ, R118.H1_H1 ;  /* 0x30000076ff9d7230 */ /* 0x000fe40000004100 */
[----:B------:R-:W-:Y:S01]  /*1000*/  FMUL.FTZ R144, R8, R149 ;  /* 0x0000009508907220 */ /* 0x000fe20000410000 */
[----:B------:R-:W-:Y:S02]  /*1010*/  HADD2.F32 R118, -RZ, R121.H1_H1 ;  /* 0x30000079ff767230 */ /* 0x000fe40000004100 */
[----:B------:R-:W-:Y:S01]  /*1020*/  FMUL.FTZ R142, R84, R141 ;  /* 0x0000008d548e7220 */ /* 0x000fe20000410000 */
[----:B------:R-:W-:-:S02]  /*1030*/  HADD2.F32 R120, -RZ, R120.H1_H1 ;  /* 0x30000078ff787230 */ /* 0x000fc40000004100 */
[----:B------:R-:W-:Y:S01]  /*1040*/  FADD.FTZ R44, R44, R141 ;  /* 0x0000008d2c2c7221 */ /* 0x000fe20000010000 */
[--C-:B------:R-:W-:Y:S02]  /*1050*/  HADD2.F32 R159, -RZ, R119.reuse.H0_H0 ;  /* 0x20000077ff9f7230 */ /* 0x100fe40000004100 */
[----:B------:R-:W-:Y:S01]  /*1060*/  FFMA.FTZ R60, R117, R141, R60 ;  /* 0x0000008d753c7223 */ /* 0x000fe2000001003c */
[----:B------:R-:W-:Y:S02]  /*1070*/  HADD2.F32 R119, -RZ, R119.H1_H1 ;  /* 0x30000077ff777230 */ /* 0x000fe40000004100 */
[C---:B------:R-:W-:Y:S01]  /*1080*/  FMUL.FTZ R141, R8.reuse, R145 ;  /* 0x00000091088d7220 */ /* 0x040fe20000410000 */
[----:B------:R-:W-:Y:S01]  /*1090*/  FMUL.FTZ R116, R8, R143 ;  /* 0x0000008f08747220 */ /* 0x000fe20000410000 */
[----:B------:R-:W-:Y:S01]  /*10a0*/  FADD.FTZ R47, R47, R118 ;  /* 0x000000762f2f7221 */ /* 0x000fe20000010000 */
[-C--:B------:R-:W-:Y:S01]  /*10b0*/  FFMA.FTZ R63, R144, R118.reuse, R63 ;  /* 0x00000076903f7223 */ /* 0x080fe2000001003f */
[----:B------:R-:W-:Y:S01]  /*10c0*/  FMUL.FTZ R145, R87, R118 ;  /* 0x0000007657917220 */ /* 0x000fe20000410000 */
[----:B------:R-:W-:-:S02]  /*10d0*/  HADD2.F32 R147, -RZ, R121.H0_H0 ;  /* 0x20000079ff937230 */ /* 0x000fc40000004100 */
[----:B------:R-:W-:Y:S01]  /*10e0*/  FMUL.FTZ R143, R85, R120 ;  /* 0x00000078558f7220 */ /* 0x000fe20000410000 */
[----:B------:R-:W-:Y:S01]  /*10f0*/  FADD.FTZ R118, R155, R142 ;  /* 0x0000008e9b767221 */ /* 0x000fe20000010000 */
[C---:B------:R-:W-:Y:S01]  /*1100*/  FADD.FTZ R153, -R10.reuse, R151 ;  /* 0x000000970a997221 */ /* 0x040fe20000010100 */
[----:B------:R-:W-:Y:S01]  /*1110*/  FFMA.FTZ R121, R117, R142, R158 ;  /* 0x0000008e75797223 */ /* 0x000fe2000001009e */
[C---:B0-----:R-:W-:Y:S01]  /*1120*/  FADD.FTZ R133, -R10.reuse, R157 ;  /* 0x0000009d0a857221 */ /* 0x041fe20000010100 */
[C---:B------:R-:W-:Y:S01]  /*1130*/  FADD.FTZ R151, -R10.reuse, R159 ;  /* 0x0000009f0a977221 */ /* 0x040fe20000010100 */
[----:B------:R-:W-:Y:S01]  /*1140*/  FADD.FTZ R11, -R10, R119 ;  /* 0x000000770a0b7221 */ /* 0x000fe20000010100 */
[--C-:B------:R-:W-:Y:S02]  /*1150*/  HADD2.F32 R119, -RZ, R123.reuse.H0_H0 ;  /* 0x2000007bff777230 */ /* 0x100fe40000004100 */
[----:B------:R-:W-:Y:S02]  /*1160*/  HADD2.F32 R10, -RZ, R123.H1_H1 ;  /* 0x3000007bff0a7230 */ /* 0x000fe40000004100 */
[----:B------:R-:W-:Y:S01]  /*1170*/  FADD.FTZ R123, R118, R143 ;  /* 0x0000008f767b7221 */ /* 0x000fe20000010000 */
[----:B------:R-:W-:Y:S01]  /*1180*/  FMUL.FTZ R146, R86, R147 ;  /* 0x0000009356927220 */ /* 0x000fe20000410000 */
[----:B------:R-:W-:Y:S01]  /*1190*/  FFMA.FTZ R118, R116, R143, R121 ;  /* 0x0000008f74767223 */ /* 0x000fe20000010079 */
[----:B------:R-:W-:-:S02]  /*11a0*/  HADD2.F32 R157, -RZ, R122.H0_H0 ;  /* 0x2000007aff9d7230 */ /* 0x000fc40000004100 */
[----:B------:R-:W-:Y:S01]  /*11b0*/  FADD.FTZ R45, R45, R120 ;  /* 0x000000782d2d7221 */ /* 0x000fe20000010000 */
[----:B------:R-:W-:Y:S01]  /*11c0*/  FFMA.FTZ R61, R116, R120, R61 ;  /* 0x00000078743d7223 */ /* 0x000fe2000001003d */
[----:B------:R-:W-:Y:S01]  /*11d0*/  FADD.FTZ R120, R123, R146 ;  /* 0x000000927b787221 */ /* 0x000fe20000010000 */
[C---:B------:R-:W-:Y:S01]  /*11e0*/  FFMA.FTZ R121, R141.reuse, R146, R118 ;  /* 0x000000928d797223 */ /* 0x040fe20000010076 */
[----:B------:R-:W-:Y:S02]  /*11f0*/  HADD2.F32 R122, -RZ, R122.H1_H1 ;  /* 0x3000007aff7a7230 */ /* 0x000fe40000004100 */
        /* <DEDUP_REMOVED lines=28> */
.L_x_5282:
[----:B------:R-:W-:Y:S05]  /*13c0*/  BSYNC B1 ;  /* 0x0000000000017941 */ /* 0x000fea0003800000 */
.L_x_5278:
        /* <DEDUP_REMOVED lines=20> */
.L_x_5392:
        /* <DEDUP_REMOVED lines=18> */
.L_x_5289:
[----:B------:R-:W-:Y:S05]  /*1630*/  BSYNC B2 ;  /* 0x0000000000027941 */ /* 0x000fea0003800000 */
.L_x_5288:
[----:B------:R-:W-:Y:S04]  /*1640*/  BSSY B2, `(.L_x_5290) ;  /* 0x0000013000027945 */ /* 0x000fe80003800000 */
[----:B------:R-:W-:Y:S05]  /*1650*/  @P3 BRA `(.L_x_5291) ;  /* 0x00000000001c3947 */ /* 0x000fea0003800000 */
[----:B------:R-:W-:Y:S01]  /*1660*/  UISETP.NE.U32.AND UP0, UPT, UR6, URZ, UPT ;  /* 0x0000003f0600728c */ /* 0x000fe2000bf05070 */
[----:B--2---:R-:W-:-:S03]  /*1670*/  MOV R11, RZ ;  /* 0x000000ff000b7202 */ /* 0x004fc60000000f00 */
[----:B------:R-:W-:-:S06]  /*1680*/  UISETP.NE.AND.EX UP0, UPT, UR7, URZ, UPT, UP0 ;  /* 0x0000003f0700728c */ /* 0x000fcc000bf05300 */
[----:B------:R-:W-:-:S13]  /*1690*/  PLOP3.LUT P5, PT, PT, PT, UP0, 0x80, 0x0 ;  /* 0x000000000000781c */ /* 0x000fda0003faf008 */
[----:B------:R-:W-:Y:S05]  /*16a0*/  @!P5 BRA `(.L_x_5292) ;  /* 0x000000000030d947 */ /* 0x000fea0003800000 */
[----:B-----5:R-:W-:Y:S01]  /*16b0*/  HADD2.F32 R11, -RZ, R20.H0_H0 ;  /* 0x20000014ff0b7230 */ /* 0x020fe20000004100 */
[----:B------:R-:W-:Y:S06]  /*16c0*/  BRA `(.L_x_5292) ;  /* 0x0000000000287947 */ /* 0x000fec0003800000 */
.L_x_5291:
        /* <DEDUP_REMOVED lines=8> */
[----:B-----5:R-:W-:-:S05]  /*1750*/  @P5 HADD2.F32 R10, -RZ, R20.H0_H0 ;  /* 0x20000014ff0a5230 */ /* 0x020fca0000004100 */
[----:B------:R-:W-:-:S07]  /*1760*/  @P5 FADD.FTZ R11, R11, R10 ;  /* 0x0000000a0b0b5221 */ /* 0x000fce0000010000 */
.L_x_5292:
[----:B------:R-:W-:Y:S05]  /*1770*/  BSYNC B2 ;  /* 0x0000000000027941 */ /* 0x000fea0003800000 */
.L_x_5290:
[----:B------:R-:W-:Y:S01]  /*1780*/  ISETP.NE.U32.AND P0, PT, RZ, UR10, PT ;  /* 0x0000000aff007c0c */ /* 0x000fe2000bf05070 */
[----:B------:R-:W-:Y:S03]  /*1790*/  BSSY B2, `(.L_x_5293) ;  /* 0x000000f000027945 */ /* 0x000fe60003800000 */
[----:B------:R-:W-:-:S13]  /*17a0*/  ISETP.NE.AND.EX P0, PT, RZ, UR11, PT, P0 ;  /* 0x0000000bff007c0c */ /* 0x000fda000bf05300 */
[----:B------:R-:W-:Y:S01]  /*17b0*/  @P0 F2FP.F16.F32.PACK_AB R10, RZ, R11 ;  /* 0x0000000bff0a023e */ /* 0x000fe200000000ff */
[----:B------:R-:W-:Y:S06]  /*17c0*/  @!P4 BRA `(.L_x_5294) ;  /* 0x00000000002cc947 */ /* 0x000fec0003800000 */
[----:B-----5:R-:W-:Y:S01]  /*17d0*/  LOP3.LUT P6, RZ, R130, 0xff, RZ, 0xc0, !PT ;  /* 0x000000ff82ff7812 */ /* 0x020fe200078cc0ff */
[----:B------:R-:W-:-:S04]  /*17e0*/  FMUL.FTZ R11, R11, UR13 ;  /* 0x0000000d0b0b7c20 */ /* 0x000fc80008410000 */
[----:B------:R-:W-:Y:S01]  /*17f0*/  FMUL.FTZ R119, R11, UR12 ;  /* 0x0000000c0b777c20 */ /* 0x000fe20008410000 */
[----:B------:R-:W-:-:S07]  /*1800*/  HFMA2.MMA R11, -RZ, RZ, 0, 0 ;  /* 0x00000000ff0b7435 */ /* 0x000fce00000001ff */
[----:B------:R-:W-:-:S05]  /*1810*/  @P6 HADD2.F32 R118, -RZ, R104.H0_H0 ;  /* 0x20000068ff766230 */ /* 0x000fca0000004100 */
[----:B------:R-:W-:Y:S01]  /*1820*/  @P6 FMUL.FTZ R11, R119, R118 ;  /* 0x00000076770b6220 */ /* 0x000fe20000410000 */
[----:B------:R-:W-:-:S03]  /*1830*/  FMUL.FTZ R118, R88, R119 ;  /* 0x0000007758767220 */ /* 0x000fc60000410000 */
[----:B------:R-:W-:Y:S02]  /*1840*/  FADD.FTZ R36, R36, R11 ;  /* 0x0000000b24247221 */ /* 0x000fe40000010000 */
[----:B------:R-:W-:-:S04]  /*1850*/  FSEL R118, R118, RZ, P6 ;  /* 0x000000ff76767208 */ /* 0x000fc80003000000 */
[----:B------:R-:W-:-:S04]  /*1860*/  F2FP.F16.F32.PACK_AB R118, RZ, R118 ;  /* 0x00000076ff76723e */ /* 0x000fc800000000ff */
[----:B------:R-:W-:-:S07]  /*1870*/  PRMT R108, R118, 0x7610, R108 ;  /* 0x00007610766c7816 */ /* 0x000fce000000006c */
.L_x_5294:
[----:B------:R-:W-:Y:S05]  /*1880*/  BSYNC B2 ;  /* 0x0000000000027941 */ /* 0x000fea0003800000 */
.L_x_5293:
[----:B------:R-:W-:Y:S01]  /*1890*/  BSSY B2, `(.L_x_5295) ;  /* 0x000000e000027945 */ /* 0x000fe20003800000 */
[----:B------:R-:W-:-:S03]  /*18a0*/  @P0 PRMT R112, R10, 0x7610, R112 ;  /* 0x000076100a700816 */ /* 0x000fc60000000070 */
[----:B------:R-:W-:Y:S05]  /*18b0*/  @P3 BRA `(.L_x_5296) ;  /* 0x0000000000103947 */ /* 0x000fea0003800000 */
[----:B------:R-:W-:Y:S01]  /*18c0*/  MOV R11, RZ ;  /* 0x000000ff000b7202 */ /* 0x000fe20000000f00 */
[----:B------:R-:W-:Y:S06]  /*18d0*/  @!P5 BRA `(.L_x_5297) ;  /* 0x000000000024d947 */ /* 0x000fec0003800000 */
[----:B-----5:R-:W-:Y:S01]  /*18e0*/  HADD2.F32 R11, -RZ, R20.H1_H1 ;  /* 0x30000014ff0b7230 */ /* 0x020fe20000004100 */
[----:B------:R-:W-:Y:S06]  /*18f0*/  BRA `(.L_x_5297) ;  /* 0x00000000001c7947 */ /* 0x000fec0003800000 */
.L_x_5296:
[----:B0-----:R-:W-:-:S04]  /*1900*/  ISETP.NE.AND P6, PT, R0, RZ, PT ;  /* 0x000000ff0000720c */ /* 0x001fc80003fc5270 */
[----:B------:R-:W-:-:S05]  /*1910*/  FSEL R11, R120, RZ, !P6 ;  /* 0x000000ff780b7208 */ /* 0x000fca0007000000 */
[----:B------:R-:W-:-:S04]  /*1920*/  FFMA.FTZ R10, R12, R121, R11 ;  /* 0x000000790c0a7223 */ /* 0x000fc8000001000b */
[----:B------:R-:W-:Y:S01]  /*1930*/  FADD.FTZ R11, R15, -R10 ;  /* 0x8000000a0f0b7221 */ /* 0x000fe20000010000 */
[----:B-----5:R-:W-:-:S03]  /*1940*/  @P5 HADD2.F32 R10, -RZ, R20.H1_H1 ;  /* 0x30000014ff0a5230 */ /* 0x020fc60000004100 */
[----:B------:R-:W-:-:S04]  /*1950*/  FMUL.FTZ R11, R8, R11 ;  /* 0x0000000b080b7220 */ /* 0x000fc80000410000 */
[----:B------:R-:W-:-:S07]  /*1960*/  @P5 FADD.FTZ R11, R11, R10 ;  /* 0x0000000a0b0b5221 */ /* 0x000fce0000010000 */
.L_x_5297:
[----:B------:R-:W-:Y:S05]  /*1970*/  BSYNC B2 ;  /* 0x0000000000027941 */ /* 0x000fea0003800000 */
.L_x_5295:
[----:B------:R-:W-:Y:S01]  /*1980*/  BSSY B2, `(.L_x_5298) ;  /* 0x000000e000027945 */ /* 0x000fe20003800000 */
[----:B------:R-:W-:-:S03]  /*1990*/  @P0 F2FP.F16.F32.PACK_AB R10, RZ, R11 ;  /* 0x0000000bff0a023e */ /* 0x000fc600000000ff */
[----:B------:R-:W-:Y:S05]  /*19a0*/  @!P4 BRA `(.L_x_5299) ;  /* 0x00000000002cc947 */ /* 0x000fea0003800000 */
[----:B-----5:R-:W-:Y:S01]  /*19b0*/  LOP3.LUT P6, RZ, R130, 0xff00, RZ, 0xc0, !PT ;  /* 0x0000ff0082ff7812 */ /* 0x020fe200078cc0ff */
[----:B------:R-:W-:Y:S01]  /*19c0*/  FMUL.FTZ R11, R11, UR13 ;  /* 0x0000000d0b0b7c20 */ /* 0x000fe20008410000 */
[----:B------:R-:W-:-:S03]  /*19d0*/  HFMA2.MMA R118, -RZ, RZ, 0, 0 ;  /* 0x00000000ff767435 */ /* 0x000fc600000001ff */
[----:B-1----:R-:W-:-:S08]  /*19e0*/  FMUL.FTZ R122, R11, UR12 ;  /* 0x0000000c0b7a7c20 */ /* 0x002fd00008410000 */
[----:B------:R-:W-:-:S05]  /*19f0*/  @P6 HADD2.F32 R11, -RZ, R104.H1_H1 ;  /* 0x30000068ff0b6230 */ /* 0x000fca0000004100 */
[----:B------:R-:W-:Y:S01]  /*1a00*/  @P6 FMUL.FTZ R118, R122, R11 ;  /* 0x0000000b7a766220 */ /* 0x000fe20000410000 */
[----:B------:R-:W-:-:S03]  /*1a10*/  FMUL.FTZ R11, R89, R122 ;  /* 0x0000007a590b7220 */ /* 0x000fc60000410000 */
[----:B------:R-:W-:Y:S02]  /*1a20*/  FADD.FTZ R37, R37, R118 ;  /* 0x0000007625257221 */ /* 0x000fe40000010000 */
[----:B------:R-:W-:-:S04]  /*1a30*/  FSEL R11, R11, RZ, P6 ;  /* 0x000000ff0b0b7208 */ /* 0x000fc80003000000 */
[----:B------:R-:W-:-:S04]  /*1a40*/  F2FP.F16.F32.PACK_AB R11, RZ, R11 ;  /* 0x0000000bff0b723e */ /* 0x000fc800000000ff */
[----:B------:R-:W-:-:S07]  /*1a50*/  PRMT R108, R108, 0x5410, R11 ;  /* 0x000054106c6c7816 */ /* 0x000fce000000000b */
.L_x_5299:
[----:B------:R-:W-:Y:S05]  /*1a60*/  BSYNC B2 ;  /* 0x0000000000027941 */ /* 0x000fea0003800000 */
.L_x_5298:
[----:B------:R-:W-:Y:S01]  /*1a70*/  BSSY B2, `(.L_x_5300) ;  /* 0x000000e000027945 */ /* 0x000fe20003800000 */
[----:B------:R-:W-:-:S03]  /*1a80*/  @P0 PRMT R112, R112, 0x5410, R10 ;  /* 0x0000541070700816 */ /* 0x000fc6000000000a */
[----:B------:R-:W-:Y:S05]  /*1a90*/  @P3 BRA `(.L_x_5301) ;  /* 0x0000000000103947 */ /* 0x000fea0003800000 */
[----:B------:R-:W-:Y:S01]  /*1aa0*/  MOV R11, RZ ;  /* 0x000000ff000b7202 */ /* 0x000fe20000000f00 */
[----:B------:R-:W-:Y:S06]  /*1ab0*/  @!P5 BRA `(.L_x_5302) ;  /* 0x000000000024d947 */ /* 0x000fec0003800000 */
[----:B-----5:R-:W-:Y:S01]  /*1ac0*/  HADD2.F32 R11, -RZ, R21.H0_H0 ;  /* 0x20000015ff0b7230 */ /* 0x020fe20000004100 */
[----:B------:R-:W-:Y:S06]  /*1ad0*/  BRA `(.L_x_5302) ;  /* 0x00000000001c7947 */ /* 0x000fec0003800000 */
.L_x_5301:
[----:B0-----:R-:W-:-:S04]  /*1ae0*/  ISETP.NE.AND P6, PT, R0, RZ, PT ;  /* 0x000000ff0000720c */ /* 0x001fc80003fc5270 */
[----:B------:R-:W-:-:S05]  /*1af0*/  FSEL R10, R120, RZ, !P6 ;  /* 0x000000ff780a7208 */ /* 0x000fca0007000000 */
[----:B------:R-:W-:Y:S01]  /*1b00*/  FFMA.FTZ R11, R13, R121, R10 ;  /* 0x000000790d0b7223 */ /* 0x000fe2000001000a */
[----:B-----5:R-:W-:-:S03]  /*1b10*/  @P5 HADD2.F32 R10, -RZ, R21.H0_H0 ;  /* 0x20000015ff0a5230 */ /* 0x020fc60000004100 */
[----:B------:R-:W-:-:S04]  /*1b20*/  FADD.FTZ R11, R126, -R11 ;  /* 0x8000000b7e0b7221 */ /* 0x000fc80000010000 */
[----:B------:R-:W-:-:S04]  /*1b30*/  FMUL.FTZ R11, R8, R11 ;  /* 0x0000000b080b7220 */ /* 0x000fc80000410000 */
[----:B------:R-:W-:-:S07]  /*1b40*/  @P5 FADD.FTZ R11, R11, R10 ;  /* 0x0000000a0b0b5221 */ /* 0x000fce0000010000 */
.L_x_5302:
[----:B------:R-:W-:Y:S05]  /*1b50*/  BSYNC B2 ;  /* 0x0000000000027941 */ /* 0x000fea0003800000 */
.L_x_5300:
[----:B------:R-:W-:Y:S01]  /*1b60*/  BSSY B2, `(.L_x_5303) ;  /* 0x000000e000027945 */ /* 0x000fe20003800000 */
[----:B------:R-:W-:-:S03]  /*1b70*/  @P0 F2FP.F16.F32.PACK_AB R10, RZ, R11 ;  /* 0x0000000bff0a023e */ /* 0x000fc600000000ff */
[----:B------:R-:W-:Y:S05]  /*1b80*/  @!P4 BRA `(.L_x_5304) ;  /* 0x00000000002cc947 */ /* 0x000fea0003800000 */
        /* <DEDUP_REMOVED lines=11> */
.L_x_5304:
[----:B------:R-:W-:Y:S05]  /*1c40*/  BSYNC B2 ;  /* 0x0000000000027941 */ /* 0x000fea0003800000 */
.L_x_5303:
[----:B------:R-:W-:Y:S01]  /*1c50*/  BSSY B2, `(.L_x_5305) ;  /* 0x000000e000027945 */ /* 0x000fe20003800000 */
[----:B------:R-:W-:-:S03]  /*1c60*/  @P0 PRMT R113, R10, 0x7610, R113 ;  /* 0x000076100a710816 */ /* 0x000fc60000000071 */
[----:B------:R-:W-:Y:S05]  /*1c70*/  @P3 BRA `(.L_x_5306) ;  /* 0x0000000000103947 */ /* 0x000fea0003800000 */
[----:B------:R-:W-:Y:S01]  /*1c80*/  MOV R11, RZ ;  /* 0x000000ff000b7202 */ /* 0x000fe20000000f00 */
[----:B------:R-:W-:Y:S06]  /*1c90*/  @!P5 BRA `(.L_x_5307) ;  /* 0x000000000024d947 */ /* 0x000fec0003800000 */
[----:B-----5:R-:W-:Y:S01]  /*1ca0*/  HADD2.F32 R11, -RZ, R21.H1_H1 ;  /* 0x30000015ff0b7230 */ /* 0x020fe20000004100 */
[----:B------:R-:W-:Y:S06]  /*1cb0*/  BRA `(.L_x_5307) ;  /* 0x00000000001c7947 */ /* 0x000fec0003800000 */
.L_x_5306:
[----:B0-----:R-:W-:-:S04]  /*1cc0*/  ISETP.NE.AND P6, PT, R0, RZ, PT ;  /* 0x000000ff0000720c */ /* 0x001fc80003fc5270 */
[----:B------:R-:W-:-:S05]  /*1cd0*/  FSEL R11, R120, RZ, !P6 ;  /* 0x000000ff780b7208 */ /* 0x000fca0007000000 */
[----:B------:R-:W-:-:S04]  /*1ce0*/  FFMA.FTZ R10, R124, R121, R11 ;  /* 0x000000797c0a7223 */ /* 0x000fc8000001000b */
[----:B------:R-:W-:Y:S01]  /*1cf0*/  FADD.FTZ R11, R127, -R10 ;  /* 0x8000000a7f0b7221 */ /* 0x000fe20000010000 */
[----:B-----5:R-:W-:-:S03]  /*1d00*/  @P5 HADD2.F32 R10, -RZ, R21.H1_H1 ;  /* 0x30000015ff0a5230 */ /* 0x020fc60000004100 */
[----:B------:R-:W-:-:S04]  /*1d10*/  FMUL.FTZ R11, R8, R11 ;  /* 0x0000000b080b7220 */ /* 0x000fc80000410000 */
[----:B------:R-:W-:-:S07]  /*1d20*/  @P5 FADD.FTZ R11, R11, R10 ;  /* 0x0000000a0b0b5221 */ /* 0x000fce0000010000 */
.L_x_5307:
[----:B------:R-:W-:Y:S05]  /*1d30*/  BSYNC B2 ;  /* 0x0000000000027941 */ /* 0x000fea0003800000 */
.L_x_5305:
        /* <DEDUP_REMOVED lines=14> */
.L_x_5309:
[----:B------:R-:W-:Y:S05]  /*1e20*/  BSYNC B2 ;  /* 0x0000000000027941 */ /* 0x000fea0003800000 */
.L_x_5308:
[----:B------:R-:W-:Y:S01]  /*1e30*/  BSSY B2, `(.L_x_5310) ;  /* 0x000000e000027945 */ /* 0x000fe20003800000 */
[----:B------:R-:W-:-:S03]  /*1e40*/  @P0 PRMT R113, R113, 0x5410, R10 ;  /* 0x0000541071710816 */ /* 0x000fc6000000000a */
[----:B------:R-:W-:Y:S05]  /*1e50*/  @P3 BRA `(.L_x_5311) ;  /* 0x0000000000103947 */ /* 0x000fea0003800000 */
[----:B------:R-:W-:Y:S01]  /*1e60*/  MOV R11, RZ ;  /* 0x000000ff000b7202 */ /* 0x000fe20000000f00 */
[----:B------:R-:W-:Y:S06]  /*1e70*/  @!P5 BRA `(.L_x_5312) ;  /* 0x000000000024d947 */ /* 0x000fec0003800000 */
[----:B-----5:R-:W-:Y:S01]  /*1e80*/  HADD2.F32 R11, -RZ, R22.H0_H0 ;  /* 0x20000016ff0b7230 */ /* 0x020fe20000004100 */
[----:B------:R-:W-:Y:S06]  /*1e90*/  BRA `(.L_x_5312) ;  /* 0x00000000001c7947 */ /* 0x000fec0003800000 */
.L_x_5311:
[----:B0-----:R-:W-:-:S04]  /*1ea0*/  ISETP.NE.AND P6, PT, R0, RZ, PT ;  /* 0x000000ff0000720c */ /* 0x001fc80003fc5270 */
[----:B------:R-:W-:-:S05]  /*1eb0*/  FSEL R10, R120, RZ, !P6 ;  /* 0x000000ff780a7208 */ /* 0x000fca0007000000 */
[----:B------:R-:W-:Y:S01]  /*1ec0*/  FFMA.FTZ R11, R125, R121, R10 ;  /* 0x000000797d0b7223 */ /* 0x000fe2000001000a */
[----:B-----5:R-:W-:-:S03]  /*1ed0*/  @P5 HADD2.F32 R10, -RZ, R22.H0_H0 ;  /* 0x20000016ff0a5230 */ /* 0x020fc60000004100 */
[----:B------:R-:W-:-:S04]  /*1ee0*/  FADD.FTZ R11, R134, -R11 ;  /* 0x8000000b860b7221 */ /* 0x000fc80000010000 */
[----:B------:R-:W-:-:S04]  /*1ef0*/  FMUL.FTZ R11, R8, R11 ;  /* 0x0000000b080b7220 */ /* 0x000fc80000410000 */
[----:B------:R-:W-:-:S07]  /*1f00*/  @P5 FADD.FTZ R11, R11, R10 ;  /* 0x0000000a0b0b5221 */ /* 0x000fce0000010000 */
.L_x_5312:
[----:B------:R-:W-:Y:S05]  /*1f10*/  BSYNC B2 ;  /* 0x0000000000027941 */ /* 0x000fea0003800000 */
.L_x_5310:
        /* <DEDUP_REMOVED lines=14> */
.L_x_5314:
[----:B------:R-:W-:Y:S05]  /*2000*/  BSYNC B2 ;  /* 0x0000000000027941 */ /* 0x000fea0003800000 */
.L_x_5313:
[----:B------:R-:W-:Y:S01]  /*2010*/  BSSY B2, `(.L_x_5315) ;  /* 0x000000e000027945 */ /* 0x000fe20003800000 */
[----:B------:R-:W-:-:S03]  /*2020*/  @P0 PRMT R114, R10, 0x7610, R114 ;  /* 0x000076100a720816 */ /* 0x000fc60000000072 */
[----:B------:R-:W-:Y:S05]  /*2030*/  @P3 BRA `(.L_x_5316) ;  /* 0x0000000000103947 */ /* 0x000fea0003800000 */
[----:B------:R-:W-:Y:S01]  /*2040*/  MOV R11, RZ ;  /* 0x000000ff000b7202 */ /* 0x000fe20000000f00 */
[----:B------:R-:W-:Y:S06]  /*2050*/  @!P5 BRA `(.L_x_5317) ;  /* 0x000000000024d947 */ /* 0x000fec0003800000 */
[----:B-----5:R-:W-:Y:S01]  /*2060*/  HADD2.F32 R11, -RZ, R22.H1_H1 ;  /* 0x30000016ff0b7230 */ /* 0x020fe20000004100 */
[----:B------:R-:W-:Y:S06]  /*2070*/  BRA `(.L_x_5317) ;  /* 0x00000000001c7947 */ /* 0x000fec0003800000 */
.L_x_5316:
[----:B0-----:R-:W-:-:S04]  /*2080*/  ISETP.NE.AND P6, PT, R0, RZ, PT ;  /* 0x000000ff0000720c */ /* 0x001fc80003fc5270 */
[----:B------:R-:W-:-:S05]  /*2090*/  FSEL R11, R120, RZ, !P6 ;  /* 0x000000ff780b7208 */ /* 0x000fca0007000000 */
[----:B------:R-:W-:-:S04]  /*20a0*/  FFMA.FTZ R10, R136, R121, R11 ;  /* 0x00000079880a7223 */ /* 0x000fc8000001000b */
[----:B------:R-:W-:Y:S01]  /*20b0*/  FADD.FTZ R11, R135, -R10 ;  /* 0x8000000a870b7221 */ /* 0x000fe20000010000 */
[----:B-----5:R-:W-:-:S03]  /*20c0*/  @P5 HADD2.F32 R10, -RZ, R22.H1_H1 ;  /* 0x30000016ff0a5230 */ /* 0x020fc60000004100 */
[----:B------:R-:W-:-:S04]  /*20d0*/  FMUL.FTZ R11, R8, R11 ;  /* 0x0000000b080b7220 */ /* 0x000fc80000410000 */
[----:B------:R-:W-:-:S07]  /*20e0*/  @P5 FADD.FTZ R11, R11, R10 ;  /* 0x0000000a0b0b5221 */ /* 0x000fce0000010000 */
.L_x_5317:
[----:B------:R-:W-:Y:S05]  /*20f0*/  BSYNC B2 ;  /* 0x0000000000027941 */ /* 0x000fea0003800000 */
.L_x_5315:
        /* <DEDUP_REMOVED lines=14> */
.L_x_5319:
[----:B------:R-:W-:Y:S05]  /*21e0*/  BSYNC B2 ;  /* 0x0000000000027941 */ /* 0x000fea0003800000 */
.L_x_5318:
[----:B------:R-:W-:Y:S01]  /*21f0*/  BSSY B2, `(.L_x_5320) ;  /* 0x000000e000027945 */ /* 0x000fe20003800000 */
[----:B------:R-:W-:-:S03]  /*2200*/  @P0 PRMT R114, R114, 0x5410, R10 ;  /* 0x0000541072720816 */ /* 0x000fc6000000000a */
[----:B------:R-:W-:Y:S05]  /*2210*/  @P3 BRA `(.L_x_5321) ;  /* 0x0000000000103947 */ /* 0x000fea0003800000 */
[----:B------:R-:W-:Y:S01]  /*2220*/  MOV R11, RZ ;  /* 0x000000ff000b7202 */ /* 0x000fe20000000f00 */
[----:B------:R-:W-:Y:S06]  /*2230*/  @!P5 BRA `(.L_x_5322) ;  /* 0x000000000024d947 */ /* 0x000fec0003800000 */
[----:B-----5:R-:W-:Y:S01]  /*2240*/  HADD2.F32 R11, -RZ, R23.H0_H0 ;  /* 0x20000017ff0b7230 */ /* 0x020fe20000004100 */
[----:B------:R-:W-:Y:S06]  /*2250*/  BRA `(.L_x_5322) ;  /* 0x00000000001c7947 */ /* 0x000fec0003800000 */
.L_x_5321:
[----:B0-----:R-:W-:-:S04]  /*2260*/  ISETP.NE.AND P6, PT, R0, RZ, PT ;  /* 0x000000ff0000720c */ /* 0x001fc80003fc5270 */
[----:B------:R-:W-:-:S05]  /*2270*/  FSEL R10, R120, RZ, !P6 ;  /* 0x000000ff780a7208 */ /* 0x000fca0007000000 */
[----:B------:R-:W-:Y:S01]  /*2280*/  FFMA.FTZ R11, R137, R121, R10 ;  /* 0x00000079890b7223 */ /* 0x000fe2000001000a */
[----:B-----5:R-:W-:-:S03]  /*2290*/  @P5 HADD2.F32 R10, -RZ, R23.H0_H0 ;  /* 0x20000017ff0a5230 */ /* 0x020fc60000004100 */
[----:B------:R-:W-:-:S04]  /*22a0*/  FADD.FTZ R11, R138, -R11 ;  /* 0x8000000b8a0b7221 */ /* 0x000fc80000010000 */
[----:B------:R-:W-:-:S04]  /*22b0*/  FMUL.FTZ R11, R8, R11 ;  /* 0x0000000b080b7220 */ /* 0x000fc80000410000 */
[----:B------:R-:W-:-:S07]  /*22c0*/  @P5 FADD.FTZ R11, R11, R10 ;  /* 0x0000000a0b0b5221 */ /* 0x000fce0000010000 */
.L_x_5322:
[----:B------:R-:W-:Y:S05]  /*22d0*/  BSYNC B2 ;  /* 0x0000000000027941 */ /* 0x000fea0003800000 */
.L_x_5320:
        /* <DEDUP_REMOVED lines=14> */
.L_x_5324:
[----:B------:R-:W-:Y:S05]  /*23c0*/  BSYNC B2 ;  /* 0x0000000000027941 */ /* 0x000fea0003800000 */
.L_x_5323:
[----:B------:R-:W-:Y:S01]  /*23d0*/  BSSY B2, `(.L_x_5325) ;  /* 0x000000e000027945 */ /* 0x000fe20003800000 */
[----:B------:R-:W-:-:S03]  /*23e0*/  @P0 PRMT R115, R10, 0x7610, R115 ;  /* 0x000076100a730816 */ /* 0x000fc60000000073 */
[----:B------:R-:W-:Y:S05]  /*23f0*/  @P3 BRA `(.L_x_5326) ;  /* 0x0000000000103947 */ /* 0x000fea0003800000 */
[----:B-1----:R-:W-:Y:S01]  /*2400*/  MOV R122, RZ ;  /* 0x000000ff007a7202 */ /* 0x002fe20000000f00 */
[----:B------:R-:W-:Y:S06]  /*2410*/  @!P5 BRA `(.L_x_5327) ;  /* 0x000000000024d947 */ /* 0x000fec0003800000 */
[----:B-----5:R-:W-:Y:S01]  /*2420*/  HADD2.F32 R122, -RZ, R23.H1_H1 ;  /* 0x30000017ff7a7230 */ /* 0x020fe20000004100 */
[----:B------:R-:W-:Y:S06]  /*2430*/  BRA `(.L_x_5327) ;  /* 0x00000000001c7947 */ /* 0x000fec0003800000 */
.L_x_5326:
[----:B0-----:R-:W-:Y:S01]  /*2440*/  ISETP.NE.AND P6, PT, R0, RZ, PT ;  /* 0x000000ff0000720c */ /* 0x001fe20003fc5270 */
[----:B-----5:R-:W-:-:S03]  /*2450*/  @P5 HADD2.F32 R119, -RZ, R23.H1_H1 ;  /* 0x30000017ff775230 */ /* 0x020fc60000004100 */
[----:B------:R-:W-:-:S05]  /*2460*/  FSEL R11, R120, RZ, !P6 ;  /* 0x000000ff780b7208 */ /* 0x000fca0007000000 */
[----:B------:R-:W-:-:S04]  /*2470*/  FFMA.FTZ R10, R140, R121, R11 ;  /* 0x000000798c0a7223 */ /* 0x000fc8000001000b */
[----:B------:R-:W-:-:S04]  /*2480*/  FADD.FTZ R11, R139, -R10 ;  /* 0x8000000a8b0b7221 */ /* 0x000fc80000010000 */
[----:B-1----:R-:W-:-:S04]  /*2490*/  FMUL.FTZ R122, R8, R11 ;  /* 0x0000000b087a7220 */ /* 0x002fc80000410000 */
[----:B------:R-:W-:-:S07]  /*24a0*/  @P5 FADD.FTZ R122, R122, R119 ;  /* 0x000000777a7a5221 */ /* 0x000fce0000010000 */
.L_x_5327:
[----:B------:R-:W-:Y:S05]  /*24b0*/  BSYNC B2 ;  /* 0x0000000000027941 */ /* 0x000fea0003800000 */
.L_x_5325:
[----:B------:R-:W1:Y:S01]  /*24c0*/  @P0 LDC.64 R10, c[0x0][0x308] ;  /* 0x0000c200ff0a0b82 */ /* 0x000e620000000a00 */
[----:B------:R-:W-:Y:S01]  /*24d0*/  @P0 F2FP.F16.F32.PACK_AB R123, RZ, R122 ;  /* 0x0000007aff7b023e */ /* 0x000fe200000000ff */
        /* <DEDUP_REMOVED lines=8> */
[----:B------:R-:W-:Y:S01]  /*2560*/  FMUL.FTZ R122, R122, UR13 ;  /* 0x0000000d7a7a7c20 */ /* 0x000fe20008410000 */
[----:B------:R-:W-:-:S03]  /*2570*/  HFMA2.MMA R118, -RZ, RZ, 0, 0 ;  /* 0x00000000ff767435 */ /* 0x000fc600000001ff */
[----:B------:R-:W-:-:S08]  /*2580*/  FMUL.FTZ R122, R122, UR12 ;  /* 0x0000000c7a7a7c20 */ /* 0x000fd00008410000 */
[----:B------:R-:W-:-:S05]  /*2590*/  @P0 HADD2.F32 R119, -RZ, R107.H1_H1 ;  /* 0x3000006bff770230 */ /* 0x000fca0000004100 */
[----:B------:R-:W-:Y:S01]  /*25a0*/  @P0 FMUL.FTZ R118, R122, R119 ;  /* 0x000000777a760220 */ /* 0x000fe20000410000 */
[----:B------:R-:W-:-:S03]  /*25b0*/  FMUL.FTZ R119, R95, R122 ;  /* 0x0000007a5f777220 */ /* 0x000fc60000410000 */
[----:B------:R-:W-:Y:S02]  /*25c0*/  FADD.FTZ R35, R35, R118 ;  /* 0x0000007623237221 */ /* 0x000fe40000010000 */
[----:B------:R-:W-:-:S04]  /*25d0*/  FSEL R119, R119, RZ, P0 ;  /* 0x000000ff77777208 */ /* 0x000fc80000000000 */
[----:B------:R-:W-:-:S04]  /*25e0*/  F2FP.F16.F32.PACK_AB R119, RZ, R119 ;  /* 0x00000077ff77723e */ /* 0x000fc800000000ff */
[----:B------:R-:W-:-:S07]  /*25f0*/  PRMT R111, R111, 0x5410, R119 ;  /* 0x000054106f6f7816 */ /* 0x000fce0000000077 */
.L_x_5329:
[----:B------:R-:W-:Y:S05]  /*2600*/  BSYNC B2 ;  /* 0x0000000000027941 */ /* 0x000fea0003800000 */
.L_x_5328:
[----:B------:R2:W-:Y:S01]  /*2610*/  @P4 STG.E.128 desc[UR4][R10.64], R108 ;  /* 0x0000006c0a004986 */ /* 0x0005e2000c101d04 */
[----:B------:R-:W-:Y:S02]  /*2620*/  IADD3 R9, R9, 0x20, RZ ;  /* 0x0000002009097810 */ /* 0x000fe40007ffe0ff */
[----:B------:R-:W-:-:S07]  /*2630*/  IADD3 R7, R7, 0x20, RZ ;  /* 0x0000002007077810 */ /* 0x000fce0007ffe0ff */
.L_x_5287:
[----:B------:R-:W-:Y:S05]  /*2640*/  BSYNC B1 ;  /* 0x0000000000017941 */ /* 0x000fea0003800000 */
.L_x_5286:
[----:B------:R-:W-:Y:S04]  /*2650*/  BSSY B1, `(.L_x_5330) ;  /* 0x0000106000017945 */ /* 0x000fe80003800000 */
[----:B------:R-:W-:Y:S05]  /*2660*/  @!P2 BRA `(.L_x_5331) ;  /* 0x000000100010a947 */ /* 0x000fea0003800000 */
[----:B------:R-:W-:Y:S04]  /*2670*/  BSSY B2, `(.L_x_5332) ;  /* 0x0000005000027945 */ /* 0x000fe80003800000 */
[----:B------:R-:W-:Y:S05]  /*2680*/  @!P4 BRA `(.L_x_5333) ;  /* 0x00000000000cc947 */ /* 0x000fea0003800000 */
[----:B--2---:R-:W2:Y:S02]  /*2690*/  LDC.64 R10, c[0x0][0x220] ;  /* 0x00008800ff0a7b82 */ /* 0x004ea40000000a00 */
[----:B--2---:R-:W-:-:S05]  /*26a0*/  IMAD.WIDE.U32 R10, R7, 0x10, R10 ;  /* 0x00000010070a7825 */ /* 0x004fca00078e000a */
[----:B-----5:R3:W5:Y:S02]  /*26b0*/  LDG.E.128 R104, desc[UR4][R10.64] ;  /* 0x000000040a687981 */ /* 0x020764000c1e1d00 */
.L_x_5333:
[----:B------:R-:W-:Y:S05]  /*26c0*/  BSYNC B2 ;  /* 0x0000000000027941 */ /* 0x000fea0003800000 */
.L_x_5332:
[----:B------:R-:W-:Y:S04]  /*26d0*/  BSSY B2, `(.L_x_5334) ;  /* 0x0000013000027945 */ /* 0x000fe80003800000 */
[----:B------:R-:W-:Y:S05]  /*26e0*/  @P3 BRA `(.L_x_5335) ;  /* 0x00000000001c3947 */ /* 0x000fea0003800000 */
[----:B------:R-:W-:Y:S01]  /*26f0*/  UISETP.NE.U32.AND UP0, UPT, UR6, URZ, UPT ;  /* 0x0000003f0600728c */ /* 0x000fe2000bf05070 */
[----:B--23--:R-:W-:-:S03]  /*2700*/  MOV R11, RZ ;  /* 0x000000ff000b7202 */ /* 0x00cfc60000000f00 */
[----:B------:R-:W-:-:S06]  /*2710*/  UISETP.NE.AND.EX UP0, UPT, UR7, URZ, UPT, UP0 ;  /* 0x0000003f0700728c */ /* 0x000fcc000bf05300 */
[----:B------:R-:W-:-:S13]  /*2720*/  PLOP3.LUT P5, PT, PT, PT, UP0, 0x80, 0x0 ;  /* 0x000000000000781c */ /* 0x000fda0003faf008 */
[----:B------:R-:W-:Y:S05]  /*2730*/  @!P5 BRA `(.L_x_5336) ;  /* 0x000000000030d947 */ /* 0x000fea0003800000 */
[----:B-----5:R-:W-:Y:S01]  /*2740*/  HADD2.F32 R11, -RZ, R16.H0_H0 ;  /* 0x20000010ff0b7230 */ /* 0x020fe20000004100 */
[----:B------:R-:W-:Y:S06]  /*2750*/  BRA `(.L_x_5336) ;  /* 0x0000000000287947 */ /* 0x000fec0003800000 */
.L_x_5335:
        /* <DEDUP_REMOVED lines=8> */
[----:B-----5:R-:W-:-:S05]  /*27e0*/  @P5 HADD2.F32 R10, -RZ, R16.H0_H0 ;  /* 0x20000010ff0a5230 */ /* 0x020fca0000004100 */
[----:B------:R-:W-:-:S07]  /*27f0*/  @P5 FADD.FTZ R11, R11, R10 ;  /* 0x0000000a0b0b5221 */ /* 0x000fce0000010000 */
.L_x_5336:
[----:B------:R-:W-:Y:S05]  /*2800*/  BSYNC B2 ;  /* 0x0000000000027941 */ /* 0x000fea0003800000 */
.L_x_5334:
        /* <DEDUP_REMOVED lines=8> */
[----:B------:R-:W-:-:S03]  /*2890*/  HFMA2.MMA R11, -RZ, RZ, 0, 0 ;  /* 0x00000000ff0b7435 */ /* 0x000fc600000001ff */
[----:B------:R-:W-:-:S04]  /*28a0*/  FMUL.FTZ R118, R72, R119 ;  /* 0x0000007748767220 */ /* 0x000fc80000410000 */
[----:B-1----:R-:W-:Y:S01]  /*28b0*/  @P6 HADD2.F32 R122, -RZ, R104.H0_H0 ;  /* 0x20000068ff7a6230 */ /* 0x002fe20000004100 */
[----:B------:R-:W-:-:S04]  /*28c0*/  FSEL R118, R118, RZ, P6 ;  /* 0x000000ff76767208 */ /* 0x000fc80003000000 */
[----:B------:R-:W-:Y:S01]  /*28d0*/  @P6 FMUL.FTZ R11, R122, R119 ;  /* 0x000000777a0b6220 */ /* 0x000fe20000410000 */
[----:B------:R-:W-:-:S03]  /*28e0*/  F2FP.F16.F32.PACK_AB R118, RZ, R118 ;  /* 0x00000076ff76723e */ /* 0x000fc600000000ff */
[----:B------:R-:W-:Y:S01]  /*28f0*/  FADD.FTZ R28, R28, R11 ;  /* 0x0000000b1c1c7221 */ /* 0x000fe20000010000 */
[----:B------:R-:W-:-:S07]  /*2900*/  PRMT R108, R118, 0x7610, R108 ;  /* 0x00007610766c7816 */ /* 0x000fce000000006c */
.L_x_5338:
[----:B------:R-:W-:Y:S05]  /*2910*/  BSYNC B2 ;  /* 0x0000000000027941 */ /* 0x000fea0003800000 */
.L_x_5337:
[----:B------:R-:W-:Y:S01]  /*2920*/  BSSY B2, `(.L_x_5339) ;  /* 0x000000e000027945 */ /* 0x000fe20003800000 */
[----:B------:R-:W-:-:S03]  /*2930*/  @P0 PRMT R112, R10, 0x7610, R112 ;  /* 0x000076100a700816 */ /* 0x000fc60000000070 */
[----:B------:R-:W-:Y:S05]  /*2940*/  @P3 BRA `(.L_x_5340) ;  /* 0x0000000000103947 */ /* 0x000fea0003800000 */
[----:B------:R-:W-:Y:S01]  /*2950*/  MOV R11, RZ ;  /* 0x000000ff000b7202 */ /* 0x000fe20000000f00 */
[----:B------:R-:W-:Y:S06]  /*2960*/  @!P5 BRA `(.L_x_5341) ;  /* 0x000000000024d947 */ /* 0x000fec0003800000 */
[----:B-----5:R-:W-:Y:S01]  /*2970*/  HADD2.F32 R11, -RZ, R16.H1_H1 ;  /* 0x30000010ff0b7230 */ /* 0x020fe20000004100 */
[----:B------:R-:W-:Y:S06]  /*2980*/  BRA `(.L_x_5341) ;  /* 0x00000000001c7947 */ /* 0x000fec0003800000 */
.L_x_5340:
[----:B0-----:R-:W-:-:S04]  /*2990*/  ISETP.NE.AND P6, PT, R0, RZ, PT ;  /* 0x000000ff0000720c */ /* 0x001fc80003fc5270 */
[----:B------:R-:W-:-:S05]  /*29a0*/  FSEL R11, R120, RZ, !P6 ;  /* 0x000000ff780b7208 */ /* 0x000fca0007000000 */
[----:B------:R-:W-:-:S04]  /*29b0*/  FFMA.FTZ R10, R116, R121, R11 ;  /* 0x00000079740a7223 */ /* 0x000fc8000001000b */
[----:B------:R-:W-:Y:S01]  /*29c0*/  FADD.FTZ R11, R143, -R10 ;  /* 0x8000000a8f0b7221 */ /* 0x000fe20000010000 */
[----:B-----5:R-:W-:-:S03]  /*29d0*/  @P5 HADD2.F32 R10, -RZ, R16.H1_H1 ;  /* 0x30000010ff0a5230 */ /* 0x020fc60000004100 */
[----:B------:R-:W-:-:S04]  /*29e0*/  FMUL.FTZ R11, R8, R11 ;  /* 0x0000000b080b7220 */ /* 0x000fc80000410000 */
[----:B------:R-:W-:-:S07]  /*29f0*/  @P5 FADD.FTZ R11, R11, R10 ;  /* 0x0000000a0b0b5221 */ /* 0x000fce0000010000 */
.L_x_5341:
[----:B------:R-:W-:Y:S05]  /*2a00*/  BSYNC B2 ;  /* 0x0000000000027941 */ /* 0x000fea0003800000 */
.L_x_5339:
[----:B------:R-:W-:Y:S01]  /*2a10*/  BSSY B2, `(.L_x_5342) ;  /* 0x000000e000027945 */ /* 0x000fe20003800000 */
[----:B------:R-:W-:-:S03]  /*2a20*/  @P0 F2FP.F16.F32.PACK_AB R10, RZ, R11 ;  /* 0x0000000bff0a023e */ /* 0x000fc600000000ff */
[----:B------:R-:W-:Y:S05]  /*2a30*/  @!P4 BRA `(.L_x_5343) ;  /* 0x00000000002cc947 */ /* 0x000fea0003800000 */
[----:B-----5:R-:W-:Y:S01]  /*2a40*/  LOP3.LUT P6, RZ, R128, 0xff00, RZ, 0xc0, !PT ;  /* 0x0000ff0080ff7812 */ /* 0x020fe200078cc0ff */
[----:B------:R-:W-:Y:S01]  /*2a50*/  FMUL.FTZ R11, R11, UR13 ;  /* 0x0000000d0b0b7c20 */ /* 0x000fe20008410000 */
[----:B------:R-:W-:-:S03]  /*2a60*/  HFMA2.MMA R118, -RZ, RZ, 0, 0 ;  /* 0x00000000ff767435 */ /* 0x000fc600000001ff */
[----:B-1----:R-:W-:-:S04]  /*2a70*/  FMUL.FTZ R122, R11, UR12 ;  /* 0x0000000c0b7a7c20 */ /* 0x002fc80008410000 */
[----:B------:R-:W-:-:S04]  /*2a80*/  FMUL.FTZ R11, R73, R122 ;  /* 0x0000007a490b7220 */ /* 0x000fc80000410000 */
[----:B------:R-:W-:Y:S01]  /*2a90*/  @P6 HADD2.F32 R119, -RZ, R104.H1_H1 ;  /* 0x30000068ff776230 */ /* 0x000fe20000004100 */
[----:B------:R-:W-:-:S04]  /*2aa0*/  FSEL R11, R11, RZ, P6 ;  /* 0x000000ff0b0b7208 */ /* 0x000fc80003000000 */
[----:B------:R-:W-:Y:S01]  /*2ab0*/  @P6 FMUL.FTZ R118, R119, R122 ;  /* 0x0000007a77766220 */ /* 0x000fe20000410000 */
[----:B------:R-:W-:-:S03]  /*2ac0*/  F2FP.F16.F32.PACK_AB R11, RZ, R11 ;  /* 0x0000000bff0b723e */ /* 0x000fc600000000ff */
[----:B------:R-:W-:Y:S01]  /*2ad0*/  FADD.FTZ R29, R29, R118 ;  /* 0x000000761d1d7221 */ /* 0x000fe20000010000 */
[----:B------:R-:W-:-:S07]  /*2ae0*/  PRMT R108, R108, 0x5410, R11 ;  /* 0x000054106c6c7816 */ /* 0x000fce000000000b */
.L_x_5343:
[----:B------:R-:W-:Y:S05]  /*2af0*/  BSYNC B2 ;  /* 0x0000000000027941 */ /* 0x000fea0003800000 */
.L_x_5342:
[----:B------:R-:W-:Y:S01]  /*2b00*/  BSSY B2, `(.L_x_5344) ;  /* 0x000000e000027945 */ /* 0x000fe20003800000 */
[----:B------:R-:W-:-:S03]  /*2b10*/  @P0 PRMT R112, R112, 0x5410, R10 ;  /* 0x0000541070700816 */ /* 0x000fc6000000000a */
[----:B------:R-:W-:Y:S05]  /*2b20*/  @P3 BRA `(.L_x_5345) ;  /* 0x0000000000103947 */ /* 0x000fea0003800000 */
[----:B------:R-:W-:Y:S01]  /*2b30*/  MOV R11, RZ ;  /* 0x000000ff000b7202 */ /* 0x000fe20000000f00 */
[----:B------:R-:W-:Y:S06]  /*2b40*/  @!P5 BRA `(.L_x_5346) ;  /* 0x000000000024d947 */ /* 0x000fec0003800000 */
[----:B-----5:R-:W-:Y:S01]  /*2b50*/  HADD2.F32 R11, -RZ, R17.H0_H0 ;  /* 0x20000011ff0b7230 */ /* 0x020fe20000004100 */
[----:B------:R-:W-:Y:S06]  /*2b60*/  BRA `(.L_x_5346) ;  /* 0x00000000001c7947 */ /* 0x000fec0003800000 */
.L_x_5345:
[----:B0-----:R-:W-:-:S04]  /*2b70*/  ISETP.NE.AND P6, PT, R0, RZ, PT ;  /* 0x000000ff0000720c */ /* 0x001fc80003fc5270 */
[----:B------:R-:W-:-:S05]  /*2b80*/  FSEL R10, R120, RZ, !P6 ;  /* 0x000000ff780a7208 */ /* 0x000fca0007000000 */
[----:B------:R-:W-:Y:S01]  /*2b90*/  FFMA.FTZ R11, R141, R121, R10 ;  /* 0x000000798d0b7223 */ /* 0x000fe2000001000a */
[----:B-----5:R-:W-:-:S03]  /*2ba0*/  @P5 HADD2.F32 R10, -RZ, R17.H0_H0 ;  /* 0x20000011ff0a5230 */ /* 0x020fc60000004100 */
[----:B------:R-:W-:-:S04]  /*2bb0*/  FADD.FTZ R11, R146, -R11 ;  /* 0x8000000b920b7221 */ /* 0x000fc80000010000 */
[----:B------:R-:W-:-:S04]  /*2bc0*/  FMUL.FTZ R11, R8, R11 ;  /* 0x0000000b080b7220 */ /* 0x000fc80000410000 */
[----:B------:R-:W-:-:S07]  /*2bd0*/  @P5 FADD.FTZ R11, R11, R10 ;  /* 0x0000000a0b0b5221 */ /* 0x000fce0000010000 */
.L_x_5346:
[----:B------:R-:W-:Y:S05]  /*2be0*/  BSYNC B2 ;  /* 0x0000000000027941 */ /* 0x000fea0003800000 */
.L_x_5344:
[----:B------:R-:W-:Y:S01]  /*2bf0*/  BSSY B2, `(.L_x_5347) ;  /* 0x000000e000027945 */ /* 0x000fe20003800000 */
[----:B------:R-:W-:-:S03]  /*2c00*/  @P0 F2FP.F16.F32.PACK_AB R10, RZ, R11 ;  /* 0x0000000bff0a023e */ /* 0x000fc600000000ff */
[----:B------:R-:W-:Y:S05]  /*2c10*/  @!P4 BRA `(.L_x_5348) ;  /* 0x00000000002cc947 */ /* 0x000fea0003800000 */
        /* <DEDUP_REMOVED lines=11> */
.L_x_5348:
[----:B------:R-:W-:Y:S05]  /*2cd0*/  BSYNC B2 ;  /* 0x0000000000027941 */ /* 0x000fea0003800000 */
.L_x_5347:
[----:B------:R-:W-:Y:S01]  /*2ce0*/  BSSY B2, `(.L_x_5349) ;  /* 0x000000e000027945 */ /* 0x000fe20003800000 */
[----:B------:R-:W-:-:S03]  /*2cf0*/  @P0 PRMT R113, R10, 0x7610, R113 ;  /* 0x000076100a710816 */ /* 0x000fc60000000071 */
[----:B------:R-:W-:Y:S05]  /*2d00*/  @P3 BRA `(.L_x_5350) ;  /* 0x0000000000103947 */ /* 0x000fea0003800000 */
[----:B------:R-:W-:Y:S01]  /*2d10*/  MOV R11, RZ ;  /* 0x000000ff000b7202 */ /* 0x000fe20000000f00 */
[----:B------:R-:W-:Y:S06]  /*2d20*/  @!P5 BRA `(.L_x_5351) ;  /* 0x000000000024d947 */ /* 0x000fec0003800000 */
[----:B-----5:R-:W-:Y:S01]  /*2d30*/  HADD2.F32 R11, -RZ, R17.H1_H1 ;  /* 0x30000011ff0b7230 */ /* 0x020fe20000004100 */
[----:B------:R-:W-:Y:S06]  /*2d40*/  BRA `(.L_x_5351) ;  /* 0x00000000001c7947 */ /* 0x000fec0003800000 */
.L_x_5350:
[----:B0-----:R-:W-:-:S04]  /*2d50*/  ISETP.NE.AND P6, PT, R0, RZ, PT ;  /* 0x000000ff0000720c */ /* 0x001fc80003fc5270 */
[----:B------:R-:W-:-:S05]  /*2d60*/  FSEL R11, R120, RZ, !P6 ;  /* 0x000000ff780b7208 */ /* 0x000fca0007000000 */
[----:B------:R-:W-:-:S04]  /*2d70*/  FFMA.FTZ R10, R144, R121, R11 ;  /* 0x00000079900a7223 */ /* 0x000fc8000001000b */
[----:B------:R-:W-:Y:S01]  /*2d80*/  FADD.FTZ R11, R145, -R10 ;  /* 0x8000000a910b7221 */ /* 0x000fe20000010000 */
[----:B-----5:R-:W-:-:S03]  /*2d90*/  @P5 HADD2.F32 R10, -RZ, R17.H1_H1 ;  /* 0x30000011ff0a5230 */ /* 0x020fc60000004100 */
[----:B------:R-:W-:-:S04]  /*2da0*/  FMUL.FTZ R11, R8, R11 ;  /* 0x0000000b080b7220 */ /* 0x000fc80000410000 */
[----:B------:R-:W-:-:S07]  /*2db0*/  @P5 FADD.FTZ R11, R11, R10 ;  /* 0x0000000a0b0b5221 */ /* 0x000fce0000010000 */
.L_x_5351:
[----:B------:R-:W-:Y:S05]  /*2dc0*/  BSYNC B2 ;  /* 0x0000000000027941 */ /* 0x000fea0003800000 */
.L_x_5349:
        /* <DEDUP_REMOVED lines=14> */
.L_x_5353:
[----:B------:R-:W-:Y:S05]  /*2eb0*/  BSYNC B2 ;  /* 0x0000000000027941 */ /* 0x000fea0003800000 */
.L_x_5352:
[----:B------:R-:W-:Y:S01]  /*2ec0*/  BSSY B2, `(.L_x_5354) ;  /* 0x000000e000027945 */ /* 0x000fe20003800000 */
[----:B------:R-:W-:-:S03]  /*2ed0*/  @P0 PRMT R113, R113, 0x5410, R10 ;  /* 0x0000541071710816 */ /* 0x000fc6000000000a */
[----:B------:R-:W-:Y:S05]  /*2ee0*/  @P3 BRA `(.L_x_5355) ;  /* 0x0000000000103947 */ /* 0x000fea0003800000 */
[----:B------:R-:W-:Y:S01]  /*2ef0*/  MOV R11, RZ ;  /* 0x000000ff000b7202 */ /* 0x000fe20000000f00 */
[----:B------:R-:W-:Y:S06]  /*2f00*/  @!P5 BRA `(.L_x_5356) ;  /* 0x000000000024d947 */ /* 0x000fec0003800000 */
[----:B-----5:R-:W-:Y:S01]  /*2f10*/  HADD2.F32 R11, -RZ, R18.H0_H0 ;  /* 0x20000012ff0b7230 */ /* 0x020fe20000004100 */
[----:B------:R-:W-:Y:S06]  /*2f20*/  BRA `(.L_x_5356) ;  /* 0x00000000001c7947 */ /* 0x000fec0003800000 */
.L_x_5355:
[----:B0-----:R-:W-:-:S04]  /*2f30*/  ISETP.NE.AND P6, PT, R0, RZ, PT ;  /* 0x000000ff0000720c */ /* 0x001fc80003fc5270 */
[----:B------:R-:W-:-:S05]  /*2f40*/  FSEL R10, R120, RZ, !P6 ;  /* 0x000000ff780a7208 */ /* 0x000fca0007000000 */
[----:B------:R-:W-:Y:S01]  /*2f50*/  FFMA.FTZ R11, R147, R121, R10 ;  /* 0x00000079930b7223 */ /* 0x000fe2000001000a */
[----:B-----5:R-:W-:-:S03]  /*2f60*/  @P5 HADD2.F32 R10, -RZ, R18.H0_H0 ;  /* 0x20000012ff0a5230 */ /* 0x020fc60000004100 */
[----:B------:R-:W-:-:S04]  /*2f70*/  FADD.FTZ R11, R148, -R11 ;  /* 0x8000000b940b7221 */ /* 0x000fc80000010000 */
[----:B------:R-:W-:-:S04]  /*2f80*/  FMUL.FTZ R11, R8, R11 ;  /* 0x0000000b080b7220 */ /* 0x000fc80000410000 */
[----:B------:R-:W-:-:S07]  /*2f90*/  @P5 FADD.FTZ R11, R11, R10 ;  /* 0x0000000a0b0b5221 */ /* 0x000fce0000010000 */
.L_x_5356:
[----:B------:R-:W-:Y:S05]  /*2fa0*/  BSYNC B2 ;  /* 0x0000000000027941 */ /* 0x000fea0003800000 */
.L_x_5354:
        /* <DEDUP_REMOVED lines=14> */
.L_x_5358:
[----:B------:R-:W-:Y:S05]  /*3090*/  BSYNC B2 ;  /* 0x0000000000027941 */ /* 0x000fea0003800000 */
.L_x_5357:
[----:B------:R-:W-:Y:S01]  /*30a0*/  BSSY B2, `(.L_x_5359) ;  /* 0x000000e000027945 */ /* 0x000fe20003800000 */
[----:B------:R-:W-:-:S03]  /*30b0*/  @P0 PRMT R114, R10, 0x7610, R114 ;  /* 0x000076100a720816 */ /* 0x000fc60000000072 */
[----:B------:R-:W-:Y:S05]  /*30c0*/  @P3 BRA `(.L_x_5360) ;  /* 0x0000000000103947 */ /* 0x000fea0003800000 */
[----:B------:R-:W-:Y:S01]  /*30d0*/  MOV R11, RZ ;  /* 0x000000ff000b7202 */ /* 0x000fe20000000f00 */
[----:B------:R-:W-:Y:S06]  /*30e0*/  @!P5 BRA `(.L_x_5361) ;  /* 0x000000000024d947 */ /* 0x000fec0003800000 */
[----:B-----5:R-:W-:Y:S01]  /*30f0*/  HADD2.F32 R11, -RZ, R18.H1_H1 ;  /* 0x30000012ff0b7230 */ /* 0x020fe20000004100 */
[----:B------:R-:W-:Y:S06]  /*3100*/  BRA `(.L_x_5361) ;  /* 0x00000000001c7947 */ /* 0x000fec0003800000 */
.L_x_5360:
[----:B0-----:R-:W-:-:S04]  /*3110*/  ISETP.NE.AND P6, PT, R0, RZ, PT ;  /* 0x000000ff0000720c */ /* 0x001fc80003fc5270 */
[----:B------:R-:W-:-:S05]  /*3120*/  FSEL R11, R120, RZ, !P6 ;  /* 0x000000ff780b7208 */ /* 0x000fca0007000000 */
[----:B------:R-:W-:-:S04]  /*3130*/  FFMA.FTZ R10, R150, R121, R11 ;  /* 0x00000079960a7223 */ /* 0x000fc8000001000b */
[----:B------:R-:W-:Y:S01]  /*3140*/  FADD.FTZ R11, R149, -R10 ;  /* 0x8000000a950b7221 */ /* 0x000fe20000010000 */
[----:B-----5:R-:W-:-:S03]  /*3150*/  @P5 HADD2.F32 R10, -RZ, R18.H1_H1 ;  /* 0x30000012ff0a5230 */ /* 0x020fc60000004100 */
[----:B------:R-:W-:-:S04]  /*3160*/  FMUL.FTZ R11, R8, R11 ;  /* 0x0000000b080b7220 */ /* 0x000fc80000410000 */
[----:B------:R-:W-:-:S07]  /*3170*/  @P5 FADD.FTZ R11, R11, R10 ;  /* 0x0000000a0b0b5221 */ /* 0x000fce0000010000 */
.L_x_5361:
[----:B------:R-:W-:Y:S05]  /*3180*/  BSYNC B2 ;  /* 0x0000000000027941 */ /* 0x000fea0003800000 */
.L_x_5359:
        /* <DEDUP_REMOVED lines=14> */
.L_x_5363:
[----:B------:R-:W-:Y:S05]  /*3270*/  BSYNC B2 ;  /* 0x0000000000027941 */ /* 0x000fea0003800000 */
.L_x_5362:
[----:B------:R-:W-:Y:S01]  /*3280*/  BSSY B2, `(.L_x_5364) ;  /* 0x000000e000027945 */ /* 0x000fe20003800000 */
[----:B------:R-:W-:-:S03]  /*3290*/  @P0 PRMT R114, R114, 0x5410, R10 ;  /* 0x0000541072720816 */ /* 0x000fc6000000000a */
[----:B------:R-:W-:Y:S05]  /*32a0*/  @P3 BRA `(.L_x_5365) ;  /* 0x0000000000103947 */ /* 0x000fea0003800000 */
[----:B------:R-:W-:Y:S01]  /*32b0*/  MOV R11, RZ ;  /* 0x000000ff000b7202 */ /* 0x000fe20000000f00 */
[----:B------:R-:W-:Y:S06]  /*32c0*/  @!P5 BRA `(.L_x_5366) ;  /* 0x000000000024d947 */ /* 0x000fec0003800000 */
[----:B-----5:R-:W-:Y:S01]  /*32d0*/  HADD2.F32 R11, -RZ, R19.H0_H0 ;  /* 0x20000013ff0b7230 */ /* 0x020fe20000004100 */
[----:B------:R-:W-:Y:S06]  /*32e0*/  BRA `(.L_x_5366) ;  /* 0x00000000001c7947 */ /* 0x000fec0003800000 */
.L_x_5365:
[----:B0-----:R-:W-:-:S04]  /*32f0*/  ISETP.NE.AND P6, PT, R0, RZ, PT ;  /* 0x000000ff0000720c */ /* 0x001fc80003fc5270 */
[----:B------:R-:W-:-:S05]  /*3300*/  FSEL R10, R120, RZ, !P6 ;  /* 0x000000ff780a7208 */ /* 0x000fca0007000000 */
[----:B------:R-:W-:Y:S01]  /*3310*/  FFMA.FTZ R11, R151, R121, R10 ;  /* 0x00000079970b7223 */ /* 0x000fe2000001000a */
[----:B-----5:R-:W-:-:S03]  /*3320*/  @P5 HADD2.F32 R10, -RZ, R19.H0_H0 ;  /* 0x20000013ff0a5230 */ /* 0x020fc60000004100 */
[----:B------:R-:W-:-:S04]  /*3330*/  FADD.FTZ R11, R152, -R11 ;  /* 0x8000000b980b7221 */ /* 0x000fc80000010000 */
[----:B------:R-:W-:-:S04]  /*3340*/  FMUL.FTZ R11, R8, R11 ;  /* 0x0000000b080b7220 */ /* 0x000fc80000410000 */
[----:B------:R-:W-:-:S07]  /*3350*/  @P5 FADD.FTZ R11, R11, R10 ;  /* 0x0000000a0b0b5221 */ /* 0x000fce0000010000 */
.L_x_5366:
[----:B------:R-:W-:Y:S05]  /*3360*/  BSYNC B2 ;  /* 0x0000000000027941 */ /* 0x000fea0003800000 */
.L_x_5364:
        /* <DEDUP_REMOVED lines=14> */
.L_x_5368:
[----:B------:R-:W-:Y:S05]  /*3450*/  BSYNC B2 ;  /* 0x0000000000027941 */ /* 0x000fea0003800000 */
.L_x_5367:
[----:B------:R-:W-:Y:S01]  /*3460*/  BSSY B2, `(.L_x_5369) ;  /* 0x000000e000027945 */ /* 0x000fe20003800000 */
[----:B------:R-:W-:-:S03]  /*3470*/  @P0 PRMT R115, R10, 0x7610, R115 ;  /* 0x000076100a730816 */ /* 0x000fc60000000073 */
[----:B------:R-:W-:Y:S05]  /*3480*/  @P3 BRA `(.L_x_5370) ;  /* 0x0000000000103947 */ /* 0x000fea0003800000 */
[----:B------:R-:W-:Y:S01]  /*3490*/  MOV R8, RZ ;  /* 0x000000ff00087202 */ /* 0x000fe20000000f00 */
[----:B------:R-:W-:Y:S06]  /*34a0*/  @!P5 BRA `(.L_x_5371) ;  /* 0x000000000024d947 */ /* 0x000fec0003800000 */
[----:B-----5:R-:W-:Y:S01]  /*34b0*/  HADD2.F32 R8, -RZ, R19.H1_H1 ;  /* 0x30000013ff087230 */ /* 0x020fe20000004100 */
[----:B------:R-:W-:Y:S06]  /*34c0*/  BRA `(.L_x_5371) ;  /* 0x00000000001c7947 */ /* 0x000fec0003800000 */
.L_x_5370:
[----:B0-----:R-:W-:Y:S01]  /*34d0*/  ISETP.NE.AND P3, PT, R0, RZ, PT ;  /* 0x000000ff0000720c */ /* 0x001fe20003f65270 */
[----:B-----5:R-:W-:-:S03]  /*34e0*/  @P5 HADD2.F32 R119, -RZ, R19.H1_H1 ;  /* 0x30000013ff775230 */ /* 0x020fc60000004100 */
[----:B------:R-:W-:-:S05]  /*34f0*/  FSEL R11, R120, RZ, !P3 ;  /* 0x000000ff780b7208 */ /* 0x000fca0005800000 */
[----:B------:R-:W-:-:S04]  /*3500*/  FFMA.FTZ R10, R154, R121, R11 ;  /* 0x000000799a0a7223 */ /* 0x000fc8000001000b */
[----:B------:R-:W-:-:S04]  /*3510*/  FADD.FTZ R11, R153, -R10 ;  /* 0x8000000a990b7221 */ /* 0x000fc80000010000 */
[----:B------:R-:W-:-:S04]  /*3520*/  FMUL.FTZ R8, R8, R11 ;  /* 0x0000000b08087220 */ /* 0x000fc80000410000 */
[----:B------:R-:W-:-:S07]  /*3530*/  @P5 FADD.FTZ R8, R8, R119 ;  /* 0x0000007708085221 */ /* 0x000fce0000010000 */
.L_x_5371:
[----:B------:R-:W-:Y:S05]  /*3540*/  BSYNC B2 ;  /* 0x0000000000027941 */ /* 0x000fea0003800000 */
.L_x_5369:
[----:B------:R-:W2:Y:S01]  /*3550*/  @P0 LDC.64 R118, c[0x0][0x308] ;  /* 0x0000c200ff760b82 */ /* 0x000ea20000000a00 */
[----:B------:R-:W-:Y:S01]  /*3560*/  @P0 F2FP.F16.F32.PACK_AB R120, RZ, R8 ;  /* 0x00000008ff78023e */ /* 0x000fe200000000ff */
        /* <DEDUP_REMOVED lines=9> */
[----:B------:R-:W-:-:S03]  /*3600*/  HFMA2.MMA R8, -RZ, RZ, 0, 0 ;  /* 0x00000000ff087435 */ /* 0x000fc600000001ff */
[----:B------:R-:W-:-:S04]  /*3610*/  FMUL.FTZ R7, R79, R120 ;  /* 0x000000784f077220 */ /* 0x000fc80000410000 */
[----:B------:R-:W-:Y:S01]  /*3620*/  @P3 HADD2.F32 R9, -RZ, R107.H1_H1 ;  /* 0x3000006bff093230 */ /* 0x000fe20000004100 */
[----:B------:R-:W-:-:S04]  /*3630*/  FSEL R7, R7, RZ, P3 ;  /* 0x000000ff07077208 */ /* 0x000fc80001800000 */
[----:B------:R-:W-:Y:S01]  /*3640*/  @P3 FMUL.FTZ R8, R9, R120 ;  /* 0x0000007809083220 */ /* 0x000fe20000410000 */
[----:B------:R-:W-:-:S03]  /*3650*/  F2FP.F16.F32.PACK_AB R7, RZ, R7 ;  /* 0x00000007ff07723e */ /* 0x000fc600000000ff */
[----:B------:R-:W-:Y:S01]  /*3660*/  FADD.FTZ R27, R27, R8 ;  /* 0x000000081b1b7221 */ /* 0x000fe20000010000 */
[----:B------:R-:W-:-:S07]  /*3670*/  PRMT R111, R111, 0x5410, R7 ;  /* 0x000054106f6f7816 */ /* 0x000fce0000000007 */
.L_x_5373:
[----:B------:R-:W-:Y:S05]  /*3680*/  BSYNC B2 ;  /* 0x0000000000027941 */ /* 0x000fea0003800000 */
.L_x_5372:
[----:B------:R3:W-:Y:S04]  /*3690*/  @P0 STG.E.128 desc[UR4][R118.64], R112 ;  /* 0x0000007076000986 */ /* 0x0007e8000c101d04 */
[----:B------:R3:W-:Y:S02]  /*36a0*/  @P4 STG.E.128 desc[UR4][R10.64], R108 ;  /* 0x0000006c0a004986 */ /* 0x0007e4000c101d04 */
.L_x_5331:
[----:B------:R-:W-:Y:S05]  /*36b0*/  BSYNC B1 ;  /* 0x0000000000017941 */ /* 0x000fea0003800000 */
.L_x_5330:
[----:B------:R-:W4:Y:S02]  /*36c0*/  LDC.64 R8, c[0x0][0x210] ;  /* 0x00008400ff087b82 */ /* 0x000f240000000a00 */
[----:B----4-:R-:W-:-:S04]  /*36d0*/  LEA R2, R8, R2, 0x2 ;  /* 0x0000000208027211 */ /* 0x010fc800078e10ff */
[----:B------:R-:W-:-:S13]  /*36e0*/  ISETP.GE.AND P0, PT, R2, R9, PT ;  /* 0x000000090200720c */ /* 0x000fda0003f06270 */
[----:B------:R-:W-:Y:S05]  /*36f0*/  @!P0 BRA `(.L_x_5374) ;  /* 0xffffffcc00508947 */ /* 0x000fea000383ffff */
.L_x_5277:
[----:B------:R-:W-:Y:S05]  /*3700*/  BSYNC B0 ;  /* 0x0000000000007941 */ /* 0x000fea0003800000 */
.L_x_5276:
        /* <DEDUP_REMOVED lines=155> */
.L_x_5376:
[----:B------:R-:W-:Y:S05]  /*40c0*/  BSYNC B0 ;  /* 0x0000000000007941 */ /* 0x000fea0003800000 */
.L_x_5375:
        /* <DEDUP_REMOVED lines=16> */
.L_x_5378:
[----:B------:R-:W-:Y:S05]  /*41d0*/  BSYNC B0 ;  /* 0x0000000000007941 */ /* 0x000fea0003800000 */
.L_x_5377:
        /* <DEDUP_REMOVED lines=16> */
.L_x_5380:
[----:B------:R-:W-:Y:S05]  /*42e0*/  BSYNC B0 ;  /* 0x0000000000007941 */ /* 0x000fea0003800000 */
.L_x_5379:
        /* <DEDUP_REMOVED lines=10> */
.L_x_5285:
[----:B------:R-:W-:Y:S01]  /*4390*/  HFMA2.MMA R156, -RZ, RZ, 0, 5.9604644775390625e-08 ;  /* 0x00000001ff9c7435 */ /* 0x000fe200000001ff */
[----:B------:R-:W-:Y:S01]  /*43a0*/  BSSY B1, `(.L_x_5381) ;  /* 0x0000006000017945 */ /* 0x000fe20003800000 */
[----:B------:R-:W-:Y:S02]  /*43b0*/  MOV R157, 0x1f ;  /* 0x0000001f009d7802 */ /* 0x000fe40000000f00 */
[----:B------:R-:W-:-:S07]  /*43c0*/  MOV R132, 0xffffffff ;  /* 0xffffffff00847802 */ /* 0x000fce0000000f00 */
[----:B0-2--5:R-:W-:Y:S05]  /*43d0*/  WARPSYNC.COLLECTIVE R132, `(.L_x_5382) ;  /* 0x0000000084087348 */ /* 0x025fea0003c00000 */
[----:B------:R1:W3:Y:S02]  /*43e0*/  SHFL.BFLY P0, R133, R155, R156, R157 ;  /* 0x0c00009c9b857389 */ /* 0x0002e4000000009d */
[----:B0123-5:R-:W-:Y:S01]  /*43f0*/  ENDCOLLECTIVE ;  /* 0x000000000000791b */ /* 0x02ffe20003800000 */
.L_x_5382:
[----:B------:R-:W-:Y:S05]  /*4400*/  BSYNC B1 ;  /* 0x0000000000017941 */ /* 0x000fea0003800000 */
.L_x_5381:
        /* <DEDUP_REMOVED lines=9> */
.L_x_5383:
[----:B------:R-:W-:Y:S01]  /*44a0*/  HFMA2.MMA R156, -RZ, RZ, 0, 1.1920928955078125e-07 ;  /* 0x00000002ff9c7435 */ /* 0x000fe200000001ff */
[----:B------:R-:W-:Y:S02]  /*44b0*/  MOV R155, R10 ;  /* 0x0000000a009b7202 */ /* 0x000fe40000000f00 */
[----:B------:R-:W-:-:S08]  /*44c0*/  MOV R11, R133 ;  /* 0x00000085000b7202 */ /* 0x000fd00000000f00 */
[----:B------:R-:W-:Y:S05]  /*44d0*/  WARPSYNC.COLLECTIVE R132, `(.L_x_5384) ;  /* 0x0000000084087348 */ /* 0x000fea0003c00000 */
[----:B------:R0:W1:Y:S02]  /*44e0*/  SHFL.BFLY P0, R133, R155, R156, R157 ;  /* 0x0c00009c9b857389 */ /* 0x000064000000009d */
[----:B01----:R-:W-:Y:S01]  /*44f0*/  ENDCOLLECTIVE ;  /* 0x000000000000791b */ /* 0x003fe20003800000 */
.L_x_5384:
[----:B------:R-:W-:-:S05]  /*4500*/  FADD.FTZ R11, R11, R158 ;  /* 0x0000009e0b0b7221 */ /* 0x000fca0000010000 */
[----:B------:R-:W-:Y:S02]  /*4510*/  MOV R155, R11 ;  /* 0x0000000b009b7202 */ /* 0x000fe40000000f00 */
[----:B------:R-:W-:-:S07]  /*4520*/  MOV R119, R133 ;  /* 0x0000008500777202 */ /* 0x000fce0000000f00 */
[----:B------:R-:W-:Y:S05]  /*4530*/  WARPSYNC.COLLECTIVE R132, `(.L_x_5385) ;  /* 0x0000000084087348 */ /* 0x000fea0003c00000 */
[----:B------:R0:W1:Y:S02]  /*4540*/  SHFL.BFLY P0, R133, R155, R156, R157 ;  /* 0x0c00009c9b857389 */ /* 0x000064000000009d */
[----:B01----:R-:W-:Y:S01]  /*4550*/  ENDCOLLECTIVE ;  /* 0x000000000000791b */ /* 0x003fe20003800000 */
.L_x_5385:
[----:B------:R-:W-:Y:S01]  /*4560*/  FADD.FTZ R119, R10, R119 ;  /* 0x000000770a777221 */ /* 0x000fe20000010000 */
[----:B------:R-:W-:-:S04]  /*4570*/  HFMA2.MMA R156, -RZ, RZ, 0, 2.384185791015625e-07 ;  /* 0x00000004ff9c7435 */ /* 0x000fc800000001ff */
[----:B------:R-:W-:Y:S02]  /*4580*/  MOV R155, R119 ;  /* 0x00000077009b7202 */ /* 0x000fe40000000f00 */
[----:B------:R-:W-:-:S07]  /*4590*/  MOV R118, R133 ;  /* 0x0000008500767202 */ /* 0x000fce0000000f00 */
[----:B------:R-:W-:Y:S05]  /*45a0*/  WARPSYNC.COLLECTIVE R132, `(.L_x_5386) ;  /* 0x0000000084087348 */ /* 0x000fea0003c00000 */
[----:B------:R0:W1:Y:S02]  /*45b0*/  SHFL.BFLY P0, R133, R155, R156, R157 ;  /* 0x0c00009c9b857389 */ /* 0x000064000000009d */
[----:B01----:R-:W-:Y:S01]  /*45c0*/  ENDCOLLECTIVE ;  /* 0x000000000000791b */ /* 0x003fe20003800000 */
.L_x_5386:
[----:B------:R-:W-:-:S05]  /*45d0*/  FADD.FTZ R118, R11, R118 ;  /* 0x000000760b767221 */ /* 0x000fca0000010000 */
[----:B------:R-:W-:Y:S02]  /*45e0*/  MOV R155, R118 ;  /* 0x00000076009b7202 */ /* 0x000fe40000000f00 */
[----:B------:R-:W-:-:S07]  /*45f0*/  MOV R120, R133 ;  /* 0x0000008500787202 */ /* 0x000fce0000000f00 */
[----:B------:R-:W-:Y:S05]  /*4600*/  WARPSYNC.COLLECTIVE R132, `(.L_x_5387) ;  /* 0x0000000084087348 */ /* 0x000fea0003c00000 */
[----:B------:R0:W1:Y:S02]  /*4610*/  SHFL.BFLY P0, R133, R155, R156, R157 ;  /* 0x0c00009c9b857389 */ /* 0x000064000000009d */
[----:B01----:R-:W-:Y:S01]  /*4620*/  ENDCOLLECTIVE ;  /* 0x000000000000791b */ /* 0x003fe20003800000 */
.L_x_5387:
[----:B------:R-:W-:Y:S01]  /*4630*/  FADD.FTZ R120, R119, R120 ;  /* 0x0000007877787221 */ /* 0x000fe20000010000 */
[----:B------:R-:W-:-:S04]  /*4640*/  HFMA2.MMA R156, -RZ, RZ, 0, 4.76837158203125e-07 ;  /* 0x00000008ff9c7435 */ /* 0x000fc800000001ff */
[----:B------:R-:W-:Y:S02]  /*4650*/  MOV R155, R120 ;  /* 0x00000078009b7202 */ /* 0x000fe40000000f00 */
[----:B------:R-:W-:-:S07]  /*4660*/  MOV R121, R133 ;  /* 0x0000008500797202 */ /* 0x000fce0000000f00 */
[----:B------:R-:W-:Y:S05]  /*4670*/  WARPSYNC.COLLECTIVE R132, `(.L_x_5388) ;  /* 0x0000000084087348 */ /* 0x000fea0003c00000 */
[----:B------:R0:W1:Y:S02]  /*4680*/  SHFL.BFLY P0, R133, R155, R156, R157 ;  /* 0x0c00009c9b857389 */ /* 0x000064000000009d */
[----:B01----:R-:W-:Y:S01]  /*4690*/  ENDCOLLECTIVE ;  /* 0x000000000000791b */ /* 0x003fe20003800000 */
.L_x_5388:
[----:B------:R-:W-:-:S05]  /*46a0*/  FADD.FTZ R121, R118, R121 ;  /* 0x0000007976797221 */ /* 0x000fca0000010000 */
[----:B------:R-:W-:Y:S02]  /*46b0*/  MOV R155, R121 ;  /* 0x00000079009b7202 */ /* 0x000fe40000000f00 */
[----:B------:R-:W-:-:S07]  /*46c0*/  MOV R123, R133 ;  /* 0x00000085007b7202 */ /* 0x000fce0000000f00 */
[----:B------:R-:W-:Y:S05]  /*46d0*/  WARPSYNC.COLLECTIVE R132, `(.L_x_5389) ;  /* 0x0000000084087348 */ /* 0x000fea0003c00000 */
[----:B------:R0:W1:Y:S02]  /*46e0*/  SHFL.BFLY P0, R133, R155, R156, R157 ;  /* 0x0c00009c9b857389 */ /* 0x000064000000009d */
[----:B01----:R-:W-:Y:S01]  /*46f0*/  ENDCOLLECTIVE ;  /* 0x000000000000791b */ /* 0x003fe20003800000 */
.L_x_5389:
[----:B------:R-:W-:Y:S01]  /*4700*/  FADD.FTZ R123, R120, R123 ;  /* 0x0000007b787b7221 */ /* 0x000fe20000010000 */
[----:B------:R-:W-:-:S04]  /*4710*/  HFMA2.MMA R156, -RZ, RZ, 0, 9.5367431640625e-07 ;  /* 0x00000010ff9c7435 */ /* 0x000fc800000001ff */
[----:B------:R-:W-:Y:S02]  /*4720*/  MOV R155, R123 ;  /* 0x0000007b009b7202 */ /* 0x000fe40000000f00 */
[----:B------:R-:W-:-:S07]  /*4730*/  MOV R122, R133 ;  /* 0x00000085007a7202 */ /* 0x000fce0000000f00 */
[----:B------:R-:W-:Y:S05]  /*4740*/  WARPSYNC.COLLECTIVE R132, `(.L_x_5390) ;  /* 0x0000000084087348 */ /* 0x000fea0003c00000 */
[----:B------:R0:W1:Y:S02]  /*4750*/  SHFL.BFLY P0, R133, R155, R156, R157 ;  /* 0x0c00009c9b857389 */ /* 0x000064000000009d */
[----:B01----:R-:W-:Y:S01]  /*4760*/  ENDCOLLECTIVE ;  /* 0x000000000000791b */ /* 0x003fe20003800000 */
.L_x_5390:
[----:B------:R-:W-:-:S05]  /*4770*/  FADD.FTZ R122, R121, R122 ;  /* 0x0000007a797a7221 */ /* 0x000fca0000010000 */
[----:B------:R-:W-:Y:S02]  /*4780*/  MOV R155, R122 ;  /* 0x0000007a009b7202 */ /* 0x000fe40000000f00 */
[----:B------:R-:W-:-:S07]  /*4790*/  MOV R10, R133 ;  /* 0x00000085000a7202 */ /* 0x000fce0000000f00 */
[----:B------:R-:W-:Y:S05]  /*47a0*/  WARPSYNC.COLLECTIVE R132, `(.L_x_5391) ;  /* 0x0000000084087348 */ /* 0x000fea0003c00000 */
[----:B------:R0:W1:Y:S02]  /*47b0*/  SHFL.BFLY P0, R133, R155, R156, R157 ;  /* 0x0c00009c9b857389 */ /* 0x000064000000009d */
[----:B01----:R-:W-:Y:S01]  /*47c0*/  ENDCOLLECTIVE ;  /* 0x000000000000791b */ /* 0x003fe20003800000 */
.L_x_5391:
[----:B------:R-:W-:Y:S01]  /*47d0*/  MOV R11, R133 ;  /* 0x00000085000b7202 */ /* 0x000fe20000000f00 */
[----:B------:R-:W-:Y:S06]  /*47e0*/  BRA `(.L_x_5392) ;  /* 0xffffffcc00487947 */ /* 0x000fec000383ffff */
.L_x_5393:
        /* <DEDUP_REMOVED lines=9> */
.L_x_9189:


//--------------------- .text._ZN10layer_norm22ln_bwd_finalize_kernelINS_22Kernel_traits_finalizeILj512Ef6__halfS2_S2_fjLb1ELj1024ELj4ENS_18Kernel_traits_baseILj512EfS2_S2_S2_fjLj1024EEEEELb1ELb1EEEvNS_9BwdParamsE --------------------------
	.section	.text._ZN10layer_norm22ln_bwd_finalize_kernelINS_22Kernel_traits_finalizeILj512Ef6__halfS2_S2_fjLb1ELj1024ELj4ENS_18Kernel_traits_baseILj512EfS2_S2_S2_fjLj1024EEEEELb1ELb1EEEvNS_9BwdParamsE,"ax",@progbits
	.align	128
        .global         _ZN10layer_norm22ln_bwd_finalize_kernelINS_22Kernel_traits_finalizeILj512Ef6__halfS2_S2_fjLb1ELj1024ELj4ENS_18Kernel_traits_baseILj512EfS2_S2_S2_fjLj1024EEEEELb1ELb1EEEvNS_9BwdParamsE
        .type           _ZN10layer_norm22ln_bwd_finalize_kernelINS_22Kernel_traits_finalizeILj512Ef6__halfS2_S2_fjLb1ELj1024ELj4ENS_18Kernel_traits_baseILj512EfS2_S2_S2_fjLj1024EEEEELb1ELb1EEEvNS_9BwdParamsE,@function
        .size           _ZN10layer_norm22ln_bwd_finalize_kernelINS_22Kernel_traits_finalizeILj512Ef6__halfS2_S2_fjLb1ELj1024ELj4ENS_18Kernel_traits_baseILj512EfS2_S2_S2_fjLj1024EEEEELb1ELb1EEEvNS_9BwdParamsE,(.L_x_9190 - _ZN10layer_norm22ln_bwd_finalize_kernelINS_22Kernel_traits_finalizeILj512Ef6__halfS2_S2_fjLb1ELj1024ELj4ENS_18Kernel_traits_baseILj512EfS2_S2_S2_fjLj1024EEEEELb1ELb1EEEvNS_9BwdParamsE)
        .other          _ZN10layer_norm22ln_bwd_finalize_kernelINS_22Kernel_traits_finalizeILj512Ef6__halfS2_S2_fjLb1ELj1024ELj4ENS_18Kernel_traits_baseILj512EfS2_S2_S2_fjLj1024EEEEELb1ELb1EEEvNS_9BwdParamsE,@"STO_CUDA_ENTRY STV_DEFAULT"
_ZN10layer_norm22ln_bwd_finalize_kernelINS_22Kernel_traits_finalizeILj512Ef6__halfS2_S2_fjLb1ELj1024ELj4ENS_18Kernel_traits_baseILj512EfS2_S2_S2_fjLj1024EEEEELb1ELb1EEEvNS_9BwdParamsE:
.text._ZN10layer_norm22ln_bwd_finalize_kernelINS_22Kernel_traits_finalizeILj512Ef6__halfS2_S2_fjLb1ELj1024ELj4ENS_18Kernel_traits_baseILj512EfS2_S2_S2_fjLj1024EEEEELb1ELb1EEEvNS_9BwdParamsE:
        /* <DEDUP_REMOVED lines=25> */
.L_x_5405:
        /* <DEDUP_REMOVED lines=33> */
.L_x_5398:
        /* <DEDUP_REMOVED lines=49> */
.L_x_5397:
[----:B------:R-:W-:Y:S05]  /*06b0*/  BSYNC B1 ;  /* 0x0000000000017941 */ /* 0x000fea0003800000 */
.L_x_5396:
        /* <DEDUP_REMOVED lines=32> */
.L_x_5400:
[----:B------:R-:W-:Y:S05]  /*08c0*/  BSYNC B1 ;  /* 0x0000000000017941 */ /* 0x000fea0003800000 */
.L_x_5399:
        /* <DEDUP_REMOVED lines=16> */
.L_x_5395:
[----:B------:R-:W-:Y:S05]  /*09d0*/  BSYNC B0 ;  /* 0x0000000000007941 */ /* 0x000fea0003800000 */
.L_x_5394:
        /* <DEDUP_REMOVED lines=40> */
.L_x_5421:
        /* <DEDUP_REMOVED lines=8> */
.L_x_5401:
        /* <DEDUP_REMOVED lines=18> */
.L_x_5404:
[----:B------:R-:W-:Y:S05]  /*0e00*/  BSYNC B0 ;  /* 0x0000000000007941 */ /* 0x000fea0003800000 */
.L_x_5403:
[C---:B------:R-:W-:Y:S01]  /*0e10*/  ISETP.GT.U32.AND P1, PT, R4.reuse, -0x201, PT ;  /* 0xfffffdff0400780c */ /* 0x040fe20003f24070 */
[----:B------:R-:W-:Y:S01]  /*0e20*/  VIADD R4, R4, 0x200 ;  /* 0x0000020004047836 */ /* 0x000fe20000000000 */
[----:B------:R-:W-:-:S11]  /*0e30*/  IADD3 R5, R5, 0x100, RZ ;  /* 0x0000010005057810 */ /* 0x000fd60007ffe0ff */
[----:B------:R-:W-:Y:S05]  /*0e40*/  @P1 BRA `(.L_x_5405) ;  /* 0xfffffff000d01947 */ /* 0x000fea000383ffff */
[----:B------:R-:W-:Y:S05]  /*0e50*/  EXIT ;  /* 0x000000000000794d */ /* 0x000fea0003800000 */
.L_x_5402:
[----:B------:R-:W-:Y:S01]  /*0e60*/  HFMA2.MMA R22, -RZ, RZ, 0, 5.9604644775390625e-08 ;  /* 0x00000001ff167435 */ /* 0x000fe200000001ff */
[----:B---3--:R-:W-:Y:S02]  /*0e70*/  MOV R23, R8 ;  /* 0x0000000800177202 */ /* 0x008fe40000000f00 */
[----:B------:R-:W-:Y:S02]  /*0e80*/  MOV R25, 0x1f ;  /* 0x0000001f00197802 */ /* 0x000fe40000000f00 */
[----:B------:R-:W-:-:S07]  /*0e90*/  MOV R20, 0xffffffff ;  /* 0xffffffff00147802 */ /* 0x000fce0000000f00 */
[----:B012---:R-:W-:Y:S05]  /*0ea0*/  WARPSYNC.COLLECTIVE R20, `(.L_x_5406) ;  /* 0x0000000014087348 */ /* 0x007fea0003c00000 */
[----:B------:R3:W4:Y:S02]  /*0eb0*/  SHFL.BFLY P2, R21, R23, R22, R25 ;  /* 0x0c00001617157389 */ /* 0x0007240000040019 */
[----:B01234-:R-:W-:Y:S01]  /*0ec0*/  ENDCOLLECTIVE ;  /* 0x000000000000791b */ /* 0x01ffe20003800000 */
.L_x_5406:
[----:B------:R-:W-:Y:S01]  /*0ed0*/  HFMA2.MMA R22, -RZ, RZ, 0, 1.1920928955078125e-07 ;  /* 0x00000002ff167435 */ /* 0x000fe200000001ff */
[----:B------:R-:W-:-:S05]  /*0ee0*/  MOV R9, R21 ;  /* 0x0000001500097202 */ /* 0x000fca0000000f00 */
[----:B------:R-:W-:-:S05]  /*0ef0*/  FADD.FTZ R9, R8, R9 ;  /* 0x0000000908097221 */ /* 0x000fca0000010000 */
[----:B------:R-:W-:-:S07]  /*0f00*/  MOV R23, R9 ;  /* 0x0000000900177202 */ /* 0x000fce0000000f00 */
[----:B------:R-:W-:Y:S05]  /*0f10*/  WARPSYNC.COLLECTIVE R20, `(.L_x_5407) ;  /* 0x0000000014087348 */ /* 0x000fea0003c00000 */
[----:B------:R0:W1:Y:S02]  /*0f20*/  SHFL.BFLY P2, R21, R23, R22, R25 ;  /* 0x0c00001617157389 */ /* 0x0000640000040019 */
[----:B01----:R-:W-:Y:S01]  /*0f30*/  ENDCOLLECTIVE ;  /* 0x000000000000791b */ /* 0x003fe20003800000 */
.L_x_5407:
[----:B------:R-:W-:Y:S01]  /*0f40*/  HFMA2.MMA R22, -RZ, RZ, 0, 2.384185791015625e-07 ;  /* 0x00000004ff167435 */ /* 0x000fe200000001ff */
[----:B------:R-:W-:-:S04]  /*0f50*/  IMAD.MOV.U32 R12, RZ, RZ, R21 ;  /* 0x000000ffff0c7224 */ /* 0x000fc800078e0015 */
[----:B------:R-:W-:-:S05]  /*0f60*/  FADD.FTZ R12, R9, R12 ;  /* 0x0000000c090c7221 */ /* 0x000fca0000010000 */
[----:B------:R-:W-:-:S07]  /*0f70*/  MOV R23, R12 ;  /* 0x0000000c00177202 */ /* 0x000fce0000000f00 */
[----:B------:R-:W-:Y:S05]  /*0f80*/  WARPSYNC.COLLECTIVE R20, `(.L_x_5408) ;  /* 0x0000000014087348 */ /* 0x000fea0003c00000 */
[----:B------:R0:W1:Y:S02]  /*0f90*/  SHFL.BFLY P2, R21, R23, R22, R25 ;  /* 0x0c00001617157389 */ /* 0x0000640000040019 */
[----:B01----:R-:W-:Y:S01]  /*0fa0*/  ENDCOLLECTIVE ;  /* 0x000000000000791b */ /* 0x003fe20003800000 */
.L_x_5408:
[----:B------:R-:W-:Y:S01]  /*0fb0*/  HFMA2.MMA R22, -RZ, RZ, 0, 4.76837158203125e-07 ;  /* 0x00000008ff167435 */ /* 0x000fe200000001ff */
[----:B------:R-:W-:-:S05]  /*0fc0*/  MOV R13, R21 ;  /* 0x00000015000d7202 */ /* 0x000fca0000000f00 */
[----:B------:R-:W-:-:S05]  /*0fd0*/  FADD.FTZ R13, R12, R13 ;  /* 0x0000000d0c0d7221 */ /* 0x000fca0000010000 */
[----:B------:R-:W-:-:S07]  /*0fe0*/  MOV R23, R13 ;  /* 0x0000000d00177202 */ /* 0x000fce0000000f00 */
[----:B------:R-:W-:Y:S05]  /*0ff0*/  WARPSYNC.COLLECTIVE R20, `(.L_x_5409) ;  /* 0x0000000014087348 */ /* 0x000fea0003c00000 */
[----:B------:R0:W1:Y:S02]  /*1000*/  SHFL.BFLY P2, R21, R23, R22, R25 ;  /* 0x0c00001617157389 */ /* 0x0000640000040019 */
[----:B01----:R-:W-:Y:S01]  /*1010*/  ENDCOLLECTIVE ;  /* 0x000000000000791b */ /* 0x003fe20003800000 */
.L_x_5409:
[----:B------:R-:W-:Y:S01]  /*1020*/  HFMA2.MMA R22, -RZ, RZ, 0, 9.5367431640625e-07 ;  /* 0x00000010ff167435 */ /* 0x000fe200000001ff */
[----:B------:R-:W-:-:S05]  /*1030*/  MOV R8, R21 ;  /* 0x0000001500087202 */ /* 0x000fca0000000f00 */
[----:B------:R-:W-:-:S05]  /*1040*/  FADD.FTZ R9, R13, R8 ;  /* 0x000000080d097221 */ /* 0x000fca0000010000 */
[----:B------:R-:W-:-:S07]  /*1050*/  MOV R23, R9 ;  /* 0x0000000900177202 */ /* 0x000fce0000000f00 */
[----:B------:R-:W-:Y:S05]  /*1060*/  WARPSYNC.COLLECTIVE R20, `(.L_x_5410) ;  /* 0x0000000014087348 */ /* 0x000fea0003c00000 */
[----:B------:R0:W1:Y:S02]  /*1070*/  SHFL.BFLY P2, R21, R23, R22, R25 ;  /* 0x0c00001617157389 */ /* 0x0000640000040019 */
[----:B01----:R-:W-:Y:S01]  /*1080*/  ENDCOLLECTIVE ;  /* 0x000000000000791b */ /* 0x003fe20003800000 */
.L_x_5410:
[----:B------:R-:W-:Y:S01]  /*1090*/  HFMA2.MMA R22, -RZ, RZ, 0, 5.9604644775390625e-08 ;  /* 0x00000001ff167435 */ /* 0x000fe200000001ff */
[----:B------:R-:W-:Y:S01]  /*10a0*/  IMAD.MOV.U32 R23, RZ, RZ, R11 ;  /* 0x000000ffff177224 */ /* 0x000fe200078e000b */
[----:B------:R-:W-:-:S09]  /*10b0*/  MOV R8, R21 ;  /* 0x0000001500087202 */ /* 0x000fd20000000f00 */
[----:B------:R-:W-:Y:S05]  /*10c0*/  WARPSYNC.COLLECTIVE R20, `(.L_x_5411) ;  /* 0x0000000014087348 */ /* 0x000fea0003c00000 */
[----:B------:R0:W1:Y:S02]  /*10d0*/  SHFL.BFLY P2, R21, R23, R22, R25 ;  /* 0x0c00001617157389 */ /* 0x0000640000040019 */
[----:B01----:R-:W-:Y:S01]  /*10e0*/  ENDCOLLECTIVE ;  /* 0x000000000000791b */ /* 0x003fe20003800000 */
.L_x_5411:
[----:B------:R-:W-:Y:S01]  /*10f0*/  HFMA2.MMA R22, -RZ, RZ, 0, 1.1920928955078125e-07 ;  /* 0x00000002ff167435 */ /* 0x000fe200000001ff */
[----:B------:R-:W-:-:S05]  /*1100*/  MOV R12, R21 ;  /* 0x00000015000c7202 */ /* 0x000fca0000000f00 */
[----:B------:R-:W-:-:S05]  /*1110*/  FADD.FTZ R14, R11, R12 ;  /* 0x0000000c0b0e7221 */ /* 0x000fca0000010000 */
[----:B------:R-:W-:-:S07]  /*1120*/  MOV R23, R14 ;  /* 0x0000000e00177202 */ /* 0x000fce0000000f00 */
[----:B------:R-:W-:Y:S05]  /*1130*/  WARPSYNC.COLLECTIVE R20, `(.L_x_5412) ;  /* 0x0000000014087348 */ /* 0x000fea0003c00000 */
[----:B------:R0:W1:Y:S02]  /*1140*/  SHFL.BFLY P2, R21, R23, R22, R25 ;  /* 0x0c00001617157389 */ /* 0x0000640000040019 */
[----:B01----:R-:W-:Y:S01]  /*1150*/  ENDCOLLECTIVE ;  /* 0x000000000000791b */ /* 0x003fe20003800000 */
.L_x_5412:
[----:B------:R-:W-:Y:S01]  /*1160*/  HFMA2.MMA R22, -RZ, RZ, 0, 2.384185791015625e-07 ;  /* 0x00000004ff167435 */ /* 0x000fe200000001ff */
[----:B------:R-:W-:-:S05]  /*1170*/  MOV R13, R21 ;  /* 0x00000015000d7202 */ /* 0x000fca0000000f00 */
[----:B------:R-:W-:-:S05]  /*1180*/  FADD.FTZ R15, R14, R13 ;  /* 0x0000000d0e0f7221 */ /* 0x000fca0000010000 */
[----:B------:R-:W-:-:S07]  /*1190*/  MOV R23, R15 ;  /* 0x0000000f00177202 */ /* 0x000fce0000000f00 */
[----:B------:R-:W-:Y:S05]  /*11a0*/  WARPSYNC.COLLECTIVE R20, `(.L_x_5413) ;  /* 0x0000000014087348 */ /* 0x000fea0003c00000 */
[----:B------:R0:W1:Y:S02]  /*11b0*/  SHFL.BFLY P2, R21, R23, R22, R25 ;  /* 0x0c00001617157389 */ /* 0x0000640000040019 */
[----:B01----:R-:W-:Y:S01]  /*11c0*/  ENDCOLLECTIVE ;  /* 0x000000000000791b */ /* 0x003fe20003800000 */
.L_x_5413:
[----:B------:R-:W-:Y:S01]  /*11d0*/  IMAD.MOV.U32 R22, RZ, RZ, 0x8 ;  /* 0x00000008ff167424 */ /* 0x000fe200078e00ff */
[----:B------:R-:W-:-:S05]  /*11e0*/  MOV R16, R21 ;  /* 0x0000001500107202 */ /* 0x000fca0000000f00 */
[----:B------:R-:W-:-:S05]  /*11f0*/  FADD.FTZ R16, R15, R16 ;  /* 0x000000100f107221 */ /* 0x000fca0000010000 */
[----:B------:R-:W-:-:S07]  /*1200*/  MOV R23, R16 ;  /* 0x0000001000177202 */ /* 0x000fce0000000f00 */
[----:B------:R-:W-:Y:S05]  /*1210*/  WARPSYNC.COLLECTIVE R20, `(.L_x_5414) ;  /* 0x0000000014087348 */ /* 0x000fea0003c00000 */
[----:B------:R0:W1:Y:S02]  /*1220*/  SHFL.BFLY P2, R21, R23, R22, R25 ;  /* 0x0c00001617157389 */ /* 0x0000640000040019 */
[----:B01----:R-:W-:Y:S01]  /*1230*/  ENDCOLLECTIVE ;  /* 0x000000000000791b */ /* 0x003fe20003800000 */
.L_x_5414:
[----:B------:R-:W-:Y:S01]  /*1240*/  HFMA2.MMA R22, -RZ, RZ, 0, 9.5367431640625e-07 ;  /* 0x00000010ff167435 */ /* 0x000fe200000001ff */
[----:B------:R-:W-:-:S05]  /*1250*/  MOV R11, R21 ;  /* 0x00000015000b7202 */ /* 0x000fca0000000f00 */
[----:B------:R-:W-:-:S05]  /*1260*/  FADD.FTZ R11, R16, R11 ;  /* 0x0000000b100b7221 */ /* 0x000fca0000010000 */
[----:B------:R-:W-:-:S07]  /*1270*/  MOV R23, R11 ;  /* 0x0000000b00177202 */ /* 0x000fce0000000f00 */
[----:B------:R-:W-:Y:S05]  /*1280*/  WARPSYNC.COLLECTIVE R20, `(.L_x_5415) ;  /* 0x0000000014087348 */ /* 0x000fea0003c00000 */
[----:B------:R0:W1:Y:S02]  /*1290*/  SHFL.BFLY P2, R21, R23, R22, R25 ;  /* 0x0c00001617157389 */ /* 0x0000640000040019 */
[----:B01----:R-:W-:Y:S01]  /*12a0*/  ENDCOLLECTIVE ;  /* 0x000000000000791b */ /* 0x003fe20003800000 */
.L_x_5415:
[----:B------:R-:W-:Y:S01]  /*12b0*/  HFMA2.MMA R22, -RZ, RZ, 0, 5.9604644775390625e-08 ;  /* 0x00000001ff167435 */ /* 0x000fe200000001ff */
[----:B------:R-:W-:Y:S02]  /*12c0*/  MOV R23, R10 ;  /* 0x0000000a00177202 */ /* 0x000fe40000000f00 */
[----:B------:R-:W-:-:S08]  /*12d0*/  MOV R12, R21 ;  /* 0x00000015000c7202 */ /* 0x000fd00000000f00 */
[----:B------:R-:W-:Y:S05]  /*12e0*/  WARPSYNC.COLLECTIVE R20, `(.L_x_5416) ;  /* 0x0000000014087348 */ /* 0x000fea0003c00000 */
[----:B------:R0:W1:Y:S02]  /*12f0*/  SHFL.BFLY P2, R21, R23, R22, R25 ;  /* 0x0c00001617157389 */ /* 0x0000640000040019 */
[----:B01----:R-:W-:Y:S01]  /*1300*/  ENDCOLLECTIVE ;  /* 0x000000000000791b */ /* 0x003fe20003800000 */
.L_x_5416:
[----:B------:R-:W-:Y:S01]  /*1310*/  HFMA2.MMA R22, -RZ, RZ, 0, 1.1920928955078125e-07 ;  /* 0x00000002ff167435 */ /* 0x000fe200000001ff */
[----:B------:R-:W-:-:S05]  /*1320*/  MOV R13, R21 ;  /* 0x00000015000d7202 */ /* 0x000fca0000000f00 */
[----:B------:R-:W-:-:S05]  /*1330*/  FADD.FTZ R17, R10, R13 ;  /* 0x0000000d0a117221 */ /* 0x000fca0000010000 */
[----:B------:R-:W-:-:S07]  /*1340*/  MOV R23, R17 ;  /* 0x0000001100177202 */ /* 0x000fce0000000f00 */
[----:B------:R-:W-:Y:S05]  /*1350*/  WARPSYNC.COLLECTIVE R20, `(.L_x_5417) ;  /* 0x0000000014087348 */ /* 0x000fea0003c00000 */
[----:B------:R0:W1:Y:S02]  /*1360*/  SHFL.BFLY P2, R21, R23, R22, R25 ;  /* 0x0c00001617157389 */ /* 0x0000640000040019 */
[----:B01----:R-:W-:Y:S01]  /*1370*/  ENDCOLLECTIVE ;  /* 0x000000000000791b */ /* 0x003fe20003800000 */
.L_x_5417:
[----:B------:R-:W-:Y:S01]  /*1380*/  HFMA2.MMA R22, -RZ, RZ, 0, 2.384185791015625e-07 ;  /* 0x00000004ff167435 */ /* 0x000fe200000001ff */
[----:B------:R-:W-:-:S04]  /*1390*/  IMAD.MOV.U32 R16, RZ, RZ, R21 ;  /* 0x000000ffff107224 */ /* 0x000fc800078e0015 */
[----:B------:R-:W-:-:S05]  /*13a0*/  FADD.FTZ R18, R17, R16 ;  /* 0x0000001011127221 */ /* 0x000fca0000010000 */
[----:B------:R-:W-:-:S07]  /*13b0*/  MOV R23, R18 ;  /* 0x0000001200177202 */ /* 0x000fce0000000f00 */
[----:B------:R-:W-:Y:S05]  /*13c0*/  WARPSYNC.COLLECTIVE R20, `(.L_x_5418) ;  /* 0x0000000014087348 */ /* 0x000fea0003c00000 */
[----:B------:R0:W1:Y:S02]  /*13d0*/  SHFL.BFLY P2, R21, R23, R22, R25 ;  /* 0x0c00001617157389 */ /* 0x0000640000040019 */
[----:B01----:R-:W-:Y:S01]  /*13e0*/  ENDCOLLECTIVE ;  /* 0x000000000000791b */ /* 0x003fe20003800000 */
.L_x_5418:
[----:B------:R-:W-:Y:S01]  /*13f0*/  HFMA2.MMA R22, -RZ, RZ, 0, 4.76837158203125e-07 ;  /* 0x00000008ff167435 */ /* 0x000fe200000001ff */
[----:B------:R-:W-:-:S05]  /*1400*/  MOV R19, R21 ;  /* 0x0000001500137202 */ /* 0x000fca0000000f00 */
[----:B------:R-:W-:-:S05]  /*1410*/  FADD.FTZ R19, R18, R19 ;  /* 0x0000001312137221 */ /* 0x000fca0000010000 */
[----:B------:R-:W-:-:S07]  /*1420*/  MOV R23, R19 ;  /* 0x0000001300177202 */ /* 0x000fce0000000f00 */
[----:B------:R-:W-:Y:S05]  /*1430*/  WARPSYNC.COLLECTIVE R20, `(.L_x_5419) ;  /* 0x0000000014087348 */ /* 0x000fea0003c00000 */
[----:B------:R0:W1:Y:S02]  /*1440*/  SHFL.BFLY P2, R21, R23, R22, R25 ;  /* 0x0c00001617157389 */ /* 0x0000640000040019 */
[----:B01----:R-:W-:Y:S01]  /*1450*/  ENDCOLLECTIVE ;  /* 0x000000000000791b */ /* 0x003fe20003800000 */
.L_x_5419:
[----:B------:R-:W-:Y:S01]  /*1460*/  HFMA2.MMA R22, -RZ, RZ, 0, 9.5367431640625e-07 ;  /* 0x00000010ff167435 */ /* 0x000fe200000001ff */
[----:B------:R-:W-:-:S05]  /*1470*/  MOV R10, R21 ;  /* 0x00000015000a7202 */ /* 0x000fca0000000f00 */
[----:B------:R-:W-:-:S05]  /*1480*/  FADD.FTZ R10, R19, R10 ;  /* 0x0000000a130a7221 */ /* 0x000fca0000010000 */
[----:B------:R-:W-:-:S07]  /*1490*/  MOV R23, R10 ;  /* 0x0000000a00177202 */ /* 0x000fce0000000f00 */
[----:B------:R-:W-:Y:S05]  /*14a0*/  WARPSYNC.COLLECTIVE R20, `(.L_x_5420) ;  /* 0x0000000014087348 */ /* 0x000fea0003c00000 */
[----:B------:R0:W1:Y:S02]  /*14b0*/  SHFL.BFLY P2, R21, R23, R22, R25 ;  /* 0x0c00001617157389 */ /* 0x0000640000040019 */
[----:B01----:R-:W-:Y:S01]  /*14c0*/  ENDCOLLECTIVE ;  /* 0x000000000000791b */ /* 0x003fe20003800000 */
.L_x_5420:
[----:B------:R-:W-:Y:S01]  /*14d0*/  MOV R15, R21 ;  /* 0x00000015000f7202 */ /* 0x000fe20000000f00 */
[----:B------:R-:W-:Y:S06]  /*14e0*/  BRA `(.L_x_5421) ;  /* 0xfffffff400dc7947 */ /* 0x000fec000383ffff */
.L_x_5422:
        /* <DEDUP_REMOVED lines=9> */
.L_x_9190:


//--------------------- .text._ZN10layer_norm13ln_bwd_kernelINS_13Kernel_traitsIf6__halfS2_S2_fjLj512ELj1ELj4ELj1ELj16ENS_18Kernel_traits_baseILj512EfS2_S2_S2_fjLj128EEEEELb1ELb1ELb1ELb1EEEvNS_9BwdParamsE --------------------------
	.section	.text._ZN10layer_norm13ln_bwd_kernelINS_13Kernel_traitsIf6__halfS2_S2_fjLj512ELj1ELj4ELj1ELj16ENS_18Kernel_traits_baseILj512EfS2_S2_S2_fjLj128EEEEELb1ELb1ELb1ELb1EEEvNS_9BwdParamsE,"ax",@progbits
	.align	128
        .global         _ZN10layer_norm13ln_bwd_kernelINS_13Kernel_traitsIf6__halfS2_S2_fjLj512ELj1ELj4ELj1ELj16ENS_18Kernel_traits_baseILj512EfS2_S2_S2_fjLj128EEEEELb1ELb1ELb1ELb1EEEvNS_9BwdParamsE
        .type           _ZN10layer_norm13ln_bwd_kernelINS_13Kernel_traitsIf6__halfS2_S2_fjLj512ELj1ELj4ELj1ELj16ENS_18Kernel_traits_baseILj512EfS2_S2_S2_fjLj128EEEEELb1ELb1ELb1ELb1EEEvNS_9BwdParamsE,@function
        .size           _ZN10layer_norm13ln_bwd_kernelINS_13Kernel_traitsIf6__halfS2_S2_fjLj512ELj1ELj4ELj1ELj16ENS_18Kernel_traits_baseILj512EfS2_S2_S2_fjLj128EEEEELb1ELb1ELb1ELb1EEEvNS_9BwdParamsE,(.L_x_9191 - _ZN10layer_norm13ln_bwd_kernelINS_13Kernel_traitsIf6__halfS2_S2_fjLj512ELj1ELj4ELj1ELj16ENS_18Kernel_traits_baseILj512EfS2_S2_S2_fjLj128EEEEELb1ELb1ELb1ELb1EEEvNS_9BwdParamsE)
        .other          _ZN10layer_norm13ln_bwd_kernelINS_13Kernel_traitsIf6__halfS2_S2_fjLj512ELj1ELj4ELj1ELj16ENS_18Kernel_traits_baseILj512EfS2_S2_S2_fjLj128EEEEELb1ELb1ELb1ELb1EEEvNS_9BwdParamsE,@"STO_CUDA_ENTRY STV_DEFAULT"
_ZN10layer_norm13ln_bwd_kernelINS_13Kernel_traitsIf6__halfS2_S2_fjLj512ELj1ELj4ELj1ELj16ENS_18Kernel_traits_baseILj512EfS2_S2_S2_fjLj128EEEEELb1ELb1ELb1ELb1EEEvNS_9BwdParamsE:
.text._ZN10layer_norm13ln_bwd_kernelINS_13Kernel_traitsIf6__halfS2_S2_fjLj512ELj1ELj4ELj1ELj16ENS_18Kernel_traits_baseILj512EfS2_S2_S2_fjLj128EEEEELb1ELb1ELb1ELb1EEEvNS_9BwdParamsE:
        /* <DEDUP_REMOVED lines=39> */
.L_x_5424:
        /* <DEDUP_REMOVED lines=42> */
.L_x_5512:
        /* <DEDUP_REMOVED lines=43> */
[----:B------:R-:W-:Y:S01]  /*07c0*/  HFMA2.MMA R151, -RZ, RZ, 0, 0 ;  /* 0x00000000ff977435 */ /* 0x000fe200000001ff */
[----:B------:R-:W-:Y:S01]  /*07d0*/  MOV R154, RZ ;  /* 0x000000ff009a7202 */ /* 0x000fe20000000f00 */
[----:B------:R-:W-:Y:S09]  /*07e0*/  BRA `(.L_x_5428) ;  /* 0x0000000800dc7947 */ /* 0x000ff20003800000 */
.L_x_5427:
        /* <DEDUP_REMOVED lines=8> */
[----:B------:R-:W-:Y:S02]  /*0870*/  LEA.HI.SX32 R11, R3, R0, 0x1d ;  /* 0x00000000030b7211 */ /* 0x000fe400078feaff */
[----:B------:R3:W4:Y:S03]  /*0880*/  LDG.E R3, desc[UR4][R132.64] ;  /* 0x0000000484037981 */ /* 0x000726000c1e1900 */
[C---:B0-----:R-:W-:Y:S01]  /*0890*/  IMAD.WIDE.U32 R120, R11.reuse, 0x10, R128 ;  /* 0x000000100b787825 */ /* 0x041fe200078e0080 */
[----:B------:R-:W-:-:S05]  /*08a0*/  IADD3 R11, R11, 0x20, RZ ;  /* 0x000000200b0b7810 */ /* 0x000fca0007ffe0ff */
[----:B------:R-:W4:Y:S01]  /*08b0*/  LDG.E.128 R120, desc[UR4][R120.64] ;  /* 0x0000000478787981 */ /* 0x000f22000c1e1d00 */
[----:B-1----:R-:W-:-:S04]  /*08c0*/  IMAD.WIDE.U32 R16, R7, 0x10, R124 ;  /* 0x0000001007107825 */ /* 0x002fc800078e007c */
[----:B------:R-:W-:Y:S02]  /*08d0*/  IMAD.WIDE.U32 R124, R8, 0x10, R124 ;  /* 0x00000010087c7825 */ /* 0x000fe400078e007c */
[----:B------:R-:W4:Y:S02]  /*08e0*/  LDG.E.128 R16, desc[UR4][R16.64] ;  /* 0x0000000410107981 */ /* 0x000f24000c1e1d00 */
[----:B------:R-:W-:Y:S02]  /*08f0*/  IMAD.WIDE.U32 R128, R11, 0x10, R128 ;  /* 0x000000100b807825 */ /* 0x000fe400078e0080 */
[----:B------:R-:W4:Y:S04]  /*0900*/  LDG.E.128 R124, desc[UR4][R124.64] ;  /* 0x000000047c7c7981 */ /* 0x000f28000c1e1d00 */
[----:B------:R-:W4:Y:S01]  /*0910*/  LDG.E.128 R128, desc[UR4][R128.64] ;  /* 0x0000000480807981 */ /* 0x000f22000c1e1d00 */
[----:B-----5:R-:W-:-:S13]  /*0920*/  ISETP.GE.AND P3, PT, R10, 0x1, PT ;  /* 0x000000010a00780c */ /* 0x020fda0003f66270 */
[----:B------:R-:W-:-:S05]  /*0930*/  @P3 IADD3 R12, R10, -0x1, RZ ;  /* 0xffffffff0a0c3810 */ /* 0x000fca0007ffe0ff */
[----:B------:R-:W-:-:S05]  /*0940*/  @P3 IMAD R13, R12, R9, RZ ;  /* 0x000000090c0d3224 */ /* 0x000fca00078e02ff */
[----:B------:R-:W-:-:S04]  /*0950*/  @P3 SHF.R.S32.HI R134, RZ, 0x1f, R13 ;  /* 0x0000001fff863819 */ /* 0x000fc8000001140d */
[----:B------:R-:W-:Y:S02]  /*0960*/  @P3 LEA.HI R13, R134, R13, RZ, 0x3 ;  /* 0x0000000d860d3211 */ /* 0x000fe400078f18ff */
[----:B------:R-:W-:Y:S02]  /*0970*/  MOV R135, RZ ;  /* 0x000000ff00877202 */ /* 0x000fe40000000f00 */
        /* <DEDUP_REMOVED lines=12> */
[----:B------:R-:W-:Y:S01]  /*0a40*/  ISETP.NE.AND P0, PT, R5, RZ, PT ;  /* 0x000000ff0500720c */ /* 0x000fe20003f05270 */
[--C-:B----4-:R-:W-:Y:S02]  /*0a50*/  HADD2.F32 R141, -RZ, R122.reuse.H0_H0 ;  /* 0x2000007aff8d7230 */ /* 0x110fe40000004100 */
[----:B------:R-:W-:Y:S01]  /*0a60*/  HADD2.F32 R142, -RZ, R122.H1_H1 ;  /* 0x3000007aff8e7230 */ /* 0x000fe20000004100 */
[----:B------:R-:W-:Y:S01]  /*0a70*/  FSEL R122, R3, RZ, !P0 ;  /* 0x000000ff037a7208 */ /* 0x000fe20004000000 */
[----:B------:R-:W-:-:S02]  /*0a80*/  HADD2.F32 R145, -RZ, R120.H0_H0 ;  /* 0x20000078ff917230 */ /* 0x000fc40000004100 */
[--C-:B------:R-:W-:Y:S02]  /*0a90*/  HADD2.F32 R13, -RZ, R16.reuse.H0_H0 ;  /* 0x20000010ff0d7230 */ /* 0x100fe40000004100 */
[----:B------:R-:W-:Y:S02]  /*0aa0*/  HADD2.F32 R16, -RZ, R16.H1_H1 ;  /* 0x30000010ff107230 */ /* 0x000fe40000004100 */
[--C-:B------:R-:W-:Y:S02]  /*0ab0*/  HADD2.F32 R15, -RZ, R17.reuse.H0_H0 ;  /* 0x20000011ff0f7230 */ /* 0x100fe40000004100 */
[----:B------:R-:W-:Y:S02]  /*0ac0*/  HADD2.F32 R17, -RZ, R17.H1_H1 ;  /* 0x30000011ff117230 */ /* 0x000fe40000004100 */
[----:B------:R-:W-:Y:S02]  /*0ad0*/  HADD2.F32 R14, -RZ, R18.H0_H0 ;  /* 0x20000012ff0e7230 */ /* 0x000fe40000004100 */
[----:B------:R-:W-:Y:S01]  /*0ae0*/  FADD.FTZ R3, -R122, R13 ;  /* 0x0000000d7a037221 */ /* 0x000fe20000010100 */
[----:B------:R-:W-:-:S02]  /*0af0*/  HADD2.F32 R144, -RZ, R120.H1_H1 ;  /* 0x30000078ff907230 */ /* 0x000fc40000004100 */
[C---:B------:R-:W-:Y:S01]  /*0b00*/  FADD.FTZ R13, -R122.reuse, R16 ;  /* 0x000000107a0d7221 */ /* 0x040fe20000010100 */
[----:B------:R-:W-:Y:S02]  /*0b10*/  HADD2.F32 R18, -RZ, R18.H1_H1 ;  /* 0x30000012ff127230 */ /* 0x000fe40000004100 */
[--C-:B------:R-:W-:Y:S02]  /*0b20*/  HADD2.F32 R146, -RZ, R19.reuse.H0_H0 ;  /* 0x20000013ff927230 */ /* 0x100fe40000004100 */
[----:B------:R-:W-:Y:S02]  /*0b30*/  HADD2.F32 R120, -RZ, R124.H0_H0 ;  /* 0x2000007cff787230 */ /* 0x000fe40000004100 */
[C---:B------:R-:W-:Y:S01]  /*0b40*/  FADD.FTZ R15, -R122.reuse, R15 ;  /* 0x0000000f7a0f7221 */ /* 0x040fe20000010100 */
[----:B------:R-:W-:Y:S02]  /*0b50*/  HADD2.F32 R147, -RZ, R19.H1_H1 ;  /* 0x30000013ff937230 */ /* 0x000fe40000004100 */
[C---:B------:R-:W-:Y:S01]  /*0b60*/  FADD.FTZ R17, -R122.reuse, R17 ;  /* 0x000000117a117221 */ /* 0x040fe20000010100 */
[----:B------:R-:W-:Y:S01]  /*0b70*/  FADD.FTZ R19, -R122, R14 ;  /* 0x0000000e7a137221 */ /* 0x000fe20000010100 */
[----:B------:R-:W-:-:S02]  /*0b80*/  HADD2.F32 R143, -RZ, R121.H0_H0 ;  /* 0x20000079ff8f7230 */ /* 0x000fc40000004100 */
[----:B------:R-:W-:Y:S01]  /*0b90*/  FMUL.FTZ R14, R6, R13 ;  /* 0x0000000d060e7220 */ /* 0x000fe20000410000 */
[----:B------:R-:W-:Y:S02]  /*0ba0*/  HADD2.F32 R140, -RZ, R121.H1_H1 ;  /* 0x30000079ff8c7230 */ /* 0x000fe40000004100 */
[C---:B------:R-:W-:Y:S01]  /*0bb0*/  FADD.FTZ R121, -R122.reuse, R18 ;  /* 0x000000127a797221 */ /* 0x040fe20000010100 */
[--C-:B0-----:R-:W-:Y:S02]  /*0bc0*/  HADD2.F32 R139, -RZ, R123.reuse.H0_H0 ;  /* 0x2000007bff8b7230 */ /* 0x101fe40000004100 */
[----:B------:R-:W-:Y:S02]  /*0bd0*/  HADD2.F32 R138, -RZ, R123.H1_H1 ;  /* 0x3000007bff8a7230 */ /* 0x000fe40000004100 */
[----:B------:R-:W-:Y:S01]  /*0be0*/  FADD.FTZ R123, -R122, R146 ;  /* 0x000000927a7b7221 */ /* 0x000fe20000010100 */
[--C-:B------:R-:W-:Y:S02]  /*0bf0*/  HADD2.F32 R165, -RZ, R127.reuse.H0_H0 ;  /* 0x2000007fffa57230 */ /* 0x100fe40000004100 */
[----:B-1----:R-:W-:-:S02]  /*0c00*/  HADD2.F32 R137, -RZ, R127.H1_H1 ;  /* 0x3000007fff897230 */ /* 0x002fc40000004100 */
[----:B------:R-:W-:Y:S01]  /*0c10*/  FADD.FTZ R127, -R122, R120 ;  /* 0x000000787a7f7221 */ /* 0x000fe20000010100 */
[--C-:B------:R-:W-:Y:S02]  /*0c20*/  HADD2.F32 R153, -RZ, R128.reuse.H0_H0 ;  /* 0x20000080ff997230 */ /* 0x100fe40000004100 */
[C---:B------:R-:W-:Y:S01]  /*0c30*/  FMUL.FTZ R13, R6.reuse, R15 ;  /* 0x0000000f060d7220 */ /* 0x040fe20000410000 */
[----:B------:R-:W-:Y:S02]  /*0c40*/  HADD2.F32 R146, -RZ, R128.H1_H1 ;  /* 0x30000080ff927230 */ /* 0x000fe40000004100 */
[C---:B------:R-:W-:Y:S01]  /*0c50*/  FMUL.FTZ R16, R6.reuse, R17 ;  /* 0x0000001106107220 */ /* 0x040fe20000410000 */
[----:B------:R-:W-:Y:S01]  /*0c60*/  FMUL.FTZ R15, R6, R19 ;  /* 0x00000013060f7220 */ /* 0x000fe20000410000 */
[----:B------:R-:W-:Y:S01]  /*0c70*/  FMUL.FTZ R128, R56, R145 ;  /* 0x0000009138807220 */ /* 0x000fe20000410000 */
[----:B------:R-:W-:Y:S01]  /*0c80*/  FMUL.FTZ R3, R6, R3 ;  /* 0x0000000306037220 */ /* 0x000fe20000410000 */
[----:B------:R-:W-:-:S02]  /*0c90*/  HADD2.F32 R151, -RZ, R129.H0_H0 ;  /* 0x20000081ff977230 */ /* 0x000fc40000004100 */
[C---:B------:R-:W-:Y:S01]  /*0ca0*/  FMUL.FTZ R18, R6.reuse, R121 ;  /* 0x0000007906127220 */ /* 0x040fe20000410000 */
[----:B------:R-:W-:Y:S02]  /*0cb0*/  HADD2.F32 R148, -RZ, R129.H1_H1 ;  /* 0x30000081ff947230 */ /* 0x000fe40000004100 */
[C---:B------:R-:W-:Y:S01]  /*0cc0*/  FMUL.FTZ R19, R6.reuse, R127 ;  /* 0x0000007f06137220 */ /* 0x040fe20000410000 */
[----:B------:R-:W-:Y:S01]  /*0cd0*/  FMUL.FTZ R17, R6, R123 ;  /* 0x0000007b06117220 */ /* 0x000fe20000410000 */
[-C--:B------:R-:W-:Y:S01]  /*0ce0*/  FFMA.FTZ R61, R14, R144.reuse, R61 ;  /* 0x000000900e3d7223 */ /* 0x080fe2000001003d */
[----:B------:R-:W-:Y:S01]  /*0cf0*/  FADD.FTZ R77, R77, R144 ;  /* 0x000000904d4d7221 */ /* 0x000fe20000010000 */
        /* <DEDUP_REMOVED lines=8> */
[----:B------:R-:W-:-:S02]  /*0d80*/  HADD2.F32 R157, -RZ, R125.H0_H0 ;  /* 0x2000007dff9d7230 */ /* 0x000fc40000004100 */
[----:B------:R-:W-:Y:S01]  /*0d90*/  FFMA.FTZ R141, R3, R128, RZ ;  /* 0x00000080038d7223 */ /* 0x000fe200000100ff */
[----:B------:R-:W-:Y:S02]  /*0da0*/  HADD2.F32 R159, -RZ, R125.H1_H1 ;  /* 0x3000007dff9f7230 */ /* 0x000fe40000004100 */
[----:B------:R-:W-:Y:S01]  /*0db0*/  FADD.FTZ R125, -R122, R147 ;  /* 0x000000937a7d7221 */ /* 0x000fe20000010100 */
[--C-:B------:R-:W-:Y:S02]  /*0dc0*/  HADD2.F32 R149, -RZ, R131.reuse.H0_H0 ;  /* 0x20000083ff957230 */ /* 0x100fe40000004100 */
[-C--:B------:R-:W-:Y:S01]  /*0dd0*/  FFMA.FTZ R65, R18, R142.reuse, R65 ;  /* 0x0000008e12417223 */ /* 0x080fe20000010041 */
[----:B------:R-:W-:Y:S02]  /*0de0*/  HADD2.F32 R136, -RZ, R131.H1_H1 ;  /* 0x30000083ff887230 */ /* 0x000fe40000004100 */
[----:B------:R-:W-:Y:S01]  /*0df0*/  FADD.FTZ R81, R81, R142 ;  /* 0x0000008e51517221 */ /* 0x000fe20000010000 */
[----:B------:R-:W-:Y:S01]  /*0e00*/  FMUL.FTZ R131, R53, R142 ;  /* 0x0000008e35837220 */ /* 0x000fe20000410000 */
[----:B------:R-:W-:-:S02]  /*0e10*/  HADD2.F32 R147, -RZ, R130.H0_H0 ;  /* 0x20000082ff937230 */ /* 0x000fc40000004100 */
[-C--:B------:R-:W-:Y:S01]  /*0e20*/  FFMA.FTZ R66, R17, R139.reuse, R66 ;  /* 0x0000008b11427223 */ /* 0x080fe20000010042 */
[----:B------:R-:W-:Y:S02]  /*0e30*/  HADD2.F32 R150, -RZ, R130.H1_H1 ;  /* 0x30000082ff967230 */ /* 0x000fe40000004100 */
[----:B------:R-:W-:Y:S01]  /*0e40*/  FADD.FTZ R82, R82, R139 ;  /* 0x0000008b52527221 */ /* 0x000fe20000010000 */
[----:B------:R-:W-:Y:S01]  /*0e50*/  FMUL.FTZ R142, R54, R139 ;  /* 0x0000008b368e7220 */ /* 0x000fe20000410000 */
[----:B------:R-:W-:Y:S01]  /*0e60*/  FMUL.FTZ R130, R58, R143 ;  /* 0x0000008f3a827220 */ /* 0x000fe20000410000 */
[----:B------:R-:W-:Y:S01]  /*0e70*/  FADD.FTZ R139, R144, R127 ;  /* 0x0000007f908b7221 */ /* 0x000fe20000010000 */
[----:B------:R-:W-:Y:S01]  /*0e80*/  FFMA.FTZ R144, R14, R127, R141 ;  /* 0x0000007f0e907223 */ /* 0x000fe2000001008d */
[----:B------:R-:W-:Y:S02]  /*0e90*/  FMUL.FTZ R120, R6, R125 ;  /* 0x0000007d06787220 */ /* 0x000fe40000410000 */
        /* <DEDUP_REMOVED lines=8> */
[----:B------:R-:W-:-:S03]  /*0f20*/  FFMA.FTZ R138, R16, R129, R139 ;  /* 0x00000081108a7223 */ /* 0x000fc6000001008b */
[----:B------:R-:W-:Y:S01]  /*0f30*/  FADD.FTZ R152, R143, R140 ;  /* 0x0000008c8f987221 */ /* 0x000fe20000010000 */
[----:B------:R-:W-:Y:S01]  /*0f40*/  FFMA.FTZ R139, R15, R140, R138 ;  /* 0x0000008c0f8b7223 */ /* 0x000fe2000001008a */
[----:B------:R-:W-:Y:S01]  /*0f50*/  FFMA.FTZ R60, R3, R145, R60 ;  /* 0x00000091033c7223 */ /* 0x000fe2000001003c */
[----:B------:R-:W-:Y:S01]  /*0f60*/  FADD.FTZ R76, R76, R145 ;  /* 0x000000914c4c7221 */ /* 0x000fe20000010000 */
[----:B------:R-:W-:Y:S01]  /*0f70*/  FADD.FTZ R145, R152, R131 ;  /* 0x0000008398917221 */ /* 0x000fe20000010000 */
[----:B------:R-:W-:Y:S02]  /*0f80*/  HADD2.F32 R155, -RZ, R124.H1_H1 ;  /* 0x3000007cff9b7230 */ /* 0x000fe40000004100 */
[----:B------:R-:W-:Y:S01]  /*0f90*/  FFMA.FTZ R138, R18, R131, R139 ;  /* 0x00000083128a7223 */ /* 0x000fe2000001008b */
[--C-:B------:R-:W-:Y:S02]  /*0fa0*/  HADD2.F32 R161, -RZ, R126.reuse.H0_H0 ;  /* 0x2000007effa17230 */ /* 0x100fe40000004100 */
[----:B------:R-:W-:Y:S01]  /*0fb0*/  FADD.FTZ R152, R145, R142 ;  /* 0x0000008e91987221 */ /* 0x000fe20000010000 */
[----:B------:R-:W-:-:S02]  /*0fc0*/  HADD2.F32 R163, -RZ, R126.H1_H1 ;  /* 0x3000007effa37230 */ /* 0x000fc40000004100 */
[----:B------:R-:W-:Y:S01]  /*0fd0*/  FFMA.FTZ R139, R17, R142, R138 ;  /* 0x0000008e118b7223 */ /* 0x000fe2000001008a */
[C---:B------:R-:W-:Y:S01]  /*0fe0*/  FADD.FTZ R155, -R122.reuse, R155 ;  /* 0x0000009b7a9b7221 */ /* 0x040fe20000010100 */
[----:B------:R-:W-:Y:S01]  /*0ff0*/  FADD.FTZ R157, -R122, R157 ;  /* 0x0000009d7a9d7221 */ /* 0x000fe20000010100 */
[----:B------:R-:W-:Y:S01]  /*1000*/  FMUL.FTZ R144, R48, R153 ;  /* 0x0000009930907220 */ /* 0x000fe20000410000 */
[----:B------:R-:W-:Y:S01]  /*1010*/  FADD.FTZ R145, R152, R141 ;  /* 0x0000008d98917221 */ /* 0x000fe20000010000 */
[C---:B------:R-:W-:Y:S01]  /*1020*/  FADD.FTZ R159, -R122.reuse, R159 ;  /* 0x0000009f7a9f7221 */ /* 0x040fe20000010100 */
[C---:B------:R-:W-:Y:S01]  /*1030*/  FADD.FTZ R161, -R122.reuse, R161 ;  /* 0x000000a17aa17221 */ /* 0x040fe20000010100 */
[C---:B------:R-:W-:Y:S01]  /*1040*/  FADD.FTZ R163, -R122.reuse, R163 ;  /* 0x000000a37aa37221 */ /* 0x040fe20000010100 */
[C---:B------:R-:W-:Y:S01]  /*1050*/  FADD.FTZ R165, -R122.reuse, R165 ;  /* 0x000000a57aa57221 */ /* 0x040fe20000010100 */
[----:B------:R-:W-:Y:S01]  /*1060*/  FADD.FTZ R137, -R122, R137 ;  /* 0x000000897a897221 */ /* 0x000fe20000010100 */
        /* <DEDUP_REMOVED lines=47> */
.L_x_5428:
[----:B------:R-:W-:Y:S05]  /*1360*/  BSYNC B1 ;  /* 0x0000000000017941 */ /* 0x000fea0003800000 */
.L_x_5426:
[----:B------:R-:W-:Y:S01]  /*1370*/  UMOV UR6, 0xffffffff ;  /* 0xffffffff00067882 */ /* 0x000fe20000000000 */
[----:B0----5:R-:W-:Y:S02]  /*1380*/  MOV R136, R134 ;  /* 0x0000008600887202 */ /* 0x021fe40000000f00 */
        /* <DEDUP_REMOVED lines=22> */
.L_x_5524:
        /* <DEDUP_REMOVED lines=22> */
.L_x_5431:
        /* <DEDUP_REMOVED lines=9> */
.L_x_5432:
[----:B------:R-:W-:Y:S05]  /*16e0*/  BSYNC B1 ;  /* 0x0000000000017941 */ /* 0x000fea0003800000 */
.L_x_5430:
        /* <DEDUP_REMOVED lines=8> */
[----:B-----5:R-:W-:-:S05]  /*1770*/  @P4 HADD2.F32 R10, -RZ, R108.H0_H0 ;  /* 0x2000006cff0a4230 */ /* 0x020fca0000004100 */
[----:B------:R-:W-:Y:S01]  /*1780*/  @P4 FMUL.FTZ R137, R153, R10 ;  /* 0x0000000a99894220 */ /* 0x000fe20000410000 */
[----:B------:R-:W-:-:S03]  /*1790*/  FMUL.FTZ R10, R40, R153 ;  /* 0x00000099280a7220 */ /* 0x000fc60000410000 */
[----:B------:R-:W-:Y:S02]  /*17a0*/  FADD.FTZ R92, R92, R137 ;  /* 0x000000895c5c7221 */ /* 0x000fe40000010000 */
[----:B------:R-:W-:-:S04]  /*17b0*/  FSEL R10, R10, RZ, P4 ;  /* 0x000000ff0a0a7208 */ /* 0x000fc80002000000 */
[----:B------:R-:W-:-:S04]  /*17c0*/  F2FP.F16.F32.PACK_AB R10, RZ, R10 ;  /* 0x0000000aff0a723e */ /* 0x000fc800000000ff */
[----:B------:R-:W-:-:S07]  /*17d0*/  PRMT R112, R10, 0x7610, R112 ;  /* 0x000076100a707816 */ /* 0x000fce0000000070 */
.L_x_5434:
[----:B------:R-:W-:Y:S05]  /*17e0*/  BSYNC B1 ;  /* 0x0000000000017941 */ /* 0x000fea0003800000 */
.L_x_5433:
[----:B------:R-:W-:Y:S01]  /*17f0*/  @P1 F2FP.F16.F32.PACK_AB R11, RZ, R11 ;  /* 0x0000000bff0b123e */ /* 0x000fe200000000ff */
[----:B------:R-:W-:Y:S03]  /*1800*/  BSSY B1, `(.L_x_5435) ;  /* 0x000000e000017945 */ /* 0x000fe60003800000 */
[----:B------:R-:W-:Y:S01]  /*1810*/  @P1 PRMT R116, R11, 0x7610, R116 ;  /* 0x000076100b741816 */ /* 0x000fe20000000074 */
[----:B------:R-:W-:Y:S06]  /*1820*/  @P2 BRA `(.L_x_5436) ;  /* 0x0000000000102947 */ /* 0x000fec0003800000 */
[----:B------:R-:W-:Y:S01]  /*1830*/  HFMA2.MMA R11, -RZ, RZ, 0, 0 ;  /* 0x00000000ff0b7435 */ /* 0x000fe200000001ff */
[----:B------:R-:W-:Y:S10]  /*1840*/  @!P0 BRA `(.L_x_5437) ;  /* 0x0000000000248947 */ /* 0x000ff40003800000 */
[----:B------:R-:W-:Y:S01]  /*1850*/  HADD2.F32 R11, -RZ, R24.H1_H1 ;  /* 0x30000018ff0b7230 */ /* 0x000fe20000004100 */
[----:B------:R-:W-:Y:S06]  /*1860*/  BRA `(.L_x_5437) ;  /* 0x00000000001c7947 */ /* 0x000fec0003800000 */
.L_x_5436:
[----:B------:R-:W-:-:S04]  /*1870*/  ISETP.NE.AND P4, PT, R5, RZ, PT ;  /* 0x000000ff0500720c */ /* 0x000fc80003f85270 */
[----:B------:R-:W-:-:S05]  /*1880*/  FSEL R11, R139, RZ, !P4 ;  /* 0x000000ff8b0b7208 */ /* 0x000fca0006000000 */
[----:B------:R-:W-:-:S04]  /*1890*/  FFMA.FTZ R10, R14, R151, R11 ;  /* 0x000000970e0a7223 */ /* 0x000fc8000001000b */
[----:B------:R-:W-:Y:S01]  /*18a0*/  FADD.FTZ R11, R127, -R10 ;  /* 0x8000000a7f0b7221 */ /* 0x000fe20000010000 */
[----:B------:R-:W-:-:S03]  /*18b0*/  @P0 HADD2.F32 R10, -RZ, R24.H1_H1 ;  /* 0x30000018ff0a0230 */ /* 0x000fc60000004100 */
[----:B------:R-:W-:-:S04]  /*18c0*/  FMUL.FTZ R11, R6, R11 ;  /* 0x0000000b060b7220 */ /* 0x000fc80000410000 */
[----:B------:R-:W-:-:S07]  /*18d0*/  @P0 FADD.FTZ R11, R11, R10 ;  /* 0x0000000a0b0b0221 */ /* 0x000fce0000010000 */
.L_x_5437:
[----:B------:R-:W-:Y:S05]  /*18e0*/  BSYNC B1 ;  /* 0x0000000000017941 */ /* 0x000fea0003800000 */
.L_x_5435:
[----:B------:R-:W-:Y:S01]  /*18f0*/  BSSY B1, `(.L_x_5438) ;  /* 0x000000e000017945 */ /* 0x000fe20003800000 */
[----:B------:R-:W-:-:S03]  /*1900*/  @P1 F2FP.F16.F32.PACK_AB R10, RZ, R11 ;  /* 0x0000000bff0a123e */ /* 0x000fc600000000ff */
[----:B------:R-:W-:Y:S05]  /*1910*/  @!P3 BRA `(.L_x_5439) ;  /* 0x00000000002cb947 */ /* 0x000fea0003800000 */
[----:B------:R-:W-:Y:S01]  /*1920*/  LOP3.LUT P4, RZ, R134, 0xff00, RZ, 0xc0, !PT ;  /* 0x0000ff0086ff7812 */ /* 0x000fe2000788c0ff */
[----:B------:R-:W-:Y:S01]  /*1930*/  FMUL.FTZ R11, R11, UR15 ;  /* 0x0000000f0b0b7c20 */ /* 0x000fe20008410000 */
[----:B------:R-:W-:-:S03]  /*1940*/  MOV R12, RZ ;  /* 0x000000ff000c7202 */ /* 0x000fc60000000f00 */
[----:B---3--:R-:W-:-:S08]  /*1950*/  FMUL.FTZ R136, R11, UR14 ;  /* 0x0000000e0b887c20 */ /* 0x008fd00008410000 */
[----:B-----5:R-:W-:-:S05]  /*1960*/  @P4 HADD2.F32 R11, -RZ, R108.H1_H1 ;  /* 0x3000006cff0b4230 */ /* 0x020fca0000004100 */
[----:B------:R-:W-:Y:S01]  /*1970*/  @P4 FMUL.FTZ R12, R136, R11 ;  /* 0x0000000b880c4220 */ /* 0x000fe20000410000 */
[----:B------:R-:W-:-:S03]  /*1980*/  FMUL.FTZ R11, R41, R136 ;  /* 0x00000088290b7220 */ /* 0x000fc60000410000 */
[----:B------:R-:W-:Y:S02]  /*1990*/  FADD.FTZ R93, R93, R12 ;  /* 0x0000000c5d5d7221 */ /* 0x000fe40000010000 */
[----:B------:R-:W-:-:S04]  /*19a0*/  FSEL R11, R11, RZ, P4 ;  /* 0x000000ff0b0b7208 */ /* 0x000fc80002000000 */
[----:B------:R-:W-:-:S04]  /*19b0*/  F2FP.F16.F32.PACK_AB R11, RZ, R11 ;  /* 0x0000000bff0b723e */ /* 0x000fc800000000ff */
[----:B------:R-:W-:-:S07]  /*19c0*/  PRMT R112, R112, 0x5410, R11 ;  /* 0x0000541070707816 */ /* 0x000fce000000000b */
.L_x_5439:
[----:B------:R-:W-:Y:S05]  /*19d0*/  BSYNC B1 ;  /* 0x0000000000017941 */ /* 0x000fea0003800000 */
.L_x_5438:
[----:B------:R-:W-:Y:S01]  /*19e0*/  BSSY B1, `(.L_x_5440) ;  /* 0x000000e000017945 */ /* 0x000fe20003800000 */
[----:B------:R-:W-:-:S03]  /*19f0*/  @P1 PRMT R116, R116, 0x5410, R10 ;  /* 0x0000541074741816 */ /* 0x000fc6000000000a */
[----:B------:R-:W-:Y:S05]  /*1a00*/  @P2 BRA `(.L_x_5441) ;  /* 0x0000000000102947 */ /* 0x000fea0003800000 */
[----:B------:R-:W-:Y:S01]  /*1a10*/  HFMA2.MMA R11, -RZ, RZ, 0, 0 ;  /* 0x00000000ff0b7435 */ /* 0x000fe200000001ff */
[----:B------:R-:W-:Y:S10]  /*1a20*/  @!P0 BRA `(.L_x_5442) ;  /* 0x0000000000248947 */ /* 0x000ff40003800000 */
[----:B------:R-:W-:Y:S01]  /*1a30*/  HADD2.F32 R11, -RZ, R25.H0_H0 ;  /* 0x20000019ff0b7230 */ /* 0x000fe20000004100 */
[----:B------:R-:W-:Y:S06]  /*1a40*/  BRA `(.L_x_5442) ;  /* 0x00000000001c7947 */ /* 0x000fec0003800000 */
.L_x_5441:
[----:B------:R-:W-:-:S04]  /*1a50*/  ISETP.NE.AND P4, PT, R5, RZ, PT ;  /* 0x000000ff0500720c */ /* 0x000fc80003f85270 */
[----:B------:R-:W-:-:S05]  /*1a60*/  FSEL R10, R139, RZ, !P4 ;  /* 0x000000ff8b0a7208 */ /* 0x000fca0006000000 */
[----:B------:R-:W-:Y:S01]  /*1a70*/  FFMA.FTZ R11, R13, R151, R10 ;  /* 0x000000970d0b7223 */ /* 0x000fe2000001000a */
[----:B------:R-:W-:-:S03]  /*1a80*/  @P0 HADD2.F32 R10, -RZ, R25.H0_H0 ;  /* 0x20000019ff0a0230 */ /* 0x000fc60000004100 */
[----:B------:R-:W-:-:S04]  /*1a90*/  FADD.FTZ R11, R130, -R11 ;  /* 0x8000000b820b7221 */ /* 0x000fc80000010000 */
[----:B------:R-:W-:-:S04]  /*1aa0*/  FMUL.FTZ R11, R6, R11 ;  /* 0x0000000b060b7220 */ /* 0x000fc80000410000 */
[----:B------:R-:W-:-:S07]  /*1ab0*/  @P0 FADD.FTZ R11, R11, R10 ;  /* 0x0000000a0b0b0221 */ /* 0x000fce0000010000 */
.L_x_5442:
[----:B------:R-:W-:Y:S05]  /*1ac0*/  BSYNC B1 ;  /* 0x0000000000017941 */ /* 0x000fea0003800000 */
.L_x_5440:
[----:B------:R-:W-:Y:S01]  /*1ad0*/  BSSY B1, `(.L_x_5443) ;  /* 0x000000e000017945 */ /* 0x000fe20003800000 */
[----:B------:R-:W-:-:S03]  /*1ae0*/  @P1 F2FP.F16.F32.PACK_AB R10, RZ, R11 ;  /* 0x0000000bff0a123e */ /* 0x000fc600000000ff */
[----:B------:R-:W-:Y:S05]  /*1af0*/  @!P3 BRA `(.L_x_5444) ;  /* 0x00000000002cb947 */ /* 0x000fea0003800000 */
[----:B------:R-:W-:Y:S01]  /*1b00*/  LOP3.LUT P4, RZ, R134, 0xff0000, RZ, 0xc0, !PT ;  /* 0x00ff000086ff7812 */ /* 0x000fe2000788c0ff */
[----:B------:R-:W-:-:S04]  /*1b10*/  FMUL.FTZ R11, R11, UR15 ;  /* 0x0000000f0b0b7c20 */ /* 0x000fc80008410000 */
[----:B---3--:R-:W-:Y:S01]  /*1b20*/  FMUL.FTZ R137, R11, UR14 ;  /* 0x0000000e0b897c20 */ /* 0x008fe20008410000 */
[----:B------:R-:W-:-:S07]  /*1b30*/  MOV R11, RZ ;  /* 0x000000ff000b7202 */ /* 0x000fce0000000f00 */
[----:B-----5:R-:W-:-:S05]  /*1b40*/  @P4 HADD2.F32 R12, -RZ, R109.H0_H0 ;  /* 0x2000006dff0c4230 */ /* 0x020fca0000004100 */
[----:B------:R-:W-:Y:S01]  /*1b50*/  @P4 FMUL.FTZ R11, R137, R12 ;  /* 0x0000000c890b4220 */ /* 0x000fe20000410000 */
[----:B------:R-:W-:-:S03]  /*1b60*/  FMUL.FTZ R12, R42, R137 ;  /* 0x000000892a0c7220 */ /* 0x000fc60000410000 */
[----:B------:R-:W-:Y:S02]  /*1b70*/  FADD.FTZ R94, R94, R11 ;  /* 0x0000000b5e5e7221 */ /* 0x000fe40000010000 */
[----:B------:R-:W-:-:S04]  /*1b80*/  FSEL R12, R12, RZ, P4 ;  /* 0x000000ff0c0c7208 */ /* 0x000fc80002000000 */
[----:B------:R-:W-:-:S04]  /*1b90*/  F2FP.F16.F32.PACK_AB R12, RZ, R12 ;  /* 0x0000000cff0c723e */ /* 0x000fc800000000ff */
[----:B------:R-:W-:-:S07]  /*1ba0*/  PRMT R113, R12, 0x7610, R113 ;  /* 0x000076100c717816 */ /* 0x000fce0000000071 */
.L_x_5444:
[----:B------:R-:W-:Y:S05]  /*1bb0*/  BSYNC B1 ;  /* 0x0000000000017941 */ /* 0x000fea0003800000 */
.L_x_5443:
[----:B------:R-:W-:Y:S01]  /*1bc0*/  BSSY B1, `(.L_x_5445) ;  /* 0x000000e000017945 */ /* 0x000fe20003800000 */
[----:B------:R-:W-:-:S03]  /*1bd0*/  @P1 PRMT R117, R10, 0x7610, R117 ;  /* 0x000076100a751816 */ /* 0x000fc60000000075 */
[----:B------:R-:W-:Y:S05]  /*1be0*/  @P2 BRA `(.L_x_5446) ;  /* 0x0000000000102947 */ /* 0x000fea0003800000 */
[----:B------:R-:W-:Y:S01]  /*1bf0*/  HFMA2.MMA R11, -RZ, RZ, 0, 0 ;  /* 0x00000000ff0b7435 */ /* 0x000fe200000001ff */
[----:B------:R-:W-:Y:S10]  /*1c00*/  @!P0 BRA `(.L_x_5447) ;  /* 0x0000000000248947 */ /* 0x000ff40003800000 */
[----:B------:R-:W-:Y:S01]  /*1c10*/  HADD2.F32 R11, -RZ, R25.H1_H1 ;  /* 0x30000019ff0b7230 */ /* 0x000fe20000004100 */
[----:B------:R-:W-:Y:S06]  /*1c20*/  BRA `(.L_x_5447) ;  /* 0x00000000001c7947 */ /* 0x000fec0003800000 */
.L_x_5446:
[----:B------:R-:W-:-:S04]  /*1c30*/  ISETP.NE.AND P4, PT, R5, RZ, PT ;  /* 0x000000ff0500720c */ /* 0x000fc80003f85270 */
[----:B------:R-:W-:-:S05]  /*1c40*/  FSEL R11, R139, RZ, !P4 ;  /* 0x000000ff8b0b7208 */ /* 0x000fca0006000000 */
[----:B------:R-:W-:-:S04]  /*1c50*/  FFMA.FTZ R10, R16, R151, R11 ;  /* 0x00000097100a7223 */ /* 0x000fc8000001000b */
[----:B------:R-:W-:Y:S01]  /*1c60*/  FADD.FTZ R11, R129, -R10 ;  /* 0x8000000a810b7221 */ /* 0x000fe20000010000 */
[----:B------:R-:W-:-:S03]  /*1c70*/  @P0 HADD2.F32 R10, -RZ, R25.H1_H1 ;  /* 0x30000019ff0a0230 */ /* 0x000fc60000004100 */
[----:B------:R-:W-:-:S04]  /*1c80*/  FMUL.FTZ R11, R6, R11 ;  /* 0x0000000b060b7220 */ /* 0x000fc80000410000 */
[----:B------:R-:W-:-:S07]  /*1c90*/  @P0 FADD.FTZ R11, R11, R10 ;  /* 0x0000000a0b0b0221 */ /* 0x000fce0000010000 */
.L_x_5447:
[----:B------:R-:W-:Y:S05]  /*1ca0*/  BSYNC B1 ;  /* 0x0000000000017941 */ /* 0x000fea0003800000 */
.L_x_5445:
        /* <DEDUP_REMOVED lines=14> */
.L_x_5449:
[----:B------:R-:W-:Y:S05]  /*1d90*/  BSYNC B1 ;  /* 0x0000000000017941 */ /* 0x000fea0003800000 */
.L_x_5448:
[----:B------:R-:W-:Y:S01]  /*1da0*/  BSSY B1, `(.L_x_5450) ;  /* 0x000000e000017945 */ /* 0x000fe20003800000 */
[----:B------:R-:W-:-:S03]  /*1db0*/  @P1 PRMT R117, R117, 0x5410, R10 ;  /* 0x0000541075751816 */ /* 0x000fc6000000000a */
[----:B------:R-:W-:Y:S05]  /*1dc0*/  @P2 BRA `(.L_x_5451) ;  /* 0x0000000000102947 */ /* 0x000fea0003800000 */
[----:B------:R-:W-:Y:S01]  /*1dd0*/  HFMA2.MMA R11, -RZ, RZ, 0, 0 ;  /* 0x00000000ff0b7435 */ /* 0x000fe200000001ff */
[----:B------:R-:W-:Y:S10]  /*1de0*/  @!P0 BRA `(.L_x_5452) ;  /* 0x0000000000248947 */ /* 0x000ff40003800000 */
[----:B------:R-:W-:Y:S01]  /*1df0*/  HADD2.F32 R11, -RZ, R26.H0_H0 ;  /* 0x2000001aff0b7230 */ /* 0x000fe20000004100 */
[----:B------:R-:W-:Y:S06]  /*1e00*/  BRA `(.L_x_5452) ;  /* 0x00000000001c7947 */ /* 0x000fec0003800000 */
.L_x_5451:
[----:B------:R-:W-:-:S04]  /*1e10*/  ISETP.NE.AND P4, PT, R5, RZ, PT ;  /* 0x000000ff0500720c */ /* 0x000fc80003f85270 */
[----:B------:R-:W-:-:S05]  /*1e20*/  FSEL R10, R139, RZ, !P4 ;  /* 0x000000ff8b0a7208 */ /* 0x000fca0006000000 */
[----:B------:R-:W-:Y:S01]  /*1e30*/  FFMA.FTZ R11, R15, R151, R10 ;  /* 0x000000970f0b7223 */ /* 0x000fe2000001000a */
[----:B------:R-:W-:-:S03]  /*1e40*/  @P0 HADD2.F32 R10, -RZ, R26.H0_H0 ;  /* 0x2000001aff0a0230 */ /* 0x000fc60000004100 */
[----:B------:R-:W-:-:S04]  /*1e50*/  FADD.FTZ R11, R140, -R11 ;  /* 0x8000000b8c0b7221 */ /* 0x000fc80000010000 */
[----:B------:R-:W-:-:S04]  /*1e60*/  FMUL.FTZ R11, R6, R11 ;  /* 0x0000000b060b7220 */ /* 0x000fc80000410000 */
[----:B------:R-:W-:-:S07]  /*1e70*/  @P0 FADD.FTZ R11, R11, R10 ;  /* 0x0000000a0b0b0221 */ /* 0x000fce0000010000 */
.L_x_5452:
[----:B------:R-:W-:Y:S05]  /*1e80*/  BSYNC B1 ;  /* 0x0000000000017941 */ /* 0x000fea0003800000 */
.L_x_5450:
        /* <DEDUP_REMOVED lines=14> */
.L_x_5454:
[----:B------:R-:W-:Y:S05]  /*1f70*/  BSYNC B1 ;  /* 0x0000000000017941 */ /* 0x000fea0003800000 */
.L_x_5453:
[----:B------:R-:W-:Y:S01]  /*1f80*/  BSSY B1, `(.L_x_5455) ;  /* 0x000000e000017945 */ /* 0x000fe20003800000 */
[----:B------:R-:W-:-:S03]  /*1f90*/  @P1 PRMT R118, R10, 0x7610, R118 ;  /* 0x000076100a761816 */ /* 0x000fc60000000076 */
[----:B------:R-:W-:Y:S05]  /*1fa0*/  @P2 BRA `(.L_x_5456) ;  /* 0x0000000000102947 */ /* 0x000fea0003800000 */
[----:B------:R-:W-:Y:S01]  /*1fb0*/  HFMA2.MMA R11, -RZ, RZ, 0, 0 ;  /* 0x00000000ff0b7435 */ /* 0x000fe200000001ff */
[----:B------:R-:W-:Y:S10]  /*1fc0*/  @!P0 BRA `(.L_x_5457) ;  /* 0x0000000000248947 */ /* 0x000ff40003800000 */
[----:B------:R-:W-:Y:S01]  /*1fd0*/  HADD2.F32 R11, -RZ, R26.H1_H1 ;  /* 0x3000001aff0b7230 */ /* 0x000fe20000004100 */
[----:B------:R-:W-:Y:S06]  /*1fe0*/  BRA `(.L_x_5457) ;  /* 0x00000000001c7947 */ /* 0x000fec0003800000 */
.L_x_5456:
[----:B------:R-:W-:-:S04]  /*1ff0*/  ISETP.NE.AND P4, PT, R5, RZ, PT ;  /* 0x000000ff0500720c */ /* 0x000fc80003f85270 */
[----:B------:R-:W-:-:S05]  /*2000*/  FSEL R11, R139, RZ, !P4 ;  /* 0x000000ff8b0b7208 */ /* 0x000fca0006000000 */
[----:B------:R-:W-:-:S04]  /*2010*/  FFMA.FTZ R10, R18, R151, R11 ;  /* 0x00000097120a7223 */ /* 0x000fc8000001000b */
[----:B------:R-:W-:Y:S01]  /*2020*/  FADD.FTZ R11, R131, -R10 ;  /* 0x8000000a830b7221 */ /* 0x000fe20000010000 */
[----:B------:R-:W-:-:S03]  /*2030*/  @P0 HADD2.F32 R10, -RZ, R26.H1_H1 ;  /* 0x3000001aff0a0230 */ /* 0x000fc60000004100 */
[----:B------:R-:W-:-:S04]  /*2040*/  FMUL.FTZ R11, R6, R11 ;  /* 0x0000000b060b7220 */ /* 0x000fc80000410000 */
[----:B------:R-:W-:-:S07]  /*2050*/  @P0 FADD.FTZ R11, R11, R10 ;  /* 0x0000000a0b0b0221 */ /* 0x000fce0000010000 */
.L_x_5457:
[----:B------:R-:W-:Y:S05]  /*2060*/  BSYNC B1 ;  /* 0x0000000000017941 */ /* 0x000fea0003800000 */
.L_x_5455:
        /* <DEDUP_REMOVED lines=14> */
.L_x_5459:
[----:B------:R-:W-:Y:S05]  /*2150*/  BSYNC B1 ;  /* 0x0000000000017941 */ /* 0x000fea0003800000 */
.L_x_5458:
[----:B------:R-:W-:Y:S01]  /*2160*/  BSSY B1, `(.L_x_5460) ;  /* 0x000000e000017945 */ /* 0x000fe20003800000 */
[----:B------:R-:W-:-:S03]  /*2170*/  @P1 PRMT R118, R118, 0x5410, R10 ;  /* 0x0000541076761816 */ /* 0x000fc6000000000a */
[----:B------:R-:W-:Y:S05]  /*2180*/  @P2 BRA `(.L_x_5461) ;  /* 0x0000000000102947 */ /* 0x000fea0003800000 */
[----:B------:R-:W-:Y:S01]  /*2190*/  HFMA2.MMA R11, -RZ, RZ, 0, 0 ;  /* 0x00000000ff0b7435 */ /* 0x000fe200000001ff */
[----:B------:R-:W-:Y:S10]  /*21a0*/  @!P0 BRA `(.L_x_5462) ;  /* 0x0000000000248947 */ /* 0x000ff40003800000 */
[----:B------:R-:W-:Y:S01]  /*21b0*/  HADD2.F32 R11, -RZ, R27.H0_H0 ;  /* 0x2000001bff0b7230 */ /* 0x000fe20000004100 */
[----:B------:R-:W-:Y:S06]  /*21c0*/  BRA `(.L_x_5462) ;  /* 0x00000000001c7947 */ /* 0x000fec0003800000 */
.L_x_5461:
[----:B------:R-:W-:-:S04]  /*21d0*/  ISETP.NE.AND P4, PT, R5, RZ, PT ;  /* 0x000000ff0500720c */ /* 0x000fc80003f85270 */
[----:B------:R-:W-:-:S05]  /*21e0*/  FSEL R10, R139, RZ, !P4 ;  /* 0x000000ff8b0a7208 */ /* 0x000fca0006000000 */
[----:B------:R-:W-:Y:S01]  /*21f0*/  FFMA.FTZ R11, R17, R151, R10 ;  /* 0x00000097110b7223 */ /* 0x000fe2000001000a */
[----:B------:R-:W-:-:S03]  /*2200*/  @P0 HADD2.F32 R10, -RZ, R27.H0_H0 ;  /* 0x2000001bff0a0230 */ /* 0x000fc60000004100 */
[----:B------:R-:W-:-:S04]  /*2210*/  FADD.FTZ R11, R142, -R11 ;  /* 0x8000000b8e0b7221 */ /* 0x000fc80000010000 */
[----:B------:R-:W-:-:S04]  /*2220*/  FMUL.FTZ R11, R6, R11 ;  /* 0x0000000b060b7220 */ /* 0x000fc80000410000 */
[----:B------:R-:W-:-:S07]  /*2230*/  @P0 FADD.FTZ R11, R11, R10 ;  /* 0x0000000a0b0b0221 */ /* 0x000fce0000010000 */
.L_x_5462:
[----:B------:R-:W-:Y:S05]  /*2240*/  BSYNC B1 ;  /* 0x0000000000017941 */ /* 0x000fea0003800000 */
.L_x_5460:
        /* <DEDUP_REMOVED lines=14> */
.L_x_5464:
[----:B------:R-:W-:Y:S05]  /*2330*/  BSYNC B1 ;  /* 0x0000000000017941 */ /* 0x000fea0003800000 */
.L_x_5463:
[----:B------:R-:W-:Y:S01]  /*2340*/  BSSY B1, `(.L_x_5465) ;  /* 0x000000e000017945 */ /* 0x000fe20003800000 */
[----:B------:R-:W-:-:S03]  /*2350*/  @P1 PRMT R119, R10, 0x7610, R119 ;  /* 0x000076100a771816 */ /* 0x000fc60000000077 */
[----:B------:R-:W-:Y:S05]  /*2360*/  @P2 BRA `(.L_x_5466) ;  /* 0x0000000000102947 */ /* 0x000fea0003800000 */
[----:B------:R-:W-:Y:S01]  /*2370*/  HFMA2.MMA R12, -RZ, RZ, 0, 0 ;  /* 0x00000000ff0c7435 */ /* 0x000fe200000001ff */
[----:B------:R-:W-:Y:S10]  /*2380*/  @!P0 BRA `(.L_x_5467) ;  /* 0x0000000000248947 */ /* 0x000ff40003800000 */
[----:B------:R-:W-:Y:S01]  /*2390*/  HADD2.F32 R12, -RZ, R27.H1_H1 ;  /* 0x3000001bff0c7230 */ /* 0x000fe20000004100 */
[----:B------:R-:W-:Y:S06]  /*23a0*/  BRA `(.L_x_5467) ;  /* 0x00000000001c7947 */ /* 0x000fec0003800000 */
.L_x_5466:
[----:B------:R-:W-:Y:S01]  /*23b0*/  ISETP.NE.AND P4, PT, R5, RZ, PT ;  /* 0x000000ff0500720c */ /* 0x000fe20003f85270 */
[----:B---3--:R-:W-:-:S03]  /*23c0*/  @P0 HADD2.F32 R137, -RZ, R27.H1_H1 ;  /* 0x3000001bff890230 */ /* 0x008fc60000004100 */
[----:B------:R-:W-:-:S05]  /*23d0*/  FSEL R11, R139, RZ, !P4 ;  /* 0x000000ff8b0b7208 */ /* 0x000fca0006000000 */
[----:B------:R-:W-:-:S04]  /*23e0*/  FFMA.FTZ R10, R120, R151, R11 ;  /* 0x00000097780a7223 */ /* 0x000fc8000001000b */
[----:B------:R-:W-:-:S04]  /*23f0*/  FADD.FTZ R11, R141, -R10 ;  /* 0x8000000a8d0b7221 */ /* 0x000fc80000010000 */
[----:B------:R-:W-:-:S04]  /*2400*/  FMUL.FTZ R12, R6, R11 ;  /* 0x0000000b060c7220 */ /* 0x000fc80000410000 */
[----:B------:R-:W-:-:S07]  /*2410*/  @P0 FADD.FTZ R12, R12, R137 ;  /* 0x000000890c0c0221 */ /* 0x000fce0000010000 */
.L_x_5467:
[----:B------:R-:W-:Y:S05]  /*2420*/  BSYNC B1 ;  /* 0x0000000000017941 */ /* 0x000fea0003800000 */
.L_x_5465:
[----:B---3--:R-:W0:Y:S01]  /*2430*/  @P1 LDC.64 R136, c[0x0][0x308] ;  /* 0x0000c200ff881b82 */ /* 0x008e220000000a00 */
[----:B------:R-:W-:Y:S07]  /*2440*/  BSSY B1, `(.L_x_5468) ;  /* 0x000000e000017945 */ /* 0x000fee0003800000 */
[----:B------:R-:W1:Y:S01]  /*2450*/  @P3 LDC.64 R10, c[0x0][0x2f8] ;  /* 0x0000be00ff0a3b82 */ /* 0x000e620000000a00 */
[----:B------:R-:W-:Y:S05]  /*2460*/  @!P3 BRA `(.L_x_5469) ;  /* 0x00000000002cb947 */ /* 0x000fea0003800000 */
[----:B------:R-:W-:Y:S01]  /*2470*/  LOP3.LUT P4, RZ, R135, 0xff000000, RZ, 0xc0, !PT ;  /* 0xff00000087ff7812 */ /* 0x000fe2000788c0ff */
[----:B------:R-:W-:-:S04]  /*2480*/  FMUL.FTZ R134, R12, UR15 ;  /* 0x0000000f0c867c20 */ /* 0x000fc80008410000 */
[----:B------:R-:W-:Y:S01]  /*2490*/  FMUL.FTZ R154, R134, UR14 ;  /* 0x0000000e869a7c20 */ /* 0x000fe20008410000 */
[----:B------:R-:W-:-:S07]  /*24a0*/  MOV R134, RZ ;  /* 0x000000ff00867202 */ /* 0x000fce0000000f00 */
[----:B-----5:R-:W-:-:S05]  /*24b0*/  @P4 HADD2.F32 R135, -RZ, R111.H1_H1 ;  /* 0x3000006fff874230 */ /* 0x020fca0000004100 */
[----:B------:R-:W-:Y:S01]  /*24c0*/  @P4 FMUL.FTZ R134, R154, R135 ;  /* 0x000000879a864220 */ /* 0x000fe20000410000 */
[----:B------:R-:W-:-:S03]  /*24d0*/  FMUL.FTZ R135, R39, R154 ;  /* 0x0000009a27877220 */ /* 0x000fc60000410000 */
[----:B------:R-:W-:Y:S02]  /*24e0*/  FADD.FTZ R99, R99, R134 ;  /* 0x0000008663637221 */ /* 0x000fe40000010000 */
[----:B------:R-:W-:-:S04]  /*24f0*/  FSEL R135, R135, RZ, P4 ;  /* 0x000000ff87877208 */ /* 0x000fc80002000000 */
[----:B------:R-:W-:-:S04]  /*2500*/  F2FP.F16.F32.PACK_AB R135, RZ, R135 ;  /* 0x00000087ff87723e */ /* 0x000fc800000000ff */
[----:B------:R-:W-:-:S07]  /*2510*/  PRMT R115, R115, 0x5410, R135 ;  /* 0x0000541073737816 */ /* 0x000fce0000000087 */
.L_x_5469:
[----:B------:R-:W-:Y:S05]  /*2520*/  BSYNC B1 ;  /* 0x0000000000017941 */ /* 0x000fea0003800000 */
.L_x_5468:
[----:B------:R-:W-:Y:S01]  /*2530*/  @P1 F2FP.F16.F32.PACK_AB R12, RZ, R12 ;  /* 0x0000000cff0c123e */ /* 0x000fe200000000ff */
[----:B0-----:R-:W-:Y:S01]  /*2540*/  @P1 IMAD.WIDE.U32 R136, R7, 0x10, R136 ;  /* 0x0000001007881825 */ /* 0x001fe200078e0088 */
[----:B------:R-:W-:Y:S02]  /*2550*/  BSSY B1, `(.L_x_5470) ;  /* 0x000000a000017945 */ /* 0x000fe40003800000 */
[----:B------:R-:W-:Y:S01]  /*2560*/  @P1 PRMT R119, R119, 0x5410, R12 ;  /* 0x0000541077771816 */ /* 0x000fe2000000000c */
[C---:B-1----:R-:W-:Y:S01]  /*2570*/  @P3 IMAD.WIDE.U32 R10, R9.reuse, 0x10, R10 ;  /* 0x00000010090a3825 */ /* 0x042fe200078e000a */
[----:B------:R-:W-:-:S03]  /*2580*/  IADD3 R9, R9, 0x20, RZ ;  /* 0x0000002009097810 */ /* 0x000fc60007ffe0ff */
[----:B------:R0:W-:Y:S04]  /*2590*/  @P1 STG.E.128 desc[UR4][R136.64], R116 ;  /* 0x0000007488001986 */ /* 0x0001e8000c101d04 */
[----:B------:R0:W-:Y:S01]  /*25a0*/  @P3 STG.E.128 desc[UR4][R10.64], R112 ;  /* 0x000000700a003986 */ /* 0x0001e2000c101d04 */
[----:B------:R-:W-:Y:S05]  /*25b0*/  @!P3 BRA `(.L_x_5471) ;  /* 0x00000000000cb947 */ /* 0x000fea0003800000 */
[----:B0-----:R-:W0:Y:S02]  /*25c0*/  LDC.64 R10, c[0x0][0x220] ;  /* 0x00008800ff0a7b82 */ /* 0x001e240000000a00 */
[----:B0-----:R-:W-:-:S05]  /*25d0*/  IMAD.WIDE.U32 R10, R9, 0x10, R10 ;  /* 0x00000010090a7825 */ /* 0x001fca00078e000a */
[----:B-----5:R1:W5:Y:S02]  /*25e0*/  LDG.E.128 R108, desc[UR4][R10.64] ;  /* 0x000000040a6c7981 */ /* 0x020364000c1e1d00 */
.L_x_5471:
[----:B------:R-:W-:Y:S05]  /*25f0*/  BSYNC B1 ;  /* 0x0000000000017941 */ /* 0x000fea0003800000 */
.L_x_5470:
[----:B------:R-:W-:Y:S04]  /*2600*/  BSSY B1, `(.L_x_5472) ;  /* 0x000000d000017945 */ /* 0x000fe80003800000 */
[----:B------:R-:W-:Y:S05]  /*2610*/  @P2 BRA `(.L_x_5473) ;  /* 0x0000000000102947 */ /* 0x000fea0003800000 */
[----:B------:R-:W-:Y:S01]  /*2620*/  HFMA2.MMA R7, -RZ, RZ, 0, 0 ;  /* 0x00000000ff077435 */ /* 0x000fe200000001ff */
[----:B------:R-:W-:Y:S10]  /*2630*/  @!P0 BRA `(.L_x_5474) ;  /* 0x0000000000248947 */ /* 0x000ff40003800000 */
[----:B------:R-:W-:Y:S01]  /*2640*/  HADD2.F32 R7, -RZ, R20.H0_H0 ;  /* 0x20000014ff077230 */ /* 0x000fe20000004100 */
[----:B------:R-:W-:Y:S06]  /*2650*/  BRA `(.L_x_5474) ;  /* 0x00000000001c7947 */ /* 0x000fec0003800000 */
.L_x_5473:
[----:B------:R-:W-:-:S04]  /*2660*/  ISETP.NE.AND P4, PT, R5, RZ, PT ;  /* 0x000000ff0500720c */ /* 0x000fc80003f85270 */
[----:B01----:R-:W-:-:S05]  /*2670*/  FSEL R10, R139, RZ, !P4 ;  /* 0x000000ff8b0a7208 */ /* 0x003fca0006000000 */
[----:B------:R-:W-:Y:S01]  /*2680*/  FFMA.FTZ R7, R19, R151, R10 ;  /* 0x0000009713077223 */ /* 0x000fe2000001000a */
[----:B------:R-:W-:-:S03]  /*2690*/  @P0 HADD2.F32 R10, -RZ, R20.H0_H0 ;  /* 0x20000014ff0a0230 */ /* 0x000fc60000004100 */
[----:B------:R-:W-:-:S04]  /*26a0*/  FADD.FTZ R7, R144, -R7 ;  /* 0x8000000790077221 */ /* 0x000fc80000010000 */
[----:B------:R-:W-:-:S04]  /*26b0*/  FMUL.FTZ R7, R6, R7 ;  /* 0x0000000706077220 */ /* 0x000fc80000410000 */
[----:B------:R-:W-:-:S07]  /*26c0*/  @P0 FADD.FTZ R7, R7, R10 ;  /* 0x0000000a07070221 */ /* 0x000fce0000010000 */
.L_x_5474:
[----:B------:R-:W-:Y:S05]  /*26d0*/  BSYNC B1 ;  /* 0x0000000000017941 */ /* 0x000fea0003800000 */
.L_x_5472:
[----:B------:R-:W-:Y:S01]  /*26e0*/  BSSY B1, `(.L_x_5475) ;  /* 0x000000e000017945 */ /* 0x000fe20003800000 */
[----:B01----:R-:W-:-:S03]  /*26f0*/  @P1 F2FP.F16.F32.PACK_AB R10, RZ, R7 ;  /* 0x00000007ff0a123e */ /* 0x003fc600000000ff */
[----:B------:R-:W-:Y:S05]  /*2700*/  @!P3 BRA `(.L_x_5476) ;  /* 0x00000000002cb947 */ /* 0x000fea0003800000 */
[----:B------:R-:W-:Y:S01]  /*2710*/  LOP3.LUT P4, RZ, R138, 0xff, RZ, 0xc0, !PT ;  /* 0x000000ff8aff7812 */ /* 0x000fe2000788c0ff */
[----:B------:R-:W-:-:S04]  /*2720*/  FMUL.FTZ R7, R7, UR15 ;  /* 0x0000000f07077c20 */ /* 0x000fc80008410000 */
[----:B------:R-:W-:Y:S01]  /*2730*/  FMUL.FTZ R135, R7, UR14 ;  /* 0x0000000e07877c20 */ /* 0x000fe20008410000 */
[----:B------:R-:W-:-:S03]  /*2740*/  MOV R7, RZ ;  /* 0x000000ff00077202 */ /* 0x000fc60000000f00 */
[----:B------:R-:W-:-:S04]  /*2750*/  FMUL.FTZ R11, R32, R135 ;  /* 0x00000087200b7220 */ /* 0x000fc80000410000 */
[----:B-----5:R-:W-:Y:S01]  /*2760*/  @P4 HADD2.F32 R12, -RZ, R108.H0_H0 ;  /* 0x2000006cff0c4230 */ /* 0x020fe20000004100 */
[----:B------:R-:W-:-:S04]  /*2770*/  FSEL R11, R11, RZ, P4 ;  /* 0x000000ff0b0b7208 */ /* 0x000fc80002000000 */
[----:B------:R-:W-:Y:S01]  /*2780*/  @P4 FMUL.FTZ R7, R12, R135 ;  /* 0x000000870c074220 */ /* 0x000fe20000410000 */
[----:B------:R-:W-:-:S03]  /*2790*/  F2FP.F16.F32.PACK_AB R11, RZ, R11 ;  /* 0x0000000bff0b723e */ /* 0x000fc600000000ff */
[----:B------:R-:W-:Y:S01]  /*27a0*/  FADD.FTZ R100, R100, R7 ;  /* 0x0000000764647221 */ /* 0x000fe20000010000 */
[----:B------:R-:W-:-:S07]  /*27b0*/  PRMT R112, R11, 0x7610, R112 ;  /* 0x000076100b707816 */ /* 0x000fce0000000070 */
.L_x_5476:
[----:B------:R-:W-:Y:S05]  /*27c0*/  BSYNC B1 ;  /* 0x0000000000017941 */ /* 0x000fea0003800000 */
.L_x_5475:
[----:B------:R-:W-:Y:S01]  /*27d0*/  BSSY B1, `(.L_x_5477) ;  /* 0x000000e000017945 */ /* 0x000fe20003800000 */
[----:B------:R-:W-:-:S03]  /*27e0*/  @P1 PRMT R116, R10, 0x7610, R116 ;  /* 0x000076100a741816 */ /* 0x000fc60000000074 */
[----:B------:R-:W-:Y:S05]  /*27f0*/  @P2 BRA `(.L_x_5478) ;  /* 0x0000000000102947 */ /* 0x000fea0003800000 */
[----:B------:R-:W-:Y:S01]  /*2800*/  HFMA2.MMA R7, -RZ, RZ, 0, 0 ;  /* 0x00000000ff077435 */ /* 0x000fe200000001ff */
[----:B------:R-:W-:Y:S10]  /*2810*/  @!P0 BRA `(.L_x_5479) ;  /* 0x0000000000248947 */ /* 0x000ff40003800000 */
[----:B------:R-:W-:Y:S01]  /*2820*/  HADD2.F32 R7, -RZ, R20.H1_H1 ;  /* 0x30000014ff077230 */ /* 0x000fe20000004100 */
[----:B------:R-:W-:Y:S06]  /*2830*/  BRA `(.L_x_5479) ;  /* 0x00000000001c7947 */ /* 0x000fec0003800000 */
.L_x_5478:
[----:B------:R-:W-:-:S04]  /*2840*/  ISETP.NE.AND P4, PT, R5, RZ, PT ;  /* 0x000000ff0500720c */ /* 0x000fc80003f85270 */
[----:B------:R-:W-:-:S05]  /*2850*/  FSEL R7, R139, RZ, !P4 ;  /* 0x000000ff8b077208 */ /* 0x000fca0006000000 */
[----:B------:R-:W-:-:S04]  /*2860*/  FFMA.FTZ R10, R122, R151, R7 ;  /* 0x000000977a0a7223 */ /* 0x000fc80000010007 */
[----:B------:R-:W-:Y:S01]  /*2870*/  FADD.FTZ R7, R143, -R10 ;  /* 0x8000000a8f077221 */ /* 0x000fe20000010000 */
[----:B------:R-:W-:-:S03]  /*2880*/  @P0 HADD2.F32 R10, -RZ, R20.H1_H1 ;  /* 0x30000014ff0a0230 */ /* 0x000fc60000004100 */
[----:B------:R-:W-:-:S04]  /*2890*/  FMUL.FTZ R7, R6, R7 ;  /* 0x0000000706077220 */ /* 0x000fc80000410000 */
[----:B------:R-:W-:-:S07]  /*28a0*/  @P0 FADD.FTZ R7, R7, R10 ;  /* 0x0000000a07070221 */ /* 0x000fce0000010000 */
.L_x_5479:
[----:B------:R-:W-:Y:S05]  /*28b0*/  BSYNC B1 ;  /* 0x0000000000017941 */ /* 0x000fea0003800000 */
.L_x_5477:
[----:B------:R-:W-:Y:S01]  /*28c0*/  BSSY B1, `(.L_x_5480) ;  /* 0x000000e000017945 */ /* 0x000fe20003800000 */
[----:B------:R-:W-:-:S03]  /*28d0*/  @P1 F2FP.F16.F32.PACK_AB R10, RZ, R7 ;  /* 0x00000007ff0a123e */ /* 0x000fc600000000ff */
[----:B------:R-:W-:Y:S05]  /*28e0*/  @!P3 BRA `(.L_x_5481) ;  /* 0x00000000002cb947 */ /* 0x000fea0003800000 */
[----:B------:R-:W-:Y:S01]  /*28f0*/  LOP3.LUT P4, RZ, R132, 0xff00, RZ, 0xc0, !PT ;  /* 0x0000ff0084ff7812 */ /* 0x000fe2000788c0ff */
[----:B------:R-:W-:Y:S01]  /*2900*/  FMUL.FTZ R7, R7, UR15 ;  /* 0x0000000f07077c20 */ /* 0x000fe20008410000 */
[----:B------:R-:W-:-:S03]  /*2910*/  MOV R12, RZ ;  /* 0x000000ff000c7202 */ /* 0x000fc60000000f00 */
[----:B------:R-:W-:-:S04]  /*2920*/  FMUL.FTZ R134, R7, UR14 ;  /* 0x0000000e07867c20 */ /* 0x000fc80008410000 */
[----:B------:R-:W-:-:S04]  /*2930*/  FMUL.FTZ R7, R33, R134 ;  /* 0x0000008621077220 */ /* 0x000fc80000410000 */
[----:B-----5:R-:W-:Y:S01]  /*2940*/  @P4 HADD2.F32 R11, -RZ, R108.H1_H1 ;  /* 0x3000006cff0b4230 */ /* 0x020fe20000004100 */
[----:B------:R-:W-:-:S04]  /*2950*/  FSEL R7, R7, RZ, P4 ;  /* 0x000000ff07077208 */ /* 0x000fc80002000000 */
[----:B------:R-:W-:Y:S01]  /*2960*/  @P4 FMUL.FTZ R12, R11, R134 ;  /* 0x000000860b0c4220 */ /* 0x000fe20000410000 */
[----:B------:R-:W-:-:S03]  /*2970*/  F2FP.F16.F32.PACK_AB R7, RZ, R7 ;  /* 0x00000007ff07723e */ /* 0x000fc600000000ff */
[----:B------:R-:W-:Y:S01]  /*2980*/  FADD.FTZ R101, R101, R12 ;  /* 0x0000000c65657221 */ /* 0x000fe20000010000 */
[----:B------:R-:W-:-:S07]  /*2990*/  PRMT R112, R112, 0x5410, R7 ;  /* 0x0000541070707816 */ /* 0x000fce0000000007 */
.L_x_5481:
[----:B------:R-:W-:Y:S05]  /*29a0*/  BSYNC B1 ;  /* 0x0000000000017941 */ /* 0x000fea0003800000 */
.L_x_5480:
[----:B------:R-:W-:Y:S01]  /*29b0*/  BSSY B1, `(.L_x_5482) ;  /* 0x000000e000017945 */ /* 0x000fe20003800000 */
[----:B------:R-:W-:-:S03]  /*29c0*/  @P1 PRMT R116, R116, 0x5410, R10 ;  /* 0x0000541074741816 */ /* 0x000fc6000000000a */
[----:B------:R-:W-:Y:S05]  /*29d0*/  @P2 BRA `(.L_x_5483) ;  /* 0x0000000000102947 */ /* 0x000fea0003800000 */
[----:B------:R-:W-:Y:S01]  /*29e0*/  HFMA2.MMA R7, -RZ, RZ, 0, 0 ;  /* 0x00000000ff077435 */ /* 0x000fe200000001ff */
[----:B------:R-:W-:Y:S10]  /*29f0*/  @!P0 BRA `(.L_x_5484) ;  /* 0x0000000000248947 */ /* 0x000ff40003800000 */
[----:B------:R-:W-:Y:S01]  /*2a00*/  HADD2.F32 R7, -RZ, R21.H0_H0 ;  /* 0x20000015ff077230 */ /* 0x000fe20000004100 */
[----:B------:R-:W-:Y:S06]  /*2a10*/  BRA `(.L_x_5484) ;  /* 0x00000000001c7947 */ /* 0x000fec0003800000 */
.L_x_5483:
[----:B------:R-:W-:-:S04]  /*2a20*/  ISETP.NE.AND P4, PT, R5, RZ, PT ;  /* 0x000000ff0500720c */ /* 0x000fc80003f85270 */
[----:B------:R-:W-:-:S05]  /*2a30*/  FSEL R10, R139, RZ, !P4 ;  /* 0x000000ff8b0a7208 */ /* 0x000fca0006000000 */
[----:B------:R-:W-:Y:S01]  /*2a40*/  FFMA.FTZ R7, R121, R151, R10 ;  /* 0x0000009779077223 */ /* 0x000fe2000001000a */
[----:B------:R-:W-:-:S03]  /*2a50*/  @P0 HADD2.F32 R10, -RZ, R21.H0_H0 ;  /* 0x20000015ff0a0230 */ /* 0x000fc60000004100 */
[----:B------:R-:W-:-:S04]  /*2a60*/  FADD.FTZ R7, R146, -R7 ;  /* 0x8000000792077221 */ /* 0x000fc80000010000 */
[----:B------:R-:W-:-:S04]  /*2a70*/  FMUL.FTZ R7, R6, R7 ;  /* 0x0000000706077220 */ /* 0x000fc80000410000 */
[----:B------:R-:W-:-:S07]  /*2a80*/  @P0 FADD.FTZ R7, R7, R10 ;  /* 0x0000000a07070221 */ /* 0x000fce0000010000 */
.L_x_5484:
[----:B------:R-:W-:Y:S05]  /*2a90*/  BSYNC B1 ;  /* 0x0000000000017941 */ /* 0x000fea0003800000 */
.L_x_5482:
[----:B------:R-:W-:Y:S01]  /*2aa0*/  BSSY B1, `(.L_x_5485) ;  /* 0x000000e000017945 */ /* 0x000fe20003800000 */
[----:B------:R-:W-:-:S03]  /*2ab0*/  @P1 F2FP.F16.F32.PACK_AB R10, RZ, R7 ;  /* 0x00000007ff0a123e */ /* 0x000fc600000000ff */
        /* <DEDUP_REMOVED lines=12> */
.L_x_5486:
[----:B------:R-:W-:Y:S05]  /*2b80*/  BSYNC B1 ;  /* 0x0000000000017941 */ /* 0x000fea0003800000 */
.L_x_5485:
[----:B------:R-:W-:Y:S01]  /*2b90*/  BSSY B1, `(.L_x_5487) ;  /* 0x000000e000017945 */ /* 0x000fe20003800000 */
[----:B------:R-:W-:-:S03]  /*2ba0*/  @P1 PRMT R117, R10, 0x7610, R117 ;  /* 0x000076100a751816 */ /* 0x000fc60000000075 */
[----:B------:R-:W-:Y:S05]  /*2bb0*/  @P2 BRA `(.L_x_5488) ;  /* 0x0000000000102947 */ /* 0x000fea0003800000 */
[----:B------:R-:W-:Y:S01]  /*2bc0*/  HFMA2.MMA R7, -RZ, RZ, 0, 0 ;  /* 0x00000000ff077435 */ /* 0x000fe200000001ff */
[----:B------:R-:W-:Y:S10]  /*2bd0*/  @!P0 BRA `(.L_x_5489) ;  /* 0x0000000000248947 */ /* 0x000ff40003800000 */
[----:B------:R-:W-:Y:S01]  /*2be0*/  HADD2.F32 R7, -RZ, R21.H1_H1 ;  /* 0x30000015ff077230 */ /* 0x000fe20000004100 */
[----:B------:R-:W-:Y:S06]  /*2bf0*/  BRA `(.L_x_5489) ;  /* 0x00000000001c7947 */ /* 0x000fec0003800000 */
.L_x_5488:
[----:B------:R-:W-:-:S04]  /*2c00*/  ISETP.NE.AND P4, PT, R5, RZ, PT ;  /* 0x000000ff0500720c */ /* 0x000fc80003f85270 */
[----:B------:R-:W-:-:S05]  /*2c10*/  FSEL R7, R139, RZ, !P4 ;  /* 0x000000ff8b077208 */ /* 0x000fca0006000000 */
[----:B------:R-:W-:-:S04]  /*2c20*/  FFMA.FTZ R10, R124, R151, R7 ;  /* 0x000000977c0a7223 */ /* 0x000fc80000010007 */
[----:B------:R-:W-:Y:S01]  /*2c30*/  FADD.FTZ R7, R145, -R10 ;  /* 0x8000000a91077221 */ /* 0x000fe20000010000 */
[----:B------:R-:W-:-:S03]  /*2c40*/  @P0 HADD2.F32 R10, -RZ, R21.H1_H1 ;  /* 0x30000015ff0a0230 */ /* 0x000fc60000004100 */
[----:B------:R-:W-:-:S04]  /*2c50*/  FMUL.FTZ R7, R6, R7 ;  /* 0x0000000706077220 */ /* 0x000fc80000410000 */
[----:B------:R-:W-:-:S07]  /*2c60*/  @P0 FADD.FTZ R7, R7, R10 ;  /* 0x0000000a07070221 */ /* 0x000fce0000010000 */
.L_x_5489:
[----:B------:R-:W-:Y:S05]  /*2c70*/  BSYNC B1 ;  /* 0x0000000000017941 */ /* 0x000fea0003800000 */
.L_x_5487:
        /* <DEDUP_REMOVED lines=14> */
.L_x_5491:
[----:B------:R-:W-:Y:S05]  /*2d60*/  BSYNC B1 ;  /* 0x0000000000017941 */ /* 0x000fea0003800000 */
.L_x_5490:
[----:B------:R-:W-:Y:S01]  /*2d70*/  BSSY B1, `(.L_x_5492) ;  /* 0x000000e000017945 */ /* 0x000fe20003800000 */
[----:B------:R-:W-:-:S03]  /*2d80*/  @P1 PRMT R117, R117, 0x5410, R10 ;  /* 0x0000541075751816 */ /* 0x000fc6000000000a */
[----:B------:R-:W-:Y:S05]  /*2d90*/  @P2 BRA `(.L_x_5493) ;  /* 0x0000000000102947 */ /* 0x000fea0003800000 */
[----:B------:R-:W-:Y:S01]  /*2da0*/  HFMA2.MMA R7, -RZ, RZ, 0, 0 ;  /* 0x00000000ff077435 */ /* 0x000fe200000001ff */
[----:B------:R-:W-:Y:S10]  /*2db0*/  @!P0 BRA `(.L_x_5494) ;  /* 0x0000000000248947 */ /* 0x000ff40003800000 */
[----:B------:R-:W-:Y:S01]  /*2dc0*/  HADD2.F32 R7, -RZ, R22.H0_H0 ;  /* 0x20000016ff077230 */ /* 0x000fe20000004100 */
[----:B------:R-:W-:Y:S06]  /*2dd0*/  BRA `(.L_x_5494) ;  /* 0x00000000001c7947 */ /* 0x000fec0003800000 */
.L_x_5493:
[----:B------:R-:W-:-:S04]  /*2de0*/  ISETP.NE.AND P4, PT, R5, RZ, PT ;  /* 0x000000ff0500720c */ /* 0x000fc80003f85270 */
[----:B------:R-:W-:-:S05]  /*2df0*/  FSEL R10, R139, RZ, !P4 ;  /* 0x000000ff8b0a7208 */ /* 0x000fca0006000000 */
[----:B------:R-:W-:Y:S01]  /*2e00*/  FFMA.FTZ R7, R123, R151, R10 ;  /* 0x000000977b077223 */ /* 0x000fe2000001000a */
[----:B------:R-:W-:-:S03]  /*2e10*/  @P0 HADD2.F32 R10, -RZ, R22.H0_H0 ;  /* 0x20000016ff0a0230 */ /* 0x000fc60000004100 */
[----:B------:R-:W-:-:S04]  /*2e20*/  FADD.FTZ R7, R148, -R7 ;  /* 0x8000000794077221 */ /* 0x000fc80000010000 */
[----:B------:R-:W-:-:S04]  /*2e30*/  FMUL.FTZ R7, R6, R7 ;  /* 0x0000000706077220 */ /* 0x000fc80000410000 */
[----:B------:R-:W-:-:S07]  /*2e40*/  @P0 FADD.FTZ R7, R7, R10 ;  /* 0x0000000a07070221 */ /* 0x000fce0000010000 */
.L_x_5494:
[----:B------:R-:W-:Y:S05]  /*2e50*/  BSYNC B1 ;  /* 0x0000000000017941 */ /* 0x000fea0003800000 */
.L_x_5492:
        /* <DEDUP_REMOVED lines=14> */
.L_x_5496:
[----:B------:R-:W-:Y:S05]  /*2f40*/  BSYNC B1 ;  /* 0x0000000000017941 */ /* 0x000fea0003800000 */
.L_x_5495:
[----:B------:R-:W-:Y:S01]  /*2f50*/  BSSY B1, `(.L_x_5497) ;  /* 0x000000e000017945 */ /* 0x000fe20003800000 */
[----:B------:R-:W-:-:S03]  /*2f60*/  @P1 PRMT R118, R10, 0x7610, R118 ;  /* 0x000076100a761816 */ /* 0x000fc60000000076 */
[----:B------:R-:W-:Y:S05]  /*2f70*/  @P2 BRA `(.L_x_5498) ;  /* 0x0000000000102947 */ /* 0x000fea0003800000 */
[----:B------:R-:W-:Y:S01]  /*2f80*/  HFMA2.MMA R7, -RZ, RZ, 0, 0 ;  /* 0x00000000ff077435 */ /* 0x000fe200000001ff */
[----:B------:R-:W-:Y:S10]  /*2f90*/  @!P0 BRA `(.L_x_5499) ;  /* 0x0000000000248947 */ /* 0x000ff40003800000 */
[----:B------:R-:W-:Y:S01]  /*2fa0*/  HADD2.F32 R7, -RZ, R22.H1_H1 ;  /* 0x30000016ff077230 */ /* 0x000fe20000004100 */
[----:B------:R-:W-:Y:S06]  /*2fb0*/  BRA `(.L_x_5499) ;  /* 0x00000000001c7947 */ /* 0x000fec0003800000 */
.L_x_5498:
[----:B------:R-:W-:-:S04]  /*2fc0*/  ISETP.NE.AND P4, PT, R5, RZ, PT ;  /* 0x000000ff0500720c */ /* 0x000fc80003f85270 */
[----:B------:R-:W-:-:S05]  /*2fd0*/  FSEL R7, R139, RZ, !P4 ;  /* 0x000000ff8b077208 */ /* 0x000fca0006000000 */
[----:B------:R-:W-:-:S04]  /*2fe0*/  FFMA.FTZ R10, R126, R151, R7 ;  /* 0x000000977e0a7223 */ /* 0x000fc80000010007 */
[----:B------:R-:W-:Y:S01]  /*2ff0*/  FADD.FTZ R7, R147, -R10 ;  /* 0x8000000a93077221 */ /* 0x000fe20000010000 */
[----:B------:R-:W-:-:S03]  /*3000*/  @P0 HADD2.F32 R10, -RZ, R22.H1_H1 ;  /* 0x30000016ff0a0230 */ /* 0x000fc60000004100 */
[----:B------:R-:W-:-:S04]  /*3010*/  FMUL.FTZ R7, R6, R7 ;  /* 0x0000000706077220 */ /* 0x000fc80000410000 */
[----:B------:R-:W-:-:S07]  /*3020*/  @P0 FADD.FTZ R7, R7, R10 ;  /* 0x0000000a07070221 */ /* 0x000fce0000010000 */
.L_x_5499:
[----:B------:R-:W-:Y:S05]  /*3030*/  BSYNC B1 ;  /* 0x0000000000017941 */ /* 0x000fea0003800000 */
.L_x_5497:
        /* <DEDUP_REMOVED lines=14> */
.L_x_5501:
[----:B------:R-:W-:Y:S05]  /*3120*/  BSYNC B1 ;  /* 0x0000000000017941 */ /* 0x000fea0003800000 */
.L_x_5500:
[----:B------:R-:W-:Y:S01]  /*3130*/  BSSY B1, `(.L_x_5502) ;  /* 0x000000e000017945 */ /* 0x000fe20003800000 */
[----:B------:R-:W-:-:S03]  /*3140*/  @P1 PRMT R118, R118, 0x5410, R10 ;  /* 0x0000541076761816 */ /* 0x000fc6000000000a */
[----:B------:R-:W-:Y:S05]  /*3150*/  @P2 BRA `(.L_x_5503) ;  /* 0x0000000000102947 */ /* 0x000fea0003800000 */
[----:B------:R-:W-:Y:S01]  /*3160*/  HFMA2.MMA R7, -RZ, RZ, 0, 0 ;  /* 0x00000000ff077435 */ /* 0x000fe200000001ff */
[----:B------:R-:W-:Y:S10]  /*3170*/  @!P0 BRA `(.L_x_5504) ;  /* 0x0000000000248947 */ /* 0x000ff40003800000 */
[----:B------:R-:W-:Y:S01]  /*3180*/  HADD2.F32 R7, -RZ, R23.H0_H0 ;  /* 0x20000017ff077230 */ /* 0x000fe20000004100 */
[----:B------:R-:W-:Y:S06]  /*3190*/  BRA `(.L_x_5504) ;  /* 0x00000000001c7947 */ /* 0x000fec0003800000 */
.L_x_5503:
[----:B------:R-:W-:-:S04]  /*31a0*/  ISETP.NE.AND P4, PT, R5, RZ, PT ;  /* 0x000000ff0500720c */ /* 0x000fc80003f85270 */
[----:B------:R-:W-:-:S05]  /*31b0*/  FSEL R10, R139, RZ, !P4 ;  /* 0x000000ff8b0a7208 */ /* 0x000fca0006000000 */
[----:B------:R-:W-:Y:S01]  /*31c0*/  FFMA.FTZ R7, R125, R151, R10 ;  /* 0x000000977d077223 */ /* 0x000fe2000001000a */
[----:B------:R-:W-:-:S03]  /*31d0*/  @P0 HADD2.F32 R10, -RZ, R23.H0_H0 ;  /* 0x20000017ff0a0230 */ /* 0x000fc60000004100 */
[----:B------:R-:W-:-:S04]  /*31e0*/  FADD.FTZ R7, R150, -R7 ;  /* 0x8000000796077221 */ /* 0x000fc80000010000 */
[----:B------:R-:W-:-:S04]  /*31f0*/  FMUL.FTZ R7, R6, R7 ;  /* 0x0000000706077220 */ /* 0x000fc80000410000 */
[----:B------:R-:W-:-:S07]  /*3200*/  @P0 FADD.FTZ R7, R7, R10 ;  /* 0x0000000a07070221 */ /* 0x000fce0000010000 */
.L_x_5504:
[----:B------:R-:W-:Y:S05]  /*3210*/  BSYNC B1 ;  /* 0x0000000000017941 */ /* 0x000fea0003800000 */
.L_x_5502:
        /* <DEDUP_REMOVED lines=14> */
.L_x_5506:
[----:B------:R-:W-:Y:S05]  /*3300*/  BSYNC B1 ;  /* 0x0000000000017941 */ /* 0x000fea0003800000 */
.L_x_5505:
[----:B------:R-:W-:Y:S01]  /*3310*/  BSSY B1, `(.L_x_5507) ;  /* 0x000000e000017945 */ /* 0x000fe20003800000 */
[----:B------:R-:W-:-:S03]  /*3320*/  @P1 PRMT R119, R10, 0x7610, R119 ;  /* 0x000076100a771816 */ /* 0x000fc60000000077 */
[----:B------:R-:W-:Y:S05]  /*3330*/  @P2 BRA `(.L_x_5508) ;  /* 0x0000000000102947 */ /* 0x000fea0003800000 */
[----:B------:R-:W-:Y:S01]  /*3340*/  HFMA2.MMA R6, -RZ, RZ, 0, 0 ;  /* 0x00000000ff067435 */ /* 0x000fe200000001ff */
[----:B------:R-:W-:Y:S10]  /*3350*/  @!P0 BRA `(.L_x_5509) ;  /* 0x0000000000248947 */ /* 0x000ff40003800000 */
[----:B------:R-:W-:Y:S01]  /*3360*/  HADD2.F32 R6, -RZ, R23.H1_H1 ;  /* 0x30000017ff067230 */ /* 0x000fe20000004100 */
[----:B------:R-:W-:Y:S06]  /*3370*/  BRA `(.L_x_5509) ;  /* 0x00000000001c7947 */ /* 0x000fec0003800000 */
.L_x_5508:
[----:B------:R-:W-:Y:S01]  /*3380*/  ISETP.NE.AND P2, PT, R5, RZ, PT ;  /* 0x000000ff0500720c */ /* 0x000fe20003f45270 */
[----:B------:R-:W-:-:S03]  /*3390*/  @P0 HADD2.F32 R11, -RZ, R23.H1_H1 ;  /* 0x30000017ff0b0230 */ /* 0x000fc60000004100 */
[----:B------:R-:W-:-:S05]  /*33a0*/  FSEL R139, R139, RZ, !P2 ;  /* 0x000000ff8b8b7208 */ /* 0x000fca0005000000 */
[----:B------:R-:W-:-:S04]  /*33b0*/  FFMA.FTZ R10, R152, R151, R139 ;  /* 0x00000097980a7223 */ /* 0x000fc8000001008b */
[----:B------:R-:W-:-:S04]  /*33c0*/  FADD.FTZ R7, R149, -R10 ;  /* 0x8000000a95077221 */ /* 0x000fc80000010000 */
[----:B------:R-:W-:-:S04]  /*33d0*/  FMUL.FTZ R6, R6, R7 ;  /* 0x0000000706067220 */ /* 0x000fc80000410000 */
[----:B------:R-:W-:-:S07]  /*33e0*/  @P0 FADD.FTZ R6, R6, R11 ;  /* 0x0000000b06060221 */ /* 0x000fce0000010000 */
.L_x_5509:
[----:B------:R-:W-:Y:S05]  /*33f0*/  BSYNC B1 ;  /* 0x0000000000017941 */ /* 0x000fea0003800000 */
.L_x_5507:
[----:B------:R-:W-:Y:S01]  /*3400*/  @P1 F2FP.F16.F32.PACK_AB R7, RZ, R6 ;  /* 0x00000006ff07123e */ /* 0x000fe200000000ff */
[----:B------:R-:W-:Y:S03]  /*3410*/  BSSY B1, `(.L_x_5510) ;  /* 0x000000e000017945 */ /* 0x000fe60003800000 */
[----:B------:R-:W-:Y:S01]  /*3420*/  @P1 PRMT R119, R119, 0x5410, R7 ;  /* 0x0000541077771816 */ /* 0x000fe20000000007 */
[----:B------:R-:W-:Y:S06]  /*3430*/  @!P3 BRA `(.L_x_5511) ;  /* 0x00000000002cb947 */ /* 0x000fec0003800000 */
[----:B------:R-:W-:Y:S01]  /*3440*/  LOP3.LUT P0, RZ, R133, 0xff000000, RZ, 0xc0, !PT ;  /* 0xff00000085ff7812 */ /* 0x000fe2000780c0ff */
[----:B------:R-:W-:-:S04]  /*3450*/  FMUL.FTZ R6, R6, UR15 ;  /* 0x0000000f06067c20 */ /* 0x000fc80008410000 */
[----:B------:R-:W-:Y:S01]  /*3460*/  FMUL.FTZ R10, R6, UR14 ;  /* 0x0000000e060a7c20 */ /* 0x000fe20008410000 */
[----:B------:R-:W-:-:S03]  /*3470*/  MOV R6, RZ ;  /* 0x000000ff00067202 */ /* 0x000fc60000000f00 */
[----:B------:R-:W-:-:S04]  /*3480*/  FMUL.FTZ R7, R31, R10 ;  /* 0x0000000a1f077220 */ /* 0x000fc80000410000 */
[----:B-----5:R-:W-:Y:S01]  /*3490*/  @P0 HADD2.F32 R11, -RZ, R111.H1_H1 ;  /* 0x3000006fff0b0230 */ /* 0x020fe20000004100 */
[----:B------:R-:W-:-:S04]  /*34a0*/  FSEL R7, R7, RZ, P0 ;  /* 0x000000ff07077208 */ /* 0x000fc80000000000 */
[----:B------:R-:W-:Y:S01]  /*34b0*/  @P0 FMUL.FTZ R6, R11, R10 ;  /* 0x0000000a0b060220 */ /* 0x000fe20000410000 */
[----:B------:R-:W-:-:S03]  /*34c0*/  F2FP.F16.F32.PACK_AB R7, RZ, R7 ;  /* 0x00000007ff07723e */ /* 0x000fc600000000ff */
[----:B------:R-:W-:Y:S01]  /*34d0*/  FADD.FTZ R107, R107, R6 ;  /* 0x000000066b6b7221 */ /* 0x000fe20000010000 */
[----:B------:R-:W-:-:S07]  /*34e0*/  PRMT R115, R115, 0x5410, R7 ;  /* 0x0000541073737816 */ /* 0x000fce0000000007 */
.L_x_5511:
[----:B------:R-:W-:Y:S05]  /*34f0*/  BSYNC B1 ;  /* 0x0000000000017941 */ /* 0x000fea0003800000 */
.L_x_5510:
        /* <DEDUP_REMOVED lines=10> */
.L_x_5425:
[----:B------:R-:W-:Y:S05]  /*35a0*/  BSYNC B0 ;  /* 0x0000000000007941 */ /* 0x000fea0003800000 */
.L_x_5423:
        /* <DEDUP_REMOVED lines=152> */
.L_x_5429:
        /* <DEDUP_REMOVED lines=8> */
.L_x_5514:
[----:B------:R-:W-:Y:S05]  /*3fb0*/  BSYNC B1 ;  /* 0x0000000000017941 */ /* 0x000fea0003800000 */
.L_x_5513:
        /* <DEDUP_REMOVED lines=8> */
.L_x_5515:
[----:B------:R-:W-:Y:S01]  /*4040*/  FADD.FTZ R137, R137, R154 ;  /* 0x0000009a89897221 */ /* 0x000fe20000010000 */
[----:B------:R-:W-:-:S04]  /*4050*/  HFMA2.MMA R161, -RZ, RZ, 0, 1.1920928955078125e-07 ;  /* 0x00000002ffa17435 */ /* 0x000fc800000001ff */
[----:B------:R-:W-:Y:S02]  /*4060*/  MOV R162, R137 ;  /* 0x0000008900a27202 */ /* 0x000fe40000000f00 */
[----:B------:R-:W-:-:S07]  /*4070*/  MOV R136, R160 ;  /* 0x000000a000887202 */ /* 0x000fce0000000f00 */
[----:B------:R-:W-:Y:S05]  /*4080*/  WARPSYNC.COLLECTIVE R159, `(.L_x_5516) ;  /* 0x000000009f087348 */ /* 0x000fea0003c00000 */
[----:B------:R0:W1:Y:S02]  /*4090*/  SHFL.BFLY P0, R160, R162, R161, R164 ;  /* 0x0c0000a1a2a07389 */ /* 0x00006400000000a4 */
[----:B01----:R-:W-:Y:S01]  /*40a0*/  ENDCOLLECTIVE ;  /* 0x000000000000791b */ /* 0x003fe20003800000 */
.L_x_5516:
[----:B------:R-:W-:-:S05]  /*40b0*/  FADD.FTZ R136, R136, R151 ;  /* 0x0000009788887221 */ /* 0x000fca0000010000 */
[----:B------:R-:W-:Y:S02]  /*40c0*/  MOV R162, R136 ;  /* 0x0000008800a27202 */ /* 0x000fe40000000f00 */
[----:B------:R-:W-:-:S07]  /*40d0*/  MOV R156, R160 ;  /* 0x000000a0009c7202 */ /* 0x000fce0000000f00 */
[----:B------:R-:W-:Y:S05]  /*40e0*/  WARPSYNC.COLLECTIVE R159, `(.L_x_5517) ;  /* 0x000000009f087348 */ /* 0x000fea0003c00000 */
[----:B------:R0:W1:Y:S02]  /*40f0*/  SHFL.BFLY P0, R160, R162, R161, R164 ;  /* 0x0c0000a1a2a07389 */ /* 0x00006400000000a4 */
[----:B01----:R-:W-:Y:S01]  /*4100*/  ENDCOLLECTIVE ;  /* 0x000000000000791b */ /* 0x003fe20003800000 */
.L_x_5517:
[----:B------:R-:W-:Y:S01]  /*4110*/  FADD.FTZ R156, R137, R156 ;  /* 0x0000009c899c7221 */ /* 0x000fe20000010000 */
[----:B------:R-:W-:-:S04]  /*4120*/  HFMA2.MMA R161, -RZ, RZ, 0, 2.384185791015625e-07 ;  /* 0x00000004ffa17435 */ /* 0x000fc800000001ff */
[----:B------:R-:W-:Y:S02]  /*4130*/  MOV R162, R156 ;  /* 0x0000009c00a27202 */ /* 0x000fe40000000f00 */
[----:B------:R-:W-:-:S07]  /*4140*/  MOV R139, R160 ;  /* 0x000000a0008b7202 */ /* 0x000fce0000000f00 */
[----:B------:R-:W-:Y:S05]  /*4150*/  WARPSYNC.COLLECTIVE R159, `(.L_x_5518) ;  /* 0x000000009f087348 */ /* 0x000fea0003c00000 */
[----:B------:R0:W1:Y:S02]  /*4160*/  SHFL.BFLY P0, R160, R162, R161, R164 ;  /* 0x0c0000a1a2a07389 */ /* 0x00006400000000a4 */
[----:B01----:R-:W-:Y:S01]  /*4170*/  ENDCOLLECTIVE ;  /* 0x000000000000791b */ /* 0x003fe20003800000 */
.L_x_5518:
[----:B------:R-:W-:-:S05]  /*4180*/  FADD.FTZ R155, R136, R139 ;  /* 0x0000008b889b7221 */ /* 0x000fca0000010000 */
[----:B------:R-:W-:Y:S02]  /*4190*/  MOV R162, R155 ;  /* 0x0000009b00a27202 */ /* 0x000fe40000000f00 */
[----:B------:R-:W-:-:S07]  /*41a0*/  MOV R139, R160 ;  /* 0x000000a0008b7202 */ /* 0x000fce0000000f00 */
[----:B------:R-:W-:Y:S05]  /*41b0*/  WARPSYNC.COLLECTIVE R159, `(.L_x_5519) ;  /* 0x000000009f087348 */ /* 0x000fea0003c00000 */
[----:B------:R0:W1:Y:S02]  /*41c0*/  SHFL.BFLY P0, R160, R162, R161, R164 ;  /* 0x0c0000a1a2a07389 */ /* 0x00006400000000a4 */
[----:B01----:R-:W-:Y:S01]  /*41d0*/  ENDCOLLECTIVE ;  /* 0x000000000000791b */ /* 0x003fe20003800000 */
.L_x_5519:
[----:B------:R-:W-:Y:S01]  /*41e0*/  FADD.FTZ R157, R156, R139 ;  /* 0x0000008b9c9d7221 */ /* 0x000fe20000010000 */
[----:B------:R-:W-:-:S04]  /*41f0*/  HFMA2.MMA R161, -RZ, RZ, 0, 4.76837158203125e-07 ;  /* 0x00000008ffa17435 */ /* 0x000fc800000001ff */
[----:B------:R-:W-:Y:S02]  /*4200*/  MOV R162, R157 ;  /* 0x0000009d00a27202 */ /* 0x000fe40000000f00 */
[----:B------:R-:W-:-:S07]  /*4210*/  MOV R158, R160 ;  /* 0x000000a0009e7202 */ /* 0x000fce0000000f00 */
[----:B------:R-:W-:Y:S05]  /*4220*/  WARPSYNC.COLLECTIVE R159, `(.L_x_5520) ;  /* 0x000000009f087348 */ /* 0x000fea0003c00000 */
[----:B------:R0:W1:Y:S02]  /*4230*/  SHFL.BFLY P0, R160, R162, R161, R164 ;  /* 0x0c0000a1a2a07389 */ /* 0x00006400000000a4 */
[----:B01----:R-:W-:Y:S01]  /*4240*/  ENDCOLLECTIVE ;  /* 0x000000000000791b */ /* 0x003fe20003800000 */
.L_x_5520:
[----:B------:R-:W-:-:S05]  /*4250*/  FADD.FTZ R158, R155, R158 ;  /* 0x0000009e9b9e7221 */ /* 0x000fca0000010000 */
[----:B------:R-:W-:Y:S02]  /*4260*/  MOV R162, R158 ;  /* 0x0000009e00a27202 */ /* 0x000fe40000000f00 */
[----:B------:R-:W-:-:S07]  /*4270*/  MOV R154, R160 ;  /* 0x000000a0009a7202 */ /* 0x000fce0000000f00 */
[----:B------:R-:W-:Y:S05]  /*4280*/  WARPSYNC.COLLECTIVE R159, `(.L_x_5521) ;  /* 0x000000009f087348 */ /* 0x000fea0003c00000 */
[----:B------:R0:W1:Y:S02]  /*4290*/  SHFL.BFLY P0, R160, R162, R161, R164 ;  /* 0x0c0000a1a2a07389 */ /* 0x00006400000000a4 */
[----:B01----:R-:W-:Y:S01]  /*42a0*/  ENDCOLLECTIVE ;  /* 0x000000000000791b */ /* 0x003fe20003800000 */
.L_x_5521:
[----:B------:R-:W-:Y:S01]  /*42b0*/  FADD.FTZ R139, R157, R154 ;  /* 0x0000009a9d8b7221 */ /* 0x000fe20000010000 */
[----:B------:R-:W-:-:S04]  /*42c0*/  HFMA2.MMA R161, -RZ, RZ, 0, 9.5367431640625e-07 ;  /* 0x00000010ffa17435 */ /* 0x000fc800000001ff */
[----:B------:R-:W-:Y:S02]  /*42d0*/  MOV R162, R139 ;  /* 0x0000008b00a27202 */ /* 0x000fe40000000f00 */
[----:B------:R-:W-:-:S07]  /*42e0*/  MOV R151, R160 ;  /* 0x000000a000977202 */ /* 0x000fce0000000f00 */
[----:B------:R-:W-:Y:S05]  /*42f0*/  WARPSYNC.COLLECTIVE R159, `(.L_x_5522) ;  /* 0x000000009f087348 */ /* 0x000fea0003c00000 */
[----:B------:R0:W1:Y:S02]  /*4300*/  SHFL.BFLY P0, R160, R162, R161, R164 ;  /* 0x0c0000a1a2a07389 */ /* 0x00006400000000a4 */
[----:B01----:R-:W-:Y:S01]  /*4310*/  ENDCOLLECTIVE ;  /* 0x000000000000791b */ /* 0x003fe20003800000 */
.L_x_5522:
[----:B------:R-:W-:-:S05]  /*4320*/  FADD.FTZ R151, R158, R151 ;  /* 0x000000979e977221 */ /* 0x000fca0000010000 */
[----:B------:R-:W-:Y:S02]  /*4330*/  MOV R162, R151 ;  /* 0x0000009700a27202 */ /* 0x000fe40000000f00 */
[----:B------:R-:W-:-:S07]  /*4340*/  MOV R154, R160 ;  /* 0x000000a0009a7202 */ /* 0x000fce0000000f00 */
[----:B------:R-:W-:Y:S05]  /*4350*/  WARPSYNC.COLLECTIVE R159, `(.L_x_5523) ;  /* 0x000000009f087348 */ /* 0x000fea0003c00000 */
[----:B------:R0:W1:Y:S02]  /*4360*/  SHFL.BFLY P0, R160, R162, R161, R164 ;  /* 0x0c0000a1a2a07389 */ /* 0x00006400000000a4 */
[----:B01----:R-:W-:Y:S01]  /*4370*/  ENDCOLLECTIVE ;  /* 0x000000000000791b */ /* 0x003fe20003800000 */
.L_x_5523:
[----:B------:R-:W-:Y:S05]  /*4380*/  BRA `(.L_x_5524) ;  /* 0xffffffd000587947 */ /* 0x000fea000383ffff */
.L_x_5525:
        /* <DEDUP_REMOVED lines=15> */
.L_x_9191:


//--------------------- .text._ZN10layer_norm13ln_bwd_kernelINS_13Kernel_traitsI6__halfS2_fS2_fjLj512ELj1ELj4ELj1ELj16ENS_18Kernel_traits_baseILj512ES2_S2_fS2_fjLj128EEEEELb0ELb0ELb0ELb0EEEvNS_9BwdParamsE --------------------------
	.section	.text._ZN10layer_norm13ln_bwd_kernelINS_13Kernel_traitsI6__halfS2_fS2_fjLj512ELj1ELj4ELj1ELj16ENS_18Kernel_traits_baseILj512ES2_S2_fS2_fjLj128EEEEELb0ELb0ELb0ELb0EEEvNS_9BwdParamsE,"ax",@progbits
	.align	128
        .global         _ZN10layer_norm13ln_bwd_kernelINS_13Kernel_traitsI6__halfS2_fS2_fjLj512ELj1ELj4ELj1ELj16ENS_18Kernel_traits_baseILj512ES2_S2_fS2_fjLj128EEEEELb0ELb0ELb0ELb0EEEvNS_9BwdParamsE
        .type           _ZN10layer_norm13ln_bwd_kernelINS_13Kernel_traitsI6__halfS2_fS2_fjLj512ELj1ELj4ELj1ELj16ENS_18Kernel_traits_baseILj512ES2_S2_fS2_fjLj128EEEEELb0ELb0ELb0ELb0EEEvNS_9BwdParamsE,@function
        .size           _ZN10layer_norm13ln_bwd_kernelINS_13Kernel_traitsI6__halfS2_fS2_fjLj512ELj1ELj4ELj1ELj16ENS_18Kernel_traits_baseILj512ES2_S2_fS2_fjLj128EEEEELb0ELb0ELb0ELb0EEEvNS_9BwdParamsE,(.L_x_9192 - _ZN10layer_norm13ln_bwd_kernelINS_13Kernel_traitsI6__halfS2_fS2_fjLj512ELj1ELj4ELj1ELj16ENS_18Kernel_traits_baseILj512ES2_S2_fS2_fjLj128EEEEELb0ELb0ELb0ELb0EEEvNS_9BwdParamsE)
        .other          _ZN10layer_norm13ln_bwd_kernelINS_13Kernel_traitsI6__halfS2_fS2_fjLj512ELj1ELj4ELj1ELj16ENS_18Kernel_traits_baseILj512ES2_S2_fS2_fjLj128EEEEELb0ELb0ELb0ELb0EEEvNS_9BwdParamsE,@"STO_CUDA_ENTRY STV_DEFAULT"
_ZN10layer_norm13ln_bwd_kernelINS_13Kernel_traitsI6__halfS2_fS2_fjLj512ELj1ELj4ELj1ELj16ENS_18Kernel_traits_baseILj512ES2_S2_fS2_fjLj128EEEEELb0ELb0ELb0ELb0EEEvNS_9BwdParamsE:
.text._ZN10layer_norm13ln_bwd_kernelINS_13Kernel_traitsI6__halfS2_fS2_fjLj512ELj1ELj4ELj1ELj16ENS_18Kernel_traits_baseILj512ES2_S2_fS2_fjLj128EEEEELb0ELb0ELb0ELb0EEEvNS_9BwdParamsE:
        /* <DEDUP_REMOVED lines=70> */
.L_x_5537:
        /* <DEDUP_REMOVED lines=20> */
[----:B------:R-:W-:Y:S01]  /*05a0*/  MOV R111, R3 ;  /* 0x00000003006f7202 */ /* 0x000fe20000000f00 */
[----:B---3--:R-:W-:Y:S01]  /*05b0*/  @P0 HADD2.F32 R95, -RZ, R72.H0_H0 ;  /* 0x20000048ff5f0230 */ /* 0x008fe20000004100 */
        /* <DEDUP_REMOVED lines=18> */
[----:B------:R-:W-:Y:S01]  /*06e0*/  FADD.FTZ R119, -R92, R11 ;  /* 0x0000000b5c777221 */ /* 0x000fe20000010100 */
[----:B-----5:R-:W-:Y:S01]  /*06f0*/  FMUL.FTZ R0, R94, R75 ;  /* 0x0000004b5e007220 */ /* 0x020fe20000410000 */
[----:B---3--:R-:W-:Y:S01]  /*0700*/  FADD.FTZ R73, -R92, R4 ;  /* 0x000000045c497221 */ /* 0x008fe20000010100 */
[----:B------:R-:W-:Y:S01]  /*0710*/  FMUL.FTZ R4, R94, R93 ;  /* 0x0000005d5e047220 */ /* 0x000fe20000410000 */
[----:B------:R-:W-:Y:S01]  /*0720*/  FADD.FTZ R85, -R92, R7 ;  /* 0x000000075c557221 */ /* 0x000fe20000010100 */
[----:B----4-:R-:W-:-:S02]  /*0730*/  HADD2.F32 R9, -RZ, R12.H0_H0 ;  /* 0x2000000cff097230 */ /* 0x010fc40000004100 */
[--C-:B------:R-:W-:Y:S02]  /*0740*/  HADD2.F32 R84, -RZ, R15.reuse.H0_H0 ;  /* 0x2000000fff547230 */ /* 0x100fe40000004100 */
[----:B------:R-:W-:Y:S02]  /*0750*/  HADD2.F32 R72, -RZ, R15.H1_H1 ;  /* 0x3000000fff487230 */ /* 0x000fe40000004100 */
[----:B------:R-:W-:Y:S01]  /*0760*/  FADD.FTZ R15, -R92, R6 ;  /* 0x000000065c0f7221 */ /* 0x000fe20000010100 */
[--C-:B------:R-:W-:Y:S02]  /*0770*/  HADD2.F32 R11, -RZ, R13.reuse.H0_H0 ;  /* 0x2000000dff0b7230 */ /* 0x100fe40000004100 */
[----:B------:R-:W-:Y:S01]  /*0780*/  FMUL.FTZ R6, R94, R111 ;  /* 0x0000006f5e067220 */ /* 0x000fe20000410000 */
[----:B------:R-:W-:Y:S02]  /*0790*/  HADD2.F32 R10, -RZ, R13.H1_H1 ;  /* 0x3000000dff0a7230 */ /* 0x000fe40000004100 */
[----:B------:R-:W-:Y:S01]  /*07a0*/  FADD.FTZ R13, -R92, R5 ;  /* 0x000000055c0d7221 */ /* 0x000fe20000010100 */
[----:B------:R-:W-:-:S02]  /*07b0*/  HADD2.F32 R8, -RZ, R12.H1_H1 ;  /* 0x3000000cff087230 */ /* 0x000fc40000004100 */
[-C--:B------:R-:W-:Y:S01]  /*07c0*/  FMUL.FTZ R5, R117, R9.reuse ;  /* 0x0000000975057220 */ /* 0x080fe20000410000 */
[----:B------:R-:W-:Y:S01]  /*07d0*/  FADD.FTZ R36, R36, R9 ;  /* 0x0000000924247221 */ /* 0x000fe20000010000 */
[----:B------:R-:W-:Y:S01]  /*07e0*/  FFMA.FTZ R52, R0, R9, R52 ;  /* 0x0000000900347223 */ /* 0x000fe20000010034 */
[----:B------:R-:W-:Y:S01]  /*07f0*/  FADD.FTZ R38, R38, R11 ;  /* 0x0000000b26267221 */ /* 0x000fe20000010000 */
[-C--:B------:R-:W-:Y:S01]  /*0800*/  FFMA.FTZ R54, R6, R11.reuse, R54 ;  /* 0x0000000b06367223 */ /* 0x080fe20000010036 */
[----:B------:R-:W-:Y:S01]  /*0810*/  FMUL.FTZ R9, R115, R11 ;  /* 0x0000000b73097220 */ /* 0x000fe20000410000 */
[----:B------:R-:W-:Y:S01]  /*0820*/  FMUL.FTZ R11, R94, R73 ;  /* 0x000000495e0b7220 */ /* 0x000fe20000410000 */
[-C--:B------:R-:W-:Y:S01]  /*0830*/  FMUL.FTZ R7, R116, R8.reuse ;  /* 0x0000000874077220 */ /* 0x080fe20000410000 */
[----:B------:R-:W-:Y:S01]  /*0840*/  FADD.FTZ R74, RZ, R5 ;  /* 0x00000005ff4a7221 */ /* 0x000fe20000010000 */
[----:B------:R-:W-:Y:S01]  /*0850*/  FFMA.FTZ R73, R0, R5, RZ ;  /* 0x0000000500497223 */ /* 0x000fe200000100ff */
[----:B------:R-:W-:Y:S01]  /*0860*/  FADD.FTZ R37, R37, R8 ;  /* 0x0000000825257221 */ /* 0x000fe20000010000 */
[----:B------:R-:W-:Y:S01]  /*0870*/  FFMA.FTZ R53, R4, R8, R53 ;  /* 0x0000000804357223 */ /* 0x000fe20000010035 */
[----:B------:R-:W-:Y:S01]  /*0880*/  FMUL.FTZ R8, R94, R119 ;  /* 0x000000775e087220 */ /* 0x000fe20000410000 */
[----:B------:R-:W-:Y:S01]  /*0890*/  FADD.FTZ R74, R74, R7 ;  /* 0x000000074a4a7221 */ /* 0x000fe20000010000 */
[----:B------:R-:W-:Y:S01]  /*08a0*/  FFMA.FTZ R73, R4, R7, R73 ;  /* 0x0000000704497223 */ /* 0x000fe20000010049 */
[----:B------:R-:W-:-:S02]  /*08b0*/  HADD2.F32 R12, -RZ, R14.H0_H0 ;  /* 0x2000000eff0c7230 */ /* 0x000fc40000004100 */
[----:B------:R-:W-:Y:S01]  /*08c0*/  FADD.FTZ R39, R39, R10 ;  /* 0x0000000a27277221 */ /* 0x000fe20000010000 */
[-C--:B------:R-:W-:Y:S01]  /*08d0*/  FFMA.FTZ R55, R8, R10.reuse, R55 ;  /* 0x0000000a08377223 */ /* 0x080fe20000010037 */
[----:B------:R-:W-:Y:S01]  /*08e0*/  FMUL.FTZ R10, R114, R10 ;  /* 0x0000000a720a7220 */ /* 0x000fe20000410000 */
[----:B------:R-:W-:Y:S01]  /*08f0*/  FADD.FTZ R75, R74, R9 ;  /* 0x000000094a4b7221 */ /* 0x000fe20000010000 */
[----:B------:R-:W-:Y:S01]  /*0900*/  FFMA.FTZ R73, R6, R9, R73 ;  /* 0x0000000906497223 */ /* 0x000fe20000010049 */
[----:B------:R-:W-:Y:S02]  /*0910*/  HADD2.F32 R14, -RZ, R14.H1_H1 ;  /* 0x3000000eff0e7230 */ /* 0x000fe40000004100 */
        /* <DEDUP_REMOVED lines=25> */
[----:B------:R-:W-:-:S07]  /*0ab0*/  IADD3 R111, R3, 0x20, RZ ;  /* 0x00000020036f7810 */ /* 0x000fce0007ffe0ff */
.L_x_5529:
[----:B------:R-:W-:Y:S05]  /*0ac0*/  BSYNC B1 ;  /* 0x0000000000017941 */ /* 0x000fea0003800000 */
.L_x_5528:
        /* <DEDUP_REMOVED lines=20> */
[----:B----4-:R-:W-:-:S02]  /*0c10*/  HADD2.F32 R119, -RZ, R76.H0_H0 ;  /* 0x2000004cff777230 */ /* 0x010fc40000004100 */
[----:B------:R-:W-:Y:S02]  /*0c20*/  HADD2.F32 R98, -RZ, R76.H1_H1 ;  /* 0x3000004cff627230 */ /* 0x000fe40000004100 */
[----:B-----5:R-:W-:Y:S01]  /*0c30*/  FMUL.FTZ R76, R94, R111 ;  /* 0x0000006f5e4c7220 */ /* 0x020fe20000410000 */
[--C-:B------:R-:W-:Y:S02]  /*0c40*/  HADD2.F32 R73, -RZ, R78.reuse.H0_H0 ;  /* 0x2000004eff497230 */ /* 0x100fe40000004100 */
[----:B------:R-:W-:Y:S02]  /*0c50*/  HADD2.F32 R90, -RZ, R78.H1_H1 ;  /* 0x3000004eff5a7230 */ /* 0x000fe40000004100 */
[----:B------:R-:W-:Y:S01]  /*0c60*/  FMUL.FTZ R78, R107, R119 ;  /* 0x000000776b4e7220 */ /* 0x000fe20000410000 */
[--C-:B------:R-:W-:Y:S02]  /*0c70*/  HADD2.F32 R87, -RZ, R77.reuse.H0_H0 ;  /* 0x2000004dff577230 */ /* 0x100fe40000004100 */
[----:B------:R-:W-:Y:S01]  /*0c80*/  FMUL.FTZ R80, R106, R98 ;  /* 0x000000626a507220 */ /* 0x000fe20000410000 */
[----:B------:R-:W-:-:S02]  /*0c90*/  HADD2.F32 R74, -RZ, R77.H1_H1 ;  /* 0x3000004dff4a7230 */ /* 0x000fc40000004100 */
[----:B------:R-:W-:Y:S01]  /*0ca0*/  FMUL.FTZ R77, R94, R121 ;  /* 0x000000795e4d7220 */ /* 0x000fe20000410000 */
[----:B------:R-:W-:Y:S01]  /*0cb0*/  FADD.FTZ R93, R93, R78 ;  /* 0x0000004e5d5d7221 */ /* 0x000fe20000010000 */
[----:B------:R-:W-:Y:S01]  /*0cc0*/  FFMA.FTZ R110, R76, R78, R110 ;  /* 0x0000004e4c6e7223 */ /* 0x000fe2000001006e */
[--C-:B------:R-:W-:Y:S02]  /*0cd0*/  HADD2.F32 R96, -RZ, R79.reuse.H0_H0 ;  /* 0x2000004fff607230 */ /* 0x100fe40000004100 */
[----:B0-----:R-:W-:Y:S01]  /*0ce0*/  FADD.FTZ R89, -R92, R81 ;  /* 0x000000515c597221 */ /* 0x001fe20000010100 */
[----:B------:R-:W-:Y:S02]  /*0cf0*/  HADD2.F32 R72, -RZ, R79.H1_H1 ;  /* 0x3000004fff487230 */ /* 0x000fe40000004100 */
[----:B------:R-:W-:Y:S01]  /*0d00*/  FMUL.FTZ R79, R94, R123 ;  /* 0x0000007b5e4f7220 */ /* 0x000fe20000410000 */
[----:B------:R-:W-:Y:S01]  /*0d10*/  FADD.FTZ R91, -R92, R82 ;  /* 0x000000525c5b7221 */ /* 0x000fe20000010100 */
[----:B------:R-:W-:Y:S01]  /*0d20*/  FMUL.FTZ R81, R94, R97 ;  /* 0x000000615e517220 */ /* 0x000fe20000410000 */
[-C--:B------:R-:W-:Y:S01]  /*0d30*/  FMUL.FTZ R82, R105, R87.reuse ;  /* 0x0000005769527220 */ /* 0x080fe20000410000 */
[----:B------:R-:W-:Y:S01]  /*0d40*/  FADD.FTZ R93, R93, R80 ;  /* 0x000000505d5d7221 */ /* 0x000fe20000010000 */
[----:B------:R-:W-:Y:S01]  /*0d50*/  FFMA.FTZ R110, R77, R80, R110 ;  /* 0x000000504d6e7223 */ /* 0x000fe2000001006e */
[----:B------:R-:W-:Y:S01]  /*0d60*/  FADD.FTZ R75, -R92, R83 ;  /* 0x000000535c4b7221 */ /* 0x000fe20000010100 */
        /* <DEDUP_REMOVED lines=37> */
.L_x_5531:
[----:B------:R-:W-:Y:S05]  /*0fc0*/  BSYNC B1 ;  /* 0x0000000000017941 */ /* 0x000fea0003800000 */
.L_x_5530:
        /* <DEDUP_REMOVED lines=20> */
.L_x_5549:
        /* <DEDUP_REMOVED lines=13> */
[----:B------:R-:W-:Y:S01]  /*11e0*/  FADD.FTZ R120, R10, -R73 ;  /* 0x800000490a787221 */ /* 0x000fe20000010000 */
[----:B------:R-:W-:Y:S01]  /*11f0*/  ISETP.NE.U32.AND P2, PT, RZ, UR8, PT ;  /* 0x00000008ff007c0c */ /* 0x000fe2000bf45070 */
[----:B------:R-:W-:Y:S01]  /*1200*/  FADD.FTZ R75, R7, -R74 ;  /* 0x8000004a074b7221 */ /* 0x000fe20000010000 */
[-CC-:B------:R-:W-:Y:S01]  /*1210*/  FFMA.FTZ R74, R6, R110.reuse, R111.reuse ;  /* 0x0000006e064a7223 */ /* 0x180fe2000001006f */
[-CC-:B------:R-:W-:Y:S01]  /*1220*/  FFMA.FTZ R119, R11, R110.reuse, R111.reuse ;  /* 0x0000006e0b777223 */ /* 0x180fe2000001006f */
[----:B------:R-:W-:Y:S01]  /*1230*/  ISETP.NE.AND.EX P2, PT, RZ, UR9, PT, P2 ;  /* 0x00000009ff007c0c */ /* 0x000fe2000bf45320 */
[-CC-:B------:R-:W-:Y:S01]  /*1240*/  FFMA.FTZ R125, R13, R110.reuse, R111.reuse ;  /* 0x0000006e0d7d7223 */ /* 0x180fe2000001006f */
[-CC-:B------:R-:W-:Y:S01]  /*1250*/  FFMA.FTZ R121, R15, R110.reuse, R111.reuse ;  /* 0x0000006e0f797223 */ /* 0x180fe2000001006f */
[----:B------:R-:W-:Y:S01]  /*1260*/  FFMA.FTZ R123, R85, R110, R111 ;  /* 0x0000006e557b7223 */ /* 0x000fe2000001006f */
        /* <DEDUP_REMOVED lines=41> */
[----:B0-----:R-:W-:Y:S02]  /*1500*/  F2FP.F16.F32.PACK_AB R72, R92, R93 ;  /* 0x0000005d5c48723e */ /* 0x001fe400000000ff */
[----:B------:R-:W0:Y:S01]  /*1510*/  LDC.64 R92, c[0x0][0x2f8] ;  /* 0x0000be00ff5c7b82 */ /* 0x000e220000000a00 */
[----:B------:R-:W-:Y:S02]  /*1520*/  F2FP.F16.F32.PACK_AB R73, R74, R75 ;  /* 0x0000004b4a49723e */ /* 0x000fe400000000ff */
[----:B------:R-:W-:Y:S02]  /*1530*/  F2FP.F16.F32.PACK_AB R74, R120, R119 ;  /* 0x00000077784a723e */ /* 0x000fe400000000ff */
[----:B------:R-:W-:Y:S01]  /*1540*/  F2FP.F16.F32.PACK_AB R75, R122, R121 ;  /* 0x000000797a4b723e */ /* 0x000fe200000000ff */
[C---:B0-----:R-:W-:Y:S01]  /*1550*/  IMAD.WIDE.U32 R92, R3.reuse, 0x10, R92 ;  /* 0x00000010035c7825 */ /* 0x041fe200078e005c */
[----:B------:R-:W-:-:S04]  /*1560*/  IADD3 R3, R3, 0x20, RZ ;  /* 0x0000002003037810 */ /* 0x000fc80007ffe0ff */
[----:B------:R0:W-:Y:S03]  /*1570*/  STG.E.128 desc[UR4][R92.64], R72 ;  /* 0x000000485c007986 */ /* 0x0001e6000c101d04 */
.L_x_5534:
[----:B------:R-:W-:Y:S05]  /*1580*/  BSYNC B1 ;  /* 0x0000000000017941 */ /* 0x000fea0003800000 */
.L_x_5533:
        /* <DEDUP_REMOVED lines=55> */
[----:B------:R-:W-:-:S02]  /*1900*/  F2FP.F16.F32.PACK_AB R72, R74, R121 ;  /* 0x000000794a48723e */ /* 0x000fc400000000ff */
[----:B------:R-:W-:Y:S02]  /*1910*/  SEL R70, R73, R70, P1 ;  /* 0x0000004649467207 */ /* 0x000fe40000800000 */
[----:B------:R-:W-:Y:S01]  /*1920*/  SEL R71, R94, R71, P1 ;  /* 0x000000475e477207 */ /* 0x000fe20000800000 */
[----:B-1----:R-:W-:Y:S01]  /*1930*/  IMAD.WIDE.U32 R94, R3, 0x10, R110 ;  /* 0x00000010035e7825 */ /* 0x002fe200078e006e */
[----:B------:R-:W-:Y:S01]  /*1940*/  F2FP.F16.F32.PACK_AB R74, R122, R75 ;  /* 0x0000004b7a4a723e */ /* 0x000fe200000000ff */
[----:B------:R1:W-:Y:S01]  /*1950*/  @P1 STG.E.128 desc[UR4][R92.64], R64 ;  /* 0x000000405c001986 */ /* 0x0003e2000c101d04 */
[----:B------:R-:W-:Y:S02]  /*1960*/  F2FP.F16.F32.PACK_AB R73, R120, R119 ;  /* 0x000000777849723e */ /* 0x000fe400000000ff */
[----:B------:R-:W-:Y:S01]  /*1970*/  F2FP.F16.F32.PACK_AB R75, R124, R123 ;  /* 0x0000007b7c4b723e */ /* 0x000fe200000000ff */
[----:B------:R1:W-:Y:S04]  /*1980*/  @P1 STG.E.128 desc[UR4][R92.64+0x10], R68 ;  /* 0x000010445c001986 */ /* 0x0003e8000c101d04 */
[----:B------:R1:W-:Y:S02]  /*1990*/  STG.E.128 desc[UR4][R94.64], R72 ;  /* 0x000000485e007986 */ /* 0x0003e4000c101d04 */
.L_x_5536:
[----:B------:R-:W-:Y:S05]  /*19a0*/  BSYNC B1 ;  /* 0x0000000000017941 */ /* 0x000fea0003800000 */
.L_x_5535:
[----:B01----:R-:W0:Y:S02]  /*19b0*/  LDC.64 R72, c[0x0][0x210] ;  /* 0x00008400ff487b82 */ /* 0x003e240000000a00 */
[----:B0-----:R-:W-:-:S04]  /*19c0*/  LEA R2, R72, R2, 0x2 ;  /* 0x0000000248027211 */ /* 0x001fc800078e10ff */
[----:B------:R-:W-:-:S13]  /*19d0*/  ISETP.GE.AND P1, PT, R2, R73, PT ;  /* 0x000000490200720c */ /* 0x000fda0003f26270 */
[----:B------:R-:W-:Y:S05]  /*19e0*/  @!P1 BRA `(.L_x_5537) ;  /* 0xffffffe8009c9947 */ /* 0x000fea000383ffff */
.L_x_5527:
[----:B------:R-:W-:Y:S05]  /*19f0*/  BSYNC B0 ;  /* 0x0000000000007941 */ /* 0x000fea0003800000 */
.L_x_5526:
        /* <DEDUP_REMOVED lines=141> */
.L_x_5532:
        /* <DEDUP_REMOVED lines=8> */
.L_x_5539:
[----:B------:R-:W-:Y:S05]  /*2350*/  BSYNC B1 ;  /* 0x0000000000017941 */ /* 0x000fea0003800000 */
.L_x_5538:
        /* <DEDUP_REMOVED lines=8> */
.L_x_5540:
[----:B------:R-:W-:Y:S01]  /*23e0*/  FADD.FTZ R72, R72, R93 ;  /* 0x0000005d48487221 */ /* 0x000fe20000010000 */
[----:B------:R-:W-:-:S04]  /*23f0*/  HFMA2.MMA R121, -RZ, RZ, 0, 1.1920928955078125e-07 ;  /* 0x00000002ff797435 */ /* 0x000fc800000001ff */
[----:B------:R-:W-:Y:S02]  /*2400*/  MOV R122, R72 ;  /* 0x00000048007a7202 */ /* 0x000fe40000000f00 */
[----:B------:R-:W-:-:S07]  /*2410*/  MOV R73, R120 ;  /* 0x0000007800497202 */ /* 0x000fce0000000f00 */
[----:B------:R-:W-:Y:S05]  /*2420*/  WARPSYNC.COLLECTIVE R119, `(.L_x_5541) ;  /* 0x0000000077087348 */ /* 0x000fea0003c00000 */
[----:B------:R0:W1:Y:S02]  /*2430*/  SHFL.BFLY P1, R120, R122, R121, R124 ;  /* 0x0c0000797a787389 */ /* 0x000064000002007c */
[----:B01----:R-:W-:Y:S01]  /*2440*/  ENDCOLLECTIVE ;  /* 0x000000000000791b */ /* 0x003fe20003800000 */
.L_x_5541:
[----:B------:R-:W-:-:S05]  /*2450*/  FADD.FTZ R73, R73, R110 ;  /* 0x0000006e49497221 */ /* 0x000fca0000010000 */
[----:B------:R-:W-:Y:S02]  /*2460*/  MOV R122, R73 ;  /* 0x00000049007a7202 */ /* 0x000fe40000000f00 */
[----:B------:R-:W-:-:S07]  /*2470*/  MOV R75, R120 ;  /* 0x00000078004b7202 */ /* 0x000fce0000000f00 */
[----:B------:R-:W-:Y:S05]  /*2480*/  WARPSYNC.COLLECTIVE R119, `(.L_x_5542) ;  /* 0x0000000077087348 */ /* 0x000fea0003c00000 */
[----:B------:R0:W1:Y:S02]  /*2490*/  SHFL.BFLY P1, R120, R122, R121, R124 ;  /* 0x0c0000797a787389 */ /* 0x000064000002007c */
[----:B01----:R-:W-:Y:S01]  /*24a0*/  ENDCOLLECTIVE ;  /* 0x000000000000791b */ /* 0x003fe20003800000 */
.L_x_5542:
[----:B------:R-:W-:Y:S01]  /*24b0*/  FADD.FTZ R75, R72, R75 ;  /* 0x0000004b484b7221 */ /* 0x000fe20000010000 */
[----:B------:R-:W-:-:S04]  /*24c0*/  HFMA2.MMA R121, -RZ, RZ, 0, 2.384185791015625e-07 ;  /* 0x00000004ff797435 */ /* 0x000fc800000001ff */
[----:B------:R-:W-:Y:S02]  /*24d0*/  MOV R122, R75 ;  /* 0x0000004b007a7202 */ /* 0x000fe40000000f00 */
[----:B------:R-:W-:-:S07]  /*24e0*/  MOV R74, R120 ;  /* 0x00000078004a7202 */ /* 0x000fce0000000f00 */
[----:B------:R-:W-:Y:S05]  /*24f0*/  WARPSYNC.COLLECTIVE R119, `(.L_x_5543) ;  /* 0x0000000077087348 */ /* 0x000fea0003c00000 */
[----:B------:R0:W1:Y:S02]  /*2500*/  SHFL.BFLY P1, R120, R122, R121, R124 ;  /* 0x0c0000797a787389 */ /* 0x000064000002007c */
[----:B01----:R-:W-:Y:S01]  /*2510*/  ENDCOLLECTIVE ;  /* 0x000000000000791b */ /* 0x003fe20003800000 */
.L_x_5543:
[----:B------:R-:W-:-:S05]  /*2520*/  FADD.FTZ R74, R73, R74 ;  /* 0x0000004a494a7221 */ /* 0x000fca0000010000 */
[----:B------:R-:W-:Y:S02]  /*2530*/  MOV R122, R74 ;  /* 0x0000004a007a7202 */ /* 0x000fe40000000f00 */
[----:B------:R-:W-:-:S07]  /*2540*/  MOV R92, R120 ;  /* 0x00000078005c7202 */ /* 0x000fce0000000f00 */
[----:B------:R-:W-:Y:S05]  /*2550*/  WARPSYNC.COLLECTIVE R119, `(.L_x_5544) ;  /* 0x0000000077087348 */ /* 0x000fea0003c00000 */
[----:B------:R0:W1:Y:S02]  /*2560*/  SHFL.BFLY P1, R120, R122, R121, R124 ;  /* 0x0c0000797a787389 */ /* 0x000064000002007c */
[----:B01----:R-:W-:Y:S01]  /*2570*/  ENDCOLLECTIVE ;  /* 0x000000000000791b */ /* 0x003fe20003800000 */
.L_x_5544:
[----:B------:R-:W-:Y:S01]  /*2580*/  FADD.FTZ R92, R75, R92 ;  /* 0x0000005c4b5c7221 */ /* 0x000fe20000010000 */
[----:B------:R-:W-:-:S04]  /*2590*/  HFMA2.MMA R121, -RZ, RZ, 0, 4.76837158203125e-07 ;  /* 0x00000008ff797435 */ /* 0x000fc800000001ff */
[----:B------:R-:W-:Y:S02]  /*25a0*/  MOV R122, R92 ;  /* 0x0000005c007a7202 */ /* 0x000fe40000000f00 */
[----:B------:R-:W-:-:S07]  /*25b0*/  MOV R111, R120 ;  /* 0x00000078006f7202 */ /* 0x000fce0000000f00 */
[----:B------:R-:W-:Y:S05]  /*25c0*/  WARPSYNC.COLLECTIVE R119, `(.L_x_5545) ;  /* 0x0000000077087348 */ /* 0x000fea0003c00000 */
[----:B------:R0:W1:Y:S02]  /*25d0*/  SHFL.BFLY P1, R120, R122, R121, R124 ;  /* 0x0c0000797a787389 */ /* 0x000064000002007c */
[----:B01----:R-:W-:Y:S01]  /*25e0*/  ENDCOLLECTIVE ;  /* 0x000000000000791b */ /* 0x003fe20003800000 */
.L_x_5545:
[----:B------:R-:W-:-:S05]  /*25f0*/  FADD.FTZ R111, R74, R111 ;  /* 0x0000006f4a6f7221 */ /* 0x000fca0000010000 */
[----:B------:R-:W-:Y:S02]  /*2600*/  MOV R122, R111 ;  /* 0x0000006f007a7202 */ /* 0x000fe40000000f00 */
[----:B------:R-:W-:-:S07]  /*2610*/  MOV R93, R120 ;  /* 0x00000078005d7202 */ /* 0x000fce0000000f00 */
[----:B------:R-:W-:Y:S05]  /*2620*/  WARPSYNC.COLLECTIVE R119, `(.L_x_5546) ;  /* 0x0000000077087348 */ /* 0x000fea0003c00000 */
[----:B------:R0:W1:Y:S02]  /*2630*/  SHFL.BFLY P1, R120, R122, R121, R124 ;  /* 0x0c0000797a787389 */ /* 0x000064000002007c */
[----:B01----:R-:W-:Y:S01]  /*2640*/  ENDCOLLECTIVE ;  /* 0x000000000000791b */ /* 0x003fe20003800000 */
.L_x_5546:
[----:B------:R-:W-:Y:S01]  /*2650*/  FADD.FTZ R93, R92, R93 ;  /* 0x0000005d5c5d7221 */ /* 0x000fe20000010000 */
[----:B------:R-:W-:-:S04]  /*2660*/  HFMA2.MMA R121, -RZ, RZ, 0, 9.5367431640625e-07 ;  /* 0x00000010ff797435 */ /* 0x000fc800000001ff */
[----:B------:R-:W-:Y:S02]  /*2670*/  MOV R122, R93 ;  /* 0x0000005d007a7202 */ /* 0x000fe40000000f00 */
[----:B------:R-:W-:-:S07]  /*2680*/  MOV R110, R120 ;  /* 0x00000078006e7202 */ /* 0x000fce0000000f00 */
[----:B------:R-:W-:Y:S05]  /*2690*/  WARPSYNC.COLLECTIVE R119, `(.L_x_5547) ;  /* 0x0000000077087348 */ /* 0x000fea0003c00000 */
[----:B------:R0:W1:Y:S02]  /*26a0*/  SHFL.BFLY P1, R120, R122, R121, R124 ;  /* 0x0c0000797a787389 */ /* 0x000064000002007c */
[----:B01----:R-:W-:Y:S01]  /*26b0*/  ENDCOLLECTIVE ;  /* 0x000000000000791b */ /* 0x003fe20003800000 */
.L_x_5547:
[----:B------:R-:W-:-:S05]  /*26c0*/  FADD.FTZ R110, R111, R110 ;  /* 0x0000006e6f6e7221 */ /* 0x000fca0000010000 */
[----:B------:R-:W-:Y:S02]  /*26d0*/  MOV R122, R110 ;  /* 0x0000006e007a7202 */ /* 0x000fe40000000f00 */
[----:B------:R-:W-:-:S07]  /*26e0*/  MOV R72, R120 ;  /* 0x0000007800487202 */ /* 0x000fce0000000f00 */
[----:B------:R-:W-:Y:S05]  /*26f0*/  WARPSYNC.COLLECTIVE R119, `(.L_x_5548) ;  /* 0x0000000077087348 */ /* 0x000fea0003c00000 */
[----:B------:R0:W1:Y:S02]  /*2700*/  SHFL.BFLY P1, R120, R122, R121, R124 ;  /* 0x0c0000797a787389 */ /* 0x000064000002007c */
[----:B01----:R-:W-:Y:S01]  /*2710*/  ENDCOLLECTIVE ;  /* 0x000000000000791b */ /* 0x003fe20003800000 */
.L_x_5548:
[----:B------:R-:W-:Y:S01]  /*2720*/  MOV R73, R120 ;  /* 0x0000007800497202 */ /* 0x000fe20000000f00 */
[----:B------:R-:W-:Y:S06]  /*2730*/  BRA `(.L_x_5549) ;  /* 0xffffffe800747947 */ /* 0x000fec000383ffff */
.L_x_5550:
        /* <DEDUP_REMOVED lines=12> */
.L_x_9192:


//--------------------- .text._ZN10layer_norm13ln_bwd_kernelINS_13Kernel_traitsI6__halfS2_fS2_fjLj512ELj1ELj4ELj1ELj16ENS_18Kernel_traits_baseILj512ES2_S2_fS2_fjLj128EEEEELb0ELb0ELb0ELb1EEEvNS_9BwdParamsE --------------------------
	.section	.text._ZN10layer_norm13ln_bwd_kernelINS_13Kernel_traitsI6__halfS2_fS2_fjLj512ELj1ELj4ELj1ELj16ENS_18Kernel_traits_baseILj512ES2_S2_fS2_fjLj128EEEEELb0ELb0ELb0ELb1EEEvNS_9BwdParamsE,"ax",@progbits
	.align	128
        .global         _ZN10layer_norm13ln_bwd_kernelINS_13Kernel_traitsI6__halfS2_fS2_fjLj512ELj1ELj4ELj1ELj16ENS_18Kernel_traits_baseILj512ES2_S2_fS2_fjLj128EEEEELb0ELb0ELb0ELb1EEEvNS_9BwdParamsE
        .type           _ZN10layer_norm13ln_bwd_kernelINS_13Kernel_traitsI6__halfS2_fS2_fjLj512ELj1ELj4ELj1ELj16ENS_18Kernel_traits_baseILj512ES2_S2_fS2_fjLj128EEEEELb0ELb0ELb0ELb1EEEvNS_9BwdParamsE,@function
        .size           _ZN10layer_norm13ln_bwd_kernelINS_13Kernel_traitsI6__halfS2_fS2_fjLj512ELj1ELj4ELj1ELj16ENS_18Kernel_traits_baseILj512ES2_S2_fS2_fjLj128EEEEELb0ELb0ELb0ELb1EEEvNS_9BwdParamsE,(.L_x_9193 - _ZN10layer_norm13ln_bwd_kernelINS_13Kernel_traitsI6__halfS2_fS2_fjLj512ELj1ELj4ELj1ELj16ENS_18Kernel_traits_baseILj512ES2_S2_fS2_fjLj128EEEEELb0ELb0ELb0ELb1EEEvNS_9BwdParamsE)
        .other          _ZN10layer_norm13ln_bwd_kernelINS_13Kernel_traitsI6__halfS2_fS2_fjLj512ELj1ELj4ELj1ELj16ENS_18Kernel_traits_baseILj512ES2_S2_fS2_fjLj128EEEEELb0ELb0ELb0ELb1EEEvNS_9BwdParamsE,@"STO_CUDA_ENTRY STV_DEFAULT"
_ZN10layer_norm13ln_bwd_kernelINS_13Kernel_traitsI6__halfS2_fS2_fjLj512ELj1ELj4ELj1ELj16ENS_18Kernel_traits_baseILj512ES2_S2_fS2_fjLj128EEEEELb0ELb0ELb0ELb1EEEvNS_9BwdParamsE:
.text._ZN10layer_norm13ln_bwd_kernelINS_13Kernel_traitsI6__halfS2_fS2_fjLj512ELj1ELj4ELj1ELj16ENS_18Kernel_traits_baseILj512ES2_S2_fS2_fjLj128EEEEELb0ELb0ELb0ELb1EEEvNS_9BwdParamsE:
        /* <DEDUP_REMOVED lines=30> */
.L_x_5552:
        /* <DEDUP_REMOVED lines=24> */
[----:B------:R-:W-:Y:S02]  /*0360*/  ISETP.NE.AND P4, PT, RZ, UR6, PT ;  /* 0x00000006ff007c0c */ /* 0x000fe4000bf85270 */
[----:B------:R-:W-:Y:S01]  /*0370*/  MOV R101, RZ ;  /* 0x000000ff00657202 */ /* 0x000fe20000000f00 */
[----:B--2---:R-:W-:-:S02]  /*0380*/  HADD2.F32 R83, -RZ, R8.H0_H0 ;  /* 0x20000008ff537230 */ /* 0x004fc40000004100 */
        /* <DEDUP_REMOVED lines=18> */
[----:B------:R-:W-:-:S07]  /*04b0*/  CS2R R14, SRZ ;  /* 0x00000000000e7805 */ /* 0x000fce000001ff00 */
.L_x_5556:
        /* <DEDUP_REMOVED lines=22> */
[----:B------:R-:W3:Y:S04]  /*0620*/  LDG.E.128 R56, desc[UR4][R116.64] ;  /* 0x0000000474387981 */ /* 0x000ee8000c1e1d00 */
[----:B------:R-:W3:Y:S01]  /*0630*/  LDG.E.128 R48, desc[UR4][R48.64] ;  /* 0x0000000430307981 */ /* 0x000ee2000c1e1d00 */
[----:B0-----:R-:W-:-:S03]  /*0640*/  IMAD.WIDE R110, R82, 0x4, R110 ;  /* 0x00000004526e7825 */ /* 0x001fc600078e026e */
[----:B------:R0:W3:Y:S04]  /*0650*/  LDG.E.128 R52, desc[UR4][R106.64+0x10] ;  /* 0x000010046a347981 */ /* 0x0000e8000c1e1d00 */
[----:B------:R-:W3:Y:S04]  /*0660*/  LDG.E R105, desc[UR4][R110.64] ;  /* 0x000000046e697981 */ /* 0x000ee8000c1e1900 */
[----:B------:R-:W3:Y:S01]  /*0670*/  LDG.E.128 R64, desc[UR4][R116.64+0x10] ;  /* 0x0000100474407981 */ /* 0x000ee2000c1e1d00 */
[----:B------:R-:W-:-:S06]  /*0680*/  IMAD.WIDE.U32 R60, R104, 0x10, R60 ;  /* 0x00000010683c7825 */ /* 0x000fcc00078e003c */
[----:B------:R-:W3:Y:S01]  /*0690*/  LDG.E.128 R60, desc[UR4][R60.64] ;  /* 0x000000043c3c7981 */ /* 0x000ee2000c1e1d00 */
[----:B-1----:R-:W-:-:S04]  /*06a0*/  ISETP.NE.U32.AND P1, PT, R86, RZ, PT ;  /* 0x000000ff5600720c */ /* 0x002fc80003f25070 */
[----:B------:R-:W-:-:S13]  /*06b0*/  ISETP.NE.AND.EX P1, PT, R87, RZ, PT, P1 ;  /* 0x000000ff5700720c */ /* 0x000fda0003f25310 */
[----:B0-----:R-:W0:Y:S08]  /*06c0*/  @P1 LDC.64 R106, c[0x0][0x2c8] ;  /* 0x0000b200ff6a1b82 */ /* 0x001e300000000a00 */
        /* <DEDUP_REMOVED lines=9> */
[----:B----4-:R-:W-:Y:S01]  /*0760*/  FSEL R0, R0, RZ, !P4 ;  /* 0x000000ff00007208 */ /* 0x010fe20006000000 */
[----:B--2---:R-:W-:-:S04]  /*0770*/  @P0 HADD2.F32 R102, -RZ, R118.H0_H0 ;  /* 0x20000076ff660230 */ /* 0x004fc80000004100 */
[C---:B------:R-:W-:Y:S01]  /*0780*/  FADD.FTZ R106, -R0.reuse, R44 ;  /* 0x0000002c006a7221 */ /* 0x040fe20000010100 */
[C---:B------:R-:W-:Y:S01]  /*0790*/  FADD.FTZ R44, -R0.reuse, R45 ;  /* 0x0000002d002c7221 */ /* 0x040fe20000010100 */
[C---:B---3--:R-:W-:Y:S01]  /*07a0*/  FADD.FTZ R118, -R0.reuse, R57 ;  /* 0x0000003900767221 */ /* 0x048fe20000010100 */
[--C-:B------:R-:W-:Y:S02]  /*07b0*/  HADD2.F32 R108, -RZ, R48.reuse.H0_H0 ;  /* 0x20000030ff6c7230 */ /* 0x100fe40000004100 */
[----:B------:R-:W-:Y:S02]  /*07c0*/  HADD2.F32 R45, -RZ, R48.H1_H1 ;  /* 0x30000030ff2d7230 */ /* 0x000fe40000004100 */
[C---:B------:R-:W-:Y:S01]  /*07d0*/  FADD.FTZ R46, -R0.reuse, R46 ;  /* 0x0000002e002e7221 */ /* 0x040fe20000010100 */
[C---:B0-----:R-:W-:Y:S01]  /*07e0*/  FADD.FTZ R114, -R0.reuse, R53 ;  /* 0x0000003500727221 */ /* 0x041fe20000010100 */
[C---:B------:R-:W-:Y:S01]  /*07f0*/  FADD.FTZ R110, -R0.reuse, R47 ;  /* 0x0000002f006e7221 */ /* 0x040fe20000010100 */
[C---:B------:R-:W-:Y:S01]  /*0800*/  FADD.FTZ R52, -R0.reuse, R52 ;  /* 0x0000003400347221 */ /* 0x040fe20000010100 */
[C---:B------:R-:W-:Y:S01]  /*0810*/  FMUL.FTZ R57, R105.reuse, R44 ;  /* 0x0000002c69397220 */ /* 0x040fe20000410000 */
        /* <DEDUP_REMOVED lines=10> */
[----:B------:R-:W-:Y:S01]  /*08c0*/  FMUL.FTZ R109, R83, R108 ;  /* 0x0000006c536d7220 */ /* 0x000fe20000410000 */
[----:B------:R-:W-:-:S02]  /*08d0*/  HADD2.F32 R47, -RZ, R50.H1_H1 ;  /* 0x30000032ff2f7230 */ /* 0x000fc40000004100 */
[----:B------:R-:W-:Y:S01]  /*08e0*/  FADD.FTZ R79, R45, R79 ;  /* 0x0000004f2d4f7221 */ /* 0x000fe20000010000 */
[-C--:B------:R-:W-:Y:S01]  /*08f0*/  FFMA.FTZ R80, R57, R45.reuse, R80 ;  /* 0x0000002d39507223 */ /* 0x080fe20000010050 */
[----:B------:R-:W-:Y:S01]  /*0900*/  FMUL.FTZ R44, R84, R45 ;  /* 0x0000002d542c7220 */ /* 0x000fe20000410000 */
[----:B------:R-:W-:Y:S02]  /*0910*/  HADD2.F32 R48, -RZ, R49.H0_H0 ;  /* 0x20000031ff307230 */ /* 0x000fe40000004100 */
[C---:B------:R-:W-:Y:S01]  /*0920*/  FMUL.FTZ R45, R105.reuse, R114 ;  /* 0x00000072692d7220 */ /* 0x040fe20000410000 */
[----:B------:R-:W-:Y:S01]  /*0930*/  FMUL.FTZ R59, R105, R46 ;  /* 0x0000002e693b7220 */ /* 0x000fe20000410000 */
[----:B-1----:R-:W-:Y:S02]  /*0940*/  HADD2.F32 R112, -RZ, R50.H0_H0 ;  /* 0x20000032ff707230 */ /* 0x002fe40000004100 */
[----:B------:R-:W-:Y:S01]  /*0950*/  FADD.FTZ R81, R108, R81 ;  /* 0x000000516c517221 */ /* 0x000fe20000010000 */
[----:B------:R-:W-:Y:S01]  /*0960*/  FFMA.FTZ R101, R0, R108, R101 ;  /* 0x0000006c00657223 */ /* 0x000fe20000010065 */
[----:B------:R-:W-:Y:S01]  /*0970*/  FADD.FTZ R115, RZ, R109 ;  /* 0x0000006dff737221 */ /* 0x000fe20000010000 */
[----:B------:R-:W-:-:S02]  /*0980*/  HADD2.F32 R50, -RZ, R51.H0_H0 ;  /* 0x20000033ff327230 */ /* 0x000fc40000004100 */
[----:B------:R-:W-:Y:S01]  /*0990*/  FFMA.FTZ R108, R0, R109, RZ ;  /* 0x0000006d006c7223 */ /* 0x000fe200000100ff */
[----:B------:R-:W-:Y:S02]  /*09a0*/  HADD2.F32 R51, -RZ, R51.H1_H1 ;  /* 0x30000033ff337230 */ /* 0x000fe40000004100 */
[----:B------:R-:W-:Y:S01]  /*09b0*/  FADD.FTZ R14, R47, R14 ;  /* 0x0000000e2f0e7221 */ /* 0x000fe20000010000 */
[----:B------:R-:W-:Y:S01]  /*09c0*/  FMUL.FTZ R54, R105, R54 ;  /* 0x0000003669367220 */ /* 0x000fe20000410000 */
[-C--:B------:R-:W-:Y:S01]  /*09d0*/  FFMA.FTZ R74, R45, R47.reuse, R74 ;  /* 0x0000002f2d4a7223 */ /* 0x080fe2000001004a */
[----:B------:R-:W-:Y:S01]  /*09e0*/  FMUL.FTZ R106, R90, R47 ;  /* 0x0000002f5a6a7220 */ /* 0x000fe20000410000 */
        /* <DEDUP_REMOVED lines=11> */
[----:B------:R-:W-:-:S02]  /*0aa0*/  HADD2.F32 R53, -RZ, R60.H1_H1 ;  /* 0x3000003cff357230 */ /* 0x000fc40000004100 */
[----:B------:R-:W-:Y:S01]  /*0ab0*/  FMUL.FTZ R52, R105, R52 ;  /* 0x0000003469347220 */ /* 0x000fe20000410000 */
[----:B------:R-:W-:Y:S01]  /*0ac0*/  FADD.FTZ R12, R51, R12 ;  /* 0x0000000c330c7221 */ /* 0x000fe20000010000 */
[-C--:B------:R-:W-:Y:S01]  /*0ad0*/  FFMA.FTZ R72, R47, R51.reuse, R72 ;  /* 0x000000332f487223 */ /* 0x080fe20000010048 */
[----:B------:R-:W-:Y:S01]  /*0ae0*/  FMUL.FTZ R50, R92, R51 ;  /* 0x000000335c327220 */ /* 0x000fe20000410000 */
[-C--:B------:R-:W-:Y:S01]  /*0af0*/  FMUL.FTZ R46, R88, R49.reuse ;  /* 0x00000031582e7220 */ /* 0x080fe20000410000 */
        /* <DEDUP_REMOVED lines=13> */
[----:B------:R-:W-:-:S02]  /*0bd0*/  HADD2.F32 R122, -RZ, R60.H0_H0 ;  /* 0x2000003cff7a7230 */ /* 0x000fc40000004100 */
[----:B------:R-:W-:Y:S01]  /*0be0*/  FADD.FTZ R117, R112, R49 ;  /* 0x0000003170757221 */ /* 0x000fe20000010000 */
[--C-:B------:R-:W-:Y:S02]  /*0bf0*/  HADD2.F32 R60, -RZ, R61.reuse.H0_H0 ;  /* 0x2000003dff3c7230 */ /* 0x100fe40000004100 */
[----:B------:R-:W-:Y:S01]  /*0c00*/  FFMA.FTZ R110, R52, R49, R53 ;  /* 0x00000031346e7223 */ /* 0x000fe20000010035 */
[----:B------:R-:W-:Y:S02]  /*0c10*/  HADD2.F32 R61, -RZ, R61.H1_H1 ;  /* 0x3000003dff3d7230 */ /* 0x000fe40000004100 */
        /* <DEDUP_REMOVED lines=22> */
[----:B------:R-:W-:Y:S02]  /*0d80*/  HADD2.F32 R124, -RZ, R62.H0_H0 ;  /* 0x2000003eff7c7230 */ /* 0x000fe40000004100 */
        /* <DEDUP_REMOVED lines=50> */
.L_x_5568:
[----:B------:R-:W-:Y:S01]  /*10b0*/  ISETP.NE.U32.AND P1, PT, RZ, UR10, PT ;  /* 0x0000000aff007c0c */ /* 0x000fe2000bf25070 */
[----:B-1----:R-:W-:Y:S01]  /*10c0*/  FADD.FTZ R112, R117, R112 ;  /* 0x0000007075707221 */ /* 0x002fe20000010000 */
[----:B--2---:R-:W-:Y:S01]  /*10d0*/  FADD.FTZ R63, R114, R63 ;  /* 0x0000003f723f7221 */ /* 0x004fe20000010000 */
[----:B------:R-:W-:Y:S02]  /*10e0*/  ISETP.NE.U32.AND P2, PT, R86, RZ, PT ;  /* 0x000000ff5600720c */ /* 0x000fe40003f45070 */
[----:B------:R-:W-:Y:S01]  /*10f0*/  ISETP.NE.AND.EX P1, PT, RZ, UR11, PT, P1 ;  /* 0x0000000bff007c0c */ /* 0x000fe2000bf25310 */
[----:B------:R-:W-:Y:S01]  /*1100*/  FMUL.FTZ R112, R112, UR9 ;  /* 0x0000000970707c20 */ /* 0x000fe20008410000 */
[----:B------:R-:W-:Y:S01]  /*1110*/  FMUL.FTZ R63, R63, UR9 ;  /* 0x000000093f3f7c20 */ /* 0x000fe20008410000 */
[----:B------:R-:W-:Y:S02]  /*1120*/  ISETP.NE.AND.EX P2, PT, R87, RZ, PT, P2 ;  /* 0x000000ff5700720c */ /* 0x000fe40003f45320 */
[----:B------:R-:W-:-:S02]  /*1130*/  ISETP.NE.U32.AND P3, PT, RZ, UR10, PT ;  /* 0x0000000aff007c0c */ /* 0x000fc4000bf65070 */
[----:B------:R-:W-:Y:S02]  /*1140*/  FSEL R112, R112, RZ, !P4 ;  /* 0x000000ff70707208 */ /* 0x000fe40006000000 */
[----:B------:R-:W-:-:S03]  /*1150*/  ISETP.NE.AND.EX P3, PT, RZ, UR11, PT, P3 ;  /* 0x0000000bff007c0c */ /* 0x000fc6000bf65330 */
[-CC-:B0-----:R-:W-:Y:S01]  /*1160*/  FFMA.FTZ R117, R57, R63.reuse, R112.reuse ;  /* 0x0000003f39757223 */ /* 0x181fe20000010070 */
[-CC-:B------:R-:W-:Y:S01]  /*1170*/  FFMA.FTZ R86, R56, R63.reuse, R112.reuse ;  /* 0x0000003f38567223 */ /* 0x180fe20000010070 */
[-CC-:B------:R-:W-:Y:S01]  /*1180*/  FFMA.FTZ R113, R113, R63.reuse, R112.reuse ;  /* 0x0000003f71717223 */ /* 0x180fe20000010070 */
[----:B------:R-:W0:Y:S01]  /*1190*/  @P1 LDC.64 R56, c[0x0][0x308] ;  /* 0x0000c200ff381b82 */ /* 0x000e220000000a00 */
        /* <DEDUP_REMOVED lines=11> */
[-C--:B------:R-:W-:Y:S01]  /*1250*/  FFMA.FTZ R66, R66, R63.reuse, R112 ;  /* 0x0000003f42427223 */ /* 0x080fe20000010070 */
[----:B------:R-:W-:Y:S01]  /*1260*/  FADD.FTZ R118, R60, -R113 ;  /* 0x800000713c767221 */ /* 0x000fe20000010000 */
[----:B------:R-:W-:Y:S01]  /*1270*/  FADD.FTZ R120, R61, -R64 ;  /* 0x800000403d787221 */ /* 0x000fe20000010000 */
        /* <DEDUP_REMOVED lines=15> */
[----:B-----5:R-:W-:Y:S01]  /*1370*/  @P2 FADD.FTZ R87, R32, R87 ;  /* 0x0000005720572221 */ /* 0x020fe20000010000 */
[----:B------:R-:W-:Y:S01]  /*1380*/  @P2 FADD.FTZ R66, R33, R66 ;  /* 0x0000004221422221 */ /* 0x000fe20000010000 */
[----:B------:R-:W-:Y:S01]  /*1390*/  @P2 FADD.FTZ R107, R34, R107 ;  /* 0x0000006b226b2221 */ /* 0x000fe20000010000 */
[----:B------:R-:W-:Y:S01]  /*13a0*/  @P2 FADD.FTZ R86, R35, R86 ;  /* 0x0000005623562221 */ /* 0x000fe20000010000 */
[----:B0-----:R-:W-:-:S04]  /*13b0*/  @P1 IMAD.WIDE.U32 R58, R103, 0x20, R56 ;  /* 0x00000020673a1825 */ /* 0x001fc800078e0038 */
[----:B------:R-:W-:Y:S01]  /*13c0*/  FMUL.FTZ R57, R105, R114 ;  /* 0x0000007269397220 */ /* 0x000fe20000410000 */
[----:B------:R-:W-:Y:S01]  /*13d0*/  FADD.FTZ R54, R111, -R54 ;  /* 0x800000366f367221 */ /* 0x000fe20000010000 */
[----:B------:R-:W-:Y:S01]  /*13e0*/  FADD.FTZ R62, R62, -R63 ;  /* 0x8000003f3e3e7221 */ /* 0x000fe20000010000 */
[----:B------:R-:W-:Y:S01]  /*13f0*/  FADD.FTZ R106, R106, -R45 ;  /* 0x8000002d6a6a7221 */ /* 0x000fe20000010000 */
[----:B------:R-:W-:Y:S01]  /*1400*/  FADD.FTZ R50, R50, -R47 ;  /* 0x8000002f32327221 */ /* 0x000fe20000010000 */
[C---:B------:R-:W-:Y:S01]  /*1410*/  FMUL.FTZ R53, R105.reuse, R116 ;  /* 0x0000007469357220 */ /* 0x040fe20000410000 */
[----:B------:R-:W-:Y:S01]  /*1420*/  FMUL.FTZ R56, R105, R118 ;  /* 0x0000007669387220 */ /* 0x000fe20000410000 */
[----:B------:R-:W-:Y:S01]  /*1430*/  FADD.FTZ R108, R108, -R51 ;  /* 0x800000336c6c7221 */ /* 0x000fe20000010000 */
[----:B------:R-:W-:Y:S01]  /*1440*/  FADD.FTZ R110, R110, -R65 ;  /* 0x800000416e6e7221 */ /* 0x000fe20000010000 */
[C---:B------:R-:W-:Y:S01]  /*1450*/  SEL R44, R87.reuse, R36, P3 ;  /* 0x00000024572c7207 */ /* 0x040fe20001800000 */
[-C--:B------:R-:W-:Y:S01]  /*1460*/  FMUL.FTZ R87, R87, R102.reuse ;  /* 0x0000006657577220 */ /* 0x080fe20000410000 */
[C---:B------:R-:W-:Y:S01]  /*1470*/  SEL R45, R66.reuse, R37, P3 ;  /* 0x00000025422d7207 */ /* 0x040fe20001800000 */
[----:B------:R-:W-:Y:S01]  /*1480*/  FMUL.FTZ R66, R66, R102 ;  /* 0x0000006642427220 */ /* 0x000fe20000410000 */
[----:B------:R-:W-:Y:S01]  /*1490*/  SEL R46, R107, R38, P3 ;  /* 0x000000266b2e7207 */ /* 0x000fe20001800000 */
[----:B------:R-:W-:Y:S01]  /*14a0*/  @P2 FADD.FTZ R57, R24, R57 ;  /* 0x0000003918392221 */ /* 0x000fe20000010000 */
[----:B------:R-:W-:Y:S01]  /*14b0*/  SEL R47, R86, R39, P3 ;  /* 0x00000027562f7207 */ /* 0x000fe20001800000 */
[C---:B------:R-:W-:Y:S01]  /*14c0*/  FMUL.FTZ R51, R105.reuse, R54 ;  /* 0x0000003669337220 */ /* 0x040fe20000410000 */
[C---:B------:R-:W-:Y:S01]  /*14d0*/  FMUL.FTZ R0, R105.reuse, R62 ;  /* 0x0000003e69007220 */ /* 0x040fe20000410000 */
[C---:B------:R-:W-:Y:S01]  /*14e0*/  FMUL.FTZ R65, R105.reuse, R52 ;  /* 0x0000003469417220 */ /* 0x040fe20000410000 */
        /* <DEDUP_REMOVED lines=8> */
[----:B------:R-:W-:Y:S01]  /*1570*/  FMUL.FTZ R55, R105, R122 ;  /* 0x0000007a69377220 */ /* 0x000fe20000410000 */
[C---:B------:R-:W-:Y:S01]  /*1580*/  IMAD.WIDE.U32 R60, R104.reuse, 0x10, R60 ;  /* 0x00000010683c7825 */ /* 0x040fe200078e003c */
[----:B------:R0:W-:Y:S01]  /*1590*/  @P1 STG.E.128 desc[UR4][R58.64], R44 ;  /* 0x0000002c3a001986 */ /* 0x0001e2000c101d04 */
[----:B------:R-:W-:Y:S02]  /*15a0*/  SEL R36, R57, R36, P3 ;  /* 0x0000002439247207 */ /* 0x000fe40001800000 */
        /* <DEDUP_REMOVED lines=15> */
[----:B------:R-:W-:Y:S01]  /*16a0*/  F2FP.F16.F32.PACK_AB R52, R49, R48 ;  /* 0x000000303134723e */ /* 0x000fe200000000ff */
[----:B------:R-:W-:Y:S01]  /*16b0*/  @P2 FADD.FTZ R0, R23, R0 ;  /* 0x0000000017002221 */ /* 0x000fe20000010000 */
[----:B0-----:R-:W-:Y:S01]  /*16c0*/  F2FP.F16.F32.PACK_AB R44, R66, R87 ;  /* 0x00000057422c723e */ /* 0x001fe200000000ff */
[-C--:B------:R-:W-:Y:S01]  /*16d0*/  FMUL.FTZ R66, R56, R102.reuse ;  /* 0x0000006638427220 */ /* 0x080fe20000410000 */
[CC--:B------:R-:W-:Y:S01]  /*16e0*/  FMUL.FTZ R46, R65.reuse, R102.reuse ;  /* 0x00000066412e7220 */ /* 0x0c0fe20000410000 */
[----:B------:R-:W-:Y:S01]  /*16f0*/  FMUL.FTZ R47, R64, R102 ;  /* 0x00000066402f7220 */ /* 0x000fe20000410000 */
[----:B------:R-:W-:Y:S01]  /*1700*/  SEL R48, R65, R40, P3 ;  /* 0x0000002841307207 */ /* 0x000fe20001800000 */
[-C--:B------:R-:W-:Y:S01]  /*1710*/  FMUL.FTZ R107, R107, R102.reuse ;  /* 0x000000666b6b7220 */ /* 0x080fe20000410000 */
[----:B------:R-:W-:Y:S01]  /*1720*/  F2FP.F16.F32.PACK_AB R53, R66, R57 ;  /* 0x000000394235723e */ /* 0x000fe200000000ff */
        /* <DEDUP_REMOVED lines=12> */
[----:B------:R-:W-:Y:S02]  /*17f0*/  F2FP.F16.F32.PACK_AB R46, R47, R46 ;  /* 0x0000002e2f2e723e */ /* 0x000fe400000000ff */
[----:B------:R-:W-:Y:S02]  /*1800*/  SEL R51, R54, R43, P3 ;  /* 0x0000002b36337207 */ /* 0x000fe40001800000 */
[----:B------:R-:W-:Y:S02]  /*1810*/  F2FP.F16.F32.PACK_AB R45, R86, R107 ;  /* 0x0000006b562d723e */ /* 0x000fe400000000ff */
[----:B------:R-:W-:Y:S01]  /*1820*/  F2FP.F16.F32.PACK_AB R47, R106, R103 ;  /* 0x000000676a2f723e */ /* 0x000fe200000000ff */
[----:B------:R1:W-:Y:S01]  /*1830*/  @P1 STG.E.128 desc[UR4][R58.64+0x10], R48 ;  /* 0x000010303a001986 */ /* 0x0003e2000c101d04 */
[----:B------:R-:W-:Y:S02]  /*1840*/  SEL R42, R55, R42, P3 ;  /* 0x0000002a372a7207 */ /* 0x000fe40001800000 */
[----:B------:R-:W-:Y:S01]  /*1850*/  SEL R43, R0, R43, P3 ;  /* 0x0000002b002b7207 */ /* 0x000fe20001800000 */
[----:B------:R1:W-:Y:S01]  /*1860*/  STG.E.128 desc[UR4][R62.64], R44 ;  /* 0x0000002c3e007986 */ /* 0x0003e2000c101d04 */
[----:B------:R-:W-:-:S02]  /*1870*/  F2FP.F16.F32.PACK_AB R54, R64, R67 ;  /* 0x000000434036723e */ /* 0x000fc400000000ff */
[----:B------:R-:W-:Y:S01]  /*1880*/  F2FP.F16.F32.PACK_AB R55, R102, R65 ;  /* 0x000000416637723e */ /* 0x000fe200000000ff */
[----:B------:R1:W-:Y:S01]  /*1890*/  @P1 STG.E.128 desc[UR4][R104.64], R36 ;  /* 0x0000002468001986 */ /* 0x0003e2000c101d04 */
[----:B0-----:R-:W-:-:S03]  /*18a0*/  LEA R82, R56, R82, 0x2 ;  /* 0x0000005238527211 */ /* 0x001fc600078e10ff */
[----:B------:R1:W-:Y:S01]  /*18b0*/  @P1 STG.E.128 desc[UR4][R104.64+0x10], R40 ;  /* 0x0000102868001986 */ /* 0x0003e2000c101d04 */
[----:B------:R-:W-:-:S03]  /*18c0*/  ISETP.GE.AND P1, PT, R82, R57, PT ;  /* 0x000000395200720c */ /* 0x000fc60003f26270 */
[----:B------:R1:W-:Y:S10]  /*18d0*/  STG.E.128 desc[UR4][R60.64], R52 ;  /* 0x000000343c007986 */ /* 0x0003f4000c101d04 */
[----:B------:R-:W-:Y:S05]  /*18e0*/  @!P1 BRA `(.L_x_5556) ;  /* 0xffffffe800f49947 */ /* 0x000fea000383ffff */
[----:B------:R-:W-:Y:S05]  /*18f0*/  BSYNC B1 ;  /* 0x0000000000017941 */ /* 0x000fea0003800000 */
.L_x_5554:
        /* <DEDUP_REMOVED lines=32> */
.L_x_5553:
[----:B------:R-:W-:Y:S05]  /*1b00*/  BSYNC B0 ;  /* 0x0000000000007941 */ /* 0x000fea0003800000 */
.L_x_5551:
        /* <DEDUP_REMOVED lines=107> */
.L_x_5555:
[----:B------:R-:W-:Y:S01]  /*21c0*/  HFMA2.MMA R118, -RZ, RZ, 0, 5.9604644775390625e-08 ;  /* 0x00000001ff767435 */ /* 0x000fe200000001ff */
[----:B------:R-:W-:Y:S01]  /*21d0*/  BSSY B2, `(.L_x_5557) ;  /* 0x0000006000027945 */ /* 0x000fe20003800000 */
[----:B------:R-:W-:Y:S02]  /*21e0*/  MOV R119, 0x1f ;  /* 0x0000001f00777802 */ /* 0x000fe40000000f00 */
[----:B------:R-:W-:-:S07]  /*21f0*/  MOV R116, 0xffffffff ;  /* 0xffffffff00747802 */ /* 0x000fce0000000f00 */
[----:B-----5:R-:W-:Y:S05]  /*2200*/  WARPSYNC.COLLECTIVE R116, `(.L_x_5558) ;  /* 0x0000000074087348 */ /* 0x020fea0003c00000 */
[----:B------:R0:W1:Y:S02]  /*2210*/  SHFL.BFLY P1, R125, R121, R118, R119 ;  /* 0x0c000076797d7389 */ /* 0x0000640000020077 */
[----:B01---5:R-:W-:Y:S01]  /*2220*/  ENDCOLLECTIVE ;  /* 0x000000000000791b */ /* 0x023fe20003800000 */
.L_x_5558:
[----:B------:R-:W-:Y:S05]  /*2230*/  BSYNC B2 ;  /* 0x0000000000027941 */ /* 0x000fea0003800000 */
.L_x_5557:
        /* <DEDUP_REMOVED lines=9> */
.L_x_5559:
[----:B------:R-:W-:Y:S01]  /*22d0*/  HFMA2.MMA R118, -RZ, RZ, 0, 1.1920928955078125e-07 ;  /* 0x00000002ff767435 */ /* 0x000fe200000001ff */
[----:B------:R-:W-:Y:S02]  /*22e0*/  MOV R121, R114 ;  /* 0x0000007200797202 */ /* 0x000fe40000000f00 */
[----:B------:R-:W-:-:S08]  /*22f0*/  MOV R63, R125 ;  /* 0x0000007d003f7202 */ /* 0x000fd00000000f00 */
[----:B------:R-:W-:Y:S05]  /*2300*/  WARPSYNC.COLLECTIVE R116, `(.L_x_5560) ;  /* 0x0000000074087348 */ /* 0x000fea0003c00000 */
[----:B------:R0:W1:Y:S02]  /*2310*/  SHFL.BFLY P1, R125, R121, R118, R119 ;  /* 0x0c000076797d7389 */ /* 0x0000640000020077 */
[----:B01----:R-:W-:Y:S01]  /*2320*/  ENDCOLLECTIVE ;  /* 0x000000000000791b */ /* 0x003fe20003800000 */
.L_x_5560:
[----:B------:R-:W-:-:S05]  /*2330*/  FADD.FTZ R63, R112, R63 ;  /* 0x0000003f703f7221 */ /* 0x000fca0000010000 */
[----:B------:R-:W-:Y:S02]  /*2340*/  MOV R121, R63 ;  /* 0x0000003f00797202 */ /* 0x000fe40000000f00 */
[----:B------:R-:W-:-:S07]  /*2350*/  MOV R117, R125 ;  /* 0x0000007d00757202 */ /* 0x000fce0000000f00 */
[----:B------:R-:W-:Y:S05]  /*2360*/  WARPSYNC.COLLECTIVE R116, `(.L_x_5561) ;  /* 0x0000000074087348 */ /* 0x000fea0003c00000 */
[----:B------:R0:W1:Y:S02]  /*2370*/  SHFL.BFLY P1, R125, R121, R118, R119 ;  /* 0x0c000076797d7389 */ /* 0x0000640000020077 */
[----:B01----:R-:W-:Y:S01]  /*2380*/  ENDCOLLECTIVE ;  /* 0x000000000000791b */ /* 0x003fe20003800000 */
.L_x_5561:
[----:B------:R-:W-:Y:S01]  /*2390*/  FADD.FTZ R122, R114, R117 ;  /* 0x00000075727a7221 */ /* 0x000fe20000010000 */
[----:B------:R-:W-:-:S04]  /*23a0*/  HFMA2.MMA R118, -RZ, RZ, 0, 2.384185791015625e-07 ;  /* 0x00000004ff767435 */ /* 0x000fc800000001ff */
[----:B------:R-:W-:Y:S02]  /*23b0*/  MOV R121, R122 ;  /* 0x0000007a00797202 */ /* 0x000fe40000000f00 */
[----:B------:R-:W-:-:S07]  /*23c0*/  MOV R120, R125 ;  /* 0x0000007d00787202 */ /* 0x000fce0000000f00 */
[----:B------:R-:W-:Y:S05]  /*23d0*/  WARPSYNC.COLLECTIVE R116, `(.L_x_5562) ;  /* 0x0000000074087348 */ /* 0x000fea0003c00000 */
[----:B------:R0:W1:Y:S02]  /*23e0*/  SHFL.BFLY P1, R125, R121, R118, R119 ;  /* 0x0c000076797d7389 */ /* 0x0000640000020077 */
[----:B01----:R-:W-:Y:S01]  /*23f0*/  ENDCOLLECTIVE ;  /* 0x000000000000791b */ /* 0x003fe20003800000 */
.L_x_5562:
[----:B------:R-:W-:-:S05]  /*2400*/  FADD.FTZ R120, R63, R120 ;  /* 0x000000783f787221 */ /* 0x000fca0000010000 */
[----:B------:R-:W-:Y:S02]  /*2410*/  MOV R121, R120 ;  /* 0x0000007800797202 */ /* 0x000fe40000000f00 */
[----:B------:R-:W-:-:S07]  /*2420*/  MOV R117, R125 ;  /* 0x0000007d00757202 */ /* 0x000fce0000000f00 */
[----:B------:R-:W-:Y:S05]  /*2430*/  WARPSYNC.COLLECTIVE R116, `(.L_x_5563) ;  /* 0x0000000074087348 */ /* 0x000fea0003c00000 */
[----:B------:R0:W1:Y:S02]  /*2440*/  SHFL.BFLY P1, R125, R121, R118, R119 ;  /* 0x0c000076797d7389 */ /* 0x0000640000020077 */
[----:B01----:R-:W-:Y:S01]  /*2450*/  ENDCOLLECTIVE ;  /* 0x000000000000791b */ /* 0x003fe20003800000 */
.L_x_5563:
[----:B------:R-:W-:Y:S01]  /*2460*/  FADD.FTZ R124, R122, R117 ;  /* 0x000000757a7c7221 */ /* 0x000fe20000010000 */
[----:B------:R-:W-:-:S04]  /*2470*/  HFMA2.MMA R118, -RZ, RZ, 0, 4.76837158203125e-07 ;  /* 0x00000008ff767435 */ /* 0x000fc800000001ff */
[----:B------:R-:W-:Y:S02]  /*2480*/  MOV R121, R124 ;  /* 0x0000007c00797202 */ /* 0x000fe40000000f00 */
[----:B------:R-:W-:-:S07]  /*2490*/  MOV R123, R125 ;  /* 0x0000007d007b7202 */ /* 0x000fce0000000f00 */
[----:B------:R-:W-:Y:S05]  /*24a0*/  WARPSYNC.COLLECTIVE R116, `(.L_x_5564) ;  /* 0x0000000074087348 */ /* 0x000fea0003c00000 */
[----:B------:R0:W1:Y:S02]  /*24b0*/  SHFL.BFLY P1, R125, R121, R118, R119 ;  /* 0x0c000076797d7389 */ /* 0x0000640000020077 */
[----:B01----:R-:W-:Y:S01]  /*24c0*/  ENDCOLLECTIVE ;  /* 0x000000000000791b */ /* 0x003fe20003800000 */
.L_x_5564:
[----:B------:R-:W-:-:S05]  /*24d0*/  FADD.FTZ R123, R120, R123 ;  /* 0x0000007b787b7221 */ /* 0x000fca0000010000 */
[----:B------:R-:W-:Y:S02]  /*24e0*/  MOV R121, R123 ;  /* 0x0000007b00797202 */ /* 0x000fe40000000f00 */
[----:B------:R-:W-:-:S07]  /*24f0*/  MOV R117, R125 ;  /* 0x0000007d00757202 */ /* 0x000fce0000000f00 */
[----:B------:R-:W-:Y:S05]  /*2500*/  WARPSYNC.COLLECTIVE R116, `(.L_x_5565) ;  /* 0x0000000074087348 */ /* 0x000fea0003c00000 */
[----:B------:R0:W1:Y:S02]  /*2510*/  SHFL.BFLY P1, R125, R121, R118, R119 ;  /* 0x0c000076797d7389 */ /* 0x0000640000020077 */
[----:B01----:R-:W-:Y:S01]  /*2520*/  ENDCOLLECTIVE ;  /* 0x000000000000791b */ /* 0x003fe20003800000 */
.L_x_5565:
[----:B------:R-:W-:Y:S01]  /*2530*/  FADD.FTZ R117, R124, R117 ;  /* 0x000000757c757221 */ /* 0x000fe20000010000 */
[----:B------:R-:W-:-:S04]  /*2540*/  HFMA2.MMA R118, -RZ, RZ, 0, 9.5367431640625e-07 ;  /* 0x00000010ff767435 */ /* 0x000fc800000001ff */
[----:B------:R-:W-:Y:S02]  /*2550*/  MOV R121, R117 ;  /* 0x0000007500797202 */ /* 0x000fe40000000f00 */
[----:B------:R-:W-:-:S07]  /*2560*/  MOV R112, R125 ;  /* 0x0000007d00707202 */ /* 0x000fce0000000f00 */
[----:B------:R-:W-:Y:S05]  /*2570*/  WARPSYNC.COLLECTIVE R116, `(.L_x_5566) ;  /* 0x0000000074087348 */ /* 0x000fea0003c00000 */
[----:B------:R0:W1:Y:S02]  /*2580*/  SHFL.BFLY P1, R125, R121, R118, R119 ;  /* 0x0c000076797d7389 */ /* 0x0000640000020077 */
[----:B01----:R-:W-:Y:S01]  /*2590*/  ENDCOLLECTIVE ;  /* 0x000000000000791b */ /* 0x003fe20003800000 */
.L_x_5566:
[----:B------:R-:W-:-:S05]  /*25a0*/  FADD.FTZ R114, R123, R112 ;  /* 0x000000707b727221 */ /* 0x000fca0000010000 */
[----:B------:R-:W-:Y:S02]  /*25b0*/  MOV R121, R114 ;  /* 0x0000007200797202 */ /* 0x000fe40000000f00 */
[----:B------:R-:W-:-:S07]  /*25c0*/  MOV R112, R125 ;  /* 0x0000007d00707202 */ /* 0x000fce0000000f00 */
[----:B------:R-:W-:Y:S05]  /*25d0*/  WARPSYNC.COLLECTIVE R116, `(.L_x_5567) ;  /* 0x0000000074087348 */ /* 0x000fea0003c00000 */
[----:B------:R0:W1:Y:S02]  /*25e0*/  SHFL.BFLY P1, R125, R121, R118, R119 ;  /* 0x0c000076797d7389 */ /* 0x0000640000020077 */
[----:B01----:R-:W-:Y:S01]  /*25f0*/  ENDCOLLECTIVE ;  /* 0x000000000000791b */ /* 0x003fe20003800000 */
.L_x_5567:
[----:B------:R-:W-:Y:S01]  /*2600*/  MOV R63, R125 ;  /* 0x0000007d003f7202 */ /* 0x000fe20000000f00 */
[----:B------:R-:W-:Y:S06]  /*2610*/  BRA `(.L_x_5568) ;  /* 0xffffffe800a47947 */ /* 0x000fec000383ffff */
.L_x_5569:
        /* <DEDUP_REMOVED lines=14> */
.L_x_9193:


//--------------------- .text._ZN10layer_norm13ln_bwd_kernelINS_13Kernel_traitsI6__halfS2_fS2_fjLj512ELj1ELj4ELj1ELj16ENS_18Kernel_traits_baseILj512ES2_S2_fS2_fjLj128EEEEELb0ELb0ELb1ELb0EEEvNS_9BwdParamsE --------------------------
	.section	.text._ZN10layer_norm13ln_bwd_kernelINS_13Kernel_traitsI6__halfS2_fS2_fjLj512ELj1ELj4ELj1ELj16ENS_18Kernel_traits_baseILj512ES2_S2_fS2_fjLj128EEEEELb0ELb0ELb1ELb0EEEvNS_9BwdParamsE,"ax",@progbits
	.align	128
        .global         _ZN10layer_norm13ln_bwd_kernelINS_13Kernel_traitsI6__halfS2_fS2_fjLj512ELj1ELj4ELj1ELj16ENS_18Kernel_traits_baseILj512ES2_S2_fS2_fjLj128EEEEELb0ELb0ELb1ELb0EEEvNS_9BwdParamsE
        .type           _ZN10layer_norm13ln_bwd_kernelINS_13Kernel_traitsI6__halfS2_fS2_fjLj512ELj1ELj4ELj1ELj16ENS_18Kernel_traits_baseILj512ES2_S2_fS2_fjLj128EEEEELb0ELb0ELb1ELb0EEEvNS_9BwdParamsE,@function
        .size           _ZN10layer_norm13ln_bwd_kernelINS_13Kernel_traitsI6__halfS2_fS2_fjLj512ELj1ELj4ELj1ELj16ENS_18Kernel_traits_baseILj512ES2_S2_fS2_fjLj128EEEEELb0ELb0ELb1ELb0EEEvNS_9BwdParamsE,(.L_x_9194 - _ZN10layer_norm13ln_bwd_kernelINS_13Kernel_traitsI6__halfS2_fS2_fjLj512ELj1ELj4ELj1ELj16ENS_18Kernel_traits_baseILj512ES2_S2_fS2_fjLj128EEEEELb0ELb0ELb1ELb0EEEvNS_9BwdParamsE)
        .other          _ZN10layer_norm13ln_bwd_kernelINS_13Kernel_traitsI6__halfS2_fS2_fjLj512ELj1ELj4ELj1ELj16ENS_18Kernel_traits_baseILj512ES2_S2_fS2_fjLj128EEEEELb0ELb0ELb1ELb0EEEvNS_9BwdParamsE,@"STO_CUDA_ENTRY STV_DEFAULT"
_ZN10layer_norm13ln_bwd_kernelINS_13Kernel_traitsI6__halfS2_fS2_fjLj512ELj1ELj4ELj1ELj16ENS_18Kernel_traits_baseILj512ES2_S2_fS2_fjLj128EEEEELb0ELb0ELb1ELb0EEEvNS_9BwdParamsE:
.text._ZN10layer_norm13ln_bwd_kernelINS_13Kernel_traitsI6__halfS2_fS2_fjLj512ELj1ELj4ELj1ELj16ENS_18Kernel_traits_baseILj512ES2_S2_fS2_fjLj128EEEEELb0ELb0ELb1ELb0EEEvNS_9BwdParamsE:
        /* <DEDUP_REMOVED lines=48> */
[--C-:B-----5:R-:W-:Y:S01]  /*0300*/  HADD2.F32 R4, -RZ, R12.reuse.H0_H0 ;  /* 0x2000000cff047230 */ /* 0x120fe20000004100 */
[----:B------:R-:W-:Y:S01]  /*0310*/  ISETP.NE.U32.AND P0, PT, RZ, UR6, PT ;  /* 0x00000006ff007c0c */ /* 0x000fe2000bf05070 */
[----:B------:R-:W-:Y:S01]  /*0320*/  HADD2.F32 R6, -RZ, R12.H1_H1 ;  /* 0x3000000cff067230 */ /* 0x000fe20000004100 */
[----:B------:R-:W-:Y:S01]  /*0330*/  HFMA2.MMA R69, -RZ, RZ, 0, 0 ;  /* 0x00000000ff457435 */ /* 0x000fe200000001ff */
[--C-:B------:R-:W-:Y:S01]  /*0340*/  HADD2.F32 R7, -RZ, R13.reuse.H0_H0 ;  /* 0x2000000dff077230 */ /* 0x100fe20000004100 */
[----:B------:R-:W-:Y:S01]  /*0350*/  ISETP.NE.AND.EX P0, PT, RZ, UR7, PT, P0 ;  /* 0x00000007ff007c0c */ /* 0x000fe2000bf05300 */
[----:B------:R-:W-:Y:S02]  /*0360*/  HADD2.F32 R8, -RZ, R13.H1_H1 ;  /* 0x3000000dff087230 */ /* 0x000fe40000004100 */
[--C-:B------:R-:W-:Y:S01]  /*0370*/  HADD2.F32 R9, -RZ, R14.reuse.H0_H0 ;  /* 0x2000000eff097230 */ /* 0x100fe20000004100 */
[----:B------:R-:W-:Y:S01]  /*0380*/  ISETP.LT.U32.OR P0, PT, R3, 0x40, !P0 ;  /* 0x000000400300780c */ /* 0x000fe20004701470 */
        /* <DEDUP_REMOVED lines=11> */
.L_x_5617:
        /* <DEDUP_REMOVED lines=27> */
.L_x_5576:
[----:B------:R-:W-:-:S07]  /*05f0*/  IADD3 R89, R127, 0x20, RZ ;  /* 0x000000207f597810 */ /* 0x000fce0007ffe0ff */
.L_x_5575:
[----:B------:R-:W-:Y:S05]  /*0600*/  BSYNC B2 ;  /* 0x0000000000027941 */ /* 0x000fea0003800000 */
.L_x_5574:
[----:B------:R-:W-:Y:S01]  /*0610*/  HFMA2.MMA R131, -RZ, RZ, 0, 0 ;  /* 0x00000000ff837435 */ /* 0x000fe200000001ff */
[----:B------:R-:W-:Y:S01]  /*0620*/  MOV R132, RZ ;  /* 0x000000ff00847202 */ /* 0x000fe20000000f00 */
[----:B------:R-:W-:Y:S09]  /*0630*/  @P0 BRA `(.L_x_5577) ;  /* 0x0000000800bc0947 */ /* 0x000ff20003800000 */
[----:B------:R-:W-:-:S05]  /*0640*/  IMAD.WIDE.U32 R110, R89, 0x20, R110 ;  /* 0x00000020596e7825 */ /* 0x000fca00078e006e */
[----:B------:R2:W5:Y:S04]  /*0650*/  LDG.E.128 R28, desc[UR4][R110.64] ;  /* 0x000000046e1c7981 */ /* 0x000568000c1e1d00 */
[----:B------:R2:W5:Y:S01]  /*0660*/  LDG.E.128 R24, desc[UR4][R110.64+0x10] ;  /* 0x000010046e187981 */ /* 0x000562000c1e1d00 */
[----:B------:R-:W-:Y:S05]  /*0670*/  BRA `(.L_x_5577) ;  /* 0x0000000800ac7947 */ /* 0x000fea0003800000 */
.L_x_5573:
        /* <DEDUP_REMOVED lines=31> */
[C---:B------:R-:W-:Y:S01]  /*0870*/  FADD.FTZ R102, -R129.reuse, R91 ;  /* 0x0000005b81667221 */ /* 0x040fe20000010100 */
[C---:B------:R-:W-:Y:S01]  /*0880*/  FADD.FTZ R90, -R129.reuse, R90 ;  /* 0x0000005a815a7221 */ /* 0x040fe20000010100 */
[----:B---3--:R-:W-:Y:S01]  /*0890*/  FADD.FTZ R106, -R129, R98 ;  /* 0x00000062816a7221 */ /* 0x008fe20000010100 */
[----:B----4-:R-:W-:-:S02]  /*08a0*/  HADD2.F32 R89, -RZ, R92.H0_H0 ;  /* 0x2000005cff597230 */ /* 0x010fc40000004100 */
[--C-:B------:R-:W-:Y:S02]  /*08b0*/  HADD2.F32 R91, -RZ, R94.reuse.H0_H0 ;  /* 0x2000005eff5b7230 */ /* 0x100fe40000004100 */
[----:B------:R-:W-:Y:S02]  /*08c0*/  HADD2.F32 R105, -RZ, R94.H1_H1 ;  /* 0x3000005eff697230 */ /* 0x000fe40000004100 */
[----:B------:R-:W-:Y:S01]  /*08d0*/  FADD.FTZ R94, -R129, R96 ;  /* 0x00000060815e7221 */ /* 0x000fe20000010100 */
[----:B------:R-:W-:Y:S02]  /*08e0*/  HADD2.F32 R92, -RZ, R92.H1_H1 ;  /* 0x3000005cff5c7230 */ /* 0x000fe40000004100 */
[----:B-----5:R-:W-:Y:S01]  /*08f0*/  FMUL.FTZ R3, R125, R88 ;  /* 0x000000587d037220 */ /* 0x020fe20000410000 */
[-C--:B------:R-:W-:Y:S01]  /*0900*/  FMUL.FTZ R98, R4, R89.reuse ;  /* 0x0000005904627220 */ /* 0x080fe20000410000 */
[--C-:B------:R-:W-:Y:S02]  /*0910*/  HADD2.F32 R100, -RZ, R93.reuse.H0_H0 ;  /* 0x2000005dff647230 */ /* 0x100fe40000004100 */
[C---:B------:R-:W-:Y:S01]  /*0920*/  FADD.FTZ R104, -R129.reuse, R97 ;  /* 0x0000006181687221 */ /* 0x040fe20000010100 */
[----:B0-----:R-:W-:Y:S01]  /*0930*/  FADD.FTZ R116, -R129, R99 ;  /* 0x0000006381747221 */ /* 0x001fe20000010100 */
[C---:B------:R-:W-:Y:S01]  /*0940*/  FMUL.FTZ R101, R125.reuse, R94 ;  /* 0x0000005e7d657220 */ /* 0x040fe20000410000 */
[----:B------:R-:W-:Y:S01]  /*0950*/  FMUL.FTZ R97, R125, R90 ;  /* 0x0000005a7d617220 */ /* 0x000fe20000410000 */
[----:B------:R-:W-:Y:S01]  /*0960*/  FADD.FTZ R52, R52, R89 ;  /* 0x0000005934347221 */ /* 0x000fe20000010000 */
[----:B------:R-:W-:Y:S01]  /*0970*/  FFMA.FTZ R68, R3, R89, R68 ;  /* 0x0000005903447223 */ /* 0x000fe20000010044 */
[----:B------:R-:W-:Y:S01]  /*0980*/  FMUL.FTZ R99, R6, R92 ;  /* 0x0000005c06637220 */ /* 0x000fe20000410000 */
[----:B------:R-:W-:Y:S01]  /*0990*/  FADD.FTZ R88, RZ, R98 ;  /* 0x00000062ff587221 */ /* 0x000fe20000010000 */
[----:B------:R-:W-:Y:S01]  /*09a0*/  FMUL.FTZ R22, R125, R22 ;  /* 0x000000167d167220 */ /* 0x000fe20000410000 */
[----:B------:R-:W-:Y:S01]  /*09b0*/  FFMA.FTZ R89, R3, R98, RZ ;  /* 0x0000006203597223 */ /* 0x000fe200000100ff */
[----:B------:R-:W-:Y:S01]  /*09c0*/  FMUL.FTZ R96, R125, R102 ;  /* 0x000000667d607220 */ /* 0x000fe20000410000 */
[----:B------:R-:W-:Y:S01]  /*09d0*/  FADD.FTZ R48, R48, R91 ;  /* 0x0000005b30307221 */ /* 0x000fe20000010000 */
[-C--:B------:R-:W-:Y:S01]  /*09e0*/  FFMA.FTZ R64, R101, R91.reuse, R64 ;  /* 0x0000005b65407223 */ /* 0x080fe20000010040 */
[----:B------:R-:W-:Y:S01]  /*09f0*/  FMUL.FTZ R102, R9, R91 ;  /* 0x0000005b09667220 */ /* 0x000fe20000410000 */
[----:B------:R-:W-:-:S02]  /*0a00*/  HADD2.F32 R93, -RZ, R93.H1_H1 ;  /* 0x3000005dff5d7230 */ /* 0x000fc40000004100 */
[----:B------:R-:W-:Y:S01]  /*0a10*/  FADD.FTZ R54, R54, R100 ;  /* 0x0000006436367221 */ /* 0x000fe20000010000 */
[-C--:B------:R-:W-:Y:S01]  /*0a20*/  FFMA.FTZ R70, R97, R100.reuse, R70 ;  /* 0x0000006461467223 */ /* 0x080fe20000010046 */
[----:B------:R-:W-:Y:S01]  /*0a30*/  FADD.FTZ R91, R88, R99 ;  /* 0x00000063585b7221 */ /* 0x000fe20000010000 */
[----:B------:R-:W-:Y:S01]  /*0a40*/  FMUL.FTZ R100, R7, R100 ;  /* 0x0000006407647220 */ /* 0x000fe20000410000 */
[----:B------:R-:W-:Y:S01]  /*0a50*/  FFMA.FTZ R88, R22, R99, R89 ;  /* 0x0000006316587223 */ /* 0x000fe20000010059 */
[----:B------:R-:W-:Y:S02]  /*0a60*/  FMUL.FTZ R103, R8, R93 ;  /* 0x0000005d08677220 */ /* 0x000fe40000410000 */
[----:B------:R-:W-:Y:S01]  /*0a70*/  FADD.FTZ R90, R91, R100 ;  /* 0x000000645b5a7221 */ /* 0x000fe20000010000 */
[----:B------:R-:W-:Y:S01]  /*0a80*/  FFMA.FTZ R89, R97, R100, R88 ;  /* 0x0000006461597223 */ /* 0x000fe20000010058 */
[----:B------:R-:W-:Y:S02]  /*0a90*/  FMUL.FTZ R104, R125, R104 ;  /* 0x000000687d687220 */ /* 0x000fe40000410000 */
        /* <DEDUP_REMOVED lines=9> */
[----:B------:R-:W-:Y:S01]  /*0b30*/  FMUL.FTZ R107, R125, R106 ;  /* 0x0000006a7d6b7220 */ /* 0x000fe20000410000 */
[-C--:B------:R-:W-:Y:S01]  /*0b40*/  FMUL.FTZ R106, R11, R108.reuse ;  /* 0x0000006c0b6a7220 */ /* 0x080fe20000410000 */
        /* <DEDUP_REMOVED lines=16> */
.L_x_5579:
[----:B------:R-:W-:Y:S05]  /*0c50*/  BSYNC B2 ;  /* 0x0000000000027941 */ /* 0x000fea0003800000 */
.L_x_5578:
[----:B------:R-:W-:Y:S05]  /*0c60*/  @!P3 BRA `(.L_x_5577) ;  /* 0x000000040030b947 */ /* 0x000fea0003800000 */
        /* <DEDUP_REMOVED lines=14> */
[C---:B------:R-:W-:Y:S01]  /*0d50*/  FADD.FTZ R86, -R129.reuse, R86 ;  /* 0x0000005681567221 */ /* 0x040fe20000010100 */
[----:B------:R-:W-:Y:S01]  /*0d60*/  FADD.FTZ R118, -R129, R87 ;  /* 0x0000005781767221 */ /* 0x000fe20000010100 */
[C---:B-----5:R-:W-:Y:S01]  /*0d70*/  FMUL.FTZ R85, R125.reuse, R84 ;  /* 0x000000547d557220 */ /* 0x060fe20000410000 */
[----:B------:R-:W-:Y:S01]  /*0d80*/  FMUL.FTZ R84, R125, R116 ;  /* 0x000000747d547220 */ /* 0x000fe20000410000 */
[----:B----4-:R-:W-:-:S02]  /*0d90*/  HADD2.F32 R114, -RZ, R88.H0_H0 ;  /* 0x20000058ff727230 */ /* 0x010fc40000004100 */
[C---:B------:R-:W-:Y:S01]  /*0da0*/  FMUL.FTZ R87, R125.reuse, R86 ;  /* 0x000000567d577220 */ /* 0x040fe20000410000 */
[----:B------:R-:W-:Y:S02]  /*0db0*/  HADD2.F32 R88, -RZ, R88.H1_H1 ;  /* 0x30000058ff587230 */ /* 0x000fe40000004100 */
[--C-:B------:R-:W-:Y:S02]  /*0dc0*/  HADD2.F32 R115, -RZ, R89.reuse.H0_H0 ;  /* 0x20000059ff737230 */ /* 0x100fe40000004100 */
[----:B------:R-:W-:Y:S01]  /*0dd0*/  FMUL.FTZ R86, R125, R118 ;  /* 0x000000767d567220 */ /* 0x000fe20000410000 */
[----:B------:R-:W-:Y:S02]  /*0de0*/  HADD2.F32 R89, -RZ, R89.H1_H1 ;  /* 0x30000059ff597230 */ /* 0x000fe40000004100 */
[-C--:B0-----:R-:W-:Y:S01]  /*0df0*/  FMUL.FTZ R112, R13, R114.reuse ;  /* 0x000000720d707220 */ /* 0x081fe20000410000 */
        /* <DEDUP_REMOVED lines=14> */
[----:B-1----:R-:W-:Y:S02]  /*0ee0*/  HADD2.F32 R110, -RZ, R91.H1_H1 ;  /* 0x3000005bff6e7230 */ /* 0x002fe40000004100 */
[----:B------:R-:W-:Y:S01]  /*0ef0*/  FADD.FTZ R91, R88, R113 ;  /* 0x00000071585b7221 */ /* 0x000fe20000010000 */
[----:B------:R-:W-:Y:S01]  /*0f00*/  FFMA.FTZ R88, R84, R113, R89 ;  /* 0x0000007154587223 */ /* 0x000fe20000010059 */
[--C-:B------:R-:W-:Y:S02]  /*0f10*/  HADD2.F32 R117, -RZ, R90.reuse.H0_H0 ;  /* 0x2000005aff757230 */ /* 0x100fe40000004100 */
[C---:B---3--:R-:W-:Y:S01]  /*0f20*/  FADD.FTZ R120, -R129.reuse, R93 ;  /* 0x0000005d81787221 */ /* 0x048fe20000010100 */
[----:B------:R-:W-:Y:S02]  /*0f30*/  HADD2.F32 R121, -RZ, R90.H1_H1 ;  /* 0x3000005aff797230 */ /* 0x000fe40000004100 */
[----:B------:R-:W-:Y:S01]  /*0f40*/  FADD.FTZ R92, -R129, R92 ;  /* 0x0000005c815c7221 */ /* 0x000fe20000010100 */
[----:B------:R-:W-:Y:S01]  /*0f50*/  FADD.FTZ R90, R91, R114 ;  /* 0x000000725b5a7221 */ /* 0x000fe20000010000 */
[----:B------:R-:W-:Y:S01]  /*0f60*/  FFMA.FTZ R89, R87, R114, R88 ;  /* 0x0000007257597223 */ /* 0x000fe20000010058 */
        /* <DEDUP_REMOVED lines=28> */
.L_x_5577:
[----:B------:R-:W-:Y:S05]  /*1130*/  BSYNC B1 ;  /* 0x0000000000017941 */ /* 0x000fea0003800000 */
.L_x_5572:
        /* <DEDUP_REMOVED lines=20> */
.L_x_5629:
        /* <DEDUP_REMOVED lines=35> */
[----:B------:R-:W-:Y:S01]  /*14b0*/  FFMA.FTZ R117, R3, R94, R111 ;  /* 0x0000005e03757223 */ /* 0x000fe2000001006f */
[----:B------:R-:W-:Y:S02]  /*14c0*/  MOV R91, UR11 ;  /* 0x0000000b005b7c02 */ /* 0x000fe40008000f00 */
[----:B------:R-:W-:Y:S01]  /*14d0*/  ISETP.NE.U32.AND P6, PT, R90, RZ, PT ;  /* 0x000000ff5a00720c */ /* 0x000fe20003fc5070 */
[----:B------:R-:W-:-:S03]  /*14e0*/  FADD.FTZ R116, R98, -R117 ;  /* 0x8000007562747221 */ /* 0x000fc60000010000 */
[----:B------:R-:W-:Y:S01]  /*14f0*/  ISETP.NE.AND.EX P6, PT, R91, RZ, PT, P6 ;  /* 0x000000ff5b00720c */ /* 0x000fe20003fc5360 */
[----:B------:R-:W-:-:S12]  /*1500*/  FMUL.FTZ R117, R125, R116 ;  /* 0x000000747d757220 */ /* 0x000fd80000410000 */
[----:B------:R-:W-:-:S07]  /*1510*/  @P6 FADD.FTZ R117, R36, R117 ;  /* 0x0000007524756221 */ /* 0x000fce0000010000 */
.L_x_5584:
[----:B------:R-:W-:Y:S05]  /*1520*/  BSYNC B2 ;  /* 0x0000000000027941 */ /* 0x000fea0003800000 */
.L_x_5583:
        /* <DEDUP_REMOVED lines=11> */
.L_x_5586:
[----:B------:R-:W-:Y:S05]  /*15e0*/  BSYNC B2 ;  /* 0x0000000000027941 */ /* 0x000fea0003800000 */
.L_x_5585:
        /* <DEDUP_REMOVED lines=11> */
.L_x_5588:
[----:B------:R-:W-:Y:S05]  /*16a0*/  BSYNC B2 ;  /* 0x0000000000027941 */ /* 0x000fea0003800000 */
.L_x_5587:
        /* <DEDUP_REMOVED lines=11> */
.L_x_5590:
[----:B------:R-:W-:Y:S05]  /*1760*/  BSYNC B2 ;  /* 0x0000000000027941 */ /* 0x000fea0003800000 */
.L_x_5589:
        /* <DEDUP_REMOVED lines=11> */
.L_x_5592:
[----:B------:R-:W-:Y:S05]  /*1820*/  BSYNC B2 ;  /* 0x0000000000027941 */ /* 0x000fea0003800000 */
.L_x_5591:
        /* <DEDUP_REMOVED lines=11> */
.L_x_5594:
[----:B------:R-:W-:Y:S05]  /*18e0*/  BSYNC B2 ;  /* 0x0000000000027941 */ /* 0x000fea0003800000 */
.L_x_5593:
        /* <DEDUP_REMOVED lines=11> */
.L_x_5596:
[----:B------:R-:W-:Y:S05]  /*19a0*/  BSYNC B2 ;  /* 0x0000000000027941 */ /* 0x000fea0003800000 */
.L_x_5595:
        /* <DEDUP_REMOVED lines=11> */
.L_x_5598:
[----:B------:R-:W-:Y:S05]  /*1a60*/  BSYNC B2 ;  /* 0x0000000000027941 */ /* 0x000fea0003800000 */
.L_x_5597:
[----:B------:R-:W-:Y:S01]  /*1a70*/  ISETP.NE.U32.AND P6, PT, R88, RZ, PT ;  /* 0x000000ff5800720c */ /* 0x000fe20003fc5070 */
[----:B------:R-:W-:Y:S01]  /*1a80*/  @P5 FMUL.FTZ R88, R117, R140 ;  /* 0x0000008c75585220 */ /* 0x000fe20000410000 */
[----:B------:R-:W-:Y:S01]  /*1a90*/  @P5 FMUL.FTZ R134, R129, R142 ;  /* 0x0000008e81865220 */ /* 0x000fe20000410000 */
[----:B----4-:R-:W-:Y:S01]  /*1aa0*/  @P5 FMUL.FTZ R131, R135, R131 ;  /* 0x0000008387835220 */ /* 0x010fe20000410000 */
[----:B------:R-:W-:Y:S01]  /*1ab0*/  ISETP.NE.AND.EX P6, PT, R89, RZ, PT, P6 ;  /* 0x000000ff5900720c */ /* 0x000fe20003fc5360 */
[----:B0-----:R-:W-:Y:S01]  /*1ac0*/  @P5 FMUL.FTZ R128, R137, R128 ;  /* 0x0000008089805220 */ /* 0x001fe20000410000 */
[----:B------:R-:W-:Y:S01]  /*1ad0*/  @P5 F2FP.F16.F32.PACK_AB R90, RZ, R88 ;  /* 0x00000058ff5a523e */ /* 0x000fe200000000ff */
[----:B------:R-:W-:Y:S01]  /*1ae0*/  @P5 FMUL.FTZ R91, R116, R139 ;  /* 0x0000008b745b5220 */ /* 0x000fe20000410000 */
[----:B------:R-:W0:Y:S01]  /*1af0*/  @P5 LDC.64 R88, c[0x0][0x2f8] ;  /* 0x0000be00ff585b82 */ /* 0x000e220000000a00 */
[----:B-1----:R-:W-:Y:S01]  /*1b00*/  @P5 FMUL.FTZ R133, R132, R133 ;  /* 0x0000008584855220 */ /* 0x002fe20000410000 */
[----:B------:R-:W-:Y:S01]  /*1b10*/  @P5 FMUL.FTZ R130, R136, R130 ;  /* 0x0000008288825220 */ /* 0x000fe20000410000 */
[----:B------:R-:W-:Y:S01]  /*1b20*/  @P5 FMUL.FTZ R110, R138, R110 ;  /* 0x0000006e8a6e5220 */ /* 0x000fe20000410000 */
[----:B------:R-:W-:Y:S01]  /*1b30*/  @P5 F2FP.F16.F32.PACK_AB R134, RZ, R134 ;  /* 0x00000086ff86523e */ /* 0x000fe200000000ff */
[----:B------:R-:W-:Y:S01]  /*1b40*/  @P1 IMAD.WIDE.U32 R92, R127, 0x20, R92 ;  /* 0x000000207f5c1825 */ /* 0x000fe200078e005c */
[----:B------:R-:W-:-:S02]  /*1b50*/  @P5 F2FP.F16.F32.PACK_AB R131, RZ, R131 ;  /* 0x00000083ff83523e */ /* 0x000fc400000000ff */
[----:B------:R-:W-:Y:S02]  /*1b60*/  @P5 F2FP.F16.F32.PACK_AB R128, RZ, R128 ;  /* 0x00000080ff80523e */ /* 0x000fe400000000ff */
[----:B------:R-:W-:Y:S02]  /*1b70*/  @P5 F2FP.F16.F32.PACK_AB R91, RZ, R91 ;  /* 0x0000005bff5b523e */ /* 0x000fe400000000ff */
[----:B------:R-:W-:Y:S02]  /*1b80*/  @P5 F2FP.F16.F32.PACK_AB R133, RZ, R133 ;  /* 0x00000085ff85523e */ /* 0x000fe400000000ff */
[----:B------:R-:W-:Y:S02]  /*1b90*/  @P5 F2FP.F16.F32.PACK_AB R130, RZ, R130 ;  /* 0x00000082ff82523e */ /* 0x000fe400000000ff */
[----:B------:R-:W-:Y:S02]  /*1ba0*/  @P5 F2FP.F16.F32.PACK_AB R110, RZ, R110 ;  /* 0x0000006eff6e523e */ /* 0x000fe400000000ff */
        /* <DEDUP_REMOVED lines=22> */
.L_x_5582:
[----:B------:R-:W-:Y:S05]  /*1d10*/  BSYNC B1 ;  /* 0x0000000000017941 */ /* 0x000fea0003800000 */
.L_x_5581:
        /* <DEDUP_REMOVED lines=28> */
.L_x_5602:
[----:B------:R-:W-:Y:S05]  /*1ee0*/  BSYNC B2 ;  /* 0x0000000000027941 */ /* 0x000fea0003800000 */
.L_x_5601:
        /* <DEDUP_REMOVED lines=11> */
.L_x_5604:
[----:B------:R-:W-:Y:S05]  /*1fa0*/  BSYNC B2 ;  /* 0x0000000000027941 */ /* 0x000fea0003800000 */
.L_x_5603:
        /* <DEDUP_REMOVED lines=11> */
.L_x_5606:
[----:B------:R-:W-:Y:S05]  /*2060*/  BSYNC B2 ;  /* 0x0000000000027941 */ /* 0x000fea0003800000 */
.L_x_5605:
        /* <DEDUP_REMOVED lines=11> */
.L_x_5608:
[----:B------:R-:W-:Y:S05]  /*2120*/  BSYNC B2 ;  /* 0x0000000000027941 */ /* 0x000fea0003800000 */
.L_x_5607:
        /* <DEDUP_REMOVED lines=11> */
.L_x_5610:
[----:B------:R-:W-:Y:S05]  /*21e0*/  BSYNC B2 ;  /* 0x0000000000027941 */ /* 0x000fea0003800000 */
.L_x_5609:
        /* <DEDUP_REMOVED lines=11> */
.L_x_5612:
[----:B------:R-:W-:Y:S05]  /*22a0*/  BSYNC B2 ;  /* 0x0000000000027941 */ /* 0x000fea0003800000 */
.L_x_5611:
        /* <DEDUP_REMOVED lines=11> */
.L_x_5614:
[----:B------:R-:W-:Y:S05]  /*2360*/  BSYNC B2 ;  /* 0x0000000000027941 */ /* 0x000fea0003800000 */
.L_x_5613:
        /* <DEDUP_REMOVED lines=11> */
.L_x_5616:
[----:B------:R-:W-:Y:S05]  /*2420*/  BSYNC B2 ;  /* 0x0000000000027941 */ /* 0x000fea0003800000 */
.L_x_5615:
        /* <DEDUP_REMOVED lines=40> */
.L_x_5600:
[----:B------:R-:W-:Y:S05]  /*26b0*/  BSYNC B1 ;  /* 0x0000000000017941 */ /* 0x000fea0003800000 */
.L_x_5599:
[----:B0-2---:R-:W0:Y:S02]  /*26c0*/  LDC.64 R88, c[0x0][0x210] ;  /* 0x00008400ff587b82 */ /* 0x005e240000000a00 */
[----:B0-----:R-:W-:-:S04]  /*26d0*/  LEA R2, R88, R2, 0x2 ;  /* 0x0000000258027211 */ /* 0x001fc800078e10ff */
[----:B------:R-:W-:-:S13]  /*26e0*/  ISETP.GE.AND P1, PT, R2, R89, PT ;  /* 0x000000590200720c */ /* 0x000fda0003f26270 */
[----:B------:R-:W-:Y:S05]  /*26f0*/  @!P1 BRA `(.L_x_5617) ;  /* 0xffffffdc00509947 */ /* 0x000fea000383ffff */
.L_x_5571:
[----:B------:R-:W-:Y:S05]  /*2700*/  BSYNC B0 ;  /* 0x0000000000007941 */ /* 0x000fea0003800000 */
.L_x_5570:
        /* <DEDUP_REMOVED lines=18> */
[----:B------:R-:W-:Y:S03]  /*2830*/  STS.128 [R2], R52 ;  /* 0x0000003402007388 */ /* 0x000fe60000000c00 */
[----:B------:R-:W-:Y:S01]  /*2840*/  IADD3 R24, P4, R27, R0, RZ ;  /* 0x000000001b187210 */ /* 0x000fe20007f9e0ff */
[----:B------:R-:W-:Y:S03]  /*2850*/  STS.128 [R2+0x10], R48 ;  /* 0x0000103002007388 */ /* 0x000fe60000000c00 */
[----:B------:R-:W-:Y:S01]  /*2860*/  IADD3.X R33, RZ, RZ, RZ, P4, !PT ;  /* 0x000000ffff217210 */ /* 0x000fe200027fe4ff */
[----:B------:R-:W-:Y:S03]  /*2870*/  STS.128 [R2+0x400], R44 ;  /* 0x0004002c02007388 */ /* 0x000fe60000000c00 */
[----:B------:R-:W-:Y:S01]  /*2880*/  SHF.L.U64.HI R33, R24, 0x2, R33 ;  /* 0x0000000218217819 */ /* 0x000fe20000010221 */
[----:B------:R-:W-:Y:S01]  /*2890*/  STS.128 [R2+0x410], R40 ;  /* 0x0004102802007388 */ /* 0x000fe20000000c00 */
        /* <DEDUP_REMOVED lines=115> */
.L_x_5580:
[----:B-1----:R-:W-:Y:S01]  /*2fd0*/  HFMA2.MMA R116, -RZ, RZ, 0, 5.9604644775390625e-08 ;  /* 0x00000001ff747435 */ /* 0x002fe200000001ff */
[----:B------:R-:W-:Y:S01]  /*2fe0*/  BSSY B1, `(.L_x_5618) ;  /* 0x0000007000017945 */ /* 0x000fe20003800000 */
[----:B------:R-:W-:Y:S02]  /*2ff0*/  MOV R117, R131 ;  /* 0x0000008300757202 */ /* 0x000fe40000000f00 */
[----:B------:R-:W-:Y:S02]  /*3000*/  MOV R129, 0x1f ;  /* 0x0000001f00817802 */ /* 0x000fe40000000f00 */
[----:B--2---:R-:W-:-:S07]  /*3010*/  MOV R110, 0xffffffff ;  /* 0xffffffff006e7802 */ /* 0x004fce0000000f00 */
[----:B0----5:R-:W-:Y:S05]  /*3020*/  WARPSYNC.COLLECTIVE R110, `(.L_x_5619) ;  /* 0x000000006e087348 */ /* 0x021fea0003c00000 */
[----:B------:R1:W2:Y:S02]  /*3030*/  SHFL.BFLY P1, R111, R117, R116, R129 ;  /* 0x0c000074756f7389 */ /* 0x0002a40000020081 */
[----:B012--5:R-:W-:Y:S01]  /*3040*/  ENDCOLLECTIVE ;  /* 0x000000000000791b */ /* 0x027fe20003800000 */
.L_x_5619:
[----:B------:R-:W-:Y:S05]  /*3050*/  BSYNC B1 ;  /* 0x0000000000017941 */ /* 0x000fea0003800000 */
.L_x_5618:
        /* <DEDUP_REMOVED lines=8> */
.L_x_5620:
[----:B------:R-:W-:Y:S01]  /*30e0*/  FADD.FTZ R88, R88, R131 ;  /* 0x0000008358587221 */ /* 0x000fe20000010000 */
[----:B------:R-:W-:-:S04]  /*30f0*/  HFMA2.MMA R116, -RZ, RZ, 0, 1.1920928955078125e-07 ;  /* 0x00000002ff747435 */ /* 0x000fc800000001ff */
[----:B------:R-:W-:Y:S02]  /*3100*/  MOV R117, R88 ;  /* 0x0000005800757202 */ /* 0x000fe40000000f00 */
[----:B------:R-:W-:-:S07]  /*3110*/  MOV R89, R111 ;  /* 0x0000006f00597202 */ /* 0x000fce0000000f00 */
[----:B------:R-:W-:Y:S05]  /*3120*/  WARPSYNC.COLLECTIVE R110, `(.L_x_5621) ;  /* 0x000000006e087348 */ /* 0x000fea0003c00000 */
[----:B------:R0:W1:Y:S02]  /*3130*/  SHFL.BFLY P1, R111, R117, R116, R129 ;  /* 0x0c000074756f7389 */ /* 0x0000640000020081 */
[----:B01----:R-:W-:Y:S01]  /*3140*/  ENDCOLLECTIVE ;  /* 0x000000000000791b */ /* 0x003fe20003800000 */
.L_x_5621:
[----:B------:R-:W-:-:S05]  /*3150*/  FADD.FTZ R89, R89, R132 ;  /* 0x0000008459597221 */ /* 0x000fca0000010000 */
[----:B------:R-:W-:Y:S02]  /*3160*/  MOV R117, R89 ;  /* 0x0000005900757202 */ /* 0x000fe40000000f00 */
[----:B------:R-:W-:-:S07]  /*3170*/  MOV R91, R111 ;  /* 0x0000006f005b7202 */ /* 0x000fce0000000f00 */
[----:B------:R-:W-:Y:S05]  /*3180*/  WARPSYNC.COLLECTIVE R110, `(.L_x_5622) ;  /* 0x000000006e087348 */ /* 0x000fea0003c00000 */
[----:B------:R0:W1:Y:S02]  /*3190*/  SHFL.BFLY P1, R111, R117, R116, R129 ;  /* 0x0c000074756f7389 */ /* 0x0000640000020081 */
[----:B01----:R-:W-:Y:S01]  /*31a0*/  ENDCOLLECTIVE ;  /* 0x000000000000791b */ /* 0x003fe20003800000 */
.L_x_5622:
[----:B------:R-:W-:Y:S01]  /*31b0*/  FADD.FTZ R91, R88, R91 ;  /* 0x0000005b585b7221 */ /* 0x000fe20000010000 */
[----:B------:R-:W-:-:S04]  /*31c0*/  HFMA2.MMA R116, -RZ, RZ, 0, 2.384185791015625e-07 ;  /* 0x00000004ff747435 */ /* 0x000fc800000001ff */
[----:B------:R-:W-:Y:S02]  /*31d0*/  MOV R117, R91 ;  /* 0x0000005b00757202 */ /* 0x000fe40000000f00 */
[----:B------:R-:W-:-:S07]  /*31e0*/  MOV R90, R111 ;  /* 0x0000006f005a7202 */ /* 0x000fce0000000f00 */
[----:B------:R-:W-:Y:S05]  /*31f0*/  WARPSYNC.COLLECTIVE R110, `(.L_x_5623) ;  /* 0x000000006e087348 */ /* 0x000fea0003c00000 */
[----:B------:R0:W1:Y:S02]  /*3200*/  SHFL.BFLY P1, R111, R117, R116, R129 ;  /* 0x0c000074756f7389 */ /* 0x0000640000020081 */
[----:B01----:R-:W-:Y:S01]  /*3210*/  ENDCOLLECTIVE ;  /* 0x000000000000791b */ /* 0x003fe20003800000 */
.L_x_5623:
[----:B------:R-:W-:-:S05]  /*3220*/  FADD.FTZ R90, R89, R90 ;  /* 0x0000005a595a7221 */ /* 0x000fca0000010000 */
[----:B------:R-:W-:Y:S02]  /*3230*/  MOV R117, R90 ;  /* 0x0000005a00757202 */ /* 0x000fe40000000f00 */
[----:B------:R-:W-:-:S07]  /*3240*/  MOV R92, R111 ;  /* 0x0000006f005c7202 */ /* 0x000fce0000000f00 */
[----:B------:R-:W-:Y:S05]  /*3250*/  WARPSYNC.COLLECTIVE R110, `(.L_x_5624) ;  /* 0x000000006e087348 */ /* 0x000fea0003c00000 */
[----:B------:R0:W1:Y:S02]  /*3260*/  SHFL.BFLY P1, R111, R117, R116, R129 ;  /* 0x0c000074756f7389 */ /* 0x0000640000020081 */
[----:B01----:R-:W-:Y:S01]  /*3270*/  ENDCOLLECTIVE ;  /* 0x000000000000791b */ /* 0x003fe20003800000 */
.L_x_5624:
[----:B------:R-:W-:Y:S01]  /*3280*/  FADD.FTZ R92, R91, R92 ;  /* 0x0000005c5b5c7221 */ /* 0x000fe20000010000 */
[----:B------:R-:W-:-:S04]  /*3290*/  HFMA2.MMA R116, -RZ, RZ, 0, 4.76837158203125e-07 ;  /* 0x00000008ff747435 */ /* 0x000fc800000001ff */
[----:B------:R-:W-:Y:S02]  /*32a0*/  MOV R117, R92 ;  /* 0x0000005c00757202 */ /* 0x000fe40000000f00 */
[----:B------:R-:W-:-:S07]  /*32b0*/  MOV R93, R111 ;  /* 0x0000006f005d7202 */ /* 0x000fce0000000f00 */
[----:B------:R-:W-:Y:S05]  /*32c0*/  WARPSYNC.COLLECTIVE R110, `(.L_x_5625) ;  /* 0x000000006e087348 */ /* 0x000fea0003c00000 */
[----:B------:R0:W1:Y:S02]  /*32d0*/  SHFL.BFLY P1, R111, R117, R116, R129 ;  /* 0x0c000074756f7389 */ /* 0x0000640000020081 */
[----:B01----:R-:W-:Y:S01]  /*32e0*/  ENDCOLLECTIVE ;  /* 0x000000000000791b */ /* 0x003fe20003800000 */
.L_x_5625:
[----:B------:R-:W-:-:S05]  /*32f0*/  FADD.FTZ R93, R90, R93 ;  /* 0x0000005d5a5d7221 */ /* 0x000fca0000010000 */
[----:B------:R-:W-:Y:S02]  /*3300*/  MOV R117, R93 ;  /* 0x0000005d00757202 */ /* 0x000fe40000000f00 */
[----:B------:R-:W-:-:S07]  /*3310*/  MOV R95, R111 ;  /* 0x0000006f005f7202 */ /* 0x000fce0000000f00 */
[----:B------:R-:W-:Y:S05]  /*3320*/  WARPSYNC.COLLECTIVE R110, `(.L_x_5626) ;  /* 0x000000006e087348 */ /* 0x000fea0003c00000 */
[----:B------:R0:W1:Y:S02]  /*3330*/  SHFL.BFLY P1, R111, R117, R116, R129 ;  /* 0x0c000074756f7389 */ /* 0x0000640000020081 */
[----:B01----:R-:W-:Y:S01]  /*3340*/  ENDCOLLECTIVE ;  /* 0x000000000000791b */ /* 0x003fe20003800000 */
.L_x_5626:
[----:B------:R-:W-:Y:S01]  /*3350*/  FADD.FTZ R95, R92, R95 ;  /* 0x0000005f5c5f7221 */ /* 0x000fe20000010000 */
[----:B------:R-:W-:-:S04]  /*3360*/  HFMA2.MMA R116, -RZ, RZ, 0, 9.5367431640625e-07 ;  /* 0x00000010ff747435 */ /* 0x000fc800000001ff */
[----:B------:R-:W-:Y:S02]  /*3370*/  MOV R117, R95 ;  /* 0x0000005f00757202 */ /* 0x000fe40000000f00 */
[----:B------:R-:W-:-:S07]  /*3380*/  MOV R94, R111 ;  /* 0x0000006f005e7202 */ /* 0x000fce0000000f00 */
[----:B------:R-:W-:Y:S05]  /*3390*/  WARPSYNC.COLLECTIVE R110, `(.L_x_5627) ;  /* 0x000000006e087348 */ /* 0x000fea0003c00000 */
[----:B------:R0:W1:Y:S02]  /*33a0*/  SHFL.BFLY P1, R111, R117, R116, R129 ;  /* 0x0c000074756f7389 */ /* 0x0000640000020081 */
[----:B01----:R-:W-:Y:S01]  /*33b0*/  ENDCOLLECTIVE ;  /* 0x000000000000791b */ /* 0x003fe20003800000 */
.L_x_5627:
[----:B------:R-:W-:-:S05]  /*33c0*/  FADD.FTZ R94, R93, R94 ;  /* 0x0000005e5d5e7221 */ /* 0x000fca0000010000 */
[----:B------:R-:W-:Y:S02]  /*33d0*/  MOV R117, R94 ;  /* 0x0000005e00757202 */ /* 0x000fe40000000f00 */
[----:B------:R-:W-:-:S07]  /*33e0*/  MOV R88, R111 ;  /* 0x0000006f00587202 */ /* 0x000fce0000000f00 */
[----:B------:R-:W-:Y:S05]  /*33f0*/  WARPSYNC.COLLECTIVE R110, `(.L_x_5628) ;  /* 0x000000006e087348 */ /* 0x000fea0003c00000 */
[----:B------:R0:W1:Y:S02]  /*3400*/  SHFL.BFLY P1, R111, R117, R116, R129 ;  /* 0x0c000074756f7389 */ /* 0x0000640000020081 */
[----:B01----:R-:W-:Y:S01]  /*3410*/  ENDCOLLECTIVE ;  /* 0x000000000000791b */ /* 0x003fe20003800000 */
.L_x_5628:
[----:B------:R-:W-:Y:S01]  /*3420*/  MOV R89, R111 ;  /* 0x0000006f00597202 */ /* 0x000fe20000000f00 */
[----:B------:R-:W-:Y:S06]  /*3430*/  BRA `(.L_x_5629) ;  /* 0xffffffdc00907947 */ /* 0x000fec000383ffff */
.L_x_5630:
        /* <DEDUP_REMOVED lines=12> */
.L_x_9194:


//--------------------- .text._ZN10layer_norm13ln_bwd_kernelINS_13Kernel_traitsI6__halfS2_fS2_fjLj512ELj1ELj4ELj1ELj16ENS_18Kernel_traits_baseILj512ES2_S2_fS2_fjLj128EEEEELb0ELb0ELb1ELb1EEEvNS_9BwdParamsE --------------------------
	.section	.text._ZN10layer_norm13ln_bwd_kernelINS_13Kernel_traitsI6__halfS2_fS2_fjLj512ELj1ELj4ELj1ELj16ENS_18Kernel_traits_baseILj512ES2_S2_fS2_fjLj128EEEEELb0ELb0ELb1ELb1EEEvNS_9BwdParamsE,"ax",@progbits
	.align	128
        .global         _ZN10layer_norm13ln_bwd_kernelINS_13Kernel_traitsI6__halfS2_fS2_fjLj512ELj1ELj4ELj1ELj16ENS_18Kernel_traits_baseILj512ES2_S2_fS2_fjLj128EEEEELb0ELb0ELb1ELb1EEEvNS_9BwdParamsE
        .type           _ZN10layer_norm13ln_bwd_kernelINS_13Kernel_traitsI6__halfS2_fS2_fjLj512ELj1ELj4ELj1ELj16ENS_18Kernel_traits_baseILj512ES2_S2_fS2_fjLj128EEEEELb0ELb0ELb1ELb1EEEvNS_9BwdParamsE,@function
        .size           _ZN10layer_norm13ln_bwd_kernelINS_13Kernel_traitsI6__halfS2_fS2_fjLj512ELj1ELj4ELj1ELj16ENS_18Kernel_traits_baseILj512ES2_S2_fS2_fjLj128EEEEELb0ELb0ELb1ELb1EEEvNS_9BwdParamsE,(.L_x_9195 - _ZN10layer_norm13ln_bwd_kernelINS_13Kernel_traitsI6__halfS2_fS2_fjLj512ELj1ELj4ELj1ELj16ENS_18Kernel_traits_baseILj512ES2_S2_fS2_fjLj128EEEEELb0ELb0ELb1ELb1EEEvNS_9BwdParamsE)
        .other          _ZN10layer_norm13ln_bwd_kernelINS_13Kernel_traitsI6__halfS2_fS2_fjLj512ELj1ELj4ELj1ELj16ENS_18Kernel_traits_baseILj512ES2_S2_fS2_fjLj128EEEEELb0ELb0ELb1ELb1EEEvNS_9BwdParamsE,@"STO_CUDA_ENTRY STV_DEFAULT"
_ZN10layer_norm13ln_bwd_kernelINS_13Kernel_traitsI6__halfS2_fS2_fjLj512ELj1ELj4ELj1ELj16ENS_18Kernel_traits_baseILj512ES2_S2_fS2_fjLj128EEEEELb0ELb0ELb1ELb1EEEvNS_9BwdParamsE:
.text._ZN10layer_norm13ln_bwd_kernelINS_13Kernel_traitsI6__halfS2_fS2_fjLj512ELj1ELj4ELj1ELj16ENS_18Kernel_traits_baseILj512ES2_S2_fS2_fjLj128EEEEELb0ELb0ELb1ELb1EEEvNS_9BwdParamsE:
        /* <DEDUP_REMOVED lines=29> */
.L_x_5632:
        /* <DEDUP_REMOVED lines=21> */
[--C-:B--2---:R-:W-:Y:S02]  /*0320*/  HADD2.F32 R104, -RZ, R4.reuse.H0_H0 ;  /* 0x20000004ff687230 */ /* 0x104fe40000004100 */
        /* <DEDUP_REMOVED lines=9> */
[--C-:B---3--:R-:W-:Y:S02]  /*03c0*/  HADD2.F32 R96, -RZ, R8.reuse.H0_H0 ;  /* 0x20000008ff607230 */ /* 0x108fe40000004100 */
[----:B------:R-:W-:Y:S02]  /*03d0*/  HADD2.F32 R95, -RZ, R8.H1_H1 ;  /* 0x30000008ff5f7230 */ /* 0x000fe40000004100 */
[----:B------:R-:W-:-:S02]  /*03e0*/  HADD2.F32 R94, -RZ, R9.H0_H0 ;  /* 0x20000009ff5e7230 */ /* 0x000fc40000004100 */
[----:B------:R-:W-:Y:S01]  /*03f0*/  HADD2.F32 R93, -RZ, R9.H1_H1 ;  /* 0x30000009ff5d7230 */ /* 0x000fe20000004100 */
[----:B------:R-:W-:Y:S01]  /*0400*/  CS2R R8, SRZ ;  /* 0x0000000000087805 */ /* 0x000fe2000001ff00 */
[--C-:B------:R-:W-:Y:S02]  /*0410*/  HADD2.F32 R92, -RZ, R10.reuse.H0_H0 ;  /* 0x2000000aff5c7230 */ /* 0x100fe40000004100 */
[----:B------:R-:W-:Y:S02]  /*0420*/  HADD2.F32 R91, -RZ, R10.H1_H1 ;  /* 0x3000000aff5b7230 */ /* 0x000fe40000004100 */
[--C-:B------:R-:W-:Y:S02]  /*0430*/  HADD2.F32 R90, -RZ, R11.reuse.H0_H0 ;  /* 0x2000000bff5a7230 */ /* 0x100fe40000004100 */
[----:B------:R-:W-:Y:S01]  /*0440*/  HADD2.F32 R2, -RZ, R11.H1_H1 ;  /* 0x3000000bff027230 */ /* 0x000fe20000004100 */
[----:B0-----:R-:W-:-:S07]  /*0450*/  CS2R R10, SRZ ;  /* 0x00000000000a7805 */ /* 0x001fce000001ff00 */
.L_x_5670:
        /* <DEDUP_REMOVED lines=35> */
.L_x_5635:
        /* <DEDUP_REMOVED lines=16> */
[----:B------:R-:W2:Y:S04]  /*0790*/  LDG.E.128 R72, desc[UR4][R114.64+0x10] ;  /* 0x0000100472487981 */ /* 0x000ea8000c1e1d00 */
[----:B------:R3:W2:Y:S01]  /*07a0*/  LDG.E.128 R64, desc[UR4][R114.64] ;  /* 0x0000000472407981 */ /* 0x0006a2000c1e1d00 */
[----:B------:R-:W-:-:S03]  /*07b0*/  IMAD.WIDE.U32 R82, R3, 0x10, R82 ;  /* 0x0000001003527825 */ /* 0x000fc600078e0052 */
[----:B------:R-:W2:Y:S04]  /*07c0*/  LDG.E.128 R76, desc[UR4][R116.64] ;  /* 0x00000004744c7981 */ /* 0x000ea8000c1e1d00 */
[----:B------:R-:W2:Y:S04]  /*07d0*/  LDG.E.128 R84, desc[UR4][R116.64+0x10] ;  /* 0x0000100474547981 */ /* 0x000ea8000c1e1d00 */
[----:B------:R-:W2:Y:S01]  /*07e0*/  LDG.E.128 R80, desc[UR4][R82.64] ;  /* 0x0000000452507981 */ /* 0x000ea2000c1e1d00 */
[----:B------:R-:W-:Y:S02]  /*07f0*/  MOV R131, UR10 ;  /* 0x0000000a00837c02 */ /* 0x000fe40008000f00 */
[----:B------:R-:W-:-:S02]  /*0800*/  MOV R132, UR11 ;  /* 0x0000000b00847c02 */ /* 0x000fc40008000f00 */
[----:B------:R-:W-:-:S04]  /*0810*/  ISETP.NE.U32.AND P0, PT, R131, RZ, PT ;  /* 0x000000ff8300720c */ /* 0x000fc80003f05070 */
[----:B------:R-:W-:-:S13]  /*0820*/  ISETP.NE.AND.EX P0, PT, R132, RZ, PT, P0 ;  /* 0x000000ff8400720c */ /* 0x000fda0003f05300 */
[----:B------:R-:W5:Y:S04]  /*0830*/  @P0 LDG.E.128 R36, desc[UR4][R88.64] ;  /* 0x0000000458240981 */ /* 0x000f68000c1e1d00 */
[----:B------:R-:W5:Y:S04]  /*0840*/  @P0 LDG.E.128 R40, desc[UR4][R88.64+0x10] ;  /* 0x0000100458280981 */ /* 0x000f68000c1e1d00 */
[----:B------:R-:W5:Y:S04]  /*0850*/  @P0 LDG.E.128 R44, desc[UR4][R108.64] ;  /* 0x000000046c2c0981 */ /* 0x000f68000c1e1d00 */
[----:B------:R0:W5:Y:S01]  /*0860*/  @P0 LDG.E.128 R48, desc[UR4][R108.64+0x10] ;  /* 0x000010046c300981 */ /* 0x000162000c1e1d00 */
[----:B------:R-:W-:-:S04]  /*0870*/  ISETP.NE.AND P0, PT, R113, RZ, PT ;  /* 0x000000ff7100720c */ /* 0x000fc80003f05270 */
[----:B---3--:R-:W-:Y:S01]  /*0880*/  FSEL R114, R111, RZ, !P0 ;  /* 0x000000ff6f727208 */ /* 0x008fe20004000000 */
[----:B----4-:R-:W-:Y:S02]  /*0890*/  HADD2.F32 R111, -RZ, R68.H0_H0 ;  /* 0x20000044ff6f7230 */ /* 0x010fe40000004100 */
[--C-:B0-----:R-:W-:Y:S02]  /*08a0*/  HADD2.F32 R109, -RZ, R70.reuse.H0_H0 ;  /* 0x20000046ff6d7230 */ /* 0x101fe40000004100 */
[----:B------:R-:W-:Y:S02]  /*08b0*/  HADD2.F32 R70, -RZ, R70.H1_H1 ;  /* 0x30000046ff467230 */ /* 0x000fe40000004100 */
[C---:B--2---:R-:W-:Y:S01]  /*08c0*/  FADD.FTZ R73, -R114.reuse, R73 ;  /* 0x0000004972497221 */ /* 0x044fe20000010100 */
[----:B------:R-:W-:Y:S02]  /*08d0*/  HADD2.F32 R112, -RZ, R68.H1_H1 ;  /* 0x30000044ff707230 */ /* 0x000fe40000004100 */
[C---:B------:R-:W-:Y:S01]  /*08e0*/  FADD.FTZ R3, -R114.reuse, R64 ;  /* 0x0000004072037221 */ /* 0x040fe20000010100 */
[----:B------:R-:W-:Y:S01]  /*08f0*/  FADD.FTZ R115, -R114, R65 ;  /* 0x0000004172737221 */ /* 0x000fe20000010100 */
[----:B------:R-:W-:-:S02]  /*0900*/  HADD2.F32 R135, -RZ, R71.H0_H0 ;  /* 0x20000047ff877230 */ /* 0x000fc40000004100 */
[----:B-----5:R-:W-:Y:S01]  /*0910*/  FMUL.FTZ R126, R110, R73 ;  /* 0x000000496e7e7220 */ /* 0x020fe20000410000 */
[----:B------:R-:W-:Y:S02]  /*0920*/  HADD2.F32 R108, -RZ, R71.H1_H1 ;  /* 0x30000047ff6c7230 */ /* 0x000fe40000004100 */
[----:B------:R-:W-:Y:S01]  /*0930*/  FADD.FTZ R71, -R114, R77 ;  /* 0x0000004d72477221 */ /* 0x000fe20000010100 */
[----:B------:R-:W-:Y:S01]  /*0940*/  FMUL.FTZ R116, R104, R111 ;  /* 0x0000006f68747220 */ /* 0x000fe20000410000 */
[----:B------:R-:W-:Y:S01]  /*0950*/  FADD.FTZ R117, -R114, R67 ;  /* 0x0000004372757221 */ /* 0x000fe20000010100 */
[----:B------:R-:W-:Y:S01]  /*0960*/  FMUL.FTZ R3, R110, R3 ;  /* 0x000000036e037220 */ /* 0x000fe20000410000 */
[----:B------:R-:W-:Y:S01]  /*0970*/  FADD.FTZ R67, -R114, R87 ;  /* 0x0000005772437221 */ /* 0x000fe20000010100 */
[--C-:B------:R-:W-:Y:S02]  /*0980*/  HADD2.F32 R89, -RZ, R69.reuse.H0_H0 ;  /* 0x20000045ff597230 */ /* 0x100fe40000004100 */
[----:B------:R-:W-:Y:S01]  /*0990*/  FMUL.FTZ R130, R110, R115 ;  /* 0x000000736e827220 */ /* 0x000fe20000410000 */
[----:B------:R-:W-:Y:S01]  /*09a0*/  FADD.FTZ R29, R29, R70 ;  /* 0x000000461d1d7221 */ /* 0x000fe20000010000 */
[-C--:B------:R-:W-:Y:S01]  /*09b0*/  FFMA.FTZ R9, R126, R70.reuse, R9 ;  /* 0x000000467e097223 */ /* 0x080fe20000010009 */
[----:B------:R-:W-:Y:S01]  /*09c0*/  FMUL.FTZ R87, R99, R70 ;  /* 0x0000004663577220 */ /* 0x000fe20000410000 */
[----:B------:R-:W-:Y:S01]  /*09d0*/  FMUL.FTZ R122, R110, R71 ;  /* 0x000000476e7a7220 */ /* 0x000fe20000410000 */
[----:B------:R-:W-:Y:S01]  /*09e0*/  FMUL.FTZ R115, R103, R112 ;  /* 0x0000007067737220 */ /* 0x000fe20000410000 */
[----:B------:R-:W-:Y:S01]  /*09f0*/  FADD.FTZ R70, RZ, R116 ;  /* 0x00000074ff467221 */ /* 0x000fe20000010000 */
[----:B------:R-:W-:Y:S01]  /*0a00*/  FADD.FTZ R129, -R114, R66 ;  /* 0x0000004272817221 */ /* 0x000fe20000010100 */
[----:B------:R-:W-:-:S02]  /*0a10*/  HADD2.F32 R88, -RZ, R69.H1_H1 ;  /* 0x30000045ff587230 */ /* 0x000fc40000004100 */
[----:B------:R-:W-:Y:S01]  /*0a20*/  FFMA.FTZ R71, R3, R116, RZ ;  /* 0x0000007403477223 */ /* 0x000fe200000100ff */
[--C-:B------:R-:W-:Y:S02]  /*0a30*/  HADD2.F32 R69, -RZ, R81.reuse.H0_H0 ;  /* 0x20000051ff457230 */ /* 0x100fe40000004100 */
        /* <DEDUP_REMOVED lines=11> */
[----:B------:R-:W-:Y:S01]  /*0af0*/  FADD.FTZ R83, -R114, R86 ;  /* 0x0000005672537221 */ /* 0x000fe20000010100 */
[----:B------:R-:W-:Y:S01]  /*0b00*/  FMUL.FTZ R114, R102, R89 ;  /* 0x0000005966727220 */ /* 0x000fe20000410000 */
[----:B------:R-:W-:Y:S01]  /*0b10*/  FADD.FTZ R73, R70, R115 ;  /* 0x0000007346497221 */ /* 0x000fe20000010000 */
[----:B------:R-:W-:Y:S01]  /*0b20*/  FMUL.FTZ R129, R110, R129 ;  /* 0x000000816e817220 */ /* 0x000fe20000410000 */
[C---:B------:R-:W-:Y:S01]  /*0b30*/  FFMA.FTZ R70, R130.reuse, R115, R71 ;  /* 0x0000007382467223 */ /* 0x040fe20000010047 */
        /* <DEDUP_REMOVED lines=8> */
[----:B------:R-:W-:Y:S01]  /*0bc0*/  FMUL.FTZ R111, R100, R109 ;  /* 0x0000006d646f7220 */ /* 0x000fe20000410000 */
[----:B------:R-:W-:Y:S01]  /*0bd0*/  FADD.FTZ R70, R73, R112 ;  /* 0x0000007049467221 */ /* 0x000fe20000010000 */
[----:B------:R-:W-:Y:S01]  /*0be0*/  FMUL.FTZ R127, R110, R127 ;  /* 0x0000007f6e7f7220 */ /* 0x000fe20000410000 */
[----:B------:R-:W-:-:S02]  /*0bf0*/  FFMA.FTZ R72, R128, R112, R71 ;  /* 0x0000007080487223 */ /* 0x000fc40000010047 */
[----:B------:R-:W-:Y:S02]  /*0c00*/  FADD.FTZ R70, R70, R111 ;  /* 0x0000006f46467221 */ /* 0x000fe40000010000 */
[----:B------:R-:W-:Y:S01]  /*0c10*/  FFMA.FTZ R71, R127, R111, R72 ;  /* 0x0000006f7f477223 */ /* 0x000fe20000010048 */
[----:B------:R-:W-:Y:S01]  /*0c20*/  FMUL.FTZ R86, R98, R135 ;  /* 0x0000008762567220 */ /* 0x000fe20000410000 */
[----:B------:R-:W-:Y:S01]  /*0c30*/  FADD.FTZ R73, R70, R87 ;  /* 0x0000005746497221 */ /* 0x000fe20000010000 */
[----:B------:R-:W-:Y:S01]  /*0c40*/  FMUL.FTZ R125, R110, R125 ;  /* 0x0000007d6e7d7220 */ /* 0x000fe20000410000 */
[----:B------:R-:W-:Y:S01]  /*0c50*/  FFMA.FTZ R70, R126, R87, R71 ;  /* 0x000000577e467223 */ /* 0x000fe20000010047 */
[----:B------:R-:W-:Y:S02]  /*0c60*/  HADD2.F32 R79, -RZ, R80.H0_H0 ;  /* 0x20000050ff4f7230 */ /* 0x000fe40000004100 */
[C---:B------:R-:W-:Y:S01]  /*0c70*/  FMUL.FTZ R121, R110.reuse, R121 ;  /* 0x000000796e797220 */ /* 0x040fe20000410000 */
[C---:B------:R-:W-:Y:S01]  /*0c80*/  FMUL.FTZ R118, R110.reuse, R85 ;  /* 0x000000556e767220 */ /* 0x040fe20000410000 */
[----:B------:R-:W-:Y:S01]  /*0c90*/  FMUL.FTZ R85, R97, R108 ;  /* 0x0000006c61557220 */ /* 0x000fe20000410000 */
[----:B------:R-:W-:Y:S01]  /*0ca0*/  FADD.FTZ R72, R73, R86 ;  /* 0x0000005649487221 */ /* 0x000fe20000010000 */
[----:B------:R-:W-:Y:S01]  /*0cb0*/  FMUL.FTZ R124, R110, R75 ;  /* 0x0000004b6e7c7220 */ /* 0x000fe20000410000 */
[----:B------:R-:W-:Y:S01]  /*0cc0*/  FFMA.FTZ R71, R125, R86, R70 ;  /* 0x000000567d477223 */ /* 0x000fe20000010046 */
[----:B------:R-:W-:-:S02]  /*0cd0*/  HADD2.F32 R65, -RZ, R82.H0_H0 ;  /* 0x20000052ff417230 */ /* 0x000fc40000004100 */
[-C--:B------:R-:W-:Y:S01]  /*0ce0*/  FFMA.FTZ R14, R121, R69.reuse, R14 ;  /* 0x00000045790e7223 */ /* 0x080fe2000001000e */
[----:B------:R-:W-:Y:S02]  /*0cf0*/  HADD2.F32 R66, -RZ, R82.H1_H1 ;  /* 0x30000052ff427230 */ /* 0x000fe40000004100 */
[----:B------:R-:W-:Y:S01]  /*0d00*/  FADD.FTZ R26, R26, R69 ;  /* 0x000000451a1a7221 */ /* 0x000fe20000010000 */
[----:B------:R-:W-:Y:S01]  /*0d10*/  FMUL.FTZ R82, R94, R69 ;  /* 0x000000455e527220 */ /* 0x000fe20000410000 */
[----:B------:R-:W-:Y:S02]  /*0d20*/  HADD2.F32 R80, -RZ, R80.H1_H1 ;  /* 0x30000050ff507230 */ /* 0x000fe40000004100 */
[----:B------:R-:W-:Y:S01]  /*0d30*/  FMUL.FTZ R84, R96, R79 ;  /* 0x0000004f60547220 */ /* 0x000fe20000410000 */
[----:B------:R-:W-:Y:S01]  /*0d40*/  FADD.FTZ R69, R72, R85 ;  /* 0x0000005548457221 */ /* 0x000fe20000010000 */
[----:B------:R-:W-:Y:S01]  /*0d50*/  FMUL.FTZ R123, R110, R123 ;  /* 0x0000007b6e7b7220 */ /* 0x000fe20000410000 */
[----:B------:R-:W-:Y:S01]  /*0d60*/  FFMA.FTZ R72, R124, R85, R71 ;  /* 0x000000557c487223 */ /* 0x000fe20000010047 */
[C---:B------:R-:W-:Y:S01]  /*0d70*/  FMUL.FTZ R120, R110.reuse, R119 ;  /* 0x000000776e787220 */ /* 0x040fe20000410000 */
[C---:B------:R-:W-:Y:S01]  /*0d80*/  FMUL.FTZ R117, R110.reuse, R83 ;  /* 0x000000536e757220 */ /* 0x040fe20000410000 */
        /* <DEDUP_REMOVED lines=16> */
[----:B------:R-:W-:-:S02]  /*0e90*/  FFMA.FTZ R12, R123, R79, R12 ;  /* 0x0000004f7b0c7223 */ /* 0x000fc4000001000c */
[----:B------:R-:W-:Y:S01]  /*0ea0*/  FADD.FTZ R69, R70, R81 ;  /* 0x0000005146457221 */ /* 0x000fe20000010000 */
[----:B------:R-:W-:Y:S01]  /*0eb0*/  FFMA.FTZ R68, R120, R81, R65 ;  /* 0x0000005178447223 */ /* 0x000fe20000010041 */
[----:B------:R-:W-:Y:S01]  /*0ec0*/  FADD.FTZ R24, R24, R79 ;  /* 0x0000004f18187221 */ /* 0x000fe20000010000 */
[----:B------:R-:W-:Y:S01]  /*0ed0*/  FADD.FTZ R21, R21, R66 ;  /* 0x0000004215157221 */ /* 0x000fe20000010000 */
[-C--:B------:R-:W-:Y:S01]  /*0ee0*/  FFMA.FTZ R17, R118, R66.reuse, R17 ;  /* 0x0000004276117223 */ /* 0x080fe20000010011 */
[----:B------:R-:W-:Y:S01]  /*0ef0*/  FMUL.FTZ R79, R91, R66 ;  /* 0x000000425b4f7220 */ /* 0x000fe20000410000 */
[----:B------:R-:W-:Y:S01]  /*0f00*/  FADD.FTZ R66, R69, R80 ;  /* 0x0000005045427221 */ /* 0x000fe20000010000 */
[----:B------:R-:W-:Y:S01]  /*0f10*/  FFMA.FTZ R65, R119, R80, R68 ;  /* 0x0000005077417223 */ /* 0x000fe20000010044 */
[----:B------:R-:W-:Y:S01]  /*0f20*/  FADD.FTZ R22, R22, R77 ;  /* 0x0000004d16167221 */ /* 0x000fe20000010000 */
[CC--:B------:R-:W-:Y:S01]  /*0f30*/  FFMA.FTZ R18, R117.reuse, R77.reuse, R18 ;  /* 0x0000004d75127223 */ /* 0x0c0fe20000010012 */
        /* <DEDUP_REMOVED lines=21> */
.L_x_5636:
[----:B------:R-:W-:Y:S05]  /*1090*/  BSYNC B1 ;  /* 0x0000000000017941 */ /* 0x000fea0003800000 */
.L_x_5634:
        /* <DEDUP_REMOVED lines=19> */
[----:B0-----:R1:W0:Y:S02]  /*11d0*/  SHFL.BFLY PT, R108, R67, 0x10, 0x1f ;  /* 0x0e001f00436c7f89 */ /* 0x00122400000e0000 */
.L_x_5682:
[----:B------:R-:W3:Y:S01]  /*11e0*/  LDC.64 R64, c[0x0][0x308] ;  /* 0x0000c200ff407b82 */ /* 0x000ee20000000a00 */
[----:B-----5:R-:W-:Y:S01]  /*11f0*/  ISETP.GE.AND P5, PT, R134, 0x1, PT ;  /* 0x000000018600780c */ /* 0x020fe20003fa6270 */
[----:B--2---:R-:W-:Y:S01]  /*1200*/  FADD.FTZ R69, R72, R73 ;  /* 0x0000004948457221 */ /* 0x004fe20000010000 */
[----:B------:R-:W-:Y:S01]  /*1210*/  ISETP.NE.AND P3, PT, R113, RZ, PT ;  /* 0x000000ff7100720c */ /* 0x000fe20003f65270 */
[----:B0-----:R-:W-:Y:S01]  /*1220*/  FADD.FTZ R108, R67, R108 ;  /* 0x0000006c436c7221 */ /* 0x001fe20000010000 */
[----:B------:R-:W-:Y:S01]  /*1230*/  @!P4 ISETP.NE.U32.AND P2, PT, R131, RZ, PT ;  /* 0x000000ff8300c20c */ /* 0x000fe20003f45070 */
[----:B------:R-:W-:Y:S01]  /*1240*/  FMUL.FTZ R69, R69, UR8 ;  /* 0x0000000845457c20 */ /* 0x000fe20008410000 */
[----:B------:R-:W-:Y:S01]  /*1250*/  @!P4 ISETP.NE.U32.AND P6, PT, R131, RZ, PT ;  /* 0x000000ff8300c20c */ /* 0x000fe20003fc5070 */
[----:B------:R-:W-:Y:S01]  /*1260*/  BSSY B1, `(.L_x_5638) ;  /* 0x0000025000017945 */ /* 0x000fe20003800000 */
[----:B------:R-:W-:Y:S01]  /*1270*/  @!P4 ISETP.NE.AND.EX P2, PT, R132, RZ, PT, P2 ;  /* 0x000000ff8400c20c */ /* 0x000fe20003f45320 */
[----:B------:R-:W-:Y:S01]  /*1280*/  FMUL.FTZ R109, R108, UR8 ;  /* 0x000000086c6d7c20 */ /* 0x000fe20008410000 */
[----:B------:R-:W-:-:S02]  /*1290*/  FSEL R88, R69, RZ, !P3 ;  /* 0x000000ff45587208 */ /* 0x000fc40005800000 */
[----:B------:R-:W-:Y:S01]  /*12a0*/  @!P4 ISETP.NE.U32.AND P3, PT, R131, RZ, PT ;  /* 0x000000ff8300c20c */ /* 0x000fe20003f65070 */
[----:B------:R-:W0:Y:S01]  /*12b0*/  @P5 LDC R135, c[0x0][0x29c] ;  /* 0x0000a700ff875b82 */ /* 0x000e220000000800 */
        /* <DEDUP_REMOVED lines=17> */
[----:B-1----:R-:W-:-:S05]  /*13d0*/  @!P4 FSEL R67, R38, RZ, P3 ;  /* 0x000000ff2643c208 */ /* 0x002fca0001800000 */
[----:B------:R-:W1:Y:S08]  /*13e0*/  @P5 LDC R140, c[0x0][0x29c] ;  /* 0x0000a700ff8c5b82 */ /* 0x000e700000000800 */
[----:B------:R-:W0:Y:S08]  /*13f0*/  @P5 LDC R68, c[0x0][0x29c] ;  /* 0x0000a700ff445b82 */ /* 0x000e300000000800 */
        /* <DEDUP_REMOVED lines=11> */
.L_x_5639:
[----:B------:R-:W-:Y:S05]  /*14b0*/  BSYNC B1 ;  /* 0x0000000000017941 */ /* 0x000fea0003800000 */
.L_x_5638:
        /* <DEDUP_REMOVED lines=8> */
.L_x_5641:
[----:B------:R-:W-:Y:S05]  /*1540*/  BSYNC B1 ;  /* 0x0000000000017941 */ /* 0x000fea0003800000 */
.L_x_5640:
[----:B------:R-:W-:Y:S01]  /*1550*/  HFMA2.MMA R89, -RZ, RZ, 0, 0 ;  /* 0x00000000ff597435 */ /* 0x000fe200000001ff */
[----:B------:R-:W-:Y:S01]  /*1560*/  @P5 FMUL.FTZ R69, R65, R136 ;  /* 0x0000008841455220 */ /* 0x000fe20000410000 */
[----:B0-----:R-:W-:Y:S01]  /*1570*/  @P5 FMUL.FTZ R108, R70, R135 ;  /* 0x00000087466c5220 */ /* 0x001fe20000410000 */
[----:B------:R-:W-:Y:S01]  /*1580*/  @P5 LOP3.LUT R0, R106, 0x1f, RZ, 0xc0, !PT ;  /* 0x0000001f6a005812 */ /* 0x000fe200078ec0ff */
[----:B------:R-:W-:Y:S01]  /*1590*/  BSSY B1, `(.L_x_5642) ;  /* 0x000000e000017945 */ /* 0x000fe20003800000 */
[----:B------:R-:W-:Y:S02]  /*15a0*/  @!P4 ISETP.NE.AND.EX P2, PT, R132, RZ, PT, P2 ;  /* 0x000000ff8400c20c */ /* 0x000fe40003f45320 */
[----:B------:R-:W-:Y:S02]  /*15b0*/  @!P4 ISETP.NE.U32.AND P3, PT, R131, RZ, PT ;  /* 0x000000ff8300c20c */ /* 0x000fe40003f65070 */
[----:B------:R-:W-:Y:S02]  /*15c0*/  @P5 LEA.HI.SX32 R89, R71, R0, 0x1d ;  /* 0x0000000047595211 */ /* 0x000fe400078feaff */
[----:B------:R-:W-:-:S02]  /*15d0*/  @P5 F2FP.F16.F32.PACK_AB R69, RZ, R69 ;  /* 0x00000045ff45523e */ /* 0x000fc400000000ff */
[----:B------:R-:W-:Y:S02]  /*15e0*/  @P5 F2FP.F16.F32.PACK_AB R108, RZ, R108 ;  /* 0x0000006cff6c523e */ /* 0x000fe400000000ff */
        /* <DEDUP_REMOVED lines=8> */
.L_x_5643:
[----:B------:R-:W-:Y:S05]  /*1670*/  BSYNC B1 ;  /* 0x0000000000017941 */ /* 0x000fea0003800000 */
.L_x_5642:
        /* <DEDUP_REMOVED lines=8> */
.L_x_5645:
[----:B------:R-:W-:Y:S05]  /*1700*/  BSYNC B1 ;  /* 0x0000000000017941 */ /* 0x000fea0003800000 */
.L_x_5644:
        /* <DEDUP_REMOVED lines=8> */
[----:B------:R-:W-:Y:S02]  /*1790*/  @P5 F2FP.F16.F32.PACK_AB R71, RZ, R71 ;  /* 0x00000047ff47523e */ /* 0x000fe400000000ff */
        /* <DEDUP_REMOVED lines=9> */
.L_x_5647:
[----:B------:R-:W-:Y:S05]  /*1830*/  BSYNC B1 ;  /* 0x0000000000017941 */ /* 0x000fea0003800000 */
.L_x_5646:
        /* <DEDUP_REMOVED lines=10> */
.L_x_5649:
[----:B------:R-:W-:Y:S05]  /*18e0*/  BSYNC B1 ;  /* 0x0000000000017941 */ /* 0x000fea0003800000 */
.L_x_5648:
[----:B------:R-:W-:Y:S01]  /*18f0*/  @P5 FMUL.FTZ R68, R108, R68 ;  /* 0x000000446c445220 */ /* 0x000fe20000410000 */
[----:B------:R-:W-:Y:S01]  /*1900*/  @P5 PRMT R61, R71, 0x7610, R61 ;  /* 0x00007610473d5816 */ /* 0x000fe2000000003d */
[----:B------:R-:W-:Y:S01]  /*1910*/  BSSY B1, `(.L_x_5650) ;  /* 0x000000d000017945 */ /* 0x000fe20003800000 */
[----:B------:R-:W-:Y:S02]  /*1920*/  @!P4 ISETP.NE.AND.EX P2, PT, R132, RZ, PT, P2 ;  /* 0x000000ff8400c20c */ /* 0x000fe40003f45320 */
[----:B------:R-:W-:Y:S02]  /*1930*/  @P5 PRMT R61, R61, 0x5410, R135 ;  /* 0x000054103d3d5816 */ /* 0x000fe40000000087 */
        /* <DEDUP_REMOVED lines=10> */
.L_x_5651:
[----:B------:R-:W-:Y:S05]  /*19e0*/  BSYNC B1 ;  /* 0x0000000000017941 */ /* 0x000fea0003800000 */
.L_x_5650:
        /* <DEDUP_REMOVED lines=8> */
[----:B------:R-:W-:-:S02]  /*1a70*/  SEL R71, R134, R55, P1 ;  /* 0x0000003786477207 */ /* 0x000fc40000800000 */
[----:B------:R-:W-:Y:S02]  /*1a80*/  @P5 F2FP.F16.F32.PACK_AB R133, RZ, R66 ;  /* 0x00000042ff85523e */ /* 0x000fe400000000ff */
        /* <DEDUP_REMOVED lines=10> */
.L_x_5653:
[----:B------:R-:W-:Y:S05]  /*1b30*/  BSYNC B1 ;  /* 0x0000000000017941 */ /* 0x000fea0003800000 */
.L_x_5652:
[----:B------:R-:W-:Y:S01]  /*1b40*/  @P5 FMUL.FTZ R136, R134, R64 ;  /* 0x0000004086885220 */ /* 0x000fe20000410000 */
[----:B------:R-:W-:Y:S01]  /*1b50*/  @P5 PRMT R63, R133, 0x7610, R63 ;  /* 0x00007610853f5816 */ /* 0x000fe2000000003f */
[----:B------:R-:W-:Y:S01]  /*1b60*/  @P5 IMAD.WIDE.U32 R72, R89, 0x10, R72 ;  /* 0x0000001059485825 */ /* 0x000fe200078e0048 */
[----:B------:R-:W-:Y:S01]  /*1b70*/  SEL R64, R137, R56, P1 ;  /* 0x0000003889407207 */ /* 0x000fe20000800000 */
[----:B------:R0:W-:Y:S01]  /*1b80*/  @P0 STG.E.128 desc[UR4][R74.64], R68 ;  /* 0x000000444a000986 */ /* 0x0001e2000c101d04 */
[----:B------:R-:W-:Y:S01]  /*1b90*/  @P5 F2FP.F16.F32.PACK_AB R136, RZ, R136 ;  /* 0x00000088ff88523e */ /* 0x000fe200000000ff */
        /* <DEDUP_REMOVED lines=18> */
[C---:B------:R-:W-:Y:S02]  /*1cc0*/  @!P4 ISETP.NE.U32.AND P2, PT, R131.reuse, RZ, PT ;  /* 0x000000ff8300c20c */ /* 0x040fe40003f45070 */
        /* <DEDUP_REMOVED lines=16> */
.L_x_5655:
[----:B------:R-:W-:Y:S05]  /*1dd0*/  BSYNC B1 ;  /* 0x0000000000017941 */ /* 0x000fea0003800000 */
.L_x_5654:
        /* <DEDUP_REMOVED lines=8> */
.L_x_5657:
[----:B------:R-:W-:Y:S05]  /*1e60*/  BSYNC B1 ;  /* 0x0000000000017941 */ /* 0x000fea0003800000 */
.L_x_5656:
        /* <DEDUP_REMOVED lines=8> */
.L_x_5659:
[----:B------:R-:W-:Y:S05]  /*1ef0*/  BSYNC B1 ;  /* 0x0000000000017941 */ /* 0x000fea0003800000 */
.L_x_5658:
        /* <DEDUP_REMOVED lines=8> */
.L_x_5661:
[----:B------:R-:W-:Y:S05]  /*1f80*/  BSYNC B1 ;  /* 0x0000000000017941 */ /* 0x000fea0003800000 */
.L_x_5660:
[----:B--2---:R-:W-:Y:S01]  /*1f90*/  @P5 FMUL.FTZ R64, R65, R108 ;  /* 0x0000006c41405220 */ /* 0x004fe20000410000 */
[----:B-1----:R-:W-:Y:S01]  /*1fa0*/  @P5 FMUL.FTZ R67, R66, R133 ;  /* 0x0000008542435220 */ /* 0x002fe20000410000 */
[----:B------:R-:W-:Y:S01]  /*1fb0*/  @!P4 ISETP.NE.U32.AND P3, PT, R131, RZ, PT ;  /* 0x000000ff8300c20c */ /* 0x000fe20003f65070 */
[----:B------:R-:W-:Y:S01]  /*1fc0*/  BSSY B1, `(.L_x_5662) ;  /* 0x0000010000017945 */ /* 0x000fe20003800000 */
[C---:B------:R-:W-:Y:S01]  /*1fd0*/  @!P4 ISETP.NE.AND.EX P6, PT, R132.reuse, RZ, PT, P6 ;  /* 0x000000ff8400c20c */ /* 0x040fe20003fc5360 */
[----:B------:R-:W-:Y:S01]  /*1fe0*/  @P5 FMUL.FTZ R68, R69, R134 ;  /* 0x0000008645445220 */ /* 0x000fe20000410000 */
[----:B------:R-:W-:Y:S01]  /*1ff0*/  @!P4 ISETP.NE.AND.EX P2, PT, R132, RZ, PT, P2 ;  /* 0x000000ff8400c20c */ /* 0x000fe20003f45320 */
[----:B0-----:R-:W-:Y:S01]  /*2000*/  @P5 FMUL.FTZ R71, R70, R135 ;  /* 0x0000008746475220 */ /* 0x001fe20000410000 */
[----:B------:R-:W-:Y:S02]  /*2010*/  @!P4 ISETP.NE.AND.EX P3, PT, R132, RZ, PT, P3 ;  /* 0x000000ff8400c20c */ /* 0x000fe40003f65330 */
        /* <DEDUP_REMOVED lines=10> */
.L_x_5663:
[----:B------:R-:W-:Y:S05]  /*20c0*/  BSYNC B1 ;  /* 0x0000000000017941 */ /* 0x000fea0003800000 */
.L_x_5662:
        /* <DEDUP_REMOVED lines=10> */
.L_x_5665:
[----:B------:R-:W-:Y:S05]  /*2170*/  BSYNC B1 ;  /* 0x0000000000017941 */ /* 0x000fea0003800000 */
.L_x_5664:
        /* <DEDUP_REMOVED lines=10> */
.L_x_5667:
[----:B------:R-:W-:Y:S05]  /*2220*/  BSYNC B1 ;  /* 0x0000000000017941 */ /* 0x000fea0003800000 */
.L_x_5666:
[----:B------:R-:W-:Y:S01]  /*2230*/  @P5 FMUL.FTZ R108, R133, R138 ;  /* 0x0000008a856c5220 */ /* 0x000fe20000410000 */
[----:B------:R-:W-:Y:S01]  /*2240*/  @P5 F2FP.F16.F32.PACK_AB R68, RZ, R68 ;  /* 0x00000044ff44523e */ /* 0x000fe200000000ff */
[----:B------:R-:W-:Y:S01]  /*2250*/  BSSY B1, `(.L_x_5668) ;  /* 0x000001d000017945 */ /* 0x000fe20003800000 */
[----:B------:R-:W-:Y:S02]  /*2260*/  @P5 F2FP.F16.F32.PACK_AB R72, RZ, R72 ;  /* 0x00000048ff48523e */ /* 0x000fe400000000ff */
[----:B------:R-:W-:Y:S02]  /*2270*/  @!P4 ISETP.NE.U32.AND P2, PT, R131, RZ, PT ;  /* 0x000000ff8300c20c */ /* 0x000fe40003f45070 */
[----:B------:R-:W-:Y:S02]  /*2280*/  @P5 F2FP.F16.F32.PACK_AB R71, RZ, R71 ;  /* 0x00000047ff47523e */ /* 0x000fe400000000ff */
[----:B------:R-:W-:Y:S02]  /*2290*/  @P5 F2FP.F16.F32.PACK_AB R75, RZ, R75 ;  /* 0x0000004bff4b523e */ /* 0x000fe400000000ff */
[----:B------:R-:W-:-:S02]  /*22a0*/  @P5 F2FP.F16.F32.PACK_AB R108, RZ, R108 ;  /* 0x0000006cff6c523e */ /* 0x000fc400000000ff */
        /* <DEDUP_REMOVED lines=23> */
.L_x_5669:
[----:B------:R-:W-:Y:S05]  /*2420*/  BSYNC B1 ;  /* 0x0000000000017941 */ /* 0x000fea0003800000 */
.L_x_5668:
[----:B------:R-:W0:Y:S01]  /*2430*/  @P5 LDC R71, c[0x0][0x29c] ;  /* 0x0000a700ff475b82 */ /* 0x000e220000000800 */
[----:B------:R-:W-:Y:S02]  /*2440*/  @P5 IADD3 R89, R89, 0x20, RZ ;  /* 0x0000002059595810 */ /* 0x000fe40007ffe0ff */
[----:B------:R-:W-:-:S05]  /*2450*/  SEL R59, R70, R59, P1 ;  /* 0x0000003b463b7207 */ /* 0x000fca0000800000 */
[----:B------:R-:W1:Y:S08]  /*2460*/  @P0 LDC.64 R68, c[0x0][0x308] ;  /* 0x0000c200ff440b82 */ /* 0x000e700000000a00 */
[----:B------:R-:W2:Y:S08]  /*2470*/  @P5 LDC.64 R66, c[0x0][0x2f8] ;  /* 0x0000be00ff425b82 */ /* 0x000eb00000000a00 */
[----:B------:R-:W3:Y:S01]  /*2480*/  LDC.64 R64, c[0x0][0x210] ;  /* 0x00008400ff407b82 */ /* 0x000ee20000000a00 */
[----:B0-----:R-:W-:-:S05]  /*2490*/  @P5 FMUL.FTZ R71, R70, R71 ;  /* 0x0000004746475220 */ /* 0x001fca0000410000 */
[----:B------:R-:W-:Y:S01]  /*24a0*/  @P5 F2FP.F16.F32.PACK_AB R71, RZ, R71 ;  /* 0x00000047ff47523e */ /* 0x000fe200000000ff */
        /* <DEDUP_REMOVED lines=9> */
.L_x_5633:
[----:B------:R-:W-:Y:S05]  /*2540*/  BSYNC B0 ;  /* 0x0000000000007941 */ /* 0x000fea0003800000 */
.L_x_5631:
        /* <DEDUP_REMOVED lines=107> */
.L_x_5637:
[----:B0-----:R-:W-:Y:S01]  /*2c00*/  HFMA2.MMA R88, -RZ, RZ, 0, 5.9604644775390625e-08 ;  /* 0x00000001ff587435 */ /* 0x001fe200000001ff */
[----:B------:R-:W-:Y:S01]  /*2c10*/  BSSY B1, `(.L_x_5671) ;  /* 0x0000007000017945 */ /* 0x000fe20003800000 */
[----:B------:R-:W-:Y:S02]  /*2c20*/  MOV R75, R65 ;  /* 0x00000041004b7202 */ /* 0x000fe40000000f00 */
[----:B------:R-:W-:Y:S02]  /*2c30*/  MOV R89, 0x1f ;  /* 0x0000001f00597802 */ /* 0x000fe40000000f00 */
[----:B------:R-:W-:-:S07]  /*2c40*/  MOV R74, 0xffffffff ;  /* 0xffffffff004a7802 */ /* 0x000fce0000000f00 */
[----:B-----5:R-:W-:Y:S05]  /*2c50*/  WARPSYNC.COLLECTIVE R74, `(.L_x_5672) ;  /* 0x000000004a087348 */ /* 0x020fea0003c00000 */
[----:B------:R0:W1:Y:S02]  /*2c60*/  SHFL.BFLY P0, R108, R75, R88, R89 ;  /* 0x0c0000584b6c7389 */ /* 0x0000640000000059 */
[----:B01---5:R-:W-:Y:S01]  /*2c70*/  ENDCOLLECTIVE ;  /* 0x000000000000791b */ /* 0x023fe20003800000 */
.L_x_5672:
[----:B------:R-:W-:Y:S05]  /*2c80*/  BSYNC B1 ;  /* 0x0000000000017941 */ /* 0x000fea0003800000 */
.L_x_5671:
        /* <DEDUP_REMOVED lines=8> */
.L_x_5673:
[----:B------:R-:W-:Y:S01]  /*2d10*/  FADD.FTZ R64, R64, R65 ;  /* 0x0000004140407221 */ /* 0x000fe20000010000 */
[----:B------:R-:W-:-:S04]  /*2d20*/  HFMA2.MMA R88, -RZ, RZ, 0, 1.1920928955078125e-07 ;  /* 0x00000002ff587435 */ /* 0x000fc800000001ff */
[----:B------:R-:W-:Y:S02]  /*2d30*/  MOV R75, R64 ;  /* 0x00000040004b7202 */ /* 0x000fe40000000f00 */
[----:B------:R-:W-:-:S07]  /*2d40*/  MOV R66, R108 ;  /* 0x0000006c00427202 */ /* 0x000fce0000000f00 */
[----:B------:R-:W-:Y:S05]  /*2d50*/  WARPSYNC.COLLECTIVE R74, `(.L_x_5674) ;  /* 0x000000004a087348 */ /* 0x000fea0003c00000 */
[----:B------:R0:W1:Y:S02]  /*2d60*/  SHFL.BFLY P0, R108, R75, R88, R89 ;  /* 0x0c0000584b6c7389 */ /* 0x0000640000000059 */
[----:B01----:R-:W-:Y:S01]  /*2d70*/  ENDCOLLECTIVE ;  /* 0x000000000000791b */ /* 0x003fe20003800000 */
.L_x_5674:
[----:B------:R-:W-:-:S05]  /*2d80*/  FADD.FTZ R66, R66, R67 ;  /* 0x0000004342427221 */ /* 0x000fca0000010000 */
[----:B------:R-:W-:Y:S02]  /*2d90*/  MOV R75, R66 ;  /* 0x00000042004b7202 */ /* 0x000fe40000000f00 */
[----:B------:R-:W-:-:S07]  /*2da0*/  MOV R69, R108 ;  /* 0x0000006c00457202 */ /* 0x000fce0000000f00 */
[----:B------:R-:W-:Y:S05]  /*2db0*/  WARPSYNC.COLLECTIVE R74, `(.L_x_5675) ;  /* 0x000000004a087348 */ /* 0x000fea0003c00000 */
[----:B------:R0:W1:Y:S02]  /*2dc0*/  SHFL.BFLY P0, R108, R75, R88, R89 ;  /* 0x0c0000584b6c7389 */ /* 0x0000640000000059 */
[----:B01----:R-:W-:Y:S01]  /*2dd0*/  ENDCOLLECTIVE ;  /* 0x000000000000791b */ /* 0x003fe20003800000 */
.L_x_5675:
[----:B------:R-:W-:Y:S01]  /*2de0*/  FADD.FTZ R69, R64, R69 ;  /* 0x0000004540457221 */ /* 0x000fe20000010000 */
[----:B------:R-:W-:-:S04]  /*2df0*/  HFMA2.MMA R88, -RZ, RZ, 0, 2.384185791015625e-07 ;  /* 0x00000004ff587435 */ /* 0x000fc800000001ff */
[----:B------:R-:W-:Y:S02]  /*2e00*/  MOV R75, R69 ;  /* 0x00000045004b7202 */ /* 0x000fe40000000f00 */
[----:B------:R-:W-:-:S07]  /*2e10*/  MOV R71, R108 ;  /* 0x0000006c00477202 */ /* 0x000fce0000000f00 */
[----:B------:R-:W-:Y:S05]  /*2e20*/  WARPSYNC.COLLECTIVE R74, `(.L_x_5676) ;  /* 0x000000004a087348 */ /* 0x000fea0003c00000 */
[----:B------:R0:W1:Y:S02]  /*2e30*/  SHFL.BFLY P0, R108, R75, R88, R89 ;  /* 0x0c0000584b6c7389 */ /* 0x0000640000000059 */
[----:B01----:R-:W-:Y:S01]  /*2e40*/  ENDCOLLECTIVE ;  /* 0x000000000000791b */ /* 0x003fe20003800000 */
.L_x_5676:
[----:B------:R-:W-:-:S05]  /*2e50*/  FADD.FTZ R71, R66, R71 ;  /* 0x0000004742477221 */ /* 0x000fca0000010000 */
[----:B------:R-:W-:Y:S02]  /*2e60*/  MOV R75, R71 ;  /* 0x00000047004b7202 */ /* 0x000fe40000000f00 */
[----:B------:R-:W-:-:S07]  /*2e70*/  MOV R68, R108 ;  /* 0x0000006c00447202 */ /* 0x000fce0000000f00 */
[----:B------:R-:W-:Y:S05]  /*2e80*/  WARPSYNC.COLLECTIVE R74, `(.L_x_5677) ;  /* 0x000000004a087348 */ /* 0x000fea0003c00000 */
[----:B------:R0:W1:Y:S02]  /*2e90*/  SHFL.BFLY P0, R108, R75, R88, R89 ;  /* 0x0c0000584b6c7389 */ /* 0x0000640000000059 */
[----:B01----:R-:W-:Y:S01]  /*2ea0*/  ENDCOLLECTIVE ;  /* 0x000000000000791b */ /* 0x003fe20003800000 */
.L_x_5677:
[----:B------:R-:W-:Y:S01]  /*2eb0*/  FADD.FTZ R68, R69, R68 ;  /* 0x0000004445447221 */ /* 0x000fe20000010000 */
[----:B------:R-:W-:-:S04]  /*2ec0*/  HFMA2.MMA R88, -RZ, RZ, 0, 4.76837158203125e-07 ;  /* 0x00000008ff587435 */ /* 0x000fc800000001ff */
[----:B------:R-:W-:Y:S02]  /*2ed0*/  MOV R75, R68 ;  /* 0x00000044004b7202 */ /* 0x000fe40000000f00 */
[----:B------:R-:W-:-:S07]  /*2ee0*/  MOV R70, R108 ;  /* 0x0000006c00467202 */ /* 0x000fce0000000f00 */
[----:B------:R-:W-:Y:S05]  /*2ef0*/  WARPSYNC.COLLECTIVE R74, `(.L_x_5678) ;  /* 0x000000004a087348 */ /* 0x000fea0003c00000 */
[----:B------:R0:W1:Y:S02]  /*2f00*/  SHFL.BFLY P0, R108, R75, R88, R89 ;  /* 0x0c0000584b6c7389 */ /* 0x0000640000000059 */
[----:B01----:R-:W-:Y:S01]  /*2f10*/  ENDCOLLECTIVE ;  /* 0x000000000000791b */ /* 0x003fe20003800000 */
.L_x_5678:
[----:B------:R-:W-:-:S05]  /*2f20*/  FADD.FTZ R70, R71, R70 ;  /* 0x0000004647467221 */ /* 0x000fca0000010000 */
[----:B------:R-:W-:Y:S02]  /*2f30*/  MOV R75, R70 ;  /* 0x00000046004b7202 */ /* 0x000fe40000000f00 */
[----:B------:R-:W-:-:S07]  /*2f40*/  MOV R65, R108 ;  /* 0x0000006c00417202 */ /* 0x000fce0000000f00 */
[----:B------:R-:W-:Y:S05]  /*2f50*/  WARPSYNC.COLLECTIVE R74, `(.L_x_5679) ;  /* 0x000000004a087348 */ /* 0x000fea0003c00000 */
[----:B------:R0:W1:Y:S02]  /*2f60*/  SHFL.BFLY P0, R108, R75, R88, R89 ;  /* 0x0c0000584b6c7389 */ /* 0x0000640000000059 */
[----:B01----:R-:W-:Y:S01]  /*2f70*/  ENDCOLLECTIVE ;  /* 0x000000000000791b */ /* 0x003fe20003800000 */
.L_x_5679:
[----:B------:R-:W-:Y:S01]  /*2f80*/  FADD.FTZ R72, R68, R65 ;  /* 0x0000004144487221 */ /* 0x000fe20000010000 */
[----:B------:R-:W-:-:S04]  /*2f90*/  HFMA2.MMA R88, -RZ, RZ, 0, 9.5367431640625e-07 ;  /* 0x00000010ff587435 */ /* 0x000fc800000001ff */
[----:B------:R-:W-:Y:S02]  /*2fa0*/  MOV R75, R72 ;  /* 0x00000048004b7202 */ /* 0x000fe40000000f00 */
[----:B------:R-:W-:-:S07]  /*2fb0*/  MOV R67, R108 ;  /* 0x0000006c00437202 */ /* 0x000fce0000000f00 */
[----:B------:R-:W-:Y:S05]  /*2fc0*/  WARPSYNC.COLLECTIVE R74, `(.L_x_5680) ;  /* 0x000000004a087348 */ /* 0x000fea0003c00000 */
[----:B------:R0:W1:Y:S02]  /*2fd0*/  SHFL.BFLY P0, R108, R75, R88, R89 ;  /* 0x0c0000584b6c7389 */ /* 0x0000640000000059 */
[----:B01----:R-:W-:Y:S01]  /*2fe0*/  ENDCOLLECTIVE ;  /* 0x000000000000791b */ /* 0x003fe20003800000 */
.L_x_5680:
[----:B------:R-:W-:-:S05]  /*2ff0*/  FADD.FTZ R67, R70, R67 ;  /* 0x0000004346437221 */ /* 0x000fca0000010000 */
[----:B------:R-:W-:Y:S02]  /*3000*/  MOV R75, R67 ;  /* 0x00000043004b7202 */ /* 0x000fe40000000f00 */
[----:B------:R-:W-:-:S07]  /*3010*/  MOV R73, R108 ;  /* 0x0000006c00497202 */ /* 0x000fce0000000f00 */
[----:B------:R-:W-:Y:S05]  /*3020*/  WARPSYNC.COLLECTIVE R74, `(.L_x_5681) ;  /* 0x000000004a087348 */ /* 0x000fea0003c00000 */
[----:B------:R0:W1:Y:S02]  /*3030*/  SHFL.BFLY P0, R108, R75, R88, R89 ;  /* 0x0c0000584b6c7389 */ /* 0x0000640000000059 */
[----:B01----:R-:W-:Y:S01]  /*3040*/  ENDCOLLECTIVE ;  /* 0x000000000000791b */ /* 0x003fe20003800000 */
.L_x_5681:
[----:B------:R-:W-:Y:S05]  /*3050*/  BRA `(.L_x_5682) ;  /* 0xffffffe000607947 */ /* 0x000fea000383ffff */
.L_x_5683:
        /* <DEDUP_REMOVED lines=10> */
.L_x_9195:


//--------------------- .text._ZN10layer_norm13ln_bwd_kernelINS_13Kernel_traitsI6__halfS2_fS2_fjLj512ELj1ELj4ELj1ELj16ENS_18Kernel_traits_baseILj512ES2_S2_fS2_fjLj128EEEEELb0ELb1ELb0ELb0EEEvNS_9BwdParamsE --------------------------
	.section	.text._ZN10layer_norm13ln_bwd_kernelINS_13Kernel_traitsI6__halfS2_fS2_fjLj512ELj1ELj4ELj1ELj16ENS_18Kernel_traits_baseILj512ES2_S2_fS2_fjLj128EEEEELb0ELb1ELb0ELb0EEEvNS_9BwdParamsE,"ax",@progbits
	.align	128
        .global         _ZN10layer_norm13ln_bwd_kernelINS_13Kernel_traitsI6__halfS2_fS2_fjLj512ELj1ELj4ELj1ELj16ENS_18Kernel_traits_baseILj512ES2_S2_fS2_fjLj128EEEEELb0ELb1ELb0ELb0EEEvNS_9BwdParamsE
        .type           _ZN10layer_norm13ln_bwd_kernelINS_13Kernel_traitsI6__halfS2_fS2_fjLj512ELj1ELj4ELj1ELj16ENS_18Kernel_traits_baseILj512ES2_S2_fS2_fjLj128EEEEELb0ELb1ELb0ELb0EEEvNS_9BwdParamsE,@function
        .size           _ZN10layer_norm13ln_bwd_kernelINS_13Kernel_traitsI6__halfS2_fS2_fjLj512ELj1ELj4ELj1ELj16ENS_18Kernel_traits_baseILj512ES2_S2_fS2_fjLj128EEEEELb0ELb1ELb0ELb0EEEvNS_9BwdParamsE,(.L_x_9196 - _ZN10layer_norm13ln_bwd_kernelINS_13Kernel_traitsI6__halfS2_fS2_fjLj512ELj1ELj4ELj1ELj16ENS_18Kernel_traits_baseILj512ES2_S2_fS2_fjLj128EEEEELb0ELb1ELb0ELb0EEEvNS_9BwdParamsE)
        .other          _ZN10layer_norm13ln_bwd_kernelINS_13Kernel_traitsI6__halfS2_fS2_fjLj512ELj1ELj4ELj1ELj16ENS_18Kernel_traits_baseILj512ES2_S2_fS2_fjLj128EEEEELb0ELb1ELb0ELb0EEEvNS_9BwdParamsE,@"STO_CUDA_ENTRY STV_DEFAULT"
_ZN10layer_norm13ln_bwd_kernelINS_13Kernel_traitsI6__halfS2_fS2_fjLj512ELj1ELj4ELj1ELj16ENS_18Kernel_traits_baseILj512ES2_S2_fS2_fjLj128EEEEELb0ELb1ELb0ELb0EEEvNS_9BwdParamsE:
.text._ZN10layer_norm13ln_bwd_kernelINS_13Kernel_traitsI6__halfS2_fS2_fjLj512ELj1ELj4ELj1ELj16ENS_18Kernel_traits_baseILj512ES2_S2_fS2_fjLj128EEEEELb0ELb1ELb0ELb0EEEvNS_9BwdParamsE:
        /* <DEDUP_REMOVED lines=101> */
.L_x_5695:
        /* <DEDUP_REMOVED lines=20> */
[----:B------:R-:W-:Y:S01]  /*0790*/  MOV R157, R122 ;  /* 0x0000007a009d7202 */ /* 0x000fe20000000f00 */
[----:B--2---:R-:W-:Y:S01]  /*07a0*/  @P0 HADD2.F32 R123, -RZ, R92.H0_H0 ;  /* 0x2000005cff7b0230 */ /* 0x004fe20000004100 */
        /* <DEDUP_REMOVED lines=19> */
[C---:B------:R-:W-:Y:S02]  /*08e0*/  FADD.FTZ R145, -R155.reuse, R97 ;  /* 0x000000619b917221 */ /* 0x040fe40000010100 */
[C---:B-----5:R-:W-:Y:S01]  /*08f0*/  FMUL.FTZ R3, R124.reuse, R3 ;  /* 0x000000037c037220 */ /* 0x060fe20000410000 */
[C---:B------:R-:W-:Y:S01]  /*0900*/  FMUL.FTZ R153, R124.reuse, R153 ;  /* 0x000000997c997220 */ /* 0x040fe20000410000 */
[----:B------:R-:W-:Y:S01]  /*0910*/  FMUL.FTZ R154, R124, R145 ;  /* 0x000000917c9a7220 */ /* 0x000fe20000410000 */
[----:B---3--:R-:W-:Y:S01]  /*0920*/  FADD.FTZ R127, -R155, R94 ;  /* 0x0000005e9b7f7221 */ /* 0x008fe20000010100 */
[----:B----4-:R-:W-:-:S02]  /*0930*/  HADD2.F32 R99, -RZ, R100.H0_H0 ;  /* 0x20000064ff637230 */ /* 0x010fc40000004100 */
[----:B------:R-:W-:-:S03]  /*0940*/  HADD2.F32 R100, -RZ, R100.H1_H1 ;  /* 0x30000064ff647230 */ /* 0x000fc60000004100 */
[-C--:B------:R-:W-:Y:S01]  /*0950*/  FMUL.FTZ R156, R18, R99.reuse ;  /* 0x00000063129c7220 */ /* 0x080fe20000410000 */
[----:B------:R-:W-:Y:S02]  /*0960*/  HADD2.F32 R151, -RZ, R101.H0_H0 ;  /* 0x20000065ff977230 */ /* 0x000fe40000004100 */
[----:B------:R-:W-:Y:S01]  /*0970*/  FADD.FTZ R36, R36, R99 ;  /* 0x0000006324247221 */ /* 0x000fe20000010000 */
[--C-:B------:R-:W-:Y:S02]  /*0980*/  HADD2.F32 R97, -RZ, R103.reuse.H0_H0 ;  /* 0x20000067ff617230 */ /* 0x100fe40000004100 */
[----:B------:R-:W-:Y:S01]  /*0990*/  FFMA.FTZ R20, R3, R99, R20 ;  /* 0x0000006303147223 */ /* 0x000fe20000010014 */
[----:B------:R-:W-:Y:S02]  /*09a0*/  HADD2.F32 R96, -RZ, R103.H1_H1 ;  /* 0x30000067ff607230 */ /* 0x000fe40000004100 */
[----:B------:R-:W-:Y:S01]  /*09b0*/  FADD.FTZ R103, -R155, R93 ;  /* 0x0000005d9b677221 */ /* 0x000fe20000010100 */
[----:B------:R-:W-:Y:S01]  /*09c0*/  FMUL.FTZ R152, R17, R100 ;  /* 0x0000006411987220 */ /* 0x000fe20000410000 */
[----:B------:R-:W-:Y:S01]  /*09d0*/  FADD.FTZ R93, RZ, R156 ;  /* 0x0000009cff5d7221 */ /* 0x000fe20000010000 */
[----:B------:R-:W-:Y:S01]  /*09e0*/  FFMA.FTZ R99, R3, R156, RZ ;  /* 0x0000009c03637223 */ /* 0x000fe200000100ff */
[----:B------:R-:W-:-:S02]  /*09f0*/  HADD2.F32 R98, -RZ, R101.H1_H1 ;  /* 0x30000065ff627230 */ /* 0x000fc40000004100 */
[----:B------:R-:W-:Y:S01]  /*0a00*/  FADD.FTZ R101, -R155, R92 ;  /* 0x0000005c9b657221 */ /* 0x000fe20000010100 */
[----:B------:R-:W-:Y:S01]  /*0a10*/  FADD.FTZ R38, R38, R151 ;  /* 0x0000009726267221 */ /* 0x000fe20000010000 */
[-C--:B------:R-:W-:Y:S01]  /*0a20*/  FFMA.FTZ R22, R153, R151.reuse, R22 ;  /* 0x0000009799167223 */ /* 0x080fe20000010016 */
        /* <DEDUP_REMOVED lines=40> */
.L_x_5687:
[----:B------:R-:W-:Y:S05]  /*0cb0*/  BSYNC B1 ;  /* 0x0000000000017941 */ /* 0x000fea0003800000 */
.L_x_5686:
        /* <DEDUP_REMOVED lines=19> */
[C---:B0----5:R-:W-:Y:S01]  /*0df0*/  FMUL.FTZ R132, R124.reuse, R131 ;  /* 0x000000837c847220 */ /* 0x061fe20000410000 */
[C---:B------:R-:W-:Y:S01]  /*0e00*/  FMUL.FTZ R131, R124.reuse, R137 ;  /* 0x000000897c837220 */ /* 0x040fe20000410000 */
[C---:B------:R-:W-:Y:S01]  /*0e10*/  FMUL.FTZ R136, R124.reuse, R139 ;  /* 0x0000008b7c887220 */ /* 0x040fe20000410000 */
[----:B------:R-:W-:Y:S01]  /*0e20*/  FMUL.FTZ R125, R124, R125 ;  /* 0x0000007d7c7d7220 */ /* 0x000fe20000410000 */
[----:B----4-:R-:W-:-:S02]  /*0e30*/  HADD2.F32 R95, -RZ, R96.H0_H0 ;  /* 0x20000060ff5f7230 */ /* 0x010fc40000004100 */
[--C-:B------:R-:W-:Y:S02]  /*0e40*/  HADD2.F32 R135, -RZ, R97.reuse.H0_H0 ;  /* 0x20000061ff877230 */ /* 0x100fe40000004100 */
[----:B------:R-:W-:Y:S02]  /*0e50*/  HADD2.F32 R92, -RZ, R97.H1_H1 ;  /* 0x30000061ff5c7230 */ /* 0x000fe40000004100 */
[----:B------:R-:W-:Y:S01]  /*0e60*/  FMUL.FTZ R134, R10, R95 ;  /* 0x0000005f0a867220 */ /* 0x000fe20000410000 */
[----:B------:R-:W-:Y:S02]  /*0e70*/  HADD2.F32 R96, -RZ, R96.H1_H1 ;  /* 0x30000060ff607230 */ /* 0x000fe40000004100 */
[----:B------:R-:W-:Y:S01]  /*0e80*/  FADD.FTZ R46, R46, R135 ;  /* 0x000000872e2e7221 */ /* 0x000fe20000010000 */
[-C--:B------:R-:W-:Y:S01]  /*0e90*/  FFMA.FTZ R30, R131, R135.reuse, R30 ;  /* 0x00000087831e7223 */ /* 0x080fe2000001001e */
[----:B------:R-:W-:Y:S01]  /*0ea0*/  FMUL.FTZ R138, R8, R135 ;  /* 0x00000087088a7220 */ /* 0x000fe20000410000 */
[----:B---3--:R-:W-:Y:S01]  /*0eb0*/  FADD.FTZ R97, -R155, R100 ;  /* 0x000000649b617221 */ /* 0x008fe20000010100 */
        /* <DEDUP_REMOVED lines=11> */
[--C-:B------:R-:W-:Y:S02]  /*0f70*/  HADD2.F32 R143, -RZ, R98.reuse.H0_H0 ;  /* 0x20000062ff8f7230 */ /* 0x100fe40000004100 */
[----:B------:R-:W-:Y:S01]  /*0f80*/  FADD.FTZ R94, R97, R138 ;  /* 0x0000008a615e7221 */ /* 0x000fe20000010000 */
[----:B------:R-:W-:Y:S01]  /*0f90*/  FFMA.FTZ R95, R131, R138, R92 ;  /* 0x0000008a835f7223 */ /* 0x000fe2000001005c */
[----:B------:R-:W-:Y:S02]  /*0fa0*/  HADD2.F32 R98, -RZ, R98.H1_H1 ;  /* 0x30000062ff627230 */ /* 0x000fe40000004100 */
[C---:B------:R-:W-:Y:S01]  /*0fb0*/  FADD.FTZ R141, -R155.reuse, R102 ;  /* 0x000000669b8d7221 */ /* 0x040fe20000010100 */
[----:B------:R-:W-:Y:S01]  /*0fc0*/  FADD.FTZ R101, -R155, R101 ;  /* 0x000000659b657221 */ /* 0x000fe20000010100 */
        /* <DEDUP_REMOVED lines=30> */
.L_x_5689:
[----:B------:R-:W-:Y:S05]  /*11b0*/  BSYNC B1 ;  /* 0x0000000000017941 */ /* 0x000fea0003800000 */
.L_x_5688:
        /* <DEDUP_REMOVED lines=20> */
.L_x_5713:
        /* <DEDUP_REMOVED lines=13> */
[-CC-:B------:R-:W-:Y:S01]  /*13d0*/  FFMA.FTZ R101, R3, R102.reuse, R103.reuse ;  /* 0x0000006603657223 */ /* 0x180fe20000010067 */
        /* <DEDUP_REMOVED lines=9> */
[----:B------:R-:W-:Y:S01]  /*1470*/  FADD.FTZ R157, R145, -R100 ;  /* 0x80000064919d7221 */ /* 0x000fe20000010000 */
[-C--:B------:R-:W-:Y:S01]  /*1480*/  FFMA.FTZ R98, R130, R102.reuse, R103 ;  /* 0x0000006682627223 */ /* 0x080fe20000010067 */
[C---:B-----5:R-:W-:Y:S01]  /*1490*/  FMUL.FTZ R101, R124.reuse, R101 ;  /* 0x000000657c657220 */ /* 0x060fe20000410000 */
[----:B------:R-:W-:Y:S01]  /*14a0*/  FMUL.FTZ R100, R124, R161 ;  /* 0x000000a17c647220 */ /* 0x000fe20000410000 */
[----:B------:R-:W0:Y:S01]  /*14b0*/  @P6 LDC.64 R96, c[0x0][0x308] ;  /* 0x0000c200ff606b82 */ /* 0x000e220000000a00 */
[----:B------:R-:W-:Y:S01]  /*14c0*/  ISETP.NE.U32.AND P1, PT, RZ, UR14, PT ;  /* 0x0000000eff007c0c */ /* 0x000fe2000bf25070 */
[----:B------:R-:W-:Y:S01]  /*14d0*/  FADD.FTZ R99, R129, -R98 ;  /* 0x8000006281637221 */ /* 0x000fe20000010000 */
        /* <DEDUP_REMOVED lines=41> */
[----:B------:R-:W-:Y:S01]  /*1770*/  F2FP.F16.F32.PACK_AB R98, R99, R98 ;  /* 0x000000626362723e */ /* 0x000fe200000000ff */
[----:B------:R-:W-:Y:S01]  /*1780*/  FMUL.FTZ R99, R112, R155 ;  /* 0x0000009b70637220 */ /* 0x000fe20000410000 */
[--C-:B--2---:R-:W-:Y:S02]  /*1790*/  HADD2.F32 R96, -RZ, R92.reuse.H0_H0 ;  /* 0x2000005cff607230 */ /* 0x104fe40000004100 */
[----:B------:R-:W-:-:S03]  /*17a0*/  HADD2.F32 R92, -RZ, R92.H1_H1 ;  /* 0x3000005cff5c7230 */ /* 0x000fc60000004100 */
[----:B------:R-:W-:Y:S01]  /*17b0*/  FFMA.FTZ R52, R101, R96, R52 ;  /* 0x0000006065347223 */ /* 0x000fe20000010034 */
[----:B------:R-:W-:Y:S01]  /*17c0*/  FMUL.FTZ R96, R0, R101 ;  /* 0x0000006500607220 */ /* 0x000fe20000410000 */
[----:B------:R-:W-:Y:S01]  /*17d0*/  FFMA.FTZ R53, R100, R92, R53 ;  /* 0x0000005c64357223 */ /* 0x000fe20000010035 */
[--C-:B------:R-:W-:Y:S01]  /*17e0*/  HADD2.F32 R92, -RZ, R93.reuse.H0_H0 ;  /* 0x2000005dff5c7230 */ /* 0x100fe20000004100 */
[----:B------:R-:W0:Y:S01]  /*17f0*/  LDC.64 R100, c[0x0][0x2f8] ;  /* 0x0000be00ff647b82 */ /* 0x000e220000000a00 */
[----:B------:R-:W-:Y:S01]  /*1800*/  HADD2.F32 R93, -RZ, R93.H1_H1 ;  /* 0x3000005dff5d7230 */ /* 0x000fe20000004100 */
[----:B------:R-:W-:Y:S01]  /*1810*/  F2FP.F16.F32.PACK_AB R96, R97, R96 ;  /* 0x000000606160723e */ /* 0x000fe200000000ff */
[----:B------:R-:W-:Y:S01]  /*1820*/  FMUL.FTZ R97, R107, R159 ;  /* 0x0000009f6b617220 */ /* 0x000fe20000410000 */
[----:B------:R-:W-:Y:S01]  /*1830*/  FFMA.FTZ R54, R159, R92, R54 ;  /* 0x0000005c9f367223 */ /* 0x000fe20000010036 */
[----:B------:R-:W-:Y:S01]  /*1840*/  FMUL.FTZ R92, R110, R162 ;  /* 0x000000a26e5c7220 */ /* 0x000fe20000410000 */
[----:B------:R-:W-:-:S04]  /*1850*/  FFMA.FTZ R55, R162, R93, R55 ;  /* 0x0000005da2377223 */ /* 0x000fc80000010037 */
[----:B------:R-:W-:Y:S01]  /*1860*/  F2FP.F16.F32.PACK_AB R97, R92, R97 ;  /* 0x000000615c61723e */ /* 0x000fe200000000ff */
[----:B------:R-:W-:-:S05]  /*1870*/  FMUL.FTZ R92, R113, R158 ;  /* 0x0000009e715c7220 */ /* 0x000fca0000410000 */
[----:B------:R-:W-:Y:S01]  /*1880*/  F2FP.F16.F32.PACK_AB R99, R92, R99 ;  /* 0x000000635c63723e */ /* 0x000fe200000000ff */
[--C-:B------:R-:W-:Y:S02]  /*1890*/  HADD2.F32 R92, -RZ, R94.reuse.H0_H0 ;  /* 0x2000005eff5c7230 */ /* 0x100fe40000004100 */
[----:B------:R-:W-:-:S03]  /*18a0*/  HADD2.F32 R94, -RZ, R94.H1_H1 ;  /* 0x3000005eff5e7230 */ /* 0x000fc60000004100 */
[----:B------:R-:W-:Y:S01]  /*18b0*/  FFMA.FTZ R56, R157, R92, R56 ;  /* 0x0000005c9d387223 */ /* 0x000fe20000010038 */
[----:B------:R-:W-:Y:S02]  /*18c0*/  HADD2.F32 R92, -RZ, R95.H0_H0 ;  /* 0x2000005fff5c7230 */ /* 0x000fe40000004100 */
[----:B------:R-:W-:Y:S01]  /*18d0*/  FFMA.FTZ R57, R160, R94, R57 ;  /* 0x0000005ea0397223 */ /* 0x000fe20000010039 */
[C---:B0-----:R-:W-:Y:S01]  /*18e0*/  IMAD.WIDE.U32 R100, R122.reuse, 0x10, R100 ;  /* 0x000000107a647825 */ /* 0x041fe200078e0064 */
[----:B------:R-:W-:-:S03]  /*18f0*/  IADD3 R122, R122, 0x20, RZ ;  /* 0x000000207a7a7810 */ /* 0x000fc60007ffe0ff */
[----:B------:R-:W-:Y:S01]  /*1900*/  FFMA.FTZ R58, R155, R92, R58 ;  /* 0x0000005c9b3a7223 */ /* 0x000fe2000001003a */
[----:B------:R-:W-:Y:S01]  /*1910*/  HADD2.F32 R95, -RZ, R95.H1_H1 ;  /* 0x3000005fff5f7230 */ /* 0x000fe20000004100 */
[----:B------:R1:W-:Y:S04]  /*1920*/  STG.E.128 desc[UR4][R100.64], R96 ;  /* 0x0000006064007986 */ /* 0x0003e8000c101d04 */
[----:B------:R-:W-:-:S07]  /*1930*/  FFMA.FTZ R59, R158, R95, R59 ;  /* 0x0000005f9e3b7223 */ /* 0x000fce000001003b */
.L_x_5692:
[----:B------:R-:W-:Y:S05]  /*1940*/  BSYNC B1 ;  /* 0x0000000000017941 */ /* 0x000fea0003800000 */
.L_x_5691:
[----:B------:R-:W-:Y:S04]  /*1950*/  BSSY B1, `(.L_x_5693) ;  /* 0x000005e000017945 */ /* 0x000fe80003800000 */
[----:B------:R-:W-:Y:S05]  /*1960*/  @!P4 BRA `(.L_x_5694) ;  /* 0x000000040070c947 */ /* 0x000fea0003800000 */
[----:B------:R-:W2:Y:S02]  /*1970*/  LDC.64 R92, c[0x0][0x220] ;  /* 0x00008800ff5c7b82 */ /* 0x000ea40000000a00 */
[----:B--2---:R-:W-:-:S06]  /*1980*/  IMAD.WIDE.U32 R92, R122, 0x10, R92 ;  /* 0x000000107a5c7825 */ /* 0x004fcc00078e005c */
[----:B------:R-:W2:Y:S01]  /*1990*/  LDG.E.128 R92, desc[UR4][R92.64] ;  /* 0x000000045c5c7981 */ /* 0x000ea2000c1e1d00 */
[----:B------:R-:W-:Y:S01]  /*19a0*/  ISETP.NE.U32.AND P2, PT, RZ, UR8, PT ;  /* 0x00000008ff007c0c */ /* 0x000fe2000bf45070 */
[-CC-:B01----:R-:W-:Y:S01]  /*19b0*/  FFMA.FTZ R98, R136, R102.reuse, R103.reuse ;  /* 0x0000006688627223 */ /* 0x183fe20000010067 */
[----:B------:R-:W-:Y:S01]  /*19c0*/  ISETP.NE.U32.AND P6, PT, RZ, UR14, PT ;  /* 0x0000000eff007c0c */ /* 0x000fe2000bfc5070 */
[-CC-:B------:R-:W-:Y:S01]  /*19d0*/  FFMA.FTZ R97, R125, R102.reuse, R103.reuse ;  /* 0x000000667d617223 */ /* 0x180fe20000010067 */
[-CC-:B------:R-:W-:Y:S01]  /*19e0*/  FFMA.FTZ R96, R132, R102.reuse, R103.reuse ;  /* 0x0000006684607223 */ /* 0x180fe20000010067 */
[-CC-:B------:R-:W-:Y:S01]  /*19f0*/  FFMA.FTZ R101, R131, R102.reuse, R103.reuse ;  /* 0x0000006683657223 */ /* 0x180fe20000010067 */
        /* <DEDUP_REMOVED lines=39> */
[----:B------:R-:W-:Y:S01]  /*1c70*/  SEL R86, R101, R86, P1 ;  /* 0x0000005665567207 */ /* 0x000fe20000800000 */
[----:B------:R-:W-:Y:S01]  /*1c80*/  FMUL.FTZ R100, R118, R124 ;  /* 0x0000007c76647220 */ /* 0x000fe20000410000 */
[----:B------:R-:W-:Y:S01]  /*1c90*/  SEL R87, R98, R87, P1 ;  /* 0x0000005762577207 */ /* 0x000fe20000800000 */
[----:B------:R-:W-:Y:S01]  /*1ca0*/  FMUL.FTZ R98, R114, R159 ;  /* 0x0000009f72627220 */ /* 0x000fe20000410000 */
[C---:B------:R-:W-:Y:S01]  /*1cb0*/  SEL R88, R103.reuse, R88, P1 ;  /* 0x0000005867587207 */ /* 0x040fe20000800000 */
[----:B------:R-:W-:Y:S01]  /*1cc0*/  FMUL.FTZ R99, R116, R158 ;  /* 0x0000009e74637220 */ /* 0x000fe20000410000 */
[C---:B------:R-:W-:Y:S01]  /*1cd0*/  SEL R89, R102.reuse, R89, P1 ;  /* 0x0000005966597207 */ /* 0x040fe20000800000 */
[-C--:B------:R-:W-:Y:S01]  /*1ce0*/  FMUL.FTZ R103, R103, R123.reuse ;  /* 0x0000007b67677220 */ /* 0x080fe20000410000 */
[C---:B------:R-:W-:Y:S01]  /*1cf0*/  SEL R90, R155.reuse, R90, P1 ;  /* 0x0000005a9b5a7207 */ /* 0x040fe20000800000 */
[-C--:B------:R-:W-:Y:S01]  /*1d00*/  FMUL.FTZ R102, R102, R123.reuse ;  /* 0x0000007b66667220 */ /* 0x080fe20000410000 */
[----:B------:R-:W-:Y:S01]  /*1d10*/  @P6 LEA.HI.X R97, R122, UR15, RZ, 0x5, P2 ;  /* 0x0000000f7a616c11 */ /* 0x000fe200090f2cff */
[----:B------:R-:W-:Y:S01]  /*1d20*/  FMUL.FTZ R155, R155, R123 ;  /* 0x0000007b9b9b7220 */ /* 0x000fe20000410000 */
[C---:B------:R-:W-:Y:S01]  /*1d30*/  SEL R91, R160.reuse, R91, P1 ;  /* 0x0000005ba05b7207 */ /* 0x040fe20000800000 */
[----:B------:R-:W-:-:S02]  /*1d40*/  FMUL.FTZ R160, R160, R123 ;  /* 0x0000007ba0a07220 */ /* 0x000fc40000410000 */
[----:B------:R-:W-:Y:S02]  /*1d50*/  @P6 STG.E.128 desc[UR4][R96.64], R84 ;  /* 0x0000005460006986 */ /* 0x000fe4000c101d04 */
[----:B------:R-:W-:Y:S02]  /*1d60*/  FMUL.FTZ R101, R121, R160 ;  /* 0x000000a079657220 */ /* 0x000fe40000410000 */
[----:B------:R0:W-:Y:S02]  /*1d70*/  @P6 STG.E.128 desc[UR4][R96.64+0x10], R88 ;  /* 0x0000105860006986 */ /* 0x0001e4000c101d04 */
[----:B0-----:R-:W-:Y:S01]  /*1d80*/  FMUL.FTZ R97, R115, R157 ;  /* 0x0000009d73617220 */ /* 0x001fe20000410000 */
[----:B------:R-:W-:Y:S01]  /*1d90*/  F2FP.F16.F32.PACK_AB R96, R99, R98 ;  /* 0x000000626360723e */ /* 0x000fe200000000ff */
[----:B------:R-:W-:Y:S01]  /*1da0*/  FMUL.FTZ R98, R117, R103 ;  /* 0x0000006775627220 */ /* 0x000fe20000410000 */
[----:B------:R-:W-:Y:S02]  /*1db0*/  FMUL.FTZ R99, R119, R102 ;  /* 0x0000006677637220 */ /* 0x000fe40000410000 */
[----:B------:R-:W-:Y:S01]  /*1dc0*/  F2FP.F16.F32.PACK_AB R97, R100, R97 ;  /* 0x000000616461723e */ /* 0x000fe200000000ff */
[----:B------:R-:W-:-:S02]  /*1dd0*/  FMUL.FTZ R100, R120, R155 ;  /* 0x0000009b78647220 */ /* 0x000fc40000410000 */
[----:B------:R-:W-:-:S03]  /*1de0*/  F2FP.F16.F32.PACK_AB R98, R99, R98 ;  /* 0x000000626362723e */ /* 0x000fc600000000ff */
[----:B------:R-:W-:Y:S02]  /*1df0*/  F2FP.F16.F32.PACK_AB R99, R101, R100 ;  /* 0x000000646563723e */ /* 0x000fe400000000ff */
[----:B------:R-:W-:-:S04]  /*1e00*/  LEA R100, P1, R122, UR16, 0x4 ;  /* 0x000000107a647c11 */ /* 0x000fc8000f8220ff */
[----:B------:R-:W-:-:S05]  /*1e10*/  LEA.HI.X R101, R122, UR17, RZ, 0x4, P1 ;  /* 0x000000117a657c11 */ /* 0x000fca00088f24ff */
[----:B------:R3:W-:Y:S01]  /*1e20*/  STG.E.128 desc[UR4][R100.64], R96 ;  /* 0x0000006064007986 */ /* 0x0007e2000c101d04 */
[--C-:B--2---:R-:W-:Y:S02]  /*1e30*/  HADD2.F32 R122, -RZ, R92.reuse.H0_H0 ;  /* 0x2000005cff7a7230 */ /* 0x104fe40000004100 */
[----:B------:R-:W-:-:S03]  /*1e40*/  HADD2.F32 R92, -RZ, R92.H1_H1 ;  /* 0x3000005cff5c7230 */ /* 0x000fc60000004100 */
[----:B------:R-:W-:Y:S02]  /*1e50*/  FFMA.FTZ R60, R159, R122, R60 ;  /* 0x0000007a9f3c7223 */ /* 0x000fe4000001003c */
[----:B------:R-:W-:Y:S01]  /*1e60*/  FFMA.FTZ R61, R158, R92, R61 ;  /* 0x0000005c9e3d7223 */ /* 0x000fe2000001003d */
[--C-:B------:R-:W-:Y:S02]  /*1e70*/  HADD2.F32 R92, -RZ, R93.reuse.H0_H0 ;  /* 0x2000005dff5c7230 */ /* 0x100fe40000004100 */
[----:B------:R-:W-:-:S03]  /*1e80*/  HADD2.F32 R93, -RZ, R93.H1_H1 ;  /* 0x3000005dff5d7230 */ /* 0x000fc60000004100 */
[----:B------:R-:W-:Y:S01]  /*1e90*/  FFMA.FTZ R62, R157, R92, R62 ;  /* 0x0000005c9d3e7223 */ /* 0x000fe2000001003e */
[--C-:B------:R-:W-:Y:S02]  /*1ea0*/  HADD2.F32 R92, -RZ, R94.reuse.H0_H0 ;  /* 0x2000005eff5c7230 */ /* 0x100fe40000004100 */
[----:B------:R-:W-:Y:S01]  /*1eb0*/  FFMA.FTZ R63, R124, R93, R63 ;  /* 0x0000005d7c3f7223 */ /* 0x000fe2000001003f */
[--C-:B------:R-:W-:Y:S02]  /*1ec0*/  HADD2.F32 R93, -RZ, R95.reuse.H0_H0 ;  /* 0x2000005fff5d7230 */ /* 0x100fe40000004100 */
[----:B------:R-:W-:Y:S02]  /*1ed0*/  HADD2.F32 R94, -RZ, R94.H1_H1 ;  /* 0x3000005eff5e7230 */ /* 0x000fe40000004100 */
[----:B------:R-:W-:Y:S01]  /*1ee0*/  FFMA.FTZ R64, R103, R92, R64 ;  /* 0x0000005c67407223 */ /* 0x000fe20000010040 */
[----:B------:R-:W-:Y:S02]  /*1ef0*/  HADD2.F32 R95, -RZ, R95.H1_H1 ;  /* 0x3000005fff5f7230 */ /* 0x000fe40000004100 */
[----:B------:R-:W-:Y:S01]  /*1f00*/  FFMA.FTZ R66, R155, R93, R66 ;  /* 0x0000005d9b427223 */ /* 0x000fe20000010042 */
[----:B------:R-:W-:-:S02]  /*1f10*/  FFMA.FTZ R65, R102, R94, R65 ;  /* 0x0000005e66417223 */ /* 0x000fc40000010041 */
[----:B---3--:R-:W-:-:S07]  /*1f20*/  FFMA.FTZ R67, R160, R95, R67 ;  /* 0x0000005fa0437223 */ /* 0x008fce0000010043 */
.L_x_5694:
[----:B------:R-:W-:Y:S05]  /*1f30*/  BSYNC B1 ;  /* 0x0000000000017941 */ /* 0x000fea0003800000 */
.L_x_5693:
[----:B------:R-:W2:Y:S02]  /*1f40*/  LDC.64 R92, c[0x0][0x210] ;  /* 0x00008400ff5c7b82 */ /* 0x000ea40000000a00 */
[----:B--2---:R-:W-:-:S04]  /*1f50*/  LEA R19, R92, R19, 0x2 ;  /* 0x000000135c137211 */ /* 0x004fc800078e10ff */
[----:B------:R-:W-:-:S13]  /*1f60*/  ISETP.GE.AND P1, PT, R19, R93, PT ;  /* 0x0000005d1300720c */ /* 0x000fda0003f26270 */
[----:B------:R-:W-:Y:S05]  /*1f70*/  @!P1 BRA `(.L_x_5695) ;  /* 0xffffffe400b49947 */ /* 0x000fea000383ffff */
.L_x_5685:
[----:B------:R-:W-:Y:S05]  /*1f80*/  BSYNC B0 ;  /* 0x0000000000007941 */ /* 0x000fea0003800000 */
.L_x_5684:
[----:B------:R-:W2:Y:S01]  /*1f90*/  S2R R3, SR_CgaCtaId ;  /* 0x0000000000037919 */ /* 0x000ea20000008800 */
[--C-:B------:R-:W-:Y:S01]  /*1fa0*/  SHF.R.U32.HI R2, RZ, 0x5, R105.reuse ;  /* 0x00000005ff027819 */ /* 0x100fe20000011669 */
[----:B------:R-:W-:Y:S05]  /*1fb0*/  WARPSYNC.ALL ;  /* 0x0000000000007948 */ /* 0x000fea0003800000 */
[----:B------:R-:W-:Y:S01]  /*1fc0*/  MOV R0, 0x400 ;  /* 0x0000040000007802 */ /* 0x000fe20000000f00 */
[----:B-----5:R-:W3:Y:S01]  /*1fd0*/  S2R R11, SR_CTAID.X ;  /* 0x00000000000b7919 */ /* 0x020ee20000002500 */
        /* <DEDUP_REMOVED lines=16> */
[----:B------:R-:W-:Y:S01]  /*20e0*/  STS.128 [R104+0x10], R40 ;  /* 0x0000102868007388 */ /* 0x000fe20000000c00 */
[----:B------:R-:W-:-:S03]  /*20f0*/  IADD3 R105, P4, R106, R105, RZ ;  /* 0x000000696a697210 */ /* 0x000fc60007f9e0ff */
[----:B------:R-:W-:Y:S04]  /*2100*/  STS.128 [R104+0x400], R44 ;  /* 0x0004002c68007388 */ /* 0x000fe80000000c00 */
[----:B------:R-:W-:Y:S01]  /*2110*/  STS.128 [R104+0x410], R48 ;  /* 0x0004103068007388 */ /* 0x000fe20000000c00 */
[----:B------:R-:W-:Y:S06]  /*2120*/  BAR.SYNC.DEFER_BLOCKING 0x0 ;  /* 0x0000000000007b1d */ /* 0x000fec0000010000 */
        /* <DEDUP_REMOVED lines=8> */
[----:B------:R-:W-:Y:S04]  /*21b0*/  LDS R11, [R0+0x1800] ;  /* 0x00180000000b7984 */ /* 0x000fe80000000800 */
[----:B------:R-:W-:Y:S01]  /*21c0*/  LDS R10, [R0+0x1a00] ;  /* 0x001a0000000a7984 */ /* 0x000fe20000000800 */
[----:B--2---:R-:W-:-:S03]  /*21d0*/  FADD.FTZ R2, RZ, R2 ;  /* 0x00000002ff027221 */ /* 0x004fc60000010000 */
[----:B------:R-:W-:Y:S01]  /*21e0*/  LDS R13, [R0+0x1c00] ;  /* 0x001c0000000d7984 */ /* 0x000fe20000000800 */
[----:B---3--:R-:W-:-:S03]  /*21f0*/  FADD.FTZ R3, RZ, R3 ;  /* 0x00000003ff037221 */ /* 0x008fc60000010000 */
[----:B------:R-:W-:Y:S01]  /*2200*/  LDS R12, [R0+0x1e00] ;  /* 0x001e0000000c7984 */ /* 0x000fe20000000800 */
[----:B----4-:R-:W-:Y:S01]  /*2210*/  FADD.FTZ R4, RZ, R4 ;  /* 0x00000004ff047221 */ /* 0x010fe20000010000 */
[----:B0-----:R-:W-:Y:S01]  /*2220*/  FADD.FTZ R5, RZ, R5 ;  /* 0x00000005ff057221 */ /* 0x001fe20000010000 */
[----:B-1----:R-:W-:Y:S02]  /*2230*/  FADD.FTZ R2, R2, R7 ;  /* 0x0000000702027221 */ /* 0x002fe40000010000 */
        /* <DEDUP_REMOVED lines=51> */
[----:B------:R-:W-:Y:S01]  /*2570*/  SHF.L.U64.HI R27, R105, 0x2, R2 ;  /* 0x00000002691b7819 */ /* 0x000fe20000010202 */
        /* <DEDUP_REMOVED lines=59> */
.L_x_5697:
[----:B------:R-:W-:Y:S05]  /*2930*/  BSYNC B0 ;  /* 0x0000000000007941 */ /* 0x000fea0003800000 */
.L_x_5696:
        /* <DEDUP_REMOVED lines=16> */
.L_x_5699:
[----:B------:R-:W-:Y:S05]  /*2a40*/  BSYNC B0 ;  /* 0x0000000000007941 */ /* 0x000fea0003800000 */
.L_x_5698:
        /* <DEDUP_REMOVED lines=16> */
.L_x_5701:
[----:B------:R-:W-:Y:S05]  /*2b50*/  BSYNC B0 ;  /* 0x0000000000007941 */ /* 0x000fea0003800000 */
.L_x_5700:
        /* <DEDUP_REMOVED lines=10> */
.L_x_5690:
[----:B------:R-:W-:Y:S01]  /*2c00*/  HFMA2.MMA R102, -RZ, RZ, 0, 5.9604644775390625e-08 ;  /* 0x00000001ff667435 */ /* 0x000fe200000001ff */
[----:B------:R-:W-:Y:S01]  /*2c10*/  BSSY B1, `(.L_x_5702) ;  /* 0x0000006000017945 */ /* 0x000fe20003800000 */
[----:B------:R-:W-:Y:S02]  /*2c20*/  MOV R103, 0x1f ;  /* 0x0000001f00677802 */ /* 0x000fe40000000f00 */
[----:B------:R-:W-:-:S07]  /*2c30*/  MOV R100, 0xffffffff ;  /* 0xffffffff00647802 */ /* 0x000fce0000000f00 */
[----:B-----5:R-:W-:Y:S05]  /*2c40*/  WARPSYNC.COLLECTIVE R100, `(.L_x_5703) ;  /* 0x0000000064087348 */ /* 0x020fea0003c00000 */
[----:B------:R0:W1:Y:S02]  /*2c50*/  SHFL.BFLY P1, R101, R159, R102, R103 ;  /* 0x0c0000669f657389 */ /* 0x0000640000020067 */
[----:B01---5:R-:W-:Y:S01]  /*2c60*/  ENDCOLLECTIVE ;  /* 0x000000000000791b */ /* 0x023fe20003800000 */
.L_x_5703:
[----:B------:R-:W-:Y:S05]  /*2c70*/  BSYNC B1 ;  /* 0x0000000000017941 */ /* 0x000fea0003800000 */
.L_x_5702:
        /* <DEDUP_REMOVED lines=9> */
.L_x_5704:
[----:B------:R-:W-:Y:S01]  /*2d10*/  HFMA2.MMA R102, -RZ, RZ, 0, 1.1920928955078125e-07 ;  /* 0x00000002ff667435 */ /* 0x000fe200000001ff */
[----:B------:R-:W-:Y:S02]  /*2d20*/  MOV R159, R92 ;  /* 0x0000005c009f7202 */ /* 0x000fe40000000f00 */
[----:B------:R-:W-:-:S08]  /*2d30*/  MOV R93, R101 ;  /* 0x00000065005d7202 */ /* 0x000fd00000000f00 */
[----:B------:R-:W-:Y:S05]  /*2d40*/  WARPSYNC.COLLECTIVE R100, `(.L_x_5705) ;  /* 0x0000000064087348 */ /* 0x000fea0003c00000 */
[----:B------:R0:W1:Y:S02]  /*2d50*/  SHFL.BFLY P1, R101, R159, R102, R103 ;  /* 0x0c0000669f657389 */ /* 0x0000640000020067 */
[----:B01----:R-:W-:Y:S01]  /*2d60*/  ENDCOLLECTIVE ;  /* 0x000000000000791b */ /* 0x003fe20003800000 */
.L_x_5705:
[----:B------:R-:W-:-:S05]  /*2d70*/  FADD.FTZ R93, R93, R158 ;  /* 0x0000009e5d5d7221 */ /* 0x000fca0000010000 */
[----:B------:R-:W-:Y:S02]  /*2d80*/  MOV R159, R93 ;  /* 0x0000005d009f7202 */ /* 0x000fe40000000f00 */
[----:B------:R-:W-:-:S07]  /*2d90*/  MOV R95, R101 ;  /* 0x00000065005f7202 */ /* 0x000fce0000000f00 */
[----:B------:R-:W-:Y:S05]  /*2da0*/  WARPSYNC.COLLECTIVE R100, `(.L_x_5706) ;  /* 0x0000000064087348 */ /* 0x000fea0003c00000 */
[----:B------:R0:W1:Y:S02]  /*2db0*/  SHFL.BFLY P1, R101, R159, R102, R103 ;  /* 0x0c0000669f657389 */ /* 0x0000640000020067 */
[----:B01----:R-:W-:Y:S01]  /*2dc0*/  ENDCOLLECTIVE ;  /* 0x000000000000791b */ /* 0x003fe20003800000 */
.L_x_5706:
[----:B------:R-:W-:Y:S01]  /*2dd0*/  FADD.FTZ R95, R92, R95 ;  /* 0x0000005f5c5f7221 */ /* 0x000fe20000010000 */
[----:B------:R-:W-:-:S04]  /*2de0*/  HFMA2.MMA R102, -RZ, RZ, 0, 2.384185791015625e-07 ;  /* 0x00000004ff667435 */ /* 0x000fc800000001ff */
[----:B------:R-:W-:Y:S02]  /*2df0*/  MOV R159, R95 ;  /* 0x0000005f009f7202 */ /* 0x000fe40000000f00 */
[----:B------:R-:W-:-:S07]  /*2e00*/  MOV R94, R101 ;  /* 0x00000065005e7202 */ /* 0x000fce0000000f00 */
[----:B------:R-:W-:Y:S05]  /*2e10*/  WARPSYNC.COLLECTIVE R100, `(.L_x_5707) ;  /* 0x0000000064087348 */ /* 0x000fea0003c00000 */
[----:B------:R0:W1:Y:S02]  /*2e20*/  SHFL.BFLY P1, R101, R159, R102, R103 ;  /* 0x0c0000669f657389 */ /* 0x0000640000020067 */
[----:B01----:R-:W-:Y:S01]  /*2e30*/  ENDCOLLECTIVE ;  /* 0x000000000000791b */ /* 0x003fe20003800000 */
.L_x_5707:
[----:B------:R-:W-:-:S05]  /*2e40*/  FADD.FTZ R94, R93, R94 ;  /* 0x0000005e5d5e7221 */ /* 0x000fca0000010000 */
[----:B------:R-:W-:Y:S02]  /*2e50*/  MOV R159, R94 ;  /* 0x0000005e009f7202 */ /* 0x000fe40000000f00 */
[----:B------:R-:W-:-:S07]  /*2e60*/  MOV R96, R101 ;  /* 0x0000006500607202 */ /* 0x000fce0000000f00 */
[----:B------:R-:W-:Y:S05]  /*2e70*/  WARPSYNC.COLLECTIVE R100, `(.L_x_5708) ;  /* 0x0000000064087348 */ /* 0x000fea0003c00000 */
[----:B------:R0:W1:Y:S02]  /*2e80*/  SHFL.BFLY P1, R101, R159, R102, R103 ;  /* 0x0c0000669f657389 */ /* 0x0000640000020067 */
[----:B01----:R-:W-:Y:S01]  /*2e90*/  ENDCOLLECTIVE ;  /* 0x000000000000791b */ /* 0x003fe20003800000 */
.L_x_5708:
[----:B------:R-:W-:Y:S01]  /*2ea0*/  FADD.FTZ R96, R95, R96 ;  /* 0x000000605f607221 */ /* 0x000fe20000010000 */
[----:B------:R-:W-:-:S04]  /*2eb0*/  HFMA2.MMA R102, -RZ, RZ, 0, 4.76837158203125e-07 ;  /* 0x00000008ff667435 */ /* 0x000fc800000001ff */
[----:B------:R-:W-:Y:S02]  /*2ec0*/  MOV R159, R96 ;  /* 0x00000060009f7202 */ /* 0x000fe40000000f00 */
[----:B------:R-:W-:-:S07]  /*2ed0*/  MOV R97, R101 ;  /* 0x0000006500617202 */ /* 0x000fce0000000f00 */
[----:B------:R-:W-:Y:S05]  /*2ee0*/  WARPSYNC.COLLECTIVE R100, `(.L_x_5709) ;  /* 0x0000000064087348 */ /* 0x000fea0003c00000 */
[----:B------:R0:W1:Y:S02]  /*2ef0*/  SHFL.BFLY P1, R101, R159, R102, R103 ;  /* 0x0c0000669f657389 */ /* 0x0000640000020067 */
[----:B01----:R-:W-:Y:S01]  /*2f00*/  ENDCOLLECTIVE ;  /* 0x000000000000791b */ /* 0x003fe20003800000 */
.L_x_5709:
[----:B------:R-:W-:-:S05]  /*2f10*/  FADD.FTZ R97, R94, R97 ;  /* 0x000000615e617221 */ /* 0x000fca0000010000 */
[----:B------:R-:W-:Y:S02]  /*2f20*/  MOV R159, R97 ;  /* 0x00000061009f7202 */ /* 0x000fe40000000f00 */
[----:B------:R-:W-:-:S07]  /*2f30*/  MOV R99, R101 ;  /* 0x0000006500637202 */ /* 0x000fce0000000f00 */
[----:B------:R-:W-:Y:S05]  /*2f40*/  WARPSYNC.COLLECTIVE R100, `(.L_x_5710) ;  /* 0x0000000064087348 */ /* 0x000fea0003c00000 */
[----:B------:R0:W1:Y:S02]  /*2f50*/  SHFL.BFLY P1, R101, R159, R102, R103 ;  /* 0x0c0000669f657389 */ /* 0x0000640000020067 */
[----:B01----:R-:W-:Y:S01]  /*2f60*/  ENDCOLLECTIVE ;  /* 0x000000000000791b */ /* 0x003fe20003800000 */
.L_x_5710:
[----:B------:R-:W-:Y:S01]  /*2f70*/  FADD.FTZ R99, R96, R99 ;  /* 0x0000006360637221 */ /* 0x000fe20000010000 */
[----:B------:R-:W-:-:S04]  /*2f80*/  HFMA2.MMA R102, -RZ, RZ, 0, 9.5367431640625e-07 ;  /* 0x00000010ff667435 */ /* 0x000fc800000001ff */
[----:B------:R-:W-:Y:S02]  /*2f90*/  MOV R159, R99 ;  /* 0x00000063009f7202 */ /* 0x000fe40000000f00 */
[----:B------:R-:W-:-:S07]  /*2fa0*/  MOV R98, R101 ;  /* 0x0000006500627202 */ /* 0x000fce0000000f00 */
[----:B------:R-:W-:Y:S05]  /*2fb0*/  WARPSYNC.COLLECTIVE R100, `(.L_x_5711) ;  /* 0x0000000064087348 */ /* 0x000fea0003c00000 */
[----:B------:R0:W1:Y:S02]  /*2fc0*/  SHFL.BFLY P1, R101, R159, R102, R103 ;  /* 0x0c0000669f657389 */ /* 0x0000640000020067 */
[----:B01----:R-:W-:Y:S01]  /*2fd0*/  ENDCOLLECTIVE ;  /* 0x000000000000791b */ /* 0x003fe20003800000 */
.L_x_5711:
[----:B------:R-:W-:-:S05]  /*2fe0*/  FADD.FTZ R98, R97, R98 ;  /* 0x0000006261627221 */ /* 0x000fca0000010000 */
[----:B------:R-:W-:Y:S02]  /*2ff0*/  MOV R159, R98 ;  /* 0x00000062009f7202 */ /* 0x000fe40000000f00 */
[----:B------:R-:W-:-:S07]  /*3000*/  MOV R92, R101 ;  /* 0x00000065005c7202 */ /* 0x000fce0000000f00 */
[----:B------:R-:W-:Y:S05]  /*3010*/  WARPSYNC.COLLECTIVE R100, `(.L_x_5712) ;  /* 0x0000000064087348 */ /* 0x000fea0003c00000 */
[----:B------:R0:W1:Y:S02]  /*3020*/  SHFL.BFLY P1, R101, R159, R102, R103 ;  /* 0x0c0000669f657389 */ /* 0x0000640000020067 */
[----:B01----:R-:W-:Y:S01]  /*3030*/  ENDCOLLECTIVE ;  /* 0x000000000000791b */ /* 0x003fe20003800000 */
.L_x_5712:
[----:B------:R-:W-:Y:S01]  /*3040*/  MOV R93, R101 ;  /* 0x00000065005d7202 */ /* 0x000fe20000000f00 */
[----:B------:R-:W-:Y:S06]  /*3050*/  BRA `(.L_x_5713) ;  /* 0xffffffe000a87947 */ /* 0x000fec000383ffff */
.L_x_5714:
        /* <DEDUP_REMOVED lines=10> */
.L_x_9196:


//--------------------- .text._ZN10layer_norm13ln_bwd_kernelINS_13Kernel_traitsI6__halfS2_fS2_fjLj512ELj1ELj4ELj1ELj16ENS_18Kernel_traits_baseILj512ES2_S2_fS2_fjLj128EEEEELb0ELb1ELb0ELb1EEEvNS_9BwdParamsE --------------------------
	.section	.text._ZN10layer_norm13ln_bwd_kernelINS_13Kernel_traitsI6__halfS2_fS2_fjLj512ELj1ELj4ELj1ELj16ENS_18Kernel_traits_baseILj512ES2_S2_fS2_fjLj128EEEEELb0ELb1ELb0ELb1EEEvNS_9BwdParamsE,"ax",@progbits
	.align	128
        .global         _ZN10layer_norm13ln_bwd_kernelINS_13Kernel_traitsI6__halfS2_fS2_fjLj512ELj1ELj4ELj1ELj16ENS_18Kernel_traits_baseILj512ES2_S2_fS2_fjLj128EEEEELb0ELb1ELb0ELb1EEEvNS_9BwdParamsE
        .type           _ZN10layer_norm13ln_bwd_kernelINS_13Kernel_traitsI6__halfS2_fS2_fjLj512ELj1ELj4ELj1ELj16ENS_18Kernel_traits_baseILj512ES2_S2_fS2_fjLj128EEEEELb0ELb1ELb0ELb1EEEvNS_9BwdParamsE,@function
        .size           _ZN10layer_norm13ln_bwd_kernelINS_13Kernel_traitsI6__halfS2_fS2_fjLj512ELj1ELj4ELj1ELj16ENS_18Kernel_traits_baseILj512ES2_S2_fS2_fjLj128EEEEELb0ELb1ELb0ELb1EEEvNS_9BwdParamsE,(.L_x_9197 - _ZN10layer_norm13ln_bwd_kernelINS_13Kernel_traitsI6__halfS2_fS2_fjLj512ELj1ELj4ELj1ELj16ENS_18Kernel_traits_baseILj512ES2_S2_fS2_fjLj128EEEEELb0ELb1ELb0ELb1EEEvNS_9BwdParamsE)
        .other          _ZN10layer_norm13ln_bwd_kernelINS_13Kernel_traitsI6__halfS2_fS2_fjLj512ELj1ELj4ELj1ELj16ENS_18Kernel_traits_baseILj512ES2_S2_fS2_fjLj128EEEEELb0ELb1ELb0ELb1EEEvNS_9BwdParamsE,@"STO_CUDA_ENTRY STV_DEFAULT"
_ZN10layer_norm13ln_bwd_kernelINS_13Kernel_traitsI6__halfS2_fS2_fjLj512ELj1ELj4ELj1ELj16ENS_18Kernel_traits_baseILj512ES2_S2_fS2_fjLj128EEEEELb0ELb1ELb0ELb1EEEvNS_9BwdParamsE:
.text._ZN10layer_norm13ln_bwd_kernelINS_13Kernel_traitsI6__halfS2_fS2_fjLj512ELj1ELj4ELj1ELj16ENS_18Kernel_traits_baseILj512ES2_S2_fS2_fjLj128EEEEELb0ELb1ELb0ELb1EEEvNS_9BwdParamsE:
        /* <DEDUP_REMOVED lines=41> */
.L_x_5716:
        /* <DEDUP_REMOVED lines=33> */
[----:B------:R-:W-:Y:S02]  /*04a0*/  ISETP.NE.AND P4, PT, RZ, UR6, PT ;  /* 0x00000006ff007c0c */ /* 0x000fe4000bf85270 */
[----:B------:R-:W-:Y:S01]  /*04b0*/  MOV R99, RZ ;  /* 0x000000ff00637202 */ /* 0x000fe20000000f00 */
[--C-:B--2---:R-:W-:Y:S02]  /*04c0*/  HADD2.F32 R132, -RZ, R8.reuse.H0_H0 ;  /* 0x20000008ff847230 */ /* 0x104fe40000004100 */
[----:B------:R-:W-:-:S02]  /*04d0*/  HADD2.F32 R131, -RZ, R8.H1_H1 ;  /* 0x30000008ff837230 */ /* 0x000fc40000004100 */
[--C-:B------:R-:W-:Y:S02]  /*04e0*/  HADD2.F32 R130, -RZ, R9.reuse.H0_H0 ;  /* 0x20000009ff827230 */ /* 0x100fe40000004100 */
[----:B------:R-:W-:Y:S01]  /*04f0*/  HADD2.F32 R129, -RZ, R9.H1_H1 ;  /* 0x30000009ff817230 */ /* 0x000fe20000004100 */
[----:B------:R-:W-:Y:S01]  /*0500*/  CS2R R8, SRZ ;  /* 0x0000000000087805 */ /* 0x000fe2000001ff00 */
[--C-:B------:R-:W-:Y:S02]  /*0510*/  HADD2.F32 R128, -RZ, R10.reuse.H0_H0 ;  /* 0x2000000aff807230 */ /* 0x100fe40000004100 */
[----:B------:R-:W-:Y:S02]  /*0520*/  HADD2.F32 R127, -RZ, R10.H1_H1 ;  /* 0x3000000aff7f7230 */ /* 0x000fe40000004100 */
[--C-:B------:R-:W-:Y:S02]  /*0530*/  HADD2.F32 R126, -RZ, R11.reuse.H0_H0 ;  /* 0x2000000bff7e7230 */ /* 0x100fe40000004100 */
[----:B------:R-:W-:Y:S01]  /*0540*/  HADD2.F32 R125, -RZ, R11.H1_H1 ;  /* 0x3000000bff7d7230 */ /* 0x000fe20000004100 */
[----:B------:R-:W-:Y:S01]  /*0550*/  CS2R R10, SRZ ;  /* 0x00000000000a7805 */ /* 0x000fe2000001ff00 */
        /* <DEDUP_REMOVED lines=10> */
[--C-:B----4-:R-:W-:Y:S02]  /*0600*/  HADD2.F32 R116, -RZ, R12.reuse.H0_H0 ;  /* 0x2000000cff747230 */ /* 0x110fe40000004100 */
        /* <DEDUP_REMOVED lines=9> */
[--C-:B-----5:R-:W-:Y:S02]  /*06a0*/  HADD2.F32 R108, -RZ, R20.reuse.H0_H0 ;  /* 0x20000014ff6c7230 */ /* 0x120fe40000004100 */
        /* <DEDUP_REMOVED lines=8> */
[----:B------:R-:W-:-:S07]  /*0730*/  CS2R R22, SRZ ;  /* 0x0000000000167805 */ /* 0x000fce000001ff00 */
.L_x_5720:
        /* <DEDUP_REMOVED lines=12> */
[----:B-1----:R-:W-:Y:S01]  /*0800*/  IMAD.WIDE R68, R133, 0x4, R68 ;  /* 0x0000000485447825 */ /* 0x002fe200078e0244 */
[----:B------:R-:W-:Y:S02]  /*0810*/  IADD3 R134, R137, 0x20, RZ ;  /* 0x0000002089867810 */ /* 0x000fe40007ffe0ff */
[----:B------:R-:W-:Y:S02]  /*0820*/  @P0 LEA.HI.X R75, R133, R57, R58, 0x1, P1 ;  /* 0x00000039854b0211 */ /* 0x000fe400008f0c3a */
[----:B------:R-:W4:Y:S01]  /*0830*/  LDG.E R0, desc[UR4][R68.64] ;  /* 0x0000000444007981 */ /* 0x000f22000c1e1900 */
[C---:B------:R-:W-:Y:S01]  /*0840*/  LEA R146, P1, R134.reuse, UR10, 0x5 ;  /* 0x0000000a86927c11 */ /* 0x040fe2000f8228ff */
[----:B--2---:R-:W-:Y:S01]  /*0850*/  IMAD.WIDE.U32 R60, R137, 0x10, R72 ;  /* 0x00000010893c7825 */ /* 0x004fe200078e0048 */
[----:B------:R-:W1:Y:S01]  /*0860*/  LDC.64 R106, c[0x0][0x2c8] ;  /* 0x0000b200ff6a7b82 */ /* 0x000e620000000a00 */
[----:B------:R-:W2:Y:S01]  /*0870*/  @P0 LDG.E.U16 R148, desc[UR4][R74.64] ;  /* 0x000000044a940981 */ /* 0x000ea2000c1e1500 */
[----:B------:R-:W-:-:S03]  /*0880*/  LEA.HI.X R147, R134, UR11, RZ, 0x5, P1 ;  /* 0x0000000b86937c11 */ /* 0x000fc600088f2cff */
[----:B------:R-:W2:Y:S01]  /*0890*/  LDG.E.128 R60, desc[UR4][R60.64] ;  /* 0x000000043c3c7981 */ /* 0x000ea2000c1e1d00 */
[----:B---3--:R-:W-:-:S03]  /*08a0*/  IMAD.WIDE.U32 R142, R137, 0x20, R142 ;  /* 0x00000020898e7825 */ /* 0x008fc600078e008e */
[----:B------:R-:W3:Y:S04]  /*08b0*/  LDG.E.128 R68, desc[UR4][R146.64] ;  /* 0x0000000492447981 */ /* 0x000ee8000c1e1d00 */
[----:B------:R-:W3:Y:S01]  /*08c0*/  LDG.E.128 R56, desc[UR4][R142.64] ;  /* 0x000000048e387981 */ /* 0x000ee2000c1e1d00 */
[----:B0-----:R-:W-:-:S03]  /*08d0*/  IMAD.WIDE R140, R133, 0x4, R140 ;  /* 0x00000004858c7825 */ /* 0x001fc600078e028c */
[----:B------:R0:W3:Y:S04]  /*08e0*/  LDG.E.128 R64, desc[UR4][R142.64+0x10] ;  /* 0x000010048e407981 */ /* 0x0000e8000c1e1d00 */
[----:B------:R-:W3:Y:S04]  /*08f0*/  LDG.E.128 R76, desc[UR4][R146.64+0x10] ;  /* 0x00001004924c7981 */ /* 0x000ee8000c1e1d00 */
[----:B------:R-:W3:Y:S01]  /*0900*/  LDG.E R136, desc[UR4][R140.64] ;  /* 0x000000048c887981 */ /* 0x000ee2000c1e1900 */
[----:B------:R-:W-:-:S06]  /*0910*/  IMAD.WIDE.U32 R72, R134, 0x10, R72 ;  /* 0x0000001086487825 */ /* 0x000fcc00078e0048 */
[----:B------:R-:W3:Y:S01]  /*0920*/  LDG.E.128 R72, desc[UR4][R72.64] ;  /* 0x0000000448487981 */ /* 0x000ee2000c1e1d00 */
[----:B-1----:R-:W-:-:S04]  /*0930*/  ISETP.NE.U32.AND P1, PT, R106, RZ, PT ;  /* 0x000000ff6a00720c */ /* 0x002fc80003f25070 */
[----:B------:R-:W-:-:S13]  /*0940*/  ISETP.NE.AND.EX P1, PT, R107, RZ, PT, P1 ;  /* 0x000000ff6b00720c */ /* 0x000fda0003f25310 */
[----:B------:R-:W1:Y:S01]  /*0950*/  @P1 LDC.64 R138, c[0x0][0x2c8] ;  /* 0x0000b200ff8a1b82 */ /* 0x000e620000000a00 */
[----:B0-----:R-:W-:-:S04]  /*0960*/  @P1 LEA R142, P2, R134, R106, 0x5 ;  /* 0x0000006a868e1211 */ /* 0x001fc800078428ff */
[----:B------:R-:W-:-:S05]  /*0970*/  @P1 LEA.HI.X R143, R134, R107, RZ, 0x5, P2 ;  /* 0x0000006b868f1211 */ /* 0x000fca00010f2cff */
[----:B------:R-:W5:Y:S04]  /*0980*/  @P1 LDG.E.128 R44, desc[UR4][R142.64] ;  /* 0x000000048e2c1981 */ /* 0x000f68000c1e1d00 */
[----:B------:R-:W5:Y:S01]  /*0990*/  @P1 LDG.E.128 R40, desc[UR4][R142.64+0x10] ;  /* 0x000010048e281981 */ /* 0x000f62000c1e1d00 */
[----:B-1----:R-:W-:-:S05]  /*09a0*/  @P1 IMAD.WIDE.U32 R144, R137, 0x20, R138 ;  /* 0x0000002089901825 */ /* 0x002fca00078e008a */
[----:B------:R-:W5:Y:S04]  /*09b0*/  @P1 LDG.E.128 R36, desc[UR4][R144.64] ;  /* 0x0000000490241981 */ /* 0x000f68000c1e1d00 */
[----:B------:R2:W5:Y:S01]  /*09c0*/  @P1 LDG.E.128 R32, desc[UR4][R144.64+0x10] ;  /* 0x0000100490201981 */ /* 0x000562000c1e1d00 */
[----:B------:R-:W-:Y:S01]  /*09d0*/  MOV R135, 0x3f800000 ;  /* 0x3f80000000877802 */ /* 0x000fe20000000f00 */
[----:B------:R-:W-:Y:S01]  /*09e0*/  UMOV UR6, 0xffffffff ;  /* 0xffffffff00067882 */ /* 0x000fe20000000000 */
[----:B----4-:R-:W-:Y:S01]  /*09f0*/  FSEL R0, R0, RZ, !P4 ;  /* 0x000000ff00007208 */ /* 0x010fe20006000000 */
[--C-:B--2---:R-:W-:Y:S02]  /*0a00*/  HADD2.F32 R145, -RZ, R63.reuse.H0_H0 ;  /* 0x2000003fff917230 */ /* 0x104fe40000004100 */
[----:B------:R-:W-:-:S02]  /*0a10*/  HADD2.F32 R138, -RZ, R63.H1_H1 ;  /* 0x3000003fff8a7230 */ /* 0x000fc40000004100 */
[--C-:B------:R-:W-:Y:S02]  /*0a20*/  HADD2.F32 R143, -RZ, R61.reuse.H0_H0 ;  /* 0x2000003dff8f7230 */ /* 0x100fe40000004100 */
[C---:B---3--:R-:W-:Y:S01]  /*0a30*/  FADD.FTZ R139, -R0.reuse, R56 ;  /* 0x00000038008b7221 */ /* 0x048fe20000010100 */
[----:B------:R-:W-:Y:S02]  /*0a40*/  HADD2.F32 R56, -RZ, R60.H0_H0 ;  /* 0x2000003cff387230 */ /* 0x000fe40000004100 */
[C---:B------:R-:W-:Y:S01]  /*0a50*/  FADD.FTZ R57, -R0.reuse, R57 ;  /* 0x0000003900397221 */ /* 0x040fe20000010100 */
[C---:B------:R-:W-:Y:S01]  /*0a60*/  FADD.FTZ R141, -R0.reuse, R58 ;  /* 0x0000003a008d7221 */ /* 0x040fe20000010100 */
[C---:B------:R-:W-:Y:S01]  /*0a70*/  FADD.FTZ R63, -R0.reuse, R64 ;  /* 0x00000040003f7221 */ /* 0x040fe20000010100 */
[----:B------:R-:W-:Y:S02]  /*0a80*/  HADD2.F32 R58, -RZ, R61.H1_H1 ;  /* 0x3000003dff3a7230 */ /* 0x000fe40000004100 */
[----:B------:R-:W-:Y:S01]  /*0a90*/  FADD.FTZ R59, -R0, R59 ;  /* 0x0000003b003b7221 */ /* 0x000fe20000010100 */
[----:B------:R-:W-:-:S02]  /*0aa0*/  HADD2.F32 R61, -RZ, R62.H0_H0 ;  /* 0x2000003eff3d7230 */ /* 0x000fc40000004100 */
        /* <DEDUP_REMOVED lines=11> */
[----:B------:R-:W-:-:S02]  /*0b60*/  HADD2.F32 R60, -RZ, R60.H1_H1 ;  /* 0x3000003cff3c7230 */ /* 0x000fc40000004100 */
[C---:B------:R-:W-:Y:S01]  /*0b70*/  FMUL.FTZ R0, R136.reuse, R139 ;  /* 0x0000008b88007220 */ /* 0x040fe20000410000 */
[C---:B------:R-:W-:Y:S01]  /*0b80*/  FMUL.FTZ R63, R136.reuse, R63 ;  /* 0x0000003f883f7220 */ /* 0x040fe20000410000 */
[----:B------:R-:W-:Y:S01]  /*0b90*/  FMUL.FTZ R57, R136, R57 ;  /* 0x0000003988397220 */ /* 0x000fe20000410000 */
[-C--:B------:R-:W-:Y:S01]  /*0ba0*/  FMUL.FTZ R139, R132, R56.reuse ;  /* 0x00000038848b7220 */ /* 0x080fe20000410000 */
        /* <DEDUP_REMOVED lines=29> */
[----:B------:R-:W-:Y:S02]  /*0d80*/  @P0 HADD2.F32 R135, -RZ, R148.H0_H0 ;  /* 0x20000094ff870230 */ /* 0x000fe40000004100 */
[----:B------:R-:W-:Y:S01]  /*0d90*/  FMUL.FTZ R148, R126, R145 ;  /* 0x000000917e947220 */ /* 0x000fe20000410000 */
[----:B------:R-:W-:Y:S01]  /*0da0*/  FADD.FTZ R61, R61, R62 ;  /* 0x0000003e3d3d7221 */ /* 0x000fe20000010000 */
[----:B------:R-:W-:Y:S01]  /*0db0*/  FMUL.FTZ R147, R136, R147 ;  /* 0x0000009388937220 */ /* 0x000fe20000410000 */
[----:B------:R-:W-:Y:S01]  /*0dc0*/  FFMA.FTZ R60, R65, R62, R60 ;  /* 0x0000003e413c7223 */ /* 0x000fe2000001003c */
[----:B------:R-:W-:-:S02]  /*0dd0*/  HADD2.F32 R153, -RZ, R72.H0_H0 ;  /* 0x20000048ff997230 */ /* 0x000fc40000004100 */
[----:B------:R-:W-:Y:S01]  /*0de0*/  FMUL.FTZ R150, R125, R138 ;  /* 0x0000008a7d967220 */ /* 0x000fe20000410000 */
[----:B------:R-:W-:Y:S01]  /*0df0*/  FADD.FTZ R61, R61, R148 ;  /* 0x000000943d3d7221 */ /* 0x000fe20000010000 */
[----:B------:R-:W-:Y:S01]  /*0e00*/  FMUL.FTZ R67, R136, R67 ;  /* 0x0000004388437220 */ /* 0x000fe20000410000 */
[----:B------:R-:W-:Y:S01]  /*0e10*/  FFMA.FTZ R60, R147, R148, R60 ;  /* 0x00000094933c7223 */ /* 0x000fe2000001003c */
[----:B------:R-:W-:Y:S02]  /*0e20*/  HADD2.F32 R155, -RZ, R72.H1_H1 ;  /* 0x30000048ff9b7230 */ /* 0x000fe40000004100 */
[----:B------:R-:W-:Y:S01]  /*0e30*/  FMUL.FTZ R68, R124, R153 ;  /* 0x000000997c447220 */ /* 0x000fe20000410000 */
[----:B------:R-:W-:Y:S01]  /*0e40*/  FADD.FTZ R61, R61, R150 ;  /* 0x000000963d3d7221 */ /* 0x000fe20000010000 */
[----:B------:R-:W-:Y:S01]  /*0e50*/  FMUL.FTZ R149, R136, R149 ;  /* 0x0000009588957220 */ /* 0x000fe20000410000 */
[----:B------:R-:W-:Y:S01]  /*0e60*/  FFMA.FTZ R60, R67, R150, R60 ;  /* 0x00000096433c7223 */ /* 0x000fe2000001003c */
[----:B------:R-:W-:-:S02]  /*0e70*/  HADD2.F32 R64, -RZ, R73.H0_H0 ;  /* 0x20000049ff407230 */ /* 0x000fc40000004100 */
        /* <DEDUP_REMOVED lines=28> */
[-C--:B------:R-:W-:Y:S01]  /*1040*/  FFMA.FTZ R20, R77, R74.reuse, R20 ;  /* 0x0000004a4d147223 */ /* 0x080fe20000010014 */
[----:B------:R-:W-:Y:S01]  /*1050*/  FMUL.FTZ R74, R119, R74 ;  /* 0x0000004a774a7220 */ /* 0x000fe20000410000 */
        /* <DEDUP_REMOVED lines=46> */
.L_x_5732:
[----:B------:R-:W3:Y:S01]  /*1340*/  LDC.64 R152, c[0x0][0x220] ;  /* 0x00008800ff987b82 */ /* 0x000ee20000000a00 */
[----:B-1----:R-:W-:Y:S01]  /*1350*/  FADD.FTZ R75, R60, R75 ;  /* 0x0000004b3c4b7221 */ /* 0x002fe20000010000 */
[----:B------:R-:W-:Y:S01]  /*1360*/  ISETP.NE.U32.AND P1, PT, RZ, UR12, PT ;  /* 0x0000000cff007c0c */ /* 0x000fe2000bf25070 */
[----:B--2---:R-:W-:Y:S01]  /*1370*/  FADD.FTZ R64, R61, R64 ;  /* 0x000000403d407221 */ /* 0x004fe20000010000 */
[----:B------:R-:W-:Y:S01]  /*1380*/  ISETP.NE.U32.AND P2, PT, R106, RZ, PT ;  /* 0x000000ff6a00720c */ /* 0x000fe20003f45070 */
[----:B------:R-:W-:Y:S01]  /*1390*/  FMUL.FTZ R75, R75, UR9 ;  /* 0x000000094b4b7c20 */ /* 0x000fe20008410000 */
[----:B------:R-:W-:Y:S02]  /*13a0*/  ISETP.NE.AND.EX P1, PT, RZ, UR13, PT, P1 ;  /* 0x0000000dff007c0c */ /* 0x000fe4000bf25310 */
[----:B------:R-:W-:Y:S02]  /*13b0*/  ISETP.NE.AND.EX P2, PT, R107, RZ, PT, P2 ;  /* 0x000000ff6b00720c */ /* 0x000fe40003f45320 */
[----:B------:R-:W-:Y:S01]  /*13c0*/  FSEL R146, R75, RZ, !P4 ;  /* 0x000000ff4b927208 */ /* 0x000fe20006000000 */
[----:B------:R-:W-:Y:S01]  /*13d0*/  FMUL.FTZ R75, R64, UR9 ;  /* 0x00000009404b7c20 */ /* 0x000fe20008410000 */
[----:B------:R-:W-:-:S03]  /*13e0*/  ISETP.NE.U32.AND P3, PT, RZ, UR12, PT ;  /* 0x0000000cff007c0c */ /* 0x000fc6000bf65070 */
[-CC-:B------:R-:W-:Y:S01]  /*13f0*/  FFMA.FTZ R143, R57, R75.reuse, R146.reuse ;  /* 0x0000004b398f7223 */ /* 0x180fe20000010092 */
[-CC-:B------:R-:W-:Y:S01]  /*1400*/  FFMA.FTZ R59, R59, R75.reuse, R146.reuse ;  /* 0x0000004b3b3b7223 */ /* 0x180fe20000010092 */
[-CC-:B------:R-:W-:Y:S01]  /*1410*/  FFMA.FTZ R57, R63, R75.reuse, R146.reuse ;  /* 0x0000004b3f397223 */ /* 0x180fe20000010092 */
[-CC-:B------:R-:W-:Y:S01]  /*1420*/  FFMA.FTZ R107, R65, R75.reuse, R146.reuse ;  /* 0x0000004b416b7223 */ /* 0x180fe20000010092 */
[----:B------:R-:W-:Y:S01]  /*1430*/  FADD.FTZ R143, R56, -R143 ;  /* 0x8000008f388f7221 */ /* 0x000fe20000010000 */
[----:B------:R-:W-:Y:S01]  /*1440*/  FADD.FTZ R65, R58, -R59 ;  /* 0x8000003b3a417221 */ /* 0x000fe20000010000 */
[----:B------:R-:W-:Y:S01]  /*1450*/  FADD.FTZ R155, R144, -R57 ;  /* 0x80000039909b7221 */ /* 0x000fe20000010000 */
[----:B0-----:R-:W0:Y:S01]  /*1460*/  @P1 LDC.64 R60, c[0x0][0x308] ;  /* 0x0000c200ff3c1b82 */ /* 0x001e220000000a00 */
[----:B------:R-:W-:Y:S01]  /*1470*/  FFMA.FTZ R59, R67, R75, R146 ;  /* 0x0000004b433b7223 */ /* 0x000fe20000010092 */
[----:B---3--:R-:W-:-:S04]  /*1480*/  IMAD.WIDE.U32 R56, R137, 0x10, R152 ;  /* 0x0000001089387825 */ /* 0x008fc800078e0098 */
[-CC-:B------:R-:W-:Y:S01]  /*1490*/  FFMA.FTZ R0, R0, R75.reuse, R146.reuse ;  /* 0x0000004b00007223 */ /* 0x180fe20000010092 */
[-CC-:B------:R-:W-:Y:S01]  /*14a0*/  FFMA.FTZ R141, R141, R75.reuse, R146.reuse ;  /* 0x0000004b8d8d7223 */ /* 0x180fe20000010092 */
[----:B------:R-:W-:Y:S01]  /*14b0*/  FADD.FTZ R153, R150, -R59 ;  /* 0x8000003b96997221 */ /* 0x000fe20000010000 */
[----:B------:R-:W-:Y:S01]  /*14c0*/  FADD.FTZ R157, R62, -R107 ;  /* 0x8000006b3e9d7221 */ /* 0x000fe20000010000 */
[----:B------:R-:W-:Y:S01]  /*14d0*/  FFMA.FTZ R147, R147, R75, R146 ;  /* 0x0000004b93937223 */ /* 0x000fe20000010092 */
[----:B------:R-:W2:Y:S01]  /*14e0*/  LDG.E.128 R56, desc[UR4][R56.64] ;  /* 0x0000000438387981 */ /* 0x000ea2000c1e1d00 */
[----:B------:R-:W1:Y:S01]  /*14f0*/  LDC.64 R106, c[0x0][0x2f8] ;  /* 0x0000be00ff6a7b82 */ /* 0x000e620000000a00 */
        /* <DEDUP_REMOVED lines=13> */
[----:B------:R-:W-:Y:S01]  /*15d0*/  @P2 FADD.FTZ R151, R38, R151 ;  /* 0x0000009726972221 */ /* 0x000fe20000010000 */
[----:B------:R-:W-:Y:S01]  /*15e0*/  @P2 FADD.FTZ R152, R39, R152 ;  /* 0x0000009827982221 */ /* 0x000fe20000010000 */
[----:B------:R-:W-:Y:S01]  /*15f0*/  ISETP.NE.AND.EX P3, PT, RZ, UR13, PT, P3 ;  /* 0x0000000dff007c0c */ /* 0x000fe2000bf65330 */
        /* <DEDUP_REMOVED lines=8> */
[----:B------:R-:W-:Y:S01]  /*1680*/  FMUL.FTZ R143, R150, R135 ;  /* 0x00000087968f7220 */ /* 0x000fe20000410000 */
[C---:B------:R-:W-:Y:S02]  /*1690*/  SEL R62, R151.reuse, R50, P3 ;  /* 0x00000032973e7207 */ /* 0x040fe40001800000 */
[C---:B------:R-:W-:Y:S01]  /*16a0*/  SEL R63, R152.reuse, R51, P3 ;  /* 0x00000033983f7207 */ /* 0x040fe20001800000 */
[-C--:B------:R-:W-:Y:S01]  /*16b0*/  FMUL.FTZ R150, R151, R135.reuse ;  /* 0x0000008797967220 */ /* 0x080fe20000410000 */
[----:B------:R-:W-:Y:S01]  /*16c0*/  SEL R64, R147, R52, P3 ;  /* 0x0000003493407207 */ /* 0x000fe20001800000 */
[----:B------:R-:W-:Y:S01]  /*16d0*/  FMUL.FTZ R145, R152, R135 ;  /* 0x0000008798917220 */ /* 0x000fe20000410000 */
        /* <DEDUP_REMOVED lines=15> */
[----:B------:R-:W-:Y:S01]  /*17d0*/  F2FP.F16.F32.PACK_AB R65, R62, R61 ;  /* 0x0000003d3e41723e */ /* 0x000fe200000000ff */
[----:B------:R-:W-:Y:S01]  /*17e0*/  FMUL.FTZ R66, R112, R140 ;  /* 0x0000008c70427220 */ /* 0x000fe20000410000 */
[----:B------:R-:W-:Y:S01]  /*17f0*/  FMUL.FTZ R61, R111, R141 ;  /* 0x0000008d6f3d7220 */ /* 0x000fe20000410000 */
[----:B------:R-:W-:Y:S01]  /*1800*/  F2FP.F16.F32.PACK_AB R64, R60, R151 ;  /* 0x000000973c40723e */ /* 0x000fe200000000ff */
[----:B------:R-:W-:Y:S01]  /*1810*/  FMUL.FTZ R67, R110, R144 ;  /* 0x000000906e437220 */ /* 0x000fe20000410000 */
[----:B------:R-:W-:Y:S01]  /*1820*/  FMUL.FTZ R0, R109, R139 ;  /* 0x0000008b6d007220 */ /* 0x000fe20000410000 */
[----:B------:R-:W-:-:S02]  /*1830*/  SHF.R.U32.HI R151, RZ, 0x1c, R134 ;  /* 0x0000001cff977819 */ /* 0x000fc40000011686 */
[----:B------:R-:W-:Y:S02]  /*1840*/  IADD3 R60, P5, R137, UR14, RZ ;  /* 0x0000000e893c7c10 */ /* 0x000fe4000ffbe0ff */
[----:B------:R-:W-:Y:S02]  /*1850*/  F2FP.F16.F32.PACK_AB R66, R61, R66 ;  /* 0x000000423d42723e */ /* 0x000fe400000000ff */
[----:B------:R-:W-:Y:S02]  /*1860*/  IADD3.X R61, R151, UR15, RZ, P5, !PT ;  /* 0x0000000f973d7c10 */ /* 0x000fe4000affe4ff */
[----:B------:R-:W-:-:S05]  /*1870*/  F2FP.F16.F32.PACK_AB R67, R0, R67 ;  /* 0x000000430043723e */ /* 0x000fca00000000ff */
[----:B------:R0:W-:Y:S04]  /*1880*/  STG.E.128 desc[UR4][R106.64], R64 ;  /* 0x000000406a007986 */ /* 0x0001e8000c101d04 */
[----:B------:R-:W3:Y:S01]  /*1890*/  LDG.E.128 R60, desc[UR4][R60.64] ;  /* 0x000000043c3c7981 */ /* 0x000ee2000c1e1d00 */
[-CC-:B------:R-:W-:Y:S01]  /*18a0*/  FFMA.FTZ R149, R149, R75.reuse, R146.reuse ;  /* 0x0000004b95957223 */ /* 0x180fe20000010092 */
[-CC-:B------:R-:W-:Y:S01]  /*18b0*/  FFMA.FTZ R69, R69, R75.reuse, R146.reuse ;  /* 0x0000004b45457223 */ /* 0x180fe20000010092 */
[-CC-:B------:R-:W-:Y:S02]  /*18c0*/  FFMA.FTZ R77, R77, R75.reuse, R146.reuse ;  /* 0x0000004b4d4d7223 */ /* 0x180fe40000010092 */
        /* <DEDUP_REMOVED lines=14> */
[----:B------:R-:W-:Y:S01]  /*19b0*/  FADD.FTZ R75, R138, -R75 ;  /* 0x8000004b8a4b7221 */ /* 0x000fe20000010000 */
[----:B------:R-:W-:Y:S01]  /*19c0*/  @P2 FADD.FTZ R149, R44, R149 ;  /* 0x000000952c952221 */ /* 0x000fe20000010000 */
[----:B------:R-:W-:Y:S01]  /*19d0*/  @P2 FADD.FTZ R68, R45, R68 ;  /* 0x000000442d442221 */ /* 0x000fe20000010000 */
[C---:B------:R-:W-:Y:S01]  /*19e0*/  FMUL.FTZ R76, R136.reuse, R77 ;  /* 0x0000004d884c7220 */ /* 0x040fe20000410000 */
[C---:B------:R-:W-:Y:S01]  /*19f0*/  FMUL.FTZ R79, R136.reuse, R79 ;  /* 0x0000004f884f7220 */ /* 0x040fe20000410000 */
[C---:B------:R-:W-:Y:S01]  /*1a00*/  FMUL.FTZ R72, R136.reuse, R71 ;  /* 0x0000004788487220 */ /* 0x040fe20000410000 */
[C---:B0-----:R-:W-:Y:S01]  /*1a10*/  FMUL.FTZ R67, R136.reuse, R73 ;  /* 0x0000004988437220 */ /* 0x041fe20000410000 */
        /* <DEDUP_REMOVED lines=10> */
[----:B------:R-:W-:Y:S01]  /*1ac0*/  FMUL.FTZ R73, R72, R135 ;  /* 0x0000008748497220 */ /* 0x000fe20000410000 */
[C---:B------:R-:W-:Y:S01]  /*1ad0*/  SEL R53, R76.reuse, R53, P3 ;  /* 0x000000354c357207 */ /* 0x040fe20001800000 */
[-C--:B------:R-:W-:Y:S01]  /*1ae0*/  FMUL.FTZ R77, R76, R135.reuse ;  /* 0x000000874c4d7220 */ /* 0x080fe20000410000 */
[-C--:B------:R-:W-:Y:S01]  /*1af0*/  FMUL.FTZ R74, R67, R135.reuse ;  /* 0x00000087434a7220 */ /* 0x080fe20000410000 */
[----:B------:R-:W-:Y:S01]  /*1b00*/  FMUL.FTZ R76, R161, R135 ;  /* 0x00000087a14c7220 */ /* 0x000fe20000410000 */
[----:B------:R-:W-:Y:S01]  /*1b10*/  SEL R51, R72, R51, P3 ;  /* 0x0000003348337207 */ /* 0x000fe20001800000 */
[----:B------:R-:W-:Y:S01]  /*1b20*/  FMUL.FTZ R72, R101, R77 ;  /* 0x0000004d65487220 */ /* 0x000fe20000410000 */
[----:B------:R-:W-:Y:S01]  /*1b30*/  SEL R49, R68, R49, P3 ;  /* 0x0000003144317207 */ /* 0x000fe20001800000 */
[----:B------:R-:W-:Y:S01]  /*1b40*/  FMUL.FTZ R75, R100, R76 ;  /* 0x0000004c644b7220 */ /* 0x000fe20000410000 */
[----:B------:R-:W-:-:S02]  /*1b50*/  SEL R48, R149, R48, P3 ;  /* 0x0000003095307207 */ /* 0x000fc40001800000 */
[----:B------:R-:W-:Y:S02]  /*1b60*/  SEL R50, R79, R50, P3 ;  /* 0x000000324f327207 */ /* 0x000fe40001800000 */
[----:B------:R-:W-:Y:S02]  /*1b70*/  SEL R52, R67, R52, P3 ;  /* 0x0000003443347207 */ /* 0x000fe40001800000 */
[----:B------:R-:W-:Y:S02]  /*1b80*/  SEL R54, R161, R54, P3 ;  /* 0x00000036a1367207 */ /* 0x000fe40001800000 */
[----:B------:R-:W-:Y:S02]  /*1b90*/  SEL R55, R136, R55, P3 ;  /* 0x0000003788377207 */ /* 0x000fe40001800000 */
[----:B------:R-:W-:-:S04]  /*1ba0*/  @P1 LEA R68, P2, R134, UR12, 0x5 ;  /* 0x0000000c86441c11 */ /* 0x000fc8000f8428ff */
[----:B------:R-:W-:-:S05]  /*1bb0*/  @P1 LEA.HI.X R69, R134, UR13, RZ, 0x5, P2 ;  /* 0x0000000d86451c11 */ /* 0x000fca00090f2cff */
[----:B------:R0:W-:Y:S04]  /*1bc0*/  @P1 STG.E.128 desc[UR4][R68.64], R48 ;  /* 0x0000003044001986 */ /* 0x0001e8000c101d04 */
[----:B------:R0:W-:Y:S01]  /*1bd0*/  @P1 STG.E.128 desc[UR4][R68.64+0x10], R52 ;  /* 0x0000103444001986 */ /* 0x0001e2000c101d04 */
[----:B--2---:R-:W-:Y:S02]  /*1be0*/  HADD2.F32 R64, -RZ, R57.H0_H0 ;  /* 0x20000039ff407230 */ /* 0x004fe40000004100 */
[----:B------:R-:W-:Y:S02]  /*1bf0*/  HADD2.F32 R65, -RZ, R58.H0_H0 ;  /* 0x2000003aff417230 */ /* 0x000fe40000004100 */
[--C-:B------:R-:W-:Y:S02]  /*1c00*/  HADD2.F32 R0, -RZ, R56.reuse.H0_H0 ;  /* 0x20000038ff007230 */ /* 0x100fe40000004100 */
[----:B------:R-:W-:Y:S01]  /*1c10*/  FFMA.FTZ R15, R150, R64, R15 ;  /* 0x00000040960f7223 */ /* 0x000fe2000001000f */
[----:B------:R-:W-:-:S02]  /*1c20*/  HADD2.F32 R56, -RZ, R56.H1_H1 ;  /* 0x30000038ff387230 */ /* 0x000fc40000004100 */
[----:B------:R-:W-:Y:S01]  /*1c30*/  FFMA.FTZ R13, R140, R65, R13 ;  /* 0x000000418c0d7223 */ /* 0x000fe2000001000d */
[----:B------:R-:W-:Y:S02]  /*1c40*/  HADD2.F32 R57, -RZ, R57.H1_H1 ;  /* 0x30000039ff397230 */ /* 0x000fe40000004100 */
[----:B------:R-:W-:Y:S01]  /*1c50*/  FFMA.FTZ R17, R148, R0, R17 ;  /* 0x0000000094117223 */ /* 0x000fe20000010011 */
[----:B------:R-:W1:Y:S01]  /*1c60*/  LDC.64 R64, c[0x0][0x210] ;  /* 0x00008400ff407b82 */ /* 0x000e620000000a00 */
[----:B------:R-:W-:Y:S01]  /*1c70*/  FMUL.FTZ R0, R149, R135 ;  /* 0x0000008795007220 */ /* 0x000fe20000410000 */
[----:B------:R-:W-:Y:S01]  /*1c80*/  FFMA.FTZ R18, R143, R56, R18 ;  /* 0x000000388f127223 */ /* 0x000fe20000010012 */
[----:B------:R-:W-:Y:S01]  /*1c90*/  FFMA.FTZ R16, R145, R57, R16 ;  /* 0x0000003991107223 */ /* 0x000fe20000010010 */
[----:B------:R-:W-:Y:S02]  /*1ca0*/  HADD2.F32 R58, -RZ, R58.H1_H1 ;  /* 0x3000003aff3a7230 */ /* 0x000fe40000004100 */
[----:B------:R-:W-:Y:S01]  /*1cb0*/  FMUL.FTZ R56, R108, R0 ;  /* 0x000000006c387220 */ /* 0x000fe20000410000 */
[----:B------:R-:W-:-:S02]  /*1cc0*/  HADD2.F32 R66, -RZ, R59.H0_H0 ;  /* 0x2000003bff427230 */ /* 0x000fc40000004100 */
[----:B------:R-:W-:Y:S01]  /*1cd0*/  FMUL.FTZ R57, R105, R71 ;  /* 0x0000004769397220 */ /* 0x000fe20000410000 */
[----:B------:R-:W-:Y:S02]  /*1ce0*/  HADD2.F32 R59, -RZ, R59.H1_H1 ;  /* 0x3000003bff3b7230 */ /* 0x000fe40000004100 */
[----:B------:R-:W-:Y:S01]  /*1cf0*/  FMUL.FTZ R135, R136, R135 ;  /* 0x0000008788877220 */ /* 0x000fe20000410000 */
[----:B------:R-:W-:Y:S01]  /*1d00*/  FFMA.FTZ R14, R141, R58, R14 ;  /* 0x0000003a8d0e7223 */ /* 0x000fe2000001000e */
[----:B------:R-:W-:Y:S01]  /*1d10*/  FMUL.FTZ R58, R103, R73 ;  /* 0x00000049673a7220 */ /* 0x000fe20000410000 */
[----:B------:R-:W-:Y:S01]  /*1d20*/  F2FP.F16.F32.PACK_AB R56, R57, R56 ;  /* 0x000000383938723e */ /* 0x000fe200000000ff */
[----:B------:R-:W-:Y:S01]  /*1d30*/  FFMA.FTZ R12, R139, R59, R12 ;  /* 0x0000003b8b0c7223 */ /* 0x000fe2000001000c */
[----:B------:R-:W-:Y:S01]  /*1d40*/  FMUL.FTZ R57, R104, R70 ;  /* 0x0000004668397220 */ /* 0x000fe20000410000 */
[----:B------:R-:W-:Y:S01]  /*1d50*/  FMUL.FTZ R59, R102, R74 ;  /* 0x0000004a663b7220 */ /* 0x000fe20000410000 */
[----:B------:R-:W-:Y:S01]  /*1d60*/  FFMA.FTZ R11, R144, R66, R11 ;  /* 0x00000042900b7223 */ /* 0x000fe2000001000b */
[----:B------:R-:W-:Y:S01]  /*1d70*/  FMUL.FTZ R78, R98, R135 ;  /* 0x00000087624e7220 */ /* 0x000fe20000410000 */
[----:B------:R-:W-:-:S02]  /*1d80*/  IADD3 R66, P3, R137, UR16, RZ ;  /* 0x0000001089427c10 */ /* 0x000fc4000ff7e0ff */
[----:B------:R-:W-:Y:S02]  /*1d90*/  F2FP.F16.F32.PACK_AB R57, R58, R57 ;  /* 0x000000393a39723e */ /* 0x000fe400000000ff */
[----:B------:R-:W-:Y:S02]  /*1da0*/  F2FP.F16.F32.PACK_AB R58, R72, R59 ;  /* 0x0000003b483a723e */ /* 0x000fe400000000ff */
[----:B------:R-:W-:Y:S02]  /*1db0*/  IADD3.X R67, R151, UR17, RZ, P3, !PT ;  /* 0x0000001197437c10 */ /* 0x000fe40009ffe4ff */
[----:B------:R-:W-:Y:S02]  /*1dc0*/  F2FP.F16.F32.PACK_AB R59, R78, R75 ;  /* 0x0000004b4e3b723e */ /* 0x000fe400000000ff */
[----:B-1----:R-:W-:-:S03]  /*1dd0*/  LEA R133, R64, R133, 0x2 ;  /* 0x0000008540857211 */ /* 0x002fc600078e10ff */
[----:B------:R0:W-:Y:S01]  /*1de0*/  STG.E.128 desc[UR4][R66.64], R56 ;  /* 0x0000003842007986 */ /* 0x0001e2000c101d04 */
[----:B------:R-:W-:Y:S01]  /*1df0*/  ISETP.GE.AND P1, PT, R133, R65, PT ;  /* 0x000000418500720c */ /* 0x000fe20003f26270 */
[----:B---3--:R-:W-:Y:S02]  /*1e00*/  HADD2.F32 R64, -RZ, R60.H0_H0 ;  /* 0x2000003cff407230 */ /* 0x008fe40000004100 */
[----:B------:R-:W-:Y:S02]  /*1e10*/  HADD2.F32 R72, -RZ, R61.H0_H0 ;  /* 0x2000003dff487230 */ /* 0x000fe40000004100 */
[----:B------:R-:W-:Y:S02]  /*1e20*/  HADD2.F32 R75, -RZ, R62.H0_H0 ;  /* 0x2000003eff4b7230 */ /* 0x000fe40000004100 */
[----:B------:R-:W-:Y:S02]  /*1e30*/  HADD2.F32 R78, -RZ, R63.H0_H0 ;  /* 0x2000003fff4e7230 */ /* 0x000fe40000004100 */
[----:B------:R-:W-:-:S02]  /*1e40*/  HADD2.F32 R60, -RZ, R60.H1_H1 ;  /* 0x3000003cff3c7230 */ /* 0x000fc40000004100 */
[----:B------:R-:W-:Y:S02]  /*1e50*/  HADD2.F32 R61, -RZ, R61.H1_H1 ;  /* 0x3000003dff3d7230 */ /* 0x000fe40000004100 */
[----:B------:R-:W-:Y:S02]  /*1e60*/  HADD2.F32 R62, -RZ, R62.H1_H1 ;  /* 0x3000003eff3e7230 */ /* 0x000fe40000004100 */
        /* <DEDUP_REMOVED lines=11> */
.L_x_5718:
        /* <DEDUP_REMOVED lines=48> */
.L_x_5717:
[----:B------:R-:W-:Y:S05]  /*2220*/  BSYNC B0 ;  /* 0x0000000000007941 */ /* 0x000fea0003800000 */
.L_x_5715:
        /* <DEDUP_REMOVED lines=57> */
[----:B------:R-:W-:Y:S01]  /*25c0*/  BAR.SYNC.DEFER_BLOCKING 0x0 ;  /* 0x0000000000007b1d */ /* 0x000fe20000010000 */
[----:B----4-:R-:W-:-:S05]  /*25d0*/  FADD.FTZ R29, R7, R56 ;  /* 0x00000038071d7221 */ /* 0x010fca0000010000 */
        /* <DEDUP_REMOVED lines=93> */
.L_x_5719:
        /* <DEDUP_REMOVED lines=8> */
.L_x_5722:
[----:B------:R-:W-:Y:S05]  /*2c30*/  BSYNC B2 ;  /* 0x0000000000027941 */ /* 0x000fea0003800000 */
.L_x_5721:
        /* <DEDUP_REMOVED lines=8> */
.L_x_5723:
[----:B------:R-:W-:Y:S01]  /*2cc0*/  FADD.FTZ R66, R143, R60 ;  /* 0x0000003c8f427221 */ /* 0x000fe20000010000 */
[----:B------:R-:W-:-:S04]  /*2cd0*/  HFMA2.MMA R155, -RZ, RZ, 0, 1.1920928955078125e-07 ;  /* 0x00000002ff9b7435 */ /* 0x000fc800000001ff */
[----:B------:R-:W-:Y:S02]  /*2ce0*/  MOV R154, R66 ;  /* 0x00000042009a7202 */ /* 0x000fe40000000f00 */
[----:B------:R-:W-:-:S07]  /*2cf0*/  MOV R64, R152 ;  /* 0x0000009800407202 */ /* 0x000fce0000000f00 */
[----:B------:R-:W-:Y:S05]  /*2d00*/  WARPSYNC.COLLECTIVE R153, `(.L_x_5724) ;  /* 0x0000000099087348 */ /* 0x000fea0003c00000 */
[----:B------:R0:W1:Y:S02]  /*2d10*/  SHFL.BFLY P1, R152, R154, R155, R156 ;  /* 0x0c00009b9a987389 */ /* 0x000064000002009c */
[----:B01----:R-:W-:Y:S01]  /*2d20*/  ENDCOLLECTIVE ;  /* 0x000000000000791b */ /* 0x003fe20003800000 */
.L_x_5724:
[----:B------:R-:W-:-:S05]  /*2d30*/  FADD.FTZ R64, R61, R64 ;  /* 0x000000403d407221 */ /* 0x000fca0000010000 */
[----:B------:R-:W-:Y:S02]  /*2d40*/  MOV R154, R64 ;  /* 0x00000040009a7202 */ /* 0x000fe40000000f00 */
[----:B------:R-:W-:-:S07]  /*2d50*/  MOV R75, R152 ;  /* 0x00000098004b7202 */ /* 0x000fce0000000f00 */
[----:B------:R-:W-:Y:S05]  /*2d60*/  WARPSYNC.COLLECTIVE R153, `(.L_x_5725) ;  /* 0x0000000099087348 */ /* 0x000fea0003c00000 */
[----:B------:R0:W1:Y:S02]  /*2d70*/  SHFL.BFLY P1, R152, R154, R155, R156 ;  /* 0x0c00009b9a987389 */ /* 0x000064000002009c */
[----:B01----:R-:W-:Y:S01]  /*2d80*/  ENDCOLLECTIVE ;  /* 0x000000000000791b */ /* 0x003fe20003800000 */
.L_x_5725:
[----:B------:R-:W-:Y:S01]  /*2d90*/  FADD.FTZ R146, R66, R75 ;  /* 0x0000004b42927221 */ /* 0x000fe20000010000 */
[----:B------:R-:W-:-:S04]  /*2da0*/  HFMA2.MMA R155, -RZ, RZ, 0, 2.384185791015625e-07 ;  /* 0x00000004ff9b7435 */ /* 0x000fc800000001ff */
[----:B------:R-:W-:Y:S02]  /*2db0*/  MOV R154, R146 ;  /* 0x00000092009a7202 */ /* 0x000fe40000000f00 */
[----:B------:R-:W-:-:S07]  /*2dc0*/  MOV R145, R152 ;  /* 0x0000009800917202 */ /* 0x000fce0000000f00 */
[----:B------:R-:W-:Y:S05]  /*2dd0*/  WARPSYNC.COLLECTIVE R153, `(.L_x_5726) ;  /* 0x0000000099087348 */ /* 0x000fea0003c00000 */
[----:B------:R0:W1:Y:S02]  /*2de0*/  SHFL.BFLY P1, R152, R154, R155, R156 ;  /* 0x0c00009b9a987389 */ /* 0x000064000002009c */
[----:B01----:R-:W-:Y:S01]  /*2df0*/  ENDCOLLECTIVE ;  /* 0x000000000000791b */ /* 0x003fe20003800000 */
.L_x_5726:
[----:B------:R-:W-:-:S05]  /*2e00*/  FADD.FTZ R145, R64, R145 ;  /* 0x0000009140917221 */ /* 0x000fca0000010000 */
[----:B------:R-:W-:Y:S02]  /*2e10*/  MOV R154, R145 ;  /* 0x00000091009a7202 */ /* 0x000fe40000000f00 */
[----:B------:R-:W-:-:S07]  /*2e20*/  MOV R75, R152 ;  /* 0x00000098004b7202 */ /* 0x000fce0000000f00 */
[----:B------:R-:W-:Y:S05]  /*2e30*/  WARPSYNC.COLLECTIVE R153, `(.L_x_5727) ;  /* 0x0000000099087348 */ /* 0x000fea0003c00000 */
[----:B------:R0:W1:Y:S02]  /*2e40*/  SHFL.BFLY P1, R152, R154, R155, R156 ;  /* 0x0c00009b9a987389 */ /* 0x000064000002009c */
[----:B01----:R-:W-:Y:S01]  /*2e50*/  ENDCOLLECTIVE ;  /* 0x000000000000791b */ /* 0x003fe20003800000 */
.L_x_5727:
[----:B------:R-:W-:Y:S01]  /*2e60*/  FADD.FTZ R151, R146, R75 ;  /* 0x0000004b92977221 */ /* 0x000fe20000010000 */
[----:B------:R-:W-:-:S04]  /*2e70*/  HFMA2.MMA R155, -RZ, RZ, 0, 4.76837158203125e-07 ;  /* 0x00000008ff9b7435 */ /* 0x000fc800000001ff */
[----:B------:R-:W-:Y:S02]  /*2e80*/  MOV R154, R151 ;  /* 0x00000097009a7202 */ /* 0x000fe40000000f00 */
[----:B------:R-:W-:-:S07]  /*2e90*/  MOV R60, R152 ;  /* 0x00000098003c7202 */ /* 0x000fce0000000f00 */
[----:B------:R-:W-:Y:S05]  /*2ea0*/  WARPSYNC.COLLECTIVE R153, `(.L_x_5728) ;  /* 0x0000000099087348 */ /* 0x000fea0003c00000 */
[----:B------:R0:W1:Y:S02]  /*2eb0*/  SHFL.BFLY P1, R152, R154, R155, R156 ;  /* 0x0c00009b9a987389 */ /* 0x000064000002009c */
[----:B01----:R-:W-:Y:S01]  /*2ec0*/  ENDCOLLECTIVE ;  /* 0x000000000000791b */ /* 0x003fe20003800000 */
.L_x_5728:
[----:B------:R-:W-:-:S05]  /*2ed0*/  FADD.FTZ R143, R145, R60 ;  /* 0x0000003c918f7221 */ /* 0x000fca0000010000 */
[----:B------:R-:W-:Y:S02]  /*2ee0*/  MOV R154, R143 ;  /* 0x0000008f009a7202 */ /* 0x000fe40000000f00 */
[----:B------:R-:W-:-:S07]  /*2ef0*/  MOV R60, R152 ;  /* 0x00000098003c7202 */ /* 0x000fce0000000f00 */
[----:B------:R-:W-:Y:S05]  /*2f00*/  WARPSYNC.COLLECTIVE R153, `(.L_x_5729) ;  /* 0x0000000099087348 */ /* 0x000fea0003c00000 */
[----:B------:R0:W1:Y:S02]  /*2f10*/  SHFL.BFLY P1, R152, R154, R155, R156 ;  /* 0x0c00009b9a987389 */ /* 0x000064000002009c */
[----:B01----:R-:W-:Y:S01]  /*2f20*/  ENDCOLLECTIVE ;  /* 0x000000000000791b */ /* 0x003fe20003800000 */
.L_x_5729:
[----:B------:R-:W-:Y:S01]  /*2f30*/  FADD.FTZ R60, R151, R60 ;  /* 0x0000003c973c7221 */ /* 0x000fe20000010000 */
[----:B------:R-:W-:-:S04]  /*2f40*/  HFMA2.MMA R155, -RZ, RZ, 0, 9.5367431640625e-07 ;  /* 0x00000010ff9b7435 */ /* 0x000fc800000001ff */
[----:B------:R-:W-:Y:S01]  /*2f50*/  MOV R154, R60 ;  /* 0x0000003c009a7202 */ /* 0x000fe20000000f00 */
[----:B------:R-:W-:-:S07]  /*2f60*/  FADD.FTZ R61, R143, R152 ;  /* 0x000000988f3d7221 */ /* 0x000fce0000010000 */
[----:B------:R-:W-:Y:S05]  /*2f70*/  WARPSYNC.COLLECTIVE R153, `(.L_x_5730) ;  /* 0x0000000099087348 */ /* 0x000fea0003c00000 */
[----:B------:R0:W1:Y:S02]  /*2f80*/  SHFL.BFLY P1, R152, R154, R155, R156 ;  /* 0x0c00009b9a987389 */ /* 0x000064000002009c */
[----:B01----:R-:W-:Y:S01]  /*2f90*/  ENDCOLLECTIVE ;  /* 0x000000000000791b */ /* 0x003fe20003800000 */
.L_x_5730:
[----:B------:R-:W-:Y:S02]  /*2fa0*/  MOV R154, R61 ;  /* 0x0000003d009a7202 */ /* 0x000fe40000000f00 */
[----:B------:R-:W-:-:S07]  /*2fb0*/  MOV R75, R152 ;  /* 0x00000098004b7202 */ /* 0x000fce0000000f00 */
[----:B------:R-:W-:Y:S05]  /*2fc0*/  WARPSYNC.COLLECTIVE R153, `(.L_x_5731) ;  /* 0x0000000099087348 */ /* 0x000fea0003c00000 */
[----:B------:R0:W1:Y:S02]  /*2fd0*/  SHFL.BFLY P1, R152, R154, R155, R156 ;  /* 0x0c00009b9a987389 */ /* 0x000064000002009c */
[----:B01----:R-:W-:Y:S01]  /*2fe0*/  ENDCOLLECTIVE ;  /* 0x000000000000791b */ /* 0x003fe20003800000 */
.L_x_5731:
[----:B------:R-:W-:Y:S01]  /*2ff0*/  MOV R64, R152 ;  /* 0x0000009800407202 */ /* 0x000fe20000000f00 */
[----:B------:R-:W-:Y:S06]  /*3000*/  BRA `(.L_x_5732) ;  /* 0xffffffe000cc7947 */ /* 0x000fec000383ffff */
.L_x_5733:
        /* <DEDUP_REMOVED lines=15> */
.L_x_9197:


//--------------------- .text._ZN10layer_norm13ln_bwd_kernelINS_13Kernel_traitsI6__halfS2_fS2_fjLj512ELj1ELj4ELj1ELj16ENS_18Kernel_traits_baseILj512ES2_S2_fS2_fjLj128EEEEELb0ELb1ELb1ELb0EEEvNS_9BwdParamsE --------------------------
	.section	.text._ZN10layer_norm13ln_bwd_kernelINS_13Kernel_traitsI6__halfS2_fS2_fjLj512ELj1ELj4ELj1ELj16ENS_18Kernel_traits_baseILj512ES2_S2_fS2_fjLj128EEEEELb0ELb1ELb1ELb0EEEvNS_9BwdParamsE,"ax",@progbits
	.align	128
        .global         _ZN10layer_norm13ln_bwd_kernelINS_13Kernel_traitsI6__halfS2_fS2_fjLj512ELj1ELj4ELj1ELj16ENS_18Kernel_traits_baseILj512ES2_S2_fS2_fjLj128EEEEELb0ELb1ELb1ELb0EEEvNS_9BwdParamsE
        .type           _ZN10layer_norm13ln_bwd_kernelINS_13Kernel_traitsI6__halfS2_fS2_fjLj512ELj1ELj4ELj1ELj16ENS_18Kernel_traits_baseILj512ES2_S2_fS2_fjLj128EEEEELb0ELb1ELb1ELb0EEEvNS_9BwdParamsE,@function
        .size           _ZN10layer_norm13ln_bwd_kernelINS_13Kernel_traitsI6__halfS2_fS2_fjLj512ELj1ELj4ELj1ELj16ENS_18Kernel_traits_baseILj512ES2_S2_fS2_fjLj128EEEEELb0ELb1ELb1ELb0EEEvNS_9BwdParamsE,(.L_x_9198 - _ZN10layer_norm13ln_bwd_kernelINS_13Kernel_traitsI6__halfS2_fS2_fjLj512ELj1ELj4ELj1ELj16ENS_18Kernel_traits_baseILj512ES2_S2_fS2_fjLj128EEEEELb0ELb1ELb1ELb0EEEvNS_9BwdParamsE)
        .other          _ZN10layer_norm13ln_bwd_kernelINS_13Kernel_traitsI6__halfS2_fS2_fjLj512ELj1ELj4ELj1ELj16ENS_18Kernel_traits_baseILj512ES2_S2_fS2_fjLj128EEEEELb0ELb1ELb1ELb0EEEvNS_9BwdParamsE,@"STO_CUDA_ENTRY STV_DEFAULT"
_ZN10layer_norm13ln_bwd_kernelINS_13Kernel_traitsI6__halfS2_fS2_fjLj512ELj1ELj4ELj1ELj16ENS_18Kernel_traits_baseILj512ES2_S2_fS2_fjLj128EEEEELb0ELb1ELb1ELb0EEEvNS_9BwdParamsE:
.text._ZN10layer_norm13ln_bwd_kernelINS_13Kernel_traitsI6__halfS2_fS2_fjLj512ELj1ELj4ELj1ELj16ENS_18Kernel_traits_baseILj512ES2_S2_fS2_fjLj128EEEEELb0ELb1ELb1ELb0EEEvNS_9BwdParamsE:
        /* <DEDUP_REMOVED lines=98> */
.L_x_5785:
        /* <DEDUP_REMOVED lines=27> */
.L_x_5740:
[----:B------:R-:W-:-:S07]  /*07d0*/  IADD3 R109, R10, 0x20, RZ ;  /* 0x000000200a6d7810 */ /* 0x000fce0007ffe0ff */
.L_x_5739:
[----:B------:R-:W-:Y:S05]  /*07e0*/  BSYNC B2 ;  /* 0x0000000000027941 */ /* 0x000fea0003800000 */
.L_x_5738:
[----:B------:R-:W-:Y:S01]  /*07f0*/  HFMA2.MMA R147, -RZ, RZ, 0, 0 ;  /* 0x00000000ff937435 */ /* 0x000fe200000001ff */
[----:B------:R-:W-:Y:S01]  /*0800*/  MOV R148, RZ ;  /* 0x000000ff00947202 */ /* 0x000fe20000000f00 */
[----:B------:R-:W-:Y:S09]  /*0810*/  @P0 BRA `(.L_x_5741) ;  /* 0x0000000800bc0947 */ /* 0x000ff20003800000 */
[----:B------:R-:W-:-:S05]  /*0820*/  IMAD.WIDE.U32 R20, R109, 0x20, R164 ;  /* 0x000000206d147825 */ /* 0x000fca00078e00a4 */
[----:B------:R1:W5:Y:S04]  /*0830*/  LDG.E.128 R24, desc[UR4][R20.64] ;  /* 0x0000000414187981 */ /* 0x000368000c1e1d00 */
[----:B------:R-:W5:Y:S01]  /*0840*/  LDG.E.128 R20, desc[UR4][R20.64+0x10] ;  /* 0x0000100414147981 */ /* 0x000f62000c1e1d00 */
[----:B-1----:R-:W-:Y:S05]  /*0850*/  BRA `(.L_x_5741) ;  /* 0x0000000800ac7947 */ /* 0x002fea0003800000 */
.L_x_5737:
[----:B------:R-:W0:Y:S02]  /*0860*/  LDC.64 R108, c[0x0][0x250] ;  /* 0x00009400ff6c7b82 */ /* 0x000e240000000a00 */
[----:B0-----:R-:W-:-:S06]  /*0870*/  IMAD.WIDE R108, R3, 0x4, R108 ;  /* 0x00000004036c7825 */ /* 0x001fcc00078e026c */
[----:B------:R-:W2:Y:S01]  /*0880*/  LDG.E R108, desc[UR4][R108.64] ;  /* 0x000000046c6c7981 */ /* 0x000ea2000c1e1900 */
[----:B------:R-:W-:Y:S01]  /*0890*/  IADD3 R11, R138, -0x1, RZ ;  /* 0xffffffff8a0b7810 */ /* 0x000fe20007ffe0ff */
[----:B------:R-:W-:Y:S01]  /*08a0*/  BSSY B2, `(.L_x_5742) ;  /* 0x0000059000027945 */ /* 0x000fe20003800000 */
[----:B------:R-:W-:Y:S01]  /*08b0*/  ISETP.NE.AND P1, PT, R162, RZ, PT ;  /* 0x000000ffa200720c */ /* 0x000fe20003f25270 */
        /* <DEDUP_REMOVED lines=27> */
[--C-:B---3--:R-:W-:Y:S02]  /*0a70*/  HADD2.F32 R16, -RZ, R108.reuse.H0_H0 ;  /* 0x2000006cff107230 */ /* 0x108fe40000004100 */
[----:B------:R-:W-:Y:S02]  /*0a80*/  HADD2.F32 R17, -RZ, R108.H1_H1 ;  /* 0x3000006cff117230 */ /* 0x000fe40000004100 */
[C---:B----4-:R-:W-:Y:S01]  /*0a90*/  FADD.FTZ R19, -R138.reuse, R112 ;  /* 0x000000708a137221 */ /* 0x050fe20000010100 */
[----:B------:R-:W-:Y:S02]  /*0aa0*/  HADD2.F32 R108, -RZ, R110.H0_H0 ;  /* 0x2000006eff6c7230 */ /* 0x000fe40000004100 */
[----:B------:R-:W-:Y:S01]  /*0ab0*/  FADD.FTZ R14, -R138, R18 ;  /* 0x000000128a0e7221 */ /* 0x000fe20000010100 */
[----:B------:R-:W-:Y:S01]  /*0ac0*/  FMUL.FTZ R13, R12, R13 ;  /* 0x0000000d0c0d7220 */ /* 0x000fe20000410000 */
[----:B------:R-:W-:Y:S01]  /*0ad0*/  FADD.FTZ R64, R64, R16 ;  /* 0x0000001040407221 */ /* 0x000fe20000010000 */
[-C--:B------:R-:W-:Y:S01]  /*0ae0*/  FFMA.FTZ R80, R0, R16.reuse, R80 ;  /* 0x0000001000507223 */ /* 0x080fe20000010050 */
[----:B------:R-:W-:Y:S01]  /*0af0*/  FMUL.FTZ R19, R12, R19 ;  /* 0x000000130c137220 */ /* 0x000fe20000410000 */
[----:B------:R-:W-:Y:S01]  /*0b00*/  FMUL.FTZ R16, R161, R16 ;  /* 0x00000010a1107220 */ /* 0x000fe20000410000 */
[----:B------:R-:W-:-:S02]  /*0b10*/  HADD2.F32 R18, -RZ, R109.H0_H0 ;  /* 0x2000006dff127230 */ /* 0x000fc40000004100 */
[----:B------:R-:W-:Y:S01]  /*0b20*/  FADD.FTZ R119, -R138, R113 ;  /* 0x000000718a777221 */ /* 0x000fe20000010100 */
[----:B------:R-:W-:Y:S02]  /*0b30*/  HADD2.F32 R109, -RZ, R109.H1_H1 ;  /* 0x3000006dff6d7230 */ /* 0x000fe40000004100 */
[C---:B------:R-:W-:Y:S01]  /*0b40*/  FMUL.FTZ R14, R12.reuse, R14 ;  /* 0x0000000e0c0e7220 */ /* 0x040fe20000410000 */
[----:B------:R-:W-:Y:S01]  /*0b50*/  FMUL.FTZ R15, R12, R15 ;  /* 0x0000000f0c0f7220 */ /* 0x000fe20000410000 */
[----:B------:R-:W-:Y:S01]  /*0b60*/  FADD.FTZ R65, R65, R17 ;  /* 0x0000001141417221 */ /* 0x000fe20000010000 */
[-C--:B------:R-:W-:Y:S01]  /*0b70*/  FFMA.FTZ R81, R13, R17.reuse, R81 ;  /* 0x000000110d517223 */ /* 0x080fe20000010051 */
[----:B------:R-:W-:Y:S01]  /*0b80*/  FADD.FTZ R60, R60, R108 ;  /* 0x0000006c3c3c7221 */ /* 0x000fe20000010000 */
[-C--:B------:R-:W-:Y:S01]  /*0b90*/  FFMA.FTZ R76, R19, R108.reuse, R76 ;  /* 0x0000006c134c7223 */ /* 0x080fe2000001004c */
[----:B------:R-:W-:Y:S01]  /*0ba0*/  FMUL.FTZ R113, R157, R108 ;  /* 0x0000006c9d717220 */ /* 0x000fe20000410000 */
[----:B------:R-:W-:Y:S01]  /*0bb0*/  FMUL.FTZ R17, R160, R17 ;  /* 0x00000011a0117220 */ /* 0x000fe20000410000 */
[----:B------:R-:W-:Y:S01]  /*0bc0*/  FADD.FTZ R108, RZ, R16 ;  /* 0x00000010ff6c7221 */ /* 0x000fe20000010000 */
[----:B0-----:R-:W-:Y:S01]  /*0bd0*/  FFMA.FTZ R120, R0, R16, RZ ;  /* 0x0000001000787223 */ /* 0x001fe200000100ff */
[----:B------:R-:W-:Y:S01]  /*0be0*/  FADD.FTZ R116, -R138, R114 ;  /* 0x000000728a747221 */ /* 0x000fe20000010100 */
        /* <DEDUP_REMOVED lines=9> */
[----:B------:R-:W-:-:S02]  /*0c80*/  HADD2.F32 R110, -RZ, R110.H1_H1 ;  /* 0x3000006eff6e7230 */ /* 0x000fc40000004100 */
        /* <DEDUP_REMOVED lines=26> */
.L_x_5743:
[----:B------:R-:W-:Y:S05]  /*0e30*/  BSYNC B2 ;  /* 0x0000000000027941 */ /* 0x000fea0003800000 */
.L_x_5742:
        /* <DEDUP_REMOVED lines=17> */
[C---:B------:R-:W-:Y:S01]  /*0f50*/  FMUL.FTZ R101, R12.reuse, R101 ;  /* 0x000000650c657220 */ /* 0x040fe20000410000 */
[----:B------:R-:W-:Y:S01]  /*0f60*/  FMUL.FTZ R102, R12, R102 ;  /* 0x000000660c667220 */ /* 0x000fe20000410000 */
[C---:B----4-:R-:W-:Y:S01]  /*0f70*/  FADD.FTZ R125, -R138.reuse, R105 ;  /* 0x000000698a7d7221 */ /* 0x050fe20000010100 */
[----:B------:R-:W-:Y:S01]  /*0f80*/  FADD.FTZ R127, -R138, R106 ;  /* 0x0000006a8a7f7221 */ /* 0x000fe20000010100 */
[----:B---3--:R-:W-:-:S02]  /*0f90*/  HADD2.F32 R105, -RZ, R108.H0_H0 ;  /* 0x2000006cff697230 */ /* 0x008fc40000004100 */
[C---:B------:R-:W-:Y:S01]  /*0fa0*/  FADD.FTZ R129, -R138.reuse, R107 ;  /* 0x0000006b8a817221 */ /* 0x040fe20000010100 */
[----:B------:R-:W-:Y:S02]  /*0fb0*/  HADD2.F32 R106, -RZ, R108.H1_H1 ;  /* 0x3000006cff6a7230 */ /* 0x000fe40000004100 */
[----:B------:R-:W-:Y:S02]  /*0fc0*/  HADD2.F32 R107, -RZ, R109.H0_H0 ;  /* 0x2000006dff6b7230 */ /* 0x000fe40000004100 */
[----:B------:R-:W-:Y:S01]  /*0fd0*/  FADD.FTZ R123, -R138, R104 ;  /* 0x000000688a7b7221 */ /* 0x000fe20000010100 */
[----:B------:R-:W-:Y:S01]  /*0fe0*/  FADD.FTZ R56, R56, R105 ;  /* 0x0000006938387221 */ /* 0x000fe20000010000 */
[-C--:B------:R-:W-:Y:S01]  /*0ff0*/  FFMA.FTZ R72, R100, R105.reuse, R72 ;  /* 0x0000006964487223 */ /* 0x080fe20000010048 */
[----:B------:R-:W-:Y:S01]  /*1000*/  FMUL.FTZ R104, R153, R105 ;  /* 0x0000006999687220 */ /* 0x000fe20000410000 */
[----:B------:R-:W-:Y:S01]  /*1010*/  FADD.FTZ R57, R57, R106 ;  /* 0x0000006a39397221 */ /* 0x000fe20000010000 */
[-C--:B------:R-:W-:Y:S01]  /*1020*/  FFMA.FTZ R73, R101, R106.reuse, R73 ;  /* 0x0000006a65497223 */ /* 0x080fe20000010049 */
[----:B------:R-:W-:Y:S01]  /*1030*/  FMUL.FTZ R105, R151, R106 ;  /* 0x0000006a97697220 */ /* 0x000fe20000410000 */
[----:B------:R-:W-:-:S02]  /*1040*/  HADD2.F32 R108, -RZ, R110.H0_H0 ;  /* 0x2000006eff6c7230 */ /* 0x000fc40000004100 */
[----:B------:R-:W-:Y:S01]  /*1050*/  FADD.FTZ R58, R58, R107 ;  /* 0x0000006b3a3a7221 */ /* 0x000fe20000010000 */
[-C--:B------:R-:W-:Y:S01]  /*1060*/  FFMA.FTZ R74, R102, R107.reuse, R74 ;  /* 0x0000006b664a7223 */ /* 0x080fe2000001004a */
[----:B------:R-:W-:Y:S01]  /*1070*/  FMUL.FTZ R106, R149, R107 ;  /* 0x0000006b956a7220 */ /* 0x000fe20000410000 */
[----:B------:R-:W-:Y:S01]  /*1080*/  FMUL.FTZ R107, R12, R123 ;  /* 0x0000007b0c6b7220 */ /* 0x000fe20000410000 */
[----:B------:R-:W-:Y:S01]  /*1090*/  FADD.FTZ R103, -R138, R103 ;  /* 0x000000678a677221 */ /* 0x000fe20000010100 */
[----:B------:R-:W-:Y:S01]  /*10a0*/  FADD.FTZ R52, R52, R108 ;  /* 0x0000006c34347221 */ /* 0x000fe20000010000 */
[-C--:B------:R-:W-:Y:S01]  /*10b0*/  FMUL.FTZ R123, R145, R108.reuse ;  /* 0x0000006c917b7220 */ /* 0x080fe20000410000 */
[----:B------:R-:W-:Y:S01]  /*10c0*/  FFMA.FTZ R68, R107, R108, R68 ;  /* 0x0000006c6b447223 */ /* 0x000fe20000010044 */
[----:B------:R-:W-:Y:S01]  /*10d0*/  FADD.FTZ R108, R147, R104 ;  /* 0x00000068936c7221 */ /* 0x000fe20000010000 */
[----:B------:R-:W-:Y:S01]  /*10e0*/  FFMA.FTZ R148, R100, R104, R148 ;  /* 0x0000006864947223 */ /* 0x000fe20000010094 */
[----:B------:R-:W-:-:S02]  /*10f0*/  HADD2.F32 R122, -RZ, R109.H1_H1 ;  /* 0x3000006dff7a7230 */ /* 0x000fc40000004100 */
[----:B------:R-:W-:Y:S01]  /*1100*/  FMUL.FTZ R103, R12, R103 ;  /* 0x000000670c677220 */ /* 0x000fe20000410000 */
[----:B0-----:R-:W-:Y:S01]  /*1110*/  FADD.FTZ R121, R108, R105 ;  /* 0x000000696c797221 */ /* 0x001fe20000010000 */
        /* <DEDUP_REMOVED lines=31> */
.L_x_5741:
[----:B------:R-:W-:Y:S05]  /*1310*/  BSYNC B1 ;  /* 0x0000000000017941 */ /* 0x000fea0003800000 */
.L_x_5736:
        /* <DEDUP_REMOVED lines=20> */
.L_x_5803:
[----:B-----5:R-:W-:Y:S01]  /*1460*/  ISETP.GE.AND P5, PT, R137, 0x1, PT ;  /* 0x000000018900780c */ /* 0x020fe20003fa6270 */
[----:B01----:R-:W-:Y:S01]  /*1470*/  FADD.FTZ R111, R111, R120 ;  /* 0x000000786f6f7221 */ /* 0x003fe20000010000 */
[----:B------:R-:W-:Y:S01]  /*1480*/  HFMA2.MMA R120, -RZ, RZ, 0, 0 ;  /* 0x00000000ff787435 */ /* 0x000fe200000001ff */
[----:B------:R-:W-:Y:S10]  /*1490*/  BSSY B1, `(.L_x_5745) ;  /* 0x00000d2000017945 */ /* 0x000ff40003800000 */
[----:B------:R-:W-:-:S02]  /*14a0*/  @P5 IADD3 R137, R137, -0x1, RZ ;  /* 0xffffffff89895810 */ /* 0x000fc40007ffe0ff */
        /* <DEDUP_REMOVED lines=14> */
.L_x_5748:
[----:B------:R-:W-:Y:S05]  /*1590*/  BSYNC B2 ;  /* 0x0000000000027941 */ /* 0x000fea0003800000 */
.L_x_5747:
[----:B------:R-:W0:Y:S01]  /*15a0*/  @!P4 LDC.64 R108, c[0x0][0x2c8] ;  /* 0x0000b200ff6ccb82 */ /* 0x000e220000000a00 */
[----:B------:R-:W-:Y:S07]  /*15b0*/  BSSY B2, `(.L_x_5749) ;  /* 0x0000010000027945 */ /* 0x000fee0003800000 */
[----:B------:R-:W1:Y:S01]  /*15c0*/  LDC.64 R110, c[0x0][0x308] ;  /* 0x0000c200ff6e7b82 */ /* 0x000e620000000a00 */
[----:B0-----:R-:W-:-:S04]  /*15d0*/  @!P4 ISETP.NE.U32.AND P1, PT, R108, RZ, PT ;  /* 0x000000ff6c00c20c */ /* 0x001fc80003f25070 */
[----:B------:R-:W-:-:S04]  /*15e0*/  @!P4 ISETP.NE.AND.EX P1, PT, R109, RZ, PT, P1 ;  /* 0x000000ff6d00c20c */ /* 0x000fc80003f25310 */
[----:B------:R-:W-:Y:S01]  /*15f0*/  @!P4 FSEL R147, R32, RZ, P1 ;  /* 0x000000ff2093c208 */ /* 0x000fe20000800000 */
[----:B-1----:R-:W-:Y:S08]  /*1600*/  @!P4 BRA `(.L_x_5750) ;  /* 0x000000000028c947 */ /* 0x002ff00003800000 */
[----:B------:R-:W-:Y:S02]  /*1610*/  MOV R108, UR14 ;  /* 0x0000000e006c7c02 */ /* 0x000fe40008000f00 */
[----:B------:R-:W-:Y:S02]  /*1620*/  ISETP.NE.AND P6, PT, R162, RZ, PT ;  /* 0x000000ffa200720c */ /* 0x000fe40003fc5270 */
        /* <DEDUP_REMOVED lines=8> */
.L_x_5750:
[----:B------:R-:W-:Y:S05]  /*16b0*/  BSYNC B2 ;  /* 0x0000000000027941 */ /* 0x000fea0003800000 */
.L_x_5749:
        /* <DEDUP_REMOVED lines=8> */
[----:B-----5:R-:W-:-:S05]  /*1740*/  @P5 HADD2.F32 R138, -RZ, R84.H0_H0 ;  /* 0x20000054ff8a5230 */ /* 0x020fca0000004100 */
[----:B------:R-:W-:Y:S01]  /*1750*/  @P5 FFMA.FTZ R48, R147, R138, R48 ;  /* 0x0000008a93305223 */ /* 0x000fe20000010030 */
[----:B------:R-:W-:Y:S01]  /*1760*/  @P5 FMUL.FTZ R147, R141, R147 ;  /* 0x000000938d935220 */ /* 0x000fe20000410000 */
[----:B------:R-:W-:-:S04]  /*1770*/  @!P4 FSEL R138, R33, RZ, P6 ;  /* 0x000000ff218ac208 */ /* 0x000fc80003000000 */
[----:B------:R-:W-:-:S04]  /*1780*/  @P5 F2FP.F16.F32.PACK_AB R147, RZ, R147 ;  /* 0x00000093ff93523e */ /* 0x000fc800000000ff */
        /* <DEDUP_REMOVED lines=10> */
.L_x_5752:
[----:B------:R-:W-:Y:S05]  /*1830*/  BSYNC B2 ;  /* 0x0000000000027941 */ /* 0x000fea0003800000 */
.L_x_5751:
[----:B------:R-:W0:Y:S01]  /*1840*/  @P5 LDC R147, c[0x0][0x29c] ;  /* 0x0000a700ff935b82 */ /* 0x000e220000000800 */
[----:B------:R-:W-:Y:S01]  /*1850*/  SEL R89, R138, R89, P1 ;  /* 0x000000598a597207 */ /* 0x000fe20000800000 */
[----:B------:R-:W-:Y:S01]  /*1860*/  BSSY B2, `(.L_x_5753) ;  /* 0x0000013000027945 */ /* 0x000fe20003800000 */
[----:B------:R-:W-:-:S04]  /*1870*/  @!P4 ISETP.NE.U32.AND P6, PT, R108, RZ, PT ;  /* 0x000000ff6c00c20c */ /* 0x000fc80003fc5070 */
[----:B------:R-:W-:Y:S01]  /*1880*/  @!P4 ISETP.NE.AND.EX P6, PT, R109, RZ, PT, P6 ;  /* 0x000000ff6d00c20c */ /* 0x000fe20003fc5360 */
[----:B0-----:R-:W-:Y:S01]  /*1890*/  @P5 FMUL.FTZ R138, R138, R147 ;  /* 0x000000938a8a5220 */ /* 0x001fe20000410000 */
[----:B------:R-:W-:-:S05]  /*18a0*/  @P5 HADD2.F32 R147, -RZ, R84.H1_H1 ;  /* 0x30000054ff935230 */ /* 0x000fca0000004100 */
        /* <DEDUP_REMOVED lines=14> */
.L_x_5754:
[----:B------:R-:W-:Y:S05]  /*1990*/  BSYNC B2 ;  /* 0x0000000000027941 */ /* 0x000fea0003800000 */
.L_x_5753:
[----:B------:R-:W0:Y:S01]  /*19a0*/  @P5 LDC R138, c[0x0][0x29c] ;  /* 0x0000a700ff8a5b82 */ /* 0x000e220000000800 */
[----:B------:R-:W-:Y:S01]  /*19b0*/  SEL R90, R147, R90, P1 ;  /* 0x0000005a935a7207 */ /* 0x000fe20000800000 */
[----:B------:R-:W-:Y:S01]  /*19c0*/  BSSY B2, `(.L_x_5755) ;  /* 0x0000013000027945 */ /* 0x000fe20003800000 */
[----:B------:R-:W-:-:S04]  /*19d0*/  @!P4 ISETP.NE.U32.AND P6, PT, R108, RZ, PT ;  /* 0x000000ff6c00c20c */ /* 0x000fc80003fc5070 */
[----:B------:R-:W-:Y:S01]  /*19e0*/  @!P4 ISETP.NE.AND.EX P6, PT, R109, RZ, PT, P6 ;  /* 0x000000ff6d00c20c */ /* 0x000fe20003fc5360 */
[----:B0-----:R-:W-:Y:S01]  /*19f0*/  @P5 FMUL.FTZ R147, R147, R138 ;  /* 0x0000008a93935220 */ /* 0x001fe20000410000 */
[----:B------:R-:W-:-:S05]  /*1a00*/  @P5 HADD2.F32 R138, -RZ, R85.H0_H0 ;  /* 0x20000055ff8a5230 */ /* 0x000fca0000004100 */
        /* <DEDUP_REMOVED lines=14> */
.L_x_5756:
[----:B------:R-:W-:Y:S05]  /*1af0*/  BSYNC B2 ;  /* 0x0000000000027941 */ /* 0x000fea0003800000 */
.L_x_5755:
        /* <DEDUP_REMOVED lines=21> */
.L_x_5758:
[----:B------:R-:W-:Y:S05]  /*1c50*/  BSYNC B2 ;  /* 0x0000000000027941 */ /* 0x000fea0003800000 */
.L_x_5757:
        /* <DEDUP_REMOVED lines=21> */
.L_x_5760:
[----:B------:R-:W-:Y:S05]  /*1db0*/  BSYNC B2 ;  /* 0x0000000000027941 */ /* 0x000fea0003800000 */
.L_x_5759:
        /* <DEDUP_REMOVED lines=21> */
.L_x_5762:
[----:B------:R-:W-:Y:S05]  /*1f10*/  BSYNC B2 ;  /* 0x0000000000027941 */ /* 0x000fea0003800000 */
.L_x_5761:
        /* <DEDUP_REMOVED lines=21> */
.L_x_5764:
[----:B------:R-:W-:Y:S05]  /*2070*/  BSYNC B2 ;  /* 0x0000000000027941 */ /* 0x000fea0003800000 */
.L_x_5763:
        /* <DEDUP_REMOVED lines=9> */
[----:B------:R-:W-:Y:S02]  /*2110*/  @P5 F2FP.F16.F32.PACK_AB R147, RZ, R147 ;  /* 0x00000093ff93523e */ /* 0x000fe400000000ff */
[----:B------:R-:W-:Y:S02]  /*2120*/  IADD3 R120, R120, 0x20, RZ ;  /* 0x0000002078787810 */ /* 0x000fe40007ffe0ff */
[----:B------:R-:W-:Y:S01]  /*2130*/  @P5 PRMT R95, R95, 0x5410, R147 ;  /* 0x000054105f5f5816 */ /* 0x000fe20000000093 */
[----:B------:R-:W-:Y:S02]  /*2140*/  @P5 HADD2.F32 R147, -RZ, R87.H1_H1 ;  /* 0x30000057ff935230 */ /* 0x000fe40000004100 */
[C---:B--2---:R-:W-:Y:S01]  /*2150*/  @P6 IMAD.WIDE.U32 R108, R10.reuse, 0x20, R108 ;  /* 0x000000200a6c6825 */ /* 0x044fe200078e006c */
[----:B------:R-:W-:-:S03]  /*2160*/  IADD3 R10, R10, 0x20, RZ ;  /* 0x000000200a0a7810 */ /* 0x000fc60007ffe0ff */
[----:B------:R-:W-:Y:S01]  /*2170*/  @P5 FFMA.FTZ R47, R138, R147, R47 ;  /* 0x000000938a2f5223 */ /* 0x000fe2000001002f */
[----:B------:R0:W-:Y:S04]  /*2180*/  @P6 STG.E.128 desc[UR4][R108.64], R88 ;  /* 0x000000586c006986 */ /* 0x0001e8000c101d04 */
[----:B------:R0:W-:Y:S04]  /*2190*/  @P6 STG.E.128 desc[UR4][R108.64+0x10], R96 ;  /* 0x000010606c006986 */ /* 0x0001e8000c101d04 */
[----:B------:R0:W-:Y:S02]  /*21a0*/  @P5 STG.E.128 desc[UR4][R110.64], R92 ;  /* 0x0000005c6e005986 */ /* 0x0001e4000c101d04 */
.L_x_5746:
[----:B------:R-:W-:Y:S05]  /*21b0*/  BSYNC B1 ;  /* 0x0000000000017941 */ /* 0x000fea0003800000 */
.L_x_5745:
[----:B------:R-:W-:Y:S04]  /*21c0*/  BSSY B1, `(.L_x_5765) ;  /* 0x00000c7000017945 */ /* 0x000fe80003800000 */
[----:B------:R-:W-:Y:S05]  /*21d0*/  @!P3 BRA `(.L_x_5766) ;  /* 0x0000000c0014b947 */ /* 0x000fea0003800000 */
[----:B------:R-:W-:Y:S04]  /*21e0*/  BSSY B2, `(.L_x_5767) ;  /* 0x0000005000027945 */ /* 0x000fe80003800000 */
[----:B------:R-:W-:Y:S05]  /*21f0*/  @!P5 BRA `(.L_x_5768) ;  /* 0x00000000000cd947 */ /* 0x000fea0003800000 */
[----:B------:R-:W1:Y:S02]  /*2200*/  LDC.64 R84, c[0x0][0x220] ;  /* 0x00008800ff547b82 */ /* 0x000e640000000a00 */
[----:B-1----:R-:W-:-:S06]  /*2210*/  IMAD.WIDE.U32 R84, R120, 0x10, R84 ;  /* 0x0000001078547825 */ /* 0x002fcc00078e0054 */
[----:B------:R-:W5:Y:S02]  /*2220*/  LDG.E.128 R84, desc[UR4][R84.64] ;  /* 0x0000000454547981 */ /* 0x000f64000c1e1d00 */
.L_x_5768:
[----:B------:R-:W-:Y:S05]  /*2230*/  BSYNC B2 ;  /* 0x0000000000027941 */ /* 0x000fea0003800000 */
.L_x_5767:
        /* <DEDUP_REMOVED lines=10> */
[----:B------:R-:W-:Y:S02]  /*22e0*/  ISETP.NE.AND P6, PT, R162, RZ, PT ;  /* 0x000000ffa200720c */ /* 0x000fe40003fc5270 */
        /* <DEDUP_REMOVED lines=9> */
.L_x_5770:
[----:B------:R-:W-:Y:S05]  /*2380*/  BSYNC B2 ;  /* 0x0000000000027941 */ /* 0x000fea0003800000 */
.L_x_5769:
[C---:B------:R-:W-:Y:S01]  /*2390*/  SEL R88, R147.reuse, R88, P1 ;  /* 0x0000005893587207 */ /* 0x040fe20000800000 */
[----:B--2---:R-:W-:Y:S01]  /*23a0*/  @P5 FMUL.FTZ R147, R147, R138 ;  /* 0x0000008a93935220 */ /* 0x004fe20000410000 */
[----:B-----5:R-:W-:Y:S01]  /*23b0*/  @P5 HADD2.F32 R165, -RZ, R84.H0_H0 ;  /* 0x20000054ffa55230 */ /* 0x020fe20000004100 */
[----:B------:R-:W0:Y:S01]  /*23c0*/  @P5 LDC R138, c[0x0][0x29c] ;  /* 0x0000a700ff8a5b82 */ /* 0x000e220000000800 */
[----:B------:R-:W-:Y:S01]  /*23d0*/  @!P4 ISETP.NE.U32.AND P6, PT, R110, RZ, PT ;  /* 0x000000ff6e00c20c */ /* 0x000fe20003fc5070 */
[----:B------:R-:W-:Y:S02]  /*23e0*/  BSSY B2, `(.L_x_5771) ;  /* 0x0000010000027945 */ /* 0x000fe40003800000 */
[-C--:B------:R-:W-:Y:S01]  /*23f0*/  @P5 FFMA.FTZ R40, R165, R147.reuse, R40 ;  /* 0x00000093a5285223 */ /* 0x080fe20000010028 */
[----:B------:R-:W-:Y:S01]  /*2400*/  @P5 FMUL.FTZ R147, R131, R147 ;  /* 0x0000009383935220 */ /* 0x000fe20000410000 */
[----:B------:R-:W-:-:S04]  /*2410*/  @!P4 ISETP.NE.AND.EX P6, PT, R111, RZ, PT, P6 ;  /* 0x000000ff6f00c20c */ /* 0x000fc80003fc5360 */
[----:B------:R-:W-:Y:S02]  /*2420*/  @P5 F2FP.F16.F32.PACK_AB R147, RZ, R147 ;  /* 0x00000093ff93523e */ /* 0x000fe400000000ff */
        /* <DEDUP_REMOVED lines=11> */
.L_x_5772:
[----:B------:R-:W-:Y:S05]  /*24e0*/  BSYNC B2 ;  /* 0x0000000000027941 */ /* 0x000fea0003800000 */
.L_x_5771:
[C---:B------:R-:W-:Y:S01]  /*24f0*/  SEL R89, R148.reuse, R89, P1 ;  /* 0x0000005994597207 */ /* 0x040fe20000800000 */
[----:B0-----:R-:W-:Y:S01]  /*2500*/  @P5 FMUL.FTZ R148, R148, R138 ;  /* 0x0000008a94945220 */ /* 0x001fe20000410000 */
[----:B------:R-:W-:Y:S01]  /*2510*/  @P5 HADD2.F32 R138, -RZ, R84.H1_H1 ;  /* 0x30000054ff8a5230 */ /* 0x000fe20000004100 */
[----:B------:R-:W-:Y:S01]  /*2520*/  @!P4 ISETP.NE.U32.AND P6, PT, R110, RZ, PT ;  /* 0x000000ff6e00c20c */ /* 0x000fe20003fc5070 */
[----:B------:R-:W-:Y:S03]  /*2530*/  BSSY B2, `(.L_x_5773) ;  /* 0x0000011000027945 */ /* 0x000fe60003800000 */
[-C--:B------:R-:W-:Y:S01]  /*2540*/  @P5 FFMA.FTZ R41, R138, R148.reuse, R41 ;  /* 0x000000948a295223 */ /* 0x080fe20000010029 */
[----:B------:R-:W-:Y:S01]  /*2550*/  @P5 FMUL.FTZ R148, R130, R148 ;  /* 0x0000009482945220 */ /* 0x000fe20000410000 */
[----:B------:R-:W0:Y:S01]  /*2560*/  @P5 LDC R138, c[0x0][0x29c] ;  /* 0x0000a700ff8a5b82 */ /* 0x000e220000000800 */
[----:B------:R-:W-:-:S03]  /*2570*/  @!P4 ISETP.NE.AND.EX P6, PT, R111, RZ, PT, P6 ;  /* 0x000000ff6f00c20c */ /* 0x000fc60003fc5360 */
        /* <DEDUP_REMOVED lines=12> */
.L_x_5774:
[----:B------:R-:W-:Y:S05]  /*2640*/  BSYNC B2 ;  /* 0x0000000000027941 */ /* 0x000fea0003800000 */
.L_x_5773:
[C---:B------:R-:W-:Y:S01]  /*2650*/  SEL R90, R147.reuse, R90, P1 ;  /* 0x0000005a935a7207 */ /* 0x040fe20000800000 */
[----:B0-----:R-:W-:Y:S01]  /*2660*/  @P5 FMUL.FTZ R147, R147, R138 ;  /* 0x0000008a93935220 */ /* 0x001fe20000410000 */
[----:B------:R-:W-:Y:S01]  /*2670*/  @P5 HADD2.F32 R165, -RZ, R85.H0_H0 ;  /* 0x20000055ffa55230 */ /* 0x000fe20000004100 */
        /* <DEDUP_REMOVED lines=18> */
.L_x_5776:
[----:B------:R-:W-:Y:S05]  /*27a0*/  BSYNC B2 ;  /* 0x0000000000027941 */ /* 0x000fea0003800000 */
.L_x_5775:
        /* <DEDUP_REMOVED lines=21> */
.L_x_5778:
[----:B------:R-:W-:Y:S05]  /*2900*/  BSYNC B2 ;  /* 0x0000000000027941 */ /* 0x000fea0003800000 */
.L_x_5777:
        /* <DEDUP_REMOVED lines=21> */
.L_x_5780:
[----:B------:R-:W-:Y:S05]  /*2a60*/  BSYNC B2 ;  /* 0x0000000000027941 */ /* 0x000fea0003800000 */
.L_x_5779:
        /* <DEDUP_REMOVED lines=21> */
.L_x_5782:
[----:B------:R-:W-:Y:S05]  /*2bc0*/  BSYNC B2 ;  /* 0x0000000000027941 */ /* 0x000fea0003800000 */
.L_x_5781:
[----:B------:R-:W-:Y:S01]  /*2bd0*/  @!P4 ISETP.NE.U32.AND P6, PT, R110, RZ, PT ;  /* 0x000000ff6e00c20c */ /* 0x000fe20003fc5070 */
[C---:B0-----:R-:W-:Y:S01]  /*2be0*/  @P5 FMUL.FTZ R138, R147.reuse, R138 ;  /* 0x0000008a938a5220 */ /* 0x041fe20000410000 */
[----:B------:R-:W-:Y:S01]  /*2bf0*/  SEL R98, R147, R98, P1 ;  /* 0x0000006293627207 */ /* 0x000fe20000800000 */
[----:B------:R-:W-:Y:S01]  /*2c00*/  @P5 HADD2.F32 R147, -RZ, R87.H0_H0 ;  /* 0x20000057ff935230 */ /* 0x000fe20000004100 */
[----:B------:R-:W-:Y:S01]  /*2c10*/  @!P4 ISETP.NE.AND.EX P6, PT, R111, RZ, PT, P6 ;  /* 0x000000ff6f00c20c */ /* 0x000fe20003fc5360 */
[----:B------:R-:W-:Y:S03]  /*2c20*/  BSSY B2, `(.L_x_5783) ;  /* 0x000000e000027945 */ /* 0x000fe60003800000 */
        /* <DEDUP_REMOVED lines=13> */
.L_x_5784:
[----:B------:R-:W-:Y:S05]  /*2d00*/  BSYNC B2 ;  /* 0x0000000000027941 */ /* 0x000fea0003800000 */
.L_x_5783:
[----:B------:R-:W0:Y:S01]  /*2d10*/  @P6 LDC.64 R108, c[0x0][0x308] ;  /* 0x0000c200ff6c6b82 */ /* 0x000e220000000a00 */
[----:B------:R-:W-:Y:S01]  /*2d20*/  @P5 FMUL.FTZ R138, R8, R138 ;  /* 0x0000008a088a5220 */ /* 0x000fe20000410000 */
[----:B------:R-:W-:-:S04]  /*2d30*/  SEL R99, R147, R99, P1 ;  /* 0x0000006393637207 */ /* 0x000fc80000800000 */
[----:B------:R-:W-:Y:S02]  /*2d40*/  @P5 F2FP.F16.F32.PACK_AB R138, RZ, R138 ;  /* 0x0000008aff8a523e */ /* 0x000fe400000000ff */
        /* <DEDUP_REMOVED lines=9> */
[----:B------:R-:W-:-:S04]  /*2de0*/  @P5 F2FP.F16.F32.PACK_AB R12, RZ, R12 ;  /* 0x0000000cff0c523e */ /* 0x000fc800000000ff */
[----:B------:R-:W-:Y:S01]  /*2df0*/  @P5 PRMT R95, R95, 0x5410, R12 ;  /* 0x000054105f5f5816 */ /* 0x000fe2000000000c */
[----:B------:R-:W-:-:S04]  /*2e00*/  @P5 HADD2.F32 R12, -RZ, R87.H1_H1 ;  /* 0x30000057ff0c5230 */ /* 0x000fc80000004100 */
[----:B------:R3:W-:Y:S01]  /*2e10*/  @P5 STG.E.128 desc[UR4][R110.64], R92 ;  /* 0x0000005c6e005986 */ /* 0x0007e2000c101d04 */
[----:B------:R-:W-:-:S07]  /*2e20*/  @P5 FFMA.FTZ R39, R12, R10, R39 ;  /* 0x0000000a0c275223 */ /* 0x000fce0000010027 */
.L_x_5766:
[----:B------:R-:W-:Y:S05]  /*2e30*/  BSYNC B1 ;  /* 0x0000000000017941 */ /* 0x000fea0003800000 */
.L_x_5765:
[----:B0--3--:R-:W0:Y:S02]  /*2e40*/  LDC.64 R108, c[0x0][0x210] ;  /* 0x00008400ff6c7b82 */ /* 0x009e240000000a00 */
[----:B0-----:R-:W-:-:S04]  /*2e50*/  LEA R3, R108, R3, 0x2 ;  /* 0x000000036c037211 */ /* 0x001fc800078e10ff */
[----:B------:R-:W-:-:S13]  /*2e60*/  ISETP.GE.AND P1, PT, R3, R109, PT ;  /* 0x0000006d0300720c */ /* 0x000fda0003f26270 */
[----:B------:R-:W-:Y:S05]  /*2e70*/  @!P1 BRA `(.L_x_5785) ;  /* 0xffffffd400e89947 */ /* 0x000fea000383ffff */
.L_x_5735:
[----:B------:R-:W-:Y:S05]  /*2e80*/  BSYNC B0 ;  /* 0x0000000000007941 */ /* 0x000fea0003800000 */
.L_x_5734:
        /* <DEDUP_REMOVED lines=155> */
.L_x_5787:
[----:B------:R-:W-:Y:S05]  /*3840*/  BSYNC B0 ;  /* 0x0000000000007941 */ /* 0x000fea0003800000 */
.L_x_5786:
        /* <DEDUP_REMOVED lines=16> */
.L_x_5789:
[----:B------:R-:W-:Y:S05]  /*3950*/  BSYNC B0 ;  /* 0x0000000000007941 */ /* 0x000fea0003800000 */
.L_x_5788:
        /* <DEDUP_REMOVED lines=16> */
.L_x_5791:
[----:B------:R-:W-:Y:S05]  /*3a60*/  BSYNC B0 ;  /* 0x0000000000007941 */ /* 0x000fea0003800000 */
.L_x_5790:
        /* <DEDUP_REMOVED lines=10> */
.L_x_5744:
[----:B------:R-:W-:Y:S01]  /*3b10*/  HFMA2.MMA R110, -RZ, RZ, 0, 5.9604644775390625e-08 ;  /* 0x00000001ff6e7435 */ /* 0x000fe200000001ff */
[----:B------:R-:W-:Y:S01]  /*3b20*/  BSSY B1, `(.L_x_5792) ;  /* 0x0000006000017945 */ /* 0x000fe20003800000 */
[----:B------:R-:W-:Y:S02]  /*3b30*/  MOV R109, 0x1f ;  /* 0x0000001f006d7802 */ /* 0x000fe40000000f00 */
[----:B------:R-:W-:-:S07]  /*3b40*/  MOV R108, 0xffffffff ;  /* 0xffffffff006c7802 */ /* 0x000fce0000000f00 */
[----:B0----5:R-:W-:Y:S05]  /*3b50*/  WARPSYNC.COLLECTIVE R108, `(.L_x_5793) ;  /* 0x000000006c087348 */ /* 0x021fea0003c00000 */
[----:B------:R1:W2:Y:S02]  /*3b60*/  SHFL.BFLY P1, R164, R147, R110, R109 ;  /* 0x0c00006e93a47389 */ /* 0x0002a4000002006d */
[----:B012--5:R-:W-:Y:S01]  /*3b70*/  ENDCOLLECTIVE ;  /* 0x000000000000791b */ /* 0x027fe20003800000 */
.L_x_5793:
[----:B------:R-:W-:Y:S05]  /*3b80*/  BSYNC B1 ;  /* 0x0000000000017941 */ /* 0x000fea0003800000 */
.L_x_5792:
        /* <DEDUP_REMOVED lines=9> */
.L_x_5794:
[----:B------:R-:W-:Y:S01]  /*3c20*/  HFMA2.MMA R110, -RZ, RZ, 0, 1.1920928955078125e-07 ;  /* 0x00000002ff6e7435 */ /* 0x000fe200000001ff */
[----:B------:R-:W-:Y:S02]  /*3c30*/  MOV R147, R120 ;  /* 0x0000007800937202 */ /* 0x000fe40000000f00 */
[----:B------:R-:W-:-:S08]  /*3c40*/  MOV R111, R164 ;  /* 0x000000a4006f7202 */ /* 0x000fd00000000f00 */
[----:B------:R-:W-:Y:S05]  /*3c50*/  WARPSYNC.COLLECTIVE R108, `(.L_x_5795) ;  /* 0x000000006c087348 */ /* 0x000fea0003c00000 */
[----:B------:R0:W1:Y:S02]  /*3c60*/  SHFL.BFLY P1, R164, R147, R110, R109 ;  /* 0x0c00006e93a47389 */ /* 0x000064000002006d */
[----:B01----:R-:W-:Y:S01]  /*3c70*/  ENDCOLLECTIVE ;  /* 0x000000000000791b */ /* 0x003fe20003800000 */
.L_x_5795:
[----:B------:R-:W-:-:S05]  /*3c80*/  FADD.FTZ R121, R111, R148 ;  /* 0x000000946f797221 */ /* 0x000fca0000010000 */
[----:B------:R-:W-:Y:S02]  /*3c90*/  MOV R147, R121 ;  /* 0x0000007900937202 */ /* 0x000fe40000000f00 */
[----:B------:R-:W-:-:S07]  /*3ca0*/  MOV R111, R164 ;  /* 0x000000a4006f7202 */ /* 0x000fce0000000f00 */
[----:B------:R-:W-:Y:S05]  /*3cb0*/  WARPSYNC.COLLECTIVE R108, `(.L_x_5796) ;  /* 0x000000006c087348 */ /* 0x000fea0003c00000 */
[----:B------:R0:W1:Y:S02]  /*3cc0*/  SHFL.BFLY P1, R164, R147, R110, R109 ;  /* 0x0c00006e93a47389 */ /* 0x000064000002006d */
[----:B01----:R-:W-:Y:S01]  /*3cd0*/  ENDCOLLECTIVE ;  /* 0x000000000000791b */ /* 0x003fe20003800000 */
.L_x_5796:
[----:B------:R-:W-:Y:S01]  /*3ce0*/  FADD.FTZ R150, R120, R111 ;  /* 0x0000006f78967221 */ /* 0x000fe20000010000 */
[----:B------:R-:W-:-:S04]  /*3cf0*/  HFMA2.MMA R110, -RZ, RZ, 0, 2.384185791015625e-07 ;  /* 0x00000004ff6e7435 */ /* 0x000fc800000001ff */
[----:B------:R-:W-:Y:S02]  /*3d00*/  MOV R147, R150 ;  /* 0x0000009600937202 */ /* 0x000fe40000000f00 */
[----:B------:R-:W-:-:S07]  /*3d10*/  MOV R138, R164 ;  /* 0x000000a4008a7202 */ /* 0x000fce0000000f00 */
[----:B------:R-:W-:Y:S05]  /*3d20*/  WARPSYNC.COLLECTIVE R108, `(.L_x_5797) ;  /* 0x000000006c087348 */ /* 0x000fea0003c00000 */
[----:B------:R0:W1:Y:S02]  /*3d30*/  SHFL.BFLY P1, R164, R147, R110, R109 ;  /* 0x0c00006e93a47389 */ /* 0x000064000002006d */
[----:B01----:R-:W-:Y:S01]  /*3d40*/  ENDCOLLECTIVE ;  /* 0x000000000000791b */ /* 0x003fe20003800000 */
.L_x_5797:
[----:B------:R-:W-:-:S05]  /*3d50*/  FADD.FTZ R138, R121, R138 ;  /* 0x0000008a798a7221 */ /* 0x000fca0000010000 */
[----:B------:R-:W-:Y:S02]  /*3d60*/  MOV R147, R138 ;  /* 0x0000008a00937202 */ /* 0x000fe40000000f00 */
[----:B------:R-:W-:-:S07]  /*3d70*/  MOV R111, R164 ;  /* 0x000000a4006f7202 */ /* 0x000fce0000000f00 */
[----:B------:R-:W-:Y:S05]  /*3d80*/  WARPSYNC.COLLECTIVE R108, `(.L_x_5798) ;  /* 0x000000006c087348 */ /* 0x000fea0003c00000 */
[----:B------:R0:W1:Y:S02]  /*3d90*/  SHFL.BFLY P1, R164, R147, R110, R109 ;  /* 0x0c00006e93a47389 */ /* 0x000064000002006d */
[----:B01----:R-:W-:Y:S01]  /*3da0*/  ENDCOLLECTIVE ;  /* 0x000000000000791b */ /* 0x003fe20003800000 */
.L_x_5798:
[----:B------:R-:W-:Y:S01]  /*3db0*/  FADD.FTZ R152, R150, R111 ;  /* 0x0000006f96987221 */ /* 0x000fe20000010000 */
[----:B------:R-:W-:-:S04]  /*3dc0*/  HFMA2.MMA R110, -RZ, RZ, 0, 4.76837158203125e-07 ;  /* 0x00000008ff6e7435 */ /* 0x000fc800000001ff */
[----:B------:R-:W-:Y:S02]  /*3dd0*/  MOV R147, R152 ;  /* 0x0000009800937202 */ /* 0x000fe40000000f00 */
[----:B------:R-:W-:-:S07]  /*3de0*/  MOV R165, R164 ;  /* 0x000000a400a57202 */ /* 0x000fce0000000f00 */
[----:B------:R-:W-:Y:S05]  /*3df0*/  WARPSYNC.COLLECTIVE R108, `(.L_x_5799) ;  /* 0x000000006c087348 */ /* 0x000fea0003c00000 */
[----:B------:R0:W1:Y:S02]  /*3e00*/  SHFL.BFLY P1, R164, R147, R110, R109 ;  /* 0x0c00006e93a47389 */ /* 0x000064000002006d */
[----:B01----:R-:W-:Y:S01]  /*3e10*/  ENDCOLLECTIVE ;  /* 0x000000000000791b */ /* 0x003fe20003800000 */
.L_x_5799:
[----:B------:R-:W-:-:S05]  /*3e20*/  FADD.FTZ R165, R138, R165 ;  /* 0x000000a58aa57221 */ /* 0x000fca0000010000 */
[----:B------:R-:W-:Y:S02]  /*3e30*/  MOV R147, R165 ;  /* 0x000000a500937202 */ /* 0x000fe40000000f00 */
[----:B------:R-:W-:-:S07]  /*3e40*/  MOV R111, R164 ;  /* 0x000000a4006f7202 */ /* 0x000fce0000000f00 */
[----:B------:R-:W-:Y:S05]  /*3e50*/  WARPSYNC.COLLECTIVE R108, `(.L_x_5800) ;  /* 0x000000006c087348 */ /* 0x000fea0003c00000 */
[----:B------:R0:W1:Y:S02]  /*3e60*/  SHFL.BFLY P1, R164, R147, R110, R109 ;  /* 0x0c00006e93a47389 */ /* 0x000064000002006d */
[----:B01----:R-:W-:Y:S01]  /*3e70*/  ENDCOLLECTIVE ;  /* 0x000000000000791b */ /* 0x003fe20003800000 */
.L_x_5800:
[----:B------:R-:W-:Y:S01]  /*3e80*/  FADD.FTZ R111, R152, R111 ;  /* 0x0000006f986f7221 */ /* 0x000fe20000010000 */
[----:B------:R-:W-:-:S04]  /*3e90*/  HFMA2.MMA R110, -RZ, RZ, 0, 9.5367431640625e-07 ;  /* 0x00000010ff6e7435 */ /* 0x000fc800000001ff */
[----:B------:R-:W-:Y:S02]  /*3ea0*/  MOV R147, R111 ;  /* 0x0000006f00937202 */ /* 0x000fe40000000f00 */
[----:B------:R-:W-:-:S07]  /*3eb0*/  MOV R148, R164 ;  /* 0x000000a400947202 */ /* 0x000fce0000000f00 */
[----:B------:R-:W-:Y:S05]  /*3ec0*/  WARPSYNC.COLLECTIVE R108, `(.L_x_5801) ;  /* 0x000000006c087348 */ /* 0x000fea0003c00000 */
[----:B------:R0:W1:Y:S02]  /*3ed0*/  SHFL.BFLY P1, R164, R147, R110, R109 ;  /* 0x0c00006e93a47389 */ /* 0x000064000002006d */
[----:B01----:R-:W-:Y:S01]  /*3ee0*/  ENDCOLLECTIVE ;  /* 0x000000000000791b */ /* 0x003fe20003800000 */
.L_x_5801:
[----:B------:R-:W-:-:S05]  /*3ef0*/  FADD.FTZ R148, R165, R148 ;  /* 0x00000094a5947221 */ /* 0x000fca0000010000 */
[----:B------:R-:W-:Y:S02]  /*3f00*/  MOV R147, R148 ;  /* 0x0000009400937202 */ /* 0x000fe40000000f00 */
[----:B------:R-:W-:-:S07]  /*3f10*/  MOV R120, R164 ;  /* 0x000000a400787202 */ /* 0x000fce0000000f00 */
[----:B------:R-:W-:Y:S05]  /*3f20*/  WARPSYNC.COLLECTIVE R108, `(.L_x_5802) ;  /* 0x000000006c087348 */ /* 0x000fea0003c00000 */
[----:B------:R0:W1:Y:S02]  /*3f30*/  SHFL.BFLY P1, R164, R147, R110, R109 ;  /* 0x0c00006e93a47389 */ /* 0x000064000002006d */
[----:B01----:R-:W-:Y:S01]  /*3f40*/  ENDCOLLECTIVE ;  /* 0x000000000000791b */ /* 0x003fe20003800000 */
.L_x_5802:
[----:B------:R-:W-:Y:S01]  /*3f50*/  MOV R121, R164 ;  /* 0x000000a400797202 */ /* 0x000fe20000000f00 */
[----:B------:R-:W-:Y:S06]  /*3f60*/  BRA `(.L_x_5803) ;  /* 0xffffffd4003c7947 */ /* 0x000fec000383ffff */
.L_x_5804:
        /* <DEDUP_REMOVED lines=9> */
.L_x_9198:


//--------------------- .text._ZN10layer_norm13ln_bwd_kernelINS_13Kernel_traitsI6__halfS2_fS2_fjLj512ELj1ELj4ELj1ELj16ENS_18Kernel_traits_baseILj512ES2_S2_fS2_fjLj128EEEEELb0ELb1ELb1ELb1EEEvNS_9BwdParamsE --------------------------
	.section	.text._ZN10layer_norm13ln_bwd_kernelINS_13Kernel_traitsI6__halfS2_fS2_fjLj512ELj1ELj4ELj1ELj16ENS_18Kernel_traits_baseILj512ES2_S2_fS2_fjLj128EEEEELb0ELb1ELb1ELb1EEEvNS_9BwdParamsE,"ax",@progbits
	.align	128
        .global         _ZN10layer_norm13ln_bwd_kernelINS_13Kernel_traitsI6__halfS2_fS2_fjLj512ELj1ELj4ELj1ELj16ENS_18Kernel_traits_baseILj512ES2_S2_fS2_fjLj128EEEEELb0ELb1ELb1ELb1EEEvNS_9BwdParamsE
        .type           _ZN10layer_norm13ln_bwd_kernelINS_13Kernel_traitsI6__halfS2_fS2_fjLj512ELj1ELj4ELj1ELj16ENS_18Kernel_traits_baseILj512ES2_S2_fS2_fjLj128EEEEELb0ELb1ELb1ELb1EEEvNS_9BwdParamsE,@function
        .size           _ZN10layer_norm13ln_bwd_kernelINS_13Kernel_traitsI6__halfS2_fS2_fjLj512ELj1ELj4ELj1ELj16ENS_18Kernel_traits_baseILj512ES2_S2_fS2_fjLj128EEEEELb0ELb1ELb1ELb1EEEvNS_9BwdParamsE,(.L_x_9199 - _ZN10layer_norm13ln_bwd_kernelINS_13Kernel_traitsI6__halfS2_fS2_fjLj512ELj1ELj4ELj1ELj16ENS_18Kernel_traits_baseILj512ES2_S2_fS2_fjLj128EEEEELb0ELb1ELb1ELb1EEEvNS_9BwdParamsE)
        .other          _ZN10layer_norm13ln_bwd_kernelINS_13Kernel_traitsI6__halfS2_fS2_fjLj512ELj1ELj4ELj1ELj16ENS_18Kernel_traits_baseILj512ES2_S2_fS2_fjLj128EEEEELb0ELb1ELb1ELb1EEEvNS_9BwdParamsE,@"STO_CUDA_ENTRY STV_DEFAULT"
_ZN10layer_norm13ln_bwd_kernelINS_13Kernel_traitsI6__halfS2_fS2_fjLj512ELj1ELj4ELj1ELj16ENS_18Kernel_traits_baseILj512ES2_S2_fS2_fjLj128EEEEELb0ELb1ELb1ELb1EEEvNS_9BwdParamsE:
.text._ZN10layer_norm13ln_bwd_kernelINS_13Kernel_traitsI6__halfS2_fS2_fjLj512ELj1ELj4ELj1ELj16ENS_18Kernel_traits_baseILj512ES2_S2_fS2_fjLj128EEEEELb0ELb1ELb1ELb1EEEvNS_9BwdParamsE:
        /* <DEDUP_REMOVED lines=9> */
[----:B------:R-:W-:-:S04]  /*0090*/  IADD3 R4, P0, R0, UR4, RZ ;  /* 0x0000000400047c10 */ /* 0x000fc8000ff1e0ff */
[----:B------:R-:W-:Y:S01]  /*00a0*/  IADD3.X R5, RZ, UR5, RZ, P0, !PT ;  /* 0x00000005ff057c10 */ /* 0x000fe200087fe4ff */
        /* <DEDUP_REMOVED lines=33> */
.L_x_5806:
[----:B------:R-:W-:Y:S01]  /*02c0*/  ULDC.64 UR6, c[0x0][0x260] ;  /* 0x0000980000067ab9 */ /* 0x000fe20000000a00 */
[----:B------:R-:W2:Y:S01]  /*02d0*/  LDG.E.128 R16, desc[UR4][R4.64+0x200] ;  /* 0x0002000404107981 */ /* 0x000ea2000c1e1d00 */
[----:B------:R-:W-:Y:S01]  /*02e0*/  LEA R6, P0, R2, UR6, 0x4 ;  /* 0x0000000602067c11 */ /* 0x000fe2000f8020ff */
[----:B------:R-:W0:Y:S03]  /*02f0*/  LDC.U8 R176, c[0x0][0x2a0] ;  /* 0x0000a800ffb07b82 */ /* 0x000e260000000000 */
[----:B------:R-:W-:-:S05]  /*0300*/  IADD3.X R7, RZ, UR7, RZ, P0, !PT ;  /* 0x00000007ff077c10 */ /* 0x000fca00087fe4ff */
[----:B------:R-:W3:Y:S04]  /*0310*/  LDG.E.128 R8, desc[UR4][R6.64] ;  /* 0x0000000406087981 */ /* 0x000ee8000c1e1d00 */
[----:B------:R1:W4:Y:S01]  /*0320*/  LDG.E.128 R12, desc[UR4][R6.64+0x200] ;  /* 0x00020004060c7981 */ /* 0x000322000c1e1d00 */
[--C-:B-----5:R-:W-:Y:S01]  /*0330*/  HADD2.F32 R112, -RZ, R138.reuse.H0_H0 ;  /* 0x2000008aff707230 */ /* 0x120fe20000004100 */
[----:B------:R-:W-:Y:S01]  /*0340*/  CS2R R48, SRZ ;  /* 0x0000000000307805 */ /* 0x000fe2000001ff00 */
[--C-:B------:R-:W-:Y:S01]  /*0350*/  HADD2.F32 R141, -RZ, R139.reuse.H0_H0 ;  /* 0x2000008bff8d7230 */ /* 0x100fe20000004100 */
[----:B------:R-:W-:Y:S01]  /*0360*/  CS2R R50, SRZ ;  /* 0x0000000000327805 */ /* 0x000fe2000001ff00 */
[----:B------:R-:W-:Y:S01]  /*0370*/  HADD2.F32 R138, -RZ, R138.H1_H1 ;  /* 0x3000008aff8a7230 */ /* 0x000fe20000004100 */
[----:B------:R-:W-:Y:S01]  /*0380*/  CS2R R44, SRZ ;  /* 0x00000000002c7805 */ /* 0x000fe2000001ff00 */
[----:B------:R-:W-:Y:S01]  /*0390*/  HADD2.F32 R139, -RZ, R139.H1_H1 ;  /* 0x3000008bff8b7230 */ /* 0x000fe20000004100 */
[----:B------:R-:W-:Y:S01]  /*03a0*/  CS2R R46, SRZ ;  /* 0x00000000002e7805 */ /* 0x000fe2000001ff00 */
[----:B------:R-:W-:Y:S01]  /*03b0*/  HADD2.F32 R142, -RZ, R137.H1_H1 ;  /* 0x30000089ff8e7230 */ /* 0x000fe20000004100 */
        /* <DEDUP_REMOVED lines=12> */
[----:B-1----:R-:W-:-:S02]  /*0480*/  CS2R R6, SRZ ;  /* 0x0000000000067805 */ /* 0x002fc4000001ff00 */
[----:B------:R-:W-:Y:S01]  /*0490*/  CS2R R4, SRZ ;  /* 0x0000000000047805 */ /* 0x000fe2000001ff00 */
[--C-:B--2---:R-:W-:Y:S02]  /*04a0*/  HADD2.F32 R120, -RZ, R16.reuse.H0_H0 ;  /* 0x20000010ff787230 */ /* 0x104fe40000004100 */
[----:B------:R-:W-:Y:S02]  /*04b0*/  HADD2.F32 R119, -RZ, R16.H1_H1 ;  /* 0x30000010ff777230 */ /* 0x000fe40000004100 */
[--C-:B------:R-:W-:Y:S02]  /*04c0*/  HADD2.F32 R118, -RZ, R17.reuse.H0_H0 ;  /* 0x20000011ff767230 */ /* 0x100fe40000004100 */
[----:B------:R-:W-:Y:S01]  /*04d0*/  HADD2.F32 R117, -RZ, R17.H1_H1 ;  /* 0x30000011ff757230 */ /* 0x000fe20000004100 */
[----:B------:R-:W-:Y:S01]  /*04e0*/  CS2R R16, SRZ ;  /* 0x0000000000107805 */ /* 0x000fe2000001ff00 */
[----:B------:R-:W-:Y:S02]  /*04f0*/  HADD2.F32 R116, -RZ, R18.H0_H0 ;  /* 0x20000012ff747230 */ /* 0x000fe40000004100 */
        /* <DEDUP_REMOVED lines=20> */
[----:B------:R-:W-:Y:S02]  /*0640*/  HADD2.F32 R115, -RZ, R18.H1_H1 ;  /* 0x30000012ff737230 */ /* 0x000fe40000004100 */
[--C-:B------:R-:W-:Y:S02]  /*0650*/  HADD2.F32 R114, -RZ, R19.reuse.H0_H0 ;  /* 0x20000013ff727230 */ /* 0x100fe40000004100 */
[----:B------:R-:W-:Y:S01]  /*0660*/  HADD2.F32 R113, -RZ, R19.H1_H1 ;  /* 0x30000013ff717230 */ /* 0x000fe20000004100 */
[----:B0-----:R-:W-:-:S07]  /*0670*/  CS2R R18, SRZ ;  /* 0x0000000000127805 */ /* 0x001fce000001ff00 */
.L_x_5844:
        /* <DEDUP_REMOVED lines=35> */
.L_x_5809:
        /* <DEDUP_REMOVED lines=11> */
[----:B------:R-:W-:Y:S01]  /*0960*/  IMAD.WIDE.U32 R152, R144, 0x20, R152 ;  /* 0x0000002090987825 */ /* 0x000fe200078e0098 */
[----:B------:R-:W4:Y:S03]  /*0970*/  LDG.E.128 R84, desc[UR4][R150.64] ;  /* 0x0000000496547981 */ /* 0x000f26000c1e1d00 */
[C---:B--2---:R-:W-:Y:S01]  /*0980*/  IMAD.WIDE.U32 R88, R3.reuse, 0x10, R102 ;  /* 0x0000001003587825 */ /* 0x044fe200078e0066 */
[----:B------:R4:W2:Y:S04]  /*0990*/  LDG.E.128 R92, desc[UR4][R150.64+0x10] ;  /* 0x00001004965c7981 */ /* 0x0008a8000c1e1d00 */
[----:B------:R-:W2:Y:S04]  /*09a0*/  LDG.E.128 R104, desc[UR4][R152.64+0x10] ;  /* 0x0000100498687981 */ /* 0x000ea8000c1e1d00 */
[----:B------:R-:W2:Y:S01]  /*09b0*/  LDG.E.128 R88, desc[UR4][R88.64] ;  /* 0x0000000458587981 */ /* 0x000ea2000c1e1d00 */
[----:B------:R-:W-:-:S03]  /*09c0*/  IADD3 R3, R3, 0x20, RZ ;  /* 0x0000002003037810 */ /* 0x000fc60007ffe0ff */
[----:B------:R0:W2:Y:S02]  /*09d0*/  LDG.E.128 R96, desc[UR4][R152.64] ;  /* 0x0000000498607981 */ /* 0x0000a4000c1e1d00 */
[----:B------:R-:W-:-:S06]  /*09e0*/  IMAD.WIDE.U32 R102, R3, 0x10, R102 ;  /* 0x0000001003667825 */ /* 0x000fcc00078e0066 */
[----:B------:R-:W2:Y:S01]  /*09f0*/  LDG.E.128 R100, desc[UR4][R102.64] ;  /* 0x0000000466647981 */ /* 0x000ea2000c1e1d00 */
        /* <DEDUP_REMOVED lines=10> */
[C---:B----4-:R-:W-:Y:S01]  /*0aa0*/  FADD.FTZ R150, -R178.reuse, R85 ;  /* 0x00000055b2967221 */ /* 0x050fe20000010100 */
[C---:B------:R-:W-:Y:S01]  /*0ab0*/  FADD.FTZ R84, -R178.reuse, R84 ;  /* 0x00000054b2547221 */ /* 0x040fe20000010100 */
[C---:B--2---:R-:W-:Y:S01]  /*0ac0*/  FADD.FTZ R154, -R178.reuse, R95 ;  /* 0x0000005fb29a7221 */ /* 0x044fe20000010100 */
[C---:B------:R-:W-:Y:S02]  /*0ad0*/  FADD.FTZ R86, -R178.reuse, R86 ;  /* 0x00000056b2567221 */ /* 0x040fe40000010100 */
[C---:B-----5:R-:W-:Y:S01]  /*0ae0*/  FMUL.FTZ R3, R143.reuse, R84 ;  /* 0x000000548f037220 */ /* 0x060fe20000410000 */
[----:B------:R-:W-:Y:S01]  /*0af0*/  FADD.FTZ R168, -R178, R104 ;  /* 0x00000068b2a87221 */ /* 0x000fe20000010100 */
[--C-:B------:R-:W-:Y:S02]  /*0b00*/  HADD2.F32 R85, -RZ, R88.reuse.H0_H0 ;  /* 0x20000058ff557230 */ /* 0x100fe40000004100 */
[----:B------:R-:W-:Y:S01]  /*0b10*/  FMUL.FTZ R104, R143, R154 ;  /* 0x0000009a8f687220 */ /* 0x000fe20000410000 */
[----:B------:R-:W-:-:S02]  /*0b20*/  HADD2.F32 R88, -RZ, R88.H1_H1 ;  /* 0x30000058ff587230 */ /* 0x000fc40000004100 */
[----:B0-----:R-:W-:Y:S01]  /*0b30*/  FADD.FTZ R152, -R178, R87 ;  /* 0x00000057b2987221 */ /* 0x001fe20000010100 */
[-C--:B------:R-:W-:Y:S01]  /*0b40*/  FMUL.FTZ R154, R140, R85.reuse ;  /* 0x000000558c9a7220 */ /* 0x080fe20000410000 */
[--C-:B------:R-:W-:Y:S02]  /*0b50*/  HADD2.F32 R87, -RZ, R89.reuse.H0_H0 ;  /* 0x20000059ff577230 */ /* 0x100fe40000004100 */
[C---:B------:R-:W-:Y:S01]  /*0b60*/  FADD.FTZ R156, -R178.reuse, R97 ;  /* 0x00000061b29c7221 */ /* 0x040fe20000010100 */
[C---:B------:R-:W-:Y:S01]  /*0b70*/  FADD.FTZ R160, -R178.reuse, R99 ;  /* 0x00000063b2a07221 */ /* 0x040fe20000010100 */
[----:B------:R-:W-:Y:S01]  /*0b80*/  FMUL.FTZ R99, R143, R86 ;  /* 0x000000568f637220 */ /* 0x000fe20000410000 */
[----:B------:R-:W-:Y:S01]  /*0b90*/  FADD.FTZ R158, -R178, R98 ;  /* 0x00000062b29e7221 */ /* 0x000fe20000010100 */
[----:B------:R-:W-:Y:S01]  /*0ba0*/  FFMA.FTZ R4, R3, R85, R4 ;  /* 0x0000005503047223 */ /* 0x000fe20000010004 */
[----:B------:R-:W-:Y:S01]  /*0bb0*/  FADD.FTZ R20, R20, R85 ;  /* 0x0000005514147221 */ /* 0x000fe20000010000 */
[----:B------:R-:W-:Y:S01]  /*0bc0*/  FMUL.FTZ R155, R135, R88 ;  /* 0x00000058879b7220 */ /* 0x000fe20000410000 */
[----:B------:R-:W-:Y:S01]  /*0bd0*/  FADD.FTZ R84, RZ, R154 ;  /* 0x0000009aff547221 */ /* 0x000fe20000010000 */
[----:B------:R-:W-:Y:S01]  /*0be0*/  FADD.FTZ R174, -R178, R106 ;  /* 0x0000006ab2ae7221 */ /* 0x000fe20000010100 */
[----:B------:R-:W-:Y:S01]  /*0bf0*/  FMUL.FTZ R98, R143, R150 ;  /* 0x000000968f627220 */ /* 0x000fe20000410000 */
[----:B------:R-:W-:Y:S01]  /*0c00*/  FFMA.FTZ R85, R3, R154, RZ ;  /* 0x0000009a03557223 */ /* 0x000fe200000100ff */
[----:B------:R-:W-:Y:S01]  /*0c10*/  FMUL.FTZ R106, R143, R156 ;  /* 0x0000009c8f6a7220 */ /* 0x000fe20000410000 */
[----:B-1----:R-:W-:-:S02]  /*0c20*/  HADD2.F32 R110, -RZ, R89.H1_H1 ;  /* 0x30000059ff6e7230 */ /* 0x002fc40000004100 */
[-C--:B------:R-:W-:Y:S01]  /*0c30*/  FFMA.FTZ R6, R99, R87.reuse, R6 ;  /* 0x0000005763067223 */ /* 0x080fe20000010006 */
[----:B------:R-:W-:Y:S01]  /*0c40*/  FADD.FTZ R22, R22, R87 ;  /* 0x0000005716167221 */ /* 0x000fe20000010000 */
[----:B------:R-:W-:Y:S01]  /*0c50*/  FMUL.FTZ R156, R134, R87 ;  /* 0x00000057869c7220 */ /* 0x000fe20000410000 */
[----:B------:R-:W-:Y:S01]  /*0c60*/  FADD.FTZ R87, R84, R155 ;  /* 0x0000009b54577221 */ /* 0x000fe20000010000 */
[----:B------:R-:W-:Y:S01]  /*0c70*/  FFMA.FTZ R84, R98, R155, R85 ;  /* 0x0000009b62547223 */ /* 0x000fe20000010055 */
[----:B------:R-:W-:Y:S02]  /*0c80*/  HADD2.F32 R89, -RZ, R90.H0_H0 ;  /* 0x2000005aff597230 */ /* 0x000fe40000004100 */
[----:B------:R-:W-:Y:S01]  /*0c90*/  FMUL.FTZ R157, R133, R110 ;  /* 0x0000006e859d7220 */ /* 0x000fe20000410000 */
[--C-:B------:R-:W-:Y:S02]  /*0ca0*/  HADD2.F32 R109, -RZ, R91.reuse.H0_H0 ;  /* 0x2000005bff6d7230 */ /* 0x100fe40000004100 */
[----:B------:R-:W-:Y:S01]  /*0cb0*/  FADD.FTZ R86, R87, R156 ;  /* 0x0000009c57567221 */ /* 0x000fe20000010000 */
[----:B------:R-:W-:-:S02]  /*0cc0*/  HADD2.F32 R162, -RZ, R91.H1_H1 ;  /* 0x3000005bffa27230 */ /* 0x000fc40000004100 */
[C---:B------:R-:W-:Y:S01]  /*0cd0*/  FADD.FTZ R92, -R178.reuse, R92 ;  /* 0x0000005cb25c7221 */ /* 0x040fe20000010100 */
[----:B------:R-:W-:Y:S02]  /*0ce0*/  HADD2.F32 R108, -RZ, R90.H1_H1 ;  /* 0x3000005aff6c7230 */ /* 0x000fe40000004100 */
[C---:B------:R-:W-:Y:S01]  /*0cf0*/  FADD.FTZ R90, -R178.reuse, R93 ;  /* 0x0000005db25a7221 */ /* 0x040fe20000010100 */
[--C-:B------:R-:W-:Y:S02]  /*0d00*/  HADD2.F32 R91, -RZ, R100.reuse.H0_H0 ;  /* 0x20000064ff5b7230 */ /* 0x100fe40000004100 */
[C---:B------:R-:W-:Y:S01]  /*0d10*/  FADD.FTZ R94, -R178.reuse, R94 ;  /* 0x0000005eb25e7221 */ /* 0x040fe20000010100 */
[----:B------:R-:W-:Y:S02]  /*0d20*/  HADD2.F32 R164, -RZ, R100.H1_H1 ;  /* 0x30000064ffa47230 */ /* 0x000fe40000004100 */
[C---:B------:R-:W-:Y:S01]  /*0d30*/  FADD.FTZ R96, -R178.reuse, R96 ;  /* 0x00000060b2607221 */ /* 0x040fe20000010100 */
[C---:B------:R-:W-:Y:S01]  /*0d40*/  FADD.FTZ R170, -R178.reuse, R105 ;  /* 0x00000069b2aa7221 */ /* 0x040fe20000010100 */
[----:B------:R-:W-:Y:S01]  /*0d50*/  FMUL.FTZ R100, R143, R152 ;  /* 0x000000988f647220 */ /* 0x000fe20000410000 */
[----:B------:R-:W-:Y:S01]  /*0d60*/  FFMA.FTZ R85, R99, R156, R84 ;  /* 0x0000009c63557223 */ /* 0x000fe20000010054 */
[----:B------:R-:W-:Y:S01]  /*0d70*/  FADD.FTZ R178, -R178, R107 ;  /* 0x0000006bb2b27221 */ /* 0x000fe20000010100 */
[----:B------:R-:W-:Y:S01]  /*0d80*/  FMUL.FTZ R107, R143, R158 ;  /* 0x0000009e8f6b7220 */ /* 0x000fe20000410000 */
[----:B------:R-:W-:-:S02]  /*0d90*/  HADD2.F32 R93, -RZ, R101.H0_H0 ;  /* 0x20000065ff5d7230 */ /* 0x000fc40000004100 */
[----:B------:R-:W-:Y:S01]  /*0da0*/  FMUL.FTZ R158, R132, R89 ;  /* 0x00000059849e7220 */ /* 0x000fe20000410000 */
[----:B------:R-:W-:Y:S02]  /*0db0*/  HADD2.F32 R166, -RZ, R101.H1_H1 ;  /* 0x30000065ffa67230 */ /* 0x000fe40000004100 */
[----:B------:R-:W-:Y:S01]  /*0dc0*/  FADD.FTZ R87, R86, R157 ;  /* 0x0000009d56577221 */ /* 0x000fe20000010000 */
[----:B------:R-:W-:Y:S01]  /*0dd0*/  FMUL.FTZ R101, R143, R92 ;  /* 0x0000005c8f657220 */ /* 0x000fe20000410000 */
[----:B------:R-:W-:Y:S01]  /*0de0*/  FFMA.FTZ R84, R100, R157, R85 ;  /* 0x0000009d64547223 */ /* 0x000fe20000010055 */
[--C-:B------:R-:W-:Y:S02]  /*0df0*/  HADD2.F32 R95, -RZ, R102.reuse.H0_H0 ;  /* 0x20000066ff5f7230 */ /* 0x100fe40000004100 */
[----:B------:R-:W-:Y:S01]  /*0e00*/  FMUL.FTZ R159, R131, R108 ;  /* 0x0000006c839f7220 */ /* 0x000fe20000410000 */
[----:B------:R-:W-:Y:S02]  /*0e10*/  HADD2.F32 R172, -RZ, R102.H1_H1 ;  /* 0x30000066ffac7230 */ /* 0x000fe40000004100 */
[----:B------:R-:W-:Y:S01]  /*0e20*/  FADD.FTZ R86, R87, R158 ;  /* 0x0000009e57567221 */ /* 0x000fe20000010000 */
[----:B------:R-:W-:Y:S01]  /*0e30*/  FMUL.FTZ R102, R143, R90 ;  /* 0x0000005a8f667220 */ /* 0x000fe20000410000 */
[----:B------:R-:W-:Y:S01]  /*0e40*/  FFMA.FTZ R85, R101, R158, R84 ;  /* 0x0000009e65557223 */ /* 0x000fe20000010054 */
[----:B------:R-:W-:Y:S01]  /*0e50*/  FMUL.FTZ R150, R143, R160 ;  /* 0x000000a08f967220 */ /* 0x000fe20000410000 */
[----:B------:R-:W-:-:S02]  /*0e60*/  HADD2.F32 R97, -RZ, R103.H0_H0 ;  /* 0x20000067ff617230 */ /* 0x000fc40000004100 */
[----:B------:R-:W-:Y:S01]  /*0e70*/  FMUL.FTZ R160, R130, R109 ;  /* 0x0000006d82a07220 */ /* 0x000fe20000410000 */
[----:B------:R-:W-:Y:S02]  /*0e80*/  HADD2.F32 R180, -RZ, R103.H1_H1 ;  /* 0x30000067ffb47230 */ /* 0x000fe40000004100 */
[----:B------:R-:W-:Y:S01]  /*0e90*/  FADD.FTZ R87, R86, R159 ;  /* 0x0000009f56577221 */ /* 0x000fe20000010000 */
[----:B------:R-:W-:Y:S01]  /*0ea0*/  FMUL.FTZ R103, R143, R94 ;  /* 0x0000005e8f677220 */ /* 0x000fe20000410000 */
[----:B------:R-:W-:Y:S01]  /*0eb0*/  FFMA.FTZ R84, R102, R159, R85 ;  /* 0x0000009f66547223 */ /* 0x000fe20000010055 */
[----:B------:R-:W-:Y:S01]  /*0ec0*/  FMUL.FTZ R161, R129, R162 ;  /* 0x000000a281a17220 */ /* 0x000fe20000410000 */
[----:B------:R-:W-:Y:S02]  /*0ed0*/  FADD.FTZ R86, R87, R160 ;  /* 0x000000a057567221 */ /* 0x000fe40000010000 */
        /* <DEDUP_REMOVED lines=10> */
[----:B------:R-:W-:Y:S01]  /*0f80*/  FFMA.FTZ R13, R106, R164, R13 ;  /* 0x000000a46a0d7223 */ /* 0x000fe2000001000d */
[----:B------:R-:W-:Y:S01]  /*0f90*/  FADD.FTZ R29, R29, R164 ;  /* 0x000000a41d1d7221 */ /* 0x000fe20000010000 */
[----:B------:R-:W-:Y:S01]  /*0fa0*/  FADD.FTZ R87, R84, R163 ;  /* 0x000000a354577221 */ /* 0x000fe20000010000 */
[----:B------:R-:W-:Y:S01]  /*0fb0*/  FMUL.FTZ R164, R126, R93 ;  /* 0x0000005d7ea47220 */ /* 0x000fe20000410000 */
[----:B------:R-:W-:Y:S01]  /*0fc0*/  FFMA.FTZ R84, R106, R163, R85 ;  /* 0x000000a36a547223 */ /* 0x000fe20000010055 */
[----:B------:R-:W-:Y:S02]  /*0fd0*/  FMUL.FTZ R165, R125, R166 ;  /* 0x000000a67da57220 */ /* 0x000fe40000410000 */
[----:B------:R-:W-:Y:S01]  /*0fe0*/  FADD.FTZ R86, R87, R164 ;  /* 0x000000a457567221 */ /* 0x000fe20000010000 */
[----:B------:R-:W-:Y:S01]  /*0ff0*/  FFMA.FTZ R85, R107, R164, R84 ;  /* 0x000000a46b557223 */ /* 0x000fe20000010054 */
[----:B------:R-:W-:Y:S01]  /*1000*/  FFMA.FTZ R15, R150, R166, R15 ;  /* 0x000000a6960f7223 */ /* 0x000fe2000001000f */
[----:B------:R-:W-:Y:S01]  /*1010*/  FADD.FTZ R31, R31, R166 ;  /* 0x000000a61f1f7221 */ /* 0x000fe20000010000 */
        /* <DEDUP_REMOVED lines=40> */
.L_x_5810:
[----:B------:R-:W-:Y:S05]  /*12a0*/  BSYNC B1 ;  /* 0x0000000000017941 */ /* 0x000fea0003800000 */
.L_x_5808:
        /* <DEDUP_REMOVED lines=20> */
.L_x_5856:
[----:B-----5:R-:W-:Y:S01]  /*13f0*/  ISETP.GE.AND P5, PT, R148, 0x1, PT ;  /* 0x000000019400780c */ /* 0x020fe20003fa6270 */
[----:B------:R-:W-:-:S12]  /*1400*/  HFMA2.MMA R175, -RZ, RZ, 0, 0 ;  /* 0x00000000ffaf7435 */ /* 0x000fd800000001ff */
[----:B------:R-:W-:Y:S01]  /*1410*/  @P5 IADD3 R148, R148, -0x1, RZ ;  /* 0xffffffff94945810 */ /* 0x000fe20007ffe0ff */
[----:B------:R-:W3:Y:S04]  /*1420*/  @P5 LDC.64 R86, c[0x0][0x220] ;  /* 0x00008800ff565b82 */ /* 0x000ee80000000a00 */
[----:B------:R-:W-:-:S04]  /*1430*/  @P5 IMAD R148, R148, R149, RZ ;  /* 0x0000009594945224 */ /* 0x000fc800078e02ff */
[----:B------:R-:W4:Y:S01]  /*1440*/  @P5 LDC R88, c[0x0][0x29c] ;  /* 0x0000a700ff585b82 */ /* 0x000f220000000800 */
[----:B------:R-:W-:-:S04]  /*1450*/  @P5 SHF.R.S32.HI R85, RZ, 0x1f, R148 ;  /* 0x0000001fff555819 */ /* 0x000fc80000011494 */
[----:B------:R-:W-:-:S03]  /*1460*/  @P5 LEA.HI R85, R85, R148, RZ, 0x3 ;  /* 0x0000009455555211 */ /* 0x000fc600078f18ff */
[----:B------:R-:W0:Y:S01]  /*1470*/  @P5 LDC R91, c[0x0][0x29c] ;  /* 0x0000a700ff5b5b82 */ /* 0x000e220000000800 */
[----:B------:R-:W-:-:S07]  /*1480*/  @P5 LEA.HI.SX32 R175, R85, R2, 0x1d ;  /* 0x0000000255af5211 */ /* 0x000fce00078feaff */
[----:B------:R-:W1:Y:S01]  /*1490*/  LDC.64 R84, c[0x0][0x308] ;  /* 0x0000c200ff547b82 */ /* 0x000e620000000a00 */
[----:B------:R-:W-:Y:S01]  /*14a0*/  @!P6 ISETP.NE.U32.AND P3, PT, R146, RZ, PT ;  /* 0x000000ff9200e20c */ /* 0x000fe20003f65070 */
[----:B---3--:R-:W-:-:S06]  /*14b0*/  @P5 IMAD.WIDE.U32 R86, R175, 0x10, R86 ;  /* 0x00000010af565825 */ /* 0x008fcc00078e0056 */
[----:B------:R-:W3:Y:S08]  /*14c0*/  @P5 LDC R90, c[0x0][0x29c] ;  /* 0x0000a700ff5a5b82 */ /* 0x000ef00000000800 */
[----:B------:R-:W2:Y:S01]  /*14d0*/  @P5 LDC R171, c[0x0][0x29c] ;  /* 0x0000a700ffab5b82 */ /* 0x000ea20000000800 */
[----:B-1----:R-:W-:-:S07]  /*14e0*/  ISETP.NE.U32.AND P1, PT, R84, RZ, PT ;  /* 0x000000ff5400720c */ /* 0x002fce0003f25070 */
[----:B------:R-:W1:Y:S08]  /*14f0*/  @P5 LDC R174, c[0x0][0x29c] ;  /* 0x0000a700ffae5b82 */ /* 0x000e700000000800 */
[----:B------:R-:W1:Y:S01]  /*1500*/  @P5 LDC R173, c[0x0][0x29c] ;  /* 0x0000a700ffad5b82 */ /* 0x000e620000000800 */
[----:B------:R-:W-:Y:S01]  /*1510*/  ISETP.NE.AND.EX P1, PT, R85, RZ, PT, P1 ;  /* 0x000000ff5500720c */ /* 0x000fe20003f25310 */
[----:B0-----:R-:W-:-:S06]  /*1520*/  FADD.FTZ R108, R108, R111 ;  /* 0x0000006f6c6c7221 */ /* 0x001fcc0000010000 */
[----:B------:R-:W0:Y:S08]  /*1530*/  @P5 LDC R180, c[0x0][0x29c] ;  /* 0x0000a700ffb45b82 */ /* 0x000e300000000800 */
[----:B------:R-:W0:Y:S08]  /*1540*/  @P5 LDC R183, c[0x0][0x29c] ;  /* 0x0000a700ffb75b82 */ /* 0x000e300000000800 */
[----:B------:R-:W0:Y:S08]  /*1550*/  @P5 LDC.64 R94, c[0x0][0x2f8] ;  /* 0x0000be00ff5e5b82 */ /* 0x000e300000000a00 */
[----:B------:R-:W0:Y:S01]  /*1560*/  @P5 LDC.64 R92, c[0x0][0x220] ;  /* 0x00008800ff5c5b82 */ /* 0x000e220000000a00 */
[----:B------:R-:W-:Y:S01]  /*1570*/  ISETP.NE.U32.AND P0, PT, R84, RZ, PT ;  /* 0x000000ff5400720c */ /* 0x000fe20003f05070 */
[----:B--2---:R-:W-:Y:S01]  /*1580*/  FADD.FTZ R109, R109, R110 ;  /* 0x0000006e6d6d7221 */ /* 0x004fe20000010000 */
[----:B------:R-:W-:Y:S01]  /*1590*/  @!P6 ISETP.NE.U32.AND P2, PT, R146, RZ, PT ;  /* 0x000000ff9200e20c */ /* 0x000fe20003f45070 */
[----:B------:R-:W-:Y:S01]  /*15a0*/  BSSY B1, `(.L_x_5812) ;  /* 0x0000014000017945 */ /* 0x000fe20003800000 */
[----:B------:R-:W-:Y:S01]  /*15b0*/  @!P6 ISETP.NE.AND.EX P3, PT, R147, RZ, PT, P3 ;  /* 0x000000ff9300e20c */ /* 0x000fe20003f65330 */
[----:B------:R2:W5:Y:S01]  /*15c0*/  @P5 LDG.E.128 R68, desc[UR4][R86.64] ;  /* 0x0000000456445981 */ /* 0x000562000c1e1d00 */
[----:B------:R-:W-:Y:S01]  /*15d0*/  ISETP.NE.AND.EX P0, PT, R85, RZ, PT, P0 ;  /* 0x000000ff5500720c */ /* 0x000fe20003f05300 */
[----:B------:R-:W0:Y:S01]  /*15e0*/  @P1 LDC.64 R96, c[0x0][0x308] ;  /* 0x0000c200ff601b82 */ /* 0x000e220000000a00 */
[----:B------:R-:W-:Y:S01]  /*15f0*/  @!P6 ISETP.NE.AND.EX P2, PT, R147, RZ, PT, P2 ;  /* 0x000000ff9300e20c */ /* 0x000fe20003f45320 */
[----:B------:R-:W-:Y:S01]  /*1600*/  FMUL.FTZ R108, R108, UR8 ;  /* 0x000000086c6c7c20 */ /* 0x000fe20008410000 */
[----:B------:R-:W-:Y:S01]  /*1610*/  FMUL.FTZ R109, R109, UR8 ;  /* 0x000000086d6d7c20 */ /* 0x000fe20008410000 */
[----:B------:R-:W-:Y:S01]  /*1620*/  @!P6 FSEL R85, R52, RZ, P3 ;  /* 0x000000ff3455e208 */ /* 0x000fe20001800000 */
[----:B--2---:R-:W-:-:S02]  /*1630*/  @P5 HADD2.F32 R86, -RZ, R136.H0_H0 ;  /* 0x20000088ff565230 */ /* 0x004fc40000004100 */
[----:B------:R-:W-:Y:S01]  /*1640*/  @P5 HADD2.F32 R87, -RZ, R136.H1_H1 ;  /* 0x30000088ff575230 */ /* 0x000fe20000004100 */
[----:B-1-34-:R-:W-:Y:S06]  /*1650*/  @!P6 BRA `(.L_x_5813) ;  /* 0x000000000020e947 */ /* 0x01afec0003800000 */
        /* <DEDUP_REMOVED lines=8> */
.L_x_5813:
[----:B------:R-:W-:Y:S05]  /*16e0*/  BSYNC B1 ;  /* 0x0000000000017941 */ /* 0x000fea0003800000 */
.L_x_5812:
        /* <DEDUP_REMOVED lines=12> */
.L_x_5815:
[----:B------:R-:W-:Y:S05]  /*17b0*/  BSYNC B1 ;  /* 0x0000000000017941 */ /* 0x000fea0003800000 */
.L_x_5814:
[----:B------:R-:W-:Y:S01]  /*17c0*/  @P5 FMUL.FTZ R110, R88, R91 ;  /* 0x0000005b586e5220 */ /* 0x000fe20000410000 */
[----:B------:R-:W-:Y:S01]  /*17d0*/  @!P6 ISETP.NE.U32.AND P2, PT, R146, RZ, PT ;  /* 0x000000ff9200e20c */ /* 0x000fe20003f45070 */
[----:B------:R-:W-:Y:S01]  /*17e0*/  @P5 FMUL.FTZ R86, R111, R86 ;  /* 0x000000566f565220 */ /* 0x000fe20000410000 */
[----:B------:R-:W-:Y:S01]  /*17f0*/  BSSY B1, `(.L_x_5816) ;  /* 0x0000010000017945 */ /* 0x000fe20003800000 */
[----:B------:R-:W-:Y:S01]  /*1800*/  @P5 FMUL.FTZ R87, R110, R87 ;  /* 0x000000576e575220 */ /* 0x000fe20000410000 */
[----:B------:R-:W-:Y:S02]  /*1810*/  @!P6 ISETP.NE.AND.EX P2, PT, R147, RZ, PT, P2 ;  /* 0x000000ff9300e20c */ /* 0x000fe40003f45320 */
[----:B------:R-:W-:Y:S02]  /*1820*/  @!P6 ISETP.NE.U32.AND P3, PT, R146, RZ, PT ;  /* 0x000000ff9200e20c */ /* 0x000fe40003f65070 */
[----:B------:R-:W-:Y:S02]  /*1830*/  @P5 F2FP.F16.F32.PACK_AB R86, RZ, R86 ;  /* 0x00000056ff56523e */ /* 0x000fe400000000ff */
[----:B------:R-:W-:-:S02]  /*1840*/  @P5 F2FP.F16.F32.PACK_AB R87, RZ, R87 ;  /* 0x00000057ff57523e */ /* 0x000fc400000000ff */
        /* <DEDUP_REMOVED lines=10> */
.L_x_5817:
[----:B------:R-:W-:Y:S05]  /*18f0*/  BSYNC B1 ;  /* 0x0000000000017941 */ /* 0x000fea0003800000 */
.L_x_5816:
[----:B------:R-:W-:Y:S01]  /*1900*/  @P5 PRMT R72, R86, 0x7610, R72 ;  /* 0x0000761056485816 */ /* 0x000fe20000000048 */
[----:B------:R-:W-:Y:S01]  /*1910*/  BSSY B1, `(.L_x_5818) ;  /* 0x0000010000017945 */ /* 0x000fe20003800000 */
[----:B------:R-:W-:Y:S01]  /*1920*/  @!P6 ISETP.NE.AND.EX P3, PT, R147, RZ, PT, P3 ;  /* 0x000000ff9300e20c */ /* 0x000fe20003f65330 */
[----:B------:R-:W-:Y:S01]  /*1930*/  @P5 FMUL.FTZ R149, R89, R90 ;  /* 0x0000005a59955220 */ /* 0x000fe20000410000 */
[----:B------:R-:W-:Y:S01]  /*1940*/  @!P6 ISETP.NE.U32.AND P2, PT, R146, RZ, PT ;  /* 0x000000ff9200e20c */ /* 0x000fe20003f45070 */
[----:B------:R-:W-:Y:S01]  /*1950*/  @P5 HADD2.F32 R84, -RZ, R137.H0_H0 ;  /* 0x20000089ff545230 */ /* 0x000fe20000004100 */
        /* <DEDUP_REMOVED lines=11> */
.L_x_5819:
[----:B------:R-:W-:Y:S05]  /*1a10*/  BSYNC B1 ;  /* 0x0000000000017941 */ /* 0x000fea0003800000 */
.L_x_5818:
        /* <DEDUP_REMOVED lines=8> */
[----:B------:R-:W-:Y:S02]  /*1aa0*/  @P5 F2FP.F16.F32.PACK_AB R84, RZ, R84 ;  /* 0x00000054ff54523e */ /* 0x000fe400000000ff */
        /* <DEDUP_REMOVED lines=11> */
.L_x_5821:
[----:B------:R-:W-:Y:S05]  /*1b60*/  BSYNC B1 ;  /* 0x0000000000017941 */ /* 0x000fea0003800000 */
.L_x_5820:
        /* <DEDUP_REMOVED lines=10> */
.L_x_5823:
[----:B------:R-:W-:Y:S05]  /*1c10*/  BSYNC B1 ;  /* 0x0000000000017941 */ /* 0x000fea0003800000 */
.L_x_5822:
[----:B------:R-:W-:Y:S01]  /*1c20*/  @P5 FMUL.FTZ R171, R91, R174 ;  /* 0x000000ae5bab5220 */ /* 0x000fe20000410000 */
[----:B------:R-:W-:Y:S01]  /*1c30*/  @!P6 ISETP.NE.AND.EX P3, PT, R147, RZ, PT, P3 ;  /* 0x000000ff9300e20c */ /* 0x000fe20003f65330 */
[----:B------:R-:W-:Y:S01]  /*1c40*/  BSSY B1, `(.L_x_5824) ;  /* 0x0000010000017945 */ /* 0x000fe20003800000 */
[----:B------:R-:W-:Y:S01]  /*1c50*/  @P5 PRMT R73, R84, 0x7610, R73 ;  /* 0x0000761054495816 */ /* 0x000fe20000000049 */
[----:B------:R-:W-:Y:S01]  /*1c60*/  @P5 FMUL.FTZ R84, R112, R171 ;  /* 0x000000ab70545220 */ /* 0x000fe20000410000 */
[----:B------:R-:W-:Y:S01]  /*1c70*/  @!P6 ISETP.NE.U32.AND P2, PT, R146, RZ, PT ;  /* 0x000000ff9200e20c */ /* 0x000fe20003f45070 */
[----:B------:R-:W-:Y:S01]  /*1c80*/  @P5 FMUL.FTZ R172, R178, R173 ;  /* 0x000000adb2ac5220 */ /* 0x000fe20000410000 */
[----:B------:R-:W-:Y:S02]  /*1c90*/  @P5 F2FP.F16.F32.PACK_AB R86, RZ, R86 ;  /* 0x00000056ff56523e */ /* 0x000fe400000000ff */
        /* <DEDUP_REMOVED lines=10> */
.L_x_5825:
[----:B------:R-:W-:Y:S05]  /*1d40*/  BSYNC B1 ;  /* 0x0000000000017941 */ /* 0x000fea0003800000 */
.L_x_5824:
[----:B0-----:R-:W-:Y:S01]  /*1d50*/  @P5 FMUL.FTZ R173, R177, R180 ;  /* 0x000000b4b1ad5220 */ /* 0x001fe20000410000 */
[----:B------:R-:W-:Y:S01]  /*1d60*/  @!P6 ISETP.NE.AND.EX P2, PT, R147, RZ, PT, P2 ;  /* 0x000000ff9300e20c */ /* 0x000fe20003f45320 */
[----:B------:R-:W-:Y:S01]  /*1d70*/  BSSY B1, `(.L_x_5826) ;  /* 0x000000e000017945 */ /* 0x000fe20003800000 */
[----:B------:R-:W-:Y:S01]  /*1d80*/  @P5 F2FP.F16.F32.PACK_AB R84, RZ, R84 ;  /* 0x00000054ff54523e */ /* 0x000fe200000000ff */
        /* <DEDUP_REMOVED lines=12> */
.L_x_5827:
[----:B------:R-:W-:Y:S05]  /*1e50*/  BSYNC B1 ;  /* 0x0000000000017941 */ /* 0x000fea0003800000 */
.L_x_5826:
[----:B------:R-:W-:Y:S01]  /*1e60*/  @P5 FMUL.FTZ R174, R180, R183 ;  /* 0x000000b7b4ae5220 */ /* 0x000fe20000410000 */
[----:B------:R-:W-:Y:S01]  /*1e70*/  @P5 PRMT R73, R73, 0x5410, R86 ;  /* 0x0000541049495816 */ /* 0x000fe20000000056 */
[----:B------:R-:W-:Y:S01]  /*1e80*/  @P1 IMAD.WIDE.U32 R96, R145, 0x20, R96 ;  /* 0x0000002091601825 */ /* 0x000fe200078e0060 */
[----:B------:R-:W-:-:S03]  /*1e90*/  @P5 F2FP.F16.F32.PACK_AB R179, RZ, R179 ;  /* 0x000000b3ffb3523e */ /* 0x000fc600000000ff */
[----:B------:R-:W-:Y:S01]  /*1ea0*/  @P5 FMUL.FTZ R86, R139, R174 ;  /* 0x000000ae8b565220 */ /* 0x000fe20000410000 */
[----:B------:R-:W-:Y:S01]  /*1eb0*/  @P5 F2FP.F16.F32.PACK_AB R87, RZ, R87 ;  /* 0x00000057ff57523e */ /* 0x000fe200000000ff */
[----:B------:R-:W-:Y:S01]  /*1ec0*/  @P5 IMAD.WIDE.U32 R94, R175, 0x10, R94 ;  /* 0x00000010af5e5825 */ /* 0x000fe200078e005e */
[----:B------:R-:W-:Y:S01]  /*1ed0*/  @P5 PRMT R74, R84, 0x7610, R74 ;  /* 0x00007610544a5816 */ /* 0x000fe2000000004a */
[----:B------:R-:W0:Y:S01]  /*1ee0*/  @P5 LDC R184, c[0x0][0x29c] ;  /* 0x0000a700ffb85b82 */ /* 0x000e220000000800 */
[----:B------:R-:W-:Y:S01]  /*1ef0*/  @P5 PRMT R75, R179, 0x7610, R75 ;  /* 0x00007610b34b5816 */ /* 0x000fe2000000004b */
[----:B-----5:R-:W-:Y:S01]  /*1f00*/  @P5 HADD2.F32 R181, -RZ, R70.H1_H1 ;  /* 0x30000046ffb55230 */ /* 0x020fe20000004100 */
[----:B------:R-:W-:Y:S01]  /*1f10*/  @P5 F2FP.F16.F32.PACK_AB R179, RZ, R86 ;  /* 0x00000056ffb3523e */ /* 0x000fe200000000ff */
[----:B------:R-:W-:Y:S01]  /*1f20*/  @P5 HADD2.F32 R182, -RZ, R71.H0_H0 ;  /* 0x20000047ffb65230 */ /* 0x000fe20000004100 */
[----:B------:R-:W-:Y:S02]  /*1f30*/  SEL R84, R85, R76, P0 ;  /* 0x0000004c55547207 */ /* 0x000fe40000000000 */
[----:B------:R-:W-:Y:S01]  /*1f40*/  IADD3 R145, R175, 0x20, RZ ;  /* 0x00000020af917810 */ /* 0x000fe20007ffe0ff */
[----:B------:R-:W-:Y:S01]  /*1f50*/  @P5 HADD2.F32 R175, -RZ, R68.H0_H0 ;  /* 0x20000044ffaf5230 */ /* 0x000fe20000004100 */
        /* <DEDUP_REMOVED lines=10> */
[----:B------:R-:W-:Y:S01]  /*2000*/  SEL R90, R177, R82, P0 ;  /* 0x00000052b15a7207 */ /* 0x000fe20000000000 */
[----:B------:R-:W-:Y:S01]  /*2010*/  @P5 HADD2.F32 R177, -RZ, R68.H1_H1 ;  /* 0x30000044ffb15230 */ /* 0x000fe20000004100 */
[----:B------:R-:W-:Y:S01]  /*2020*/  SEL R91, R180, R83, P0 ;  /* 0x00000053b45b7207 */ /* 0x000fe20000000000 */
[--C-:B------:R-:W-:Y:S01]  /*2030*/  @P5 HADD2.F32 R178, -RZ, R69.reuse.H0_H0 ;  /* 0x20000045ffb25230 */ /* 0x100fe20000004100 */
[----:B------:R-:W-:Y:S01]  /*2040*/  @P5 PRMT R75, R75, 0x5410, R179 ;  /* 0x000054104b4b5816 */ /* 0x000fe200000000b3 */
[----:B------:R-:W-:-:S02]  /*2050*/  @P5 HADD2.F32 R179, -RZ, R69.H1_H1 ;  /* 0x30000045ffb35230 */ /* 0x000fc40000004100 */
[----:B------:R4:W-:Y:S01]  /*2060*/  @P1 STG.E.128 desc[UR4][R96.64+0x10], R88 ;  /* 0x0000105860001986 */ /* 0x0009e2000c101d04 */
[----:B------:R-:W-:-:S03]  /*2070*/  @P5 HADD2.F32 R180, -RZ, R70.H0_H0 ;  /* 0x20000046ffb45230 */ /* 0x000fc60000004100 */
[----:B------:R0:W-:Y:S01]  /*2080*/  @P5 STG.E.128 desc[UR4][R94.64], R72 ;  /* 0x000000485e005986 */ /* 0x0001e2000c101d04 */
[----:B---3--:R-:W-:-:S03]  /*2090*/  @P5 HADD2.F32 R84, -RZ, R71.H1_H1 ;  /* 0x30000047ff545230 */ /* 0x008fc60000004100 */
        /* <DEDUP_REMOVED lines=23> */
.L_x_5829:
[----:B------:R-:W-:Y:S05]  /*2210*/  BSYNC B1 ;  /* 0x0000000000017941 */ /* 0x000fea0003800000 */
.L_x_5828:
        /* <DEDUP_REMOVED lines=10> */
.L_x_5831:
[----:B------:R-:W-:Y:S05]  /*22c0*/  BSYNC B1 ;  /* 0x0000000000017941 */ /* 0x000fea0003800000 */
.L_x_5830:
        /* <DEDUP_REMOVED lines=22> */
.L_x_5833:
[----:B------:R-:W-:Y:S05]  /*2430*/  BSYNC B1 ;  /* 0x0000000000017941 */ /* 0x000fea0003800000 */
.L_x_5832:
        /* <DEDUP_REMOVED lines=10> */
.L_x_5835:
[----:B------:R-:W-:Y:S05]  /*24e0*/  BSYNC B1 ;  /* 0x0000000000017941 */ /* 0x000fea0003800000 */
.L_x_5834:
        /* <DEDUP_REMOVED lines=10> */
.L_x_5837:
[----:B------:R-:W-:Y:S05]  /*2590*/  BSYNC B1 ;  /* 0x0000000000017941 */ /* 0x000fea0003800000 */
.L_x_5836:
[----:B------:R-:W-:Y:S01]  /*25a0*/  @!P6 ISETP.NE.U32.AND P2, PT, R146, RZ, PT ;  /* 0x000000ff9200e20c */ /* 0x000fe20003f45070 */
[----:B------:R-:W-:Y:S01]  /*25b0*/  @P5 FMUL.FTZ R93, R91, R96 ;  /* 0x000000605b5d5220 */ /* 0x000fe20000410000 */
[----:B------:R-:W-:Y:S01]  /*25c0*/  BSSY B1, `(.L_x_5838) ;  /* 0x0000012000017945 */ /* 0x000fe20003800000 */
[C---:B------:R-:W-:Y:S01]  /*25d0*/  @!P6 ISETP.NE.AND.EX P4, PT, R147.reuse, RZ, PT, P4 ;  /* 0x000000ff9300e20c */ /* 0x040fe20003f85340 */
[----:B0-----:R-:W-:Y:S01]  /*25e0*/  @P5 FMUL.FTZ R96, R94, R95 ;  /* 0x0000005f5e605220 */ /* 0x001fe20000410000 */
[----:B------:R-:W-:Y:S01]  /*25f0*/  @!P6 ISETP.NE.AND.EX P2, PT, R147, RZ, PT, P2 ;  /* 0x000000ff9300e20c */ /* 0x000fe20003f45320 */
[----:B------:R-:W-:Y:S01]  /*2600*/  @P5 FMUL.FTZ R92, R118, R93 ;  /* 0x0000005d765c5220 */ /* 0x000fe20000410000 */
[----:B------:R-:W-:Y:S01]  /*2610*/  @P5 F2FP.F16.F32.PACK_AB R86, RZ, R86 ;  /* 0x00000056ff56523e */ /* 0x000fe200000000ff */
[----:B------:R-:W-:Y:S01]  /*2620*/  @P5 FMUL.FTZ R183, R97, R184 ;  /* 0x000000b861b75220 */ /* 0x000fe20000410000 */
[----:B------:R-:W-:Y:S02]  /*2630*/  @P5 F2FP.F16.F32.PACK_AB R89, RZ, R89 ;  /* 0x00000059ff59523e */ /* 0x000fe400000000ff */
        /* <DEDUP_REMOVED lines=10> */
.L_x_5839:
[----:B------:R-:W-:Y:S05]  /*26e0*/  BSYNC B1 ;  /* 0x0000000000017941 */ /* 0x000fea0003800000 */
.L_x_5838:
        /* <DEDUP_REMOVED lines=12> */
.L_x_5841:
[----:B------:R-:W-:Y:S05]  /*27b0*/  BSYNC B1 ;  /* 0x0000000000017941 */ /* 0x000fea0003800000 */
.L_x_5840:
[----:B------:R-:W-:Y:S01]  /*27c0*/  @P5 FMUL.FTZ R189, R187, R190 ;  /* 0x000000bebbbd5220 */ /* 0x000fe20000410000 */
[----:B------:R-:W-:Y:S01]  /*27d0*/  @P5 FMUL.FTZ R184, R116, R183 ;  /* 0x000000b774b85220 */ /* 0x000fe20000410000 */
[----:B------:R-:W-:Y:S01]  /*27e0*/  SEL R76, R85, R76, P0 ;  /* 0x0000004c554c7207 */ /* 0x000fe20000000000 */
[----:B------:R-:W-:Y:S01]  /*27f0*/  @P5 FFMA.FTZ R43, R174, R84, R43 ;  /* 0x00000054ae2b5223 */ /* 0x000fe2000001002b */
[----:B-----5:R-:W-:Y:S02]  /*2800*/  @P5 HADD2.F32 R85, -RZ, R68.H0_H0 ;  /* 0x20000044ff555230 */ /* 0x020fe40000004100 */
[----:B------:R-:W-:Y:S01]  /*2810*/  @P5 FMUL.FTZ R95, R117, R96 ;  /* 0x00000060755f5220 */ /* 0x000fe20000410000 */
[--C-:B------:R-:W-:Y:S02]  /*2820*/  @P5 HADD2.F32 R84, -RZ, R69.reuse.H1_H1 ;  /* 0x30000045ff545230 */ /* 0x100fe40000004100 */
[----:B------:R-:W-:Y:S01]  /*2830*/  @P5 FMUL.FTZ R185, R115, R188 ;  /* 0x000000bc73b95220 */ /* 0x000fe20000410000 */
[----:B------:R-:W-:Y:S01]  /*2840*/  @P5 FMUL.FTZ R190, R114, R189 ;  /* 0x000000bd72be5220 */ /* 0x000fe20000410000 */
[----:B------:R-:W-:Y:S01]  /*2850*/  @P5 F2FP.F16.F32.PACK_AB R92, RZ, R92 ;  /* 0x0000005cff5c523e */ /* 0x000fe200000000ff */
[----:B------:R-:W-:Y:S01]  /*2860*/  @P5 FFMA.FTZ R36, R85, R87, R36 ;  /* 0x0000005755245223 */ /* 0x000fe20000010024 */
[----:B------:R-:W-:Y:S01]  /*2870*/  @P5 F2FP.F16.F32.PACK_AB R184, RZ, R184 ;  /* 0x000000b8ffb8523e */ /* 0x000fe200000000ff */
[----:B------:R-:W-:Y:S01]  /*2880*/  @P5 FFMA.FTZ R39, R84, R96, R39 ;  /* 0x0000006054275223 */ /* 0x000fe20000010027 */
[----:B------:R-:W-:Y:S01]  /*2890*/  @!P6 ISETP.NE.U32.AND P2, PT, R146, RZ, PT ;  /* 0x000000ff9200e20c */ /* 0x000fe20003f45070 */
[----:B------:R-:W-:Y:S01]  /*28a0*/  @P5 HADD2.F32 R85, -RZ, R70.H0_H0 ;  /* 0x20000046ff555230 */ /* 0x000fe20000004100 */
[----:B------:R-:W-:Y:S01]  /*28b0*/  SEL R77, R88, R77, P0 ;  /* 0x0000004d584d7207 */ /* 0x000fe20000000000 */
[----:B------:R-:W-:Y:S01]  /*28c0*/  @P5 HADD2.F32 R88, -RZ, R68.H1_H1 ;  /* 0x30000044ff585230 */ /* 0x000fe20000004100 */
[----:B------:R-:W-:Y:S01]  /*28d0*/  SEL R78, R91, R78, P0 ;  /* 0x0000004e5b4e7207 */ /* 0x000fe20000000000 */
[----:B------:R-:W-:Y:S01]  /*28e0*/  @P5 HADD2.F32 R91, -RZ, R69.H0_H0 ;  /* 0x20000045ff5b5230 */ /* 0x000fe20000004100 */
[----:B------:R-:W-:Y:S01]  /*28f0*/  @P5 F2FP.F16.F32.PACK_AB R95, RZ, R95 ;  /* 0x0000005fff5f523e */ /* 0x000fe200000000ff */
[----:B------:R-:W-:Y:S01]  /*2900*/  @P5 HADD2.F32 R84, -RZ, R70.H1_H1 ;  /* 0x30000046ff545230 */ /* 0x000fe20000004100 */
[----:B------:R-:W-:Y:S01]  /*2910*/  @P5 F2FP.F16.F32.PACK_AB R185, RZ, R185 ;  /* 0x000000b9ffb9523e */ /* 0x000fe200000000ff */
[----:B------:R-:W-:Y:S01]  /*2920*/  @P5 HADD2.F32 R87, -RZ, R71.H0_H0 ;  /* 0x20000047ff575230 */ /* 0x000fe20000004100 */
[----:B------:R-:W-:Y:S01]  /*2930*/  @P5 F2FP.F16.F32.PACK_AB R190, RZ, R190 ;  /* 0x000000beffbe523e */ /* 0x000fe200000000ff */
[----:B------:R-:W-:Y:S01]  /*2940*/  BSSY B1, `(.L_x_5842) ;  /* 0x0000023000017945 */ /* 0x000fe20003800000 */
[----:B------:R-:W-:Y:S01]  /*2950*/  @P5 PRMT R72, R86, 0x7610, R72 ;  /* 0x0000761056485816 */ /* 0x000fe20000000048 */
[----:B------:R-:W-:Y:S01]  /*2960*/  @P5 FFMA.FTZ R37, R88, R90, R37 ;  /* 0x0000005a58255223 */ /* 0x000fe20000010025 */
[----:B------:R-:W-:Y:S01]  /*2970*/  @P5 PRMT R73, R92, 0x7610, R73 ;  /* 0x000076105c495816 */ /* 0x000fe20000000049 */
[----:B------:R-:W-:Y:S01]  /*2980*/  @P5 FFMA.FTZ R44, R111, R175, R44 ;  /* 0x000000af6f2c5223 */ /* 0x000fe2000001002c */
[----:B------:R-:W-:Y:S01]  /*2990*/  @!P6 ISETP.NE.AND.EX P2, PT, R147, RZ, PT, P2 ;  /* 0x000000ff9300e20c */ /* 0x000fe20003f45320 */
[----:B------:R-:W-:Y:S01]  /*29a0*/  @P5 FFMA.FTZ R45, R110, R177, R45 ;  /* 0x000000b16e2d5223 */ /* 0x000fe2000001002d */
[----:B------:R-:W-:Y:S01]  /*29b0*/  @P5 PRMT R74, R184, 0x7610, R74 ;  /* 0x00007610b84a5816 */ /* 0x000fe2000000004a */
[----:B------:R-:W-:Y:S01]  /*29c0*/  @P5 FFMA.FTZ R46, R149, R178, R46 ;  /* 0x000000b2952e5223 */ /* 0x000fe2000001002e */
[----:B------:R-:W-:Y:S01]  /*29d0*/  SEL R79, R94, R79, P0 ;  /* 0x0000004f5e4f7207 */ /* 0x000fe20000000000 */
[----:B------:R-:W-:Y:S01]  /*29e0*/  @P5 FFMA.FTZ R47, R148, R179, R47 ;  /* 0x000000b3942f5223 */ /* 0x000fe2000001002f */
[----:B------:R-:W-:Y:S01]  /*29f0*/  SEL R80, R97, R80, P0 ;  /* 0x0000005061507207 */ /* 0x000fe20000000000 */
[----:B------:R-:W-:Y:S01]  /*2a00*/  @P5 FFMA.FTZ R40, R171, R180, R40 ;  /* 0x000000b4ab285223 */ /* 0x000fe20000010028 */
[----:B------:R-:W-:Y:S01]  /*2a10*/  SEL R81, R186, R81, P0 ;  /* 0x00000051ba517207 */ /* 0x000fe20000000000 */
[----:B------:R-:W-:Y:S01]  /*2a20*/  @P5 FFMA.FTZ R41, R172, R181, R41 ;  /* 0x000000b5ac295223 */ /* 0x000fe20000010029 */
[----:B------:R-:W-:Y:S01]  /*2a30*/  SEL R82, R187, R82, P0 ;  /* 0x00000052bb527207 */ /* 0x000fe20000000000 */
[----:B------:R-:W-:Y:S01]  /*2a40*/  @P5 FFMA.FTZ R42, R173, R182, R42 ;  /* 0x000000b6ad2a5223 */ /* 0x000fe2000001002a */
[----:B------:R-:W-:Y:S01]  /*2a50*/  @P5 PRMT R72, R72, 0x5410, R89 ;  /* 0x0000541048485816 */ /* 0x000fe20000000059 */
[----:B------:R-:W-:Y:S01]  /*2a60*/  @P5 FFMA.FTZ R38, R91, R93, R38 ;  /* 0x0000005d5b265223 */ /* 0x000fe20000010026 */
[----:B------:R-:W-:Y:S01]  /*2a70*/  @P5 PRMT R73, R73, 0x5410, R95 ;  /* 0x0000541049495816 */ /* 0x000fe2000000005f */
[----:B------:R-:W-:Y:S01]  /*2a80*/  @P5 FFMA.FTZ R32, R85, R183, R32 ;  /* 0x000000b755205223 */ /* 0x000fe20000010020 */
[----:B------:R-:W-:Y:S01]  /*2a90*/  @P5 FFMA.FTZ R33, R84, R188, R33 ;  /* 0x000000bc54215223 */ /* 0x000fe20000010021 */
[----:B------:R-:W-:Y:S01]  /*2aa0*/  @P5 FFMA.FTZ R34, R87, R189, R34 ;  /* 0x000000bd57225223 */ /* 0x000fe20000010022 */
[----:B------:R-:W-:-:S02]  /*2ab0*/  @!P6 FSEL R88, R67, RZ, P2 ;  /* 0x000000ff4358e208 */ /* 0x000fc40001000000 */
        /* <DEDUP_REMOVED lines=11> */
.L_x_5843:
[----:B------:R-:W-:Y:S05]  /*2b70*/  BSYNC B1 ;  /* 0x0000000000017941 */ /* 0x000fea0003800000 */
.L_x_5842:
[----:B------:R-:W0:Y:S01]  /*2b80*/  @P5 LDC R89, c[0x0][0x29c] ;  /* 0x0000a700ff595b82 */ /* 0x000e220000000800 */
[----:B------:R-:W-:-:S07]  /*2b90*/  SEL R83, R88, R83, P0 ;  /* 0x0000005358537207 */ /* 0x000fce0000000000 */
[----:B------:R-:W1:Y:S08]  /*2ba0*/  @P1 LDC.64 R84, c[0x0][0x308] ;  /* 0x0000c200ff541b82 */ /* 0x000e700000000a00 */
[----:B------:R-:W2:Y:S08]  /*2bb0*/  @P5 LDC.64 R86, c[0x0][0x2f8] ;  /* 0x0000be00ff565b82 */ /* 0x000eb00000000a00 */
[----:B------:R-:W3:Y:S01]  /*2bc0*/  LDC.64 R92, c[0x0][0x210] ;  /* 0x00008400ff5c7b82 */ /* 0x000ee20000000a00 */
[----:B0-----:R-:W-:Y:S01]  /*2bd0*/  @P5 FMUL.FTZ R90, R88, R89 ;  /* 0x00000059585a5220 */ /* 0x001fe20000410000 */
[----:B------:R-:W-:-:S03]  /*2be0*/  @P5 HADD2.F32 R88, -RZ, R71.H1_H1 ;  /* 0x30000047ff585230 */ /* 0x000fc60000004100 */
[-C--:B------:R-:W-:Y:S02]  /*2bf0*/  @P5 FMUL.FTZ R89, R113, R90.reuse ;  /* 0x0000005a71595220 */ /* 0x080fe40000410000 */
[----:B------:R-:W-:Y:S01]  /*2c00*/  @P5 FFMA.FTZ R35, R88, R90, R35 ;  /* 0x0000005a58235223 */ /* 0x000fe20000010023 */
[----:B-1----:R-:W-:Y:S02]  /*2c10*/  @P1 IMAD.WIDE.U32 R84, R144, 0x20, R84 ;  /* 0x0000002090541825 */ /* 0x002fe400078e0054 */
[----:B------:R-:W-:-:S03]  /*2c20*/  @P5 F2FP.F16.F32.PACK_AB R89, RZ, R89 ;  /* 0x00000059ff59523e */ /* 0x000fc600000000ff */
[----:B------:R0:W-:Y:S01]  /*2c30*/  @P1 STG.E.128 desc[UR4][R84.64], R76 ;  /* 0x0000004c54001986 */ /* 0x0001e2000c101d04 */
[----:B------:R-:W-:Y:S01]  /*2c40*/  @P5 PRMT R75, R75, 0x5410, R89 ;  /* 0x000054104b4b5816 */ /* 0x000fe20000000059 */
[----:B--2---:R-:W-:Y:S02]  /*2c50*/  @P5 IMAD.WIDE.U32 R86, R145, 0x10, R86 ;  /* 0x0000001091565825 */ /* 0x004fe400078e0056 */
[----:B------:R0:W-:Y:S04]  /*2c60*/  @P1 STG.E.128 desc[UR4][R84.64+0x10], R80 ;  /* 0x0000105054001986 */ /* 0x0001e8000c101d04 */
[----:B------:R0:W-:Y:S01]  /*2c70*/  @P5 STG.E.128 desc[UR4][R86.64], R72 ;  /* 0x0000004856005986 */ /* 0x0001e2000c101d04 */
[----:B---3--:R-:W-:-:S04]  /*2c80*/  LEA R0, R92, R0, 0x2 ;  /* 0x000000005c007211 */ /* 0x008fc800078e10ff */
[----:B------:R-:W-:-:S13]  /*2c90*/  ISETP.GE.AND P0, PT, R0, R93, PT ;  /* 0x0000005d0000720c */ /* 0x000fda0003f06270 */
[----:B0-----:R-:W-:Y:S05]  /*2ca0*/  @!P0 BRA `(.L_x_5844) ;  /* 0xffffffd800748947 */ /* 0x001fea000383ffff */
.L_x_5807:
[----:B------:R-:W-:Y:S05]  /*2cb0*/  BSYNC B0 ;  /* 0x0000000000007941 */ /* 0x000fea0003800000 */
.L_x_5805:
        /* <DEDUP_REMOVED lines=55> */
[----:B------:R-:W-:Y:S02]  /*3030*/  SHF.L.U32 R24, R54, 0x2, RZ ;  /* 0x0000000236187819 */ /* 0x000fe400000006ff */
        /* <DEDUP_REMOVED lines=96> */
.L_x_5811:
[----:B------:R-:W-:Y:S01]  /*3640*/  HFMA2.MMA R94, -RZ, RZ, 0, 5.9604644775390625e-08 ;  /* 0x00000001ff5e7435 */ /* 0x000fe200000001ff */
[----:B------:R-:W-:Y:S01]  /*3650*/  BSSY B1, `(.L_x_5845) ;  /* 0x0000007000017945 */ /* 0x000fe20003800000 */
[----:B------:R-:W-:Y:S02]  /*3660*/  MOV R93, R86 ;  /* 0x00000056005d7202 */ /* 0x000fe40000000f00 */
[----:B------:R-:W-:Y:S02]  /*3670*/  MOV R95, 0x1f ;  /* 0x0000001f005f7802 */ /* 0x000fe40000000f00 */
[----:B------:R-:W-:-:S07]  /*3680*/  MOV R92, 0xffffffff ;  /* 0xffffffff005c7802 */ /* 0x000fce0000000f00 */
[----:B0----5:R-:W-:Y:S05]  /*3690*/  WARPSYNC.COLLECTIVE R92, `(.L_x_5846) ;  /* 0x000000005c087348 */ /* 0x021fea0003c00000 */
[----:B0-----:R0:W1:Y:S02]  /*36a0*/  SHFL.BFLY P0, R110, R93, R94, R95 ;  /* 0x0c00005e5d6e7389 */ /* 0x001064000000005f */
[----:B01---5:R-:W-:Y:S01]  /*36b0*/  ENDCOLLECTIVE ;  /* 0x000000000000791b */ /* 0x023fe20003800000 */
.L_x_5846:
[----:B------:R-:W-:Y:S05]  /*36c0*/  BSYNC B1 ;  /* 0x0000000000017941 */ /* 0x000fea0003800000 */
.L_x_5845:
        /* <DEDUP_REMOVED lines=8> */
.L_x_5847:
[----:B------:R-:W-:Y:S01]  /*3750*/  FADD.FTZ R85, R85, R86 ;  /* 0x0000005655557221 */ /* 0x000fe20000010000 */
[----:B------:R-:W-:-:S04]  /*3760*/  HFMA2.MMA R94, -RZ, RZ, 0, 1.1920928955078125e-07 ;  /* 0x00000002ff5e7435 */ /* 0x000fc800000001ff */
[----:B------:R-:W-:Y:S02]  /*3770*/  MOV R93, R85 ;  /* 0x00000055005d7202 */ /* 0x000fe40000000f00 */
[----:B------:R-:W-:-:S07]  /*3780*/  MOV R87, R110 ;  /* 0x0000006e00577202 */ /* 0x000fce0000000f00 */
[----:B------:R-:W-:Y:S05]  /*3790*/  WARPSYNC.COLLECTIVE R92, `(.L_x_5848) ;  /* 0x000000005c087348 */ /* 0x000fea0003c00000 */
[----:B------:R0:W1:Y:S02]  /*37a0*/  SHFL.BFLY P0, R110, R93, R94, R95 ;  /* 0x0c00005e5d6e7389 */ /* 0x000064000000005f */
[----:B01----:R-:W-:Y:S01]  /*37b0*/  ENDCOLLECTIVE ;  /* 0x000000000000791b */ /* 0x003fe20003800000 */
.L_x_5848:
[----:B------:R-:W-:-:S05]  /*37c0*/  FADD.FTZ R87, R87, R84 ;  /* 0x0000005457577221 */ /* 0x000fca0000010000 */
[----:B------:R-:W-:Y:S02]  /*37d0*/  MOV R93, R87 ;  /* 0x00000057005d7202 */ /* 0x000fe40000000f00 */
[----:B------:R-:W-:-:S07]  /*37e0*/  MOV R88, R110 ;  /* 0x0000006e00587202 */ /* 0x000fce0000000f00 */
[----:B------:R-:W-:Y:S05]  /*37f0*/  WARPSYNC.COLLECTIVE R92, `(.L_x_5849) ;  /* 0x000000005c087348 */ /* 0x000fea0003c00000 */
[----:B------:R0:W1:Y:S02]  /*3800*/  SHFL.BFLY P0, R110, R93, R94, R95 ;  /* 0x0c00005e5d6e7389 */ /* 0x000064000000005f */
[----:B01----:R-:W-:Y:S01]  /*3810*/  ENDCOLLECTIVE ;  /* 0x000000000000791b */ /* 0x003fe20003800000 */
.L_x_5849:
[----:B------:R-:W-:Y:S01]  /*3820*/  FADD.FTZ R88, R85, R88 ;  /* 0x0000005855587221 */ /* 0x000fe20000010000 */
[----:B------:R-:W-:-:S04]  /*3830*/  HFMA2.MMA R94, -RZ, RZ, 0, 2.384185791015625e-07 ;  /* 0x00000004ff5e7435 */ /* 0x000fc800000001ff */
[----:B------:R-:W-:Y:S02]  /*3840*/  MOV R93, R88 ;  /* 0x00000058005d7202 */ /* 0x000fe40000000f00 */
[----:B------:R-:W-:-:S07]  /*3850*/  MOV R90, R110 ;  /* 0x0000006e005a7202 */ /* 0x000fce0000000f00 */
[----:B------:R-:W-:Y:S05]  /*3860*/  WARPSYNC.COLLECTIVE R92, `(.L_x_5850) ;  /* 0x000000005c087348 */ /* 0x000fea0003c00000 */
[----:B------:R0:W1:Y:S02]  /*3870*/  SHFL.BFLY P0, R110, R93, R94, R95 ;  /* 0x0c00005e5d6e7389 */ /* 0x000064000000005f */
[----:B01----:R-:W-:Y:S01]  /*3880*/  ENDCOLLECTIVE ;  /* 0x000000000000791b */ /* 0x003fe20003800000 */
.L_x_5850:
[----:B------:R-:W-:-:S05]  /*3890*/  FADD.FTZ R90, R87, R90 ;  /* 0x0000005a575a7221 */ /* 0x000fca0000010000 */
[----:B------:R-:W-:Y:S02]  /*38a0*/  MOV R93, R90 ;  /* 0x0000005a005d7202 */ /* 0x000fe40000000f00 */
[----:B------:R-:W-:-:S07]  /*38b0*/  MOV R89, R110 ;  /* 0x0000006e00597202 */ /* 0x000fce0000000f00 */
[----:B------:R-:W-:Y:S05]  /*38c0*/  WARPSYNC.COLLECTIVE R92, `(.L_x_5851) ;  /* 0x000000005c087348 */ /* 0x000fea0003c00000 */
[----:B------:R0:W1:Y:S02]  /*38d0*/  SHFL.BFLY P0, R110, R93, R94, R95 ;  /* 0x0c00005e5d6e7389 */ /* 0x000064000000005f */
[----:B01----:R-:W-:Y:S01]  /*38e0*/  ENDCOLLECTIVE ;  /* 0x000000000000791b */ /* 0x003fe20003800000 */
.L_x_5851:
[----:B------:R-:W-:Y:S01]  /*38f0*/  FADD.FTZ R89, R88, R89 ;  /* 0x0000005958597221 */ /* 0x000fe20000010000 */
[----:B------:R-:W-:-:S04]  /*3900*/  HFMA2.MMA R94, -RZ, RZ, 0, 4.76837158203125e-07 ;  /* 0x00000008ff5e7435 */ /* 0x000fc800000001ff */
[----:B------:R-:W-:Y:S02]  /*3910*/  MOV R93, R89 ;  /* 0x00000059005d7202 */ /* 0x000fe40000000f00 */
[----:B------:R-:W-:-:S07]  /*3920*/  MOV R91, R110 ;  /* 0x0000006e005b7202 */ /* 0x000fce0000000f00 */
[----:B------:R-:W-:Y:S05]  /*3930*/  WARPSYNC.COLLECTIVE R92, `(.L_x_5852) ;  /* 0x000000005c087348 */ /* 0x000fea0003c00000 */
[----:B------:R0:W1:Y:S02]  /*3940*/  SHFL.BFLY P0, R110, R93, R94, R95 ;  /* 0x0c00005e5d6e7389 */ /* 0x000064000000005f */
[----:B01----:R-:W-:Y:S01]  /*3950*/  ENDCOLLECTIVE ;  /* 0x000000000000791b */ /* 0x003fe20003800000 */
.L_x_5852:
[----:B------:R-:W-:-:S05]  /*3960*/  FADD.FTZ R91, R90, R91 ;  /* 0x0000005b5a5b7221 */ /* 0x000fca0000010000 */
[----:B------:R-:W-:Y:S02]  /*3970*/  MOV R93, R91 ;  /* 0x0000005b005d7202 */ /* 0x000fe40000000f00 */
[----:B------:R-:W-:-:S07]  /*3980*/  MOV R84, R110 ;  /* 0x0000006e00547202 */ /* 0x000fce0000000f00 */
[----:B------:R-:W-:Y:S05]  /*3990*/  WARPSYNC.COLLECTIVE R92, `(.L_x_5853) ;  /* 0x000000005c087348 */ /* 0x000fea0003c00000 */
[----:B------:R0:W1:Y:S02]  /*39a0*/  SHFL.BFLY P0, R110, R93, R94, R95 ;  /* 0x0c00005e5d6e7389 */ /* 0x000064000000005f */
[----:B01----:R-:W-:Y:S01]  /*39b0*/  ENDCOLLECTIVE ;  /* 0x000000000000791b */ /* 0x003fe20003800000 */
.L_x_5853:
[----:B------:R-:W-:Y:S01]  /*39c0*/  FADD.FTZ R108, R89, R84 ;  /* 0x00000054596c7221 */ /* 0x000fe20000010000 */
[----:B------:R-:W-:-:S04]  /*39d0*/  HFMA2.MMA R94, -RZ, RZ, 0, 9.5367431640625e-07 ;  /* 0x00000010ff5e7435 */ /* 0x000fc800000001ff */
[----:B------:R-:W-:Y:S02]  /*39e0*/  MOV R93, R108 ;  /* 0x0000006c005d7202 */ /* 0x000fe40000000f00 */
[----:B------:R-:W-:-:S07]  /*39f0*/  MOV R86, R110 ;  /* 0x0000006e00567202 */ /* 0x000fce0000000f00 */
[----:B------:R-:W-:Y:S05]  /*3a00*/  WARPSYNC.COLLECTIVE R92, `(.L_x_5854) ;  /* 0x000000005c087348 */ /* 0x000fea0003c00000 */
[----:B------:R0:W1:Y:S02]  /*3a10*/  SHFL.BFLY P0, R110, R93, R94, R95 ;  /* 0x0c00005e5d6e7389 */ /* 0x000064000000005f */
[----:B01----:R-:W-:Y:S01]  /*3a20*/  ENDCOLLECTIVE ;  /* 0x000000000000791b */ /* 0x003fe20003800000 */
.L_x_5854:
[----:B------:R-:W-:-:S05]  /*3a30*/  FADD.FTZ R109, R91, R86 ;  /* 0x000000565b6d7221 */ /* 0x000fca0000010000 */
[----:B------:R-:W-:Y:S02]  /*3a40*/  MOV R93, R109 ;  /* 0x0000006d005d7202 */ /* 0x000fe40000000f00 */
[----:B------:R-:W-:-:S07]  /*3a50*/  MOV R111, R110 ;  /* 0x0000006e006f7202 */ /* 0x000fce0000000f00 */
[----:B------:R-:W-:Y:S05]  /*3a60*/  WARPSYNC.COLLECTIVE R92, `(.L_x_5855) ;  /* 0x000000005c087348 */ /* 0x000fea0003c00000 */
[----:B------:R0:W1:Y:S02]  /*3a70*/  SHFL.BFLY P0, R110, R93, R94, R95 ;  /* 0x0c00005e5d6e7389 */ /* 0x000064000000005f */
[----:B01----:R-:W-:Y:S01]  /*3a80*/  ENDCOLLECTIVE ;  /* 0x000000000000791b */ /* 0x003fe20003800000 */
.L_x_5855:
[----:B------:R-:W-:Y:S05]  /*3a90*/  BRA `(.L_x_5856) ;  /* 0xffffffd800547947 */ /* 0x000fea000383ffff */
.L_x_5857:
        /* <DEDUP_REMOVED lines=14> */
.L_x_9199:


//--------------------- .text._ZN10layer_norm13ln_bwd_kernelINS_13Kernel_traitsI6__halfS2_fS2_fjLj512ELj1ELj4ELj1ELj16ENS_18Kernel_traits_baseILj512ES2_S2_fS2_fjLj128EEEEELb1ELb0ELb0ELb0EEEvNS_9BwdParamsE --------------------------
	.section	.text._ZN10layer_norm13ln_bwd_kernelINS_13Kernel_traitsI6__halfS2_fS2_fjLj512ELj1ELj4ELj1ELj16ENS_18Kernel_traits_baseILj512ES2_S2_fS2_fjLj128EEEEELb1ELb0ELb0ELb0EEEvNS_9BwdParamsE,"ax",@progbits
	.align	128
        .global         _ZN10layer_norm13ln_bwd_kernelINS_13Kernel_traitsI6__halfS2_fS2_fjLj512ELj1ELj4ELj1ELj16ENS_18Kernel_traits_baseILj512ES2_S2_fS2_fjLj128EEEEELb1ELb0ELb0ELb0EEEvNS_9BwdParamsE
        .type           _ZN10layer_norm13ln_bwd_kernelINS_13Kernel_traitsI6__halfS2_fS2_fjLj512ELj1ELj4ELj1ELj16ENS_18Kernel_traits_baseILj512ES2_S2_fS2_fjLj128EEEEELb1ELb0ELb0ELb0EEEvNS_9BwdParamsE,@function
        .size           _ZN10layer_norm13ln_bwd_kernelINS_13Kernel_traitsI6__halfS2_fS2_fjLj512ELj1ELj4ELj1ELj16ENS_18Kernel_traits_baseILj512ES2_S2_fS2_fjLj128EEEEELb1ELb0ELb0ELb0EEEvNS_9BwdParamsE,(.L_x_9200 - _ZN10layer_norm13ln_bwd_kernelINS_13Kernel_traitsI6__halfS2_fS2_fjLj512ELj1ELj4ELj1ELj16ENS_18Kernel_traits_baseILj512ES2_S2_fS2_fjLj128EEEEELb1ELb0ELb0ELb0EEEvNS_9BwdParamsE)
        .other          _ZN10layer_norm13ln_bwd_kernelINS_13Kernel_traitsI6__halfS2_fS2_fjLj512ELj1ELj4ELj1ELj16ENS_18Kernel_traits_baseILj512ES2_S2_fS2_fjLj128EEEEELb1ELb0ELb0ELb0EEEvNS_9BwdParamsE,@"STO_CUDA_ENTRY STV_DEFAULT"
_ZN10layer_norm13ln_bwd_kernelINS_13Kernel_traitsI6__halfS2_fS2_fjLj512ELj1ELj4ELj1ELj16ENS_18Kernel_traits_baseILj512ES2_S2_fS2_fjLj128EEEEELb1ELb0ELb0ELb0EEEvNS_9BwdParamsE:
.text._ZN10layer_norm13ln_bwd_kernelINS_13Kernel_traitsI6__halfS2_fS2_fjLj512ELj1ELj4ELj1ELj16ENS_18Kernel_traits_baseILj512ES2_S2_fS2_fjLj128EEEEELb1ELb0ELb0ELb0EEEvNS_9BwdParamsE:
        /* <DEDUP_REMOVED lines=72> */
.L_x_5869:
        /* <DEDUP_REMOVED lines=21> */
[----:B------:R-:W-:Y:S01]  /*05d0*/  MOV R109, R2 ;  /* 0x00000002006d7202 */ /* 0x000fe20000000f00 */
[----:B---3--:R-:W-:Y:S01]  /*05e0*/  @P0 HADD2.F32 R100, -RZ, R108.H0_H0 ;  /* 0x2000006cff640230 */ /* 0x008fe20000004100 */
        /* <DEDUP_REMOVED lines=25> */
[C---:B0-----:R-:W-:Y:S01]  /*0780*/  FADD.FTZ R72, -R94.reuse, R6 ;  /* 0x000000065e487221 */ /* 0x041fe20000010100 */
[C---:B-----5:R-:W-:Y:S01]  /*0790*/  FMUL.FTZ R4, R101.reuse, R122 ;  /* 0x0000007a65047220 */ /* 0x060fe20000410000 */
[C---:B------:R-:W-:Y:S01]  /*07a0*/  FMUL.FTZ R6, R101.reuse, R10 ;  /* 0x0000000a65067220 */ /* 0x040fe20000410000 */
[----:B------:R-:W-:Y:S01]  /*07b0*/  FMUL.FTZ R10, R101, R124 ;  /* 0x0000007c650a7220 */ /* 0x000fe20000410000 */
[----:B------:R-:W-:Y:S01]  /*07c0*/  FADD.FTZ R108, -R94, R5 ;  /* 0x000000055e6c7221 */ /* 0x000fe20000010100 */
[----:B----4-:R-:W-:-:S02]  /*07d0*/  HADD2.F32 R75, -RZ, R12.H0_H0 ;  /* 0x2000000cff4b7230 */ /* 0x010fc40000004100 */
[----:B------:R-:W-:Y:S02]  /*07e0*/  HADD2.F32 R12, -RZ, R12.H1_H1 ;  /* 0x3000000cff0c7230 */ /* 0x000fe40000004100 */
[--C-:B------:R-:W-:Y:S02]  /*07f0*/  HADD2.F32 R9, -RZ, R13.reuse.H0_H0 ;  /* 0x2000000dff097230 */ /* 0x100fe40000004100 */
[----:B------:R-:W-:Y:S02]  /*0800*/  HADD2.F32 R11, -RZ, R13.H1_H1 ;  /* 0x3000000dff0b7230 */ /* 0x000fe40000004100 */
[----:B------:R-:W-:Y:S02]  /*0810*/  HADD2.F32 R13, -RZ, R14.H0_H0 ;  /* 0x2000000eff0d7230 */ /* 0x000fe40000004100 */
        /* <DEDUP_REMOVED lines=9> */
[----:B------:R-:W-:-:S02]  /*08b0*/  HADD2.F32 R84, -RZ, R15.H0_H0 ;  /* 0x2000000fff547230 */ /* 0x000fc40000004100 */
[C---:B------:R-:W-:Y:S01]  /*08c0*/  FMUL.FTZ R13, R101.reuse, R108 ;  /* 0x0000006c650d7220 */ /* 0x040fe20000410000 */
[----:B------:R-:W-:Y:S02]  /*08d0*/  HADD2.F32 R86, -RZ, R15.H1_H1 ;  /* 0x3000000fff567230 */ /* 0x000fe40000004100 */
[----:B------:R-:W-:Y:S01]  /*08e0*/  FADD.FTZ R108, RZ, R5 ;  /* 0x00000005ff6c7221 */ /* 0x000fe20000010000 */
[----:B------:R-:W-:Y:S01]  /*08f0*/  FFMA.FTZ R15, R0, R5, RZ ;  /* 0x00000005000f7223 */ /* 0x000fe200000100ff */
        /* <DEDUP_REMOVED lines=35> */
.L_x_5861:
[----:B------:R-:W-:Y:S05]  /*0b30*/  BSYNC B1 ;  /* 0x0000000000017941 */ /* 0x000fea0003800000 */
.L_x_5860:
        /* <DEDUP_REMOVED lines=20> */
[----:B------:R-:W-:-:S02]  /*0c80*/  FADD.FTZ R124, -R94, R74 ;  /* 0x0000004a5e7c7221 */ /* 0x000fc40000010100 */
[C---:B-----5:R-:W-:Y:S01]  /*0c90*/  FMUL.FTZ R102, R101.reuse, R102 ;  /* 0x0000006665667220 */ /* 0x060fe20000410000 */
[C---:B---3--:R-:W-:Y:S01]  /*0ca0*/  FADD.FTZ R72, -R94.reuse, R77 ;  /* 0x0000004d5e487221 */ /* 0x048fe20000010100 */
[C---:B------:R-:W-:Y:S01]  /*0cb0*/  FADD.FTZ R98, -R94.reuse, R79 ;  /* 0x0000004f5e627221 */ /* 0x040fe20000010100 */
[----:B------:R-:W-:Y:S01]  /*0cc0*/  FADD.FTZ R74, -R94, R76 ;  /* 0x0000004c5e4a7221 */ /* 0x000fe20000010100 */
[----:B------:R-:W-:Y:S01]  /*0cd0*/  FMUL.FTZ R76, R101, R73 ;  /* 0x00000049654c7220 */ /* 0x000fe20000410000 */
[--C-:B----4-:R-:W-:Y:S02]  /*0ce0*/  HADD2.F32 R77, -RZ, R80.reuse.H0_H0 ;  /* 0x20000050ff4d7230 */ /* 0x110fe40000004100 */
[----:B------:R-:W-:-:S03]  /*0cf0*/  HADD2.F32 R79, -RZ, R80.H1_H1 ;  /* 0x30000050ff4f7230 */ /* 0x000fc60000004100 */
[----:B------:R-:W-:Y:S01]  /*0d00*/  FADD.FTZ R28, R28, R77 ;  /* 0x0000004d1c1c7221 */ /* 0x000fe20000010000 */
[-C--:B------:R-:W-:Y:S01]  /*0d10*/  FFMA.FTZ R44, R102, R77.reuse, R44 ;  /* 0x0000004d662c7223 */ /* 0x080fe2000001002c */
[----:B------:R-:W-:Y:S01]  /*0d20*/  FMUL.FTZ R77, R113, R77 ;  /* 0x0000004d714d7220 */ /* 0x000fe20000410000 */
[----:B------:R-:W-:Y:S01]  /*0d30*/  FADD.FTZ R122, -R94, R75 ;  /* 0x0000004b5e7a7221 */ /* 0x000fe20000010100 */
[--C-:B------:R-:W-:Y:S02]  /*0d40*/  HADD2.F32 R87, -RZ, R82.reuse.H0_H0 ;  /* 0x20000052ff577230 */ /* 0x100fe40000004100 */
[----:B------:R-:W-:Y:S01]  /*0d50*/  FADD.FTZ R29, R29, R79 ;  /* 0x0000004f1d1d7221 */ /* 0x000fe20000010000 */
[----:B0-----:R-:W-:Y:S02]  /*0d60*/  HADD2.F32 R93, -RZ, R82.H1_H1 ;  /* 0x30000052ff5d7230 */ /* 0x001fe40000004100 */
[----:B------:R-:W-:Y:S01]  /*0d70*/  FFMA.FTZ R45, R76, R79, R45 ;  /* 0x0000004f4c2d7223 */ /* 0x000fe2000001002d */
[----:B------:R-:W-:-:S02]  /*0d80*/  HADD2.F32 R75, -RZ, R81.H0_H0 ;  /* 0x20000051ff4b7230 */ /* 0x000fc40000004100 */
[----:B------:R-:W-:Y:S01]  /*0d90*/  FMUL.FTZ R82, R101, R74 ;  /* 0x0000004a65527220 */ /* 0x000fe20000410000 */
        /* <DEDUP_REMOVED lines=10> */
[----:B------:R-:W-:-:S02]  /*0e40*/  HADD2.F32 R97, -RZ, R83.H0_H0 ;  /* 0x20000053ff617230 */ /* 0x000fc40000004100 */
[----:B------:R-:W-:Y:S01]  /*0e50*/  FADD.FTZ R74, R74, R81 ;  /* 0x000000514a4a7221 */ /* 0x000fe20000010000 */
[----:B------:R-:W-:Y:S02]  /*0e60*/  HADD2.F32 R99, -RZ, R83.H1_H1 ;  /* 0x30000053ff637230 */ /* 0x000fe40000004100 */
[-C--:B------:R-:W-:Y:S01]  /*0e70*/  FMUL.FTZ R83, R110, R92.reuse ;  /* 0x0000005c6e537220 */ /* 0x080fe20000410000 */
[----:B------:R-:W-:Y:S01]  /*0e80*/  FFMA.FTZ R73, R78, R81, R73 ;  /* 0x000000514e497223 */ /* 0x000fe20000010049 */
        /* <DEDUP_REMOVED lines=10> */
[C---:B------:R-:W-:Y:S01]  /*0f30*/  FMUL.FTZ R96, R101.reuse, R96 ;  /* 0x0000006065607220 */ /* 0x040fe20000410000 */
        /* <DEDUP_REMOVED lines=18> */
.L_x_5863:
[----:B------:R-:W-:Y:S05]  /*1060*/  BSYNC B1 ;  /* 0x0000000000017941 */ /* 0x000fea0003800000 */
.L_x_5862:
        /* <DEDUP_REMOVED lines=20> */
.L_x_5881:
        /* <DEDUP_REMOVED lines=11> */
[--C-:B------:R-:W-:Y:S01]  /*1260*/  FFMA.FTZ R94, R8, R108, R109.reuse ;  /* 0x0000006c085e7223 */ /* 0x100fe2000001006d */
[----:B------:R-:W-:Y:S01]  /*1270*/  ISETP.NE.AND.EX P1, PT, RZ, UR9, PT, P1 ;  /* 0x00000009ff007c0c */ /* 0x000fe2000bf25310 */
[----:B------:R-:W-:Y:S01]  /*1280*/  FADD.FTZ R72, R5, -R72 ;  /* 0x8000004805487221 */ /* 0x000fe20000010000 */
[----:B------:R-:W-:Y:S01]  /*1290*/  FADD.FTZ R74, R7, -R74 ;  /* 0x8000004a074a7221 */ /* 0x000fe20000010000 */
[----:B------:R-:W-:Y:S01]  /*12a0*/  ISETP.NE.AND.EX P2, PT, RZ, UR17, PT, P2 ;  /* 0x00000011ff007c0c */ /* 0x000fe2000bf45320 */
[----:B------:R-:W-:Y:S01]  /*12b0*/  FADD.FTZ R94, R11, -R94 ;  /* 0x8000005e0b5e7221 */ /* 0x000fe20000010000 */
[C---:B-----5:R-:W-:Y:S01]  /*12c0*/  FMUL.FTZ R73, R101.reuse, R72 ;  /* 0x0000004865497220 */ /* 0x060fe20000410000 */
[----:B------:R-:W-:Y:S01]  /*12d0*/  MOV R72, R90 ;  /* 0x0000005a00487202 */ /* 0x000fe20000000f00 */
[C---:B------:R-:W-:Y:S01]  /*12e0*/  FMUL.FTZ R74, R101.reuse, R74 ;  /* 0x0000004a654a7220 */ /* 0x040fe20000410000 */
[----:B------:R-:W-:Y:S01]  /*12f0*/  FMUL.FTZ R94, R101, R94 ;  /* 0x0000005e655e7220 */ /* 0x000fe20000410000 */
[-CC-:B------:R-:W-:Y:S01]  /*1300*/  FFMA.FTZ R95, R13, R108.reuse, R109.reuse ;  /* 0x0000006c0d5f7223 */ /* 0x180fe2000001006d */
[----:B------:R-:W-:Y:S01]  /*1310*/  LOP3.LUT P6, RZ, R72, 0xff, RZ, 0xc0, !PT ;  /* 0x000000ff48ff7812 */ /* 0x000fe200078cc0ff */
[----:B------:R-:W-:-:S02]  /*1320*/  FFMA.FTZ R123, R85, R108, R109 ;  /* 0x0000006c557b7223 */ /* 0x000fc4000001006d */
[----:B------:R-:W-:Y:S01]  /*1330*/  @P1 FADD.FTZ R73, R20, R73 ;  /* 0x0000004914491221 */ /* 0x000fe20000010000 */
[----:B------:R-:W-:Y:S01]  /*1340*/  @P1 FADD.FTZ R74, R21, R74 ;  /* 0x0000004a154a1221 */ /* 0x000fe20000010000 */
[----:B------:R-:W-:Y:S01]  /*1350*/  @P1 FADD.FTZ R94, R23, R94 ;  /* 0x0000005e175e1221 */ /* 0x000fe20000010000 */
[----:B------:R-:W-:Y:S01]  /*1360*/  FADD.FTZ R122, R14, -R95 ;  /* 0x8000005f0e7a7221 */ /* 0x000fe20000010000 */
[-C--:B------:R-:W-:Y:S01]  /*1370*/  FMUL.FTZ R72, R73, R100.reuse ;  /* 0x0000006449487220 */ /* 0x080fe20000410000 */
[C---:B------:R-:W-:Y:S01]  /*1380*/  FMUL.FTZ R75, R74.reuse, R100 ;  /* 0x000000644a4b7220 */ /* 0x040fe20000410000 */
[----:B------:R-:W-:Y:S01]  /*1390*/  SEL R65, R74, R65, P2 ;  /* 0x000000414a417207 */ /* 0x000fe20001000000 */
[----:B------:R-:W-:Y:S01]  /*13a0*/  FFMA.FTZ R74, R6, R108, R109 ;  /* 0x0000006c064a7223 */ /* 0x000fe2000001006d */
[----:B------:R-:W-:Y:S01]  /*13b0*/  FMUL.FTZ R72, R72, UR15 ;  /* 0x0000000f48487c20 */ /* 0x000fe20008410000 */
[----:B------:R-:W-:Y:S01]  /*13c0*/  FMUL.FTZ R75, R75, UR15 ;  /* 0x0000000f4b4b7c20 */ /* 0x000fe20008410000 */
[----:B------:R-:W-:Y:S01]  /*13d0*/  SEL R64, R73, R64, P2 ;  /* 0x0000004049407207 */ /* 0x000fe20001000000 */
[----:B------:R-:W-:Y:S01]  /*13e0*/  FADD.FTZ R74, R9, -R74 ;  /* 0x8000004a094a7221 */ /* 0x000fe20000010000 */
[C---:B------:R-:W-:Y:S01]  /*13f0*/  SEL R67, R94.reuse, R67, P2 ;  /* 0x000000435e437207 */ /* 0x040fe20001000000 */
[----:B------:R-:W-:Y:S01]  /*1400*/  FMUL.FTZ R94, R94, R100 ;  /* 0x000000645e5e7220 */ /* 0x000fe20000410000 */
[----:B------:R-:W-:Y:S01]  /*1410*/  FSEL R72, R72, RZ, P6 ;  /* 0x000000ff48487208 */ /* 0x000fe20003000000 */
[----:B------:R-:W-:Y:S01]  /*1420*/  FMUL.FTZ R73, R101, R74 ;  /* 0x0000004a65497220 */ /* 0x000fe20000410000 */
[----:B------:R-:W-:Y:S01]  /*1430*/  LOP3.LUT P6, RZ, R90, 0xff00, RZ, 0xc0, !PT ;  /* 0x0000ff005aff7812 */ /* 0x000fe200078cc0ff */
[----:B------:R-:W-:Y:S01]  /*1440*/  FMUL.FTZ R94, R94, UR15 ;  /* 0x0000000f5e5e7c20 */ /* 0x000fe20008410000 */
[----:B------:R-:W-:Y:S01]  /*1450*/  FADD.FTZ R124, R86, -R123 ;  /* 0x8000007b567c7221 */ /* 0x000fe20000010000 */
[----:B------:R-:W-:Y:S01]  /*1460*/  @P1 FADD.FTZ R73, R22, R73 ;  /* 0x0000004916491221 */ /* 0x000fe20000010000 */
[----:B------:R-:W-:-:S02]  /*1470*/  FSEL R75, R75, RZ, P6 ;  /* 0x000000ff4b4b7208 */ /* 0x000fc40003000000 */
[----:B------:R-:W-:Y:S01]  /*1480*/  LOP3.LUT P6, RZ, R90, 0xff0000, RZ, 0xc0, !PT ;  /* 0x00ff00005aff7812 */ /* 0x000fe200078cc0ff */
[----:B------:R-:W-:Y:S01]  /*1490*/  FMUL.FTZ R124, R101, R124 ;  /* 0x0000007c657c7220 */ /* 0x000fe20000410000 */
[----:B------:R-:W-:Y:S01]  /*14a0*/  F2FP.F16.F32.PACK_AB R72, R75, R72 ;  /* 0x000000484b48723e */ /* 0x000fe200000000ff */
[----:B------:R-:W-:Y:S01]  /*14b0*/  FFMA.FTZ R75, R10, R108, R109 ;  /* 0x0000006c0a4b7223 */ /* 0x000fe2000001006d */
[C---:B------:R-:W-:Y:S01]  /*14c0*/  SEL R66, R73.reuse, R66, P2 ;  /* 0x0000004249427207 */ /* 0x040fe20001000000 */
[----:B------:R-:W-:Y:S01]  /*14d0*/  FMUL.FTZ R73, R73, R100 ;  /* 0x0000006449497220 */ /* 0x000fe20000410000 */
[----:B------:R-:W-:Y:S01]  /*14e0*/  @P1 FADD.FTZ R124, R19, R124 ;  /* 0x0000007c137c1221 */ /* 0x000fe20000010000 */
[----:B------:R-:W-:Y:S02]  /*14f0*/  FADD.FTZ R74, R12, -R75 ;  /* 0x8000004b0c4a7221 */ /* 0x000fe40000010000 */
[----:B------:R-:W-:Y:S02]  /*1500*/  FMUL.FTZ R73, R73, UR15 ;  /* 0x0000000f49497c20 */ /* 0x000fe40008410000 */
[C---:B------:R-:W-:Y:S01]  /*1510*/  FMUL.FTZ R75, R101.reuse, R74 ;  /* 0x0000004a654b7220 */ /* 0x040fe20000410000 */
[----:B------:R-:W-:Y:S01]  /*1520*/  FMUL.FTZ R74, R101, R122 ;  /* 0x0000007a654a7220 */ /* 0x000fe20000410000 */
[C---:B------:R-:W-:Y:S01]  /*1530*/  SEL R71, R124.reuse, R71, P2 ;  /* 0x000000477c477207 */ /* 0x040fe20001000000 */
[----:B------:R-:W-:Y:S01]  /*1540*/  FMUL.FTZ R124, R124, R100 ;  /* 0x000000647c7c7220 */ /* 0x000fe20000410000 */
[----:B------:R-:W-:Y:S01]  /*1550*/  @P1 FADD.FTZ R75, R16, R75 ;  /* 0x0000004b104b1221 */ /* 0x000fe20000010000 */
[----:B------:R-:W-:Y:S01]  /*1560*/  @P1 FADD.FTZ R74, R17, R74 ;  /* 0x0000004a114a1221 */ /* 0x000fe20000010000 */
[----:B------:R-:W-:Y:S01]  /*1570*/  FSEL R73, R73, RZ, P6 ;  /* 0x000000ff49497208 */ /* 0x000fe20003000000 */
[----:B------:R-:W-:Y:S01]  /*1580*/  FMUL.FTZ R124, R124, UR15 ;  /* 0x0000000f7c7c7c20 */ /* 0x000fe20008410000 */
[----:B------:R-:W-:-:S02]  /*1590*/  LOP3.LUT P6, RZ, R90, 0xff000000, RZ, 0xc0, !PT ;  /* 0xff0000005aff7812 */ /* 0x000fc400078cc0ff */
[C---:B------:R-:W-:Y:S01]  /*15a0*/  SEL R68, R75.reuse, R68, P2 ;  /* 0x000000444b447207 */ /* 0x040fe20001000000 */
[-C--:B------:R-:W-:Y:S01]  /*15b0*/  FMUL.FTZ R75, R75, R100.reuse ;  /* 0x000000644b4b7220 */ /* 0x080fe20000410000 */
[C---:B------:R-:W-:Y:S01]  /*15c0*/  SEL R69, R74.reuse, R69, P2 ;  /* 0x000000454a457207 */ /* 0x040fe20001000000 */
[----:B------:R-:W-:Y:S01]  /*15d0*/  FMUL.FTZ R74, R74, R100 ;  /* 0x000000644a4a7220 */ /* 0x000fe20000410000 */
[----:B------:R-:W-:Y:S01]  /*15e0*/  FSEL R94, R94, RZ, P6 ;  /* 0x000000ff5e5e7208 */ /* 0x000fe20003000000 */
[----:B------:R-:W-:Y:S01]  /*15f0*/  FMUL.FTZ R75, R75, UR15 ;  /* 0x0000000f4b4b7c20 */ /* 0x000fe20008410000 */
[----:B------:R-:W-:Y:S01]  /*1600*/  LOP3.LUT P6, RZ, R91, 0xff, RZ, 0xc0, !PT ;  /* 0x000000ff5bff7812 */ /* 0x000fe200078cc0ff */
[----:B------:R-:W-:Y:S01]  /*1610*/  FMUL.FTZ R95, R74, UR15 ;  /* 0x0000000f4a5f7c20 */ /* 0x000fe20008410000 */
[----:B------:R-:W-:Y:S02]  /*1620*/  F2FP.F16.F32.PACK_AB R73, R94, R73 ;  /* 0x000000495e49723e */ /* 0x000fe400000000ff */
[----:B------:R-:W-:-:S02]  /*1630*/  FSEL R74, R75, RZ, P6 ;  /* 0x000000ff4b4a7208 */ /* 0x000fc40003000000 */
[----:B------:R-:W-:-:S04]  /*1640*/  LOP3.LUT P6, RZ, R91, 0xff00, RZ, 0xc0, !PT ;  /* 0x0000ff005bff7812 */ /* 0x000fc800078cc0ff */
[----:B------:R-:W-:Y:S02]  /*1650*/  FSEL R75, R95, RZ, P6 ;  /* 0x000000ff5f4b7208 */ /* 0x000fe40003000000 */
[----:B------:R-:W0:Y:S02]  /*1660*/  @P2 LDC.64 R94, c[0x0][0x308] ;  /* 0x0000c200ff5e2b82 */ /* 0x000e240000000a00 */
[----:B------:R-:W-:Y:S01]  /*1670*/  F2FP.F16.F32.PACK_AB R74, R75, R74 ;  /* 0x0000004a4b4a723e */ /* 0x000fe200000000ff */
[----:B------:R-:W-:-:S04]  /*1680*/  FFMA.FTZ R75, R15, R108, R109 ;  /* 0x0000006c0f4b7223 */ /* 0x000fc8000001006d */
[----:B------:R-:W-:-:S04]  /*1690*/  FADD.FTZ R122, R84, -R75 ;  /* 0x8000004b547a7221 */ /* 0x000fc80000010000 */
[----:B------:R-:W-:Y:S02]  /*16a0*/  FMUL.FTZ R75, R101, R122 ;  /* 0x0000007a654b7220 */ /* 0x000fe40000410000 */
[----:B------:R-:W1:Y:S02]  /*16b0*/  LDC.64 R122, c[0x0][0x2f8] ;  /* 0x0000be00ff7a7b82 */ /* 0x000e640000000a00 */
[----:B------:R-:W-:Y:S01]  /*16c0*/  @P1 FADD.FTZ R75, R18, R75 ;  /* 0x0000004b124b1221 */ /* 0x000fe20000010000 */
[----:B------:R-:W-:-:S04]  /*16d0*/  LOP3.LUT P1, RZ, R91, 0xff0000, RZ, 0xc0, !PT ;  /* 0x00ff00005bff7812 */ /* 0x000fc8000782c0ff */
[C---:B------:R-:W-:Y:S01]  /*16e0*/  SEL R70, R75.reuse, R70, P2 ;  /* 0x000000464b467207 */ /* 0x040fe20001000000 */
[----:B------:R-:W-:Y:S01]  /*16f0*/  FMUL.FTZ R75, R75, R100 ;  /* 0x000000644b4b7220 */ /* 0x000fe20000410000 */
[----:B0-----:R-:W-:-:S04]  /*1700*/  @P2 IMAD.WIDE.U32 R94, R2, 0x20, R94 ;  /* 0x00000020025e2825 */ /* 0x001fc800078e005e */
[----:B------:R-:W-:Y:S01]  /*1710*/  FMUL.FTZ R75, R75, UR15 ;  /* 0x0000000f4b4b7c20 */ /* 0x000fe20008410000 */
[----:B------:R-:W-:Y:S04]  /*1720*/  @P2 STG.E.128 desc[UR4][R94.64], R64 ;  /* 0x000000405e002986 */ /* 0x000fe8000c101d04 */
[----:B------:R-:W-:Y:S01]  /*1730*/  FSEL R75, R75, RZ, P1 ;  /* 0x000000ff4b4b7208 */ /* 0x000fe20000800000 */
[----:B------:R1:W-:Y:S01]  /*1740*/  @P2 STG.E.128 desc[UR4][R94.64+0x10], R68 ;  /* 0x000010445e002986 */ /* 0x0003e2000c101d04 */
[----:B------:R-:W-:-:S04]  /*1750*/  LOP3.LUT P2, RZ, R91, 0xff000000, RZ, 0xc0, !PT ;  /* 0xff0000005bff7812 */ /* 0x000fc8000784c0ff */
[----:B------:R-:W-:-:S04]  /*1760*/  FSEL R124, R124, RZ, P2 ;  /* 0x000000ff7c7c7208 */ /* 0x000fc80001000000 */
[----:B------:R-:W-:Y:S01]  /*1770*/  F2FP.F16.F32.PACK_AB R75, R124, R75 ;  /* 0x0000004b7c4b723e */ /* 0x000fe200000000ff */
[C---:B-1----:R-:W-:Y:S01]  /*1780*/  IMAD.WIDE.U32 R94, R2.reuse, 0x10, R122 ;  /* 0x00000010025e7825 */ /* 0x042fe200078e007a */
[----:B------:R-:W-:-:S04]  /*1790*/  IADD3 R2, R2, 0x20, RZ ;  /* 0x0000002002027810 */ /* 0x000fc80007ffe0ff */
[----:B------:R0:W-:Y:S03]  /*17a0*/  STG.E.128 desc[UR4][R94.64], R72 ;  /* 0x000000485e007986 */ /* 0x0001e6000c101d04 */
.L_x_5866:
[----:B------:R-:W-:Y:S05]  /*17b0*/  BSYNC B1 ;  /* 0x0000000000017941 */ /* 0x000fea0003800000 */
.L_x_5865:
        /* <DEDUP_REMOVED lines=17> */
[----:B------:R-:W-:Y:S01]  /*18d0*/  ISETP.NE.U32.AND P6, PT, RZ, UR16, PT ;  /* 0x00000010ff007c0c */ /* 0x000fe2000bfc5070 */
[C---:B-----5:R-:W-:Y:S01]  /*18e0*/  FMUL.FTZ R75, R101.reuse, R75 ;  /* 0x0000004b654b7220 */ /* 0x060fe20000410000 */
        /* <DEDUP_REMOVED lines=46> */
[----:B------:R-:W-:Y:S02]  /*1bd0*/  F2FP.F16.F32.PACK_AB R72, R73, R72 ;  /* 0x000000484948723e */ /* 0x000fe400000000ff */
[C---:B------:R-:W-:Y:S01]  /*1be0*/  SEL R69, R122.reuse, R69, P1 ;  /* 0x000000457a457207 */ /* 0x040fe20000800000 */
[----:B------:R-:W-:Y:S01]  /*1bf0*/  FMUL.FTZ R122, R122, R100 ;  /* 0x000000647a7a7220 */ /* 0x000fe20000410000 */
[C---:B------:R-:W-:Y:S01]  /*1c00*/  SEL R70, R109.reuse, R70, P1 ;  /* 0x000000466d467207 */ /* 0x040fe20000800000 */
[----:B------:R-:W-:Y:S01]  /*1c10*/  FMUL.FTZ R109, R109, R100 ;  /* 0x000000646d6d7220 */ /* 0x000fe20000410000 */
[----:B------:R-:W-:Y:S01]  /*1c20*/  F2FP.F16.F32.PACK_AB R73, R94, R101 ;  /* 0x000000655e49723e */ /* 0x000fe200000000ff */
        /* <DEDUP_REMOVED lines=12> */
[----:B------:R-:W-:Y:S02]  /*1cf0*/  F2FP.F16.F32.PACK_AB R74, R75, R74 ;  /* 0x0000004a4b4a723e */ /* 0x000fe400000000ff */
[----:B------:R-:W-:Y:S01]  /*1d00*/  F2FP.F16.F32.PACK_AB R75, R108, R109 ;  /* 0x0000006d6c4b723e */ /* 0x000fe200000000ff */
[----:B0-----:R-:W-:-:S05]  /*1d10*/  @P1 IMAD.WIDE.U32 R94, R2, 0x20, R94 ;  /* 0x00000020025e1825 */ /* 0x001fca00078e005e */
[----:B------:R2:W-:Y:S01]  /*1d20*/  @P1 STG.E.128 desc[UR4][R94.64], R64 ;  /* 0x000000405e001986 */ /* 0x0005e2000c101d04 */
[----:B-1----:R-:W-:-:S03]  /*1d30*/  IMAD.WIDE.U32 R100, R2, 0x10, R100 ;  /* 0x0000001002647825 */ /* 0x002fc600078e0064 */
[----:B------:R2:W-:Y:S04]  /*1d40*/  @P1 STG.E.128 desc[UR4][R94.64+0x10], R68 ;  /* 0x000010445e001986 */ /* 0x0005e8000c101d04 */
[----:B------:R2:W-:Y:S02]  /*1d50*/  STG.E.128 desc[UR4][R100.64], R72 ;  /* 0x0000004864007986 */ /* 0x0005e4000c101d04 */
.L_x_5868:
[----:B------:R-:W-:Y:S05]  /*1d60*/  BSYNC B1 ;  /* 0x0000000000017941 */ /* 0x000fea0003800000 */
.L_x_5867:
[----:B0-2---:R-:W0:Y:S02]  /*1d70*/  LDC.64 R72, c[0x0][0x210] ;  /* 0x00008400ff487b82 */ /* 0x005e240000000a00 */
[----:B0-----:R-:W-:-:S04]  /*1d80*/  LEA R3, R72, R3, 0x2 ;  /* 0x0000000348037211 */ /* 0x001fc800078e10ff */
[----:B------:R-:W-:-:S13]  /*1d90*/  ISETP.GE.AND P1, PT, R3, R73, PT ;  /* 0x000000490300720c */ /* 0x000fda0003f26270 */
[----:B------:R-:W-:Y:S05]  /*1da0*/  @!P1 BRA `(.L_x_5869) ;  /* 0xffffffe400b49947 */ /* 0x000fea000383ffff */
.L_x_5859:
[----:B------:R-:W-:Y:S05]  /*1db0*/  BSYNC B0 ;  /* 0x0000000000007941 */ /* 0x000fea0003800000 */
.L_x_5858:
        /* <DEDUP_REMOVED lines=141> */
.L_x_5864:
[----:B------:R-:W-:Y:S01]  /*2690*/  HFMA2.MMA R74, -RZ, RZ, 0, 5.9604644775390625e-08 ;  /* 0x00000001ff4a7435 */ /* 0x000fe200000001ff */
[----:B------:R-:W-:Y:S01]  /*26a0*/  BSSY B1, `(.L_x_5870) ;  /* 0x0000006000017945 */ /* 0x000fe20003800000 */
[----:B------:R-:W-:Y:S02]  /*26b0*/  MOV R73, 0x1f ;  /* 0x0000001f00497802 */ /* 0x000fe40000000f00 */
[----:B------:R-:W-:-:S07]  /*26c0*/  MOV R72, 0xffffffff ;  /* 0xffffffff00487802 */ /* 0x000fce0000000f00 */
[----:B-----5:R-:W-:Y:S05]  /*26d0*/  WARPSYNC.COLLECTIVE R72, `(.L_x_5871) ;  /* 0x0000000048087348 */ /* 0x020fea0003c00000 */
[----:B------:R0:W1:Y:S02]  /*26e0*/  SHFL.BFLY P1, R72, R95, R74, R73 ;  /* 0x0c00004a5f487389 */ /* 0x0000640000020049 */
[----:B01---5:R-:W-:Y:S01]  /*26f0*/  ENDCOLLECTIVE ;  /* 0x000000000000791b */ /* 0x023fe20003800000 */
.L_x_5871:
[----:B------:R-:W-:Y:S05]  /*2700*/  BSYNC B1 ;  /* 0x0000000000017941 */ /* 0x000fea0003800000 */
.L_x_5870:
        /* <DEDUP_REMOVED lines=8> */
.L_x_5872:
        /* <DEDUP_REMOVED lines=8> */
.L_x_5873:
[----:B------:R-:W-:Y:S02]  /*2810*/  MOV R95, R75 ;  /* 0x0000004b005f7202 */ /* 0x000fe40000000f00 */
[----:B------:R-:W-:Y:S02]  /*2820*/  MOV R109, R72 ;  /* 0x00000048006d7202 */ /* 0x000fe40000000f00 */
[----:B------:R-:W-:-:S03]  /*2830*/  MOV R72, 0xffffffff ;  /* 0xffffffff00487802 */ /* 0x000fc60000000f00 */
[----:B------:R-:W-:-:S07]  /*2840*/  FADD.FTZ R109, R94, R109 ;  /* 0x0000006d5e6d7221 */ /* 0x000fce0000010000 */
[----:B------:R-:W-:Y:S05]  /*2850*/  WARPSYNC.COLLECTIVE R72, `(.L_x_5874) ;  /* 0x0000000048087348 */ /* 0x000fea0003c00000 */
[----:B------:R0:W1:Y:S02]  /*2860*/  SHFL.BFLY P1, R72, R95, R74, R73 ;  /* 0x0c00004a5f487389 */ /* 0x0000640000020049 */
[----:B01----:R-:W-:Y:S01]  /*2870*/  ENDCOLLECTIVE ;  /* 0x000000000000791b */ /* 0x003fe20003800000 */
.L_x_5874:
        /* <DEDUP_REMOVED lines=8> */
.L_x_5875:
[----:B------:R-:W-:Y:S02]  /*2900*/  MOV R95, R122 ;  /* 0x0000007a005f7202 */ /* 0x000fe40000000f00 */
[----:B------:R-:W-:Y:S02]  /*2910*/  MOV R124, R72 ;  /* 0x00000048007c7202 */ /* 0x000fe40000000f00 */
[----:B------:R-:W-:-:S03]  /*2920*/  MOV R72, 0xffffffff ;  /* 0xffffffff00487802 */ /* 0x000fc60000000f00 */
[----:B------:R-:W-:-:S07]  /*2930*/  FADD.FTZ R124, R109, R124 ;  /* 0x0000007c6d7c7221 */ /* 0x000fce0000010000 */
[----:B------:R-:W-:Y:S05]  /*2940*/  WARPSYNC.COLLECTIVE R72, `(.L_x_5876) ;  /* 0x0000000048087348 */ /* 0x000fea0003c00000 */
[----:B------:R0:W1:Y:S02]  /*2950*/  SHFL.BFLY P1, R72, R95, R74, R73 ;  /* 0x0c00004a5f487389 */ /* 0x0000640000020049 */
[----:B01----:R-:W-:Y:S01]  /*2960*/  ENDCOLLECTIVE ;  /* 0x000000000000791b */ /* 0x003fe20003800000 */
.L_x_5876:
        /* <DEDUP_REMOVED lines=8> */
.L_x_5877:
[----:B------:R-:W-:Y:S02]  /*29f0*/  MOV R95, R123 ;  /* 0x0000007b005f7202 */ /* 0x000fe40000000f00 */
[----:B------:R-:W-:Y:S02]  /*2a00*/  MOV R125, R72 ;  /* 0x00000048007d7202 */ /* 0x000fe40000000f00 */
[----:B------:R-:W-:-:S03]  /*2a10*/  MOV R72, 0xffffffff ;  /* 0xffffffff00487802 */ /* 0x000fc60000000f00 */
[----:B------:R-:W-:-:S07]  /*2a20*/  FADD.FTZ R125, R124, R125 ;  /* 0x0000007d7c7d7221 */ /* 0x000fce0000010000 */
[----:B------:R-:W-:Y:S05]  /*2a30*/  WARPSYNC.COLLECTIVE R72, `(.L_x_5878) ;  /* 0x0000000048087348 */ /* 0x000fea0003c00000 */
[----:B------:R0:W1:Y:S02]  /*2a40*/  SHFL.BFLY P1, R72, R95, R74, R73 ;  /* 0x0c00004a5f487389 */ /* 0x0000640000020049 */
[----:B01----:R-:W-:Y:S01]  /*2a50*/  ENDCOLLECTIVE ;  /* 0x000000000000791b */ /* 0x003fe20003800000 */
.L_x_5878:
        /* <DEDUP_REMOVED lines=8> */
.L_x_5879:
[----:B------:R-:W-:Y:S02]  /*2ae0*/  MOV R95, R108 ;  /* 0x0000006c005f7202 */ /* 0x000fe40000000f00 */
[----:B------:R-:W-:Y:S02]  /*2af0*/  MOV R94, R72 ;  /* 0x00000048005e7202 */ /* 0x000fe40000000f00 */
[----:B------:R-:W-:-:S07]  /*2b00*/  MOV R72, 0xffffffff ;  /* 0xffffffff00487802 */ /* 0x000fce0000000f00 */
[----:B------:R-:W-:Y:S05]  /*2b10*/  WARPSYNC.COLLECTIVE R72, `(.L_x_5880) ;  /* 0x0000000048087348 */ /* 0x000fea0003c00000 */
[----:B------:R0:W1:Y:S02]  /*2b20*/  SHFL.BFLY P1, R72, R95, R74, R73 ;  /* 0x0c00004a5f487389 */ /* 0x0000640000020049 */
[----:B01----:R-:W-:Y:S01]  /*2b30*/  ENDCOLLECTIVE ;  /* 0x000000000000791b */ /* 0x003fe20003800000 */
.L_x_5880:
[----:B------:R-:W-:Y:S01]  /*2b40*/  MOV R75, R72 ;  /* 0x00000048004b7202 */ /* 0x000fe20000000f00 */
[----:B------:R-:W-:Y:S06]  /*2b50*/  BRA `(.L_x_5881) ;  /* 0xffffffe400947947 */ /* 0x000fec000383ffff */
.L_x_5882:
        /* <DEDUP_REMOVED lines=10> */
.L_x_9200:


//--------------------- .text._ZN10layer_norm13ln_bwd_kernelINS_13Kernel_traitsI6__halfS2_fS2_fjLj512ELj1ELj4ELj1ELj16ENS_18Kernel_traits_baseILj512ES2_S2_fS2_fjLj128EEEEELb1ELb0ELb0ELb1EEEvNS_9BwdParamsE --------------------------
	.section	.text._ZN10layer_norm13ln_bwd_kernelINS_13Kernel_traitsI6__halfS2_fS2_fjLj512ELj1ELj4ELj1ELj16ENS_18Kernel_traits_baseILj512ES2_S2_fS2_fjLj128EEEEELb1ELb0ELb0ELb1EEEvNS_9BwdParamsE,"ax",@progbits
	.align	128
        .global         _ZN10layer_norm13ln_bwd_kernelINS_13Kernel_traitsI6__halfS2_fS2_fjLj512ELj1ELj4ELj1ELj16ENS_18Kernel_traits_baseILj512ES2_S2_fS2_fjLj128EEEEELb1ELb0ELb0ELb1EEEvNS_9BwdParamsE
        .type           _ZN10layer_norm13ln_bwd_kernelINS_13Kernel_traitsI6__halfS2_fS2_fjLj512ELj1ELj4ELj1ELj16ENS_18Kernel_traits_baseILj512ES2_S2_fS2_fjLj128EEEEELb1ELb0ELb0ELb1EEEvNS_9BwdParamsE,@function
        .size           _ZN10layer_norm13ln_bwd_kernelINS_13Kernel_traitsI6__halfS2_fS2_fjLj512ELj1ELj4ELj1ELj16ENS_18Kernel_traits_baseILj512ES2_S2_fS2_fjLj128EEEEELb1ELb0ELb0ELb1EEEvNS_9BwdParamsE,(.L_x_9201 - _ZN10layer_norm13ln_bwd_kernelINS_13Kernel_traitsI6__halfS2_fS2_fjLj512ELj1ELj4ELj1ELj16ENS_18Kernel_traits_baseILj512ES2_S2_fS2_fjLj128EEEEELb1ELb0ELb0ELb1EEEvNS_9BwdParamsE)
        .other          _ZN10layer_norm13ln_bwd_kernelINS_13Kernel_traitsI6__halfS2_fS2_fjLj512ELj1ELj4ELj1ELj16ENS_18Kernel_traits_baseILj512ES2_S2_fS2_fjLj128EEEEELb1ELb0ELb0ELb1EEEvNS_9BwdParamsE,@"STO_CUDA_ENTRY STV_DEFAULT"
_ZN10layer_norm13ln_bwd_kernelINS_13Kernel_traitsI6__halfS2_fS2_fjLj512ELj1ELj4ELj1ELj16ENS_18Kernel_traits_baseILj512ES2_S2_fS2_fjLj128EEEEELb1ELb0ELb0ELb1EEEvNS_9BwdParamsE:
.text._ZN10layer_norm13ln_bwd_kernelINS_13Kernel_traitsI6__halfS2_fS2_fjLj512ELj1ELj4ELj1ELj16ENS_18Kernel_traits_baseILj512ES2_S2_fS2_fjLj128EEEEELb1ELb0ELb0ELb1EEEvNS_9BwdParamsE:
        /* <DEDUP_REMOVED lines=31> */
.L_x_5884:
        /* <DEDUP_REMOVED lines=46> */
.L_x_5888:
        /* <DEDUP_REMOVED lines=25> */
[----:B------:R-:W3:Y:S01]  /*0660*/  LDG.E.128 R56, desc[UR4][R88.64] ;  /* 0x0000000458387981 */ /* 0x000ee2000c1e1d00 */
[----:B------:R-:W0:Y:S03]  /*0670*/  LDC.64 R84, c[0x0][0x240] ;  /* 0x00009000ff547b82 */ /* 0x000e260000000a00 */
[----:B------:R-:W3:Y:S04]  /*0680*/  LDG.E R109, desc[UR4][R116.64] ;  /* 0x00000004746d7981 */ /* 0x000ee8000c1e1900 */
[----:B------:R0:W3:Y:S01]  /*0690*/  LDG.E.128 R60, desc[UR4][R88.64+0x10] ;  /* 0x00001004583c7981 */ /* 0x0000e2000c1e1d00 */
[----:B------:R-:W-:-:S06]  /*06a0*/  IMAD.WIDE.U32 R64, R108, 0x10, R64 ;  /* 0x000000106c407825 */ /* 0x000fcc00078e0040 */
[----:B------:R-:W3:Y:S01]  /*06b0*/  LDG.E.128 R64, desc[UR4][R64.64] ;  /* 0x0000000440407981 */ /* 0x000ee2000c1e1d00 */
        /* <DEDUP_REMOVED lines=20> */
[C---:B------:R-:W-:Y:S01]  /*0800*/  FADD.FTZ R46, -R111.reuse, R46 ;  /* 0x0000002e6f2e7221 */ /* 0x040fe20000010100 */
[C---:B------:R-:W-:Y:S01]  /*0810*/  FADD.FTZ R110, -R111.reuse, R47 ;  /* 0x0000002f6f6e7221 */ /* 0x040fe20000010100 */
[C---:B---3--:R-:W-:Y:S01]  /*0820*/  FADD.FTZ R52, -R111.reuse, R52 ;  /* 0x000000346f347221 */ /* 0x048fe20000010100 */
[C---:B------:R-:W-:Y:S01]  /*0830*/  FADD.FTZ R116, -R111.reuse, R53 ;  /* 0x000000356f747221 */ /* 0x040fe20000010100 */
[C---:B------:R-:W-:Y:S01]  /*0840*/  FADD.FTZ R54, -R111.reuse, R54 ;  /* 0x000000366f367221 */ /* 0x040fe20000010100 */
[----:B------:R-:W-:Y:S02]  /*0850*/  HADD2.F32 R45, -RZ, R48.H0_H0 ;  /* 0x20000030ff2d7230 */ /* 0x000fe40000004100 */
[----:B------:R-:W-:Y:S01]  /*0860*/  FADD.FTZ R118, -R111, R55 ;  /* 0x000000376f767221 */ /* 0x000fe20000010100 */
[----:B------:R-:W-:-:S02]  /*0870*/  HADD2.F32 R47, -RZ, R49.H0_H0 ;  /* 0x20000031ff2f7230 */ /* 0x000fc40000004100 */
[C---:B------:R-:W-:Y:S01]  /*0880*/  FADD.FTZ R56, -R111.reuse, R56 ;  /* 0x000000386f387221 */ /* 0x040fe20000010100 */
[C---:B------:R-:W-:Y:S01]  /*0890*/  FADD.FTZ R120, -R111.reuse, R57 ;  /* 0x000000396f787221 */ /* 0x040fe20000010100 */
[C---:B------:R-:W-:Y:S01]  /*08a0*/  FADD.FTZ R58, -R111.reuse, R58 ;  /* 0x0000003a6f3a7221 */ /* 0x040fe20000010100 */
[----:B------:R-:W-:Y:S01]  /*08b0*/  FADD.FTZ R122, -R111, R59 ;  /* 0x0000003b6f7a7221 */ /* 0x000fe20000010100 */
[----:B------:R-:W-:Y:S01]  /*08c0*/  FMUL.FTZ R0, R109, R0 ;  /* 0x000000006d007220 */ /* 0x000fe20000410000 */
[----:B------:R-:W-:Y:S02]  /*08d0*/  HADD2.F32 R48, -RZ, R48.H1_H1 ;  /* 0x30000030ff307230 */ /* 0x000fe40000004100 */
[C---:B------:R-:W-:Y:S01]  /*08e0*/  FADD.FTZ R60, -R111.reuse, R60 ;  /* 0x0000003c6f3c7221 */ /* 0x040fe20000010100 */
[C---:B------:R-:W-:Y:S01]  /*08f0*/  FADD.FTZ R124, -R111.reuse, R61 ;  /* 0x0000003d6f7c7221 */ /* 0x040fe20000010100 */
[C---:B------:R-:W-:Y:S01]  /*0900*/  FADD.FTZ R62, -R111.reuse, R62 ;  /* 0x0000003e6f3e7221 */ /* 0x040fe20000010100 */
[----:B------:R-:W-:Y:S01]  /*0910*/  FADD.FTZ R63, -R111, R63 ;  /* 0x0000003f6f3f7221 */ /* 0x000fe20000010100 */
[C---:B------:R-:W-:Y:S01]  /*0920*/  FMUL.FTZ R111, R109.reuse, R46 ;  /* 0x0000002e6d6f7220 */ /* 0x040fe20000410000 */
[----:B------:R-:W-:Y:S01]  /*0930*/  FMUL.FTZ R61, R109, R44 ;  /* 0x0000002c6d3d7220 */ /* 0x000fe20000410000 */
[----:B------:R-:W-:Y:S01]  /*0940*/  FADD.FTZ R81, R45, R81 ;  /* 0x000000512d517221 */ /* 0x000fe20000010000 */
[----:B------:R-:W-:Y:S01]  /*0950*/  FFMA.FTZ R83, R0, R45, R83 ;  /* 0x0000002d00537223 */ /* 0x000fe20000010053 */
[----:B0-----:R-:W-:-:S02]  /*0960*/  HADD2.F32 R114, -RZ, R49.H1_H1 ;  /* 0x30000031ff727230 */ /* 0x001fc40000004100 */
[----:B------:R-:W-:Y:S01]  /*0970*/  FMUL.FTZ R45, R104, R45 ;  /* 0x0000002d682d7220 */ /* 0x000fe20000410000 */
[--C-:B------:R-:W-:Y:S02]  /*0980*/  HADD2.F32 R49, -RZ, R50.reuse.H1_H1 ;  /* 0x30000032ff317230 */ /* 0x100fe40000004100 */
[----:B------:R-:W-:Y:S01]  /*0990*/  FADD.FTZ R77, R47, R77 ;  /* 0x0000004d2f4d7221 */ /* 0x000fe20000010000 */
[-C--:B------:R-:W-:Y:S01]  /*09a0*/  FFMA.FTZ R78, R111, R47.reuse, R78 ;  /* 0x0000002f6f4e7223 */ /* 0x080fe2000001004e */
[----:B------:R-:W-:Y:S01]  /*09b0*/  FMUL.FTZ R44, R102, R47 ;  /* 0x0000002f662c7220 */ /* 0x000fe20000410000 */
[----:B------:R-:W-:Y:S01]  /*09c0*/  FMUL.FTZ R47, R109, R116 ;  /* 0x000000746d2f7220 */ /* 0x000fe20000410000 */
[----:B------:R-:W-:Y:S01]  /*09d0*/  FADD.FTZ R79, R48, R79 ;  /* 0x0000004f304f7221 */ /* 0x000fe20000010000 */
[----:B------:R-:W-:Y:S01]  /*09e0*/  FFMA.FTZ R80, R61, R48, R80 ;  /* 0x000000303d507223 */ /* 0x000fe20000010050 */
[----:B-1----:R-:W-:Y:S02]  /*09f0*/  HADD2.F32 R112, -RZ, R50.H0_H0 ;  /* 0x20000032ff707230 */ /* 0x002fe40000004100 */
[----:B------:R-:W-:Y:S01]  /*0a00*/  FMUL.FTZ R113, R109, R110 ;  /* 0x0000006e6d717220 */ /* 0x000fe20000410000 */
[----:B------:R-:W-:Y:S01]  /*0a10*/  FMUL.FTZ R48, R103, R48 ;  /* 0x0000003067307220 */ /* 0x000fe20000410000 */
        /* <DEDUP_REMOVED lines=8> */
[C---:B------:R-:W-:Y:S01]  /*0aa0*/  FMUL.FTZ R49, R109.reuse, R118 ;  /* 0x000000766d317220 */ /* 0x040fe20000410000 */
[----:B------:R-:W-:Y:S01]  /*0ab0*/  FMUL.FTZ R52, R109, R52 ;  /* 0x000000346d347220 */ /* 0x000fe20000410000 */
[----:B------:R-:W-:Y:S01]  /*0ac0*/  FADD.FTZ R121, R121, R48 ;  /* 0x0000003079797221 */ /* 0x000fe20000010000 */
[----:B------:R-:W-:Y:S01]  /*0ad0*/  FFMA.FTZ R110, R61, R48, R110 ;  /* 0x000000303d6e7223 */ /* 0x000fe2000001006e */
[----:B------:R-:W-:Y:S01]  /*0ae0*/  FADD.FTZ R11, R50, R11 ;  /* 0x0000000b320b7221 */ /* 0x000fe20000010000 */
[-C--:B------:R-:W-:Y:S01]  /*0af0*/  FFMA.FTZ R71, R54, R50.reuse, R71 ;  /* 0x0000003236477223 */ /* 0x080fe20000010047 */
[----:B------:R-:W-:Y:S01]  /*0b00*/  FMUL.FTZ R117, R98, R50 ;  /* 0x0000003262757220 */ /* 0x000fe20000410000 */
[----:B------:R-:W-:-:S02]  /*0b10*/  HADD2.F32 R55, -RZ, R64.H1_H1 ;  /* 0x30000040ff377230 */ /* 0x000fc40000004100 */
[----:B------:R-:W-:Y:S01]  /*0b20*/  FADD.FTZ R75, R114, R75 ;  /* 0x0000004b724b7221 */ /* 0x000fe20000010000 */
[-C--:B------:R-:W-:Y:S01]  /*0b30*/  FFMA.FTZ R76, R113, R114.reuse, R76 ;  /* 0x00000072714c7223 */ /* 0x080fe2000001004c */
[----:B------:R-:W-:Y:S01]  /*0b40*/  FADD.FTZ R12, R51, R12 ;  /* 0x0000000c330c7221 */ /* 0x000fe20000010000 */
[-C--:B------:R-:W-:Y:S01]  /*0b50*/  FFMA.FTZ R72, R49, R51.reuse, R72 ;  /* 0x0000003331487223 */ /* 0x080fe20000010048 */
[----:B------:R-:W-:Y:S01]  /*0b60*/  FMUL.FTZ R50, R97, R51 ;  /* 0x0000003361327220 */ /* 0x000fe20000410000 */
        /* <DEDUP_REMOVED lines=90> */
.L_x_5900:
[----:B-1----:R-:W-:Y:S01]  /*1110*/  FADD.FTZ R116, R121, R116 ;  /* 0x0000007479747221 */ /* 0x002fe20000010000 */
[----:B--2---:R-:W-:Y:S01]  /*1120*/  FADD.FTZ R67, R118, R67 ;  /* 0x0000004376437221 */ /* 0x004fe20000010000 */
[----:B------:R-:W-:Y:S02]  /*1130*/  ISETP.NE.U32.AND P2, PT, R86, RZ, PT ;  /* 0x000000ff5600720c */ /* 0x000fe40003f45070 */
[----:B------:R-:W-:Y:S01]  /*1140*/  FMUL.FTZ R116, R116, UR9 ;  /* 0x0000000974747c20 */ /* 0x000fe20008410000 */
[----:B0-----:R-:W-:Y:S01]  /*1150*/  FMUL.FTZ R121, R67, UR9 ;  /* 0x0000000943797c20 */ /* 0x001fe20008410000 */
        /* <DEDUP_REMOVED lines=10> */
[-C--:B------:R-:W-:Y:S01]  /*1200*/  FFMA.FTZ R118, R52, R121.reuse, R116 ;  /* 0x0000007934767223 */ /* 0x080fe20000010074 */
[----:B------:R-:W-:Y:S01]  /*1210*/  FADD.FTZ R48, R48, -R61 ;  /* 0x8000003d30307221 */ /* 0x000fe20000010000 */
[----:B------:R-:W-:Y:S01]  /*1220*/  FADD.FTZ R86, R44, -R111 ;  /* 0x8000006f2c567221 */ /* 0x000fe20000010000 */
[----:B------:R-:W-:Y:S01]  /*1230*/  FADD.FTZ R52, R114, -R113 ;  /* 0x8000007172347221 */ /* 0x000fe20000010000 */
[----:B------:R-:W-:Y:S01]  /*1240*/  MOV R44, R88 ;  /* 0x00000058002c7202 */ /* 0x000fe20000000f00 */
        /* <DEDUP_REMOVED lines=13> */
[----:B------:R-:W-:Y:S01]  /*1320*/  LOP3.LUT P6, RZ, R44, 0xff, RZ, 0xc0, !PT ;  /* 0x000000ff2cff7812 */ /* 0x000fe200078cc0ff */
[----:B------:R-:W-:Y:S01]  /*1330*/  FMUL.FTZ R45, R45, UR12 ;  /* 0x0000000c2d2d7c20 */ /* 0x000fe20008410000 */
[----:B------:R-:W-:Y:S01]  /*1340*/  FMUL.FTZ R48, R48, UR12 ;  /* 0x0000000c30307c20 */ /* 0x000fe20008410000 */
[----:B------:R-:W-:Y:S01]  /*1350*/  FMUL.FTZ R52, R52, UR12 ;  /* 0x0000000c34347c20 */ /* 0x000fe20008410000 */
[----:B------:R-:W-:Y:S01]  /*1360*/  FADD.FTZ R44, R115, -R118 ;  /* 0x80000076732c7221 */ /* 0x000fe20000010000 */
[----:B------:R-:W-:Y:S01]  /*1370*/  FSEL R87, R0, RZ, P6 ;  /* 0x000000ff00577208 */ /* 0x000fe20003000000 */
[-CC-:B------:R-:W-:Y:S01]  /*1380*/  FFMA.FTZ R47, R47, R121.reuse, R116.reuse ;  /* 0x000000792f2f7223 */ /* 0x180fe20000010074 */
[----:B------:R-:W-:Y:S01]  /*1390*/  FSEL R86, R45, RZ, P1 ;  /* 0x000000ff2d567208 */ /* 0x000fe20000800000 */
[-CC-:B------:R-:W-:Y:S01]  /*13a0*/  FFMA.FTZ R54, R54, R121.reuse, R116.reuse ;  /* 0x0000007936367223 */ /* 0x180fe20000010074 */
[----:B------:R-:W-:Y:S01]  /*13b0*/  FSEL R0, R48, RZ, P3 ;  /* 0x000000ff30007208 */ /* 0x000fe20001800000 */
[----:B------:R-:W-:Y:S01]  /*13c0*/  FADD.FTZ R46, R46, -R47 ;  /* 0x8000002f2e2e7221 */ /* 0x000fe20000010000 */
[----:B------:R-:W-:Y:S01]  /*13d0*/  FSEL R67, R52, RZ, P5 ;  /* 0x000000ff34437208 */ /* 0x000fe20002800000 */
[-C--:B------:R-:W-:Y:S01]  /*13e0*/  FFMA.FTZ R60, R60, R121.reuse, R116 ;  /* 0x000000793c3c7223 */ /* 0x080fe20000010074 */
[----:B------:R-:W-:Y:S01]  /*13f0*/  LOP3.LUT P6, RZ, R89, 0xff, RZ, 0xc0, !PT ;  /* 0x000000ff59ff7812 */ /* 0x000fe200078cc0ff */
[----:B------:R-:W-:Y:S01]  /*1400*/  FMUL.FTZ R46, R109, R46 ;  /* 0x0000002e6d2e7220 */ /* 0x000fe20000410000 */
[----:B------:R-:W-:Y:S01]  /*1410*/  LOP3.LUT P1, RZ, R89, 0xff00, RZ, 0xc0, !PT ;  /* 0x0000ff0059ff7812 */ /* 0x000fe2000782c0ff */
[----:B------:R-:W-:Y:S01]  /*1420*/  FADD.FTZ R54, R117, -R54 ;  /* 0x8000003675367221 */ /* 0x000fe20000010000 */
[----:B------:R-:W-:Y:S01]  /*1430*/  LOP3.LUT P3, RZ, R89, 0xff0000, RZ, 0xc0, !PT ;  /* 0x00ff000059ff7812 */ /* 0x000fe2000786c0ff */
[----:B------:R-:W-:Y:S01]  /*1440*/  @P2 FADD.FTZ R46, R29, R46 ;  /* 0x0000002e1d2e2221 */ /* 0x000fe20000010000 */
[----:B------:R-:W-:Y:S01]  /*1450*/  LOP3.LUT P5, RZ, R89, 0xff000000, RZ, 0xc0, !PT ;  /* 0xff00000059ff7812 */ /* 0x000fe200078ac0ff */
[----:B------:R-:W-:Y:S01]  /*1460*/  FMUL.FTZ R89, R109, R44 ;  /* 0x0000002c6d597220 */ /* 0x000fe20000410000 */
[-CC-:B------:R-:W-:Y:S01]  /*1470*/  FFMA.FTZ R49, R49, R121.reuse, R116.reuse ;  /* 0x0000007931317223 */ /* 0x180fe20000010074 */
[-C--:B------:R-:W-:Y:S01]  /*1480*/  FFMA.FTZ R56, R56, R121.reuse, R116 ;  /* 0x0000007938387223 */ /* 0x080fe20000010074 */
[----:B------:R-:W-:Y:S01]  /*1490*/  FADD.FTZ R60, R57, -R60 ;  /* 0x8000003c393c7221 */ /* 0x000fe20000010000 */
[----:B------:R-:W-:Y:S01]  /*14a0*/  @P2 FADD.FTZ R89, R28, R89 ;  /* 0x000000591c592221 */ /* 0x000fe20000010000 */
[----:B------:R-:W-:Y:S01]  /*14b0*/  FMUL.FTZ R57, R109, R54 ;  /* 0x000000366d397220 */ /* 0x000fe20000410000 */
[-C--:B------:R-:W-:Y:S01]  /*14c0*/  FFMA.FTZ R51, R51, R121.reuse, R116 ;  /* 0x0000007933337223 */ /* 0x080fe20000010074 */
[----:B------:R-:W-:Y:S01]  /*14d0*/  FADD.FTZ R50, R50, -R49 ;  /* 0x8000003132327221 */ /* 0x000fe20000010000 */
[----:B------:R-:W-:Y:S01]  /*14e0*/  FMUL.FTZ R44, R89, R106 ;  /* 0x0000006a592c7220 */ /* 0x000fe20000410000 */
[----:B------:R-:W-:Y:S01]  /*14f0*/  FADD.FTZ R48, R53, -R56 ;  /* 0x8000003835307221 */ /* 0x000fe20000010000 */
[----:B------:R-:W-:Y:S01]  /*1500*/  @P2 FADD.FTZ R57, R30, R57 ;  /* 0x000000391e392221 */ /* 0x000fe20000010000 */
[----:B------:R-:W-:Y:S01]  /*1510*/  FADD.FTZ R110, R110, -R51 ;  /* 0x800000336e6e7221 */ /* 0x000fe20000010000 */
[----:B------:R-:W-:Y:S01]  /*1520*/  FMUL.FTZ R44, R44, UR12 ;  /* 0x0000000c2c2c7c20 */ /* 0x000fe20008410000 */
[C---:B------:R-:W-:Y:S01]  /*1530*/  FMUL.FTZ R56, R109.reuse, R50 ;  /* 0x000000326d387220 */ /* 0x040fe20000410000 */
[----:B------:R-:W-:Y:S01]  /*1540*/  MOV R45, R84 ;  /* 0x00000054002d7202 */ /* 0x000fe20000000f00 */
[----:B------:R-:W-:Y:S01]  /*1550*/  FMUL.FTZ R120, R109, R110 ;  /* 0x0000006e6d787220 */ /* 0x000fe20000410000 */
[-C--:B------:R-:W-:Y:S01]  /*1560*/  FFMA.FTZ R58, R58, R121.reuse, R116 ;  /* 0x000000793a3a7223 */ /* 0x080fe20000010074 */
[----:B------:R-:W-:Y:S01]  /*1570*/  FSEL R52, R44, RZ, P6 ;  /* 0x000000ff2c347208 */ /* 0x000fe20003000000 */
[----:B------:R-:W-:Y:S01]  /*1580*/  FMUL.FTZ R44, R46, R106 ;  /* 0x0000006a2e2c7220 */ /* 0x000fe20000410000 */
[----:B------:R-:W-:Y:S01]  /*1590*/  @P2 FADD.FTZ R56, R31, R56 ;  /* 0x000000381f382221 */ /* 0x000fe20000010000 */
[-CC-:B------:R-:W-:Y:S01]  /*15a0*/  FFMA.FTZ R119, R119, R121.reuse, R116.reuse ;  /* 0x0000007977777223 */ /* 0x180fe20000010074 */
[-CC-:B------:R-:W-:Y:S01]  /*15b0*/  FFMA.FTZ R65, R65, R121.reuse, R116.reuse ;  /* 0x0000007941417223 */ /* 0x180fe20000010074 */
[----:B------:R-:W-:Y:S01]  /*15c0*/  FMUL.FTZ R44, R44, UR12 ;  /* 0x0000000c2c2c7c20 */ /* 0x000fe20008410000 */
[-CC-:B------:R-:W-:Y:S01]  /*15d0*/  FFMA.FTZ R62, R62, R121.reuse, R116.reuse ;  /* 0x000000793e3e7223 */ /* 0x180fe20000010074 */
[----:B------:R-:W-:Y:S01]  /*15e0*/  FFMA.FTZ R63, R63, R121, R116 ;  /* 0x000000793f3f7223 */ /* 0x000fe20000010074 */
[----:B------:R-:W-:Y:S01]  /*15f0*/  FMUL.FTZ R121, R109, R48 ;  /* 0x000000306d797220 */ /* 0x000fe20000410000 */
[----:B------:R-:W-:Y:S01]  /*1600*/  LOP3.LUT P6, RZ, R45, 0xff, RZ, 0xc0, !PT ;  /* 0x000000ff2dff7812 */ /* 0x000fe200078cc0ff */
[-C--:B------:R-:W-:Y:S01]  /*1610*/  FMUL.FTZ R45, R56, R106.reuse ;  /* 0x0000006a382d7220 */ /* 0x080fe20000410000 */
[----:B------:R-:W-:Y:S01]  /*1620*/  FSEL R53, R44, RZ, P1 ;  /* 0x000000ff2c357208 */ /* 0x000fe20000800000 */
[-C--:B------:R-:W-:Y:S01]  /*1630*/  FMUL.FTZ R44, R57, R106.reuse ;  /* 0x0000006a392c7220 */ /* 0x080fe20000410000 */
[----:B------:R-:W-:Y:S01]  /*1640*/  ISETP.NE.U32.AND P1, PT, RZ, UR10, PT ;  /* 0x0000000aff007c0c */ /* 0x000fe2000bf25070 */
[----:B------:R-:W-:Y:S01]  /*1650*/  @P2 FADD.FTZ R120, R25, R120 ;  /* 0x0000007819782221 */ /* 0x000fe20000010000 */
[----:B------:R-:W-:Y:S01]  /*1660*/  FADD.FTZ R58, R55, -R58 ;  /* 0x8000003a373a7221 */ /* 0x000fe20000010000 */
[----:B------:R-:W-:Y:S01]  /*1670*/  FMUL.FTZ R44, R44, UR12 ;  /* 0x0000000c2c2c7c20 */ /* 0x000fe20008410000 */
[----:B------:R-:W-:Y:S01]  /*1680*/  ISETP.NE.AND.EX P1, PT, RZ, UR11, PT, P1 ;  /* 0x0000000bff007c0c */ /* 0x000fe2000bf25310 */
[----:B------:R-:W-:Y:S01]  /*1690*/  @P2 FADD.FTZ R121, R24, R121 ;  /* 0x0000007918792221 */ /* 0x000fe20000010000 */
[----:B------:R-:W-:Y:S01]  /*16a0*/  FADD.FTZ R112, R112, -R65 ;  /* 0x8000004170707221 */ /* 0x000fe20000010000 */
[----:B------:R-:W-:Y:S01]  /*16b0*/  FADD.FTZ R66, R66, -R63 ;  /* 0x8000003f42427221 */ /* 0x000fe20000010000 */
[----:B------:R-:W-:Y:S01]  /*16c0*/  FSEL R110, R44, RZ, P3 ;  /* 0x000000ff2c6e7208 */ /* 0x000fe20001800000 */
[----:B------:R-:W-:Y:S01]  /*16d0*/  FMUL.FTZ R45, R45, UR12 ;  /* 0x0000000c2d2d7c20 */ /* 0x000fe20008410000 */
[----:B------:R-:W-:Y:S01]  /*16e0*/  FMUL.FTZ R44, R120, R106 ;  /* 0x0000006a782c7220 */ /* 0x000fe20000410000 */
[----:B------:R-:W-:Y:S01]  /*16f0*/  FADD.FTZ R64, R64, -R119 ;  /* 0x8000007740407221 */ /* 0x000fe20000010000 */
[----:B------:R-:W-:Y:S01]  /*1700*/  FADD.FTZ R62, R59, -R62 ;  /* 0x8000003e3b3e7221 */ /* 0x000fe20000010000 */
[----:B------:R-:W-:Y:S01]  /*1710*/  FMUL.FTZ R119, R109, R58 ;  /* 0x0000003a6d777220 */ /* 0x000fe20000410000 */
[----:B------:R-:W-:Y:S01]  /*1720*/  FMUL.FTZ R48, R121, R106 ;  /* 0x0000006a79307220 */ /* 0x000fe20000410000 */
[C---:B------:R-:W-:Y:S01]  /*1730*/  FMUL.FTZ R117, R109.reuse, R60 ;  /* 0x0000003c6d757220 */ /* 0x040fe20000410000 */
[C---:B------:R-:W-:Y:S01]  /*1740*/  FMUL.FTZ R116, R109.reuse, R112 ;  /* 0x000000706d747220 */ /* 0x040fe20000410000 */
[----:B------:R-:W0:Y:S01]  /*1750*/  @P1 LDC.64 R58, c[0x0][0x308] ;  /* 0x0000c200ff3a1b82 */ /* 0x000e220000000a00 */
[----:B------:R-:W-:Y:S01]  /*1760*/  FMUL.FTZ R112, R109, R66 ;  /* 0x000000426d707220 */ /* 0x000fe20000410000 */
[----:B------:R-:W-:Y:S01]  /*1770*/  FSEL R115, R45, RZ, P5 ;  /* 0x000000ff2d737208 */ /* 0x000fe20002800000 */
[----:B------:R-:W-:Y:S01]  /*1780*/  FMUL.FTZ R66, R44, UR12 ;  /* 0x0000000c2c427c20 */ /* 0x000fe20008410000 */
[----:B------:R-:W-:Y:S01]  /*1790*/  FMUL.FTZ R48, R48, UR12 ;  /* 0x0000000c30307c20 */ /* 0x000fe20008410000 */
[----:B------:R-:W-:Y:S01]  /*17a0*/  @P2 FADD.FTZ R119, R26, R119 ;  /* 0x000000771a772221 */ /* 0x000fe20000010000 */
[----:B------:R-:W-:Y:S01]  /*17b0*/  FMUL.FTZ R118, R109, R64 ;  /* 0x000000406d767220 */ /* 0x000fe20000410000 */
[----:B------:R-:W-:Y:S01]  /*17c0*/  @P2 FADD.FTZ R117, R20, R117 ;  /* 0x0000007514752221 */ /* 0x000fe20000010000 */
[----:B------:R-:W1:Y:S01]  /*17d0*/  LDC.64 R60, c[0x0][0x2f8] ;  /* 0x0000be00ff3c7b82 */ /* 0x000e620000000a00 */
[----:B------:R-:W-:Y:S01]  /*17e0*/  FSEL R65, R48, RZ, P6 ;  /* 0x000000ff30417208 */ /* 0x000fe20003000000 */
[-C--:B------:R-:W-:Y:S01]  /*17f0*/  FMUL.FTZ R48, R119, R106.reuse ;  /* 0x0000006a77307220 */ /* 0x080fe20000410000 */
[----:B------:R-:W-:Y:S01]  /*1800*/  @P2 FADD.FTZ R118, R27, R118 ;  /* 0x000000761b762221 */ /* 0x000fe20000010000 */
[----:B------:R-:W-:Y:S01]  /*1810*/  LOP3.LUT P5, RZ, R84, 0xff00, RZ, 0xc0, !PT ;  /* 0x0000ff0054ff7812 */ /* 0x000fe200078ac0ff */
[-C--:B------:R-:W-:Y:S01]  /*1820*/  FMUL.FTZ R50, R117, R106.reuse ;  /* 0x0000006a75327220 */ /* 0x080fe20000410000 */
[----:B------:R-:W-:Y:S01]  /*1830*/  FMUL.FTZ R48, R48, UR12 ;  /* 0x0000000c30307c20 */ /* 0x000fe20008410000 */
[----:B------:R-:W-:Y:S01]  /*1840*/  LOP3.LUT P6, RZ, R84, 0xff0000, RZ, 0xc0, !PT ;  /* 0x00ff000054ff7812 */ /* 0x000fe200078cc0ff */
[----:B------:R-:W2:Y:S01]  /*1850*/  @P1 LDC.64 R44, c[0x0][0x308] ;  /* 0x0000c200ff2c1b82 */ /* 0x000ea20000000a00 */
[----:B------:R-:W-:Y:S01]  /*1860*/  FMUL.FTZ R49, R118, R106 ;  /* 0x0000006a76317220 */ /* 0x000fe20000410000 */
[----:B------:R-:W-:Y:S01]  /*1870*/  ISETP.NE.U32.AND P3, PT, RZ, UR10, PT ;  /* 0x0000000aff007c0c */ /* 0x000fe2000bf65070 */
[----:B------:R-:W-:Y:S01]  /*1880*/  FMUL.FTZ R50, R50, UR12 ;  /* 0x0000000c32327c20 */ /* 0x000fe20008410000 */
[----:B------:R-:W-:Y:S01]  /*1890*/  FSEL R66, R66, RZ, P5 ;  /* 0x000000ff42427208 */ /* 0x000fe20002800000 */
[----:B------:R-:W-:Y:S01]  /*18a0*/  FMUL.FTZ R49, R49, UR12 ;  /* 0x0000000c31317c20 */ /* 0x000fe20008410000 */
[----:B------:R-:W-:Y:S01]  /*18b0*/  FSEL R55, R48, RZ, P6 ;  /* 0x000000ff30377208 */ /* 0x000fe20003000000 */
[----:B------:R-:W-:Y:S01]  /*18c0*/  FMUL.FTZ R47, R109, R62 ;  /* 0x0000003e6d2f7220 */ /* 0x000fe20000410000 */
[----:B------:R-:W-:Y:S01]  /*18d0*/  LOP3.LUT P5, RZ, R84, 0xff000000, RZ, 0xc0, !PT ;  /* 0xff00000054ff7812 */ /* 0x000fe200078ac0ff */
[----:B0-----:R-:W-:Y:S01]  /*18e0*/  @P1 IMAD.WIDE.U32 R58, R107, 0x20, R58 ;  /* 0x000000206b3a1825 */ /* 0x001fe200078e003a */
[----:B------:R-:W-:-:S03]  /*18f0*/  LOP3.LUT P6, RZ, R85, 0xff, RZ, 0xc0, !PT ;  /* 0x000000ff55ff7812 */ /* 0x000fc600078cc0ff */
[----:B------:R-:W-:Y:S01]  /*1900*/  @P2 FADD.FTZ R47, R22, R47 ;  /* 0x0000002f162f2221 */ /* 0x000fe20000010000 */
[----:B------:R-:W-:Y:S01]  /*1910*/  ISETP.NE.AND.EX P3, PT, RZ, UR11, PT, P3 ;  /* 0x0000000bff007c0c */ /* 0x000fe2000bf65330 */
[----:B------:R-:W-:Y:S01]  /*1920*/  @P2 FADD.FTZ R116, R21, R116 ;  /* 0x0000007415742221 */ /* 0x000fe20000010000 */
[----:B------:R-:W-:Y:S01]  /*1930*/  FSEL R64, R49, RZ, P5 ;  /* 0x000000ff31407208 */ /* 0x000fe20002800000 */
[----:B------:R-:W-:Y:S01]  /*1940*/  @P2 FADD.FTZ R112, R23, R112 ;  /* 0x0000007017702221 */ /* 0x000fe20000010000 */
[----:B------:R-:W-:Y:S01]  /*1950*/  FSEL R54, R50, RZ, P6 ;  /* 0x000000ff32367208 */ /* 0x000fe20003000000 */
[--C-:B-1----:R-:W-:Y:S01]  /*1960*/  IMAD.WIDE.U32 R62, R107, 0x10, R60.reuse ;  /* 0x000000106b3e7825 */ /* 0x102fe200078e003c */
[----:B------:R-:W-:Y:S02]  /*1970*/  SEL R48, R113, R36, P3 ;  /* 0x0000002471307207 */ /* 0x000fe40001800000 */
[----:B------:R-:W-:Y:S01]  /*1980*/  SEL R49, R114, R37, P3 ;  /* 0x0000002572317207 */ /* 0x000fe20001800000 */
[----:B------:R-:W-:Y:S01]  /*1990*/  IMAD.WIDE.U32 R60, R108, 0x10, R60 ;  /* 0x000000106c3c7825 */ /* 0x000fe200078e003c */
[----:B------:R-:W-:-:S02]  /*19a0*/  SEL R50, R111, R38, P3 ;  /* 0x000000266f327207 */ /* 0x000fc40001800000 */
[----:B------:R-:W-:Y:S01]  /*19b0*/  SEL R51, R88, R39, P3 ;  /* 0x0000002758337207 */ /* 0x000fe20001800000 */
[----:B--2---:R-:W-:Y:S01]  /*19c0*/  @P1 IMAD.WIDE.U32 R108, R108, 0x20, R44 ;  /* 0x000000206c6c1825 */ /* 0x004fe200078e002c */
[-C--:B------:R-:W-:Y:S02]  /*19d0*/  SEL R45, R46, R41.reuse, P3 ;  /* 0x000000292e2d7207 */ /* 0x080fe40001800000 */
[-C--:B------:R-:W-:Y:S01]  /*19e0*/  SEL R46, R57, R42.reuse, P3 ;  /* 0x0000002a392e7207 */ /* 0x080fe20001800000 */
[----:B------:R0:W-:Y:S01]  /*19f0*/  @P1 STG.E.128 desc[UR4][R58.64], R48 ;  /* 0x000000303a001986 */ /* 0x0001e2000c101d04 */
[----:B------:R-:W-:Y:S02]  /*1a00*/  SEL R42, R47, R42, P3 ;  /* 0x0000002a2f2a7207 */ /* 0x000fe40001800000 */
[C---:B------:R-:W-:Y:S01]  /*1a10*/  SEL R41, R116.reuse, R41, P3 ;  /* 0x0000002974297207 */ /* 0x040fe20001800000 */
[----:B------:R-:W-:Y:S01]  /*1a20*/  FMUL.FTZ R116, R116, R106 ;  /* 0x0000006a74747220 */ /* 0x000fe20000410000 */
[----:B------:R-:W-:-:S02]  /*1a30*/  LOP3.LUT P5, RZ, R85, 0xff00, RZ, 0xc0, !PT ;  /* 0x0000ff0055ff7812 */ /* 0x000fc400078ac0ff */
[C---:B------:R-:W-:Y:S01]  /*1a40*/  LOP3.LUT P6, RZ, R85.reuse, 0xff0000, RZ, 0xc0, !PT ;  /* 0x00ff000055ff7812 */ /* 0x040fe200078cc0ff */
[----:B------:R-:W-:Y:S01]  /*1a50*/  FMUL.FTZ R116, R116, UR12 ;  /* 0x0000000c74747c20 */ /* 0x000fe20008410000 */
[----:B------:R-:W-:Y:S02]  /*1a60*/  LOP3.LUT P2, RZ, R85, 0xff000000, RZ, 0xc0, !PT ;  /* 0xff00000055ff7812 */ /* 0x000fe4000784c0ff */
[----:B------:R-:W-:Y:S02]  /*1a70*/  SEL R44, R89, R40, P3 ;  /* 0x00000028592c7207 */ /* 0x000fe40001800000 */
[----:B------:R-:W-:Y:S02]  /*1a80*/  SEL R36, R121, R36, P3 ;  /* 0x0000002479247207 */ /* 0x000fe40001800000 */
[----:B------:R-:W-:Y:S02]  /*1a90*/  SEL R37, R120, R37, P3 ;  /* 0x0000002578257207 */ /* 0x000fe40001800000 */
[----:B------:R-:W-:Y:S01]  /*1aa0*/  SEL R38, R119, R38, P3 ;  /* 0x0000002677267207 */ /* 0x000fe20001800000 */
[-C--:B0-----:R-:W-:Y:S01]  /*1ab0*/  FMUL.FTZ R50, R47, R106.reuse ;  /* 0x0000006a2f327220 */ /* 0x081fe20000410000 */
[----:B------:R-:W-:Y:S01]  /*1ac0*/  SEL R47, R56, R43, P3 ;  /* 0x0000002b382f7207 */ /* 0x000fe20001800000 */
[----:B------:R-:W-:Y:S01]  /*1ad0*/  FMUL.FTZ R106, R112, R106 ;  /* 0x0000006a706a7220 */ /* 0x000fe20000410000 */
[----:B------:R-:W0:Y:S01]  /*1ae0*/  LDC.64 R56, c[0x0][0x210] ;  /* 0x00008400ff387b82 */ /* 0x000e220000000a00 */
[----:B------:R-:W-:Y:S01]  /*1af0*/  F2FP.F16.F32.PACK_AB R49, R67, R0 ;  /* 0x000000004331723e */ /* 0x000fe200000000ff */
[----:B------:R-:W-:Y:S01]  /*1b00*/  FMUL.FTZ R0, R50, UR12 ;  /* 0x0000000c32007c20 */ /* 0x000fe20008410000 */
[----:B------:R-:W-:Y:S01]  /*1b10*/  FMUL.FTZ R106, R106, UR12 ;  /* 0x0000000c6a6a7c20 */ /* 0x000fe20008410000 */
[----:B------:R-:W-:Y:S01]  /*1b20*/  FSEL R67, R116, RZ, P5 ;  /* 0x000000ff74437208 */ /* 0x000fe20002800000 */
[----:B------:R1:W-:Y:S01]  /*1b30*/  @P1 STG.E.128 desc[UR4][R58.64+0x10], R44 ;  /* 0x0000102c3a001986 */ /* 0x0003e2000c101d04 */
[----:B------:R-:W-:-:S02]  /*1b40*/  F2FP.F16.F32.PACK_AB R48, R86, R87 ;  /* 0x000000575630723e */ /* 0x000fc400000000ff */
[----:B------:R-:W-:Y:S02]  /*1b50*/  FSEL R0, R0, RZ, P6 ;  /* 0x000000ff00007208 */ /* 0x000fe40003000000 */
[----:B------:R-:W-:Y:S02]  /*1b60*/  FSEL R85, R106, RZ, P2 ;  /* 0x000000ff6a557208 */ /* 0x000fe40001000000 */
[----:B------:R-:W-:Y:S02]  /*1b70*/  F2FP.F16.F32.PACK_AB R50, R53, R52 ;  /* 0x000000343532723e */ /* 0x000fe400000000ff */
[----:B------:R-:W-:Y:S02]  /*1b80*/  F2FP.F16.F32.PACK_AB R51, R115, R110 ;  /* 0x0000006e7333723e */ /* 0x000fe400000000ff */
[----:B------:R-:W-:Y:S02]  /*1b90*/  SEL R39, R118, R39, P3 ;  /* 0x0000002776277207 */ /* 0x000fe40001800000 */
[----:B------:R-:W-:Y:S01]  /*1ba0*/  SEL R40, R117, R40, P3 ;  /* 0x0000002875287207 */ /* 0x000fe20001800000 */
[----:B------:R1:W-:Y:S01]  /*1bb0*/  STG.E.128 desc[UR4][R62.64], R48 ;  /* 0x000000303e007986 */ /* 0x0003e2000c101d04 */
[----:B------:R-:W-:-:S02]  /*1bc0*/  SEL R43, R112, R43, P3 ;  /* 0x0000002b702b7207 */ /* 0x000fc40001800000 */
[----:B------:R-:W-:Y:S01]  /*1bd0*/  F2FP.F16.F32.PACK_AB R53, R64, R55 ;  /* 0x000000374035723e */ /* 0x000fe200000000ff */
[----:B------:R1:W-:Y:S01]  /*1be0*/  @P1 STG.E.128 desc[UR4][R108.64], R36 ;  /* 0x000000246c001986 */ /* 0x0003e2000c101d04 */
[----:B------:R-:W-:Y:S02]  /*1bf0*/  F2FP.F16.F32.PACK_AB R52, R66, R65 ;  /* 0x000000414234723e */ /* 0x000fe400000000ff */
[----:B------:R-:W-:Y:S01]  /*1c00*/  F2FP.F16.F32.PACK_AB R54, R67, R54 ;  /* 0x000000364336723e */ /* 0x000fe200000000ff */
[----:B------:R1:W-:Y:S01]  /*1c10*/  @P1 STG.E.128 desc[UR4][R108.64+0x10], R40 ;  /* 0x000010286c001986 */ /* 0x0003e2000c101d04 */
[----:B------:R-:W-:Y:S02]  /*1c20*/  F2FP.F16.F32.PACK_AB R55, R85, R0 ;  /* 0x000000005537723e */ /* 0x000fe400000000ff */
[----:B0-----:R-:W-:-:S03]  /*1c30*/  LEA R105, R56, R105, 0x2 ;  /* 0x0000006938697211 */ /* 0x001fc600078e10ff */
[----:B------:R1:W-:Y:S01]  /*1c40*/  STG.E.128 desc[UR4][R60.64], R52 ;  /* 0x000000343c007986 */ /* 0x0003e2000c101d04 */
[----:B------:R-:W-:-:S13]  /*1c50*/  ISETP.GE.AND P1, PT, R105, R57, PT ;  /* 0x000000396900720c */ /* 0x000fda0003f26270 */
[----:B------:R-:W-:Y:S05]  /*1c60*/  @!P1 BRA `(.L_x_5888) ;  /* 0xffffffe800189947 */ /* 0x000fea000383ffff */
[----:B------:R-:W-:Y:S05]  /*1c70*/  BSYNC B1 ;  /* 0x0000000000017941 */ /* 0x000fea0003800000 */
.L_x_5886:
        /* <DEDUP_REMOVED lines=32> */
.L_x_5885:
[----:B------:R-:W-:Y:S05]  /*1e80*/  BSYNC B0 ;  /* 0x0000000000007941 */ /* 0x000fea0003800000 */
.L_x_5883:
        /* <DEDUP_REMOVED lines=107> */
.L_x_5887:
[----:B------:R-:W-:Y:S01]  /*2540*/  HFMA2.MMA R122, -RZ, RZ, 0, 5.9604644775390625e-08 ;  /* 0x00000001ff7a7435 */ /* 0x000fe200000001ff */
[----:B------:R-:W-:Y:S01]  /*2550*/  BSSY B2, `(.L_x_5889) ;  /* 0x0000006000027945 */ /* 0x000fe20003800000 */
[----:B------:R-:W-:Y:S02]  /*2560*/  MOV R123, 0x1f ;  /* 0x0000001f007b7802 */ /* 0x000fe40000000f00 */
[----:B------:R-:W-:-:S07]  /*2570*/  MOV R120, 0xffffffff ;  /* 0xffffffff00787802 */ /* 0x000fce0000000f00 */
[----:B-----5:R-:W-:Y:S05]  /*2580*/  WARPSYNC.COLLECTIVE R120, `(.L_x_5890) ;  /* 0x0000000078087348 */ /* 0x020fea0003c00000 */
[----:B------:R0:W1:Y:S02]  /*2590*/  SHFL.BFLY P1, R67, R125, R122, R123 ;  /* 0x0c00007a7d437389 */ /* 0x000064000002007b */
[----:B01---5:R-:W-:Y:S01]  /*25a0*/  ENDCOLLECTIVE ;  /* 0x000000000000791b */ /* 0x023fe20003800000 */
.L_x_5890:
[----:B------:R-:W-:Y:S05]  /*25b0*/  BSYNC B2 ;  /* 0x0000000000027941 */ /* 0x000fea0003800000 */
.L_x_5889:
        /* <DEDUP_REMOVED lines=8> */
.L_x_5891:
[----:B------:R-:W-:Y:S01]  /*2640*/  HFMA2.MMA R122, -RZ, RZ, 0, 1.1920928955078125e-07 ;  /* 0x00000002ff7a7435 */ /* 0x000fe200000001ff */
[----:B------:R-:W-:Y:S02]  /*2650*/  MOV R125, R118 ;  /* 0x00000076007d7202 */ /* 0x000fe40000000f00 */
[----:B------:R-:W-:-:S08]  /*2660*/  MOV R121, R67 ;  /* 0x0000004300797202 */ /* 0x000fd00000000f00 */
[----:B------:R-:W-:Y:S05]  /*2670*/  WARPSYNC.COLLECTIVE R120, `(.L_x_5892) ;  /* 0x0000000078087348 */ /* 0x000fea0003c00000 */
[----:B------:R0:W1:Y:S02]  /*2680*/  SHFL.BFLY P1, R67, R125, R122, R123 ;  /* 0x0c00007a7d437389 */ /* 0x000064000002007b */
[----:B01----:R-:W-:Y:S01]  /*2690*/  ENDCOLLECTIVE ;  /* 0x000000000000791b */ /* 0x003fe20003800000 */
.L_x_5892:
[----:B------:R-:W-:-:S05]  /*26a0*/  FADD.FTZ R124, R116, R121 ;  /* 0x00000079747c7221 */ /* 0x000fca0000010000 */
[----:B------:R-:W-:Y:S01]  /*26b0*/  MOV R125, R124 ;  /* 0x0000007c007d7202 */ /* 0x000fe20000000f00 */
[----:B------:R-:W-:-:S07]  /*26c0*/  FADD.FTZ R121, R118, R67 ;  /* 0x0000004376797221 */ /* 0x000fce0000010000 */
[----:B------:R-:W-:Y:S05]  /*26d0*/  WARPSYNC.COLLECTIVE R120, `(.L_x_5893) ;  /* 0x0000000078087348 */ /* 0x000fea0003c00000 */
[----:B------:R0:W1:Y:S02]  /*26e0*/  SHFL.BFLY P1, R67, R125, R122, R123 ;  /* 0x0c00007a7d437389 */ /* 0x000064000002007b */
[----:B01----:R-:W-:Y:S01]  /*26f0*/  ENDCOLLECTIVE ;  /* 0x000000000000791b */ /* 0x003fe20003800000 */
.L_x_5893:
[----:B------:R-:W-:Y:S01]  /*2700*/  HFMA2.MMA R122, -RZ, RZ, 0, 2.384185791015625e-07 ;  /* 0x00000004ff7a7435 */ /* 0x000fe200000001ff */
[----:B------:R-:W-:Y:S02]  /*2710*/  MOV R125, R121 ;  /* 0x00000079007d7202 */ /* 0x000fe40000000f00 */
[----:B------:R-:W-:-:S08]  /*2720*/  MOV R116, R67 ;  /* 0x0000004300747202 */ /* 0x000fd00000000f00 */
[----:B------:R-:W-:Y:S05]  /*2730*/  WARPSYNC.COLLECTIVE R120, `(.L_x_5894) ;  /* 0x0000000078087348 */ /* 0x000fea0003c00000 */
[----:B------:R0:W1:Y:S02]  /*2740*/  SHFL.BFLY P1, R67, R125, R122, R123 ;  /* 0x0c00007a7d437389 */ /* 0x000064000002007b */
[----:B01----:R-:W-:Y:S01]  /*2750*/  ENDCOLLECTIVE ;  /* 0x000000000000791b */ /* 0x003fe20003800000 */
.L_x_5894:
[----:B------:R-:W-:-:S05]  /*2760*/  FADD.FTZ R124, R124, R116 ;  /* 0x000000747c7c7221 */ /* 0x000fca0000010000 */
[----:B------:R-:W-:Y:S01]  /*2770*/  MOV R125, R124 ;  /* 0x0000007c007d7202 */ /* 0x000fe20000000f00 */
[----:B------:R-:W-:-:S07]  /*2780*/  FADD.FTZ R121, R121, R67 ;  /* 0x0000004379797221 */ /* 0x000fce0000010000 */
[----:B------:R-:W-:Y:S05]  /*2790*/  WARPSYNC.COLLECTIVE R120, `(.L_x_5895) ;  /* 0x0000000078087348 */ /* 0x000fea0003c00000 */
[----:B------:R0:W1:Y:S02]  /*27a0*/  SHFL.BFLY P1, R67, R125, R122, R123 ;  /* 0x0c00007a7d437389 */ /* 0x000064000002007b */
[----:B01----:R-:W-:Y:S01]  /*27b0*/  ENDCOLLECTIVE ;  /* 0x000000000000791b */ /* 0x003fe20003800000 */
.L_x_5895:
[----:B------:R-:W-:Y:S01]  /*27c0*/  HFMA2.MMA R122, -RZ, RZ, 0, 4.76837158203125e-07 ;  /* 0x00000008ff7a7435 */ /* 0x000fe200000001ff */
[----:B------:R-:W-:Y:S02]  /*27d0*/  MOV R125, R121 ;  /* 0x00000079007d7202 */ /* 0x000fe40000000f00 */
[----:B------:R-:W-:-:S08]  /*27e0*/  MOV R118, R67 ;  /* 0x0000004300767202 */ /* 0x000fd00000000f00 */
[----:B------:R-:W-:Y:S05]  /*27f0*/  WARPSYNC.COLLECTIVE R120, `(.L_x_5896) ;  /* 0x0000000078087348 */ /* 0x000fea0003c00000 */
[----:B------:R0:W1:Y:S02]  /*2800*/  SHFL.BFLY P1, R67, R125, R122, R123 ;  /* 0x0c00007a7d437389 */ /* 0x000064000002007b */
[----:B01----:R-:W-:Y:S01]  /*2810*/  ENDCOLLECTIVE ;  /* 0x000000000000791b */ /* 0x003fe20003800000 */
.L_x_5896:
[----:B------:R-:W-:-:S05]  /*2820*/  FADD.FTZ R118, R124, R118 ;  /* 0x000000767c767221 */ /* 0x000fca0000010000 */
[----:B------:R-:W-:Y:S01]  /*2830*/  MOV R125, R118 ;  /* 0x00000076007d7202 */ /* 0x000fe20000000f00 */
[----:B------:R-:W-:-:S07]  /*2840*/  FADD.FTZ R121, R121, R67 ;  /* 0x0000004379797221 */ /* 0x000fce0000010000 */
[----:B------:R-:W-:Y:S05]  /*2850*/  WARPSYNC.COLLECTIVE R120, `(.L_x_5897) ;  /* 0x0000000078087348 */ /* 0x000fea0003c00000 */
[----:B------:R0:W1:Y:S02]  /*2860*/  SHFL.BFLY P1, R67, R125, R122, R123 ;  /* 0x0c00007a7d437389 */ /* 0x000064000002007b */
[----:B01----:R-:W-:Y:S01]  /*2870*/  ENDCOLLECTIVE ;  /* 0x000000000000791b */ /* 0x003fe20003800000 */
.L_x_5897:
[----:B------:R-:W-:Y:S01]  /*2880*/  HFMA2.MMA R122, -RZ, RZ, 0, 9.5367431640625e-07 ;  /* 0x00000010ff7a7435 */ /* 0x000fe200000001ff */
[----:B------:R-:W-:Y:S02]  /*2890*/  MOV R125, R121 ;  /* 0x00000079007d7202 */ /* 0x000fe40000000f00 */
[----:B------:R-:W-:-:S08]  /*28a0*/  MOV R116, R67 ;  /* 0x0000004300747202 */ /* 0x000fd00000000f00 */
[----:B------:R-:W-:Y:S05]  /*28b0*/  WARPSYNC.COLLECTIVE R120, `(.L_x_5898) ;  /* 0x0000000078087348 */ /* 0x000fea0003c00000 */
[----:B------:R0:W1:Y:S02]  /*28c0*/  SHFL.BFLY P1, R67, R125, R122, R123 ;  /* 0x0c00007a7d437389 */ /* 0x000064000002007b */
[----:B01----:R-:W-:Y:S01]  /*28d0*/  ENDCOLLECTIVE ;  /* 0x000000000000791b */ /* 0x003fe20003800000 */
.L_x_5898:
[----:B------:R-:W-:-:S05]  /*28e0*/  FADD.FTZ R118, R118, R116 ;  /* 0x0000007476767221 */ /* 0x000fca0000010000 */
[----:B------:R-:W-:Y:S02]  /*28f0*/  MOV R125, R118 ;  /* 0x00000076007d7202 */ /* 0x000fe40000000f00 */
[----:B------:R-:W-:-:S07]  /*2900*/  MOV R116, R67 ;  /* 0x0000004300747202 */ /* 0x000fce0000000f00 */
[----:B------:R-:W-:Y:S05]  /*2910*/  WARPSYNC.COLLECTIVE R120, `(.L_x_5899) ;  /* 0x0000000078087348 */ /* 0x000fea0003c00000 */
[----:B------:R0:W1:Y:S02]  /*2920*/  SHFL.BFLY P1, R67, R125, R122, R123 ;  /* 0x0c00007a7d437389 */ /* 0x000064000002007b */
[----:B01----:R-:W-:Y:S01]  /*2930*/  ENDCOLLECTIVE ;  /* 0x000000000000791b */ /* 0x003fe20003800000 */
.L_x_5899:
[----:B------:R-:W-:Y:S05]  /*2940*/  BRA `(.L_x_5900) ;  /* 0xffffffe400f07947 */ /* 0x000fea000383ffff */
.L_x_5901:
        /* <DEDUP_REMOVED lines=11> */
.L_x_9201:


//--------------------- .text._ZN10layer_norm22ln_bwd_finalize_kernelINS_22Kernel_traits_finalizeILj512E6__halfS2_fS2_fjLb0ELj1024ELj4ENS_18Kernel_traits_baseILj512ES2_S2_fS2_fjLj1024EEEEELb0ELb0EEEvNS_9BwdParamsE --------------------------
	.section	.text._ZN10layer_norm22ln_bwd_finalize_kernelINS_22Kernel_traits_finalizeILj512E6__halfS2_fS2_fjLb0ELj1024ELj4ENS_18Kernel_traits_baseILj512ES2_S2_fS2_fjLj1024EEEEELb0ELb0EEEvNS_9BwdParamsE,"ax",@progbits
	.align	128
        .global         _ZN10layer_norm22ln_bwd_finalize_kernelINS_22Kernel_traits_finalizeILj512E6__halfS2_fS2_fjLb0ELj1024ELj4ENS_18Kernel_traits_baseILj512ES2_S2_fS2_fjLj1024EEEEELb0ELb0EEEvNS_9BwdParamsE
        .type           _ZN10layer_norm22ln_bwd_finalize_kernelINS_22Kernel_traits_finalizeILj512E6__halfS2_fS2_fjLb0ELj1024ELj4ENS_18Kernel_traits_baseILj512ES2_S2_fS2_fjLj1024EEEEELb0ELb0EEEvNS_9BwdParamsE,@function
        .size           _ZN10layer_norm22ln_bwd_finalize_kernelINS_22Kernel_traits_finalizeILj512E6__halfS2_fS2_fjLb0ELj1024ELj4ENS_18Kernel_traits_baseILj512ES2_S2_fS2_fjLj1024EEEEELb0ELb0EEEvNS_9BwdParamsE,(.L_x_9202 - _ZN10layer_norm22ln_bwd_finalize_kernelINS_22Kernel_traits_finalizeILj512E6__halfS2_fS2_fjLb0ELj1024ELj4ENS_18Kernel_traits_baseILj512ES2_S2_fS2_fjLj1024EEEEELb0ELb0EEEvNS_9BwdParamsE)
        .other          _ZN10layer_norm22ln_bwd_finalize_kernelINS_22Kernel_traits_finalizeILj512E6__halfS2_fS2_fjLb0ELj1024ELj4ENS_18Kernel_traits_baseILj512ES2_S2_fS2_fjLj1024EEEEELb0ELb0EEEvNS_9BwdParamsE,@"STO_CUDA_ENTRY STV_DEFAULT"
_ZN10layer_norm22ln_bwd_finalize_kernelINS_22Kernel_traits_finalizeILj512E6__halfS2_fS2_fjLb0ELj1024ELj4ENS_18Kernel_traits_baseILj512ES2_S2_fS2_fjLj1024EEEEELb0ELb0EEEvNS_9BwdParamsE:
.text._ZN10layer_norm22ln_bwd_finalize_kernelINS_22Kernel_traits_finalizeILj512E6__halfS2_fS2_fjLb0ELj1024ELj4ENS_18Kernel_traits_baseILj512ES2_S2_fS2_fjLj1024EEEEELb0ELb0EEEvNS_9BwdParamsE:
        /* <DEDUP_REMOVED lines=25> */
.L_x_5914:
        /* <DEDUP_REMOVED lines=30> */
.L_x_5906:
        /* <DEDUP_REMOVED lines=36> */
.L_x_5905:
[----:B------:R-:W-:Y:S05]  /*05b0*/  BSYNC B1 ;  /* 0x0000000000017941 */ /* 0x000fea0003800000 */
.L_x_5904:
        /* <DEDUP_REMOVED lines=24> */
.L_x_5908:
[----:B------:R-:W-:Y:S05]  /*0740*/  BSYNC B1 ;  /* 0x0000000000017941 */ /* 0x000fea0003800000 */
.L_x_5907:
        /* <DEDUP_REMOVED lines=12> */
.L_x_5909:
[----:B------:R-:W-:Y:S05]  /*0810*/  BSYNC B1 ;  /* 0x0000000000017941 */ /* 0x000fea0003800000 */
.L_x_5903:
[----:B------:R-:W-:Y:S05]  /*0820*/  BSYNC B0 ;  /* 0x0000000000007941 */ /* 0x000fea0003800000 */
.L_x_5902:
        /* <DEDUP_REMOVED lines=29> */
.L_x_5925:
[----:B---3--:R-:W-:Y:S01]  /*0a00*/  FADD.FTZ R9, R18, R9 ;  /* 0x0000000912097221 */ /* 0x008fe20000010000 */
[----:B--2---:R-:W-:-:S04]  /*0a10*/  FADD.FTZ R11, R10, R11 ;  /* 0x0000000b0a0b7221 */ /* 0x004fc80000010000 */
[----:B------:R2:W-:Y:S04]  /*0a20*/  @!P1 STS [R6+0x2000], R9 ;  /* 0x0020000906009388 */ /* 0x0005e80000000800 */
[----:B------:R2:W-:Y:S02]  /*0a30*/  @!P1 STS [R6+0x2080], R11 ;  /* 0x0020800b06009388 */ /* 0x0005e40000000800 */
.L_x_5910:
        /* <DEDUP_REMOVED lines=18> */
.L_x_5913:
[----:B------:R-:W-:Y:S05]  /*0b60*/  BSYNC B0 ;  /* 0x0000000000007941 */ /* 0x000fea0003800000 */
.L_x_5912:
[C---:B------:R-:W-:Y:S01]  /*0b70*/  ISETP.GT.U32.AND P1, PT, R3.reuse, -0x201, PT ;  /* 0xfffffdff0300780c */ /* 0x040fe20003f24070 */
[----:B------:R-:W-:Y:S01]  /*0b80*/  VIADD R4, R4, 0x100 ;  /* 0x0000010004047836 */ /* 0x000fe20000000000 */
[----:B------:R-:W-:-:S11]  /*0b90*/  IADD3 R3, R3, 0x200, RZ ;  /* 0x0000020003037810 */ /* 0x000fd60007ffe0ff */
[----:B------:R-:W-:Y:S05]  /*0ba0*/  @P1 BRA `(.L_x_5914) ;  /* 0xfffffff400781947 */ /* 0x000fea000383ffff */
[----:B------:R-:W-:Y:S05]  /*0bb0*/  EXIT ;  /* 0x000000000000794d */ /* 0x000fea0003800000 */
.L_x_5911:
[----:B------:R-:W-:Y:S01]  /*0bc0*/  HFMA2.MMA R21, -RZ, RZ, 0, 5.9604644775390625e-08 ;  /* 0x00000001ff157435 */ /* 0x000fe200000001ff */
[----:B0--3--:R-:W-:Y:S01]  /*0bd0*/  MOV R22, R10 ;  /* 0x0000000a00167202 */ /* 0x009fe20000000f00 */
[----:B------:R-:W-:Y:S01]  /*0be0*/  IMAD.MOV.U32 R19, RZ, RZ, -0x1 ;  /* 0xffffffffff137424 */ /* 0x000fe200078e00ff */
[----:B------:R-:W-:-:S08]  /*0bf0*/  MOV R24, 0x1f ;  /* 0x0000001f00187802 */ /* 0x000fd00000000f00 */
[----:B-12---:R-:W-:Y:S05]  /*0c00*/  WARPSYNC.COLLECTIVE R19, `(.L_x_5915) ;  /* 0x0000000013087348 */ /* 0x006fea0003c00000 */
[----:B------:R0:W3:Y:S02]  /*0c10*/  SHFL.BFLY P2, R20, R22, R21, R24 ;  /* 0x0c00001516147389 */ /* 0x0000e40000040018 */
[----:B0123--:R-:W-:Y:S01]  /*0c20*/  ENDCOLLECTIVE ;  /* 0x000000000000791b */ /* 0x00ffe20003800000 */
.L_x_5915:
[----:B------:R-:W-:Y:S01]  /*0c30*/  HFMA2.MMA R21, -RZ, RZ, 0, 1.1920928955078125e-07 ;  /* 0x00000002ff157435 */ /* 0x000fe200000001ff */
[----:B------:R-:W-:-:S05]  /*0c40*/  MOV R11, R20 ;  /* 0x00000014000b7202 */ /* 0x000fca0000000f00 */
[----:B------:R-:W-:-:S05]  /*0c50*/  FADD.FTZ R11, R10, R11 ;  /* 0x0000000b0a0b7221 */ /* 0x000fca0000010000 */
[----:B------:R-:W-:-:S07]  /*0c60*/  MOV R22, R11 ;  /* 0x0000000b00167202 */ /* 0x000fce0000000f00 */
[----:B------:R-:W-:Y:S05]  /*0c70*/  WARPSYNC.COLLECTIVE R19, `(.L_x_5916) ;  /* 0x0000000013087348 */ /* 0x000fea0003c00000 */
[----:B------:R0:W1:Y:S02]  /*0c80*/  SHFL.BFLY P2, R20, R22, R21, R24 ;  /* 0x0c00001516147389 */ /* 0x0000640000040018 */
[----:B01----:R-:W-:Y:S01]  /*0c90*/  ENDCOLLECTIVE ;  /* 0x000000000000791b */ /* 0x003fe20003800000 */
.L_x_5916:
[----:B------:R-:W-:Y:S01]  /*0ca0*/  HFMA2.MMA R21, -RZ, RZ, 0, 2.384185791015625e-07 ;  /* 0x00000004ff157435 */ /* 0x000fe200000001ff */
[----:B------:R-:W-:-:S04]  /*0cb0*/  IMAD.MOV.U32 R14, RZ, RZ, R20 ;  /* 0x000000ffff0e7224 */ /* 0x000fc800078e0014 */
[----:B------:R-:W-:-:S05]  /*0cc0*/  FADD.FTZ R14, R11, R14 ;  /* 0x0000000e0b0e7221 */ /* 0x000fca0000010000 */
[----:B------:R-:W-:-:S07]  /*0cd0*/  MOV R22, R14 ;  /* 0x0000000e00167202 */ /* 0x000fce0000000f00 */
[----:B------:R-:W-:Y:S05]  /*0ce0*/  WARPSYNC.COLLECTIVE R19, `(.L_x_5917) ;  /* 0x0000000013087348 */ /* 0x000fea0003c00000 */
[----:B------:R0:W1:Y:S02]  /*0cf0*/  SHFL.BFLY P2, R20, R22, R21, R24 ;  /* 0x0c00001516147389 */ /* 0x0000640000040018 */
[----:B01----:R-:W-:Y:S01]  /*0d00*/  ENDCOLLECTIVE ;  /* 0x000000000000791b */ /* 0x003fe20003800000 */
.L_x_5917:
[----:B------:R-:W-:Y:S01]  /*0d10*/  HFMA2.MMA R21, -RZ, RZ, 0, 4.76837158203125e-07 ;  /* 0x00000008ff157435 */ /* 0x000fe200000001ff */
[----:B------:R-:W-:-:S05]  /*0d20*/  MOV R13, R20 ;  /* 0x00000014000d7202 */ /* 0x000fca0000000f00 */
[----:B------:R-:W-:-:S04]  /*0d30*/  FADD.FTZ R13, R14, R13 ;  /* 0x0000000d0e0d7221 */ /* 0x000fc80000010000 */
[----:B------:R-:W-:-:S07]  /*0d40*/  IMAD.MOV.U32 R22, RZ, RZ, R13 ;  /* 0x000000ffff167224 */ /* 0x000fce00078e000d */
[----:B------:R-:W-:Y:S05]  /*0d50*/  WARPSYNC.COLLECTIVE R19, `(.L_x_5918) ;  /* 0x0000000013087348 */ /* 0x000fea0003c00000 */
[----:B------:R0:W1:Y:S02]  /*0d60*/  SHFL.BFLY P2, R20, R22, R21, R24 ;  /* 0x0c00001516147389 */ /* 0x0000640000040018 */
[----:B01----:R-:W-:Y:S01]  /*0d70*/  ENDCOLLECTIVE ;  /* 0x000000000000791b */ /* 0x003fe20003800000 */
.L_x_5918:
[----:B------:R-:W-:Y:S01]  /*0d80*/  IMAD.MOV.U32 R21, RZ, RZ, 0x10 ;  /* 0x00000010ff157424 */ /* 0x000fe200078e00ff */
[----:B------:R-:W-:-:S05]  /*0d90*/  MOV R10, R20 ;  /* 0x00000014000a7202 */ /* 0x000fca0000000f00 */
[----:B------:R-:W-:-:S05]  /*0da0*/  FADD.FTZ R10, R13, R10 ;  /* 0x0000000a0d0a7221 */ /* 0x000fca0000010000 */
[----:B------:R-:W-:-:S07]  /*0db0*/  MOV R22, R10 ;  /* 0x0000000a00167202 */ /* 0x000fce0000000f00 */
[----:B------:R-:W-:Y:S05]  /*0dc0*/  WARPSYNC.COLLECTIVE R19, `(.L_x_5919) ;  /* 0x0000000013087348 */ /* 0x000fea0003c00000 */
[----:B------:R0:W1:Y:S02]  /*0dd0*/  SHFL.BFLY P2, R20, R22, R21, R24 ;  /* 0x0c00001516147389 */ /* 0x0000640000040018 */
[----:B01----:R-:W-:Y:S01]  /*0de0*/  ENDCOLLECTIVE ;  /* 0x000000000000791b */ /* 0x003fe20003800000 */
.L_x_5919:
[----:B------:R-:W-:Y:S01]  /*0df0*/  HFMA2.MMA R21, -RZ, RZ, 0, 5.9604644775390625e-08 ;  /* 0x00000001ff157435 */ /* 0x000fe200000001ff */
[----:B------:R-:W-:Y:S02]  /*0e00*/  MOV R22, R9 ;  /* 0x0000000900167202 */ /* 0x000fe40000000f00 */
[----:B------:R-:W-:-:S08]  /*0e10*/  MOV R11, R20 ;  /* 0x00000014000b7202 */ /* 0x000fd00000000f00 */
[----:B------:R-:W-:Y:S05]  /*0e20*/  WARPSYNC.COLLECTIVE R19, `(.L_x_5920) ;  /* 0x0000000013087348 */ /* 0x000fea0003c00000 */
[----:B------:R0:W1:Y:S02]  /*0e30*/  SHFL.BFLY P2, R20, R22, R21, R24 ;  /* 0x0c00001516147389 */ /* 0x0000640000040018 */
[----:B01----:R-:W-:Y:S01]  /*0e40*/  ENDCOLLECTIVE ;  /* 0x000000000000791b */ /* 0x003fe20003800000 */
.L_x_5920:
[----:B------:R-:W-:Y:S01]  /*0e50*/  HFMA2.MMA R21, -RZ, RZ, 0, 1.1920928955078125e-07 ;  /* 0x00000002ff157435 */ /* 0x000fe200000001ff */
[----:B------:R-:W-:-:S04]  /*0e60*/  IMAD.MOV.U32 R14, RZ, RZ, R20 ;  /* 0x000000ffff0e7224 */ /* 0x000fc800078e0014 */
[----:B------:R-:W-:-:S05]  /*0e70*/  FADD.FTZ R15, R9, R14 ;  /* 0x0000000e090f7221 */ /* 0x000fca0000010000 */
[----:B------:R-:W-:-:S07]  /*0e80*/  MOV R22, R15 ;  /* 0x0000000f00167202 */ /* 0x000fce0000000f00 */
[----:B------:R-:W-:Y:S05]  /*0e90*/  WARPSYNC.COLLECTIVE R19, `(.L_x_5921) ;  /* 0x0000000013087348 */ /* 0x000fea0003c00000 */
[----:B------:R0:W1:Y:S02]  /*0ea0*/  SHFL.BFLY P2, R20, R22, R21, R24 ;  /* 0x0c00001516147389 */ /* 0x0000640000040018 */
[----:B01----:R-:W-:Y:S01]  /*0eb0*/  ENDCOLLECTIVE ;  /* 0x000000000000791b */ /* 0x003fe20003800000 */
.L_x_5921:
[----:B------:R-:W-:Y:S01]  /*0ec0*/  HFMA2.MMA R21, -RZ, RZ, 0, 2.384185791015625e-07 ;  /* 0x00000004ff157435 */ /* 0x000fe200000001ff */
[----:B------:R-:W-:-:S05]  /*0ed0*/  MOV R16, R20 ;  /* 0x0000001400107202 */ /* 0x000fca0000000f00 */
[----:B------:R-:W-:-:S04]  /*0ee0*/  FADD.FTZ R16, R15, R16 ;  /* 0x000000100f107221 */ /* 0x000fc80000010000 */
[----:B------:R-:W-:-:S07]  /*0ef0*/  IMAD.MOV.U32 R22, RZ, RZ, R16 ;  /* 0x000000ffff167224 */ /* 0x000fce00078e0010 */
[----:B------:R-:W-:Y:S05]  /*0f00*/  WARPSYNC.COLLECTIVE R19, `(.L_x_5922) ;  /* 0x0000000013087348 */ /* 0x000fea0003c00000 */
[----:B------:R0:W1:Y:S02]  /*0f10*/  SHFL.BFLY P2, R20, R22, R21, R24 ;  /* 0x0c00001516147389 */ /* 0x0000640000040018 */
[----:B01----:R-:W-:Y:S01]  /*0f20*/  ENDCOLLECTIVE ;  /* 0x000000000000791b */ /* 0x003fe20003800000 */
.L_x_5922:
[----:B------:R-:W-:Y:S01]  /*0f30*/  IMAD.MOV.U32 R21, RZ, RZ, 0x8 ;  /* 0x00000008ff157424 */ /* 0x000fe200078e00ff */
[----:B------:R-:W-:-:S05]  /*0f40*/  MOV R17, R20 ;  /* 0x0000001400117202 */ /* 0x000fca0000000f00 */
[----:B------:R-:W-:-:S05]  /*0f50*/  FADD.FTZ R17, R16, R17 ;  /* 0x0000001110117221 */ /* 0x000fca0000010000 */
[----:B------:R-:W-:-:S07]  /*0f60*/  MOV R22, R17 ;  /* 0x0000001100167202 */ /* 0x000fce0000000f00 */
[----:B------:R-:W-:Y:S05]  /*0f70*/  WARPSYNC.COLLECTIVE R19, `(.L_x_5923) ;  /* 0x0000000013087348 */ /* 0x000fea0003c00000 */
[----:B------:R0:W1:Y:S02]  /*0f80*/  SHFL.BFLY P2, R20, R22, R21, R24 ;  /* 0x0c00001516147389 */ /* 0x0000640000040018 */
[----:B01----:R-:W-:Y:S01]  /*0f90*/  ENDCOLLECTIVE ;  /* 0x000000000000791b */ /* 0x003fe20003800000 */
.L_x_5923:
[----:B------:R-:W-:Y:S01]  /*0fa0*/  HFMA2.MMA R21, -RZ, RZ, 0, 9.5367431640625e-07 ;  /* 0x00000010ff157435 */ /* 0x000fe200000001ff */
[----:B------:R-:W-:-:S05]  /*0fb0*/  MOV R18, R20 ;  /* 0x0000001400127202 */ /* 0x000fca0000000f00 */
[----:B------:R-:W-:-:S05]  /*0fc0*/  FADD.FTZ R18, R17, R18 ;  /* 0x0000001211127221 */ /* 0x000fca0000010000 */
[----:B------:R-:W-:-:S07]  /*0fd0*/  MOV R22, R18 ;  /* 0x0000001200167202 */ /* 0x000fce0000000f00 */
[----:B------:R-:W-:Y:S05]  /*0fe0*/  WARPSYNC.COLLECTIVE R19, `(.L_x_5924) ;  /* 0x0000000013087348 */ /* 0x000fea0003c00000 */
[----:B------:R0:W1:Y:S02]  /*0ff0*/  SHFL.BFLY P2, R20, R22, R21, R24 ;  /* 0x0c00001516147389 */ /* 0x0000640000040018 */
[----:B01----:R-:W-:Y:S01]  /*1000*/  ENDCOLLECTIVE ;  /* 0x000000000000791b */ /* 0x003fe20003800000 */
.L_x_5924:
[----:B------:R-:W-:Y:S01]  /*1010*/  MOV R9, R20 ;  /* 0x0000001400097202 */ /* 0x000fe20000000f00 */
[----:B------:R-:W-:Y:S06]  /*1020*/  BRA `(.L_x_5925) ;  /* 0xfffffff800747947 */ /* 0x000fec000383ffff */
.L_x_5926:
        /* <DEDUP_REMOVED lines=13> */
.L_x_9202:


//--------------------- .text._ZN10layer_norm13ln_bwd_kernelINS_13Kernel_traitsI6__halfS2_fS2_fjLj512ELj1ELj4ELj1ELj16ENS_18Kernel_traits_baseILj512ES2_S2_fS2_fjLj128EEEEELb1ELb0ELb1ELb0EEEvNS_9BwdParamsE --------------------------
	.section	.text._ZN10layer_norm13ln_bwd_kernelINS_13Kernel_traitsI6__halfS2_fS2_fjLj512ELj1ELj4ELj1ELj16ENS_18Kernel_traits_baseILj512ES2_S2_fS2_fjLj128EEEEELb1ELb0ELb1ELb0EEEvNS_9BwdParamsE,"ax",@progbits
	.align	128
        .global         _ZN10layer_norm13ln_bwd_kernelINS_13Kernel_traitsI6__halfS2_fS2_fjLj512ELj1ELj4ELj1ELj16ENS_18Kernel_traits_baseILj512ES2_S2_fS2_fjLj128EEEEELb1ELb0ELb1ELb0EEEvNS_9BwdParamsE
        .type           _ZN10layer_norm13ln_bwd_kernelINS_13Kernel_traitsI6__halfS2_fS2_fjLj512ELj1ELj4ELj1ELj16ENS_18Kernel_traits_baseILj512ES2_S2_fS2_fjLj128EEEEELb1ELb0ELb1ELb0EEEvNS_9BwdParamsE,@function
        .size           _ZN10layer_norm13ln_bwd_kernelINS_13Kernel_traitsI6__halfS2_fS2_fjLj512ELj1ELj4ELj1ELj16ENS_18Kernel_traits_baseILj512ES2_S2_fS2_fjLj128EEEEELb1ELb0ELb1ELb0EEEvNS_9BwdParamsE,(.L_x_9203 - _ZN10layer_norm13ln_bwd_kernelINS_13Kernel_traitsI6__halfS2_fS2_fjLj512ELj1ELj4ELj1ELj16ENS_18Kernel_traits_baseILj512ES2_S2_fS2_fjLj128EEEEELb1ELb0ELb1ELb0EEEvNS_9BwdParamsE)
        .other          _ZN10layer_norm13ln_bwd_kernelINS_13Kernel_traitsI6__halfS2_fS2_fjLj512ELj1ELj4ELj1ELj16ENS_18Kernel_traits_baseILj512ES2_S2_fS2_fjLj128EEEEELb1ELb0ELb1ELb0EEEvNS_9BwdParamsE,@"STO_CUDA_ENTRY STV_DEFAULT"
_ZN10layer_norm13ln_bwd_kernelINS_13Kernel_traitsI6__halfS2_fS2_fjLj512ELj1ELj4ELj1ELj16ENS_18Kernel_traits_baseILj512ES2_S2_fS2_fjLj128EEEEELb1ELb0ELb1ELb0EEEvNS_9BwdParamsE:
.text._ZN10layer_norm13ln_bwd_kernelINS_13Kernel_traitsI6__halfS2_fS2_fjLj512ELj1ELj4ELj1ELj16ENS_18Kernel_traits_baseILj512ES2_S2_fS2_fjLj128EEEEELb1ELb0ELb1ELb0EEEvNS_9BwdParamsE:
        /* <DEDUP_REMOVED lines=47> */
[--C-:B-----5:R-:W-:Y:S01]  /*02f0*/  HADD2.F32 R6, -RZ, R12.reuse.H0_H0 ;  /* 0x2000000cff067230 */ /* 0x120fe20000004100 */
[----:B------:R-:W-:Y:S01]  /*0300*/  HFMA2.MMA R33, -RZ, RZ, 0, 0 ;  /* 0x00000000ff217435 */ /* 0x000fe200000001ff */
        /* <DEDUP_REMOVED lines=15> */
.L_x_5973:
        /* <DEDUP_REMOVED lines=37> */
[----:B------:R-:W-:Y:S01]  /*0650*/  VIADD R89, R23, 0x20 ;  /* 0x0000002017597836 */ /* 0x000fe20000000000 */
[----:B------:R-:W-:-:S07]  /*0660*/  IADD3 R87, R87, 0x20, RZ ;  /* 0x0000002057577810 */ /* 0x000fce0007ffe0ff */
.L_x_5932:
[----:B------:R-:W-:Y:S05]  /*0670*/  BSYNC B2 ;  /* 0x0000000000027941 */ /* 0x000fea0003800000 */
.L_x_5931:
        /* <DEDUP_REMOVED lines=11> */
[----:B------:R-:W-:Y:S01]  /*0730*/  MOV R140, RZ ;  /* 0x000000ff008c7202 */ /* 0x000fe20000000f00 */
[----:B------:R-:W-:Y:S06]  /*0740*/  BRA `(.L_x_5933) ;  /* 0x0000000800e47947 */ /* 0x000fec0003800000 */
.L_x_5930:
[----:B------:R-:W1:Y:S02]  /*0750*/  LDC.64 R84, c[0x0][0x250] ;  /* 0x00009400ff547b82 */ /* 0x000e640000000a00 */
[----:B-1----:R-:W-:-:S06]  /*0760*/  IMAD.WIDE R84, R4, 0x4, R84 ;  /* 0x0000000404547825 */ /* 0x002fcc00078e0254 */
[----:B------:R-:W2:Y:S01]  /*0770*/  LDG.E R84, desc[UR4][R84.64] ;  /* 0x0000000454547981 */ /* 0x000ea2000c1e1900 */
[----:B-----5:R-:W-:Y:S01]  /*0780*/  ISETP.GE.AND P1, PT, R122, 0x1, PT ;  /* 0x000000017a00780c */ /* 0x020fe20003f26270 */
[----:B------:R-:W-:Y:S01]  /*0790*/  HFMA2.MMA R125, -RZ, RZ, 0, 0 ;  /* 0x00000000ff7d7435 */ /* 0x000fe200000001ff */
[----:B0-----:R-:W-:Y:S01]  /*07a0*/  ISETP.NE.AND P0, PT, R5, RZ, PT ;  /* 0x000000ff0500720c */ /* 0x001fe20003f05270 */
[----:B------:R-:W-:Y:S01]  /*07b0*/  BSSY B2, `(.L_x_5934) ;  /* 0x0000062000027945 */ /* 0x000fe20003800000 */
[----:B------:R-:W-:Y:S01]  /*07c0*/  IMAD.MOV.U32 R143, RZ, RZ, RZ ;  /* 0x000000ffff8f7224 */ /* 0x000fe200078e00ff */
[----:B------:R-:W-:Y:S02]  /*07d0*/  MOV R140, RZ ;  /* 0x000000ff008c7202 */ /* 0x000fe40000000f00 */
[----:B------:R-:W-:-:S06]  /*07e0*/  MOV R141, R23 ;  /* 0x00000017008d7202 */ /* 0x000fcc0000000f00 */
[----:B------:R-:W-:-:S05]  /*07f0*/  @P1 IADD3 R2, R122, -0x1, RZ ;  /* 0xffffffff7a021810 */ /* 0x000fca0007ffe0ff */
        /* <DEDUP_REMOVED lines=20> */
[----:B--2---:R-:W-:Y:S01]  /*0940*/  IMAD.WIDE.U32 R96, R125, 0x8, R96 ;  /* 0x000000087d607825 */ /* 0x004fe200078e0060 */
[----:B------:R-:W-:-:S04]  /*0950*/  ISETP.NE.U32.AND P0, PT, RZ, UR6, PT ;  /* 0x00000006ff007c0c */ /* 0x000fc8000bf05070 */
[----:B------:R0:W5:Y:S01]  /*0960*/  LDG.E.64 R114, desc[UR4][R96.64] ;  /* 0x0000000460727981 */ /* 0x000162000c1e1b00 */
[----:B------:R-:W-:Y:S02]  /*0970*/  ISETP.NE.AND.EX P0, PT, RZ, UR7, PT, P0 ;  /* 0x00000007ff007c0c */ /* 0x000fe4000bf05300 */
[----:B------:R-:W-:-:S11]  /*0980*/  IADD3 R141, R23, 0x20, RZ ;  /* 0x00000020178d7810 */ /* 0x000fd60007ffe0ff */
[----:B------:R-:W5:Y:S04]  /*0990*/  @P0 LDG.E.128 R60, desc[UR4][R120.64] ;  /* 0x00000004783c0981 */ /* 0x000f68000c1e1d00 */
[----:B------:R1:W5:Y:S01]  /*09a0*/  @P0 LDG.E.128 R64, desc[UR4][R120.64+0x10] ;  /* 0x0000100478400981 */ /* 0x000362000c1e1d00 */
[----:B------:R-:W-:Y:S02]  /*09b0*/  IADD3 R124, R124, 0x20, RZ ;  /* 0x000000207c7c7810 */ /* 0x000fe40007ffe0ff */
[----:B------:R-:W-:Y:S01]  /*09c0*/  IADD3 R125, R125, 0x20, RZ ;  /* 0x000000207d7d7810 */ /* 0x000fe20007ffe0ff */
[----:B---3--:R-:W-:-:S04]  /*09d0*/  FADD.FTZ R139, -R123, R84 ;  /* 0x000000547b8b7221 */ /* 0x008fc80000010100 */
[----:B------:R-:W-:Y:S01]  /*09e0*/  FMUL.FTZ R139, R22, R139 ;  /* 0x0000008b168b7220 */ /* 0x000fe20000410000 */
[--C-:B----4-:R-:W-:Y:S02]  /*09f0*/  HADD2.F32 R137, -RZ, R88.reuse.H0_H0 ;  /* 0x20000058ff897230 */ /* 0x110fe40000004100 */
[C---:B------:R-:W-:Y:S01]  /*0a00*/  FADD.FTZ R85, -R123.reuse, R85 ;  /* 0x000000557b557221 */ /* 0x040fe20000010100 */
[C---:B------:R-:W-:Y:S01]  /*0a10*/  FADD.FTZ R135, -R123.reuse, R86 ;  /* 0x000000567b877221 */ /* 0x040fe20000010100 */
[----:B------:R-:W-:Y:S01]  /*0a20*/  FADD.FTZ R87, -R123, R87 ;  /* 0x000000577b577221 */ /* 0x000fe20000010100 */
[----:B------:R-:W-:Y:S02]  /*0a30*/  HADD2.F32 R88, -RZ, R88.H1_H1 ;  /* 0x30000058ff587230 */ /* 0x000fe40000004100 */
[----:B------:R-:W-:Y:S01]  /*0a40*/  FADD.FTZ R44, R44, R137 ;  /* 0x000000892c2c7221 */ /* 0x000fe20000010000 */
[-C--:B------:R-:W-:Y:S01]  /*0a50*/  FFMA.FTZ R32, R139, R137.reuse, R32 ;  /* 0x000000898b207223 */ /* 0x080fe20000010020 */
[----:B------:R-:W-:Y:S01]  /*0a60*/  FMUL.FTZ R137, R6, R137 ;  /* 0x0000008906897220 */ /* 0x000fe20000410000 */
[----:B------:R-:W-:-:S02]  /*0a70*/  HADD2.F32 R133, -RZ, R89.H0_H0 ;  /* 0x20000059ff857230 */ /* 0x000fc40000004100 */
[C---:B------:R-:W-:Y:S01]  /*0a80*/  FMUL.FTZ R138, R22.reuse, R85 ;  /* 0x00000055168a7220 */ /* 0x040fe20000410000 */
[----:B------:R-:W-:Y:S02]  /*0a90*/  HADD2.F32 R84, -RZ, R89.H1_H1 ;  /* 0x30000059ff547230 */ /* 0x000fe40000004100 */
[C---:B------:R-:W-:Y:S01]  /*0aa0*/  FMUL.FTZ R135, R22.reuse, R135 ;  /* 0x0000008716877220 */ /* 0x040fe20000410000 */
[----:B0-----:R-:W-:Y:S01]  /*0ab0*/  FMUL.FTZ R96, R22, R87 ;  /* 0x0000005716607220 */ /* 0x001fe20000410000 */
        /* <DEDUP_REMOVED lines=12> */
[----:B------:R-:W-:Y:S01]  /*0b80*/  FADD.FTZ R97, -R123, R92 ;  /* 0x0000005c7b617221 */ /* 0x000fe20000010100 */
[----:B------:R-:W-:Y:S01]  /*0b90*/  FADD.FTZ R84, R84, R133 ;  /* 0x0000008554547221 */ /* 0x000fe20000010000 */
[----:B------:R-:W-:Y:S01]  /*0ba0*/  FFMA.FTZ R85, R135, R133, R86 ;  /* 0x0000008587557223 */ /* 0x000fe20000010056 */
[----:B------:R-:W-:Y:S02]  /*0bb0*/  HADD2.F32 R90, -RZ, R90.H1_H1 ;  /* 0x3000005aff5a7230 */ /* 0x000fe40000004100 */
[----:B------:R-:W-:Y:S01]  /*0bc0*/  FADD.FTZ R93, -R123, R93 ;  /* 0x0000005d7b5d7221 */ /* 0x000fe20000010100 */
[----:B------:R-:W-:Y:S01]  /*0bd0*/  FADD.FTZ R87, R84, R99 ;  /* 0x0000006354577221 */ /* 0x000fe20000010000 */
[----:B------:R-:W-:Y:S01]  /*0be0*/  FMUL.FTZ R97, R22, R97 ;  /* 0x0000006116617220 */ /* 0x000fe20000410000 */
[----:B------:R-:W-:Y:S01]  /*0bf0*/  FMUL.FTZ R98, R10, R89 ;  /* 0x000000590a627220 */ /* 0x000fe20000410000 */
[----:B------:R-:W-:Y:S01]  /*0c00*/  FFMA.FTZ R84, R96, R99, R85 ;  /* 0x0000006360547223 */ /* 0x000fe20000010055 */
[----:B------:R-:W-:-:S02]  /*0c10*/  HADD2.F32 R105, -RZ, R91.H0_H0 ;  /* 0x2000005bff697230 */ /* 0x000fc40000004100 */
[----:B------:R-:W-:Y:S01]  /*0c20*/  FADD.FTZ R103, -R123, R94 ;  /* 0x0000005e7b677221 */ /* 0x000fe20000010100 */
[C---:B------:R-:W-:Y:S01]  /*0c30*/  FMUL.FTZ R100, R22.reuse, R93 ;  /* 0x0000005d16647220 */ /* 0x040fe20000410000 */
[----:B------:R-:W-:Y:S01]  /*0c40*/  FMUL.FTZ R101, R11, R90 ;  /* 0x0000005a0b657220 */ /* 0x000fe20000410000 */
[----:B------:R-:W-:Y:S01]  /*0c50*/  FADD.FTZ R86, R87, R98 ;  /* 0x0000006257567221 */ /* 0x000fe20000010000 */
[----:B------:R-:W-:Y:S01]  /*0c60*/  FFMA.FTZ R85, R97, R98, R84 ;  /* 0x0000006261557223 */ /* 0x000fe20000010054 */
[----:B-1----:R-:W-:Y:S02]  /*0c70*/  HADD2.F32 R120, -RZ, R91.H1_H1 ;  /* 0x3000005bff787230 */ /* 0x002fe40000004100 */
        /* <DEDUP_REMOVED lines=21> */
.L_x_5935:
[----:B------:R-:W-:Y:S05]  /*0dd0*/  BSYNC B2 ;  /* 0x0000000000027941 */ /* 0x000fea0003800000 */
.L_x_5934:
        /* <DEDUP_REMOVED lines=9> */
[----:B--2---:R-:W-:Y:S01]  /*0e70*/  IMAD.WIDE.U32 R106, R125, 0x8, R106 ;  /* 0x000000087d6a7825 */ /* 0x004fe200078e006a */
[----:B------:R-:W-:-:S04]  /*0e80*/  ISETP.NE.U32.AND P0, PT, RZ, UR6, PT ;  /* 0x00000006ff007c0c */ /* 0x000fc8000bf05070 */
[----:B------:R1:W5:Y:S01]  /*0e90*/  LDG.E.64 R112, desc[UR4][R106.64] ;  /* 0x000000046a707981 */ /* 0x000362000c1e1b00 */
[----:B------:R-:W-:-:S13]  /*0ea0*/  ISETP.NE.AND.EX P0, PT, RZ, UR7, PT, P0 ;  /* 0x00000007ff007c0c */ /* 0x000fda000bf05300 */
[----:B------:R-:W-:-:S05]  /*0eb0*/  @P0 IMAD.WIDE.U32 R118, R141, 0x20, R118 ;  /* 0x000000208d760825 */ /* 0x000fca00078e0076 */
[----:B------:R-:W5:Y:S04]  /*0ec0*/  @P0 LDG.E.128 R28, desc[UR4][R118.64] ;  /* 0x00000004761c0981 */ /* 0x000f68000c1e1d00 */
[----:B------:R2:W5:Y:S01]  /*0ed0*/  @P0 LDG.E.128 R24, desc[UR4][R118.64+0x10] ;  /* 0x0000100476180981 */ /* 0x000562000c1e1d00 */
[C---:B---3--:R-:W-:Y:S01]  /*0ee0*/  FADD.FTZ R117, -R123.reuse, R85 ;  /* 0x000000557b757221 */ /* 0x048fe20000010100 */
[C---:B------:R-:W-:Y:S01]  /*0ef0*/  FADD.FTZ R121, -R123.reuse, R87 ;  /* 0x000000577b797221 */ /* 0x040fe20000010100 */
[C---:B------:R-:W-:Y:S01]  /*0f00*/  FADD.FTZ R111, -R123.reuse, R84 ;  /* 0x000000547b6f7221 */ /* 0x040fe20000010100 */
[----:B0-----:R-:W-:Y:S02]  /*0f10*/  FADD.FTZ R109, -R123, R86 ;  /* 0x000000567b6d7221 */ /* 0x001fe40000010100 */
[----:B------:R-:W-:Y:S01]  /*0f20*/  FMUL.FTZ R108, R22, R121 ;  /* 0x00000079166c7220 */ /* 0x000fe20000410000 */
[----:B----4-:R-:W-:-:S02]  /*0f30*/  HADD2.F32 R85, -RZ, R88.H0_H0 ;  /* 0x20000058ff557230 */ /* 0x010fc40000004100 */
[--C-:B------:R-:W-:Y:S02]  /*0f40*/  HADD2.F32 R84, -RZ, R89.reuse.H1_H1 ;  /* 0x30000059ff547230 */ /* 0x100fe40000004100 */
[----:B-1----:R-:W-:Y:S01]  /*0f50*/  FMUL.FTZ R107, R22, R111 ;  /* 0x0000006f166b7220 */ /* 0x002fe20000410000 */
[----:B------:R-:W-:Y:S02]  /*0f60*/  HADD2.F32 R88, -RZ, R88.H1_H1 ;  /* 0x30000058ff587230 */ /* 0x000fe40000004100 */
[----:B------:R-:W-:Y:S01]  /*0f70*/  FMUL.FTZ R110, R14, R85 ;  /* 0x000000550e6e7220 */ /* 0x000fe20000410000 */
[----:B------:R-:W-:Y:S02]  /*0f80*/  HADD2.F32 R87, -RZ, R89.H0_H0 ;  /* 0x20000059ff577230 */ /* 0x000fe40000004100 */
[C---:B------:R-:W-:Y:S01]  /*0f90*/  FMUL.FTZ R106, R22.reuse, R117 ;  /* 0x00000075166a7220 */ /* 0x040fe20000410000 */
[----:B------:R-:W-:Y:S01]  /*0fa0*/  FMUL.FTZ R109, R22, R109 ;  /* 0x0000006d166d7220 */ /* 0x000fe20000410000 */
        /* <DEDUP_REMOVED lines=19> */
[----:B------:R-:W-:Y:S01]  /*10e0*/  FMUL.FTZ R127, R22, R127 ;  /* 0x0000007f167f7220 */ /* 0x000fe20000410000 */
[----:B------:R-:W-:Y:S01]  /*10f0*/  FMUL.FTZ R126, R18, R89 ;  /* 0x00000059127e7220 */ /* 0x000fe20000410000 */
[----:B------:R-:W-:Y:S01]  /*1100*/  FADD.FTZ R87, R86, R117 ;  /* 0x0000007556577221 */ /* 0x000fe20000010000 */
[----:B------:R-:W-:Y:S01]  /*1110*/  FFMA.FTZ R84, R108, R117, R85 ;  /* 0x000000756c547223 */ /* 0x000fe20000010055 */
[----:B--2---:R-:W-:-:S02]  /*1120*/  HADD2.F32 R119, -RZ, R91.H0_H0 ;  /* 0x2000005bff777230 */ /* 0x004fc40000004100 */
[----:B------:R-:W-:Y:S01]  /*1130*/  FADD.FTZ R131, -R123, R94 ;  /* 0x0000005e7b837221 */ /* 0x000fe20000010100 */
[C---:B------:R-:W-:Y:S01]  /*1140*/  FMUL.FTZ R128, R22.reuse, R93 ;  /* 0x0000005d16807220 */ /* 0x040fe20000410000 */
[----:B------:R-:W-:Y:S01]  /*1150*/  FMUL.FTZ R129, R19, R90 ;  /* 0x0000005a13817220 */ /* 0x000fe20000410000 */
        /* <DEDUP_REMOVED lines=24> */
.L_x_5933:
[----:B------:R-:W-:Y:S05]  /*12e0*/  BSYNC B1 ;  /* 0x0000000000017941 */ /* 0x000fea0003800000 */
.L_x_5929:
        /* <DEDUP_REMOVED lines=20> */
.L_x_5985:
[----:B------:R-:W-:Y:S01]  /*1430*/  @P1 IADD3 R122, R122, -0x1, RZ ;  /* 0xffffffff7a7a1810 */ /* 0x000fe20007ffe0ff */
[----:B--2---:R-:W-:Y:S01]  /*1440*/  FADD.FTZ R84, R91, R84 ;  /* 0x000000545b547221 */ /* 0x004fe20000010000 */
[----:B------:R-:W-:Y:S01]  /*1450*/  HFMA2.MMA R140, -RZ, RZ, 0, 0 ;  /* 0x00000000ff8c7435 */ /* 0x000fe200000001ff */
[----:B----4-:R-:W-:Y:S01]  /*1460*/  FADD.FTZ R85, R90, R85 ;  /* 0x000000555a557221 */ /* 0x010fe20000010000 */
[----:B0-----:R-:W-:Y:S01]  /*1470*/  ISETP.NE.AND P0, PT, R5, RZ, PT ;  /* 0x000000ff0500720c */ /* 0x001fe20003f05270 */
[----:B------:R-:W-:Y:S02]  /*1480*/  @P1 IMAD R122, R122, R3, RZ ;  /* 0x000000037a7a1224 */ /* 0x000fe400078e02ff */
[----:B------:R-:W-:Y:S01]  /*1490*/  FMUL.FTZ R84, R84, UR8 ;  /* 0x0000000854547c20 */ /* 0x000fe20008410000 */
[----:B------:R-:W-:Y:S01]  /*14a0*/  @P1 LOP3.LUT R2, R0, 0x1f, RZ, 0xc0, !PT ;  /* 0x0000001f00021812 */ /* 0x000fe200078ec0ff */
[----:B------:R-:W-:Y:S01]  /*14b0*/  BSSY B1, `(.L_x_5937) ;  /* 0x00000b8000017945 */ /* 0x000fe20003800000 */
        /* <DEDUP_REMOVED lines=27> */
.L_x_5940:
[----:B------:R-:W-:Y:S05]  /*1670*/  BSYNC B2 ;  /* 0x0000000000027941 */ /* 0x000fea0003800000 */
.L_x_5939:
        /* <DEDUP_REMOVED lines=11> */
.L_x_5942:
[----:B------:R-:W-:Y:S05]  /*1730*/  BSYNC B2 ;  /* 0x0000000000027941 */ /* 0x000fea0003800000 */
.L_x_5941:
        /* <DEDUP_REMOVED lines=11> */
.L_x_5944:
[----:B------:R-:W-:Y:S05]  /*17f0*/  BSYNC B2 ;  /* 0x0000000000027941 */ /* 0x000fea0003800000 */
.L_x_5943:
        /* <DEDUP_REMOVED lines=11> */
.L_x_5946:
[----:B------:R-:W-:Y:S05]  /*18b0*/  BSYNC B2 ;  /* 0x0000000000027941 */ /* 0x000fea0003800000 */
.L_x_5945:
        /* <DEDUP_REMOVED lines=11> */
.L_x_5948:
[----:B------:R-:W-:Y:S05]  /*1970*/  BSYNC B2 ;  /* 0x0000000000027941 */ /* 0x000fea0003800000 */
.L_x_5947:
        /* <DEDUP_REMOVED lines=11> */
.L_x_5950:
[----:B------:R-:W-:Y:S05]  /*1a30*/  BSYNC B2 ;  /* 0x0000000000027941 */ /* 0x000fea0003800000 */
.L_x_5949:
        /* <DEDUP_REMOVED lines=12> */
.L_x_5952:
[----:B------:R-:W-:Y:S05]  /*1b00*/  BSYNC B2 ;  /* 0x0000000000027941 */ /* 0x000fea0003800000 */
.L_x_5951:
        /* <DEDUP_REMOVED lines=12> */
.L_x_5954:
[----:B------:R-:W-:Y:S05]  /*1bd0*/  BSYNC B2 ;  /* 0x0000000000027941 */ /* 0x000fea0003800000 */
.L_x_5953:
        /* <DEDUP_REMOVED lines=32> */
[----:B------:R-:W-:Y:S02]  /*1de0*/  @P1 F2FP.F16.F32.PACK_AB R89, RZ, R89 ;  /* 0x00000059ff59123e */ /* 0x000fe400000000ff */
[----:B------:R-:W-:Y:S01]  /*1df0*/  @P1 FSEL R118, R118, RZ, P6 ;  /* 0x000000ff76761208 */ /* 0x000fe20003000000 */
[----:B------:R-:W-:Y:S01]  /*1e00*/  @P1 FMUL.FTZ R122, R123, R122 ;  /* 0x0000007a7b7a1220 */ /* 0x000fe20000410000 */
[----:B------:R-:W-:-:S02]  /*1e10*/  @P1 LOP3.LUT P6, RZ, R115, 0xff0000, RZ, 0xc0, !PT ;  /* 0x00ff000073ff1812 */ /* 0x000fc400078cc0ff */
[----:B------:R-:W-:Y:S02]  /*1e20*/  @P1 F2FP.F16.F32.PACK_AB R90, RZ, R90 ;  /* 0x0000005aff5a123e */ /* 0x000fe400000000ff */
[----:B------:R-:W-:Y:S02]  /*1e30*/  @P1 FSEL R120, R120, RZ, P6 ;  /* 0x000000ff78781208 */ /* 0x000fe40003000000 */
[----:B------:R-:W-:Y:S01]  /*1e40*/  @P1 LOP3.LUT P6, RZ, R115, 0xff000000, RZ, 0xc0, !PT ;  /* 0xff00000073ff1812 */ /* 0x000fe200078cc0ff */
[----:B-1----:R-:W-:Y:S01]  /*1e50*/  @P0 IMAD.WIDE.U32 R86, R23, 0x20, R86 ;  /* 0x0000002017560825 */ /* 0x002fe200078e0056 */
[----:B------:R-:W-:Y:S02]  /*1e60*/  @P1 F2FP.F16.F32.PACK_AB R94, RZ, R94 ;  /* 0x0000005eff5e123e */ /* 0x000fe400000000ff */
[----:B------:R-:W-:Y:S02]  /*1e70*/  @P1 FSEL R122, R122, RZ, P6 ;  /* 0x000000ff7a7a1208 */ /* 0x000fe40003000000 */
[----:B------:R-:W-:-:S02]  /*1e80*/  @P1 F2FP.F16.F32.PACK_AB R120, RZ, R120 ;  /* 0x00000078ff78123e */ /* 0x000fc400000000ff */
[----:B------:R-:W-:Y:S01]  /*1e90*/  @P1 F2FP.F16.F32.PACK_AB R88, RZ, R88 ;  /* 0x00000058ff58123e */ /* 0x000fe200000000ff */
[----:B--2---:R-:W-:Y:S01]  /*1ea0*/  @P1 IMAD.WIDE.U32 R84, R140, 0x10, R84 ;  /* 0x000000108c541825 */ /* 0x004fe200078e0054 */
[----:B------:R-:W-:Y:S02]  /*1eb0*/  @P1 F2FP.F16.F32.PACK_AB R92, RZ, R92 ;  /* 0x0000005cff5c123e */ /* 0x000fe400000000ff */
[----:B------:R-:W-:Y:S02]  /*1ec0*/  @P1 F2FP.F16.F32.PACK_AB R118, RZ, R118 ;  /* 0x00000076ff76123e */ /* 0x000fe400000000ff */
[----:B------:R-:W-:Y:S02]  /*1ed0*/  @P1 F2FP.F16.F32.PACK_AB R122, RZ, R122 ;  /* 0x0000007aff7a123e */ /* 0x000fe400000000ff */
        /* <DEDUP_REMOVED lines=21> */
.L_x_5938:
[----:B------:R-:W-:Y:S05]  /*2030*/  BSYNC B1 ;  /* 0x0000000000017941 */ /* 0x000fea0003800000 */
.L_x_5937:
        /* <DEDUP_REMOVED lines=25> */
.L_x_5958:
[----:B------:R-:W-:Y:S05]  /*21d0*/  BSYNC B2 ;  /* 0x0000000000027941 */ /* 0x000fea0003800000 */
.L_x_5957:
        /* <DEDUP_REMOVED lines=11> */
.L_x_5960:
[----:B------:R-:W-:Y:S05]  /*2290*/  BSYNC B2 ;  /* 0x0000000000027941 */ /* 0x000fea0003800000 */
.L_x_5959:
        /* <DEDUP_REMOVED lines=11> */
.L_x_5962:
[----:B------:R-:W-:Y:S05]  /*2350*/  BSYNC B2 ;  /* 0x0000000000027941 */ /* 0x000fea0003800000 */
.L_x_5961:
        /* <DEDUP_REMOVED lines=11> */
.L_x_5964:
[----:B------:R-:W-:Y:S05]  /*2410*/  BSYNC B2 ;  /* 0x0000000000027941 */ /* 0x000fea0003800000 */
.L_x_5963:
        /* <DEDUP_REMOVED lines=11> */
.L_x_5966:
[----:B------:R-:W-:Y:S05]  /*24d0*/  BSYNC B2 ;  /* 0x0000000000027941 */ /* 0x000fea0003800000 */
.L_x_5965:
        /* <DEDUP_REMOVED lines=11> */
.L_x_5968:
[----:B------:R-:W-:Y:S05]  /*2590*/  BSYNC B2 ;  /* 0x0000000000027941 */ /* 0x000fea0003800000 */
.L_x_5967:
        /* <DEDUP_REMOVED lines=12> */
.L_x_5970:
[----:B------:R-:W-:Y:S05]  /*2660*/  BSYNC B2 ;  /* 0x0000000000027941 */ /* 0x000fea0003800000 */
.L_x_5969:
        /* <DEDUP_REMOVED lines=12> */
.L_x_5972:
[----:B------:R-:W-:Y:S05]  /*2730*/  BSYNC B2 ;  /* 0x0000000000027941 */ /* 0x000fea0003800000 */
.L_x_5971:
        /* <DEDUP_REMOVED lines=35> */
[----:B------:R-:W-:Y:S02]  /*2970*/  @P1 F2FP.F16.F32.PACK_AB R88, RZ, R88 ;  /* 0x00000058ff58123e */ /* 0x000fe400000000ff */
[----:B------:R-:W-:Y:S02]  /*2980*/  @P1 F2FP.F16.F32.PACK_AB R92, RZ, R92 ;  /* 0x0000005cff5c123e */ /* 0x000fe400000000ff */
[----:B------:R-:W-:Y:S02]  /*2990*/  @P1 FSEL R124, R124, RZ, P6 ;  /* 0x000000ff7c7c1208 */ /* 0x000fe40003000000 */
[----:B------:R-:W-:-:S02]  /*29a0*/  @P1 F2FP.F16.F32.PACK_AB R118, RZ, R118 ;  /* 0x00000076ff76123e */ /* 0x000fc400000000ff */
[----:B------:R-:W-:Y:S01]  /*29b0*/  @P1 F2FP.F16.F32.PACK_AB R122, RZ, R122 ;  /* 0x0000007aff7a123e */ /* 0x000fe200000000ff */
[----:B0-----:R-:W-:Y:S01]  /*29c0*/  @P1 IMAD.WIDE.U32 R22, R140, 0x10, R22 ;  /* 0x000000108c161825 */ /* 0x001fe200078e0016 */
[----:B------:R-:W-:Y:S02]  /*29d0*/  ISETP.NE.AND.EX P2, PT, R87, RZ, PT, P2 ;  /* 0x000000ff5700720c */ /* 0x000fe40003f45320 */
[----:B------:R-:W-:Y:S02]  /*29e0*/  @P1 F2FP.F16.F32.PACK_AB R90, RZ, R90 ;  /* 0x0000005aff5a123e */ /* 0x000fe400000000ff */
[----:B------:R-:W-:Y:S02]  /*29f0*/  @P1 F2FP.F16.F32.PACK_AB R94, RZ, R94 ;  /* 0x0000005eff5e123e */ /* 0x000fe400000000ff */
[----:B------:R-:W-:Y:S02]  /*2a00*/  @P1 F2FP.F16.F32.PACK_AB R120, RZ, R120 ;  /* 0x00000078ff78123e */ /* 0x000fe400000000ff */
[----:B------:R-:W-:-:S02]  /*2a10*/  @P1 F2FP.F16.F32.PACK_AB R124, RZ, R124 ;  /* 0x0000007cff7c123e */ /* 0x000fc400000000ff */
        /* <DEDUP_REMOVED lines=19> */
.L_x_5956:
[----:B------:R-:W-:Y:S05]  /*2b50*/  BSYNC B1 ;  /* 0x0000000000017941 */ /* 0x000fea0003800000 */
.L_x_5955:
[----:B--2---:R-:W2:Y:S02]  /*2b60*/  LDC.64 R22, c[0x0][0x210] ;  /* 0x00008400ff167b82 */ /* 0x004ea40000000a00 */
[----:B--2---:R-:W-:-:S04]  /*2b70*/  LEA R4, R22, R4, 0x2 ;  /* 0x0000000416047211 */ /* 0x004fc800078e10ff */
[----:B------:R-:W-:-:S13]  /*2b80*/  ISETP.GE.AND P0, PT, R4, R23, PT ;  /* 0x000000170400720c */ /* 0x000fda0003f06270 */
[----:B------:R-:W-:Y:S05]  /*2b90*/  @!P0 BRA `(.L_x_5973) ;  /* 0xffffffd800188947 */ /* 0x000fea000383ffff */
.L_x_5928:
[----:B------:R-:W-:Y:S05]  /*2ba0*/  BSYNC B0 ;  /* 0x0000000000007941 */ /* 0x000fea0003800000 */
.L_x_5927:
[----:B------:R-:W2:Y:S01]  /*2bb0*/  S2R R5, SR_CgaCtaId ;  /* 0x0000000000057919 */ /* 0x000ea20000008800 */
[----:B------:R-:W-:Y:S01]  /*2bc0*/  SHF.R.U32.HI R4, RZ, 0x5, R0 ;  /* 0x00000005ff047819 */ /* 0x000fe20000011600 */
[----:B------:R-:W-:Y:S05]  /*2bd0*/  WARPSYNC.ALL ;  /* 0x0000000000007948 */ /* 0x000fea0003800000 */
[----:B------:R-:W-:Y:S01]  /*2be0*/  MOV R2, 0x400 ;  /* 0x0000040000027802 */ /* 0x000fe20000000f00 */
[----:B-----5:R-:W4:Y:S01]  /*2bf0*/  S2R R20, SR_CTAID.X ;  /* 0x0000000000147919 */ /* 0x020f220000002500 */
        /* <DEDUP_REMOVED lines=13> */
[----:B------:R-:W-:Y:S03]  /*2cd0*/  STS.128 [R2], R44 ;  /* 0x0000002c02007388 */ /* 0x000fe60000000c00 */
[----:B------:R-:W-:Y:S01]  /*2ce0*/  IADD3 R18, P4, R31, R0, RZ ;  /* 0x000000001f127210 */ /* 0x000fe20007f9e0ff */
[----:B------:R-:W-:Y:S04]  /*2cf0*/  STS.128 [R2+0x10], R48 ;  /* 0x0000103002007388 */ /* 0x000fe80000000c00 */
        /* <DEDUP_REMOVED lines=76> */
[----:B------:R-:W-:Y:S01]  /*31c0*/  @P3 IADD3.X R37, RZ, R37, RZ, P4, !PT ;  /* 0x00000025ff253210 */ /* 0x000fe200027fe4ff */
[----:B------:R-:W-:Y:S01]  /*31d0*/  FADD.FTZ R0, RZ, R0 ;  /* 0x00000000ff007221 */ /* 0x000fe20000010000 */
[----:B------:R-:W-:-:S03]  /*31e0*/  FADD.FTZ R35, R4, R35 ;  /* 0x0000002304237221 */ /* 0x000fc60000010000 */
        /* <DEDUP_REMOVED lines=15> */
[----:B------:R-:W-:Y:S01]  /*32e0*/  @P1 MOV R6, R12 ;  /* 0x0000000c00061202 */ /* 0x000fe20000000f00 */
[----:B0-----:R-:W-:Y:S01]  /*32f0*/  @P2 IMAD.MOV.U32 R3, RZ, RZ, R37 ;  /* 0x000000ffff032224 */ /* 0x001fe200078e0025 */
[----:B------:R-:W-:Y:S01]  /*3300*/  @P2 MOV R2, R18 ;  /* 0x0000001200022202 */ /* 0x000fe20000000f00 */
[----:B----4-:R-:W-:Y:S01]  /*3310*/  FADD.FTZ R27, R10, R27 ;  /* 0x0000001b0a1b7221 */ /* 0x010fe20000010000 */
[----:B------:R-:W-:Y:S02]  /*3320*/  @P2 IADD3 R18, P3, R18, 0x200, RZ ;  /* 0x0000020012122810 */ /* 0x000fe40007f7e0ff */
[----:B------:R-:W-:Y:S01]  /*3330*/  @P1 MOV R7, R29 ;  /* 0x0000001d00071202 */ /* 0x000fe20000000f00 */
[----:B------:R0:W-:Y:S01]  /*3340*/  @P2 STG.E desc[UR4][R2.64], R35 ;  /* 0x0000002302002986 */ /* 0x0001e2000c101904 */
[----:B------:R-:W-:-:S02]  /*3350*/  @P2 IADD3.X R37, RZ, R37, RZ, P3, !PT ;  /* 0x00000025ff252210 */ /* 0x000fc40001ffe4ff */
[----:B------:R-:W-:Y:S01]  /*3360*/  @P1 IADD3 R12, P4, R12, 0x200, RZ ;  /* 0x000002000c0c1810 */ /* 0x000fe20007f9e0ff */
[----:B------:R1:W-:Y:S03]  /*3370*/  @P2 STG.E desc[UR4][R4.64], R23 ;  /* 0x0000001704002986 */ /* 0x0003e6000c101904 */
[----:B------:R-:W-:Y:S02]  /*3380*/  @P1 IADD3.X R29, RZ, R29, RZ, P4, !PT ;  /* 0x0000001dff1d1210 */ /* 0x000fe400027fe4ff */
[----:B0-----:R-:W-:Y:S02]  /*3390*/  @P1 MOV R2, R18 ;  /* 0x0000001200021202 */ /* 0x001fe40000000f00 */
[----:B------:R-:W-:Y:S02]  /*33a0*/  @P1 IADD3 R18, P3, R18, 0x200, RZ ;  /* 0x0000020012121810 */ /* 0x000fe40007f7e0ff */
[----:B------:R-:W-:-:S02]  /*33b0*/  @P1 MOV R3, R37 ;  /* 0x0000002500031202 */ /* 0x000fc40000000f00 */
[----:B-1----:R-:W-:Y:S01]  /*33c0*/  MOV R4, R12 ;  /* 0x0000000c00047202 */ /* 0x002fe20000000f00 */
[----:B------:R-:W-:Y:S01]  /*33d0*/  @P1 IMAD.X R37, RZ, RZ, R37, P3 ;  /* 0x000000ffff251224 */ /* 0x000fe200018e0625 */
[----:B------:R-:W-:Y:S01]  /*33e0*/  MOV R5, R29 ;  /* 0x0000001d00057202 */ /* 0x000fe20000000f00 */
        /* <DEDUP_REMOVED lines=8> */
.L_x_5936:
[----:B------:R-:W-:Y:S01]  /*3470*/  HFMA2.MMA R94, -RZ, RZ, 0, 5.9604644775390625e-08 ;  /* 0x00000001ff5e7435 */ /* 0x000fe200000001ff */
[----:B------:R-:W-:Y:S01]  /*3480*/  BSSY B1, `(.L_x_5974) ;  /* 0x0000007000017945 */ /* 0x000fe20003800000 */
[----:B------:R-:W-:Y:S01]  /*3490*/  MOV R95, R143 ;  /* 0x0000008f005f7202 */ /* 0x000fe20000000f00 */
[----:B------:R-:W-:Y:S01]  /*34a0*/  IMAD.MOV.U32 R92, RZ, RZ, -0x1 ;  /* 0xffffffffff5c7424 */ /* 0x000fe200078e00ff */
[----:B---3--:R-:W-:-:S07]  /*34b0*/  MOV R119, 0x1f ;  /* 0x0000001f00777802 */ /* 0x008fce0000000f00 */
[----:B0-2--5:R-:W-:Y:S05]  /*34c0*/  WARPSYNC.COLLECTIVE R92, `(.L_x_5975) ;  /* 0x000000005c087348 */ /* 0x025fea0003c00000 */
[----:B------:R1:W3:Y:S02]  /*34d0*/  SHFL.BFLY P0, R93, R95, R94, R119 ;  /* 0x0c00005e5f5d7389 */ /* 0x0002e40000000077 */
[----:B0123-5:R-:W-:Y:S01]  /*34e0*/  ENDCOLLECTIVE ;  /* 0x000000000000791b */ /* 0x02ffe20003800000 */
.L_x_5975:
[----:B------:R-:W-:Y:S05]  /*34f0*/  BSYNC B1 ;  /* 0x0000000000017941 */ /* 0x000fea0003800000 */
.L_x_5974:
        /* <DEDUP_REMOVED lines=8> */
.L_x_5976:
[----:B------:R-:W-:Y:S01]  /*3580*/  FADD.FTZ R84, R84, R143 ;  /* 0x0000008f54547221 */ /* 0x000fe20000010000 */
[----:B------:R-:W-:-:S04]  /*3590*/  HFMA2.MMA R94, -RZ, RZ, 0, 1.1920928955078125e-07 ;  /* 0x00000002ff5e7435 */ /* 0x000fc800000001ff */
[----:B------:R-:W-:Y:S02]  /*35a0*/  MOV R95, R84 ;  /* 0x00000054005f7202 */ /* 0x000fe40000000f00 */
[----:B------:R-:W-:-:S07]  /*35b0*/  MOV R85, R93 ;  /* 0x0000005d00557202 */ /* 0x000fce0000000f00 */
[----:B------:R-:W-:Y:S05]  /*35c0*/  WARPSYNC.COLLECTIVE R92, `(.L_x_5977) ;  /* 0x000000005c087348 */ /* 0x000fea0003c00000 */
[----:B------:R0:W1:Y:S02]  /*35d0*/  SHFL.BFLY P0, R93, R95, R94, R119 ;  /* 0x0c00005e5f5d7389 */ /* 0x0000640000000077 */
[----:B01----:R-:W-:Y:S01]  /*35e0*/  ENDCOLLECTIVE ;  /* 0x000000000000791b */ /* 0x003fe20003800000 */
.L_x_5977:
[----:B------:R-:W-:-:S05]  /*35f0*/  FADD.FTZ R85, R85, R140 ;  /* 0x0000008c55557221 */ /* 0x000fca0000010000 */
[----:B------:R-:W-:Y:S01]  /*3600*/  MOV R95, R85 ;  /* 0x00000055005f7202 */ /* 0x000fe20000000f00 */
[----:B------:R-:W-:-:S07]  /*3610*/  IMAD.MOV.U32 R87, RZ, RZ, R93 ;  /* 0x000000ffff577224 */ /* 0x000fce00078e005d */
[----:B------:R-:W-:Y:S05]  /*3620*/  WARPSYNC.COLLECTIVE R92, `(.L_x_5978) ;  /* 0x000000005c087348 */ /* 0x000fea0003c00000 */
[----:B------:R0:W1:Y:S02]  /*3630*/  SHFL.BFLY P0, R93, R95, R94, R119 ;  /* 0x0c00005e5f5d7389 */ /* 0x0000640000000077 */
[----:B01----:R-:W-:Y:S01]  /*3640*/  ENDCOLLECTIVE ;  /* 0x000000000000791b */ /* 0x003fe20003800000 */
.L_x_5978:
[----:B------:R-:W-:Y:S01]  /*3650*/  FADD.FTZ R87, R84, R87 ;  /* 0x0000005754577221 */ /* 0x000fe20000010000 */
[----:B------:R-:W-:-:S04]  /*3660*/  HFMA2.MMA R94, -RZ, RZ, 0, 2.384185791015625e-07 ;  /* 0x00000004ff5e7435 */ /* 0x000fc800000001ff */
[----:B------:R-:W-:Y:S02]  /*3670*/  MOV R95, R87 ;  /* 0x00000057005f7202 */ /* 0x000fe40000000f00 */
[----:B------:R-:W-:-:S07]  /*3680*/  MOV R86, R93 ;  /* 0x0000005d00567202 */ /* 0x000fce0000000f00 */
[----:B------:R-:W-:Y:S05]  /*3690*/  WARPSYNC.COLLECTIVE R92, `(.L_x_5979) ;  /* 0x000000005c087348 */ /* 0x000fea0003c00000 */
[----:B------:R0:W1:Y:S02]  /*36a0*/  SHFL.BFLY P0, R93, R95, R94, R119 ;  /* 0x0c00005e5f5d7389 */ /* 0x0000640000000077 */
[----:B01----:R-:W-:Y:S01]  /*36b0*/  ENDCOLLECTIVE ;  /* 0x000000000000791b */ /* 0x003fe20003800000 */
.L_x_5979:
[----:B------:R-:W-:-:S05]  /*36c0*/  FADD.FTZ R86, R85, R86 ;  /* 0x0000005655567221 */ /* 0x000fca0000010000 */
[----:B------:R-:W-:Y:S02]  /*36d0*/  MOV R95, R86 ;  /* 0x00000056005f7202 */ /* 0x000fe40000000f00 */
[----:B------:R-:W-:-:S07]  /*36e0*/  MOV R88, R93 ;  /* 0x0000005d00587202 */ /* 0x000fce0000000f00 */
[----:B------:R-:W-:Y:S05]  /*36f0*/  WARPSYNC.COLLECTIVE R92, `(.L_x_5980) ;  /* 0x000000005c087348 */ /* 0x000fea0003c00000 */
[----:B------:R0:W1:Y:S02]  /*3700*/  SHFL.BFLY P0, R93, R95, R94, R119 ;  /* 0x0c00005e5f5d7389 */ /* 0x0000640000000077 */
[----:B01----:R-:W-:Y:S01]  /*3710*/  ENDCOLLECTIVE ;  /* 0x000000000000791b */ /* 0x003fe20003800000 */
.L_x_5980:
[----:B------:R-:W-:-:S05]  /*3720*/  FADD.FTZ R88, R87, R88 ;  /* 0x0000005857587221 */ /* 0x000fca0000010000 */
[----:B------:R-:W-:Y:S01]  /*3730*/  MOV R95, R88 ;  /* 0x00000058005f7202 */ /* 0x000fe20000000f00 */
[----:B------:R-:W-:Y:S01]  /*3740*/  IMAD.MOV.U32 R94, RZ, RZ, 0x8 ;  /* 0x00000008ff5e7424 */ /* 0x000fe200078e00ff */
[----:B------:R-:W-:-:S07]  /*3750*/  MOV R89, R93 ;  /* 0x0000005d00597202 */ /* 0x000fce0000000f00 */
[----:B------:R-:W-:Y:S05]  /*3760*/  WARPSYNC.COLLECTIVE R92, `(.L_x_5981) ;  /* 0x000000005c087348 */ /* 0x000fea0003c00000 */
[----:B------:R0:W1:Y:S02]  /*3770*/  SHFL.BFLY P0, R93, R95, R94, R119 ;  /* 0x0c00005e5f5d7389 */ /* 0x0000640000000077 */
[----:B01----:R-:W-:Y:S01]  /*3780*/  ENDCOLLECTIVE ;  /* 0x000000000000791b */ /* 0x003fe20003800000 */
.L_x_5981:
[----:B------:R-:W-:-:S05]  /*3790*/  FADD.FTZ R89, R86, R89 ;  /* 0x0000005956597221 */ /* 0x000fca0000010000 */
[----:B------:R-:W-:Y:S02]  /*37a0*/  MOV R95, R89 ;  /* 0x00000059005f7202 */ /* 0x000fe40000000f00 */
[----:B------:R-:W-:-:S07]  /*37b0*/  MOV R91, R93 ;  /* 0x0000005d005b7202 */ /* 0x000fce0000000f00 */
[----:B------:R-:W-:Y:S05]  /*37c0*/  WARPSYNC.COLLECTIVE R92, `(.L_x_5982) ;  /* 0x000000005c087348 */ /* 0x000fea0003c00000 */
[----:B------:R0:W1:Y:S02]  /*37d0*/  SHFL.BFLY P0, R93, R95, R94, R119 ;  /* 0x0c00005e5f5d7389 */ /* 0x0000640000000077 */
[----:B01----:R-:W-:Y:S01]  /*37e0*/  ENDCOLLECTIVE ;  /* 0x000000000000791b */ /* 0x003fe20003800000 */
.L_x_5982:
[----:B------:R-:W-:Y:S01]  /*37f0*/  FADD.FTZ R91, R88, R91 ;  /* 0x0000005b585b7221 */ /* 0x000fe20000010000 */
[----:B------:R-:W-:-:S04]  /*3800*/  HFMA2.MMA R94, -RZ, RZ, 0, 9.5367431640625e-07 ;  /* 0x00000010ff5e7435 */ /* 0x000fc800000001ff */
[----:B------:R-:W-:Y:S02]  /*3810*/  MOV R95, R91 ;  /* 0x0000005b005f7202 */ /* 0x000fe40000000f00 */
[----:B------:R-:W-:-:S07]  /*3820*/  MOV R90, R93 ;  /* 0x0000005d005a7202 */ /* 0x000fce0000000f00 */
[----:B------:R-:W-:Y:S05]  /*3830*/  WARPSYNC.COLLECTIVE R92, `(.L_x_5983) ;  /* 0x000000005c087348 */ /* 0x000fea0003c00000 */
[----:B------:R0:W1:Y:S02]  /*3840*/  SHFL.BFLY P0, R93, R95, R94, R119 ;  /* 0x0c00005e5f5d7389 */ /* 0x0000640000000077 */
[----:B01----:R-:W-:Y:S01]  /*3850*/  ENDCOLLECTIVE ;  /* 0x000000000000791b */ /* 0x003fe20003800000 */
.L_x_5983:
[----:B------:R-:W-:-:S05]  /*3860*/  FADD.FTZ R90, R89, R90 ;  /* 0x0000005a595a7221 */ /* 0x000fca0000010000 */
[----:B------:R-:W-:Y:S02]  /*3870*/  MOV R95, R90 ;  /* 0x0000005a005f7202 */ /* 0x000fe40000000f00 */
[----:B------:R-:W-:-:S07]  /*3880*/  MOV R84, R93 ;  /* 0x0000005d00547202 */ /* 0x000fce0000000f00 */
[----:B------:R-:W-:Y:S05]  /*3890*/  WARPSYNC.COLLECTIVE R92, `(.L_x_5984) ;  /* 0x000000005c087348 */ /* 0x000fea0003c00000 */
[----:B------:R0:W1:Y:S02]  /*38a0*/  SHFL.BFLY P0, R93, R95, R94, R119 ;  /* 0x0c00005e5f5d7389 */ /* 0x0000640000000077 */
[----:B01----:R-:W-:Y:S01]  /*38b0*/  ENDCOLLECTIVE ;  /* 0x000000000000791b */ /* 0x003fe20003800000 */
.L_x_5984:
[----:B------:R-:W-:Y:S01]  /*38c0*/  MOV R85, R93 ;  /* 0x0000005d00557202 */ /* 0x000fe20000000f00 */
[----:B------:R-:W-:Y:S06]  /*38d0*/  BRA `(.L_x_5985) ;  /* 0xffffffd800d47947 */ /* 0x000fec000383ffff */
.L_x_5986:
        /* <DEDUP_REMOVED lines=10> */
.L_x_9203:


//--------------------- .text._ZN10layer_norm22ln_bwd_finalize_kernelINS_22Kernel_traits_finalizeILj512E6__halfS2_fS2_fjLb0ELj1024ELj4ENS_18Kernel_traits_baseILj512ES2_S2_fS2_fjLj1024EEEEELb0ELb1EEEvNS_9BwdParamsE --------------------------
	.section	.text._ZN10layer_norm22ln_bwd_finalize_kernelINS_22Kernel_traits_finalizeILj512E6__halfS2_fS2_fjLb0ELj1024ELj4ENS_18Kernel_traits_baseILj512ES2_S2_fS2_fjLj1024EEEEELb0ELb1EEEvNS_9BwdParamsE,"ax",@progbits
	.align	128
        .global         _ZN10layer_norm22ln_bwd_finalize_kernelINS_22Kernel_traits_finalizeILj512E6__halfS2_fS2_fjLb0ELj1024ELj4ENS_18Kernel_traits_baseILj512ES2_S2_fS2_fjLj1024EEEEELb0ELb1EEEvNS_9BwdParamsE
        .type           _ZN10layer_norm22ln_bwd_finalize_kernelINS_22Kernel_traits_finalizeILj512E6__halfS2_fS2_fjLb0ELj1024ELj4ENS_18Kernel_traits_baseILj512ES2_S2_fS2_fjLj1024EEEEELb0ELb1EEEvNS_9BwdParamsE,@function
        .size           _ZN10layer_norm22ln_bwd_finalize_kernelINS_22Kernel_traits_finalizeILj512E6__halfS2_fS2_fjLb0ELj1024ELj4ENS_18Kernel_traits_baseILj512ES2_S2_fS2_fjLj1024EEEEELb0ELb1EEEvNS_9BwdParamsE,(.L_x_9204 - _ZN10layer_norm22ln_bwd_finalize_kernelINS_22Kernel_traits_finalizeILj512E6__halfS2_fS2_fjLb0ELj1024ELj4ENS_18Kernel_traits_baseILj512ES2_S2_fS2_fjLj1024EEEEELb0ELb1EEEvNS_9BwdParamsE)
        .other          _ZN10layer_norm22ln_bwd_finalize_kernelINS_22Kernel_traits_finalizeILj512E6__halfS2_fS2_fjLb0ELj1024ELj4ENS_18Kernel_traits_baseILj512ES2_S2_fS2_fjLj1024EEEEELb0ELb1EEEvNS_9BwdParamsE,@"STO_CUDA_ENTRY STV_DEFAULT"
_ZN10layer_norm22ln_bwd_finalize_kernelINS_22Kernel_traits_finalizeILj512E6__halfS2_fS2_fjLb0ELj1024ELj4ENS_18Kernel_traits_baseILj512ES2_S2_fS2_fjLj1024EEEEELb0ELb1EEEvNS_9BwdParamsE:
.text._ZN10layer_norm22ln_bwd_finalize_kernelINS_22Kernel_traits_finalizeILj512E6__halfS2_fS2_fjLb0ELj1024ELj4ENS_18Kernel_traits_baseILj512ES2_S2_fS2_fjLj1024EEEEELb0ELb1EEEvNS_9BwdParamsE:
        /* <DEDUP_REMOVED lines=26> */
.L_x_5998:
        /* <DEDUP_REMOVED lines=31> */
.L_x_5991:
        /* <DEDUP_REMOVED lines=34> */
.L_x_5990:
[----:B------:R-:W-:Y:S05]  /*05b0*/  BSYNC B1 ;  /* 0x0000000000017941 */ /* 0x000fea0003800000 */
.L_x_5989:
        /* <DEDUP_REMOVED lines=25> */
.L_x_5993:
[----:B------:R-:W-:Y:S05]  /*0750*/  BSYNC B1 ;  /* 0x0000000000017941 */ /* 0x000fea0003800000 */
.L_x_5992:
        /* <DEDUP_REMOVED lines=12> */
.L_x_5988:
[----:B------:R-:W-:Y:S05]  /*0820*/  BSYNC B0 ;  /* 0x0000000000007941 */ /* 0x000fea0003800000 */
.L_x_5987:
        /* <DEDUP_REMOVED lines=29> */
.L_x_6009:
[----:B------:R-:W-:Y:S01]  /*0a00*/  @!P1 SHF.R.U32.HI R12, RZ, 0x3, R0 ;  /* 0x00000003ff0c9819 */ /* 0x000fe20000011600 */
[----:B----4-:R-:W-:Y:S01]  /*0a10*/  FADD.FTZ R14, R9, R14 ;  /* 0x0000000e090e7221 */ /* 0x010fe20000010000 */
[----:B---3--:R-:W-:Y:S02]  /*0a20*/  FADD.FTZ R11, R10, R11 ;  /* 0x0000000b0a0b7221 */ /* 0x008fe40000010000 */
[----:B------:R-:W-:-:S05]  /*0a30*/  @!P1 LOP3.LUT R12, R12, 0x1ffffffc, RZ, 0xc0, !PT ;  /* 0x1ffffffc0c0c9812 */ /* 0x000fca00078ec0ff */
[----:B------:R3:W-:Y:S04]  /*0a40*/  @!P1 STS [R12+UR4+0x2000], R14 ;  /* 0x0020000e0c009988 */ /* 0x0007e80008000804 */
[----:B------:R3:W-:Y:S02]  /*0a50*/  @!P1 STS [R12+UR4+0x2080], R11 ;  /* 0x0020800b0c009988 */ /* 0x0007e40008000804 */
.L_x_5994:
        /* <DEDUP_REMOVED lines=14> */
.L_x_5997:
[----:B------:R-:W-:Y:S05]  /*0b40*/  BSYNC B0 ;  /* 0x0000000000007941 */ /* 0x000fea0003800000 */
.L_x_5996:
[C---:B------:R-:W-:Y:S02]  /*0b50*/  ISETP.GT.U32.AND P1, PT, R3.reuse, -0x201, PT ;  /* 0xfffffdff0300780c */ /* 0x040fe40003f24070 */
[----:B------:R-:W-:Y:S02]  /*0b60*/  IADD3 R3, R3, 0x200, RZ ;  /* 0x0000020003037810 */ /* 0x000fe40007ffe0ff */
[----:B------:R-:W-:-:S09]  /*0b70*/  IADD3 R4, R4, 0x100, RZ ;  /* 0x0000010004047810 */ /* 0x000fd20007ffe0ff */
[----:B------:R-:W-:Y:S05]  /*0b80*/  @P1 BRA `(.L_x_5998) ;  /* 0xfffffff400841947 */ /* 0x000fea000383ffff */
[----:B------:R-:W-:Y:S05]  /*0b90*/  EXIT ;  /* 0x000000000000794d */ /* 0x000fea0003800000 */
.L_x_5995:
[----:B------:R-:W-:Y:S01]  /*0ba0*/  HFMA2.MMA R22, -RZ, RZ, 0, 1.847743988037109375e-06 ;  /* 0x0000001fff167435 */ /* 0x000fe200000001ff */
[----:B0--3--:R-:W-:Y:S01]  /*0bb0*/  MOV R20, R10 ;  /* 0x0000000a00147202 */ /* 0x009fe20000000f00 */
[----:B------:R-:W-:Y:S01]  /*0bc0*/  IMAD.MOV.U32 R19, RZ, RZ, 0x1 ;  /* 0x00000001ff137424 */ /* 0x000fe200078e00ff */
[----:B------:R-:W-:-:S08]  /*0bd0*/  MOV R17, 0xffffffff ;  /* 0xffffffff00117802 */ /* 0x000fd00000000f00 */
[----:B-12---:R-:W-:Y:S05]  /*0be0*/  WARPSYNC.COLLECTIVE R17, `(.L_x_5999) ;  /* 0x0000000011087348 */ /* 0x006fea0003c00000 */
[----:B------:R0:W3:Y:S02]  /*0bf0*/  SHFL.BFLY P2, R18, R20, R19, R22 ;  /* 0x0c00001314127389 */ /* 0x0000e40000040016 */
[----:B0123--:R-:W-:Y:S01]  /*0c00*/  ENDCOLLECTIVE ;  /* 0x000000000000791b */ /* 0x00ffe20003800000 */
.L_x_5999:
[----:B------:R-:W-:Y:S01]  /*0c10*/  HFMA2.MMA R19, -RZ, RZ, 0, 1.1920928955078125e-07 ;  /* 0x00000002ff137435 */ /* 0x000fe200000001ff */
[----:B------:R-:W-:-:S05]  /*0c20*/  MOV R11, R18 ;  /* 0x00000012000b7202 */ /* 0x000fca0000000f00 */
[----:B------:R-:W-:-:S04]  /*0c30*/  FADD.FTZ R11, R10, R11 ;  /* 0x0000000b0a0b7221 */ /* 0x000fc80000010000 */
[----:B------:R-:W-:-:S07]  /*0c40*/  IMAD.MOV.U32 R20, RZ, RZ, R11 ;  /* 0x000000ffff147224 */ /* 0x000fce00078e000b */
[----:B------:R-:W-:Y:S05]  /*0c50*/  WARPSYNC.COLLECTIVE R17, `(.L_x_6000) ;  /* 0x0000000011087348 */ /* 0x000fea0003c00000 */
[----:B------:R0:W1:Y:S02]  /*0c60*/  SHFL.BFLY P2, R18, R20, R19, R22 ;  /* 0x0c00001314127389 */ /* 0x0000640000040016 */
[----:B01----:R-:W-:Y:S01]  /*0c70*/  ENDCOLLECTIVE ;  /* 0x000000000000791b */ /* 0x003fe20003800000 */
.L_x_6000:
[----:B------:R-:W-:Y:S01]  /*0c80*/  IMAD.MOV.U32 R19, RZ, RZ, 0x4 ;  /* 0x00000004ff137424 */ /* 0x000fe200078e00ff */
[----:B------:R-:W-:-:S05]  /*0c90*/  MOV R12, R18 ;  /* 0x00000012000c7202 */ /* 0x000fca0000000f00 */
[----:B------:R-:W-:-:S05]  /*0ca0*/  FADD.FTZ R12, R11, R12 ;  /* 0x0000000c0b0c7221 */ /* 0x000fca0000010000 */
[----:B------:R-:W-:-:S07]  /*0cb0*/  MOV R20, R12 ;  /* 0x0000000c00147202 */ /* 0x000fce0000000f00 */
[----:B------:R-:W-:Y:S05]  /*0cc0*/  WARPSYNC.COLLECTIVE R17, `(.L_x_6001) ;  /* 0x0000000011087348 */ /* 0x000fea0003c00000 */
[----:B------:R0:W1:Y:S02]  /*0cd0*/  SHFL.BFLY P2, R18, R20, R19, R22 ;  /* 0x0c00001314127389 */ /* 0x0000640000040016 */
[----:B01----:R-:W-:Y:S01]  /*0ce0*/  ENDCOLLECTIVE ;  /* 0x000000000000791b */ /* 0x003fe20003800000 */
.L_x_6001:
[----:B------:R-:W-:Y:S01]  /*0cf0*/  HFMA2.MMA R19, -RZ, RZ, 0, 4.76837158203125e-07 ;  /* 0x00000008ff137435 */ /* 0x000fe200000001ff */
[----:B------:R-:W-:-:S05]  /*0d00*/  MOV R13, R18 ;  /* 0x00000012000d7202 */ /* 0x000fca0000000f00 */
[----:B------:R-:W-:-:S05]  /*0d10*/  FADD.FTZ R13, R12, R13 ;  /* 0x0000000d0c0d7221 */ /* 0x000fca0000010000 */
[----:B------:R-:W-:-:S07]  /*0d20*/  MOV R20, R13 ;  /* 0x0000000d00147202 */ /* 0x000fce0000000f00 */
[----:B------:R-:W-:Y:S05]  /*0d30*/  WARPSYNC.COLLECTIVE R17, `(.L_x_6002) ;  /* 0x0000000011087348 */ /* 0x000fea0003c00000 */
[----:B------:R0:W1:Y:S02]  /*0d40*/  SHFL.BFLY P2, R18, R20, R19, R22 ;  /* 0x0c00001314127389 */ /* 0x0000640000040016 */
[----:B01----:R-:W-:Y:S01]  /*0d50*/  ENDCOLLECTIVE ;  /* 0x000000000000791b */ /* 0x003fe20003800000 */
.L_x_6002:
[----:B------:R-:W-:Y:S01]  /*0d60*/  HFMA2.MMA R19, -RZ, RZ, 0, 9.5367431640625e-07 ;  /* 0x00000010ff137435 */ /* 0x000fe200000001ff */
[----:B------:R-:W-:-:S04]  /*0d70*/  IMAD.MOV.U32 R10, RZ, RZ, R18 ;  /* 0x000000ffff0a7224 */ /* 0x000fc800078e0012 */
[----:B------:R-:W-:-:S05]  /*0d80*/  FADD.FTZ R10, R13, R10 ;  /* 0x0000000a0d0a7221 */ /* 0x000fca0000010000 */
[----:B------:R-:W-:-:S07]  /*0d90*/  MOV R20, R10 ;  /* 0x0000000a00147202 */ /* 0x000fce0000000f00 */
[----:B------:R-:W-:Y:S05]  /*0da0*/  WARPSYNC.COLLECTIVE R17, `(.L_x_6003) ;  /* 0x0000000011087348 */ /* 0x000fea0003c00000 */
[----:B------:R0:W1:Y:S02]  /*0db0*/  SHFL.BFLY P2, R18, R20, R19, R22 ;  /* 0x0c00001314127389 */ /* 0x0000640000040016 */
[----:B01----:R-:W-:Y:S01]  /*0dc0*/  ENDCOLLECTIVE ;  /* 0x000000000000791b */ /* 0x003fe20003800000 */
.L_x_6003:
[----:B------:R-:W-:Y:S01]  /*0dd0*/  HFMA2.MMA R19, -RZ, RZ, 0, 5.9604644775390625e-08 ;  /* 0x00000001ff137435 */ /* 0x000fe200000001ff */
[----:B------:R-:W-:Y:S01]  /*0de0*/  IMAD.MOV.U32 R20, RZ, RZ, R9 ;  /* 0x000000ffff147224 */ /* 0x000fe200078e0009 */
[----:B------:R-:W-:-:S09]  /*0df0*/  MOV R11, R18 ;  /* 0x00000012000b7202 */ /* 0x000fd20000000f00 */
[----:B------:R-:W-:Y:S05]  /*0e00*/  WARPSYNC.COLLECTIVE R17, `(.L_x_6004) ;  /* 0x0000000011087348 */ /* 0x000fea0003c00000 */
[----:B------:R0:W1:Y:S02]  /*0e10*/  SHFL.BFLY P2, R18, R20, R19, R22 ;  /* 0x0c00001314127389 */ /* 0x0000640000040016 */
[----:B01----:R-:W-:Y:S01]  /*0e20*/  ENDCOLLECTIVE ;  /* 0x000000000000791b */ /* 0x003fe20003800000 */
.L_x_6004:
[----:B------:R-:W-:Y:S01]  /*0e30*/  HFMA2.MMA R19, -RZ, RZ, 0, 1.1920928955078125e-07 ;  /* 0x00000002ff137435 */ /* 0x000fe200000001ff */
[----:B------:R-:W-:-:S05]  /*0e40*/  MOV R12, R18 ;  /* 0x00000012000c7202 */ /* 0x000fca0000000f00 */
[----:B------:R-:W-:-:S05]  /*0e50*/  FADD.FTZ R14, R9, R12 ;  /* 0x0000000c090e7221 */ /* 0x000fca0000010000 */
[----:B------:R-:W-:-:S07]  /*0e60*/  MOV R20, R14 ;  /* 0x0000000e00147202 */ /* 0x000fce0000000f00 */
[----:B------:R-:W-:Y:S05]  /*0e70*/  WARPSYNC.COLLECTIVE R17, `(.L_x_6005) ;  /* 0x0000000011087348 */ /* 0x000fea0003c00000 */
[----:B------:R0:W1:Y:S02]  /*0e80*/  SHFL.BFLY P2, R18, R20, R19, R22 ;  /* 0x0c00001314127389 */ /* 0x0000640000040016 */
[----:B01----:R-:W-:Y:S01]  /*0e90*/  ENDCOLLECTIVE ;  /* 0x000000000000791b */ /* 0x003fe20003800000 */
.L_x_6005:
[----:B------:R-:W-:Y:S01]  /*0ea0*/  HFMA2.MMA R19, -RZ, RZ, 0, 2.384185791015625e-07 ;  /* 0x00000004ff137435 */ /* 0x000fe200000001ff */
[----:B------:R-:W-:-:S04]  /*0eb0*/  IMAD.MOV.U32 R13, RZ, RZ, R18 ;  /* 0x000000ffff0d7224 */ /* 0x000fc800078e0012 */
[----:B------:R-:W-:-:S05]  /*0ec0*/  FADD.FTZ R15, R14, R13 ;  /* 0x0000000d0e0f7221 */ /* 0x000fca0000010000 */
[----:B------:R-:W-:-:S07]  /*0ed0*/  MOV R20, R15 ;  /* 0x0000000f00147202 */ /* 0x000fce0000000f00 */
[----:B------:R-:W-:Y:S05]  /*0ee0*/  WARPSYNC.COLLECTIVE R17, `(.L_x_6006) ;  /* 0x0000000011087348 */ /* 0x000fea0003c00000 */
[----:B------:R0:W1:Y:S02]  /*0ef0*/  SHFL.BFLY P2, R18, R20, R19, R22 ;  /* 0x0c00001314127389 */ /* 0x0000640000040016 */
[----:B01----:R-:W-:Y:S01]  /*0f00*/  ENDCOLLECTIVE ;  /* 0x000000000000791b */ /* 0x003fe20003800000 */
.L_x_6006:
[----:B------:R-:W-:Y:S01]  /*0f10*/  IMAD.MOV.U32 R19, RZ, RZ, 0x8 ;  /* 0x00000008ff137424 */ /* 0x000fe200078e00ff */
[----:B------:R-:W-:-:S05]  /*0f20*/  MOV R16, R18 ;  /* 0x0000001200107202 */ /* 0x000fca0000000f00 */
[----:B------:R-:W-:-:S05]  /*0f30*/  FADD.FTZ R16, R15, R16 ;  /* 0x000000100f107221 */ /* 0x000fca0000010000 */
[----:B------:R-:W-:-:S07]  /*0f40*/  MOV R20, R16 ;  /* 0x0000001000147202 */ /* 0x000fce0000000f00 */
[----:B------:R-:W-:Y:S05]  /*0f50*/  WARPSYNC.COLLECTIVE R17, `(.L_x_6007) ;  /* 0x0000000011087348 */ /* 0x000fea0003c00000 */
[----:B------:R0:W1:Y:S02]  /*0f60*/  SHFL.BFLY P2, R18, R20, R19, R22 ;  /* 0x0c00001314127389 */ /* 0x0000640000040016 */
[----:B01----:R-:W-:Y:S01]  /*0f70*/  ENDCOLLECTIVE ;  /* 0x000000000000791b */ /* 0x003fe20003800000 */
.L_x_6007:
[----:B------:R-:W-:Y:S01]  /*0f80*/  HFMA2.MMA R19, -RZ, RZ, 0, 9.5367431640625e-07 ;  /* 0x00000010ff137435 */ /* 0x000fe200000001ff */
[----:B------:R-:W-:-:S05]  /*0f90*/  MOV R9, R18 ;  /* 0x0000001200097202 */ /* 0x000fca0000000f00 */
[----:B------:R-:W-:-:S05]  /*0fa0*/  FADD.FTZ R9, R16, R9 ;  /* 0x0000000910097221 */ /* 0x000fca0000010000 */
[----:B------:R-:W-:-:S07]  /*0fb0*/  MOV R20, R9 ;  /* 0x0000000900147202 */ /* 0x000fce0000000f00 */
[----:B------:R-:W-:Y:S05]  /*0fc0*/  WARPSYNC.COLLECTIVE R17, `(.L_x_6008) ;  /* 0x0000000011087348 */ /* 0x000fea0003c00000 */
[----:B------:R0:W1:Y:S02]  /*0fd0*/  SHFL.BFLY P2, R18, R20, R19, R22 ;  /* 0x0c00001314127389 */ /* 0x0000640000040016 */
[----:B01----:R-:W-:Y:S01]  /*0fe0*/  ENDCOLLECTIVE ;  /* 0x000000000000791b */ /* 0x003fe20003800000 */
.L_x_6008:
[----:B------:R-:W-:Y:S01]  /*0ff0*/  MOV R14, R18 ;  /* 0x00000012000e7202 */ /* 0x000fe20000000f00 */
[----:B------:R-:W-:Y:S06]  /*1000*/  BRA `(.L_x_6009) ;  /* 0xfffffff8007c7947 */ /* 0x000fec000383ffff */
.L_x_6010:
        /* <DEDUP_REMOVED lines=15> */
.L_x_9204:


//--------------------- .text._ZN10layer_norm13ln_bwd_kernelINS_13Kernel_traitsI6__halfS2_fS2_fjLj512ELj1ELj4ELj1ELj16ENS_18Kernel_traits_baseILj512ES2_S2_fS2_fjLj128EEEEELb1ELb0ELb1ELb1EEEvNS_9BwdParamsE --------------------------
	.section	.text._ZN10layer_norm13ln_bwd_kernelINS_13Kernel_traitsI6__halfS2_fS2_fjLj512ELj1ELj4ELj1ELj16ENS_18Kernel_traits_baseILj512ES2_S2_fS2_fjLj128EEEEELb1ELb0ELb1ELb1EEEvNS_9BwdParamsE,"ax",@progbits
	.align	128
        .global         _ZN10layer_norm13ln_bwd_kernelINS_13Kernel_traitsI6__halfS2_fS2_fjLj512ELj1ELj4ELj1ELj16ENS_18Kernel_traits_baseILj512ES2_S2_fS2_fjLj128EEEEELb1ELb0ELb1ELb1EEEvNS_9BwdParamsE
        .type           _ZN10layer_norm13ln_bwd_kernelINS_13Kernel_traitsI6__halfS2_fS2_fjLj512ELj1ELj4ELj1ELj16ENS_18Kernel_traits_baseILj512ES2_S2_fS2_fjLj128EEEEELb1ELb0ELb1ELb1EEEvNS_9BwdParamsE,@function
        .size           _ZN10layer_norm13ln_bwd_kernelINS_13Kernel_traitsI6__halfS2_fS2_fjLj512ELj1ELj4ELj1ELj16ENS_18Kernel_traits_baseILj512ES2_S2_fS2_fjLj128EEEEELb1ELb0ELb1ELb1EEEvNS_9BwdParamsE,(.L_x_9205 - _ZN10layer_norm13ln_bwd_kernelINS_13Kernel_traitsI6__halfS2_fS2_fjLj512ELj1ELj4ELj1ELj16ENS_18Kernel_traits_baseILj512ES2_S2_fS2_fjLj128EEEEELb1ELb0ELb1ELb1EEEvNS_9BwdParamsE)
        .other          _ZN10layer_norm13ln_bwd_kernelINS_13Kernel_traitsI6__halfS2_fS2_fjLj512ELj1ELj4ELj1ELj16ENS_18Kernel_traits_baseILj512ES2_S2_fS2_fjLj128EEEEELb1ELb0ELb1ELb1EEEvNS_9BwdParamsE,@"STO_CUDA_ENTRY STV_DEFAULT"
_ZN10layer_norm13ln_bwd_kernelINS_13Kernel_traitsI6__halfS2_fS2_fjLj512ELj1ELj4ELj1ELj16ENS_18Kernel_traits_baseILj512ES2_S2_fS2_fjLj128EEEEELb1ELb0ELb1ELb1EEEvNS_9BwdParamsE:
.text._ZN10layer_norm13ln_bwd_kernelINS_13Kernel_traitsI6__halfS2_fS2_fjLj512ELj1ELj4ELj1ELj16ENS_18Kernel_traits_baseILj512ES2_S2_fS2_fjLj128EEEEELb1ELb0ELb1ELb1EEEvNS_9BwdParamsE:
        /* <DEDUP_REMOVED lines=29> */
.L_x_6012:
[----:B------:R-:W-:Y:S01]  /*01d0*/  SHF.L.U32 R0, R109, 0x4, RZ ;  /* 0x000000046d007819 */ /* 0x000fe200000006ff */
[----:B------:R-:W-:-:S03]  /*01e0*/  ULDC.64 UR6, c[0x0][0x260] ;  /* 0x0000980000067ab9 */ /* 0x000fc60000000a00 */
        /* <DEDUP_REMOVED lines=21> */
[----:B--2---:R-:W-:-:S02]  /*0340*/  HADD2.F32 R17, -RZ, R7.H0_H0 ;  /* 0x20000007ff117230 */ /* 0x004fc40000004100 */
[----:B------:R-:W-:Y:S02]  /*0350*/  HADD2.F32 R16, -RZ, R7.H1_H1 ;  /* 0x30000007ff107230 */ /* 0x000fe40000004100 */
[----:B------:R-:W0:Y:S01]  /*0360*/  LDC.U8 R7, c[0x0][0x2a0] ;  /* 0x0000a800ff077b82 */ /* 0x000e220000000000 */
[--C-:B------:R-:W-:Y:S02]  /*0370*/  HADD2.F32 R19, -RZ, R6.reuse.H0_H0 ;  /* 0x20000006ff137230 */ /* 0x100fe40000004100 */
[----:B------:R-:W-:Y:S01]  /*0380*/  HADD2.F32 R18, -RZ, R6.H1_H1 ;  /* 0x30000006ff127230 */ /* 0x000fe20000004100 */
[----:B------:R-:W-:Y:S01]  /*0390*/  LOP3.LUT R6, R109, 0x1f, RZ, 0xc0, !PT ;  /* 0x0000001f6d067812 */ /* 0x000fe200078ec0ff */
[--C-:B------:R-:W-:Y:S02]  /*03a0*/  HADD2.F32 R23, -RZ, R4.reuse.H0_H0 ;  /* 0x20000004ff177230 */ /* 0x100fe40000004100 */
[----:B------:R-:W-:Y:S02]  /*03b0*/  HADD2.F32 R22, -RZ, R4.H1_H1 ;  /* 0x30000004ff167230 */ /* 0x000fe40000004100 */
[----:B------:R-:W-:-:S02]  /*03c0*/  HADD2.F32 R21, -RZ, R5.H0_H0 ;  /* 0x20000005ff157230 */ /* 0x000fc40000004100 */
[----:B------:R-:W-:Y:S02]  /*03d0*/  HADD2.F32 R20, -RZ, R5.H1_H1 ;  /* 0x30000005ff147230 */ /* 0x000fe40000004100 */
[--C-:B---3--:R-:W-:Y:S02]  /*03e0*/  HADD2.F32 R15, -RZ, R24.reuse.H0_H0 ;  /* 0x20000018ff0f7230 */ /* 0x108fe40000004100 */
[----:B------:R-:W-:Y:S02]  /*03f0*/  HADD2.F32 R14, -RZ, R24.H1_H1 ;  /* 0x30000018ff0e7230 */ /* 0x000fe40000004100 */
[--C-:B------:R-:W-:Y:S02]  /*0400*/  HADD2.F32 R13, -RZ, R25.reuse.H0_H0 ;  /* 0x20000019ff0d7230 */ /* 0x100fe40000004100 */
[----:B------:R-:W-:Y:S02]  /*0410*/  HADD2.F32 R12, -RZ, R25.H1_H1 ;  /* 0x30000019ff0c7230 */ /* 0x000fe40000004100 */
[----:B------:R-:W-:-:S02]  /*0420*/  HADD2.F32 R11, -RZ, R26.H0_H0 ;  /* 0x2000001aff0b7230 */ /* 0x000fc40000004100 */
[----:B------:R-:W-:Y:S02]  /*0430*/  HADD2.F32 R10, -RZ, R26.H1_H1 ;  /* 0x3000001aff0a7230 */ /* 0x000fe40000004100 */
[--C-:B------:R-:W-:Y:S02]  /*0440*/  HADD2.F32 R9, -RZ, R27.reuse.H0_H0 ;  /* 0x2000001bff097230 */ /* 0x100fe40000004100 */
[----:B------:R-:W-:-:S07]  /*0450*/  HADD2.F32 R8, -RZ, R27.H1_H1 ;  /* 0x3000001bff087230 */ /* 0x000fce0000004100 */
.L_x_6050:
        /* <DEDUP_REMOVED lines=24> */
[----:B------:R-:W0:Y:S01]  /*05e0*/  LDC.64 R110, c[0x0][0x240] ;  /* 0x00009000ff6e7b82 */ /* 0x000e220000000a00 */
[----:B------:R-:W-:Y:S01]  /*05f0*/  MOV R2, UR10 ;  /* 0x0000000a00027c02 */ /* 0x000fe20008000f00 */
[----:B------:R-:W-:-:S03]  /*0600*/  HFMA2.MMA R113, -RZ, RZ, 0, 0 ;  /* 0x00000000ff717435 */ /* 0x000fc600000001ff */
[----:B------:R-:W-:-:S07]  /*0610*/  ISETP.NE.U32.AND P0, PT, R2, RZ, PT ;  /* 0x000000ff0200720c */ /* 0x000fce0003f05070 */
[----:B------:R-:W-:Y:S02]  /*0620*/  @P5 IADD3 R0, R134, -0x1, RZ ;  /* 0xffffffff86005810 */ /* 0x000fe40007ffe0ff */
[----:B------:R-:W-:-:S03]  /*0630*/  @P5 LOP3.LUT R6, R109, 0x1f, RZ, 0xc0, !PT ;  /* 0x0000001f6d065812 */ /* 0x000fc600078ec0ff */
[----:B------:R-:W-:Y:S01]  /*0640*/  @P5 IMAD R84, R0, R137, RZ ;  /* 0x0000008900545224 */ /* 0x000fe200078e02ff */
[----:B------:R-:W-:-:S04]  /*0650*/  MOV R0, UR11 ;  /* 0x0000000b00007c02 */ /* 0x000fc80008000f00 */
[----:B------:R-:W-:Y:S02]  /*0660*/  @P5 SHF.R.S32.HI R85, RZ, 0x1f, R84 ;  /* 0x0000001fff555819 */ /* 0x000fe40000011454 */
[----:B------:R-:W-:Y:S02]  /*0670*/  ISETP.NE.AND.EX P0, PT, R0, RZ, PT, P0 ;  /* 0x000000ff0000720c */ /* 0x000fe40003f05300 */
[----:B------:R-:W-:-:S04]  /*0680*/  @P5 LEA.HI R85, R85, R84, RZ, 0x3 ;  /* 0x0000005455555211 */ /* 0x000fc800078f18ff */
[----:B------:R-:W-:-:S04]  /*0690*/  @P5 LEA.HI.SX32 R113, R85, R6, 0x1d ;  /* 0x0000000655715211 */ /* 0x000fc800078feaff */
[C---:B------:R-:W-:Y:S01]  /*06a0*/  IADD3 R85, R113.reuse, 0x20, RZ ;  /* 0x0000002071557810 */ /* 0x040fe20007ffe0ff */
[--C-:B0-----:R-:W-:Y:S02]  /*06b0*/  IMAD.WIDE.U32 R112, R113, 0x8, R110.reuse ;  /* 0x0000000871707825 */ /* 0x101fe400078e006e */
[----:B------:R0:W5:Y:S02]  /*06c0*/  @P0 LDG.E.128 R36, desc[UR4][R120.64] ;  /* 0x0000000478240981 */ /* 0x000164000c1e1d00 */
[----:B------:R-:W-:Y:S02]  /*06d0*/  IMAD.WIDE.U32 R110, R85, 0x8, R110 ;  /* 0x00000008556e7825 */ /* 0x000fe400078e006e */
        /* <DEDUP_REMOVED lines=8> */
.L_x_6015:
        /* <DEDUP_REMOVED lines=8> */
[----:B-1----:R-:W1:Y:S03]  /*07e0*/  LDC.64 R110, c[0x0][0x240] ;  /* 0x00009000ff6e7b82 */ /* 0x002e660000000a00 */
[----:B------:R-:W-:Y:S01]  /*07f0*/  LEA.HI.SX32 R3, R3, R6, 0x1d ;  /* 0x0000000603037211 */ /* 0x000fe200078feaff */
[----:B0-----:R-:W-:-:S04]  /*0800*/  IMAD.WIDE.U32 R112, R133, 0x20, R114 ;  /* 0x0000002085707825 */ /* 0x001fc800078e0072 */
[----:B------:R-:W-:Y:S01]  /*0810*/  IMAD.WIDE.U32 R114, R4, 0x20, R114 ;  /* 0x0000002004727825 */ /* 0x000fe200078e0072 */
[----:B------:R-:W4:Y:S03]  /*0820*/  LDG.E.128 R84, desc[UR4][R112.64] ;  /* 0x0000000470547981 */ /* 0x000f26000c1e1d00 */
[C---:B---3--:R-:W-:Y:S01]  /*0830*/  IMAD.WIDE.U32 R88, R3.reuse, 0x10, R100 ;  /* 0x0000001003587825 */ /* 0x048fe200078e0064 */
[----:B------:R-:W3:Y:S04]  /*0840*/  LDG.E.128 R104, desc[UR4][R114.64+0x10] ;  /* 0x0000100472687981 */ /* 0x000ee8000c1e1d00 */
[----:B------:R0:W3:Y:S04]  /*0850*/  LDG.E.128 R92, desc[UR4][R112.64+0x10] ;  /* 0x00001004705c7981 */ /* 0x0000e8000c1e1d00 */
[----:B------:R-:W3:Y:S04]  /*0860*/  LDG.E.128 R88, desc[UR4][R88.64] ;  /* 0x0000000458587981 */ /* 0x000ee8000c1e1d00 */
[----:B------:R4:W3:Y:S01]  /*0870*/  LDG.E.128 R96, desc[UR4][R114.64] ;  /* 0x0000000472607981 */ /* 0x0008e2000c1e1d00 */
[----:B------:R-:W-:-:S02]  /*0880*/  IADD3 R3, R3, 0x20, RZ ;  /* 0x0000002003037810 */ /* 0x000fc40007ffe0ff */
[----:B-----5:R-:W-:-:S03]  /*0890*/  ISETP.GE.AND P5, PT, R134, 0x1, PT ;  /* 0x000000018600780c */ /* 0x020fc60003fa6270 */
[----:B------:R-:W-:-:S06]  /*08a0*/  IMAD.WIDE.U32 R100, R3, 0x10, R100 ;  /* 0x0000001003647825 */ /* 0x000fcc00078e0064 */
[----:B------:R-:W3:Y:S04]  /*08b0*/  LDG.E.128 R100, desc[UR4][R100.64] ;  /* 0x0000000464647981 */ /* 0x000ee8000c1e1d00 */
[----:B------:R-:W-:-:S05]  /*08c0*/  @P5 IADD3 R0, R134, -0x1, RZ ;  /* 0xffffffff86005810 */ /* 0x000fca0007ffe0ff */
[----:B------:R-:W-:-:S05]  /*08d0*/  @P5 IMAD R3, R0, R137, RZ ;  /* 0x0000008900035224 */ /* 0x000fca00078e02ff */
[----:B------:R-:W-:-:S04]  /*08e0*/  @P5 SHF.R.S32.HI R122, RZ, 0x1f, R3 ;  /* 0x0000001fff7a5819 */ /* 0x000fc80000011403 */
[----:B------:R-:W-:Y:S02]  /*08f0*/  @P5 LEA.HI R3, R122, R3, RZ, 0x3 ;  /* 0x000000037a035211 */ /* 0x000fe400078f18ff */
[----:B0-----:R-:W-:Y:S02]  /*0900*/  MOV R113, RZ ;  /* 0x000000ff00717202 */ /* 0x001fe40000000f00 */
[----:B------:R-:W-:-:S04]  /*0910*/  @P5 LEA.HI.SX32 R113, R3, R6, 0x1d ;  /* 0x0000000603715211 */ /* 0x000fc800078feaff */
[C---:B------:R-:W-:Y:S01]  /*0920*/  IADD3 R3, R113.reuse, 0x20, RZ ;  /* 0x0000002071037810 */ /* 0x040fe20007ffe0ff */
[----:B-1----:R-:W-:-:S04]  /*0930*/  IMAD.WIDE.U32 R112, R113, 0x8, R110 ;  /* 0x0000000871707825 */ /* 0x002fc800078e006e */
        /* <DEDUP_REMOVED lines=12> */
[----:B--2---:R-:W-:-:S05]  /*0a00*/  FSEL R132, R116, RZ, !P0 ;  /* 0x000000ff74847208 */ /* 0x004fca0004000000 */
[C---:B----4-:R-:W-:Y:S01]  /*0a10*/  FADD.FTZ R116, -R132.reuse, R85 ;  /* 0x0000005584747221 */ /* 0x050fe20000010100 */
[C---:B------:R-:W-:Y:S01]  /*0a20*/  FADD.FTZ R114, -R132.reuse, R84 ;  /* 0x0000005484727221 */ /* 0x040fe20000010100 */
[C---:B---3--:R-:W-:Y:S01]  /*0a30*/  FADD.FTZ R106, -R132.reuse, R106 ;  /* 0x0000006a846a7221 */ /* 0x048fe20000010100 */
[C---:B------:R-:W-:Y:S01]  /*0a40*/  FADD.FTZ R144, -R132.reuse, R105 ;  /* 0x0000006984907221 */ /* 0x040fe20000010100 */
[C---:B------:R-:W-:Y:S01]  /*0a50*/  FADD.FTZ R86, -R132.reuse, R86 ;  /* 0x0000005684567221 */ /* 0x040fe20000010100 */
[C---:B------:R-:W-:Y:S01]  /*0a60*/  FMUL.FTZ R3, R5.reuse, R114 ;  /* 0x0000007205037220 */ /* 0x040fe20000410000 */
[----:B------:R-:W-:Y:S01]  /*0a70*/  FMUL.FTZ R105, R5, R106 ;  /* 0x0000006a05697220 */ /* 0x000fe20000410000 */
[--C-:B------:R-:W-:Y:S02]  /*0a80*/  HADD2.F32 R85, -RZ, R88.reuse.H0_H0 ;  /* 0x20000058ff557230 */ /* 0x100fe40000004100 */
[----:B------:R-:W-:Y:S02]  /*0a90*/  HADD2.F32 R88, -RZ, R88.H1_H1 ;  /* 0x30000058ff587230 */ /* 0x000fe40000004100 */
[----:B------:R-:W-:Y:S01]  /*0aa0*/  FADD.FTZ R122, -R132, R87 ;  /* 0x00000057847a7221 */ /* 0x000fe20000010100 */
[----:B------:R-:W-:-:S02]  /*0ab0*/  HADD2.F32 R117, -RZ, R90.H0_H0 ;  /* 0x2000005aff757230 */ /* 0x000fc40000004100 */
[-C--:B------:R-:W-:Y:S01]  /*0ac0*/  FMUL.FTZ R106, R23, R85.reuse ;  /* 0x00000055176a7220 */ /* 0x080fe20000410000 */
[----:B0-----:R-:W-:Y:S02]  /*0ad0*/  HADD2.F32 R119, -RZ, R90.H1_H1 ;  /* 0x3000005aff777230 */ /* 0x001fe40000004100 */
[C---:B------:R-:W-:Y:S01]  /*0ae0*/  FADD.FTZ R90, -R132.reuse, R92 ;  /* 0x0000005c845a7221 */ /* 0x040fe20000010100 */
[--C-:B------:R-:W-:Y:S02]  /*0af0*/  HADD2.F32 R87, -RZ, R89.reuse.H0_H0 ;  /* 0x20000059ff577230 */ /* 0x100fe40000004100 */
        /* <DEDUP_REMOVED lines=10> */
[----:B------:R-:W-:Y:S01]  /*0ba0*/  FFMA.FTZ R60, R3, R85, R60 ;  /* 0x00000055033c7223 */ /* 0x000fe2000001003c */
[----:B------:R-:W-:Y:S01]  /*0bb0*/  FADD.FTZ R56, R56, R85 ;  /* 0x0000005538387221 */ /* 0x000fe20000010000 */
[----:B------:R-:W-:Y:S01]  /*0bc0*/  FMUL.FTZ R107, R22, R88 ;  /* 0x00000058166b7220 */ /* 0x000fe20000410000 */
[----:B------:R-:W-:Y:S01]  /*0bd0*/  FADD.FTZ R86, RZ, R106 ;  /* 0x0000006aff567221 */ /* 0x000fe20000010000 */
[----:B------:R-:W-:Y:S01]  /*0be0*/  FMUL.FTZ R92, R5, R116 ;  /* 0x00000074055c7220 */ /* 0x000fe20000410000 */
[----:B------:R-:W-:Y:S01]  /*0bf0*/  FFMA.FTZ R85, R3, R106, RZ ;  /* 0x0000006a03557223 */ /* 0x000fe200000100ff */
[----:B------:R-:W-:-:S02]  /*0c00*/  HADD2.F32 R89, -RZ, R89.H1_H1 ;  /* 0x30000059ff597230 */ /* 0x000fc40000004100 */
[-C--:B------:R-:W-:Y:S01]  /*0c10*/  FFMA.FTZ R62, R93, R87.reuse, R62 ;  /* 0x000000575d3e7223 */ /* 0x080fe2000001003e */
[----:B------:R-:W-:Y:S01]  /*0c20*/  FADD.FTZ R58, R58, R87 ;  /* 0x000000573a3a7221 */ /* 0x000fe20000010000 */
[----:B------:R-:W-:Y:S01]  /*0c30*/  FMUL.FTZ R114, R21, R87 ;  /* 0x0000005715727220 */ /* 0x000fe20000410000 */
[----:B------:R-:W-:Y:S01]  /*0c40*/  FADD.FTZ R87, R86, R107 ;  /* 0x0000006b56577221 */ /* 0x000fe20000010000 */
[C---:B------:R-:W-:Y:S01]  /*0c50*/  FFMA.FTZ R86, R92.reuse, R107, R85 ;  /* 0x0000006b5c567223 */ /* 0x040fe20000010055 */
[----:B------:R-:W-:Y:S01]  /*0c60*/  FFMA.FTZ R61, R92, R88, R61 ;  /* 0x000000585c3d7223 */ /* 0x000fe2000001003d */
[----:B------:R-:W-:Y:S01]  /*0c70*/  FADD.FTZ R57, R57, R88 ;  /* 0x0000005839397221 */ /* 0x000fe20000010000 */
        /* <DEDUP_REMOVED lines=39> */
[--C-:B------:R-:W-:Y:S02]  /*0ef0*/  HADD2.F32 R128, -RZ, R102.reuse.H0_H0 ;  /* 0x20000066ff807230 */ /* 0x100fe40000004100 */
[----:B------:R-:W-:Y:S01]  /*0f00*/  FFMA.FTZ R70, R101, R126, R70 ;  /* 0x0000007e65467223 */ /* 0x000fe20000010046 */
[----:B------:R-:W-:-:S02]  /*0f10*/  HADD2.F32 R129, -RZ, R102.H1_H1 ;  /* 0x30000066ff817230 */ /* 0x000fc40000004100 */
[----:B------:R-:W-:Y:S01]  /*0f20*/  FMUL.FTZ R102, R5, R142 ;  /* 0x0000008e05667220 */ /* 0x000fe20000410000 */
[----:B------:R-:W-:Y:S01]  /*0f30*/  FADD.FTZ R50, R50, R126 ;  /* 0x0000007e32327221 */ /* 0x000fe20000010000 */
[----:B------:R-:W-:Y:S01]  /*0f40*/  FADD.FTZ R87, R86, R125 ;  /* 0x0000007d56577221 */ /* 0x000fe20000010000 */
[----:B------:R-:W-:Y:S01]  /*0f50*/  FMUL.FTZ R126, R13, R126 ;  /* 0x0000007e0d7e7220 */ /* 0x000fe20000410000 */
[----:B------:R-:W-:Y:S01]  /*0f60*/  FFMA.FTZ R86, R100, R125, R85 ;  /* 0x0000007d64567223 */ /* 0x000fe20000010055 */
[--C-:B------:R-:W-:Y:S02]  /*0f70*/  HADD2.F32 R130, -RZ, R103.reuse.H0_H0 ;  /* 0x20000067ff827230 */ /* 0x100fe40000004100 */
[-C--:B------:R-:W-:Y:S01]  /*0f80*/  FFMA.FTZ R71, R102, R127.reuse, R71 ;  /* 0x0000007f66477223 */ /* 0x080fe20000010047 */
[----:B------:R-:W-:Y:S02]  /*0f90*/  HADD2.F32 R84, -RZ, R103.H1_H1 ;  /* 0x30000067ff547230 */ /* 0x000fe40000004100 */
[----:B------:R-:W-:Y:S01]  /*0fa0*/  FMUL.FTZ R103, R5, R104 ;  /* 0x0000006805677220 */ /* 0x000fe20000410000 */
[----:B------:R-:W-:Y:S01]  /*0fb0*/  FADD.FTZ R51, R51, R127 ;  /* 0x0000007f33337221 */ /* 0x000fe20000010000 */
        /* <DEDUP_REMOVED lines=37> */
.L_x_6016:
[----:B------:R-:W-:Y:S05]  /*1210*/  BSYNC B1 ;  /* 0x0000000000017941 */ /* 0x000fea0003800000 */
.L_x_6014:
        /* <DEDUP_REMOVED lines=24> */
.L_x_6062:
        /* <DEDUP_REMOVED lines=28> */
.L_x_6019:
[----:B------:R-:W-:Y:S05]  /*1560*/  BSYNC B1 ;  /* 0x0000000000017941 */ /* 0x000fea0003800000 */
.L_x_6018:
        /* <DEDUP_REMOVED lines=17> */
.L_x_6021:
[----:B------:R-:W-:Y:S05]  /*1680*/  BSYNC B1 ;  /* 0x0000000000017941 */ /* 0x000fea0003800000 */
.L_x_6020:
        /* <DEDUP_REMOVED lines=10> */
.L_x_6023:
[----:B------:R-:W-:Y:S05]  /*1730*/  BSYNC B1 ;  /* 0x0000000000017941 */ /* 0x000fea0003800000 */
.L_x_6022:
        /* <DEDUP_REMOVED lines=10> */
.L_x_6025:
[----:B------:R-:W-:Y:S05]  /*17e0*/  BSYNC B1 ;  /* 0x0000000000017941 */ /* 0x000fea0003800000 */
.L_x_6024:
        /* <DEDUP_REMOVED lines=10> */
.L_x_6027:
[----:B------:R-:W-:Y:S05]  /*1890*/  BSYNC B1 ;  /* 0x0000000000017941 */ /* 0x000fea0003800000 */
.L_x_6026:
        /* <DEDUP_REMOVED lines=37> */
.L_x_6029:
[----:B------:R-:W-:Y:S05]  /*1af0*/  BSYNC B1 ;  /* 0x0000000000017941 */ /* 0x000fea0003800000 */
.L_x_6028:
        /* <DEDUP_REMOVED lines=8> */
.L_x_6031:
[----:B------:R-:W-:Y:S05]  /*1b80*/  BSYNC B1 ;  /* 0x0000000000017941 */ /* 0x000fea0003800000 */
.L_x_6030:
[----:B------:R-:W-:Y:S01]  /*1b90*/  ISETP.NE.U32.AND P0, PT, R86, RZ, PT ;  /* 0x000000ff5600720c */ /* 0x000fe20003f05070 */
[----:B------:R-:W2:Y:S01]  /*1ba0*/  @P5 LDC.64 R112, c[0x0][0x2f8] ;  /* 0x0000be00ff705b82 */ /* 0x000ea20000000a00 */
[----:B------:R-:W-:Y:S01]  /*1bb0*/  @P5 F2FP.F16.F32.PACK_AB R86, RZ, R90 ;  /* 0x0000005aff56523e */ /* 0x000fe200000000ff */
[----:B-1----:R-:W-:Y:S01]  /*1bc0*/  @P5 FMUL.FTZ R89, R120, R89 ;  /* 0x0000005978595220 */ /* 0x002fe20000410000 */
[----:B------:R-:W-:Y:S01]  /*1bd0*/  @P5 F2FP.F16.F32.PACK_AB R138, RZ, R91 ;  /* 0x0000005bff8a523e */ /* 0x000fe200000000ff */
[----:B------:R-:W-:Y:S01]  /*1be0*/  HFMA2.MMA R137, -RZ, RZ, 0, 0 ;  /* 0x00000000ff897435 */ /* 0x000fe200000001ff */
[----:B------:R-:W-:Y:S01]  /*1bf0*/  @P5 F2FP.F16.F32.PACK_AB R139, RZ, R139 ;  /* 0x0000008bff8b523e */ /* 0x000fe200000000ff */
[----:B------:R-:W-:Y:S01]  /*1c00*/  @P5 FMUL.FTZ R88, R89, R88 ;  /* 0x0000005859585220 */ /* 0x000fe20000410000 */
[----:B------:R-:W-:Y:S01]  /*1c10*/  @P5 F2FP.F16.F32.PACK_AB R144, RZ, R144 ;  /* 0x00000090ff90523e */ /* 0x000fe200000000ff */
        /* <DEDUP_REMOVED lines=10> */
[----:B------:R-:W-:Y:S02]  /*1cc0*/  @P5 F2FP.F16.F32.PACK_AB R146, RZ, R146 ;  /* 0x00000092ff92523e */ /* 0x000fe400000000ff */
[----:B------:R-:W-:Y:S02]  /*1cd0*/  @!P6 ISETP.NE.AND.EX P4, PT, R0, RZ, PT, P4 ;  /* 0x000000ff0000e20c */ /* 0x000fe40003f85340 */
[----:B------:R-:W-:Y:S02]  /*1ce0*/  @P5 PRMT R81, R81, 0x5410, R144 ;  /* 0x0000541051515816 */ /* 0x000fe40000000090 */
[----:B------:R-:W-:Y:S02]  /*1cf0*/  @P5 LEA.HI.SX32 R137, R147, R6, 0x1d ;  /* 0x0000000693895211 */ /* 0x000fe400078feaff */
[----:B------:R-:W-:Y:S02]  /*1d00*/  ISETP.NE.AND.EX P0, PT, R87, RZ, PT, P0 ;  /* 0x000000ff5700720c */ /* 0x000fe40003f05300 */
[----:B------:R-:W-:-:S02]  /*1d10*/  @P5 PRMT R80, R80, 0x5410, R138 ;  /* 0x0000541050505816 */ /* 0x000fc4000000008a */
[----:B------:R-:W-:Y:S02]  /*1d20*/  @P5 PRMT R82, R146, 0x7610, R82 ;  /* 0x0000761092525816 */ /* 0x000fe40000000052 */
        /* <DEDUP_REMOVED lines=9> */
.L_x_6033:
[----:B------:R-:W-:Y:S05]  /*1dc0*/  BSYNC B1 ;  /* 0x0000000000017941 */ /* 0x000fea0003800000 */
.L_x_6032:
[----:B-1----:R-:W-:Y:S01]  /*1dd0*/  @P5 FMUL.FTZ R91, R144, R91 ;  /* 0x0000005b905b5220 */ /* 0x002fe20000410000 */
[----:B------:R-:W-:Y:S01]  /*1de0*/  @P5 FSEL R84, R84, RZ, P3 ;  /* 0x000000ff54545208 */ /* 0x000fe20001800000 */
[----:B0-----:R-:W-:Y:S01]  /*1df0*/  @P1 IMAD.WIDE.U32 R138, R133, 0x20, R118 ;  /* 0x00000020858a1825 */ /* 0x001fe200078e0076 */
[----:B------:R-:W-:-:S03]  /*1e00*/  @P5 PRMT R82, R82, 0x5410, R88 ;  /* 0x0000541052525816 */ /* 0x000fc60000000058 */
[----:B------:R-:W-:Y:S01]  /*1e10*/  @P5 FMUL.FTZ R90, R91, R90 ;  /* 0x0000005a5b5a5220 */ /* 0x000fe20000410000 */
[----:B------:R-:W-:Y:S01]  /*1e20*/  @P5 F2FP.F16.F32.PACK_AB R118, RZ, R84 ;  /* 0x00000054ff76523e */ /* 0x000fe200000000ff */
        /* <DEDUP_REMOVED lines=14> */
[----:B------:R-:W-:Y:S02]  /*1f10*/  @P5 F2FP.F16.F32.PACK_AB R119, RZ, R119 ;  /* 0x00000077ff77523e */ /* 0x000fe400000000ff */
        /* <DEDUP_REMOVED lines=33> */
.L_x_6035:
[----:B------:R-:W-:Y:S05]  /*2130*/  BSYNC B1 ;  /* 0x0000000000017941 */ /* 0x000fea0003800000 */
.L_x_6034:
        /* <DEDUP_REMOVED lines=8> */
.L_x_6037:
[----:B------:R-:W-:Y:S05]  /*21c0*/  BSYNC B1 ;  /* 0x0000000000017941 */ /* 0x000fea0003800000 */
.L_x_6036:
        /* <DEDUP_REMOVED lines=15> */
.L_x_6039:
[----:B------:R-:W-:Y:S05]  /*22c0*/  BSYNC B1 ;  /* 0x0000000000017941 */ /* 0x000fea0003800000 */
.L_x_6038:
        /* <DEDUP_REMOVED lines=9> */
.L_x_6041:
[----:B------:R-:W-:Y:S05]  /*2360*/  BSYNC B1 ;  /* 0x0000000000017941 */ /* 0x000fea0003800000 */
.L_x_6040:
        /* <DEDUP_REMOVED lines=8> */
.L_x_6043:
[----:B------:R-:W-:Y:S05]  /*23f0*/  BSYNC B1 ;  /* 0x0000000000017941 */ /* 0x000fea0003800000 */
.L_x_6042:
        /* <DEDUP_REMOVED lines=8> */
.L_x_6045:
[----:B------:R-:W-:Y:S05]  /*2480*/  BSYNC B1 ;  /* 0x0000000000017941 */ /* 0x000fea0003800000 */
.L_x_6044:
        /* <DEDUP_REMOVED lines=17> */
.L_x_6047:
[----:B------:R-:W-:Y:S05]  /*25a0*/  BSYNC B1 ;  /* 0x0000000000017941 */ /* 0x000fea0003800000 */
.L_x_6046:
        /* <DEDUP_REMOVED lines=15> */
[----:B------:R-:W-:-:S02]  /*26a0*/  @P5 F2FP.F16.F32.PACK_AB R113, RZ, R113 ;  /* 0x00000071ff71523e */ /* 0x000fc400000000ff */
[----:B------:R-:W-:Y:S02]  /*26b0*/  @P5 F2FP.F16.F32.PACK_AB R120, RZ, R120 ;  /* 0x00000078ff78523e */ /* 0x000fe400000000ff */
[----:B------:R-:W-:Y:S02]  /*26c0*/  @P5 FSEL R88, R88, RZ, P4 ;  /* 0x000000ff58585208 */ /* 0x000fe40002000000 */
[----:B------:R-:W-:Y:S02]  /*26d0*/  @P5 F2FP.F16.F32.PACK_AB R86, RZ, R86 ;  /* 0x00000056ff56523e */ /* 0x000fe400000000ff */
[----:B------:R-:W-:Y:S02]  /*26e0*/  @!P6 ISETP.NE.U32.AND P2, PT, R2, RZ, PT ;  /* 0x000000ff0200e20c */ /* 0x000fe40003f45070 */
[----:B------:R-:W-:Y:S02]  /*26f0*/  @P5 F2FP.F16.F32.PACK_AB R118, RZ, R118 ;  /* 0x00000076ff76523e */ /* 0x000fe400000000ff */
[----:B------:R-:W-:-:S02]  /*2700*/  @P5 F2FP.F16.F32.PACK_AB R84, RZ, R84 ;  /* 0x00000054ff54523e */ /* 0x000fc400000000ff */
[----:B------:R-:W-:Y:S02]  /*2710*/  @P5 F2FP.F16.F32.PACK_AB R88, RZ, R88 ;  /* 0x00000058ff58523e */ /* 0x000fe400000000ff */
[----:B------:R-:W-:Y:S02]  /*2720*/  @P5 F2FP.F16.F32.PACK_AB R90, RZ, R90 ;  /* 0x0000005aff5a523e */ /* 0x000fe400000000ff */
        /* <DEDUP_REMOVED lines=23> */
.L_x_6049:
[----:B------:R-:W-:Y:S05]  /*28a0*/  BSYNC B1 ;  /* 0x0000000000017941 */ /* 0x000fea0003800000 */
.L_x_6048:
[----:B------:R-:W0:Y:S01]  /*28b0*/  @P5 LDC.64 R84, c[0x0][0x298] ;  /* 0x0000a600ff545b82 */ /* 0x000e220000000a00 */
[----:B------:R-:W-:Y:S02]  /*28c0*/  @P5 LOP3.LUT P2, RZ, R111, 0xff000000, RZ, 0xc0, !PT ;  /* 0xff0000006fff5812 */ /* 0x000fe4000784c0ff */
[----:B------:R-:W-:Y:S02]  /*28d0*/  @P5 IADD3 R137, R137, 0x20, RZ ;  /* 0x0000002089895810 */ /* 0x000fe40007ffe0ff */
[----:B------:R-:W-:-:S03]  /*28e0*/  SEL R75, R112, R75, P0 ;  /* 0x0000004b704b7207 */ /* 0x000fc60000000000 */
[----:B------:R-:W1:Y:S08]  /*28f0*/  @P1 LDC.64 R88, c[0x0][0x308] ;  /* 0x0000c200ff581b82 */ /* 0x000e700000000a00 */
[----:B------:R-:W2:Y:S01]  /*2900*/  @P5 LDC.64 R86, c[0x0][0x2f8] ;  /* 0x0000be00ff565b82 */ /* 0x000ea20000000a00 */
[----:B0-----:R-:W-:-:S04]  /*2910*/  @P5 FMUL.FTZ R85, R112, R85 ;  /* 0x0000005570555220 */ /* 0x001fc80000410000 */
[----:B------:R-:W-:-:S03]  /*2920*/  @P5 FMUL.FTZ R0, R85, R84 ;  /* 0x0000005455005220 */ /* 0x000fc60000410000 */
[----:B------:R-:W0:Y:S01]  /*2930*/  LDC.64 R84, c[0x0][0x210] ;  /* 0x00008400ff547b82 */ /* 0x000e220000000a00 */
[----:B-1----:R-:W-:Y:S01]  /*2940*/  @P1 IMAD.WIDE.U32 R88, R4, 0x20, R88 ;  /* 0x0000002004581825 */ /* 0x002fe200078e0058 */
[----:B------:R-:W-:-:S04]  /*2950*/  @P5 FSEL R0, R0, RZ, P2 ;  /* 0x000000ff00005208 */ /* 0x000fc80001000000 */
[----:B------:R-:W-:Y:S01]  /*2960*/  @P5 F2FP.F16.F32.PACK_AB R0, RZ, R0 ;  /* 0x00000000ff00523e */ /* 0x000fe200000000ff */
        /* <DEDUP_REMOVED lines=8> */
.L_x_6013:
[----:B------:R-:W-:Y:S05]  /*29f0*/  BSYNC B0 ;  /* 0x0000000000007941 */ /* 0x000fea0003800000 */
.L_x_6011:
        /* <DEDUP_REMOVED lines=107> */
.L_x_6017:
        /* <DEDUP_REMOVED lines=8> */
.L_x_6052:
[----:B------:R-:W-:Y:S05]  /*3130*/  BSYNC B1 ;  /* 0x0000000000017941 */ /* 0x000fea0003800000 */
.L_x_6051:
        /* <DEDUP_REMOVED lines=8> */
.L_x_6053:
[----:B------:R-:W-:Y:S01]  /*31c0*/  FADD.FTZ R85, R85, R88 ;  /* 0x0000005855557221 */ /* 0x000fe20000010000 */
[----:B------:R-:W-:-:S04]  /*31d0*/  HFMA2.MMA R120, -RZ, RZ, 0, 1.1920928955078125e-07 ;  /* 0x00000002ff787435 */ /* 0x000fc800000001ff */
[----:B------:R-:W-:Y:S02]  /*31e0*/  MOV R119, R85 ;  /* 0x0000005500777202 */ /* 0x000fe40000000f00 */
[----:B------:R-:W-:-:S07]  /*31f0*/  MOV R87, R139 ;  /* 0x0000008b00577202 */ /* 0x000fce0000000f00 */
[----:B------:R-:W-:Y:S05]  /*3200*/  WARPSYNC.COLLECTIVE R118, `(.L_x_6054) ;  /* 0x0000000076087348 */ /* 0x000fea0003c00000 */
[----:B------:R0:W1:Y:S02]  /*3210*/  SHFL.BFLY P0, R139, R119, R120, R121 ;  /* 0x0c000078778b7389 */ /* 0x0000640000000079 */
[----:B01----:R-:W-:Y:S01]  /*3220*/  ENDCOLLECTIVE ;  /* 0x000000000000791b */ /* 0x003fe20003800000 */
.L_x_6054:
[----:B------:R-:W-:-:S05]  /*3230*/  FADD.FTZ R87, R87, R86 ;  /* 0x0000005657577221 */ /* 0x000fca0000010000 */
[----:B------:R-:W-:Y:S02]  /*3240*/  MOV R119, R87 ;  /* 0x0000005700777202 */ /* 0x000fe40000000f00 */
[----:B------:R-:W-:-:S07]  /*3250*/  MOV R84, R139 ;  /* 0x0000008b00547202 */ /* 0x000fce0000000f00 */
[----:B------:R-:W-:Y:S05]  /*3260*/  WARPSYNC.COLLECTIVE R118, `(.L_x_6055) ;  /* 0x0000000076087348 */ /* 0x000fea0003c00000 */
[----:B------:R0:W1:Y:S02]  /*3270*/  SHFL.BFLY P0, R139, R119, R120, R121 ;  /* 0x0c000078778b7389 */ /* 0x0000640000000079 */
[----:B01----:R-:W-:Y:S01]  /*3280*/  ENDCOLLECTIVE ;  /* 0x000000000000791b */ /* 0x003fe20003800000 */
.L_x_6055:
[----:B------:R-:W-:Y:S01]  /*3290*/  FADD.FTZ R84, R85, R84 ;  /* 0x0000005455547221 */ /* 0x000fe20000010000 */
[----:B------:R-:W-:-:S04]  /*32a0*/  HFMA2.MMA R120, -RZ, RZ, 0, 2.384185791015625e-07 ;  /* 0x00000004ff787435 */ /* 0x000fc800000001ff */
[----:B------:R-:W-:Y:S02]  /*32b0*/  MOV R119, R84 ;  /* 0x0000005400777202 */ /* 0x000fe40000000f00 */
[----:B------:R-:W-:-:S07]  /*32c0*/  MOV R90, R139 ;  /* 0x0000008b005a7202 */ /* 0x000fce0000000f00 */
[----:B------:R-:W-:Y:S05]  /*32d0*/  WARPSYNC.COLLECTIVE R118, `(.L_x_6056) ;  /* 0x0000000076087348 */ /* 0x000fea0003c00000 */
[----:B------:R0:W1:Y:S02]  /*32e0*/  SHFL.BFLY P0, R139, R119, R120, R121 ;  /* 0x0c000078778b7389 */ /* 0x0000640000000079 */
[----:B01----:R-:W-:Y:S01]  /*32f0*/  ENDCOLLECTIVE ;  /* 0x000000000000791b */ /* 0x003fe20003800000 */
.L_x_6056:
[----:B------:R-:W-:-:S05]  /*3300*/  FADD.FTZ R90, R87, R90 ;  /* 0x0000005a575a7221 */ /* 0x000fca0000010000 */
[----:B------:R-:W-:Y:S02]  /*3310*/  MOV R119, R90 ;  /* 0x0000005a00777202 */ /* 0x000fe40000000f00 */
[----:B------:R-:W-:-:S07]  /*3320*/  MOV R89, R139 ;  /* 0x0000008b00597202 */ /* 0x000fce0000000f00 */
[----:B------:R-:W-:Y:S05]  /*3330*/  WARPSYNC.COLLECTIVE R118, `(.L_x_6057) ;  /* 0x0000000076087348 */ /* 0x000fea0003c00000 */
[----:B------:R0:W1:Y:S02]  /*3340*/  SHFL.BFLY P0, R139, R119, R120, R121 ;  /* 0x0c000078778b7389 */ /* 0x0000640000000079 */
[----:B01----:R-:W-:Y:S01]  /*3350*/  ENDCOLLECTIVE ;  /* 0x000000000000791b */ /* 0x003fe20003800000 */
.L_x_6057:
[----:B------:R-:W-:Y:S01]  /*3360*/  FADD.FTZ R89, R84, R89 ;  /* 0x0000005954597221 */ /* 0x000fe20000010000 */
[----:B------:R-:W-:-:S04]  /*3370*/  HFMA2.MMA R120, -RZ, RZ, 0, 4.76837158203125e-07 ;  /* 0x00000008ff787435 */ /* 0x000fc800000001ff */
[----:B------:R-:W-:Y:S02]  /*3380*/  MOV R119, R89 ;  /* 0x0000005900777202 */ /* 0x000fe40000000f00 */
[----:B------:R-:W-:-:S07]  /*3390*/  MOV R91, R139 ;  /* 0x0000008b005b7202 */ /* 0x000fce0000000f00 */
[----:B------:R-:W-:Y:S05]  /*33a0*/  WARPSYNC.COLLECTIVE R118, `(.L_x_6058) ;  /* 0x0000000076087348 */ /* 0x000fea0003c00000 */
[----:B------:R0:W1:Y:S02]  /*33b0*/  SHFL.BFLY P0, R139, R119, R120, R121 ;  /* 0x0c000078778b7389 */ /* 0x0000640000000079 */
[----:B01----:R-:W-:Y:S01]  /*33c0*/  ENDCOLLECTIVE ;  /* 0x000000000000791b */ /* 0x003fe20003800000 */
.L_x_6058:
[----:B------:R-:W-:-:S05]  /*33d0*/  FADD.FTZ R91, R90, R91 ;  /* 0x0000005b5a5b7221 */ /* 0x000fca0000010000 */
[----:B------:R-:W-:Y:S02]  /*33e0*/  MOV R119, R91 ;  /* 0x0000005b00777202 */ /* 0x000fe40000000f00 */
[----:B------:R-:W-:-:S07]  /*33f0*/  MOV R86, R139 ;  /* 0x0000008b00567202 */ /* 0x000fce0000000f00 */
[----:B------:R-:W-:Y:S05]  /*3400*/  WARPSYNC.COLLECTIVE R118, `(.L_x_6059) ;  /* 0x0000000076087348 */ /* 0x000fea0003c00000 */
[----:B------:R0:W1:Y:S02]  /*3410*/  SHFL.BFLY P0, R139, R119, R120, R121 ;  /* 0x0c000078778b7389 */ /* 0x0000640000000079 */
[----:B01----:R-:W-:Y:S01]  /*3420*/  ENDCOLLECTIVE ;  /* 0x000000000000791b */ /* 0x003fe20003800000 */
.L_x_6059:
[----:B------:R-:W-:Y:S01]  /*3430*/  FADD.FTZ R135, R89, R86 ;  /* 0x0000005659877221 */ /* 0x000fe20000010000 */
[----:B------:R-:W-:-:S04]  /*3440*/  HFMA2.MMA R120, -RZ, RZ, 0, 9.5367431640625e-07 ;  /* 0x00000010ff787435 */ /* 0x000fc800000001ff */
[----:B------:R-:W-:Y:S02]  /*3450*/  MOV R119, R135 ;  /* 0x0000008700777202 */ /* 0x000fe40000000f00 */
[----:B------:R-:W-:-:S07]  /*3460*/  MOV R88, R139 ;  /* 0x0000008b00587202 */ /* 0x000fce0000000f00 */
[----:B------:R-:W-:Y:S05]  /*3470*/  WARPSYNC.COLLECTIVE R118, `(.L_x_6060) ;  /* 0x0000000076087348 */ /* 0x000fea0003c00000 */
[----:B------:R0:W1:Y:S02]  /*3480*/  SHFL.BFLY P0, R139, R119, R120, R121 ;  /* 0x0c000078778b7389 */ /* 0x0000640000000079 */
[----:B01----:R-:W-:Y:S01]  /*3490*/  ENDCOLLECTIVE ;  /* 0x000000000000791b */ /* 0x003fe20003800000 */
.L_x_6060:
[----:B------:R-:W-:-:S05]  /*34a0*/  FADD.FTZ R138, R91, R88 ;  /* 0x000000585b8a7221 */ /* 0x000fca0000010000 */
[----:B------:R-:W-:Y:S02]  /*34b0*/  MOV R119, R138 ;  /* 0x0000008a00777202 */ /* 0x000fe40000000f00 */
[----:B------:R-:W-:-:S07]  /*34c0*/  MOV R140, R139 ;  /* 0x0000008b008c7202 */ /* 0x000fce0000000f00 */
[----:B------:R-:W-:Y:S05]  /*34d0*/  WARPSYNC.COLLECTIVE R118, `(.L_x_6061) ;  /* 0x0000000076087348 */ /* 0x000fea0003c00000 */
[----:B------:R0:W1:Y:S02]  /*34e0*/  SHFL.BFLY P0, R139, R119, R120, R121 ;  /* 0x0c000078778b7389 */ /* 0x0000640000000079 */
[----:B01----:R-:W-:Y:S01]  /*34f0*/  ENDCOLLECTIVE ;  /* 0x000000000000791b */ /* 0x003fe20003800000 */
.L_x_6061:
[----:B------:R-:W-:Y:S05]  /*3500*/  BRA `(.L_x_6062) ;  /* 0xffffffdc00a47947 */ /* 0x000fea000383ffff */
.L_x_6063:
        /* <DEDUP_REMOVED lines=15> */
.L_x_9205:


//--------------------- .text._ZN10layer_norm13ln_bwd_kernelINS_13Kernel_traitsI6__halfS2_fS2_fjLj512ELj1ELj4ELj1ELj16ENS_18Kernel_traits_baseILj512ES2_S2_fS2_fjLj128EEEEELb1ELb1ELb0ELb0EEEvNS_9BwdParamsE --------------------------
	.section	.text._ZN10layer_norm13ln_bwd_kernelINS_13Kernel_traitsI6__halfS2_fS2_fjLj512ELj1ELj4ELj1ELj16ENS_18Kernel_traits_baseILj512ES2_S2_fS2_fjLj128EEEEELb1ELb1ELb0ELb0EEEvNS_9BwdParamsE,"ax",@progbits
	.align	128
        .global         _ZN10layer_norm13ln_bwd_kernelINS_13Kernel_traitsI6__halfS2_fS2_fjLj512ELj1ELj4ELj1ELj16ENS_18Kernel_traits_baseILj512ES2_S2_fS2_fjLj128EEEEELb1ELb1ELb0ELb0EEEvNS_9BwdParamsE
        .type           _ZN10layer_norm13ln_bwd_kernelINS_13Kernel_traitsI6__halfS2_fS2_fjLj512ELj1ELj4ELj1ELj16ENS_18Kernel_traits_baseILj512ES2_S2_fS2_fjLj128EEEEELb1ELb1ELb0ELb0EEEvNS_9BwdParamsE,@function
        .size           _ZN10layer_norm13ln_bwd_kernelINS_13Kernel_traitsI6__halfS2_fS2_fjLj512ELj1ELj4ELj1ELj16ENS_18Kernel_traits_baseILj512ES2_S2_fS2_fjLj128EEEEELb1ELb1ELb0ELb0EEEvNS_9BwdParamsE,(.L_x_9206 - _ZN10layer_norm13ln_bwd_kernelINS_13Kernel_traitsI6__halfS2_fS2_fjLj512ELj1ELj4ELj1ELj16ENS_18Kernel_traits_baseILj512ES2_S2_fS2_fjLj128EEEEELb1ELb1ELb0ELb0EEEvNS_9BwdParamsE)
        .other          _ZN10layer_norm13ln_bwd_kernelINS_13Kernel_traitsI6__halfS2_fS2_fjLj512ELj1ELj4ELj1ELj16ENS_18Kernel_traits_baseILj512ES2_S2_fS2_fjLj128EEEEELb1ELb1ELb0ELb0EEEvNS_9BwdParamsE,@"STO_CUDA_ENTRY STV_DEFAULT"
_ZN10layer_norm13ln_bwd_kernelINS_13Kernel_traitsI6__halfS2_fS2_fjLj512ELj1ELj4ELj1ELj16ENS_18Kernel_traits_baseILj512ES2_S2_fS2_fjLj128EEEEELb1ELb1ELb0ELb0EEEvNS_9BwdParamsE:
.text._ZN10layer_norm13ln_bwd_kernelINS_13Kernel_traitsI6__halfS2_fS2_fjLj512ELj1ELj4ELj1ELj16ENS_18Kernel_traits_baseILj512ES2_S2_fS2_fjLj128EEEEELb1ELb1ELb0ELb0EEEvNS_9BwdParamsE:
        /* <DEDUP_REMOVED lines=103> */
.L_x_6075:
        /* <DEDUP_REMOVED lines=45> */
[C---:B-1----:R-:W-:Y:S02]  /*0940*/  FADD.FTZ R129, -R155.reuse, R97 ;  /* 0x000000619b817221 */ /* 0x042fe40000010100 */
        /* <DEDUP_REMOVED lines=8> */
[--C-:B------:R-:W-:Y:S02]  /*09d0*/  HADD2.F32 R97, -RZ, R103.reuse.H0_H0 ;  /* 0x20000067ff617230 */ /* 0x100fe40000004100 */
[----:B------:R-:W-:Y:S02]  /*09e0*/  HADD2.F32 R96, -RZ, R103.H1_H1 ;  /* 0x30000067ff607230 */ /* 0x000fe40000004100 */
[----:B------:R-:W-:Y:S01]  /*09f0*/  FADD.FTZ R103, -R155, R93 ;  /* 0x0000005d9b677221 */ /* 0x000fe20000010100 */
[----:B------:R-:W-:Y:S01]  /*0a00*/  FADD.FTZ R36, R36, R99 ;  /* 0x0000006324247221 */ /* 0x000fe20000010000 */
[----:B------:R-:W-:Y:S01]  /*0a10*/  FFMA.FTZ R20, R3, R99, R20 ;  /* 0x0000006303147223 */ /* 0x000fe20000010014 */
[----:B------:R-:W-:Y:S01]  /*0a20*/  FMUL.FTZ R152, R17, R100 ;  /* 0x0000006411987220 */ /* 0x000fe20000410000 */
[----:B------:R-:W-:Y:S01]  /*0a30*/  FADD.FTZ R93, RZ, R156 ;  /* 0x0000009cff5d7221 */ /* 0x000fe20000010000 */
[----:B------:R-:W-:Y:S01]  /*0a40*/  FFMA.FTZ R99, R3, R156, RZ ;  /* 0x0000009c03637223 */ /* 0x000fe200000100ff */
[----:B------:R-:W-:-:S02]  /*0a50*/  HADD2.F32 R98, -RZ, R101.H1_H1 ;  /* 0x30000065ff627230 */ /* 0x000fc40000004100 */
[----:B------:R-:W-:Y:S01]  /*0a60*/  FADD.FTZ R38, R38, R151 ;  /* 0x0000009726267221 */ /* 0x000fe20000010000 */
[-C--:B------:R-:W-:Y:S01]  /*0a70*/  FFMA.FTZ R22, R153, R151.reuse, R22 ;  /* 0x0000009799167223 */ /* 0x080fe20000010016 */
[----:B0-----:R-:W-:Y:S01]  /*0a80*/  FADD.FTZ R127, -R155, R94 ;  /* 0x0000005e9b7f7221 */ /* 0x001fe20000010100 */
[----:B------:R-:W-:Y:S01]  /*0a90*/  FMUL.FTZ R151, R16, R151 ;  /* 0x0000009710977220 */ /* 0x000fe20000410000 */
[----:B------:R-:W-:Y:S01]  /*0aa0*/  FADD.FTZ R92, R93, R152 ;  /* 0x000000985d5c7221 */ /* 0x000fe20000010000 */
[----:B------:R-:W-:Y:S01]  /*0ab0*/  FFMA.FTZ R94, R154, R152, R99 ;  /* 0x000000989a5e7223 */ /* 0x000fe20000010063 */
[--C-:B------:R-:W-:Y:S02]  /*0ac0*/  HADD2.F32 R101, -RZ, R102.reuse.H0_H0 ;  /* 0x20000066ff657230 */ /* 0x100fe40000004100 */
[----:B------:R-:W-:Y:S01]  /*0ad0*/  FMUL.FTZ R149, R15, R98 ;  /* 0x000000620f957220 */ /* 0x000fe20000410000 */
[----:B------:R-:W-:Y:S01]  /*0ae0*/  FADD.FTZ R92, R92, R151 ;  /* 0x000000975c5c7221 */ /* 0x000fe20000010000 */
[----:B------:R-:W-:Y:S01]  /*0af0*/  FMUL.FTZ R150, R124, R145 ;  /* 0x000000917c967220 */ /* 0x000fe20000410000 */
[----:B------:R-:W-:Y:S01]  /*0b00*/  FFMA.FTZ R93, R153, R151, R94 ;  /* 0x00000097995d7223 */ /* 0x000fe2000001005e */
[----:B------:R-:W-:-:S02]  /*0b10*/  HADD2.F32 R102, -RZ, R102.H1_H1 ;  /* 0x30000066ff667230 */ /* 0x000fc40000004100 */
        /* <DEDUP_REMOVED lines=12> */
[----:B------:R-:W-:Y:S01]  /*0be0*/  FADD.FTZ R95, -R155, R95 ;  /* 0x0000005f9b5f7221 */ /* 0x000fe20000010100 */
[----:B------:R-:W-:-:S02]  /*0bf0*/  FADD.FTZ R93, R93, R126 ;  /* 0x0000007e5d5d7221 */ /* 0x000fc40000010000 */
        /* <DEDUP_REMOVED lines=17> */
.L_x_6067:
[----:B------:R-:W-:Y:S05]  /*0d10*/  BSYNC B1 ;  /* 0x0000000000017941 */ /* 0x000fea0003800000 */
.L_x_6066:
        /* <DEDUP_REMOVED lines=19> */
[C---:B-1----:R-:W-:Y:S01]  /*0e50*/  FADD.FTZ R135, -R155.reuse, R94 ;  /* 0x0000005e9b877221 */ /* 0x042fe20000010100 */
[C---:B------:R-:W-:Y:S01]  /*0e60*/  FADD.FTZ R139, -R155.reuse, R95 ;  /* 0x0000005f9b8b7221 */ /* 0x040fe20000010100 */
[C---:B------:R-:W-:Y:S01]  /*0e70*/  FADD.FTZ R125, -R155.reuse, R92 ;  /* 0x0000005c9b7d7221 */ /* 0x040fe20000010100 */
[C---:B0----5:R-:W-:Y:S01]  /*0e80*/  FMUL.FTZ R132, R124.reuse, R131 ;  /* 0x000000837c847220 */ /* 0x061fe20000410000 */
[C---:B------:R-:W-:Y:S01]  /*0e90*/  FMUL.FTZ R131, R124.reuse, R135 ;  /* 0x000000877c837220 */ /* 0x040fe20000410000 */
[----:B---3--:R-:W-:Y:S01]  /*0ea0*/  FADD.FTZ R143, -R155, R96 ;  /* 0x000000609b8f7221 */ /* 0x008fe20000010100 */
        /* <DEDUP_REMOVED lines=8> */
[----:B------:R-:W-:Y:S02]  /*0f30*/  HADD2.F32 R101, -RZ, R102.H0_H0 ;  /* 0x20000066ff657230 */ /* 0x000fe40000004100 */
        /* <DEDUP_REMOVED lines=19> */
[----:B------:R-:W-:Y:S01]  /*1070*/  FADD.FTZ R141, -R155, R98 ;  /* 0x000000629b8d7221 */ /* 0x000fe20000010100 */
[----:B------:R-:W-:Y:S02]  /*1080*/  HADD2.F32 R102, -RZ, R102.H1_H1 ;  /* 0x30000066ff667230 */ /* 0x000fe40000004100 */
        /* <DEDUP_REMOVED lines=27> */
.L_x_6069:
[----:B------:R-:W-:Y:S05]  /*1240*/  BSYNC B1 ;  /* 0x0000000000017941 */ /* 0x000fea0003800000 */
.L_x_6068:
        /* <DEDUP_REMOVED lines=20> */
.L_x_6093:
        /* <DEDUP_REMOVED lines=9> */
[----:B------:R-:W-:Y:S02]  /*1420*/  ISETP.NE.U32.AND P2, PT, RZ, UR8, PT ;  /* 0x00000008ff007c0c */ /* 0x000fe4000bf45070 */
[----:B------:R-:W-:Y:S02]  /*1430*/  FSEL R96, R98, RZ, !P5 ;  /* 0x000000ff62607208 */ /* 0x000fe40006800000 */
[----:B------:R-:W-:Y:S02]  /*1440*/  ISETP.NE.AND.EX P2, PT, RZ, UR9, PT, P2 ;  /* 0x00000009ff007c0c */ /* 0x000fe4000bf45320 */
[----:B------:R-:W-:Y:S01]  /*1450*/  MOV R100, R160 ;  /* 0x000000a000647202 */ /* 0x000fe20000000f00 */
[-CC-:B------:R-:W-:Y:S01]  /*1460*/  FFMA.FTZ R97, R3, R99.reuse, R96.reuse ;  /* 0x0000006303617223 */ /* 0x180fe20000010060 */
[-CC-:B------:R-:W-:Y:S01]  /*1470*/  FFMA.FTZ R101, R154, R99.reuse, R96.reuse ;  /* 0x000000639a657223 */ /* 0x180fe20000010060 */
[----:B------:R-:W-:Y:S01]  /*1480*/  LOP3.LUT P6, RZ, R160, 0xff00, RZ, 0xc0, !PT ;  /* 0x0000ff00a0ff7812 */ /* 0x000fe200078cc0ff */
[----:B------:R-:W-:Y:S01]  /*1490*/  FFMA.FTZ R162, R153, R99, R96 ;  /* 0x0000006399a27223 */ /* 0x000fe20000010060 */
[----:B------:R-:W-:Y:S01]  /*14a0*/  FADD.FTZ R97, R156, -R97 ;  /* 0x800000619c617221 */ /* 0x000fe20000010000 */
[----:B------:R-:W-:Y:S01]  /*14b0*/  LOP3.LUT P1, RZ, R100, 0xff, RZ, 0xc0, !PT ;  /* 0x000000ff64ff7812 */ /* 0x000fe2000782c0ff */
[----:B------:R-:W-:Y:S01]  /*14c0*/  FADD.FTZ R103, R152, -R101 ;  /* 0x8000006598677221 */ /* 0x000fe20000010000 */
[----:B------:R-:W-:Y:S01]  /*14d0*/  MOV R102, RZ ;  /* 0x000000ff00667202 */ /* 0x000fe20000000f00 */
[C---:B-----5:R-:W-:Y:S01]  /*14e0*/  FMUL.FTZ R97, R124.reuse, R97 ;  /* 0x000000617c617220 */ /* 0x060fe20000410000 */
[----:B------:R-:W-:Y:S01]  /*14f0*/  MOV R157, RZ ;  /* 0x000000ff009d7202 */ /* 0x000fe20000000f00 */
[----:B------:R-:W-:Y:S01]  /*1500*/  FMUL.FTZ R100, R124, R103 ;  /* 0x000000677c647220 */ /* 0x000fe20000410000 */
[----:B------:R-:W-:Y:S01]  /*1510*/  MOV R164, RZ ;  /* 0x000000ff00a47202 */ /* 0x000fe20000000f00 */
[----:B------:R-:W-:-:S02]  /*1520*/  @P2 FADD.FTZ R97, R68, R97 ;  /* 0x0000006144612221 */ /* 0x000fc40000010000 */
[----:B------:R-:W-:Y:S02]  /*1530*/  @P2 FADD.FTZ R100, R69, R100 ;  /* 0x0000006445642221 */ /* 0x000fe40000010000 */
[----:B------:R-:W-:-:S04]  /*1540*/  FMUL.FTZ R101, R97, R123 ;  /* 0x0000007b61657220 */ /* 0x000fc80000410000 */
[----:B------:R-:W-:Y:S01]  /*1550*/  FMUL.FTZ R155, R101, UR15 ;  /* 0x0000000f659b7c20 */ /* 0x000fe20008410000 */
[----:B------:R-:W-:-:S03]  /*1560*/  HFMA2.MMA R101, -RZ, RZ, 0, 0 ;  /* 0x00000000ff657435 */ /* 0x000fc600000001ff */
[----:B------:R-:W-:Y:S01]  /*1570*/  @P1 FMUL.FTZ R102, R0, R155 ;  /* 0x0000009b00661220 */ /* 0x000fe20000410000 */
[----:B--2---:R-:W-:-:S05]  /*1580*/  @P1 HADD2.F32 R103, -RZ, R92.H0_H0 ;  /* 0x2000005cff671230 */ /* 0x004fca0000004100 */
[----:B------:R-:W-:Y:S01]  /*1590*/  @P1 FMUL.FTZ R101, R155, R103 ;  /* 0x000000679b651220 */ /* 0x000fe20000410000 */
[----:B------:R-:W-:Y:S01]  /*15a0*/  FMUL.FTZ R103, R100, R123 ;  /* 0x0000007b64677220 */ /* 0x000fe20000410000 */
[----:B------:R-:W-:Y:S01]  /*15b0*/  @P6 HADD2.F32 R155, -RZ, R92.H1_H1 ;  /* 0x3000005cff9b6230 */ /* 0x000fe20000004100 */
[----:B------:R-:W-:Y:S01]  /*15c0*/  HFMA2.MMA R92, -RZ, RZ, 0, 0 ;  /* 0x00000000ff5c7435 */ /* 0x000fe200000001ff */
[----:B------:R-:W-:Y:S01]  /*15d0*/  ISETP.NE.U32.AND P1, PT, RZ, UR16, PT ;  /* 0x00000010ff007c0c */ /* 0x000fe2000bf25070 */
[----:B------:R-:W-:Y:S01]  /*15e0*/  FMUL.FTZ R103, R103, UR15 ;  /* 0x0000000f67677c20 */ /* 0x000fe20008410000 */
[----:B------:R-:W-:Y:S02]  /*15f0*/  FADD.FTZ R52, R52, R101 ;  /* 0x0000006534347221 */ /* 0x000fe40000010000 */
[----:B------:R-:W-:Y:S01]  /*1600*/  ISETP.NE.AND.EX P1, PT, RZ, UR17, PT, P1 ;  /* 0x00000011ff007c0c */ /* 0x000fe2000bf25310 */
[----:B------:R-:W-:Y:S01]  /*1610*/  @P6 FMUL.FTZ R92, R103, R155 ;  /* 0x0000009b675c6220 */ /* 0x000fe20000410000 */
[----:B------:R-:W-:Y:S01]  /*1620*/  MOV R155, RZ ;  /* 0x000000ff009b7202 */ /* 0x000fe20000000f00 */
[----:B------:R-:W-:Y:S01]  /*1630*/  @P6 FMUL.FTZ R155, R108, R103 ;  /* 0x000000676c9b6220 */ /* 0x000fe20000410000 */
[----:B------:R-:W-:Y:S01]  /*1640*/  FADD.FTZ R103, R151, -R162 ;  /* 0x800000a297677221 */ /* 0x000fe20000010000 */
[----:B------:R-:W-:Y:S01]  /*1650*/  LOP3.LUT P6, RZ, R160, 0xff0000, RZ, 0xc0, !PT ;  /* 0x00ff0000a0ff7812 */ /* 0x000fe200078cc0ff */
[----:B------:R-:W-:Y:S01]  /*1660*/  FFMA.FTZ R162, R147, R99, R96 ;  /* 0x0000006393a27223 */ /* 0x000fe20000010060 */
[----:B------:R-:W-:Y:S01]  /*1670*/  SEL R84, R97, R84, P1 ;  /* 0x0000005461547207 */ /* 0x000fe20000800000 */
[----:B------:R-:W-:Y:S01]  /*1680*/  FMUL.FTZ R103, R124, R103 ;  /* 0x000000677c677220 */ /* 0x000fe20000410000 */
[----:B------:R-:W-:Y:S01]  /*1690*/  SEL R85, R100, R85, P1 ;  /* 0x0000005564557207 */ /* 0x000fe20000800000 */
[----:B------:R-:W-:-:S02]  /*16a0*/  FADD.FTZ R53, R53, R92 ;  /* 0x0000005c35357221 */ /* 0x000fc40000010000 */
[----:B------:R-:W-:-:S04]  /*16b0*/  @P2 FADD.FTZ R103, R70, R103 ;  /* 0x0000006746672221 */ /* 0x000fc80000010000 */
[C---:B------:R-:W-:Y:S01]  /*16c0*/  FMUL.FTZ R97, R103.reuse, R123 ;  /* 0x0000007b67617220 */ /* 0x040fe20000410000 */
[----:B------:R-:W-:Y:S01]  /*16d0*/  SEL R86, R103, R86, P1 ;  /* 0x0000005667567207 */ /* 0x000fe20000800000 */
[----:B------:R-:W-:Y:S02]  /*16e0*/  @P6 HADD2.F32 R100, -RZ, R93.H0_H0 ;  /* 0x2000005dff646230 */ /* 0x000fe40000004100 */
[----:B------:R-:W-:Y:S01]  /*16f0*/  FMUL.FTZ R103, R97, UR15 ;  /* 0x0000000f61677c20 */ /* 0x000fe20008410000 */
[----:B------:R-:W-:-:S03]  /*1700*/  HFMA2.MMA R97, -RZ, RZ, 0, 0 ;  /* 0x00000000ff617435 */ /* 0x000fc600000001ff */
[----:B------:R-:W-:-:S03]  /*1710*/  @P6 FMUL.FTZ R157, R107, R103 ;  /* 0x000000676b9d6220 */ /* 0x000fc60000410000 */
[----:B------:R-:W-:Y:S01]  /*1720*/  @P6 FMUL.FTZ R97, R103, R100 ;  /* 0x0000006467616220 */ /* 0x000fe20000410000 */
[----:B------:R-:W-:Y:S01]  /*1730*/  FFMA.FTZ R100, R150, R99, R96 ;  /* 0x0000006396647223 */ /* 0x000fe20000010060 */
[----:B------:R-:W-:Y:S02]  /*1740*/  LOP3.LUT P6, RZ, R160, 0xff000000, RZ, 0xc0, !PT ;  /* 0xff000000a0ff7812 */ /* 0x000fe400078cc0ff */
[----:B------:R-:W-:Y:S01]  /*1750*/  FADD.FTZ R54, R54, R97 ;  /* 0x0000006136367221 */ /* 0x000fe20000010000 */
[----:B------:R-:W-:-:S04]  /*1760*/  FADD.FTZ R103, R149, -R100 ;  /* 0x8000006495677221 */ /* 0x000fc80000010000 */
[----:B------:R-:W-:Y:S01]  /*1770*/  FMUL.FTZ R100, R124, R103 ;  /* 0x000000677c647220 */ /* 0x000fe20000410000 */
[----:B------:R-:W-:-:S03]  /*1780*/  MOV R103, RZ ;  /* 0x000000ff00677202 */ /* 0x000fc60000000f00 */
[----:B------:R-:W-:Y:S02]  /*1790*/  @P2 FADD.FTZ R100, R71, R100 ;  /* 0x0000006447642221 */ /* 0x000fe40000010000 */
[----:B------:R-:W-:-:S03]  /*17a0*/  @P6 HADD2.F32 R93, -RZ, R93.H1_H1 ;  /* 0x3000005dff5d6230 */ /* 0x000fc60000004100 */
[C---:B------:R-:W-:Y:S01]  /*17b0*/  SEL R87, R100.reuse, R87, P1 ;  /* 0x0000005764577207 */ /* 0x040fe20000800000 */
[----:B------:R-:W-:-:S04]  /*17c0*/  FMUL.FTZ R100, R100, R123 ;  /* 0x0000007b64647220 */ /* 0x000fc80000410000 */
[----:B------:R-:W-:Y:S01]  /*17d0*/  FMUL.FTZ R101, R100, UR15 ;  /* 0x0000000f64657c20 */ /* 0x000fe20008410000 */
[----:B------:R-:W-:-:S03]  /*17e0*/  HFMA2.MMA R100, -RZ, RZ, 0, 0 ;  /* 0x00000000ff647435 */ /* 0x000fc600000001ff */
[----:B------:R-:W-:-:S03]  /*17f0*/  @P6 FMUL.FTZ R164, R110, R101 ;  /* 0x000000656ea46220 */ /* 0x000fc60000410000 */
[----:B------:R-:W-:Y:S01]  /*1800*/  @P6 FMUL.FTZ R100, R101, R93 ;  /* 0x0000005d65646220 */ /* 0x000fe20000410000 */
[----:B------:R-:W-:Y:S01]  /*1810*/  FADD.FTZ R93, R145, -R162 ;  /* 0x800000a2915d7221 */ /* 0x000fe20000010000 */
[----:B------:R-:W-:Y:S02]  /*1820*/  LOP3.LUT P6, RZ, R161, 0xff, RZ, 0xc0, !PT ;  /* 0x000000ffa1ff7812 */ /* 0x000fe400078cc0ff */
[----:B------:R-:W-:Y:S01]  /*1830*/  CS2R R162, SRZ ;  /* 0x0000000000a27805 */ /* 0x000fe2000001ff00 */
[----:B------:R-:W-:Y:S01]  /*1840*/  FADD.FTZ R55, R55, R100 ;  /* 0x0000006437377221 */ /* 0x000fe20000010000 */
[----:B------:R-:W-:-:S04]  /*1850*/  FMUL.FTZ R93, R124, R93 ;  /* 0x0000005d7c5d7220 */ /* 0x000fc80000410000 */
[----:B------:R-:W-:-:S05]  /*1860*/  @P2 FADD.FTZ R93, R72, R93 ;  /* 0x0000005d485d2221 */ /* 0x000fca0000010000 */
[C---:B------:R-:W-:Y:S01]  /*1870*/  SEL R88, R93.reuse, R88, P1 ;  /* 0x000000585d587207 */ /* 0x040fe20000800000 */
[----:B------:R-:W-:Y:S01]  /*1880*/  FMUL.FTZ R93, R93, R123 ;  /* 0x0000007b5d5d7220 */ /* 0x000fe20000410000 */
[----:B------:R-:W-:-:S03]  /*1890*/  @P6 HADD2.F32 R92, -RZ, R94.H0_H0 ;  /* 0x2000005eff5c6230 */ /* 0x000fc60000004100 */
        /* <DEDUP_REMOVED lines=8> */
[----:B------:R-:W-:-:S04]  /*1920*/  FMUL.FTZ R92, R124, R97 ;  /* 0x000000617c5c7220 */ /* 0x000fc80000410000 */
[----:B------:R-:W-:Y:S02]  /*1930*/  @P2 FADD.FTZ R92, R73, R92 ;  /* 0x0000005c495c2221 */ /* 0x000fe40000010000 */
[----:B------:R-:W-:-:S03]  /*1940*/  @P6 HADD2.F32 R94, -RZ, R94.H1_H1 ;  /* 0x3000005eff5e6230 */ /* 0x000fc60000004100 */
[C---:B------:R-:W-:Y:S01]  /*1950*/  SEL R89, R92.reuse, R89, P1 ;  /* 0x000000595c597207 */ /* 0x040fe20000800000 */
[----:B------:R-:W-:-:S04]  /*1960*/  FMUL.FTZ R92, R92, R123 ;  /* 0x0000007b5c5c7220 */ /* 0x000fc80000410000 */
[----:B------:R-:W-:Y:S01]  /*1970*/  FMUL.FTZ R97, R92, UR15 ;  /* 0x0000000f5c617c20 */ /* 0x000fe20008410000 */
[----:B------:R-:W-:-:S03]  /*1980*/  MOV R92, RZ ;  /* 0x000000ff005c7202 */ /* 0x000fc60000000f00 */
[----:B------:R-:W-:Y:S01]  /*1990*/  @P6 FMUL.FTZ R92, R97, R94 ;  /* 0x0000005e615c6220 */ /* 0x000fe20000410000 */
[----:B------:R-:W-:-:S03]  /*19a0*/  HFMA2.MMA R94, -RZ, RZ, 0, 0 ;  /* 0x00000000ff5e7435 */ /* 0x000fc600000001ff */
[----:B------:R-:W-:-:S03]  /*19b0*/  FADD.FTZ R57, R57, R92 ;  /* 0x0000005c39397221 */ /* 0x000fc60000010000 */
[----:B------:R-:W-:Y:S01]  /*19c0*/  @P6 FMUL.FTZ R94, R111, R97 ;  /* 0x000000616f5e6220 */ /* 0x000fe20000410000 */
[-CC-:B------:R-:W-:Y:S01]  /*19d0*/  FFMA.FTZ R97, R127, R99.reuse, R96.reuse ;  /* 0x000000637f617223 */ /* 0x180fe20000010060 */
[----:B------:R-:W-:Y:S01]  /*19e0*/  FFMA.FTZ R96, R130, R99, R96 ;  /* 0x0000006382607223 */ /* 0x000fe20000010060 */
[----:B------:R-:W-:Y:S02]  /*19f0*/  LOP3.LUT P6, RZ, R161, 0xff0000, RZ, 0xc0, !PT ;  /* 0x00ff0000a1ff7812 */ /* 0x000fe400078cc0ff */
[----:B------:R-:W-:Y:S01]  /*1a00*/  FADD.FTZ R97, R128, -R97 ;  /* 0x8000006180617221 */ /* 0x000fe20000010000 */
[----:B------:R-:W-:Y:S01]  /*1a10*/  FADD.FTZ R93, R129, -R96 ;  /* 0x80000060815d7221 */ /* 0x000fe20000010000 */
[----:B------:R-:W-:Y:S01]  /*1a20*/  HFMA2.MMA R96, -RZ, RZ, 0, 0 ;  /* 0x00000000ff607435 */ /* 0x000fe200000001ff */
[----:B------:R-:W-:Y:S01]  /*1a30*/  F2FP.F16.F32.PACK_AB R94, R94, R163 ;  /* 0x000000a35e5e723e */ /* 0x000fe200000000ff */
[C---:B------:R-:W-:Y:S01]  /*1a40*/  FMUL.FTZ R97, R124.reuse, R97 ;  /* 0x000000617c617220 */ /* 0x040fe20000410000 */
[----:B------:R-:W-:-:S03]  /*1a50*/  FMUL.FTZ R100, R124, R93 ;  /* 0x0000005d7c647220 */ /* 0x000fc60000410000 */
[----:B------:R-:W-:Y:S01]  /*1a60*/  @P2 FADD.FTZ R97, R74, R97 ;  /* 0x000000614a612221 */ /* 0x000fe20000010000 */
[----:B------:R-:W-:Y:S01]  /*1a70*/  @P2 FADD.FTZ R100, R75, R100 ;  /* 0x000000644b642221 */ /* 0x000fe20000010000 */
[----:B------:R-:W-:Y:S01]  /*1a80*/  LOP3.LUT P2, RZ, R161, 0xff000000, RZ, 0xc0, !PT ;  /* 0xff000000a1ff7812 */ /* 0x000fe2000784c0ff */
[----:B------:R-:W-:Y:S02]  /*1a90*/  @P6 HADD2.F32 R92, -RZ, R95.H0_H0 ;  /* 0x2000005fff5c6230 */ /* 0x000fe40000004100 */
[C---:B------:R-:W-:Y:S01]  /*1aa0*/  SEL R90, R97.reuse, R90, P1 ;  /* 0x0000005a615a7207 */ /* 0x040fe20000800000 */
[----:B------:R-:W-:Y:S01]  /*1ab0*/  FMUL.FTZ R97, R97, R123 ;  /* 0x0000007b61617220 */ /* 0x000fe20000410000 */
[C---:B------:R-:W-:Y:S01]  /*1ac0*/  SEL R91, R100.reuse, R91, P1 ;  /* 0x0000005b645b7207 */ /* 0x040fe20000800000 */
[----:B------:R-:W-:Y:S01]  /*1ad0*/  FMUL.FTZ R100, R100, R123 ;  /* 0x0000007b64647220 */ /* 0x000fe20000410000 */
[----:B------:R-:W-:Y:S01]  /*1ae0*/  ISETP.NE.U32.AND P1, PT, RZ, UR16, PT ;  /* 0x00000010ff007c0c */ /* 0x000fe2000bf25070 */
[----:B------:R-:W-:-:S02]  /*1af0*/  FMUL.FTZ R97, R97, UR15 ;  /* 0x0000000f61617c20 */ /* 0x000fc40008410000 */
[----:B------:R-:W-:Y:S01]  /*1b00*/  FMUL.FTZ R100, R100, UR15 ;  /* 0x0000000f64647c20 */ /* 0x000fe20008410000 */
[----:B------:R-:W-:Y:S01]  /*1b10*/  ISETP.NE.AND.EX P1, PT, RZ, UR17, PT, P1 ;  /* 0x00000011ff007c0c */ /* 0x000fe2000bf25310 */
[----:B------:R-:W-:Y:S01]  /*1b20*/  @P6 FMUL.FTZ R96, R112, R97 ;  /* 0x0000006170606220 */ /* 0x000fe20000410000 */
[----:B------:R-:W-:Y:S02]  /*1b30*/  @P2 HADD2.F32 R95, -RZ, R95.H1_H1 ;  /* 0x3000005fff5f2230 */ /* 0x000fe40000004100 */
[----:B------:R-:W-:-:S03]  /*1b40*/  @P6 FMUL.FTZ R103, R97, R92 ;  /* 0x0000005c61676220 */ /* 0x000fc60000410000 */
[----:B------:R-:W-:Y:S01]  /*1b50*/  @P2 FMUL.FTZ R162, R100, R95 ;  /* 0x0000005f64a22220 */ /* 0x000fe20000410000 */
[----:B------:R-:W-:Y:S01]  /*1b60*/  MOV R95, RZ ;  /* 0x000000ff005f7202 */ /* 0x000fe20000000f00 */
[----:B------:R-:W-:Y:S01]  /*1b70*/  @P2 FMUL.FTZ R95, R113, R100 ;  /* 0x00000064715f2220 */ /* 0x000fe20000410000 */
[----:B------:R-:W-:Y:S01]  /*1b80*/  FADD.FTZ R58, R58, R103 ;  /* 0x000000673a3a7221 */ /* 0x000fe20000010000 */
[----:B------:R-:W-:Y:S02]  /*1b90*/  FADD.FTZ R59, R59, R162 ;  /* 0x000000a23b3b7221 */ /* 0x000fe40000010000 */
[----:B------:R-:W0:Y:S01]  /*1ba0*/  @P1 LDC.64 R92, c[0x0][0x308] ;  /* 0x0000c200ff5c1b82 */ /* 0x000e220000000a00 */
[----:B------:R-:W-:-:S07]  /*1bb0*/  F2FP.F16.F32.PACK_AB R95, R95, R96 ;  /* 0x000000605f5f723e */ /* 0x000fce00000000ff */
[----:B------:R-:W1:Y:S01]  /*1bc0*/  LDC.64 R96, c[0x0][0x2f8] ;  /* 0x0000be00ff607b82 */ /* 0x000e620000000a00 */
[----:B0-----:R-:W-:Y:S01]  /*1bd0*/  @P1 IMAD.WIDE.U32 R100, R122, 0x20, R92 ;  /* 0x000000207a641825 */ /* 0x001fe200078e005c */
[----:B------:R-:W-:Y:S02]  /*1be0*/  F2FP.F16.F32.PACK_AB R93, R164, R157 ;  /* 0x0000009da45d723e */ /* 0x000fe400000000ff */
[----:B------:R-:W-:Y:S02]  /*1bf0*/  F2FP.F16.F32.PACK_AB R92, R155, R102 ;  /* 0x000000669b5c723e */ /* 0x000fe400000000ff */
[----:B------:R0:W-:Y:S01]  /*1c00*/  @P1 STG.E.128 desc[UR4][R100.64], R84 ;  /* 0x0000005464001986 */ /* 0x0001e2000c101d04 */
[----:B-1----:R-:W-:-:S03]  /*1c10*/  IMAD.WIDE.U32 R96, R122, 0x10, R96 ;  /* 0x000000107a607825 */ /* 0x002fc600078e0060 */
[----:B------:R0:W-:Y:S01]  /*1c20*/  @P1 STG.E.128 desc[UR4][R100.64+0x10], R88 ;  /* 0x0000105864001986 */ /* 0x0001e2000c101d04 */
[----:B------:R-:W-:-:S03]  /*1c30*/  IADD3 R122, R122, 0x20, RZ ;  /* 0x000000207a7a7810 */ /* 0x000fc60007ffe0ff */
[----:B------:R0:W-:Y:S04]  /*1c40*/  STG.E.128 desc[UR4][R96.64], R92 ;  /* 0x0000005c60007986 */ /* 0x0001e8000c101d04 */
.L_x_6072:
[----:B------:R-:W-:Y:S05]  /*1c50*/  BSYNC B1 ;  /* 0x0000000000017941 */ /* 0x000fea0003800000 */
.L_x_6071:
        /* <DEDUP_REMOVED lines=11> */
[-CC-:B------:R-:W-:Y:S01]  /*1d10*/  FFMA.FTZ R155, R131, R99.reuse, R98.reuse ;  /* 0x00000063839b7223 */ /* 0x180fe20000010062 */
[----:B------:R-:W-:Y:S01]  /*1d20*/  LOP3.LUT P2, RZ, R96, 0xff, RZ, 0xc0, !PT ;  /* 0x000000ff60ff7812 */ /* 0x000fe2000784c0ff */
[----:B------:R-:W-:Y:S01]  /*1d30*/  FADD.FTZ R97, R134, -R97 ;  /* 0x8000006186617221 */ /* 0x000fe20000010000 */
[----:B------:R-:W-:Y:S01]  /*1d40*/  FFMA.FTZ R96, R132, R99, R98 ;  /* 0x0000006384607223 */ /* 0x000fe20000010062 */
[----:B------:R-:W-:Y:S01]  /*1d50*/  LOP3.LUT P6, RZ, R158, 0xff00, RZ, 0xc0, !PT ;  /* 0x0000ff009eff7812 */ /* 0x000fe200078cc0ff */
[----:B------:R-:W-:Y:S01]  /*1d60*/  FADD.FTZ R155, R138, -R155 ;  /* 0x8000009b8a9b7221 */ /* 0x000fe20000010000 */
[C---:B-----5:R-:W-:Y:S01]  /*1d70*/  FMUL.FTZ R97, R124.reuse, R97 ;  /* 0x000000617c617220 */ /* 0x060fe20000410000 */
[----:B------:R-:W-:Y:S01]  /*1d80*/  FADD.FTZ R101, R133, -R96 ;  /* 0x8000006085657221 */ /* 0x000fe20000010000 */
[----:B------:R-:W-:Y:S01]  /*1d90*/  MOV R162, RZ ;  /* 0x000000ff00a27202 */ /* 0x000fe20000000f00 */
[----:B------:R-:W-:-:S02]  /*1da0*/  FMUL.FTZ R155, R124, R155 ;  /* 0x0000009b7c9b7220 */ /* 0x000fc40000410000 */
[----:B------:R-:W-:Y:S01]  /*1db0*/  FMUL.FTZ R100, R124, R101 ;  /* 0x000000657c647220 */ /* 0x000fe20000410000 */
[----:B------:R-:W-:Y:S01]  /*1dc0*/  @P1 FADD.FTZ R97, R76, R97 ;  /* 0x000000614c611221 */ /* 0x000fe20000010000 */
[----:B------:R-:W-:Y:S01]  /*1dd0*/  HFMA2.MMA R101, -RZ, RZ, 0, 0 ;  /* 0x00000000ff657435 */ /* 0x000fe200000001ff */
[----:B------:R-:W-:Y:S01]  /*1de0*/  @P1 FADD.FTZ R155, R78, R155 ;  /* 0x0000009b4e9b1221 */ /* 0x000fe20000010000 */
[----:B------:R-:W-:Y:S01]  /*1df0*/  @P1 FADD.FTZ R100, R77, R100 ;  /* 0x000000644d641221 */ /* 0x000fe20000010000 */
[----:B------:R-:W-:-:S04]  /*1e00*/  FMUL.FTZ R96, R97, R123 ;  /* 0x0000007b61607220 */ /* 0x000fc80000410000 */
[----:B------:R-:W-:Y:S01]  /*1e10*/  FMUL.FTZ R103, R96, UR15 ;  /* 0x0000000f60677c20 */ /* 0x000fe20008410000 */
[----:B------:R-:W-:-:S03]  /*1e20*/  MOV R96, RZ ;  /* 0x000000ff00607202 */ /* 0x000fc60000000f00 */
        /* <DEDUP_REMOVED lines=8> */
[----:B------:R-:W-:Y:S01]  /*1eb0*/  FADD.FTZ R60, R60, R101 ;  /* 0x000000653c3c7221 */ /* 0x000fe20000010000 */
[----:B------:R-:W-:Y:S01]  /*1ec0*/  HFMA2.MMA R101, -RZ, RZ, 0, 0 ;  /* 0x00000000ff657435 */ /* 0x000fe200000001ff */
[----:B------:R-:W-:Y:S01]  /*1ed0*/  ISETP.NE.AND.EX P2, PT, RZ, UR17, PT, P2 ;  /* 0x00000011ff007c0c */ /* 0x000fe2000bf45320 */
[----:B------:R-:W-:Y:S01]  /*1ee0*/  @P6 FMUL.FTZ R92, R102, R103 ;  /* 0x00000067665c6220 */ /* 0x000fe20000410000 */
[----:B------:R-:W-:Y:S01]  /*1ef0*/  MOV R103, RZ ;  /* 0x000000ff00677202 */ /* 0x000fe20000000f00 */
[----:B------:R-:W-:Y:S01]  /*1f00*/  @P6 FMUL.FTZ R103, R116, R102 ;  /* 0x0000006674676220 */ /* 0x000fe20000410000 */
[----:B------:R-:W-:Y:S01]  /*1f10*/  LOP3.LUT P6, RZ, R158, 0xff0000, RZ, 0xc0, !PT ;  /* 0x00ff00009eff7812 */ /* 0x000fe200078cc0ff */
[----:B------:R-:W-:Y:S01]  /*1f20*/  FADD.FTZ R61, R61, R92 ;  /* 0x0000005c3d3d7221 */ /* 0x000fe20000010000 */
[----:B------:R-:W-:Y:S01]  /*1f30*/  SEL R84, R97, R84, P2 ;  /* 0x0000005461547207 */ /* 0x000fe20001000000 */
[----:B------:R-:W-:Y:S01]  /*1f40*/  FMUL.FTZ R97, R155, R123 ;  /* 0x0000007b9b617220 */ /* 0x000fe20000410000 */
[----:B------:R-:W-:-:S02]  /*1f50*/  SEL R85, R100, R85, P2 ;  /* 0x0000005564557207 */ /* 0x000fc40001000000 */
[----:B------:R-:W-:Y:S01]  /*1f60*/  SEL R86, R155, R86, P2 ;  /* 0x000000569b567207 */ /* 0x000fe20001000000 */
[----:B------:R-:W-:Y:S01]  /*1f70*/  FMUL.FTZ R100, R97, UR15 ;  /* 0x0000000f61647c20 */ /* 0x000fe20008410000 */
[----:B------:R-:W-:Y:S02]  /*1f80*/  MOV R102, RZ ;  /* 0x000000ff00667202 */ /* 0x000fe40000000f00 */
[----:B------:R-:W-:-:S03]  /*1f90*/  F2FP.F16.F32.PACK_AB R96, R103, R96 ;  /* 0x000000606760723e */ /* 0x000fc600000000ff */
[----:B------:R-:W-:-:S05]  /*1fa0*/  @P6 HADD2.F32 R97, -RZ, R93.H0_H0 ;  /* 0x2000005dff616230 */ /* 0x000fca0000004100 */
[----:B------:R-:W-:Y:S01]  /*1fb0*/  @P6 FMUL.FTZ R157, R100, R97 ;  /* 0x00000061649d6220 */ /* 0x000fe20000410000 */
[----:B------:R-:W-:Y:S01]  /*1fc0*/  MOV R97, RZ ;  /* 0x000000ff00617202 */ /* 0x000fe20000000f00 */
[----:B------:R-:W-:Y:S01]  /*1fd0*/  @P6 FMUL.FTZ R97, R115, R100 ;  /* 0x0000006473616220 */ /* 0x000fe20000410000 */
[----:B------:R-:W-:Y:S01]  /*1fe0*/  FFMA.FTZ R100, R136, R99, R98 ;  /* 0x0000006388647223 */ /* 0x000fe20000010062 */
[----:B------:R-:W-:Y:S01]  /*1ff0*/  LOP3.LUT P6, RZ, R158, 0xff000000, RZ, 0xc0, !PT ;  /* 0xff0000009eff7812 */ /* 0x000fe200078cc0ff */
[----:B------:R-:W-:Y:S02]  /*2000*/  FADD.FTZ R62, R62, R157 ;  /* 0x0000009d3e3e7221 */ /* 0x000fe40000010000 */
[----:B------:R-:W-:-:S04]  /*2010*/  FADD.FTZ R163, R135, -R100 ;  /* 0x8000006487a37221 */ /* 0x000fc80000010000 */
[----:B------:R-:W-:-:S04]  /*2020*/  FMUL.FTZ R100, R124, R163 ;  /* 0x000000a37c647220 */ /* 0x000fc80000410000 */
        /* <DEDUP_REMOVED lines=8> */
[----:B------:R-:W-:Y:S01]  /*20b0*/  FFMA.FTZ R93, R137, R99, R98 ;  /* 0x00000063895d7223 */ /* 0x000fe20000010062 */
[----:B------:R-:W-:Y:S02]  /*20c0*/  LOP3.LUT P6, RZ, R159, 0xff, RZ, 0xc0, !PT ;  /* 0x000000ff9fff7812 */ /* 0x000fe400078cc0ff */
[----:B------:R-:W-:Y:S01]  /*20d0*/  MOV R155, RZ ;  /* 0x000000ff009b7202 */ /* 0x000fe20000000f00 */
[----:B------:R-:W-:Y:S01]  /*20e0*/  FADD.FTZ R93, R140, -R93 ;  /* 0x8000005d8c5d7221 */ /* 0x000fe20000010000 */
[----:B------:R-:W-:Y:S01]  /*20f0*/  F2FP.F16.F32.PACK_AB R97, R102, R97 ;  /* 0x000000616661723e */ /* 0x000fe200000000ff */
[----:B------:R-:W-:Y:S01]  /*2100*/  FADD.FTZ R63, R63, R100 ;  /* 0x000000643f3f7221 */ /* 0x000fe20000010000 */
[----:B------:R-:W-:Y:S01]  /*2110*/  MOV R102, RZ ;  /* 0x000000ff00667202 */ /* 0x000fe20000000f00 */
[----:B------:R-:W-:-:S04]  /*2120*/  FMUL.FTZ R93, R124, R93 ;  /* 0x0000005d7c5d7220 */ /* 0x000fc80000410000 */
[----:B------:R-:W-:Y:S02]  /*2130*/  @P1 FADD.FTZ R93, R80, R93 ;  /* 0x0000005d505d1221 */ /* 0x000fe40000010000 */
[----:B------:R-:W-:-:S03]  /*2140*/  @P6 HADD2.F32 R92, -RZ, R94.H0_H0 ;  /* 0x2000005eff5c6230 */ /* 0x000fc60000004100 */
        /* <DEDUP_REMOVED lines=11> */
[----:B------:R-:W-:Y:S01]  /*2200*/  @P6 HADD2.F32 R93, -RZ, R94.H1_H1 ;  /* 0x3000005eff5d6230 */ /* 0x000fe20000004100 */
[----:B------:R-:W-:Y:S01]  /*2210*/  HFMA2.MMA R94, -RZ, RZ, 0, 0 ;  /* 0x00000000ff5e7435 */ /* 0x000fe200000001ff */
[C---:B------:R-:W-:Y:S01]  /*2220*/  SEL R89, R92.reuse, R89, P2 ;  /* 0x000000595c597207 */ /* 0x040fe20001000000 */
[----:B------:R-:W-:-:S04]  /*2230*/  FMUL.FTZ R92, R92, R123 ;  /* 0x0000007b5c5c7220 */ /* 0x000fc80000410000 */
        /* <DEDUP_REMOVED lines=23> */
[----:B------:R-:W-:Y:S01]  /*23b0*/  MOV R99, RZ ;  /* 0x000000ff00637202 */ /* 0x000fe20000000f00 */
[----:B------:R-:W-:Y:S01]  /*23c0*/  @P6 STG.E.128 desc[UR4][R92.64], R84 ;  /* 0x000000545c006986 */ /* 0x000fe2000c101d04 */
[----:B------:R-:W-:-:S03]  /*23d0*/  HFMA2.MMA R123, -RZ, RZ, 0, 0 ;  /* 0x00000000ff7b7435 */ /* 0x000fc600000001ff */
[----:B------:R0:W-:Y:S01]  /*23e0*/  @P6 STG.E.128 desc[UR4][R92.64+0x10], R88 ;  /* 0x000010585c006986 */ /* 0x0001e2000c101d04 */
[----:B------:R-:W-:-:S05]  /*23f0*/  LOP3.LUT P6, RZ, R159, 0xff000000, RZ, 0xc0, !PT ;  /* 0xff0000009fff7812 */ /* 0x000fca00078cc0ff */
[----:B------:R-:W-:Y:S01]  /*2400*/  @P2 FMUL.FTZ R99, R120, R157 ;  /* 0x0000009d78632220 */ /* 0x000fe20000410000 */
[----:B------:R-:W-:-:S05]  /*2410*/  @P2 HADD2.F32 R98, -RZ, R95.H0_H0 ;  /* 0x2000005fff622230 */ /* 0x000fca0000004100 */
[----:B------:R-:W-:Y:S01]  /*2420*/  @P2 FMUL.FTZ R123, R157, R98 ;  /* 0x000000629d7b2220 */ /* 0x000fe20000410000 */
[----:B------:R-:W-:Y:S01]  /*2430*/  F2FP.F16.F32.PACK_AB R98, R162, R155 ;  /* 0x0000009ba262723e */ /* 0x000fe200000000ff */
[----:B------:R-:W-:Y:S02]  /*2440*/  @P6 HADD2.F32 R95, -RZ, R95.H1_H1 ;  /* 0x3000005fff5f6230 */ /* 0x000fe40000004100 */
[----:B------:R-:W-:Y:S01]  /*2450*/  FADD.FTZ R66, R66, R123 ;  /* 0x0000007b42427221 */ /* 0x000fe20000010000 */
[----:B0-----:R-:W-:Y:S02]  /*2460*/  HFMA2.MMA R92, -RZ, RZ, 0, 0 ;  /* 0x00000000ff5c7435 */ /* 0x001fe400000001ff */
[----:B------:R-:W-:-:S04]  /*2470*/  @P6 FMUL.FTZ R102, R124, R95 ;  /* 0x0000005f7c666220 */ /* 0x000fc80000410000 */
[----:B------:R-:W-:Y:S01]  /*2480*/  FADD.FTZ R67, R67, R102 ;  /* 0x0000006643437221 */ /* 0x000fe20000010000 */
[----:B------:R-:W-:-:S05]  /*2490*/  @P6 FMUL.FTZ R92, R121, R124 ;  /* 0x0000007c795c6220 */ /* 0x000fca0000410000 */
[----:B------:R-:W-:Y:S02]  /*24a0*/  F2FP.F16.F32.PACK_AB R99, R92, R99 ;  /* 0x000000635c63723e */ /* 0x000fe400000000ff */
[----:B------:R-:W-:-:S04]  /*24b0*/  LEA R92, P1, R122, UR18, 0x4 ;  /* 0x000000127a5c7c11 */ /* 0x000fc8000f8220ff */
[----:B------:R-:W-:-:S05]  /*24c0*/  LEA.HI.X R93, R122, UR19, RZ, 0x4, P1 ;  /* 0x000000137a5d7c11 */ /* 0x000fca00088f24ff */
[----:B------:R1:W-:Y:S04]  /*24d0*/  STG.E.128 desc[UR4][R92.64], R96 ;  /* 0x000000605c007986 */ /* 0x0003e8000c101d04 */
.L_x_6074:
[----:B------:R-:W-:Y:S05]  /*24e0*/  BSYNC B1 ;  /* 0x0000000000017941 */ /* 0x000fea0003800000 */
.L_x_6073:
[----:B01----:R-:W0:Y:S02]  /*24f0*/  LDC.64 R92, c[0x0][0x210] ;  /* 0x00008400ff5c7b82 */ /* 0x003e240000000a00 */
[----:B0-----:R-:W-:-:S04]  /*2500*/  LEA R19, R92, R19, 0x2 ;  /* 0x000000135c137211 */ /* 0x001fc800078e10ff */
[----:B------:R-:W-:-:S13]  /*2510*/  ISETP.GE.AND P1, PT, R19, R93, PT ;  /* 0x0000005d1300720c */ /* 0x000fda0003f26270 */
[----:B------:R-:W-:Y:S05]  /*2520*/  @!P1 BRA `(.L_x_6075) ;  /* 0xffffffe000509947 */ /* 0x000fea000383ffff */
.L_x_6065:
[----:B------:R-:W-:Y:S05]  /*2530*/  BSYNC B0 ;  /* 0x0000000000007941 */ /* 0x000fea0003800000 */
.L_x_6064:
[----:B------:R-:W0:Y:S01]  /*2540*/  S2R R3, SR_CgaCtaId ;  /* 0x0000000000037919 */ /* 0x000e220000008800 */
[--C-:B------:R-:W-:Y:S01]  /*2550*/  SHF.R.U32.HI R2, RZ, 0x5, R105.reuse ;  /* 0x00000005ff027819 */ /* 0x100fe20000011669 */
[----:B------:R-:W-:Y:S05]  /*2560*/  WARPSYNC.ALL ;  /* 0x0000000000007948 */ /* 0x000fea0003800000 */
[----:B------:R-:W-:Y:S01]  /*2570*/  MOV R0, 0x400 ;  /* 0x0000040000007802 */ /* 0x000fe20000000f00 */
[----:B-----5:R-:W1:Y:S01]  /*2580*/  S2R R11, SR_CTAID.X ;  /* 0x00000000000b7919 */ /* 0x020e620000002500 */
        /* <DEDUP_REMOVED lines=149> */
.L_x_6077:
[----:B------:R-:W-:Y:S05]  /*2ee0*/  BSYNC B0 ;  /* 0x0000000000007941 */ /* 0x000fea0003800000 */
.L_x_6076:
        /* <DEDUP_REMOVED lines=16> */
.L_x_6079:
[----:B------:R-:W-:Y:S05]  /*2ff0*/  BSYNC B0 ;  /* 0x0000000000007941 */ /* 0x000fea0003800000 */
.L_x_6078:
        /* <DEDUP_REMOVED lines=16> */
.L_x_6081:
[----:B------:R-:W-:Y:S05]  /*3100*/  BSYNC B0 ;  /* 0x0000000000007941 */ /* 0x000fea0003800000 */
.L_x_6080:
        /* <DEDUP_REMOVED lines=10> */
.L_x_6070:
[----:B------:R-:W-:Y:S01]  /*31b0*/  HFMA2.MMA R102, -RZ, RZ, 0, 5.9604644775390625e-08 ;  /* 0x00000001ff667435 */ /* 0x000fe200000001ff */
[----:B------:R-:W-:Y:S01]  /*31c0*/  BSSY B1, `(.L_x_6082) ;  /* 0x0000006000017945 */ /* 0x000fe20003800000 */
[----:B------:R-:W-:Y:S02]  /*31d0*/  MOV R103, 0x1f ;  /* 0x0000001f00677802 */ /* 0x000fe40000000f00 */
[----:B------:R-:W-:-:S07]  /*31e0*/  MOV R100, 0xffffffff ;  /* 0xffffffff00647802 */ /* 0x000fce0000000f00 */
[----:B-----5:R-:W-:Y:S05]  /*31f0*/  WARPSYNC.COLLECTIVE R100, `(.L_x_6083) ;  /* 0x0000000064087348 */ /* 0x020fea0003c00000 */
[----:B------:R0:W1:Y:S02]  /*3200*/  SHFL.BFLY P1, R101, R157, R102, R103 ;  /* 0x0c0000669d657389 */ /* 0x0000640000020067 */
[----:B01---5:R-:W-:Y:S01]  /*3210*/  ENDCOLLECTIVE ;  /* 0x000000000000791b */ /* 0x023fe20003800000 */
.L_x_6083:
[----:B------:R-:W-:Y:S05]  /*3220*/  BSYNC B1 ;  /* 0x0000000000017941 */ /* 0x000fea0003800000 */
.L_x_6082:
        /* <DEDUP_REMOVED lines=9> */
.L_x_6084:
[----:B------:R-:W-:Y:S01]  /*32c0*/  HFMA2.MMA R102, -RZ, RZ, 0, 1.1920928955078125e-07 ;  /* 0x00000002ff667435 */ /* 0x000fe200000001ff */
[----:B------:R-:W-:Y:S02]  /*32d0*/  MOV R157, R92 ;  /* 0x0000005c009d7202 */ /* 0x000fe40000000f00 */
[----:B------:R-:W-:-:S08]  /*32e0*/  MOV R93, R101 ;  /* 0x00000065005d7202 */ /* 0x000fd00000000f00 */
[----:B------:R-:W-:Y:S05]  /*32f0*/  WARPSYNC.COLLECTIVE R100, `(.L_x_6085) ;  /* 0x0000000064087348 */ /* 0x000fea0003c00000 */
[----:B------:R0:W1:Y:S02]  /*3300*/  SHFL.BFLY P1, R101, R157, R102, R103 ;  /* 0x0c0000669d657389 */ /* 0x0000640000020067 */
[----:B01----:R-:W-:Y:S01]  /*3310*/  ENDCOLLECTIVE ;  /* 0x000000000000791b */ /* 0x003fe20003800000 */
.L_x_6085:
[----:B------:R-:W-:-:S05]  /*3320*/  FADD.FTZ R93, R93, R162 ;  /* 0x000000a25d5d7221 */ /* 0x000fca0000010000 */
[----:B------:R-:W-:Y:S02]  /*3330*/  MOV R157, R93 ;  /* 0x0000005d009d7202 */ /* 0x000fe40000000f00 */
[----:B------:R-:W-:-:S07]  /*3340*/  MOV R95, R101 ;  /* 0x00000065005f7202 */ /* 0x000fce0000000f00 */
[----:B------:R-:W-:Y:S05]  /*3350*/  WARPSYNC.COLLECTIVE R100, `(.L_x_6086) ;  /* 0x0000000064087348 */ /* 0x000fea0003c00000 */
[----:B------:R0:W1:Y:S02]  /*3360*/  SHFL.BFLY P1, R101, R157, R102, R103 ;  /* 0x0c0000669d657389 */ /* 0x0000640000020067 */
[----:B01----:R-:W-:Y:S01]  /*3370*/  ENDCOLLECTIVE ;  /* 0x000000000000791b */ /* 0x003fe20003800000 */
.L_x_6086:
[----:B------:R-:W-:Y:S01]  /*3380*/  FADD.FTZ R95, R92, R95 ;  /* 0x0000005f5c5f7221 */ /* 0x000fe20000010000 */
[----:B------:R-:W-:-:S04]  /*3390*/  HFMA2.MMA R102, -RZ, RZ, 0, 2.384185791015625e-07 ;  /* 0x00000004ff667435 */ /* 0x000fc800000001ff */
[----:B------:R-:W-:Y:S02]  /*33a0*/  MOV R157, R95 ;  /* 0x0000005f009d7202 */ /* 0x000fe40000000f00 */
[----:B------:R-:W-:-:S07]  /*33b0*/  MOV R94, R101 ;  /* 0x00000065005e7202 */ /* 0x000fce0000000f00 */
[----:B------:R-:W-:Y:S05]  /*33c0*/  WARPSYNC.COLLECTIVE R100, `(.L_x_6087) ;  /* 0x0000000064087348 */ /* 0x000fea0003c00000 */
[----:B------:R0:W1:Y:S02]  /*33d0*/  SHFL.BFLY P1, R101, R157, R102, R103 ;  /* 0x0c0000669d657389 */ /* 0x0000640000020067 */
[----:B01----:R-:W-:Y:S01]  /*33e0*/  ENDCOLLECTIVE ;  /* 0x000000000000791b */ /* 0x003fe20003800000 */
.L_x_6087:
[----:B------:R-:W-:-:S05]  /*33f0*/  FADD.FTZ R94, R93, R94 ;  /* 0x0000005e5d5e7221 */ /* 0x000fca0000010000 */
[----:B------:R-:W-:Y:S02]  /*3400*/  MOV R157, R94 ;  /* 0x0000005e009d7202 */ /* 0x000fe40000000f00 */
[----:B------:R-:W-:-:S07]  /*3410*/  MOV R96, R101 ;  /* 0x0000006500607202 */ /* 0x000fce0000000f00 */
[----:B------:R-:W-:Y:S05]  /*3420*/  WARPSYNC.COLLECTIVE R100, `(.L_x_6088) ;  /* 0x0000000064087348 */ /* 0x000fea0003c00000 */
[----:B------:R0:W1:Y:S02]  /*3430*/  SHFL.BFLY P1, R101, R157, R102, R103 ;  /* 0x0c0000669d657389 */ /* 0x0000640000020067 */
[----:B01----:R-:W-:Y:S01]  /*3440*/  ENDCOLLECTIVE ;  /* 0x000000000000791b */ /* 0x003fe20003800000 */
.L_x_6088:
[----:B------:R-:W-:Y:S01]  /*3450*/  FADD.FTZ R96, R95, R96 ;  /* 0x000000605f607221 */ /* 0x000fe20000010000 */
[----:B------:R-:W-:-:S04]  /*3460*/  HFMA2.MMA R102, -RZ, RZ, 0, 4.76837158203125e-07 ;  /* 0x00000008ff667435 */ /* 0x000fc800000001ff */
[----:B------:R-:W-:Y:S02]  /*3470*/  MOV R157, R96 ;  /* 0x00000060009d7202 */ /* 0x000fe40000000f00 */
[----:B------:R-:W-:-:S07]  /*3480*/  MOV R97, R101 ;  /* 0x0000006500617202 */ /* 0x000fce0000000f00 */
[----:B------:R-:W-:Y:S05]  /*3490*/  WARPSYNC.COLLECTIVE R100, `(.L_x_6089) ;  /* 0x0000000064087348 */ /* 0x000fea0003c00000 */
[----:B------:R0:W1:Y:S02]  /*34a0*/  SHFL.BFLY P1, R101, R157, R102, R103 ;  /* 0x0c0000669d657389 */ /* 0x0000640000020067 */
[----:B01----:R-:W-:Y:S01]  /*34b0*/  ENDCOLLECTIVE ;  /* 0x000000000000791b */ /* 0x003fe20003800000 */
.L_x_6089:
[----:B------:R-:W-:-:S05]  /*34c0*/  FADD.FTZ R97, R94, R97 ;  /* 0x000000615e617221 */ /* 0x000fca0000010000 */
[----:B------:R-:W-:Y:S02]  /*34d0*/  MOV R157, R97 ;  /* 0x00000061009d7202 */ /* 0x000fe40000000f00 */
[----:B------:R-:W-:-:S07]  /*34e0*/  MOV R99, R101 ;  /* 0x0000006500637202 */ /* 0x000fce0000000f00 */
[----:B------:R-:W-:Y:S05]  /*34f0*/  WARPSYNC.COLLECTIVE R100, `(.L_x_6090) ;  /* 0x0000000064087348 */ /* 0x000fea0003c00000 */
[----:B------:R0:W1:Y:S02]  /*3500*/  SHFL.BFLY P1, R101, R157, R102, R103 ;  /* 0x0c0000669d657389 */ /* 0x0000640000020067 */
[----:B01----:R-:W-:Y:S01]  /*3510*/  ENDCOLLECTIVE ;  /* 0x000000000000791b */ /* 0x003fe20003800000 */
.L_x_6090:
[----:B------:R-:W-:Y:S01]  /*3520*/  FADD.FTZ R99, R96, R99 ;  /* 0x0000006360637221 */ /* 0x000fe20000010000 */
[----:B------:R-:W-:-:S04]  /*3530*/  HFMA2.MMA R102, -RZ, RZ, 0, 9.5367431640625e-07 ;  /* 0x00000010ff667435 */ /* 0x000fc800000001ff */
[----:B------:R-:W-:Y:S02]  /*3540*/  MOV R157, R99 ;  /* 0x00000063009d7202 */ /* 0x000fe40000000f00 */
[----:B------:R-:W-:-:S07]  /*3550*/  MOV R98, R101 ;  /* 0x0000006500627202 */ /* 0x000fce0000000f00 */
[----:B------:R-:W-:Y:S05]  /*3560*/  WARPSYNC.COLLECTIVE R100, `(.L_x_6091) ;  /* 0x0000000064087348 */ /* 0x000fea0003c00000 */
[----:B------:R0:W1:Y:S02]  /*3570*/  SHFL.BFLY P1, R101, R157, R102, R103 ;  /* 0x0c0000669d657389 */ /* 0x0000640000020067 */
[----:B01----:R-:W-:Y:S01]  /*3580*/  ENDCOLLECTIVE ;  /* 0x000000000000791b */ /* 0x003fe20003800000 */
.L_x_6091:
[----:B------:R-:W-:-:S05]  /*3590*/  FADD.FTZ R98, R97, R98 ;  /* 0x0000006261627221 */ /* 0x000fca0000010000 */
[----:B------:R-:W-:Y:S02]  /*35a0*/  MOV R157, R98 ;  /* 0x00000062009d7202 */ /* 0x000fe40000000f00 */
[----:B------:R-:W-:-:S07]  /*35b0*/  MOV R92, R101 ;  /* 0x00000065005c7202 */ /* 0x000fce0000000f00 */
[----:B------:R-:W-:Y:S05]  /*35c0*/  WARPSYNC.COLLECTIVE R100, `(.L_x_6092) ;  /* 0x0000000064087348 */ /* 0x000fea0003c00000 */
[----:B------:R0:W1:Y:S02]  /*35d0*/  SHFL.BFLY P1, R101, R157, R102, R103 ;  /* 0x0c0000669d657389 */ /* 0x0000640000020067 */
[----:B01----:R-:W-:Y:S01]  /*35e0*/  ENDCOLLECTIVE ;  /* 0x000000000000791b */ /* 0x003fe20003800000 */
.L_x_6092:
[----:B------:R-:W-:Y:S01]  /*35f0*/  MOV R93, R101 ;  /* 0x00000065005d7202 */ /* 0x000fe20000000f00 */
[----:B------:R-:W-:Y:S06]  /*3600*/  BRA `(.L_x_6093) ;  /* 0xffffffdc00607947 */ /* 0x000fec000383ffff */
.L_x_6094:
        /* <DEDUP_REMOVED lines=15> */
.L_x_9206:


//--------------------- .text._ZN10layer_norm13ln_bwd_kernelINS_13Kernel_traitsI6__halfS2_fS2_fjLj512ELj1ELj4ELj1ELj16ENS_18Kernel_traits_baseILj512ES2_S2_fS2_fjLj128EEEEELb1ELb1ELb0ELb1EEEvNS_9BwdParamsE --------------------------
	.section	.text._ZN10layer_norm13ln_bwd_kernelINS_13Kernel_traitsI6__halfS2_fS2_fjLj512ELj1ELj4ELj1ELj16ENS_18Kernel_traits_baseILj512ES2_S2_fS2_fjLj128EEEEELb1ELb1ELb0ELb1EEEvNS_9BwdParamsE,"ax",@progbits
	.align	128
        .global         _ZN10layer_norm13ln_bwd_kernelINS_13Kernel_traitsI6__halfS2_fS2_fjLj512ELj1ELj4ELj1ELj16ENS_18Kernel_traits_baseILj512ES2_S2_fS2_fjLj128EEEEELb1ELb1ELb0ELb1EEEvNS_9BwdParamsE
        .type           _ZN10layer_norm13ln_bwd_kernelINS_13Kernel_traitsI6__halfS2_fS2_fjLj512ELj1ELj4ELj1ELj16ENS_18Kernel_traits_baseILj512ES2_S2_fS2_fjLj128EEEEELb1ELb1ELb0ELb1EEEvNS_9BwdParamsE,@function
        .size           _ZN10layer_norm13ln_bwd_kernelINS_13Kernel_traitsI6__halfS2_fS2_fjLj512ELj1ELj4ELj1ELj16ENS_18Kernel_traits_baseILj512ES2_S2_fS2_fjLj128EEEEELb1ELb1ELb0ELb1EEEvNS_9BwdParamsE,(.L_x_9207 - _ZN10layer_norm13ln_bwd_kernelINS_13Kernel_traitsI6__halfS2_fS2_fjLj512ELj1ELj4ELj1ELj16ENS_18Kernel_traits_baseILj512ES2_S2_fS2_fjLj128EEEEELb1ELb1ELb0ELb1EEEvNS_9BwdParamsE)
        .other          _ZN10layer_norm13ln_bwd_kernelINS_13Kernel_traitsI6__halfS2_fS2_fjLj512ELj1ELj4ELj1ELj16ENS_18Kernel_traits_baseILj512ES2_S2_fS2_fjLj128EEEEELb1ELb1ELb0ELb1EEEvNS_9BwdParamsE,@"STO_CUDA_ENTRY STV_DEFAULT"
_ZN10layer_norm13ln_bwd_kernelINS_13Kernel_traitsI6__halfS2_fS2_fjLj512ELj1ELj4ELj1ELj16ENS_18Kernel_traits_baseILj512ES2_S2_fS2_fjLj128EEEEELb1ELb1ELb0ELb1EEEvNS_9BwdParamsE:
.text._ZN10layer_norm13ln_bwd_kernelINS_13Kernel_traitsI6__halfS2_fS2_fjLj512ELj1ELj4ELj1ELj16ENS_18Kernel_traits_baseILj512ES2_S2_fS2_fjLj128EEEEELb1ELb1ELb0ELb1EEEvNS_9BwdParamsE:
        /* <DEDUP_REMOVED lines=48> */
.L_x_6096:
        /* <DEDUP_REMOVED lines=49> */
[----:B------:R-:W-:Y:S02]  /*0610*/  HADD2.F32 R130, -RZ, R131.H0_H0 ;  /* 0x20000083ff827230 */ /* 0x000fe40000004100 */
[----:B------:R-:W-:Y:S02]  /*0620*/  HADD2.F32 R123, -RZ, R123.H1_H1 ;  /* 0x3000007bff7b7230 */ /* 0x000fe40000004100 */
[----:B------:R-:W-:-:S07]  /*0630*/  HADD2.F32 R131, -RZ, R131.H1_H1 ;  /* 0x30000083ff837230 */ /* 0x000fce0000004100 */
.L_x_6100:
[----:B------:R-:W0:Y:S01]  /*0640*/  LDC.64 R72, c[0x0][0x250] ;  /* 0x00009400ff487b82 */ /* 0x000e220000000a00 */
[----:B------:R-:W-:-:S05]  /*0650*/  IMAD R62, R107, UR8, RZ ;  /* 0x000000086b3e7c24 */ /* 0x000fca000f8e02ff */
[----:B------:R-:W-:Y:S02]  /*0660*/  SHF.R.S32.HI R63, RZ, 0x1f, R62 ;  /* 0x0000001fff3f7819 */ /* 0x000fe4000001143e */
[----:B------:R-:W1:Y:S02]  /*0670*/  LDC.64 R76, c[0x0][0x2b8] ;  /* 0x0000ae00ff4c7b82 */ /* 0x000e640000000a00 */
[----:B------:R-:W-:Y:S02]  /*0680*/  LEA.HI R63, R63, R62, RZ, 0x3 ;  /* 0x0000003e3f3f7211 */ /* 0x000fe400078f18ff */
[----:B------:R-:W-:Y:S02]  /*0690*/  SHF.R.S32.HI R62, RZ, 0x1f, R107 ;  /* 0x0000001fff3e7819 */ /* 0x000fe4000001146b */
[----:B------:R-:W-:Y:S02]  /*06a0*/  LEA.HI.SX32 R141, R63, R0, 0x1d ;  /* 0x000000003f8d7211 */ /* 0x000fe400078feaff */
[----:B------:R-:W2:Y:S08]  /*06b0*/  @P0 LDC.64 R60, c[0x0][0x270] ;  /* 0x00009c00ff3c0b82 */ /* 0x000eb00000000a00 */
[----:B------:R-:W3:Y:S01]  /*06c0*/  LDC.64 R138, c[0x0][0x238] ;  /* 0x00008e00ff8a7b82 */ /* 0x000ee20000000a00 */
[----:B0-----:R-:W-:-:S07]  /*06d0*/  IMAD.WIDE R72, R107, 0x4, R72 ;  /* 0x000000046b487825 */ /* 0x001fce00078e0248 */
[----:B------:R-:W0:Y:S01]  /*06e0*/  LDC.64 R136, c[0x0][0x258] ;  /* 0x00009600ff887b82 */ /* 0x000e220000000a00 */
[C---:B------:R-:W-:Y:S01]  /*06f0*/  IADD3 R135, R141.reuse, 0x20, RZ ;  /* 0x000000208d877810 */ /* 0x040fe20007ffe0ff */
[--C-:B-1----:R-:W-:Y:S01]  /*0700*/  IMAD.WIDE.U32 R64, R141, 0x10, R76.reuse ;  /* 0x000000108d407825 */ /* 0x102fe200078e004c */
[----:B------:R-:W4:Y:S03]  /*0710*/  LDG.E R140, desc[UR4][R72.64] ;  /* 0x00000004488c7981 */ /* 0x000f26000c1e1900 */
[----:B------:R-:W-:Y:S01]  /*0720*/  IMAD.WIDE.U32 R76, R135, 0x10, R76 ;  /* 0x00000010874c7825 */ /* 0x000fe200078e004c */
[C---:B--2---:R-:W-:Y:S01]  /*0730*/  @P0 LEA R80, P1, R107.reuse, R60, 0x1 ;  /* 0x0000003c6b500211 */ /* 0x044fe200078208ff */
[----:B------:R-:W2:Y:S01]  /*0740*/  LDG.E.128 R64, desc[UR4][R64.64] ;  /* 0x0000000440407981 */ /* 0x000ea2000c1e1d00 */
[----:B------:R-:W1:Y:S02]  /*0750*/  LDC.64 R110, c[0x0][0x2c8] ;  /* 0x0000b200ff6e7b82 */ /* 0x000e640000000a00 */
[----:B------:R-:W-:Y:S01]  /*0760*/  @P0 LEA.HI.X R81, R107, R61, R62, 0x1, P1 ;  /* 0x0000003d6b510211 */ /* 0x000fe200008f0c3e */
[----:B------:R-:W2:Y:S01]  /*0770*/  LDG.E.128 R76, desc[UR4][R76.64] ;  /* 0x000000044c4c7981 */ /* 0x000ea2000c1e1d00 */
[----:B---3--:R-:W-:-:S03]  /*0780*/  IMAD.WIDE.U32 R100, R141, 0x20, R138 ;  /* 0x000000208d647825 */ /* 0x008fc600078e008a */
[----:B------:R-:W3:Y:S04]  /*0790*/  @P0 LDG.E.U16 R142, desc[UR4][R80.64] ;  /* 0x00000004508e0981 */ /* 0x000ee8000c1e1500 */
[----:B------:R-:W3:Y:S01]  /*07a0*/  LDG.E.128 R60, desc[UR4][R100.64] ;  /* 0x00000004643c7981 */ /* 0x000ee2000c1e1d00 */
[----:B0-----:R-:W-:-:S03]  /*07b0*/  IMAD.WIDE R136, R107, 0x4, R136 ;  /* 0x000000046b887825 */ /* 0x001fc600078e0288 */
[----:B------:R0:W3:Y:S01]  /*07c0*/  LDG.E.128 R68, desc[UR4][R100.64+0x10] ;  /* 0x0000100464447981 */ /* 0x0000e2000c1e1d00 */
[----:B------:R-:W-:-:S03]  /*07d0*/  IMAD.WIDE.U32 R138, R135, 0x20, R138 ;  /* 0x00000020878a7825 */ /* 0x000fc600078e008a */
[----:B------:R-:W3:Y:S04]  /*07e0*/  LDG.E R133, desc[UR4][R136.64] ;  /* 0x0000000488857981 */ /* 0x000ee8000c1e1900 */
        /* <DEDUP_REMOVED lines=13> */
[----:B------:R-:W5:Y:S04]  /*08c0*/  @P1 LDG.E.128 R36, desc[UR4][R112.64] ;  /* 0x0000000470241981 */ /* 0x000f68000c1e1d00 */
[----:B------:R0:W5:Y:S01]  /*08d0*/  @P1 LDG.E.128 R40, desc[UR4][R112.64+0x10] ;  /* 0x0000100470281981 */ /* 0x000162000c1e1d00 */
[----:B-1----:R-:W-:-:S05]  /*08e0*/  @P1 IMAD.WIDE.U32 R114, R135, 0x20, R114 ;  /* 0x0000002087721825 */ /* 0x002fca00078e0072 */
[----:B------:R-:W5:Y:S04]  /*08f0*/  @P1 LDG.E.128 R44, desc[UR4][R114.64] ;  /* 0x00000004722c1981 */ /* 0x000f68000c1e1d00 */
[----:B------:R1:W5:Y:S01]  /*0900*/  @P1 LDG.E.128 R48, desc[UR4][R114.64+0x10] ;  /* 0x0000100472301981 */ /* 0x000362000c1e1d00 */
[----:B------:R-:W-:Y:S01]  /*0910*/  UMOV UR6, 0xffffffff ;  /* 0xffffffff00067882 */ /* 0x000fe20000000000 */
[----:B----4-:R-:W-:Y:S01]  /*0920*/  FSEL R149, R140, RZ, !P4 ;  /* 0x000000ff8c957208 */ /* 0x010fe20006000000 */
[--C-:B--2---:R-:W-:Y:S02]  /*0930*/  HADD2.F32 R145, -RZ, R64.reuse.H0_H0 ;  /* 0x20000040ff917230 */ /* 0x104fe40000004100 */
[----:B------:R-:W-:Y:S02]  /*0940*/  HADD2.F32 R152, -RZ, R65.H1_H1 ;  /* 0x30000041ff987230 */ /* 0x000fe40000004100 */
[----:B------:R-:W-:-:S02]  /*0950*/  HADD2.F32 R147, -RZ, R64.H1_H1 ;  /* 0x30000040ff937230 */ /* 0x000fc40000004100 */
[----:B------:R-:W-:Y:S02]  /*0960*/  HADD2.F32 R143, -RZ, R65.H0_H0 ;  /* 0x20000041ff8f7230 */ /* 0x000fe40000004100 */
[C---:B---3--:R-:W-:Y:S01]  /*0970*/  FADD.FTZ R160, -R149.reuse, R63 ;  /* 0x0000003f95a07221 */ /* 0x048fe20000010100 */
[C---:B------:R-:W-:Y:S01]  /*0980*/  FADD.FTZ R146, -R149.reuse, R60 ;  /* 0x0000003c95927221 */ /* 0x040fe20000010100 */
[C---:B------:R-:W-:Y:S01]  /*0990*/  FADD.FTZ R156, -R149.reuse, R61 ;  /* 0x0000003d959c7221 */ /* 0x040fe20000010100 */
[----:B------:R-:W-:Y:S01]  /*09a0*/  FADD.FTZ R158, -R149, R62 ;  /* 0x0000003e959e7221 */ /* 0x000fe20000010100 */
[--C-:B------:R-:W-:Y:S02]  /*09b0*/  HADD2.F32 R61, -RZ, R79.reuse.H0_H0 ;  /* 0x2000004fff3d7230 */ /* 0x100fe40000004100 */
[----:B------:R-:W-:Y:S02]  /*09c0*/  HADD2.F32 R60, -RZ, R79.H1_H1 ;  /* 0x3000004fff3c7230 */ /* 0x000fe40000004100 */
[----:B------:R-:W-:-:S02]  /*09d0*/  HADD2.F32 R63, -RZ, R78.H0_H0 ;  /* 0x2000004eff3f7230 */ /* 0x000fc40000004100 */
[C---:B------:R-:W-:Y:S01]  /*09e0*/  FMUL.FTZ R79, R133.reuse, R160 ;  /* 0x000000a0854f7220 */ /* 0x040fe20000410000 */
[----:B------:R-:W-:Y:S02]  /*09f0*/  HADD2.F32 R62, -RZ, R78.H1_H1 ;  /* 0x3000004eff3e7230 */ /* 0x000fe40000004100 */
[----:B------:R-:W-:Y:S01]  /*0a00*/  FMUL.FTZ R78, R116, R145 ;  /* 0x00000091744e7220 */ /* 0x000fe20000410000 */
[----:B------:R-:W-:Y:S01]  /*0a10*/  FMUL.FTZ R65, R133, R146 ;  /* 0x0000009285417220 */ /* 0x000fe20000410000 */
[C---:B0-----:R-:W-:Y:S01]  /*0a20*/  FADD.FTZ R112, -R149.reuse, R72 ;  /* 0x0000004895707221 */ /* 0x041fe20000010100 */
[C---:B------:R-:W-:Y:S01]  /*0a30*/  FADD.FTZ R68, -R149.reuse, R68 ;  /* 0x0000004495447221 */ /* 0x040fe20000010100 */
[----:B------:R-:W-:Y:S01]  /*0a40*/  FADD.FTZ R150, -R149, R75 ;  /* 0x0000004b95967221 */ /* 0x000fe20000010100 */
[----:B------:R-:W-:Y:S01]  /*0a50*/  FADD.FTZ R98, R152, R98 ;  /* 0x0000006298627221 */ /* 0x000fe20000010000 */
[-C--:B------:R-:W-:Y:S01]  /*0a60*/  FFMA.FTZ R99, R79, R152.reuse, R99 ;  /* 0x000000984f637223 */ /* 0x080fe20000010063 */
[----:B------:R-:W-:Y:S01]  /*0a70*/  FMUL.FTZ R72, R119, R152 ;  /* 0x0000009877487220 */ /* 0x000fe20000410000 */
[----:B------:R-:W-:-:S02]  /*0a80*/  HADD2.F32 R113, -RZ, R77.H0_H0 ;  /* 0x2000004dff717230 */ /* 0x000fc40000004100 */
[----:B------:R-:W-:Y:S01]  /*0a90*/  FMUL.FTZ R75, R117, R147 ;  /* 0x00000093754b7220 */ /* 0x000fe20000410000 */
[----:B------:R-:W-:Y:S02]  /*0aa0*/  HADD2.F32 R138, -RZ, R77.H1_H1 ;  /* 0x3000004dff8a7230 */ /* 0x000fe40000004100 */
[----:B------:R-:W-:Y:S01]  /*0ab0*/  FADD.FTZ R152, RZ, R78 ;  /* 0x0000004eff987221 */ /* 0x000fe20000010000 */
[----:B------:R-:W-:Y:S01]  /*0ac0*/  FMUL.FTZ R146, R133, R156 ;  /* 0x0000009c85927220 */ /* 0x000fe20000410000 */
[----:B------:R-:W-:Y:S01]  /*0ad0*/  FFMA.FTZ R77, R65, R78, RZ ;  /* 0x0000004e414d7223 */ /* 0x000fe200000100ff */
[----:B------:R-:W-:Y:S02]  /*0ae0*/  HADD2.F32 R137, -RZ, R66.H0_H0 ;  /* 0x20000042ff897230 */ /* 0x000fe40000004100 */
[C---:B------:R-:W-:Y:S01]  /*0af0*/  FADD.FTZ R148, -R149.reuse, R74 ;  /* 0x0000004a95947221 */ /* 0x040fe20000010100 */
[----:B------:R-:W-:Y:S02]  /*0b00*/  @P0 HADD2.F32 R134, -RZ, R142.H0_H0 ;  /* 0x2000008eff860230 */ /* 0x000fe40000004100 */
[----:B------:R-:W-:Y:S01]  /*0b10*/  FADD.FTZ R136, -R149, R73 ;  /* 0x0000004995887221 */ /* 0x000fe20000010100 */
        /* <DEDUP_REMOVED lines=10> */
[----:B------:R-:W-:Y:S01]  /*0bc0*/  FMUL.FTZ R71, R120, R137 ;  /* 0x0000008978477220 */ /* 0x000fe20000410000 */
[----:B------:R-:W-:Y:S01]  /*0bd0*/  FMUL.FTZ R137, R133, R148 ;  /* 0x0000009485897220 */ /* 0x000fe20000410000 */
[----:B------:R-:W-:Y:S01]  /*0be0*/  FADD.FTZ R81, R152, R73 ;  /* 0x0000004998517221 */ /* 0x000fe20000010000 */
[----:B------:R-:W-:-:S02]  /*0bf0*/  HADD2.F32 R139, -RZ, R76.H0_H0 ;  /* 0x2000004cff8b7230 */ /* 0x000fc40000004100 */
[----:B------:R-:W-:Y:S01]  /*0c00*/  FFMA.FTZ R148, R80, R73, R77 ;  /* 0x0000004950947223 */ /* 0x000fe2000001004d */
[----:B------:R-:W-:Y:S02]  /*0c10*/  HADD2.F32 R144, -RZ, R76.H1_H1 ;  /* 0x3000004cff907230 */ /* 0x000fe40000004100 */
[C---:B------:R-:W-:Y:S01]  /*0c20*/  FADD.FTZ R76, -R149.reuse, R82 ;  /* 0x00000052954c7221 */ /* 0x040fe20000010100 */
[----:B------:R-:W-:Y:S02]  /*0c30*/  HADD2.F32 R66, -RZ, R66.H1_H1 ;  /* 0x30000042ff427230 */ /* 0x000fe40000004100 */
[----:B------:R-:W-:Y:S01]  /*0c40*/  FADD.FTZ R162, -R149, R69 ;  /* 0x0000004595a27221 */ /* 0x000fe20000010100 */
[----:B------:R-:W-:Y:S01]  /*0c50*/  FMUL.FTZ R82, R133, R150 ;  /* 0x0000009685527220 */ /* 0x000fe20000410000 */
[----:B------:R-:W-:Y:S01]  /*0c60*/  FADD.FTZ R150, R81, R72 ;  /* 0x0000004851967221 */ /* 0x000fe20000010000 */
[----:B------:R-:W-:Y:S01]  /*0c70*/  FFMA.FTZ R77, R79, R72, R148 ;  /* 0x000000484f4d7223 */ /* 0x000fe20000010094 */
[----:B------:R-:W-:Y:S01]  /*0c80*/  FADD.FTZ R164, -R149, R70 ;  /* 0x0000004695a47221 */ /* 0x000fe20000010100 */
[----:B-1----:R-:W-:-:S02]  /*0c90*/  HADD2.F32 R115, -RZ, R67.H0_H0 ;  /* 0x20000043ff737230 */ /* 0x002fc40000004100 */
[----:B------:R-:W-:Y:S01]  /*0ca0*/  FMUL.FTZ R70, R133, R162 ;  /* 0x000000a285467220 */ /* 0x000fe20000410000 */
[-C--:B------:R-:W-:Y:S01]  /*0cb0*/  FMUL.FTZ R69, R121, R66.reuse ;  /* 0x0000004279457220 */ /* 0x080fe20000410000 */
[----:B------:R-:W-:Y:S01]  /*0cc0*/  FADD.FTZ R150, R150, R71 ;  /* 0x0000004796967221 */ /* 0x000fe20000010000 */
[----:B------:R-:W-:Y:S01]  /*0cd0*/  FFMA.FTZ R77, R74, R71, R77 ;  /* 0x000000474a4d7223 */ /* 0x000fe2000001004d */
[----:B------:R-:W-:Y:S02]  /*0ce0*/  HADD2.F32 R64, -RZ, R67.H1_H1 ;  /* 0x30000043ff407230 */ /* 0x000fe40000004100 */
        /* <DEDUP_REMOVED lines=23> */
[----:B------:R-:W-:Y:S01]  /*0e60*/  FADD.FTZ R114, -R149, R83 ;  /* 0x0000005395727221 */ /* 0x000fe20000010100 */
        /* <DEDUP_REMOVED lines=64> */
.L_x_6112:
[----:B------:R-:W3:Y:S02]  /*1270*/  LDC.64 R76, c[0x0][0x220] ;  /* 0x00008800ff4c7b82 */ /* 0x000ee40000000a00 */
[----:B---3--:R-:W-:-:S06]  /*1280*/  IMAD.WIDE.U32 R60, R141, 0x10, R76 ;  /* 0x000000108d3c7825 */ /* 0x008fcc00078e004c */
[----:B------:R-:W3:Y:S01]  /*1290*/  LDG.E.128 R60, desc[UR4][R60.64] ;  /* 0x000000043c3c7981 */ /* 0x000ee2000c1e1d00 */
[----:B-1----:R-:W-:Y:S01]  /*12a0*/  FADD.FTZ R148, R81, R148 ;  /* 0x0000009451947221 */ /* 0x002fe20000010000 */
[----:B--2---:R-:W-:Y:S01]  /*12b0*/  FADD.FTZ R150, R83, R150 ;  /* 0x0000009653967221 */ /* 0x004fe20000010000 */
[----:B------:R-:W-:Y:S01]  /*12c0*/  ISETP.NE.U32.AND P2, PT, R110, RZ, PT ;  /* 0x000000ff6e00720c */ /* 0x000fe20003f45070 */
[----:B0-----:R-:W-:Y:S01]  /*12d0*/  HFMA2.MMA R83, -RZ, RZ, 0, 0 ;  /* 0x00000000ff537435 */ /* 0x001fe200000001ff */
[----:B------:R-:W-:Y:S01]  /*12e0*/  FMUL.FTZ R148, R148, UR9 ;  /* 0x0000000994947c20 */ /* 0x000fe20008410000 */
[----:B------:R-:W-:Y:S01]  /*12f0*/  FMUL.FTZ R151, R150, UR9 ;  /* 0x0000000996977c20 */ /* 0x000fe20008410000 */
[----:B------:R-:W-:Y:S02]  /*1300*/  ISETP.NE.AND.EX P2, PT, R111, RZ, PT, P2 ;  /* 0x000000ff6f00720c */ /* 0x000fe40003f45320 */
[----:B------:R-:W-:Y:S02]  /*1310*/  CS2R R110, SRZ ;  /* 0x00000000006e7805 */ /* 0x000fe4000001ff00 */
[----:B-----5:R-:W-:Y:S01]  /*1320*/  MOV R81, R108 ;  /* 0x0000006c00517202 */ /* 0x020fe20000000f00 */
[----:B------:R-:W-:Y:S01]  /*1330*/  HFMA2.MMA R155, -RZ, RZ, 0, 0 ;  /* 0x00000000ff9b7435 */ /* 0x000fe200000001ff */
[----:B------:R-:W-:Y:S01]  /*1340*/  FSEL R148, R148, RZ, !P4 ;  /* 0x000000ff94947208 */ /* 0x000fe20006000000 */
[----:B------:R-:W-:Y:S01]  /*1350*/  IMAD.WIDE.U32 R76, R135, 0x10, R76 ;  /* 0x00000010874c7825 */ /* 0x000fe200078e004c */
[----:B------:R-:W-:-:S02]  /*1360*/  LOP3.LUT P1, RZ, R81, 0xff, RZ, 0xc0, !PT ;  /* 0x000000ff51ff7812 */ /* 0x000fc4000782c0ff */
        /* <DEDUP_REMOVED lines=9> */
[C---:B------:R-:W-:Y:S01]  /*1400*/  FMUL.FTZ R152, R133.reuse, R146 ;  /* 0x0000009285987220 */ /* 0x040fe20000410000 */
[----:B------:R-:W-:Y:S01]  /*1410*/  FMUL.FTZ R71, R133, R78 ;  /* 0x0000004e85477220 */ /* 0x000fe20000410000 */
[----:B------:R-:W-:Y:S01]  /*1420*/  FFMA.FTZ R79, R79, R151, R148 ;  /* 0x000000974f4f7223 */ /* 0x000fe20000010094 */
[----:B------:R-:W-:Y:S01]  /*1430*/  LOP3.LUT P5, RZ, R108, 0xff0000, RZ, 0xc0, !PT ;  /* 0x00ff00006cff7812 */ /* 0x000fe200078ac0ff */
[----:B------:R-:W-:Y:S01]  /*1440*/  @P2 FADD.FTZ R152, R37, R152 ;  /* 0x0000009825982221 */ /* 0x000fe20000010000 */
[----:B------:R-:W-:Y:S01]  /*1450*/  @P2 FADD.FTZ R71, R36, R71 ;  /* 0x0000004724472221 */ /* 0x000fe20000010000 */
[----:B------:R-:W-:Y:S01]  /*1460*/  FADD.FTZ R154, R72, -R79 ;  /* 0x8000004f489a7221 */ /* 0x000fe20000010000 */
[----:B------:R-:W-:Y:S01]  /*1470*/  HFMA2.MMA R72, -RZ, RZ, 0, 0 ;  /* 0x00000000ff487435 */ /* 0x000fe200000001ff */
[----:B------:R-:W-:Y:S01]  /*1480*/  FMUL.FTZ R78, R152, R134 ;  /* 0x00000086984e7220 */ /* 0x000fe20000410000 */
[----:B------:R-:W-:Y:S01]  /*1490*/  FMUL.FTZ R79, R133, R150 ;  /* 0x00000096854f7220 */ /* 0x000fe20000410000 */
[----:B------:R-:W-:-:S02]  /*14a0*/  @P3 HADD2.F32 R81, -RZ, R32.H1_H1 ;  /* 0x30000020ff513230 */ /* 0x000fc40000004100 */
[----:B------:R-:W-:Y:S01]  /*14b0*/  FMUL.FTZ R73, R71, R134 ;  /* 0x0000008647497220 */ /* 0x000fe20000410000 */
[----:B------:R-:W-:Y:S01]  /*14c0*/  FMUL.FTZ R78, R78, UR12 ;  /* 0x0000000c4e4e7c20 */ /* 0x000fe20008410000 */
[----:B------:R-:W-:Y:S01]  /*14d0*/  @P2 FADD.FTZ R79, R38, R79 ;  /* 0x0000004f264f2221 */ /* 0x000fe20000010000 */
[----:B------:R-:W-:Y:S02]  /*14e0*/  @P1 HADD2.F32 R75, -RZ, R32.H0_H0 ;  /* 0x20000020ff4b1230 */ /* 0x000fe40000004100 */
[----:B------:R-:W-:Y:S01]  /*14f0*/  FMUL.FTZ R73, R73, UR12 ;  /* 0x0000000c49497c20 */ /* 0x000fe20008410000 */
[----:B------:R-:W-:Y:S01]  /*1500*/  @P3 FMUL.FTZ R72, R78, R81 ;  /* 0x000000514e483220 */ /* 0x000fe20000410000 */
[----:B------:R-:W-:Y:S01]  /*1510*/  MOV R65, RZ ;  /* 0x000000ff00417202 */ /* 0x000fe20000000f00 */
[----:B------:R-:W-:Y:S01]  /*1520*/  FFMA.FTZ R70, R70, R151, R148 ;  /* 0x0000009746467223 */ /* 0x000fe20000010094 */
[----:B------:R-:W-:Y:S01]  /*1530*/  @P1 FMUL.FTZ R65, R73, R75 ;  /* 0x0000004b49411220 */ /* 0x000fe20000410000 */
[----:B------:R-:W-:Y:S01]  /*1540*/  @P5 HADD2.F32 R75, -RZ, R33.H0_H0 ;  /* 0x20000021ff4b5230 */ /* 0x000fe20000004100 */
[----:B------:R-:W-:Y:S01]  /*1550*/  LOP3.LUT P6, RZ, R109, 0xff0000, RZ, 0xc0, !PT ;  /* 0x00ff00006dff7812 */ /* 0x000fe200078cc0ff */
[----:B------:R-:W-:Y:S01]  /*1560*/  FADD.FTZ R70, R69, -R70 ;  /* 0x8000004645467221 */ /* 0x000fe20000010000 */
[----:B------:R-:W-:Y:S01]  /*1570*/  MOV R69, RZ ;  /* 0x000000ff00457202 */ /* 0x000fe20000000f00 */
[----:B------:R-:W-:Y:S01]  /*1580*/  HFMA2.MMA R146, -RZ, RZ, 0, 0 ;  /* 0x00000000ff927435 */ /* 0x000fe200000001ff */
[----:B------:R-:W-:Y:S01]  /*1590*/  FFMA.FTZ R67, R67, R151, R148 ;  /* 0x0000009743437223 */ /* 0x000fe20000010094 */
[----:B------:R-:W-:Y:S01]  /*15a0*/  FMUL.FTZ R70, R133, R70 ;  /* 0x0000004685467220 */ /* 0x000fe20000410000 */
[----:B------:R-:W-:-:S02]  /*15b0*/  MOV R150, RZ ;  /* 0x000000ff00967202 */ /* 0x000fc40000000f00 */
[----:B------:R-:W-:Y:S01]  /*15c0*/  FADD.FTZ R64, R64, -R67 ;  /* 0x8000004340407221 */ /* 0x000fe20000010000 */
[----:B------:R-:W-:Y:S01]  /*15d0*/  @P2 FADD.FTZ R70, R41, R70 ;  /* 0x0000004629462221 */ /* 0x000fe20000010000 */
[----:B------:R-:W-:Y:S02]  /*15e0*/  F2FP.F16.F32.PACK_AB R72, R72, R65 ;  /* 0x000000414848723e */ /* 0x000fe400000000ff */
[----:B------:R-:W-:Y:S01]  /*15f0*/  MOV R156, RZ ;  /* 0x000000ff009c7202 */ /* 0x000fe20000000f00 */
[----:B------:R-:W-:Y:S02]  /*1600*/  @P6 HADD2.F32 R65, -RZ, R35.H0_H0 ;  /* 0x20000023ff416230 */ /* 0x000fe40000004100 */
[--C-:B---3--:R-:W-:Y:S02]  /*1610*/  @P1 HADD2.F32 R74, -RZ, R60.reuse.H0_H0 ;  /* 0x2000003cff4a1230 */ /* 0x108fe40000004100 */
[----:B------:R-:W-:-:S03]  /*1620*/  @P3 HADD2.F32 R60, -RZ, R60.H1_H1 ;  /* 0x3000003cff3c3230 */ /* 0x000fc60000004100 */
[----:B------:R-:W-:Y:S01]  /*1630*/  @P1 FMUL.FTZ R83, R73, R74 ;  /* 0x0000004a49531220 */ /* 0x000fe20000410000 */
[----:B------:R-:W-:Y:S02]  /*1640*/  @P5 HADD2.F32 R74, -RZ, R61.H0_H0 ;  /* 0x2000003dff4a5230 */ /* 0x000fe40000004100 */
[----:B------:R-:W-:Y:S01]  /*1650*/  @P3 FMUL.FTZ R110, R78, R60 ;  /* 0x0000003c4e6e3220 */ /* 0x000fe20000410000 */
[----:B------:R-:W-:Y:S01]  /*1660*/  LOP3.LUT P3, RZ, R108, 0xff000000, RZ, 0xc0, !PT ;  /* 0xff0000006cff7812 */ /* 0x000fe2000786c0ff */
[----:B------:R-:W-:Y:S01]  /*1670*/  FMUL.FTZ R60, R79, R134 ;  /* 0x000000864f3c7220 */ /* 0x000fe20000410000 */
[C---:B------:R-:W-:Y:S01]  /*1680*/  FMUL.FTZ R78, R133.reuse, R154 ;  /* 0x0000009a854e7220 */ /* 0x040fe20000410000 */
[----:B------:R-:W-:Y:S01]  /*1690*/  MOV R73, RZ ;  /* 0x000000ff00497202 */ /* 0x000fe20000000f00 */
[----:B------:R-:W-:Y:S01]  /*16a0*/  FMUL.FTZ R154, R133, R64 ;  /* 0x00000040859a7220 */ /* 0x000fe20000410000 */
[----:B------:R-:W-:Y:S01]  /*16b0*/  FMUL.FTZ R60, R60, UR12 ;  /* 0x0000000c3c3c7c20 */ /* 0x000fe20008410000 */
[----:B------:R-:W-:Y:S01]  /*16c0*/  @P2 FADD.FTZ R78, R39, R78 ;  /* 0x0000004e274e2221 */ /* 0x000fe20000010000 */
[----:B------:R-:W-:Y:S01]  /*16d0*/  LOP3.LUT P1, RZ, R109, 0xff, RZ, 0xc0, !PT ;  /* 0x000000ff6dff7812 */ /* 0x000fe2000782c0ff */
[----:B------:R-:W-:Y:S01]  /*16e0*/  @P2 FADD.FTZ R154, R43, R154 ;  /* 0x0000009a2b9a2221 */ /* 0x000fe20000010000 */
[C---:B------:R-:W-:Y:S01]  /*16f0*/  @P5 FMUL.FTZ R73, R60.reuse, R75 ;  /* 0x0000004b3c495220 */ /* 0x040fe20000410000 */
[----:B------:R-:W-:Y:S01]  /*1700*/  @P5 FMUL.FTZ R111, R60, R74 ;  /* 0x0000004a3c6f5220 */ /* 0x000fe20000410000 */
[-C--:B------:R-:W-:Y:S01]  /*1710*/  FMUL.FTZ R60, R78, R134.reuse ;  /* 0x000000864e3c7220 */ /* 0x080fe20000410000 */
[----:B------:R-:W-:Y:S01]  /*1720*/  HFMA2.MMA R74, -RZ, RZ, 0, 0 ;  /* 0x00000000ff4a7435 */ /* 0x000fe200000001ff */
[----:B------:R-:W-:Y:S01]  /*1730*/  @P3 HADD2.F32 R75, -RZ, R33.H1_H1 ;  /* 0x30000021ff4b3230 */ /* 0x000fe20000004100 */
[----:B------:R-:W-:Y:S01]  /*1740*/  MOV R108, RZ ;  /* 0x000000ff006c7202 */ /* 0x000fe20000000f00 */
[----:B------:R-:W-:Y:S01]  /*1750*/  FMUL.FTZ R60, R60, UR12 ;  /* 0x0000000c3c3c7c20 */ /* 0x000fe20008410000 */
[----:B------:R-:W-:Y:S01]  /*1760*/  @P3 HADD2.F32 R61, -RZ, R61.H1_H1 ;  /* 0x3000003dff3d3230 */ /* 0x000fe20000004100 */
[----:B------:R-:W-:Y:S01]  /*1770*/  LOP3.LUT P5, RZ, R109, 0xff000000, RZ, 0xc0, !PT ;  /* 0xff0000006dff7812 */ /* 0x000fe200078ac0ff */
[----:B------:R-:W-:Y:S01]  /*1780*/  FMUL.FTZ R64, R154, R134 ;  /* 0x000000869a407220 */ /* 0x000fe20000410000 */
[C---:B------:R-:W-:Y:S01]  /*1790*/  @P3 FMUL.FTZ R74, R60.reuse, R75 ;  /* 0x0000004b3c4a3220 */ /* 0x040fe20000410000 */
[----:B------:R-:W-:Y:S01]  /*17a0*/  FMUL.FTZ R75, R133, R80 ;  /* 0x00000050854b7220 */ /* 0x000fe20000410000 */
[----:B------:R-:W-:Y:S01]  /*17b0*/  @P3 FMUL.FTZ R108, R60, R61 ;  /* 0x0000003d3c6c3220 */ /* 0x000fe20000410000 */
[----:B------:R-:W-:Y:S01]  /*17c0*/  LOP3.LUT P3, RZ, R109, 0xff00, RZ, 0xc0, !PT ;  /* 0x0000ff006dff7812 */ /* 0x000fe2000786c0ff */
[----:B------:R-:W-:Y:S01]  /*17d0*/  HFMA2.MMA R109, -RZ, RZ, 0, 0 ;  /* 0x00000000ff6d7435 */ /* 0x000fe200000001ff */
[----:B------:R-:W-:Y:S01]  /*17e0*/  @P2 FADD.FTZ R75, R40, R75 ;  /* 0x0000004b284b2221 */ /* 0x000fe20000010000 */
[----:B------:R-:W-:Y:S01]  /*17f0*/  @P1 HADD2.F32 R80, -RZ, R34.H0_H0 ;  /* 0x20000022ff501230 */ /* 0x000fe20000004100 */
[----:B------:R-:W-:Y:S01]  /*1800*/  F2FP.F16.F32.PACK_AB R73, R74, R73 ;  /* 0x000000494a49723e */ /* 0x000fe200000000ff */
[----:B------:R-:W-:-:S02]  /*1810*/  @P1 HADD2.F32 R61, -RZ, R62.H0_H0 ;  /* 0x2000003eff3d1230 */ /* 0x000fc40000004100 */
[----:B------:R-:W-:Y:S01]  /*1820*/  FMUL.FTZ R60, R75, R134 ;  /* 0x000000864b3c7220 */ /* 0x000fe20000410000 */
[----:B------:R-:W-:-:S03]  /*1830*/  @P5 HADD2.F32 R67, -RZ, R35.H1_H1 ;  /* 0x30000023ff435230 */ /* 0x000fc60000004100 */
[----:B------:R-:W-:Y:S02]  /*1840*/  FMUL.FTZ R60, R60, UR12 ;  /* 0x0000000c3c3c7c20 */ /* 0x000fe40008410000 */
[----:B------:R-:W-:Y:S02]  /*1850*/  @P3 HADD2.F32 R62, -RZ, R62.H1_H1 ;  /* 0x3000003eff3e3230 */ /* 0x000fe40000004100 */
[C---:B------:R-:W-:Y:S01]  /*1860*/  @P1 FMUL.FTZ R109, R60.reuse, R61 ;  /* 0x0000003d3c6d1220 */ /* 0x040fe20000410000 */
[----:B------:R-:W-:Y:S01]  /*1870*/  @P1 FMUL.FTZ R69, R60, R80 ;  /* 0x000000503c451220 */ /* 0x000fe20000410000 */
[----:B------:R-:W-:Y:S01]  /*1880*/  ISETP.NE.U32.AND P1, PT, RZ, UR10, PT ;  /* 0x0000000aff007c0c */ /* 0x000fe2000bf25070 */
[----:B------:R-:W-:Y:S01]  /*1890*/  FMUL.FTZ R60, R70, R134 ;  /* 0x00000086463c7220 */ /* 0x000fe20000410000 */
[----:B------:R-:W-:Y:S02]  /*18a0*/  FFMA.FTZ R61, R68, R151, R148 ;  /* 0x00000097443d7223 */ /* 0x000fe40000010094 */
[----:B------:R-:W-:Y:S01]  /*18b0*/  ISETP.NE.AND.EX P1, PT, RZ, UR11, PT, P1 ;  /* 0x0000000bff007c0c */ /* 0x000fe2000bf25310 */
[----:B------:R-:W-:Y:S01]  /*18c0*/  FMUL.FTZ R81, R60, UR12 ;  /* 0x0000000c3c517c20 */ /* 0x000fe20008410000 */
[----:B------:R-:W-:-:S02]  /*18d0*/  @P3 HADD2.F32 R60, -RZ, R34.H1_H1 ;  /* 0x30000022ff3c3230 */ /* 0x000fc40000004100 */
[----:B------:R-:W-:Y:S01]  /*18e0*/  FADD.FTZ R66, R66, -R61 ;  /* 0x8000003d42427221 */ /* 0x000fe20000010000 */
[C---:B------:R-:W-:Y:S02]  /*18f0*/  @P3 FMUL.FTZ R146, R81.reuse, R62 ;  /* 0x0000003e51923220 */ /* 0x040fe40000410000 */
[----:B------:R-:W-:Y:S01]  /*1900*/  @P3 FMUL.FTZ R150, R81, R60 ;  /* 0x0000003c51963220 */ /* 0x000fe20000410000 */
[----:B------:R-:W-:Y:S01]  /*1910*/  FMUL.FTZ R153, R133, R66 ;  /* 0x0000004285997220 */ /* 0x000fe20000410000 */
[----:B------:R-:W0:Y:S01]  /*1920*/  LDC.64 R60, c[0x0][0x2f8] ;  /* 0x0000be00ff3c7b82 */ /* 0x000e220000000a00 */
[----:B------:R-:W-:Y:S02]  /*1930*/  ISETP.NE.U32.AND P3, PT, RZ, UR10, PT ;  /* 0x0000000aff007c0c */ /* 0x000fe4000bf65070 */
[----:B------:R-:W-:Y:S01]  /*1940*/  @P2 FADD.FTZ R153, R42, R153 ;  /* 0x000000992a992221 */ /* 0x000fe20000010000 */
[----:B------:R-:W-:Y:S01]  /*1950*/  F2FP.F16.F32.PACK_AB R74, R150, R69 ;  /* 0x00000045964a723e */ /* 0x000fe200000000ff */
[----:B------:R-:W-:Y:S01]  /*1960*/  FMUL.FTZ R150, R64, UR12 ;  /* 0x0000000c40967c20 */ /* 0x000fe20008410000 */
[----:B------:R-:W-:Y:S01]  /*1970*/  ISETP.NE.AND.EX P3, PT, RZ, UR11, PT, P3 ;  /* 0x0000000bff007c0c */ /* 0x000fe2000bf65330 */
[----:B------:R-:W-:Y:S01]  /*1980*/  FMUL.FTZ R62, R153, R134 ;  /* 0x00000086993e7220 */ /* 0x000fe20000410000 */
[----:B------:R-:W1:Y:S01]  /*1990*/  @P1 LDC.64 R80, c[0x0][0x308] ;  /* 0x0000c200ff501b82 */ /* 0x000e620000000a00 */
[----:B------:R-:W-:Y:S01]  /*19a0*/  @P5 FMUL.FTZ R156, R150, R67 ;  /* 0x00000043969c5220 */ /* 0x000fe20000410000 */
[----:B------:R-:W-:Y:S01]  /*19b0*/  SEL R69, R70, R57, P3 ;  /* 0x0000003946457207 */ /* 0x000fe20001800000 */
[----:B------:R-:W-:Y:S01]  /*19c0*/  FMUL.FTZ R62, R62, UR12 ;  /* 0x0000000c3e3e7c20 */ /* 0x000fe20008410000 */
[----:B------:R-:W-:-:S02]  /*19d0*/  @P1 SEL R64, R71, R52, P3 ;  /* 0x0000003447401207 */ /* 0x000fc40001800000 */
[----:B------:R-:W-:Y:S01]  /*19e0*/  SEL R66, R79, R54, P3 ;  /* 0x000000364f427207 */ /* 0x000fe20001800000 */
[----:B------:R-:W-:Y:S01]  /*19f0*/  @P6 FMUL.FTZ R155, R62, R65 ;  /* 0x000000413e9b6220 */ /* 0x000fe20000410000 */
[----:B------:R-:W-:Y:S02]  /*1a00*/  SEL R65, R152, R53, P3 ;  /* 0x0000003598417207 */ /* 0x000fe40001800000 */
[----:B------:R-:W-:Y:S02]  /*1a10*/  SEL R67, R78, R55, P3 ;  /* 0x000000374e437207 */ /* 0x000fe40001800000 */
[----:B------:R-:W-:Y:S02]  /*1a20*/  SEL R68, R75, R56, P3 ;  /* 0x000000384b447207 */ /* 0x000fe40001800000 */
[----:B------:R-:W-:Y:S02]  /*1a30*/  SEL R70, R153, R58, P3 ;  /* 0x0000003a99467207 */ /* 0x000fe40001800000 */
[----:B------:R-:W-:Y:S01]  /*1a40*/  SEL R71, R154, R59, P3 ;  /* 0x0000003b9a477207 */ /* 0x000fe20001800000 */
[----:B0-----:R-:W-:Y:S01]  /*1a50*/  IMAD.WIDE.U32 R60, R141, 0x10, R60 ;  /* 0x000000108d3c7825 */ /* 0x001fe200078e003c */
[----:B------:R-:W-:-:S03]  /*1a60*/  F2FP.F16.F32.PACK_AB R75, R156, R155 ;  /* 0x0000009b9c4b723e */ /* 0x000fc600000000ff */
[----:B-1----:R-:W-:-:S05]  /*1a70*/  @P1 IMAD.WIDE.U32 R80, R141, 0x20, R80 ;  /* 0x000000208d501825 */ /* 0x002fca00078e0050 */
[----:B------:R0:W-:Y:S04]  /*1a80*/  @P1 STG.E.128 desc[UR4][R80.64], R64 ;  /* 0x0000004050001986 */ /* 0x0001e8000c101d04 */
[----:B------:R1:W-:Y:S04]  /*1a90*/  @P1 STG.E.128 desc[UR4][R80.64+0x10], R68 ;  /* 0x0000104450001986 */ /* 0x0003e8000c101d04 */
[----:B------:R2:W-:Y:S04]  /*1aa0*/  STG.E.128 desc[UR4][R60.64], R72 ;  /* 0x000000483c007986 */ /* 0x0005e8000c101d04 */
[----:B------:R-:W3:Y:S01]  /*1ab0*/  LDG.E.128 R76, desc[UR4][R76.64] ;  /* 0x000000044c4c7981 */ /* 0x000ee2000c1e1d00 */
[----:B------:R-:W-:Y:S01]  /*1ac0*/  HFMA2.MMA R141, -RZ, RZ, 0, 0 ;  /* 0x00000000ff8d7435 */ /* 0x000fe200000001ff */
[-CC-:B------:R-:W-:Y:S01]  /*1ad0*/  FFMA.FTZ R115, R115, R151.reuse, R148.reuse ;  /* 0x0000009773737223 */ /* 0x180fe20000010094 */
[----:B------:R-:W-:Y:S01]  /*1ae0*/  @P6 HADD2.F32 R153, -RZ, R63.H0_H0 ;  /* 0x2000003fff996230 */ /* 0x000fe20000004100 */
[----:B------:R-:W-:Y:S01]  /*1af0*/  MOV R152, R100 ;  /* 0x0000006400987202 */ /* 0x000fe20000000f00 */
[-CC-:B------:R-:W-:Y:S01]  /*1b00*/  FFMA.FTZ R137, R137, R151.reuse, R148.reuse ;  /* 0x0000009789897223 */ /* 0x180fe20000010094 */
[----:B------:R-:W-:Y:S01]  /*1b10*/  FADD.FTZ R136, R136, -R115 ;  /* 0x8000007388887221 */ /* 0x000fe20000010000 */
[----:B------:R-:W-:Y:S01]  /*1b20*/  FFMA.FTZ R112, R112, R151, R148 ;  /* 0x0000009770707223 */ /* 0x000fe20000010094 */
[----:B------:R-:W-:Y:S01]  /*1b30*/  @P6 FMUL.FTZ R141, R62, R153 ;  /* 0x000000993e8d6220 */ /* 0x000fe20000410000 */
[----:B------:R-:W-:Y:S01]  /*1b40*/  LOP3.LUT P6, RZ, R152, 0xff, RZ, 0xc0, !PT ;  /* 0x000000ff98ff7812 */ /* 0x000fe200078cc0ff */
[----:B0-----:R-:W-:Y:S01]  /*1b50*/  FMUL.FTZ R65, R133, R136 ;  /* 0x0000008885417220 */ /* 0x001fe20000410000 */
[----:B-1----:R-:W-:Y:S01]  /*1b60*/  CS2R R68, SRZ ;  /* 0x0000000000447805 */ /* 0x002fe2000001ff00 */
[----:B------:R-:W-:Y:S01]  /*1b70*/  FADD.FTZ R144, R144, -R137 ;  /* 0x8000008990907221 */ /* 0x000fe20000010000 */
[----:B------:R-:W-:Y:S01]  /*1b80*/  FADD.FTZ R112, R149, -R112 ;  /* 0x8000007095707221 */ /* 0x000fe20000010000 */
[----:B------:R-:W-:Y:S01]  /*1b90*/  @P2 FADD.FTZ R65, R44, R65 ;  /* 0x000000412c412221 */ /* 0x000fe20000010000 */
[-CC-:B------:R-:W-:Y:S01]  /*1ba0*/  FFMA.FTZ R82, R82, R151.reuse, R148.reuse ;  /* 0x0000009752527223 */ /* 0x180fe20000010094 */
[C---:B------:R-:W-:Y:S01]  /*1bb0*/  FMUL.FTZ R67, R133.reuse, R144 ;  /* 0x0000009085437220 */ /* 0x040fe20000410000 */
[----:B------:R-:W-:Y:S01]  /*1bc0*/  FMUL.FTZ R112, R133, R112 ;  /* 0x0000007085707220 */ /* 0x000fe20000410000 */
[----:B--2---:R-:W-:Y:S01]  /*1bd0*/  FMUL.FTZ R60, R65, R134 ;  /* 0x00000086413c7220 */ /* 0x004fe20000410000 */
[-CC-:B------:R-:W-:Y:S01]  /*1be0*/  FFMA.FTZ R143, R143, R151.reuse, R148.reuse ;  /* 0x000000978f8f7223 */ /* 0x180fe20000010094 */
[-CC-:B------:R-:W-:Y:S01]  /*1bf0*/  FFMA.FTZ R138, R138, R151.reuse, R148.reuse ;  /* 0x000000978a8a7223 */ /* 0x180fe20000010094 */
[----:B------:R-:W-:Y:S01]  /*1c00*/  FFMA.FTZ R113, R113, R151, R148 ;  /* 0x0000009771717223 */ /* 0x000fe20000010094 */
[----:B------:R-:W-:-:S02]  /*1c10*/  @P6 HADD2.F32 R64, -RZ, R28.H0_H0 ;  /* 0x2000001cff406230 */ /* 0x000fc40000004100 */
[----:B------:R-:W-:Y:S01]  /*1c20*/  FMUL.FTZ R60, R60, UR12 ;  /* 0x0000000c3c3c7c20 */ /* 0x000fe20008410000 */
[----:B------:R-:W-:Y:S01]  /*1c30*/  FFMA.FTZ R114, R114, R151, R148 ;  /* 0x0000009772727223 */ /* 0x000fe20000010094 */
[----:B------:R-:W-:Y:S01]  /*1c40*/  HFMA2.MMA R62, -RZ, RZ, 0, 0 ;  /* 0x00000000ff3e7435 */ /* 0x000fe200000001ff */
[----:B------:R-:W-:Y:S02]  /*1c50*/  @P5 HADD2.F32 R63, -RZ, R63.H1_H1 ;  /* 0x3000003fff3f5230 */ /* 0x000fe40000004100 */
[----:B------:R-:W-:Y:S01]  /*1c60*/  @P6 FMUL.FTZ R68, R60, R64 ;  /* 0x000000403c446220 */ /* 0x000fe20000410000 */
[----:B------:R-:W-:Y:S01]  /*1c70*/  @P2 FADD.FTZ R67, R46, R67 ;  /* 0x000000432e432221 */ /* 0x000fe20000010000 */
[----:B------:R-:W-:Y:S01]  /*1c80*/  @P2 FADD.FTZ R112, R45, R112 ;  /* 0x000000702d702221 */ /* 0x000fe20000010000 */
[----:B------:R-:W-:Y:S01]  /*1c90*/  FADD.FTZ R82, R139, -R82 ;  /* 0x800000528b527221 */ /* 0x000fe20000010000 */
[----:B------:R-:W-:Y:S01]  /*1ca0*/  FADD.FTZ R142, R142, -R143 ;  /* 0x8000008f8e8e7221 */ /* 0x000fe20000010000 */
[----:B------:R-:W-:Y:S01]  /*1cb0*/  FADD.FTZ R138, R147, -R138 ;  /* 0x8000008a938a7221 */ /* 0x000fe20000010000 */
[----:B------:R-:W-:Y:S01]  /*1cc0*/  FADD.FTZ R140, R140, -R113 ;  /* 0x800000718c8c7221 */ /* 0x000fe20000010000 */
[----:B------:R-:W-:Y:S01]  /*1cd0*/  FADD.FTZ R114, R145, -R114 ;  /* 0x8000007291727221 */ /* 0x000fe20000010000 */
[----:B------:R-:W-:Y:S01]  /*1ce0*/  @P5 FMUL.FTZ R62, R150, R63 ;  /* 0x0000003f963e5220 */ /* 0x000fe20000410000 */
[-C--:B------:R-:W-:Y:S01]  /*1cf0*/  FMUL.FTZ R66, R67, R134.reuse ;  /* 0x0000008643427220 */ /* 0x080fe20000410000 */
[----:B------:R-:W-:Y:S01]  /*1d00*/  FMUL.FTZ R63, R112, R134 ;  /* 0x00000086703f7220 */ /* 0x000fe20000410000 */
[C---:B------:R-:W-:Y:S01]  /*1d10*/  FMUL.FTZ R82, R133.reuse, R82 ;  /* 0x0000005285527220 */ /* 0x040fe20000410000 */
[C---:B------:R-:W-:Y:S01]  /*1d20*/  FMUL.FTZ R81, R133.reuse, R142 ;  /* 0x0000008e85517220 */ /* 0x040fe20000410000 */
[C---:B------:R-:W-:Y:S01]  /*1d30*/  FMUL.FTZ R138, R133.reuse, R138 ;  /* 0x0000008a858a7220 */ /* 0x040fe20000410000 */
[C---:B------:R-:W-:Y:S01]  /*1d40*/  FMUL.FTZ R113, R133.reuse, R140 ;  /* 0x0000008c85717220 */ /* 0x040fe20000410000 */
[----:B------:R-:W-:Y:S01]  /*1d50*/  FMUL.FTZ R114, R133, R114 ;  /* 0x0000007285727220 */ /* 0x000fe20000410000 */
[----:B------:R-:W-:Y:S01]  /*1d60*/  FMUL.FTZ R66, R66, UR12 ;  /* 0x0000000c42427c20 */ /* 0x000fe20008410000 */
[----:B------:R-:W-:Y:S01]  /*1d70*/  FMUL.FTZ R75, R63, UR12 ;  /* 0x0000000c3f4b7c20 */ /* 0x000fe20008410000 */
[----:B------:R-:W-:Y:S01]  /*1d80*/  CS2R R70, SRZ ;  /* 0x0000000000467805 */ /* 0x000fe2000001ff00 */
[----:B------:R-:W-:Y:S01]  /*1d90*/  @P2 FADD.FTZ R82, R47, R82 ;  /* 0x000000522f522221 */ /* 0x000fe20000010000 */
[----:B------:R-:W-:Y:S01]  /*1da0*/  @P2 FADD.FTZ R81, R48, R81 ;  /* 0x0000005130512221 */ /* 0x000fe20000010000 */
[----:B------:R-:W-:Y:S01]  /*1db0*/  @P2 FADD.FTZ R138, R49, R138 ;  /* 0x0000008a318a2221 */ /* 0x000fe20000010000 */
[----:B------:R-:W-:Y:S01]  /*1dc0*/  @P2 FADD.FTZ R113, R50, R113 ;  /* 0x0000007132712221 */ /* 0x000fe20000010000 */
[----:B------:R-:W-:Y:S01]  /*1dd0*/  @P2 FADD.FTZ R114, R51, R114 ;  /* 0x0000007233722221 */ /* 0x000fe20000010000 */
[----:B------:R-:W-:Y:S01]  /*1de0*/  LOP3.LUT P5, RZ, R100, 0xff00, RZ, 0xc0, !PT ;  /* 0x0000ff0064ff7812 */ /* 0x000fe200078ac0ff */
[----:B------:R-:W-:Y:S01]  /*1df0*/  HFMA2.MMA R74, -RZ, RZ, 0, 0 ;  /* 0x00000000ff4a7435 */ /* 0x000fe200000001ff */
[----:B------:R-:W-:Y:S01]  /*1e00*/  SEL R52, R65, R52, P3 ;  /* 0x0000003441347207 */ /* 0x000fe20001800000 */
[----:B------:R-:W-:Y:S01]  /*1e10*/  FADD.FTZ R11, R62, R11 ;  /* 0x0000000b3e0b7221 */ /* 0x000fe20000010000 */
[----:B------:R-:W-:Y:S01]  /*1e20*/  SEL R53, R112, R53, P3 ;  /* 0x0000003570357207 */ /* 0x000fe20001800000 */
[----:B------:R-:W-:Y:S01]  /*1e30*/  HFMA2.MMA R80, -RZ, RZ, 0, 0 ;  /* 0x00000000ff507435 */ /* 0x000fe200000001ff */
[----:B------:R-:W-:Y:S01]  /*1e40*/  SEL R54, R67, R54, P3 ;  /* 0x0000003643367207 */ /* 0x000fe20001800000 */
[----:B------:R-:W-:Y:S01]  /*1e50*/  FADD.FTZ R16, R83, R16 ;  /* 0x0000001053107221 */ /* 0x000fe20000010000 */
[C---:B------:R-:W-:Y:S01]  /*1e60*/  SEL R55, R82.reuse, R55, P3 ;  /* 0x0000003752377207 */ /* 0x040fe20001800000 */
[----:B------:R-:W-:Y:S01]  /*1e70*/  FMUL.FTZ R82, R82, R134 ;  /* 0x0000008652527220 */ /* 0x000fe20000410000 */
[C---:B------:R-:W-:Y:S01]  /*1e80*/  SEL R56, R81.reuse, R56, P3 ;  /* 0x0000003851387207 */ /* 0x040fe20001800000 */
[----:B------:R-:W-:Y:S01]  /*1e90*/  FMUL.FTZ R81, R81, R134 ;  /* 0x0000008651517220 */ /* 0x000fe20000410000 */
[----:B------:R-:W-:Y:S01]  /*1ea0*/  SEL R57, R138, R57, P3 ;  /* 0x000000398a397207 */ /* 0x000fe20001800000 */
[----:B------:R-:W-:Y:S01]  /*1eb0*/  @P5 HADD2.F32 R64, -RZ, R28.H1_H1 ;  /* 0x3000001cff405230 */ /* 0x000fe20000004100 */
[C---:B------:R-:W-:Y:S01]  /*1ec0*/  SEL R58, R113.reuse, R58, P3 ;  /* 0x0000003a713a7207 */ /* 0x040fe20001800000 */
[-C--:B------:R-:W-:Y:S01]  /*1ed0*/  FMUL.FTZ R113, R113, R134.reuse ;  /* 0x0000008671717220 */ /* 0x080fe20000410000 */
[C---:B------:R-:W-:Y:S01]  /*1ee0*/  SEL R59, R114.reuse, R59, P3 ;  /* 0x0000003b723b7207 */ /* 0x040fe20001800000 */
[----:B------:R-:W-:Y:S01]  /*1ef0*/  FMUL.FTZ R114, R114, R134 ;  /* 0x0000008672727220 */ /* 0x000fe20000410000 */
[----:B------:R-:W-:Y:S01]  /*1f00*/  LOP3.LUT P2, RZ, R100, 0xff000000, RZ, 0xc0, !PT ;  /* 0xff00000064ff7812 */ /* 0x000fe2000784c0ff */
[----:B------:R-:W-:Y:S01]  /*1f10*/  @P5 FMUL.FTZ R71, R75, R64 ;  /* 0x000000404b475220 */ /* 0x000fe20000410000 */
[----:B------:R-:W-:Y:S01]  /*1f20*/  LOP3.LUT P3, RZ, R101, 0xff00, RZ, 0xc0, !PT ;  /* 0x0000ff0065ff7812 */ /* 0x000fe2000786c0ff */
[----:B------:R-:W-:Y:S01]  /*1f30*/  FMUL.FTZ R113, R113, UR12 ;  /* 0x0000000c71717c20 */ /* 0x000fe20008410000 */
[----:B------:R-:W-:Y:S01]  /*1f40*/  FMUL.FTZ R114, R114, UR12 ;  /* 0x0000000c72727c20 */ /* 0x000fe20008410000 */
[----:B------:R-:W-:Y:S01]  /*1f50*/  MOV R115, RZ ;  /* 0x000000ff00737202 */ /* 0x000fe20000000f00 */
[----:B------:R-:W-:Y:S01]  /*1f60*/  FMUL.FTZ R82, R82, UR12 ;  /* 0x0000000c52527c20 */ /* 0x000fe20008410000 */
[----:B------:R-:W-:Y:S01]  /*1f70*/  FMUL.FTZ R138, R138, R134 ;  /* 0x000000868a8a7220 */ /* 0x000fe20000410000 */
[----:B------:R-:W-:Y:S01]  /*1f80*/  FMUL.FTZ R81, R81, UR12 ;  /* 0x0000000c51517c20 */ /* 0x000fe20008410000 */
[----:B------:R-:W-:Y:S01]  /*1f90*/  FADD.FTZ R17, R110, R17 ;  /* 0x000000116e117221 */ /* 0x000fe20000010000 */
[----:B------:R-:W-:Y:S01]  /*1fa0*/  FADD.FTZ R14, R111, R14 ;  /* 0x0000000e6f0e7221 */ /* 0x000fe20000010000 */
[----:B------:R-:W-:Y:S01]  /*1fb0*/  FMUL.FTZ R138, R138, UR12 ;  /* 0x0000000c8a8a7c20 */ /* 0x000fe20008410000 */
[----:B------:R-:W-:Y:S01]  /*1fc0*/  FADD.FTZ R15, R108, R15 ;  /* 0x0000000f6c0f7221 */ /* 0x000fe20000010000 */
[----:B------:R-:W-:Y:S01]  /*1fd0*/  FADD.FTZ R12, R109, R12 ;  /* 0x0000000c6d0c7221 */ /* 0x000fe20000010000 */
[----:B------:R-:W-:Y:S01]  /*1fe0*/  FADD.FTZ R13, R146, R13 ;  /* 0x0000000d920d7221 */ /* 0x000fe20000010000 */
[----:B------:R-:W-:Y:S01]  /*1ff0*/  FADD.FTZ R10, R141, R10 ;  /* 0x0000000a8d0a7221 */ /* 0x000fe20000010000 */
[----:B---3--:R-:W-:-:S02]  /*2000*/  @P6 HADD2.F32 R61, -RZ, R76.H0_H0 ;  /* 0x2000004cff3d6230 */ /* 0x008fc40000004100 */
[----:B------:R-:W-:-:S03]  /*2010*/  @P5 HADD2.F32 R76, -RZ, R76.H1_H1 ;  /* 0x3000004cff4c5230 */ /* 0x000fc60000004100 */
[----:B------:R-:W-:Y:S01]  /*2020*/  @P6 FMUL.FTZ R69, R60, R61 ;  /* 0x0000003d3c456220 */ /* 0x000fe20000410000 */
[----:B------:R-:W-:Y:S01]  /*2030*/  LOP3.LUT P6, RZ, R100, 0xff0000, RZ, 0xc0, !PT ;  /* 0x00ff000064ff7812 */ /* 0x000fe200078cc0ff */
[----:B------:R-:W0:Y:S02]  /*2040*/  @P1 LDC.64 R60, c[0x0][0x308] ;  /* 0x0000c200ff3c1b82 */ /* 0x000e240000000a00 */
[----:B------:R-:W-:-:S10]  /*2050*/  FADD.FTZ R8, R69, R8 ;  /* 0x0000000845087221 */ /* 0x000fd40000010000 */
[----:B------:R-:W-:Y:S02]  /*2060*/  @P6 HADD2.F32 R72, -RZ, R29.H0_H0 ;  /* 0x2000001dff486230 */ /* 0x000fe40000004100 */
[--C-:B------:R-:W-:Y:S02]  /*2070*/  @P6 HADD2.F32 R63, -RZ, R77.reuse.H0_H0 ;  /* 0x2000004dff3f6230 */ /* 0x100fe40000004100 */
[----:B------:R-:W-:Y:S02]  /*2080*/  @P2 HADD2.F32 R77, -RZ, R77.H1_H1 ;  /* 0x3000004dff4d2230 */ /* 0x000fe40000004100 */
[C---:B------:R-:W-:Y:S01]  /*2090*/  @P6 FMUL.FTZ R70, R66.reuse, R72 ;  /* 0x0000004842466220 */ /* 0x040fe20000410000 */
[----:B------:R-:W-:Y:S02]  /*20a0*/  CS2R R72, SRZ ;  /* 0x0000000000487805 */ /* 0x000fe4000001ff00 */
[----:B------:R-:W-:Y:S01]  /*20b0*/  @P6 FMUL.FTZ R73, R66, R63 ;  /* 0x0000003f42496220 */ /* 0x000fe20000410000 */
[----:B------:R-:W-:Y:S01]  /*20c0*/  LEA R66, P6, R135, UR14, 0x4 ;  /* 0x0000000e87427c11 */ /* 0x000fe2000f8c20ff */
[----:B------:R-:W-:Y:S01]  /*20d0*/  @P5 FMUL.FTZ R72, R75, R76 ;  /* 0x0000004c4b485220 */ /* 0x000fe20000410000 */
[----:B------:R-:W-:Y:S01]  /*20e0*/  LOP3.LUT P5, RZ, R101, 0xff, RZ, 0xc0, !PT ;  /* 0x000000ff65ff7812 */ /* 0x000fe200078ac0ff */
[C---:B0-----:R-:W-:Y:S01]  /*20f0*/  @P1 IMAD.WIDE.U32 R60, R135.reuse, 0x20, R60 ;  /* 0x00000020873c1825 */ /* 0x041fe200078e003c */
[----:B------:R-:W-:-:S03]  /*2100*/  LEA.HI.X R67, R135, UR15, RZ, 0x4, P6 ;  /* 0x0000000f87437c11 */ /* 0x000fc6000b0f24ff */
[----:B------:R-:W-:Y:S01]  /*2110*/  FADD.FTZ R9, R72, R9 ;  /* 0x0000000948097221 */ /* 0x000fe20000010000 */
[----:B------:R-:W-:Y:S01]  /*2120*/  LOP3.LUT P6, RZ, R101, 0xff000000, RZ, 0xc0, !PT ;  /* 0xff00000065ff7812 */ /* 0x000fe200078cc0ff */
[----:B------:R-:W-:Y:S01]  /*2130*/  @P2 HADD2.F32 R63, -RZ, R29.H1_H1 ;  /* 0x3000001dff3f2230 */ /* 0x000fe20000004100 */
[----:B------:R-:W-:Y:S01]  /*2140*/  @P1 STG.E.128 desc[UR4][R60.64], R52 ;  /* 0x000000343c001986 */ /* 0x000fe2000c101d04 */
[----:B------:R-:W-:Y:S01]  /*2150*/  MOV R75, RZ ;  /* 0x000000ff004b7202 */ /* 0x000fe20000000f00 */
[----:B------:R-:W-:Y:S02]  /*2160*/  FADD.FTZ R6, R73, R6 ;  /* 0x0000000649067221 */ /* 0x000fe40000010000 */
[----:B------:R0:W-:Y:S01]  /*2170*/  @P1 STG.E.128 desc[UR4][R60.64+0x10], R56 ;  /* 0x000010383c001986 */ /* 0x0001e2000c101d04 */
[----:B------:R-:W-:Y:S01]  /*2180*/  LOP3.LUT P1, RZ, R101, 0xff0000, RZ, 0xc0, !PT ;  /* 0x00ff000065ff7812 */ /* 0x000fe2000782c0ff */
[----:B------:R-:W-:Y:S01]  /*2190*/  @P2 FMUL.FTZ R75, R82, R63 ;  /* 0x0000003f524b2220 */ /* 0x000fe20000410000 */
[----:B------:R-:W-:Y:S01]  /*21a0*/  @P3 HADD2.F32 R63, -RZ, R30.H1_H1 ;  /* 0x3000001eff3f3230 */ /* 0x000fe20000004100 */
[----:B------:R-:W-:-:S03]  /*21b0*/  MOV R101, RZ ;  /* 0x000000ff00657202 */ /* 0x000fc60000000f00 */
[----:B------:R-:W-:Y:S02]  /*21c0*/  @P6 HADD2.F32 R65, -RZ, R31.H1_H1 ;  /* 0x3000001fff416230 */ /* 0x000fe40000004100 */
[----:B------:R-:W-:-:S03]  /*21d0*/  @P3 FMUL.FTZ R101, R138, R63 ;  /* 0x0000003f8a653220 */ /* 0x000fc60000410000 */
[----:B------:R-:W-:Y:S02]  /*21e0*/  @P6 FMUL.FTZ R115, R114, R65 ;  /* 0x0000004172736220 */ /* 0x000fe40000410000 */
[----:B------:R-:W-:Y:S02]  /*21f0*/  @P1 HADD2.F32 R64, -RZ, R31.H0_H0 ;  /* 0x2000001fff401230 */ /* 0x000fe40000004100 */
[--C-:B------:R-:W-:Y:S01]  /*2200*/  @P1 HADD2.F32 R76, -RZ, R79.reuse.H0_H0 ;  /* 0x2000004fff4c1230 */ /* 0x100fe20000004100 */
[----:B0-----:R-:W-:Y:S02]  /*2210*/  HFMA2.MMA R60, -RZ, RZ, 0, 0 ;  /* 0x00000000ff3c7435 */ /* 0x001fe400000001ff */
[----:B------:R-:W-:Y:S01]  /*2220*/  @P1 FMUL.FTZ R74, R113, R64 ;  /* 0x00000040714a1220 */ /* 0x000fe20000410000 */
[----:B------:R-:W-:Y:S01]  /*2230*/  @P5 HADD2.F32 R61, -RZ, R30.H0_H0 ;  /* 0x2000001eff3d5230 */ /* 0x000fe20000004100 */
[----:B------:R-:W0:Y:S01]  /*2240*/  LDC.64 R64, c[0x0][0x210] ;  /* 0x00008400ff407b82 */ /* 0x000e220000000a00 */
[----:B------:R-:W-:-:S02]  /*2250*/  @P6 HADD2.F32 R79, -RZ, R79.H1_H1 ;  /* 0x3000004fff4f6230 */ /* 0x000fc40000004100 */
[----:B------:R-:W-:Y:S01]  /*2260*/  F2FP.F16.F32.PACK_AB R63, R115, R74 ;  /* 0x0000004a733f723e */ /* 0x000fe200000000ff */
[----:B------:R-:W-:Y:S01]  /*2270*/  @P5 FMUL.FTZ R60, R81, R61 ;  /* 0x0000003d513c5220 */ /* 0x000fe20000410000 */
[----:B------:R-:W-:Y:S02]  /*2280*/  F2FP.F16.F32.PACK_AB R61, R75, R70 ;  /* 0x000000464b3d723e */ /* 0x000fe400000000ff */
[----:B------:R-:W-:Y:S01]  /*2290*/  CS2R R74, SRZ ;  /* 0x00000000004a7805 */ /* 0x000fe2000001ff00 */
[--C-:B------:R-:W-:Y:S02]  /*22a0*/  @P5 HADD2.F32 R70, -RZ, R78.reuse.H0_H0 ;  /* 0x2000004eff465230 */ /* 0x100fe40000004100 */
[----:B------:R-:W-:Y:S01]  /*22b0*/  @P1 FMUL.FTZ R75, R113, R76 ;  /* 0x0000004c714b1220 */ /* 0x000fe20000410000 */
[----:B------:R-:W-:Y:S01]  /*22c0*/  F2FP.F16.F32.PACK_AB R62, R101, R60 ;  /* 0x0000003c653e723e */ /* 0x000fe200000000ff */
[----:B------:R-:W-:Y:S01]  /*22d0*/  @P3 HADD2.F32 R78, -RZ, R78.H1_H1 ;  /* 0x3000004eff4e3230 */ /* 0x000fe20000004100 */
[----:B------:R-:W-:Y:S01]  /*22e0*/  F2FP.F16.F32.PACK_AB R60, R71, R68 ;  /* 0x00000044473c723e */ /* 0x000fe200000000ff */
[----:B------:R-:W-:Y:S01]  /*22f0*/  HFMA2.MMA R68, -RZ, RZ, 0, 0 ;  /* 0x00000000ff447435 */ /* 0x000fe200000001ff */
[----:B------:R-:W-:Y:S01]  /*2300*/  MOV R71, RZ ;  /* 0x000000ff00477202 */ /* 0x000fe20000000f00 */
[----:B------:R-:W-:Y:S01]  /*2310*/  @P5 FMUL.FTZ R71, R81, R70 ;  /* 0x0000004651475220 */ /* 0x000fe20000410000 */
[----:B------:R-:W-:Y:S01]  /*2320*/  @P3 FMUL.FTZ R74, R138, R78 ;  /* 0x0000004e8a4a3220 */ /* 0x000fe20000410000 */
[----:B------:R1:W-:Y:S01]  /*2330*/  STG.E.128 desc[UR4][R66.64], R60 ;  /* 0x0000003c42007986 */ /* 0x0003e2000c101d04 */
[----:B------:R-:W-:Y:S01]  /*2340*/  @P6 FMUL.FTZ R80, R114, R79 ;  /* 0x0000004f72506220 */ /* 0x000fe20000410000 */
[----:B------:R-:W-:Y:S01]  /*2350*/  @P2 FMUL.FTZ R68, R82, R77 ;  /* 0x0000004d52442220 */ /* 0x000fe20000410000 */
[----:B------:R-:W-:Y:S01]  /*2360*/  FADD.FTZ R4, R71, R4 ;  /* 0x0000000447047221 */ /* 0x000fe20000010000 */
[----:B------:R-:W-:Y:S01]  /*2370*/  FADD.FTZ R5, R74, R5 ;  /* 0x000000054a057221 */ /* 0x000fe20000010000 */
[----:B------:R-:W-:Y:S01]  /*2380*/  FADD.FTZ R2, R75, R2 ;  /* 0x000000024b027221 */ /* 0x000fe20000010000 */
[----:B------:R-:W-:Y:S01]  /*2390*/  FADD.FTZ R7, R68, R7 ;  /* 0x0000000744077221 */ /* 0x000fe20000010000 */
[----:B------:R-:W-:Y:S01]  /*23a0*/  FADD.FTZ R3, R80, R3 ;  /* 0x0000000350037221 */ /* 0x000fe20000010000 */
[----:B0-----:R-:W-:-:S04]  /*23b0*/  LEA R107, R64, R107, 0x2 ;  /* 0x0000006b406b7211 */ /* 0x001fc800078e10ff */
[----:B------:R-:W-:-:S13]  /*23c0*/  ISETP.GE.AND P1, PT, R107, R65, PT ;  /* 0x000000416b00720c */ /* 0x000fda0003f26270 */
[----:B-1----:R-:W-:Y:S05]  /*23d0*/  @!P1 BRA `(.L_x_6100) ;  /* 0xffffffe000989947 */ /* 0x002fea000383ffff */
[----:B------:R-:W-:Y:S05]  /*23e0*/  BSYNC B1 ;  /* 0x0000000000017941 */ /* 0x000fea0003800000 */
.L_x_6098:
        /* <DEDUP_REMOVED lines=34> */
.L_x_6097:
[----:B------:R-:W-:Y:S05]  /*2610*/  BSYNC B0 ;  /* 0x0000000000007941 */ /* 0x000fea0003800000 */
.L_x_6095:
        /* <DEDUP_REMOVED lines=152> */
.L_x_6099:
        /* <DEDUP_REMOVED lines=8> */
.L_x_6102:
[----:B------:R-:W-:Y:S05]  /*3020*/  BSYNC B2 ;  /* 0x0000000000027941 */ /* 0x000fea0003800000 */
.L_x_6101:
        /* <DEDUP_REMOVED lines=8> */
.L_x_6103:
[----:B------:R-:W-:Y:S01]  /*30b0*/  FADD.FTZ R61, R76, R61 ;  /* 0x0000003d4c3d7221 */ /* 0x000fe20000010000 */
[----:B------:R-:W-:-:S04]  /*30c0*/  HFMA2.MMA R154, -RZ, RZ, 0, 1.1920928955078125e-07 ;  /* 0x00000002ff9a7435 */ /* 0x000fc800000001ff */
[----:B------:R-:W-:Y:S02]  /*30d0*/  MOV R153, R61 ;  /* 0x0000003d00997202 */ /* 0x000fe40000000f00 */
[----:B------:R-:W-:-:S07]  /*30e0*/  MOV R63, R150 ;  /* 0x00000096003f7202 */ /* 0x000fce0000000f00 */
[----:B------:R-:W-:Y:S05]  /*30f0*/  WARPSYNC.COLLECTIVE R152, `(.L_x_6104) ;  /* 0x0000000098087348 */ /* 0x000fea0003c00000 */
[----:B------:R0:W1:Y:S02]  /*3100*/  SHFL.BFLY P1, R150, R153, R154, R155 ;  /* 0x0c00009a99967389 */ /* 0x000064000002009b */
[----:B01----:R-:W-:Y:S01]  /*3110*/  ENDCOLLECTIVE ;  /* 0x000000000000791b */ /* 0x003fe20003800000 */
.L_x_6104:
[----:B------:R-:W-:-:S05]  /*3120*/  FADD.FTZ R63, R62, R63 ;  /* 0x0000003f3e3f7221 */ /* 0x000fca0000010000 */
[----:B------:R-:W-:Y:S02]  /*3130*/  MOV R153, R63 ;  /* 0x0000003f00997202 */ /* 0x000fe40000000f00 */
[----:B------:R-:W-:-:S07]  /*3140*/  MOV R60, R150 ;  /* 0x00000096003c7202 */ /* 0x000fce0000000f00 */
[----:B------:R-:W-:Y:S05]  /*3150*/  WARPSYNC.COLLECTIVE R152, `(.L_x_6105) ;  /* 0x0000000098087348 */ /* 0x000fea0003c00000 */
[----:B------:R0:W1:Y:S02]  /*3160*/  SHFL.BFLY P1, R150, R153, R154, R155 ;  /* 0x0c00009a99967389 */ /* 0x000064000002009b */
[----:B01----:R-:W-:Y:S01]  /*3170*/  ENDCOLLECTIVE ;  /* 0x000000000000791b */ /* 0x003fe20003800000 */
.L_x_6105:
[----:B------:R-:W-:Y:S01]  /*3180*/  FADD.FTZ R60, R61, R60 ;  /* 0x0000003c3d3c7221 */ /* 0x000fe20000010000 */
[----:B------:R-:W-:-:S04]  /*3190*/  HFMA2.MMA R154, -RZ, RZ, 0, 2.384185791015625e-07 ;  /* 0x00000004ff9a7435 */ /* 0x000fc800000001ff */
[----:B------:R-:W-:Y:S02]  /*31a0*/  MOV R153, R60 ;  /* 0x0000003c00997202 */ /* 0x000fe40000000f00 */
[----:B------:R-:W-:-:S07]  /*31b0*/  MOV R148, R150 ;  /* 0x0000009600947202 */ /* 0x000fce0000000f00 */
[----:B------:R-:W-:Y:S05]  /*31c0*/  WARPSYNC.COLLECTIVE R152, `(.L_x_6106) ;  /* 0x0000000098087348 */ /* 0x000fea0003c00000 */
[----:B------:R0:W1:Y:S02]  /*31d0*/  SHFL.BFLY P1, R150, R153, R154, R155 ;  /* 0x0c00009a99967389 */ /* 0x000064000002009b */
[----:B01----:R-:W-:Y:S01]  /*31e0*/  ENDCOLLECTIVE ;  /* 0x000000000000791b */ /* 0x003fe20003800000 */
.L_x_6106:
[----:B------:R-:W-:-:S05]  /*31f0*/  FADD.FTZ R77, R63, R148 ;  /* 0x000000943f4d7221 */ /* 0x000fca0000010000 */
[----:B------:R-:W-:Y:S02]  /*3200*/  MOV R153, R77 ;  /* 0x0000004d00997202 */ /* 0x000fe40000000f00 */
[----:B------:R-:W-:-:S07]  /*3210*/  MOV R81, R150 ;  /* 0x0000009600517202 */ /* 0x000fce0000000f00 */
[----:B------:R-:W-:Y:S05]  /*3220*/  WARPSYNC.COLLECTIVE R152, `(.L_x_6107) ;  /* 0x0000000098087348 */ /* 0x000fea0003c00000 */
[----:B------:R0:W1:Y:S02]  /*3230*/  SHFL.BFLY P1, R150, R153, R154, R155 ;  /* 0x0c00009a99967389 */ /* 0x000064000002009b */
[----:B01----:R-:W-:Y:S01]  /*3240*/  ENDCOLLECTIVE ;  /* 0x000000000000791b */ /* 0x003fe20003800000 */
.L_x_6107:
[----:B------:R-:W-:Y:S01]  /*3250*/  FADD.FTZ R151, R60, R81 ;  /* 0x000000513c977221 */ /* 0x000fe20000010000 */
[----:B------:R-:W-:-:S04]  /*3260*/  HFMA2.MMA R154, -RZ, RZ, 0, 4.76837158203125e-07 ;  /* 0x00000008ff9a7435 */ /* 0x000fc800000001ff */
[----:B------:R-:W-:Y:S02]  /*3270*/  MOV R153, R151 ;  /* 0x0000009700997202 */ /* 0x000fe40000000f00 */
[----:B------:R-:W-:-:S07]  /*3280*/  MOV R148, R150 ;  /* 0x0000009600947202 */ /* 0x000fce0000000f00 */
[----:B------:R-:W-:Y:S05]  /*3290*/  WARPSYNC.COLLECTIVE R152, `(.L_x_6108) ;  /* 0x0000000098087348 */ /* 0x000fea0003c00000 */
[----:B------:R0:W1:Y:S02]  /*32a0*/  SHFL.BFLY P1, R150, R153, R154, R155 ;  /* 0x0c00009a99967389 */ /* 0x000064000002009b */
[----:B01----:R-:W-:Y:S01]  /*32b0*/  ENDCOLLECTIVE ;  /* 0x000000000000791b */ /* 0x003fe20003800000 */
.L_x_6108:
[----:B------:R-:W-:-:S05]  /*32c0*/  FADD.FTZ R76, R77, R148 ;  /* 0x000000944d4c7221 */ /* 0x000fca0000010000 */
[----:B------:R-:W-:Y:S02]  /*32d0*/  MOV R153, R76 ;  /* 0x0000004c00997202 */ /* 0x000fe40000000f00 */
[----:B------:R-:W-:-:S07]  /*32e0*/  MOV R62, R150 ;  /* 0x00000096003e7202 */ /* 0x000fce0000000f00 */
[----:B------:R-:W-:Y:S05]  /*32f0*/  WARPSYNC.COLLECTIVE R152, `(.L_x_6109) ;  /* 0x0000000098087348 */ /* 0x000fea0003c00000 */
[----:B------:R0:W1:Y:S02]  /*3300*/  SHFL.BFLY P1, R150, R153, R154, R155 ;  /* 0x0c00009a99967389 */ /* 0x000064000002009b */
[----:B01----:R-:W-:Y:S01]  /*3310*/  ENDCOLLECTIVE ;  /* 0x000000000000791b */ /* 0x003fe20003800000 */
.L_x_6109:
[----:B------:R-:W-:Y:S01]  /*3320*/  FADD.FTZ R81, R151, R62 ;  /* 0x0000003e97517221 */ /* 0x000fe20000010000 */
[----:B------:R-:W-:-:S04]  /*3330*/  HFMA2.MMA R154, -RZ, RZ, 0, 9.5367431640625e-07 ;  /* 0x00000010ff9a7435 */ /* 0x000fc800000001ff */
[----:B------:R-:W-:Y:S02]  /*3340*/  MOV R153, R81 ;  /* 0x0000005100997202 */ /* 0x000fe40000000f00 */
[----:B------:R-:W-:-:S07]  /*3350*/  MOV R83, R150 ;  /* 0x0000009600537202 */ /* 0x000fce0000000f00 */
[----:B------:R-:W-:Y:S05]  /*3360*/  WARPSYNC.COLLECTIVE R152, `(.L_x_6110) ;  /* 0x0000000098087348 */ /* 0x000fea0003c00000 */
[----:B------:R0:W1:Y:S02]  /*3370*/  SHFL.BFLY P1, R150, R153, R154, R155 ;  /* 0x0c00009a99967389 */ /* 0x000064000002009b */
[----:B01----:R-:W-:Y:S01]  /*3380*/  ENDCOLLECTIVE ;  /* 0x000000000000791b */ /* 0x003fe20003800000 */
.L_x_6110:
[----:B------:R-:W-:-:S05]  /*3390*/  FADD.FTZ R83, R76, R83 ;  /* 0x000000534c537221 */ /* 0x000fca0000010000 */
[----:B------:R-:W-:Y:S02]  /*33a0*/  MOV R153, R83 ;  /* 0x0000005300997202 */ /* 0x000fe40000000f00 */
[----:B------:R-:W-:-:S07]  /*33b0*/  MOV R148, R150 ;  /* 0x0000009600947202 */ /* 0x000fce0000000f00 */
[----:B------:R-:W-:Y:S05]  /*33c0*/  WARPSYNC.COLLECTIVE R152, `(.L_x_6111) ;  /* 0x0000000098087348 */ /* 0x000fea0003c00000 */
[----:B------:R0:W1:Y:S02]  /*33d0*/  SHFL.BFLY P1, R150, R153, R154, R155 ;  /* 0x0c00009a99967389 */ /* 0x000064000002009b */
[----:B01----:R-:W-:Y:S01]  /*33e0*/  ENDCOLLECTIVE ;  /* 0x000000000000791b */ /* 0x003fe20003800000 */
.L_x_6111:
[----:B------:R-:W-:Y:S05]  /*33f0*/  BRA `(.L_x_6112) ;  /* 0xffffffdc009c7947 */ /* 0x000fea000383ffff */
.L_x_6113:
        /* <DEDUP_REMOVED lines=16> */
.L_x_9207:


//--------------------- .text._ZN10layer_norm22ln_bwd_finalize_kernelINS_22Kernel_traits_finalizeILj512E6__halfS2_fS2_fjLb1ELj1024ELj4ENS_18Kernel_traits_baseILj512ES2_S2_fS2_fjLj1024EEEEELb1ELb0EEEvNS_9BwdParamsE --------------------------
	.section	.text._ZN10layer_norm22ln_bwd_finalize_kernelINS_22Kernel_traits_finalizeILj512E6__halfS2_fS2_fjLb1ELj1024ELj4ENS_18Kernel_traits_baseILj512ES2_S2_fS2_fjLj1024EEEEELb1ELb0EEEvNS_9BwdParamsE,"ax",@progbits
	.align	128
        .global         _ZN10layer_norm22ln_bwd_finalize_kernelINS_22Kernel_traits_finalizeILj512E6__halfS2_fS2_fjLb1ELj1024ELj4ENS_18Kernel_traits_baseILj512ES2_S2_fS2_fjLj1024EEEEELb1ELb0EEEvNS_9BwdParamsE
        .type           _ZN10layer_norm22ln_bwd_finalize_kernelINS_22Kernel_traits_finalizeILj512E6__halfS2_fS2_fjLb1ELj1024ELj4ENS_18Kernel_traits_baseILj512ES2_S2_fS2_fjLj1024EEEEELb1ELb0EEEvNS_9BwdParamsE,@function
        .size           _ZN10layer_norm22ln_bwd_finalize_kernelINS_22Kernel_traits_finalizeILj512E6__halfS2_fS2_fjLb1ELj1024ELj4ENS_18Kernel_traits_baseILj512ES2_S2_fS2_fjLj1024EEEEELb1ELb0EEEvNS_9BwdParamsE,(.L_x_9208 - _ZN10layer_norm22ln_bwd_finalize_kernelINS_22Kernel_traits_finalizeILj512E6__halfS2_fS2_fjLb1ELj1024ELj4ENS_18Kernel_traits_baseILj512ES2_S2_fS2_fjLj1024EEEEELb1ELb0EEEvNS_9BwdParamsE)
        .other          _ZN10layer_norm22ln_bwd_finalize_kernelINS_22Kernel_traits_finalizeILj512E6__halfS2_fS2_fjLb1ELj1024ELj4ENS_18Kernel_traits_baseILj512ES2_S2_fS2_fjLj1024EEEEELb1ELb0EEEvNS_9BwdParamsE,@"STO_CUDA_ENTRY STV_DEFAULT"
_ZN10layer_norm22ln_bwd_finalize_kernelINS_22Kernel_traits_finalizeILj512E6__halfS2_fS2_fjLb1ELj1024ELj4ENS_18Kernel_traits_baseILj512ES2_S2_fS2_fjLj1024EEEEELb1ELb0EEEvNS_9BwdParamsE:
.text._ZN10layer_norm22ln_bwd_finalize_kernelINS_22Kernel_traits_finalizeILj512E6__halfS2_fS2_fjLb1ELj1024ELj4ENS_18Kernel_traits_baseILj512ES2_S2_fS2_fjLj1024EEEEELb1ELb0EEEvNS_9BwdParamsE:
        /* <DEDUP_REMOVED lines=24> */
.L_x_6126:
        /* <DEDUP_REMOVED lines=36> */
.L_x_6118:
        /* <DEDUP_REMOVED lines=49> */
.L_x_6117:
[----:B------:R-:W-:Y:S05]  /*06d0*/  BSYNC B1 ;  /* 0x0000000000017941 */ /* 0x000fea0003800000 */
.L_x_6116:
        /* <DEDUP_REMOVED lines=31> */
.L_x_6120:
[----:B------:R-:W-:Y:S05]  /*08d0*/  BSYNC B1 ;  /* 0x0000000000017941 */ /* 0x000fea0003800000 */
.L_x_6119:
        /* <DEDUP_REMOVED lines=16> */
.L_x_6121:
[----:B------:R-:W-:Y:S05]  /*09e0*/  BSYNC B1 ;  /* 0x0000000000017941 */ /* 0x000fea0003800000 */
.L_x_6115:
[----:B------:R-:W-:Y:S05]  /*09f0*/  BSYNC B0 ;  /* 0x0000000000007941 */ /* 0x000fea0003800000 */
.L_x_6114:
        /* <DEDUP_REMOVED lines=40> */
.L_x_6142:
        /* <DEDUP_REMOVED lines=8> */
.L_x_6122:
        /* <DEDUP_REMOVED lines=23> */
.L_x_6125:
[----:B------:R-:W-:Y:S05]  /*0e70*/  BSYNC B0 ;  /* 0x0000000000007941 */ /* 0x000fea0003800000 */
.L_x_6124:
[C---:B------:R-:W-:Y:S01]  /*0e80*/  ISETP.GT.U32.AND P1, PT, R4.reuse, -0x201, PT ;  /* 0xfffffdff0400780c */ /* 0x040fe20003f24070 */
[----:B------:R-:W-:Y:S01]  /*0e90*/  VIADD R4, R4, 0x200 ;  /* 0x0000020004047836 */ /* 0x000fe20000000000 */
[----:B------:R-:W-:-:S11]  /*0ea0*/  IADD3 R5, R5, 0x100, RZ ;  /* 0x0000010005057810 */ /* 0x000fd60007ffe0ff */
[----:B------:R-:W-:Y:S05]  /*0eb0*/  @P1 BRA `(.L_x_6126) ;  /* 0xfffffff000b01947 */ /* 0x000fea000383ffff */
[----:B------:R-:W-:Y:S05]  /*0ec0*/  EXIT ;  /* 0x000000000000794d */ /* 0x000fea0003800000 */
.L_x_6123:
[----:B0-----:R-:W-:Y:S01]  /*0ed0*/  HFMA2.MMA R24, -RZ, RZ, 0, 5.9604644775390625e-08 ;  /* 0x00000001ff187435 */ /* 0x001fe200000001ff */
[----:B----4-:R-:W-:Y:S02]  /*0ee0*/  MOV R23, R10 ;  /* 0x0000000a00177202 */ /* 0x010fe40000000f00 */
[----:B------:R-:W-:Y:S02]  /*0ef0*/  MOV R25, 0x1f ;  /* 0x0000001f00197802 */ /* 0x000fe40000000f00 */
[----:B------:R-:W-:-:S07]  /*0f00*/  MOV R20, 0xffffffff ;  /* 0xffffffff00147802 */ /* 0x000fce0000000f00 */
[----:B-123--:R-:W-:Y:S05]  /*0f10*/  WARPSYNC.COLLECTIVE R20, `(.L_x_6127) ;  /* 0x0000000014087348 */ /* 0x00efea0003c00000 */
[----:B------:R0:W4:Y:S02]  /*0f20*/  SHFL.BFLY P2, R22, R23, R24, R25 ;  /* 0x0c00001817167389 */ /* 0x0001240000040019 */
[----:B01234-:R-:W-:Y:S01]  /*0f30*/  ENDCOLLECTIVE ;  /* 0x000000000000791b */ /* 0x01ffe20003800000 */
.L_x_6127:
[----:B------:R-:W-:Y:S01]  /*0f40*/  HFMA2.MMA R24, -RZ, RZ, 0, 1.1920928955078125e-07 ;  /* 0x00000002ff187435 */ /* 0x000fe200000001ff */
[----:B------:R-:W-:-:S05]  /*0f50*/  MOV R11, R22 ;  /* 0x00000016000b7202 */ /* 0x000fca0000000f00 */
[----:B------:R-:W-:-:S04]  /*0f60*/  FADD.FTZ R11, R10, R11 ;  /* 0x0000000b0a0b7221 */ /* 0x000fc80000010000 */
[----:B------:R-:W-:-:S07]  /*0f70*/  IMAD.MOV.U32 R23, RZ, RZ, R11 ;  /* 0x000000ffff177224 */ /* 0x000fce00078e000b */
[----:B------:R-:W-:Y:S05]  /*0f80*/  WARPSYNC.COLLECTIVE R20, `(.L_x_6128) ;  /* 0x0000000014087348 */ /* 0x000fea0003c00000 */
[----:B------:R0:W1:Y:S02]  /*0f90*/  SHFL.BFLY P2, R22, R23, R24, R25 ;  /* 0x0c00001817167389 */ /* 0x0000640000040019 */
[----:B01----:R-:W-:Y:S01]  /*0fa0*/  ENDCOLLECTIVE ;  /* 0x000000000000791b */ /* 0x003fe20003800000 */
.L_x_6128:
[----:B------:R-:W-:Y:S01]  /*0fb0*/  HFMA2.MMA R24, -RZ, RZ, 0, 2.384185791015625e-07 ;  /* 0x00000004ff187435 */ /* 0x000fe200000001ff */
[----:B------:R-:W-:-:S05]  /*0fc0*/  MOV R14, R22 ;  /* 0x00000016000e7202 */ /* 0x000fca0000000f00 */
[----:B------:R-:W-:-:S05]  /*0fd0*/  FADD.FTZ R14, R11, R14 ;  /* 0x0000000e0b0e7221 */ /* 0x000fca0000010000 */
[----:B------:R-:W-:-:S07]  /*0fe0*/  MOV R23, R14 ;  /* 0x0000000e00177202 */ /* 0x000fce0000000f00 */
[----:B------:R-:W-:Y:S05]  /*0ff0*/  WARPSYNC.COLLECTIVE R20, `(.L_x_6129) ;  /* 0x0000000014087348 */ /* 0x000fea0003c00000 */
[----:B------:R0:W1:Y:S02]  /*1000*/  SHFL.BFLY P2, R22, R23, R24, R25 ;  /* 0x0c00001817167389 */ /* 0x0000640000040019 */
[----:B01----:R-:W-:Y:S01]  /*1010*/  ENDCOLLECTIVE ;  /* 0x000000000000791b */ /* 0x003fe20003800000 */
.L_x_6129:
[----:B------:R-:W-:Y:S01]  /*1020*/  IMAD.MOV.U32 R24, RZ, RZ, 0x8 ;  /* 0x00000008ff187424 */ /* 0x000fe200078e00ff */
[----:B------:R-:W-:-:S05]  /*1030*/  MOV R13, R22 ;  /* 0x00000016000d7202 */ /* 0x000fca0000000f00 */
[----:B------:R-:W-:-:S05]  /*1040*/  FADD.FTZ R13, R14, R13 ;  /* 0x0000000d0e0d7221 */ /* 0x000fca0000010000 */
[----:B------:R-:W-:-:S07]  /*1050*/  MOV R23, R13 ;  /* 0x0000000d00177202 */ /* 0x000fce0000000f00 */
[----:B------:R-:W-:Y:S05]  /*1060*/  WARPSYNC.COLLECTIVE R20, `(.L_x_6130) ;  /* 0x0000000014087348 */ /* 0x000fea0003c00000 */
[----:B------:R0:W1:Y:S02]  /*1070*/  SHFL.BFLY P2, R22, R23, R24, R25 ;  /* 0x0c00001817167389 */ /* 0x0000640000040019 */
[----:B01----:R-:W-:Y:S01]  /*1080*/  ENDCOLLECTIVE ;  /* 0x000000000000791b */ /* 0x003fe20003800000 */
.L_x_6130:
[----:B------:R-:W-:Y:S01]  /*1090*/  HFMA2.MMA R24, -RZ, RZ, 0, 9.5367431640625e-07 ;  /* 0x00000010ff187435 */ /* 0x000fe200000001ff */
[----:B------:R-:W-:-:S05]  /*10a0*/  MOV R10, R22 ;  /* 0x00000016000a7202 */ /* 0x000fca0000000f00 */
[----:B------:R-:W-:-:S05]  /*10b0*/  FADD.FTZ R11, R13, R10 ;  /* 0x0000000a0d0b7221 */ /* 0x000fca0000010000 */
[----:B------:R-:W-:-:S07]  /*10c0*/  MOV R23, R11 ;  /* 0x0000000b00177202 */ /* 0x000fce0000000f00 */
[----:B------:R-:W-:Y:S05]  /*10d0*/  WARPSYNC.COLLECTIVE R20, `(.L_x_6131) ;  /* 0x0000000014087348 */ /* 0x000fea0003c00000 */
[----:B------:R0:W1:Y:S02]  /*10e0*/  SHFL.BFLY P2, R22, R23, R24, R25 ;  /* 0x0c00001817167389 */ /* 0x0000640000040019 */
[----:B01----:R-:W-:Y:S01]  /*10f0*/  ENDCOLLECTIVE ;  /* 0x000000000000791b */ /* 0x003fe20003800000 */
.L_x_6131:
[----:B------:R-:W-:Y:S01]  /*1100*/  HFMA2.MMA R24, -RZ, RZ, 0, 5.9604644775390625e-08 ;  /* 0x00000001ff187435 */ /* 0x000fe200000001ff */
[----:B------:R-:W-:Y:S02]  /*1110*/  MOV R23, R12 ;  /* 0x0000000c00177202 */ /* 0x000fe40000000f00 */
[----:B------:R-:W-:-:S08]  /*1120*/  MOV R10, R22 ;  /* 0x00000016000a7202 */ /* 0x000fd00000000f00 */
[----:B------:R-:W-:Y:S05]  /*1130*/  WARPSYNC.COLLECTIVE R20, `(.L_x_6132) ;  /* 0x0000000014087348 */ /* 0x000fea0003c00000 */
[----:B------:R0:W1:Y:S02]  /*1140*/  SHFL.BFLY P2, R22, R23, R24, R25 ;  /* 0x0c00001817167389 */ /* 0x0000640000040019 */
[----:B01----:R-:W-:Y:S01]  /*1150*/  ENDCOLLECTIVE ;  /* 0x000000000000791b */ /* 0x003fe20003800000 */
.L_x_6132:
[----:B------:R-:W-:Y:S01]  /*1160*/  HFMA2.MMA R24, -RZ, RZ, 0, 1.1920928955078125e-07 ;  /* 0x00000002ff187435 */ /* 0x000fe200000001ff */
[----:B------:R-:W-:-:S04]  /*1170*/  IMAD.MOV.U32 R13, RZ, RZ, R22 ;  /* 0x000000ffff0d7224 */ /* 0x000fc800078e0016 */
[----:B------:R-:W-:-:S05]  /*1180*/  FADD.FTZ R15, R12, R13 ;  /* 0x0000000d0c0f7221 */ /* 0x000fca0000010000 */
[----:B------:R-:W-:-:S07]  /*1190*/  MOV R23, R15 ;  /* 0x0000000f00177202 */ /* 0x000fce0000000f00 */
[----:B------:R-:W-:Y:S05]  /*11a0*/  WARPSYNC.COLLECTIVE R20, `(.L_x_6133) ;  /* 0x0000000014087348 */ /* 0x000fea0003c00000 */
[----:B------:R0:W1:Y:S02]  /*11b0*/  SHFL.BFLY P2, R22, R23, R24, R25 ;  /* 0x0c00001817167389 */ /* 0x0000640000040019 */
[----:B01----:R-:W-:Y:S01]  /*11c0*/  ENDCOLLECTIVE ;  /* 0x000000000000791b */ /* 0x003fe20003800000 */
.L_x_6133:
[----:B------:R-:W-:Y:S01]  /*11d0*/  HFMA2.MMA R24, -RZ, RZ, 0, 2.384185791015625e-07 ;  /* 0x00000004ff187435 */ /* 0x000fe200000001ff */
[----:B------:R-:W-:-:S05]  /*11e0*/  MOV R16, R22 ;  /* 0x0000001600107202 */ /* 0x000fca0000000f00 */
[----:B------:R-:W-:-:S05]  /*11f0*/  FADD.FTZ R16, R15, R16 ;  /* 0x000000100f107221 */ /* 0x000fca0000010000 */
[----:B------:R-:W-:-:S07]  /*1200*/  MOV R23, R16 ;  /* 0x0000001000177202 */ /* 0x000fce0000000f00 */
[----:B------:R-:W-:Y:S05]  /*1210*/  WARPSYNC.COLLECTIVE R20, `(.L_x_6134) ;  /* 0x0000000014087348 */ /* 0x000fea0003c00000 */
[----:B------:R0:W1:Y:S02]  /*1220*/  SHFL.BFLY P2, R22, R23, R24, R25 ;  /* 0x0c00001817167389 */ /* 0x0000640000040019 */
[----:B01----:R-:W-:Y:S01]  /*1230*/  ENDCOLLECTIVE ;  /* 0x000000000000791b */ /* 0x003fe20003800000 */
.L_x_6134:
[----:B------:R-:W-:Y:S01]  /*1240*/  HFMA2.MMA R24, -RZ, RZ, 0, 4.76837158203125e-07 ;  /* 0x00000008ff187435 */ /* 0x000fe200000001ff */
[----:B------:R-:W-:-:S05]  /*1250*/  MOV R17, R22 ;  /* 0x0000001600117202 */ /* 0x000fca0000000f00 */
[----:B------:R-:W-:-:S04]  /*1260*/  FADD.FTZ R17, R16, R17 ;  /* 0x0000001110117221 */ /* 0x000fc80000010000 */
[----:B------:R-:W-:-:S07]  /*1270*/  IMAD.MOV.U32 R23, RZ, RZ, R17 ;  /* 0x000000ffff177224 */ /* 0x000fce00078e0011 */
[----:B------:R-:W-:Y:S05]  /*1280*/  WARPSYNC.COLLECTIVE R20, `(.L_x_6135) ;  /* 0x0000000014087348 */ /* 0x000fea0003c00000 */
[----:B------:R0:W1:Y:S02]  /*1290*/  SHFL.BFLY P2, R22, R23, R24, R25 ;  /* 0x0c00001817167389 */ /* 0x0000640000040019 */
[----:B01----:R-:W-:Y:S01]  /*12a0*/  ENDCOLLECTIVE ;  /* 0x000000000000791b */ /* 0x003fe20003800000 */
.L_x_6135:
[----:B------:R-:W-:Y:S01]  /*12b0*/  HFMA2.MMA R24, -RZ, RZ, 0, 9.5367431640625e-07 ;  /* 0x00000010ff187435 */ /* 0x000fe200000001ff */
[----:B------:R-:W-:-:S05]  /*12c0*/  MOV R12, R22 ;  /* 0x00000016000c7202 */ /* 0x000fca0000000f00 */
[----:B------:R-:W-:-:S05]  /*12d0*/  FADD.FTZ R12, R17, R12 ;  /* 0x0000000c110c7221 */ /* 0x000fca0000010000 */
[----:B------:R-:W-:-:S07]  /*12e0*/  MOV R23, R12 ;  /* 0x0000000c00177202 */ /* 0x000fce0000000f00 */
[----:B------:R-:W-:Y:S05]  /*12f0*/  WARPSYNC.COLLECTIVE R20, `(.L_x_6136) ;  /* 0x0000000014087348 */ /* 0x000fea0003c00000 */
[----:B------:R0:W1:Y:S02]  /*1300*/  SHFL.BFLY P2, R22, R23, R24, R25 ;  /* 0x0c00001817167389 */ /* 0x0000640000040019 */
[----:B01----:R-:W-:Y:S01]  /*1310*/  ENDCOLLECTIVE ;  /* 0x000000000000791b */ /* 0x003fe20003800000 */
.L_x_6136:
[----:B------:R-:W-:Y:S01]  /*1320*/  MOV R23, R8 ;  /* 0x0000000800177202 */ /* 0x000fe20000000f00 */
[----:B------:R-:W-:Y:S01]  /*1330*/  IMAD.MOV.U32 R24, RZ, RZ, 0x1 ;  /* 0x00000001ff187424 */ /* 0x000fe200078e00ff */
[----:B------:R-:W-:-:S07]  /*1340*/  MOV R15, R22 ;  /* 0x00000016000f7202 */ /* 0x000fce0000000f00 */
[----:B------:R-:W-:Y:S05]  /*1350*/  WARPSYNC.COLLECTIVE R20, `(.L_x_6137) ;  /* 0x0000000014087348 */ /* 0x000fea0003c00000 */
[----:B------:R0:W1:Y:S02]  /*1360*/  SHFL.BFLY P2, R22, R23, R24, R25 ;  /* 0x0c00001817167389 */ /* 0x0000640000040019 */
[----:B01----:R-:W-:Y:S01]  /*1370*/  ENDCOLLECTIVE ;  /* 0x000000000000791b */ /* 0x003fe20003800000 */
.L_x_6137:
[----:B------:R-:W-:Y:S01]  /*1380*/  HFMA2.MMA R24, -RZ, RZ, 0, 1.1920928955078125e-07 ;  /* 0x00000002ff187435 */ /* 0x000fe200000001ff */
[----:B------:R-:W-:-:S05]  /*1390*/  MOV R17, R22 ;  /* 0x0000001600117202 */ /* 0x000fca0000000f00 */
[----:B------:R-:W-:-:S05]  /*13a0*/  FADD.FTZ R18, R8, R17 ;  /* 0x0000001108127221 */ /* 0x000fca0000010000 */
[----:B------:R-:W-:-:S07]  /*13b0*/  MOV R23, R18 ;  /* 0x0000001200177202 */ /* 0x000fce0000000f00 */
[----:B------:R-:W-:Y:S05]  /*13c0*/  WARPSYNC.COLLECTIVE R20, `(.L_x_6138) ;  /* 0x0000000014087348 */ /* 0x000fea0003c00000 */
[----:B------:R0:W1:Y:S02]  /*13d0*/  SHFL.BFLY P2, R22, R23, R24, R25 ;  /* 0x0c00001817167389 */ /* 0x0000640000040019 */
[----:B01----:R-:W-:Y:S01]  /*13e0*/  ENDCOLLECTIVE ;  /* 0x000000000000791b */ /* 0x003fe20003800000 */
.L_x_6138:
[----:B------:R-:W-:Y:S01]  /*13f0*/  HFMA2.MMA R24, -RZ, RZ, 0, 2.384185791015625e-07 ;  /* 0x00000004ff187435 */ /* 0x000fe200000001ff */
[----:B------:R-:W-:-:S05]  /*1400*/  MOV R13, R22 ;  /* 0x00000016000d7202 */ /* 0x000fca0000000f00 */
[----:B------:R-:W-:-:S05]  /*1410*/  FADD.FTZ R19, R18, R13 ;  /* 0x0000000d12137221 */ /* 0x000fca0000010000 */
[----:B------:R-:W-:-:S07]  /*1420*/  MOV R23, R19 ;  /* 0x0000001300177202 */ /* 0x000fce0000000f00 */
[----:B------:R-:W-:Y:S05]  /*1430*/  WARPSYNC.COLLECTIVE R20, `(.L_x_6139) ;  /* 0x0000000014087348 */ /* 0x000fea0003c00000 */
[----:B------:R0:W1:Y:S02]  /*1440*/  SHFL.BFLY P2, R22, R23, R24, R25 ;  /* 0x0c00001817167389 */ /* 0x0000640000040019 */
[----:B01----:R-:W-:Y:S01]  /*1450*/  ENDCOLLECTIVE ;  /* 0x000000000000791b */ /* 0x003fe20003800000 */
.L_x_6139:
[----:B------:R-:W-:Y:S01]  /*1460*/  HFMA2.MMA R24, -RZ, RZ, 0, 4.76837158203125e-07 ;  /* 0x00000008ff187435 */ /* 0x000fe200000001ff */
[----:B------:R-:W-:-:S04]  /*1470*/  IMAD.MOV.U32 R8, RZ, RZ, R22 ;  /* 0x000000ffff087224 */ /* 0x000fc800078e0016 */
[----:B------:R-:W-:-:S05]  /*1480*/  FADD.FTZ R8, R19, R8 ;  /* 0x0000000813087221 */ /* 0x000fca0000010000 */
[----:B------:R-:W-:-:S07]  /*1490*/  MOV R23, R8 ;  /* 0x0000000800177202 */ /* 0x000fce0000000f00 */
[----:B------:R-:W-:Y:S05]  /*14a0*/  WARPSYNC.COLLECTIVE R20, `(.L_x_6140) ;  /* 0x0000000014087348 */ /* 0x000fea0003c00000 */
[----:B------:R0:W1:Y:S02]  /*14b0*/  SHFL.BFLY P2, R22, R23, R24, R25 ;  /* 0x0c00001817167389 */ /* 0x0000640000040019 */
[----:B01----:R-:W-:Y:S01]  /*14c0*/  ENDCOLLECTIVE ;  /* 0x000000000000791b */ /* 0x003fe20003800000 */
.L_x_6140:
[----:B------:R-:W-:Y:S01]  /*14d0*/  HFMA2.MMA R24, -RZ, RZ, 0, 9.5367431640625e-07 ;  /* 0x00000010ff187435 */ /* 0x000fe200000001ff */
[----:B------:R-:W-:-:S05]  /*14e0*/  MOV R21, R22 ;  /* 0x0000001600157202 */ /* 0x000fca0000000f00 */
[----:B------:R-:W-:-:S05]  /*14f0*/  FADD.FTZ R21, R8, R21 ;  /* 0x0000001508157221 */ /* 0x000fca0000010000 */
[----:B------:R-:W-:-:S07]  /*1500*/  MOV R23, R21 ;  /* 0x0000001500177202 */ /* 0x000fce0000000f00 */
[----:B------:R-:W-:Y:S05]  /*1510*/  WARPSYNC.COLLECTIVE R20, `(.L_x_6141) ;  /* 0x0000000014087348 */ /* 0x000fea0003c00000 */
[----:B------:R0:W1:Y:S02]  /*1520*/  SHFL.BFLY P2, R22, R23, R24, R25 ;  /* 0x0c00001817167389 */ /* 0x0000640000040019 */
[----:B01----:R-:W-:Y:S01]  /*1530*/  ENDCOLLECTIVE ;  /* 0x000000000000791b */ /* 0x003fe20003800000 */
.L_x_6141:
[----:B------:R-:W-:Y:S01]  /*1540*/  MOV R14, R22 ;  /* 0x00000016000e7202 */ /* 0x000fe20000000f00 */
[----:B------:R-:W-:Y:S06]  /*1550*/  BRA `(.L_x_6142) ;  /* 0xfffffff400c87947 */ /* 0x000fec000383ffff */
.L_x_6143:
        /* <DEDUP_REMOVED lines=10> */
.L_x_9208:


//--------------------- .text._ZN10layer_norm13ln_bwd_kernelINS_13Kernel_traitsI6__halfS2_fS2_fjLj512ELj1ELj4ELj1ELj16ENS_18Kernel_traits_baseILj512ES2_S2_fS2_fjLj128EEEEELb1ELb1ELb1ELb0EEEvNS_9BwdParamsE --------------------------
	.section	.text._ZN10layer_norm13ln_bwd_kernelINS_13Kernel_traitsI6__halfS2_fS2_fjLj512ELj1ELj4ELj1ELj16ENS_18Kernel_traits_baseILj512ES2_S2_fS2_fjLj128EEEEELb1ELb1ELb1ELb0EEEvNS_9BwdParamsE,"ax",@progbits
	.align	128
        .global         _ZN10layer_norm13ln_bwd_kernelINS_13Kernel_traitsI6__halfS2_fS2_fjLj512ELj1ELj4ELj1ELj16ENS_18Kernel_traits_baseILj512ES2_S2_fS2_fjLj128EEEEELb1ELb1ELb1ELb0EEEvNS_9BwdParamsE
        .type           _ZN10layer_norm13ln_bwd_kernelINS_13Kernel_traitsI6__halfS2_fS2_fjLj512ELj1ELj4ELj1ELj16ENS_18Kernel_traits_baseILj512ES2_S2_fS2_fjLj128EEEEELb1ELb1ELb1ELb0EEEvNS_9BwdParamsE,@function
        .size           _ZN10layer_norm13ln_bwd_kernelINS_13Kernel_traitsI6__halfS2_fS2_fjLj512ELj1ELj4ELj1ELj16ENS_18Kernel_traits_baseILj512ES2_S2_fS2_fjLj128EEEEELb1ELb1ELb1ELb0EEEvNS_9BwdParamsE,(.L_x_9209 - _ZN10layer_norm13ln_bwd_kernelINS_13Kernel_traitsI6__halfS2_fS2_fjLj512ELj1ELj4ELj1ELj16ENS_18Kernel_traits_baseILj512ES2_S2_fS2_fjLj128EEEEELb1ELb1ELb1ELb0EEEvNS_9BwdParamsE)
        .other          _ZN10layer_norm13ln_bwd_kernelINS_13Kernel_traitsI6__halfS2_fS2_fjLj512ELj1ELj4ELj1ELj16ENS_18Kernel_traits_baseILj512ES2_S2_fS2_fjLj128EEEEELb1ELb1ELb1ELb0EEEvNS_9BwdParamsE,@"STO_CUDA_ENTRY STV_DEFAULT"
_ZN10layer_norm13ln_bwd_kernelINS_13Kernel_traitsI6__halfS2_fS2_fjLj512ELj1ELj4ELj1ELj16ENS_18Kernel_traits_baseILj512ES2_S2_fS2_fjLj128EEEEELb1ELb1ELb1ELb0EEEvNS_9BwdParamsE:
.text._ZN10layer_norm13ln_bwd_kernelINS_13Kernel_traitsI6__halfS2_fS2_fjLj512ELj1ELj4ELj1ELj16ENS_18Kernel_traits_baseILj512ES2_S2_fS2_fjLj128EEEEELb1ELb1ELb1ELb0EEEvNS_9BwdParamsE:
        /* <DEDUP_REMOVED lines=95> */
.L_x_6226:
        /* <DEDUP_REMOVED lines=37> */
[----:B------:R-:W-:Y:S02]  /*0840*/  IADD3 R89, R139, 0x20, RZ ;  /* 0x000000208b597810 */ /* 0x000fe40007ffe0ff */
[----:B-1----:R-:W-:-:S07]  /*0850*/  IADD3 R85, R85, 0x20, RZ ;  /* 0x0000002055557810 */ /* 0x002fce0007ffe0ff */
.L_x_6149:
[----:B------:R-:W-:Y:S05]  /*0860*/  BSYNC B2 ;  /* 0x0000000000027941 */ /* 0x000fea0003800000 */
.L_x_6148:
        /* <DEDUP_REMOVED lines=13> */
.L_x_6147:
[----:B------:R-:W0:Y:S02]  /*0940*/  LDC.64 R84, c[0x0][0x250] ;  /* 0x00009400ff547b82 */ /* 0x000e240000000a00 */
[----:B0-----:R-:W-:-:S06]  /*0950*/  IMAD.WIDE R84, R104, 0x4, R84 ;  /* 0x0000000468547825 */ /* 0x001fcc00078e0254 */
[----:B------:R-:W2:Y:S01]  /*0960*/  LDG.E R84, desc[UR4][R84.64] ;  /* 0x0000000454547981 */ /* 0x000ea2000c1e1900 */
[----:B-----5:R-:W-:Y:S01]  /*0970*/  ISETP.GE.AND P2, PT, R171, 0x1, PT ;  /* 0x00000001ab00780c */ /* 0x020fe20003f46270 */
[----:B------:R-:W-:Y:S01]  /*0980*/  BSSY B2, `(.L_x_6151) ;  /* 0x0000063000027945 */ /* 0x000fe20003800000 */
[----:B------:R-:W-:Y:S02]  /*0990*/  ISETP.NE.AND P0, PT, R173, RZ, PT ;  /* 0x000000ffad00720c */ /* 0x000fe40003f05270 */
[----:B------:R-:W-:Y:S01]  /*09a0*/  CS2R R174, SRZ ;  /* 0x0000000000ae7805 */ /* 0x000fe2000001ff00 */
[----:B------:R-:W-:Y:S01]  /*09b0*/  HFMA2.MMA R179, -RZ, RZ, 0, 0 ;  /* 0x00000000ffb37435 */ /* 0x000fe200000001ff */
[----:B------:R-:W-:-:S07]  /*09c0*/  MOV R181, R139 ;  /* 0x0000008b00b57202 */ /* 0x000fce0000000f00 */
        /* <DEDUP_REMOVED lines=25> */
[----:B------:R-:W5:Y:S04]  /*0b60*/  @P0 LDG.E.128 R52, desc[UR4][R102.64] ;  /* 0x0000000466340981 */ /* 0x000f68000c1e1d00 */
[----:B------:R1:W5:Y:S01]  /*0b70*/  @P0 LDG.E.128 R56, desc[UR4][R102.64+0x10] ;  /* 0x0000100466380981 */ /* 0x000362000c1e1d00 */
[----:B------:R-:W-:Y:S02]  /*0b80*/  IADD3 R181, R139, 0x20, RZ ;  /* 0x000000208bb57810 */ /* 0x000fe40007ffe0ff */
[----:B------:R-:W-:Y:S02]  /*0b90*/  IADD3 R177, R177, 0x20, RZ ;  /* 0x00000020b1b17810 */ /* 0x000fe40007ffe0ff */
[----:B------:R-:W-:Y:S01]  /*0ba0*/  IADD3 R175, R175, 0x20, RZ ;  /* 0x00000020afaf7810 */ /* 0x000fe20007ffe0ff */
[C---:B---3--:R-:W-:Y:S01]  /*0bb0*/  FADD.FTZ R143, -R172.reuse, R85 ;  /* 0x00000055ac8f7221 */ /* 0x048fe20000010100 */
[C---:B------:R-:W-:Y:S01]  /*0bc0*/  FADD.FTZ R147, -R172.reuse, R87 ;  /* 0x00000057ac937221 */ /* 0x040fe20000010100 */
[C---:B------:R-:W-:Y:S01]  /*0bd0*/  FADD.FTZ R3, -R172.reuse, R84 ;  /* 0x00000054ac037221 */ /* 0x040fe20000010100 */
[----:B------:R-:W-:-:S02]  /*0be0*/  FADD.FTZ R145, -R172, R86 ;  /* 0x00000056ac917221 */ /* 0x000fc40000010100 */
[C---:B------:R-:W-:Y:S01]  /*0bf0*/  FMUL.FTZ R142, R138.reuse, R147 ;  /* 0x000000938a8e7220 */ /* 0x040fe20000410000 */
[--C-:B----4-:R-:W-:Y:S02]  /*0c00*/  HADD2.F32 R85, -RZ, R88.reuse.H0_H0 ;  /* 0x20000058ff557230 */ /* 0x110fe40000004100 */
[--C-:B------:R-:W-:Y:S02]  /*0c10*/  HADD2.F32 R84, -RZ, R89.reuse.H1_H1 ;  /* 0x30000059ff547230 */ /* 0x100fe40000004100 */
[----:B------:R-:W-:Y:S01]  /*0c20*/  FMUL.FTZ R3, R138, R3 ;  /* 0x000000038a037220 */ /* 0x000fe20000410000 */
[----:B------:R-:W-:Y:S02]  /*0c30*/  HADD2.F32 R88, -RZ, R88.H1_H1 ;  /* 0x30000058ff587230 */ /* 0x000fe40000004100 */
[----:B------:R-:W-:Y:S01]  /*0c40*/  FMUL.FTZ R144, R106, R85 ;  /* 0x000000556a907220 */ /* 0x000fe20000410000 */
[----:B------:R-:W-:Y:S02]  /*0c50*/  HADD2.F32 R87, -RZ, R89.H0_H0 ;  /* 0x20000059ff577230 */ /* 0x000fe40000004100 */
[C---:B0-----:R-:W-:Y:S01]  /*0c60*/  FMUL.FTZ R140, R138.reuse, R143 ;  /* 0x0000008f8a8c7220 */ /* 0x041fe20000410000 */
        /* <DEDUP_REMOVED lines=19> */
[----:B------:R-:W-:Y:S01]  /*0da0*/  FMUL.FTZ R145, R138, R89 ;  /* 0x000000598a917220 */ /* 0x000fe20000410000 */
[----:B------:R-:W-:Y:S01]  /*0db0*/  FADD.FTZ R93, -R172, R93 ;  /* 0x0000005dac5d7221 */ /* 0x000fe20000010100 */
[----:B------:R-:W-:Y:S01]  /*0dc0*/  FMUL.FTZ R148, R110, R149 ;  /* 0x000000956e947220 */ /* 0x000fe20000410000 */
[----:B------:R-:W-:Y:S01]  /*0dd0*/  FADD.FTZ R87, R86, R147 ;  /* 0x0000009356577221 */ /* 0x000fe20000010000 */
[----:B------:R-:W-:Y:S01]  /*0de0*/  FFMA.FTZ R84, R142, R147, R85 ;  /* 0x000000938e547223 */ /* 0x000fe20000010055 */
[----:B-1----:R-:W-:-:S02]  /*0df0*/  HADD2.F32 R103, -RZ, R91.H0_H0 ;  /* 0x2000005bff677230 */ /* 0x002fc40000004100 */
[----:B------:R-:W-:Y:S01]  /*0e00*/  FADD.FTZ R28, R28, R149 ;  /* 0x000000951c1c7221 */ /* 0x000fe20000010000 */
[----:B------:R-:W-:Y:S01]  /*0e10*/  FFMA.FTZ R44, R145, R149, R44 ;  /* 0x00000095912c7223 */ /* 0x000fe2000001002c */
[----:B------:R-:W-:Y:S01]  /*0e20*/  FADD.FTZ R151, -R172, R94 ;  /* 0x0000005eac977221 */ /* 0x000fe20000010100 */
[----:B------:R-:W-:Y:S01]  /*0e30*/  FMUL.FTZ R150, R138, R93 ;  /* 0x0000005d8a967220 */ /* 0x000fe20000410000 */
        /* <DEDUP_REMOVED lines=23> */
.L_x_6152:
[----:B------:R-:W-:Y:S05]  /*0fb0*/  BSYNC B2 ;  /* 0x0000000000027941 */ /* 0x000fea0003800000 */
.L_x_6151:
        /* <DEDUP_REMOVED lines=23> */
[----:B------:R-:W-:Y:S01]  /*1130*/  FMUL.FTZ R155, R138, R155 ;  /* 0x0000009b8a9b7220 */ /* 0x000fe20000410000 */
        /* <DEDUP_REMOVED lines=19> */
[C---:B------:R-:W-:Y:S01]  /*1270*/  FADD.FTZ R163, -R172.reuse, R92 ;  /* 0x0000005caca37221 */ /* 0x040fe20000010100 */
        /* <DEDUP_REMOVED lines=8> */
[----:B-1----:R-:W-:-:S02]  /*1300*/  HADD2.F32 R101, -RZ, R91.H0_H0 ;  /* 0x2000005bff657230 */ /* 0x002fc40000004100 */
        /* <DEDUP_REMOVED lines=27> */
.L_x_6150:
[----:B------:R-:W-:Y:S05]  /*14c0*/  BSYNC B1 ;  /* 0x0000000000017941 */ /* 0x000fea0003800000 */
.L_x_6146:
        /* <DEDUP_REMOVED lines=20> */
.L_x_6244:
        /* <DEDUP_REMOVED lines=26> */
.L_x_6157:
[----:B------:R-:W-:Y:S05]  /*17b0*/  BSYNC B2 ;  /* 0x0000000000027941 */ /* 0x000fea0003800000 */
.L_x_6156:
[----:B------:R-:W-:Y:S01]  /*17c0*/  BSSY B2, `(.L_x_6158) ;  /* 0x000000d000027945 */ /* 0x000fe20003800000 */
[----:B-----5:R-:W-:-:S03]  /*17d0*/  @!P3 FSEL R91, R52, RZ, P1 ;  /* 0x000000ff345bb208 */ /* 0x020fc60000800000 */
[----:B------:R-:W-:Y:S05]  /*17e0*/  @!P3 BRA `(.L_x_6159) ;  /* 0x000000000028b947 */ /* 0x000fea0003800000 */
[----:B------:R-:W-:Y:S02]  /*17f0*/  MOV R100, UR6 ;  /* 0x0000000600647c02 */ /* 0x000fe40008000f00 */
        /* <DEDUP_REMOVED lines=9> */
.L_x_6159:
[----:B------:R-:W-:Y:S05]  /*1890*/  BSYNC B2 ;  /* 0x0000000000027941 */ /* 0x000fea0003800000 */
.L_x_6158:
[----:B------:R-:W-:Y:S04]  /*18a0*/  BSSY B2, `(.L_x_6160) ;  /* 0x000000d000027945 */ /* 0x000fe80003800000 */
[----:B------:R-:W-:Y:S05]  /*18b0*/  @!P2 BRA `(.L_x_6161) ;  /* 0x00000000002ca947 */ /* 0x000fea0003800000 */
[----:B------:R-:W-:Y:S01]  /*18c0*/  LOP3.LUT P1, RZ, R98, 0xff, RZ, 0xc0, !PT ;  /* 0x000000ff62ff7812 */ /* 0x000fe2000782c0ff */
[----:B------:R-:W-:Y:S01]  /*18d0*/  FMUL.FTZ R92, R91, UR11 ;  /* 0x0000000b5b5c7c20 */ /* 0x000fe20008410000 */
[----:B------:R-:W-:Y:S01]  /*18e0*/  HFMA2.MMA R93, -RZ, RZ, 0, 0 ;  /* 0x00000000ff5d7435 */ /* 0x000fe200000001ff */
[----:B------:R-:W-:Y:S02]  /*18f0*/  MOV R103, RZ ;  /* 0x000000ff00677202 */ /* 0x000fe40000000f00 */
[----:B------:R-:W-:-:S08]  /*1900*/  FMUL.FTZ R171, R92, UR10 ;  /* 0x0000000a5cab7c20 */ /* 0x000fd00008410000 */
[----:B------:R-:W-:Y:S02]  /*1910*/  @P1 HADD2.F32 R92, -RZ, R68.H0_H0 ;  /* 0x20000044ff5c1230 */ /* 0x000fe40000004100 */
[----:B------:R-:W-:-:S03]  /*1920*/  @P1 FMUL.FTZ R93, R122, R171 ;  /* 0x000000ab7a5d1220 */ /* 0x000fc60000410000 */
[----:B------:R-:W-:Y:S02]  /*1930*/  @P1 FMUL.FTZ R103, R171, R92 ;  /* 0x0000005cab671220 */ /* 0x000fe40000410000 */
[----:B------:R-:W-:Y:S02]  /*1940*/  F2FP.F16.F32.PACK_AB R93, RZ, R93 ;  /* 0x0000005dff5d723e */ /* 0x000fe400000000ff */
[----:B------:R-:W-:Y:S02]  /*1950*/  FADD.FTZ R16, R16, R103 ;  /* 0x0000006710107221 */ /* 0x000fe40000010000 */
[----:B------:R-:W-:-:S07]  /*1960*/  PRMT R72, R93, 0x7610, R72 ;  /* 0x000076105d487816 */ /* 0x000fce0000000048 */
.L_x_6161:
[----:B------:R-:W-:Y:S05]  /*1970*/  BSYNC B2 ;  /* 0x0000000000027941 */ /* 0x000fea0003800000 */
.L_x_6160:
        /* <DEDUP_REMOVED lines=13> */
.L_x_6163:
[----:B------:R-:W-:Y:S05]  /*1a50*/  BSYNC B2 ;  /* 0x0000000000027941 */ /* 0x000fea0003800000 */
.L_x_6162:
[----:B------:R-:W-:Y:S04]  /*1a60*/  BSSY B2, `(.L_x_6164) ;  /* 0x000000d000027945 */ /* 0x000fe80003800000 */
[----:B------:R-:W-:Y:S05]  /*1a70*/  @!P2 BRA `(.L_x_6165) ;  /* 0x00000000002ca947 */ /* 0x000fea0003800000 */
[----:B------:R-:W-:Y:S01]  /*1a80*/  LOP3.LUT P1, RZ, R98, 0xff00, RZ, 0xc0, !PT ;  /* 0x0000ff0062ff7812 */ /* 0x000fe2000782c0ff */
        /* <DEDUP_REMOVED lines=10> */
.L_x_6165:
[----:B------:R-:W-:Y:S05]  /*1b30*/  BSYNC B2 ;  /* 0x0000000000027941 */ /* 0x000fea0003800000 */
.L_x_6164:
        /* <DEDUP_REMOVED lines=13> */
.L_x_6167:
[----:B------:R-:W-:Y:S05]  /*1c10*/  BSYNC B2 ;  /* 0x0000000000027941 */ /* 0x000fea0003800000 */
.L_x_6166:
        /* <DEDUP_REMOVED lines=13> */
.L_x_6169:
[----:B------:R-:W-:Y:S05]  /*1cf0*/  BSYNC B2 ;  /* 0x0000000000027941 */ /* 0x000fea0003800000 */
.L_x_6168:
        /* <DEDUP_REMOVED lines=13> */
.L_x_6171:
[----:B------:R-:W-:Y:S05]  /*1dd0*/  BSYNC B2 ;  /* 0x0000000000027941 */ /* 0x000fea0003800000 */
.L_x_6170:
        /* <DEDUP_REMOVED lines=13> */
.L_x_6173:
[----:B------:R-:W-:Y:S05]  /*1eb0*/  BSYNC B2 ;  /* 0x0000000000027941 */ /* 0x000fea0003800000 */
.L_x_6172:
        /* <DEDUP_REMOVED lines=13> */
.L_x_6175:
[----:B------:R-:W-:Y:S05]  /*1f90*/  BSYNC B2 ;  /* 0x0000000000027941 */ /* 0x000fea0003800000 */
.L_x_6174:
        /* <DEDUP_REMOVED lines=13> */
.L_x_6177:
[----:B------:R-:W-:Y:S05]  /*2070*/  BSYNC B2 ;  /* 0x0000000000027941 */ /* 0x000fea0003800000 */
.L_x_6176:
        /* <DEDUP_REMOVED lines=13> */
.L_x_6179:
[----:B------:R-:W-:Y:S05]  /*2150*/  BSYNC B2 ;  /* 0x0000000000027941 */ /* 0x000fea0003800000 */
.L_x_6178:
        /* <DEDUP_REMOVED lines=13> */
.L_x_6181:
[----:B------:R-:W-:Y:S05]  /*2230*/  BSYNC B2 ;  /* 0x0000000000027941 */ /* 0x000fea0003800000 */
.L_x_6180:
        /* <DEDUP_REMOVED lines=13> */
.L_x_6183:
[----:B------:R-:W-:Y:S05]  /*2310*/  BSYNC B2 ;  /* 0x0000000000027941 */ /* 0x000fea0003800000 */
.L_x_6182:
        /* <DEDUP_REMOVED lines=13> */
.L_x_6185:
[----:B------:R-:W-:Y:S05]  /*23f0*/  BSYNC B2 ;  /* 0x0000000000027941 */ /* 0x000fea0003800000 */
.L_x_6184:
        /* <DEDUP_REMOVED lines=13> */
.L_x_6187:
[----:B------:R-:W-:Y:S05]  /*24d0*/  BSYNC B2 ;  /* 0x0000000000027941 */ /* 0x000fea0003800000 */
.L_x_6186:
        /* <DEDUP_REMOVED lines=25> */
.L_x_6189:
[----:B------:R-:W-:Y:S05]  /*2670*/  BSYNC B2 ;  /* 0x0000000000027941 */ /* 0x000fea0003800000 */
.L_x_6188:
[----:B------:R0:W-:Y:S01]  /*2680*/  @P0 STG.E.128 desc[UR4][R86.64], R76 ;  /* 0x0000004c56000986 */ /* 0x0001e2000c101d04 */
[----:B------:R-:W-:Y:S02]  /*2690*/  IADD3 R139, R139, 0x20, RZ ;  /* 0x000000208b8b7810 */ /* 0x000fe40007ffe0ff */
[----:B------:R-:W-:Y:S01]  /*26a0*/  IADD3 R89, R89, 0x20, RZ ;  /* 0x0000002059597810 */ /* 0x000fe20007ffe0ff */
[----:B------:R0:W-:Y:S04]  /*26b0*/  @P0 STG.E.128 desc[UR4][R86.64+0x10], R80 ;  /* 0x0000105056000986 */ /* 0x0001e8000c101d04 */
[----:B------:R0:W-:Y:S02]  /*26c0*/  @P2 STG.E.128 desc[UR4][R84.64], R72 ;  /* 0x0000004854002986 */ /* 0x0001e4000c101d04 */
.L_x_6155:
[----:B------:R-:W-:Y:S05]  /*26d0*/  BSYNC B1 ;  /* 0x0000000000017941 */ /* 0x000fea0003800000 */
.L_x_6154:
        /* <DEDUP_REMOVED lines=15> */
.L_x_6193:
[----:B------:R-:W-:Y:S05]  /*27d0*/  BSYNC B2 ;  /* 0x0000000000027941 */ /* 0x000fea0003800000 */
.L_x_6192:
[----:B------:R-:W-:Y:S01]  /*27e0*/  BSSY B2, `(.L_x_6194) ;  /* 0x000000d000027945 */ /* 0x000fe20003800000 */
[----:B-----5:R-:W-:-:S03]  /*27f0*/  @!P3 FSEL R91, R60, RZ, P1 ;  /* 0x000000ff3c5bb208 */ /* 0x020fc60000800000 */
[----:B------:R-:W-:Y:S05]  /*2800*/  @!P3 BRA `(.L_x_6195) ;  /* 0x000000000028b947 */ /* 0x000fea0003800000 */
[----:B------:R-:W-:Y:S02]  /*2810*/  MOV R94, UR6 ;  /* 0x00000006005e7c02 */ /* 0x000fe40008000f00 */
[----:B------:R-:W-:Y:S02]  /*2820*/  ISETP.NE.AND P6, PT, R173, RZ, PT ;  /* 0x000000ffad00720c */ /* 0x000fe40003fc5270 */
[----:B------:R-:W-:Y:S02]  /*2830*/  MOV R95, UR7 ;  /* 0x00000007005f7c02 */ /* 0x000fe40008000f00 */
[----:B------:R-:W-:Y:S02]  /*2840*/  ISETP.NE.U32.AND P1, PT, R94, RZ, PT ;  /* 0x000000ff5e00720c */ /* 0x000fe40003f25070 */
[----:B-1----:R-:W-:Y:S02]  /*2850*/  FSEL R100, R88, RZ, !P6 ;  /* 0x000000ff58647208 */ /* 0x002fe40007000000 */
[----:B------:R-:W-:-:S03]  /*2860*/  ISETP.NE.AND.EX P1, PT, R95, RZ, PT, P1 ;  /* 0x000000ff5f00720c */ /* 0x000fc60003f25310 */
[----:B------:R-:W-:-:S04]  /*2870*/  FFMA.FTZ R91, R155, R90, R100 ;  /* 0x0000005a9b5b7223 */ /* 0x000fc80000010064 */
[----:B------:R-:W-:-:S04]  /*2880*/  FADD.FTZ R91, R160, -R91 ;  /* 0x8000005ba05b7221 */ /* 0x000fc80000010000 */
[----:B------:R-:W-:-:S04]  /*2890*/  FMUL.FTZ R91, R138, R91 ;  /* 0x0000005b8a5b7220 */ /* 0x000fc80000410000 */
[----:B------:R-:W-:-:S07]  /*28a0*/  @P1 FADD.FTZ R91, R60, R91 ;  /* 0x0000005b3c5b1221 */ /* 0x000fce0000010000 */
.L_x_6195:
[----:B------:R-:W-:Y:S05]  /*28b0*/  BSYNC B2 ;  /* 0x0000000000027941 */ /* 0x000fea0003800000 */
.L_x_6194:
[----:B------:R-:W-:Y:S04]  /*28c0*/  BSSY B2, `(.L_x_6196) ;  /* 0x000000d000027945 */ /* 0x000fe80003800000 */
[----:B------:R-:W-:Y:S05]  /*28d0*/  @!P2 BRA `(.L_x_6197) ;  /* 0x00000000002ca947 */ /* 0x000fea0003800000 */
[----:B------:R-:W-:Y:S01]  /*28e0*/  LOP3.LUT P1, RZ, R96, 0xff, RZ, 0xc0, !PT ;  /* 0x000000ff60ff7812 */ /* 0x000fe2000782c0ff */
[----:B-1----:R-:W-:Y:S01]  /*28f0*/  FMUL.FTZ R100, R91, UR11 ;  /* 0x0000000b5b647c20 */ /* 0x002fe20008410000 */
        /* <DEDUP_REMOVED lines=9> */
.L_x_6197:
[----:B------:R-:W-:Y:S05]  /*2990*/  BSYNC B2 ;  /* 0x0000000000027941 */ /* 0x000fea0003800000 */
.L_x_6196:
        /* <DEDUP_REMOVED lines=13> */
.L_x_6199:
[----:B------:R-:W-:Y:S05]  /*2a70*/  BSYNC B2 ;  /* 0x0000000000027941 */ /* 0x000fea0003800000 */
.L_x_6198:
        /* <DEDUP_REMOVED lines=13> */
.L_x_6201:
[----:B------:R-:W-:Y:S05]  /*2b50*/  BSYNC B2 ;  /* 0x0000000000027941 */ /* 0x000fea0003800000 */
.L_x_6200:
        /* <DEDUP_REMOVED lines=13> */
.L_x_6203:
[----:B------:R-:W-:Y:S05]  /*2c30*/  BSYNC B2 ;  /* 0x0000000000027941 */ /* 0x000fea0003800000 */
.L_x_6202:
        /* <DEDUP_REMOVED lines=13> */
.L_x_6205:
[----:B------:R-:W-:Y:S05]  /*2d10*/  BSYNC B2 ;  /* 0x0000000000027941 */ /* 0x000fea0003800000 */
.L_x_6204:
        /* <DEDUP_REMOVED lines=13> */
.L_x_6207:
[----:B------:R-:W-:Y:S05]  /*2df0*/  BSYNC B2 ;  /* 0x0000000000027941 */ /* 0x000fea0003800000 */
.L_x_6206:
        /* <DEDUP_REMOVED lines=13> */
.L_x_6209:
[----:B------:R-:W-:Y:S05]  /*2ed0*/  BSYNC B2 ;  /* 0x0000000000027941 */ /* 0x000fea0003800000 */
.L_x_6208:
        /* <DEDUP_REMOVED lines=13> */
.L_x_6211:
[----:B------:R-:W-:Y:S05]  /*2fb0*/  BSYNC B2 ;  /* 0x0000000000027941 */ /* 0x000fea0003800000 */
.L_x_6210:
        /* <DEDUP_REMOVED lines=13> */
.L_x_6213:
[----:B------:R-:W-:Y:S05]  /*3090*/  BSYNC B2 ;  /* 0x0000000000027941 */ /* 0x000fea0003800000 */
.L_x_6212:
        /* <DEDUP_REMOVED lines=13> */
.L_x_6215:
[----:B------:R-:W-:Y:S05]  /*3170*/  BSYNC B2 ;  /* 0x0000000000027941 */ /* 0x000fea0003800000 */
.L_x_6214:
        /* <DEDUP_REMOVED lines=13> */
.L_x_6217:
[----:B------:R-:W-:Y:S05]  /*3250*/  BSYNC B2 ;  /* 0x0000000000027941 */ /* 0x000fea0003800000 */
.L_x_6216:
        /* <DEDUP_REMOVED lines=13> */
.L_x_6219:
[----:B------:R-:W-:Y:S05]  /*3330*/  BSYNC B2 ;  /* 0x0000000000027941 */ /* 0x000fea0003800000 */
.L_x_6218:
[----:B------:R-:W-:Y:S01]  /*3340*/  BSSY B2, `(.L_x_6220) ;  /* 0x000000d000027945 */ /* 0x000fe20003800000 */
[----:B------:R-:W-:-:S03]  /*3350*/  ISETP.NE.U32.AND P6, PT, R92, RZ, PT ;  /* 0x000000ff5c00720c */ /* 0x000fc60003fc5070 */
[----:B------:R-:W-:Y:S10]  /*3360*/  @!P2 BRA `(.L_x_6221) ;  /* 0x000000000028a947 */ /* 0x000ff40003800000 */
[----:B------:R-:W-:Y:S01]  /*3370*/  LOP3.LUT P1, RZ, R97, 0xff0000, RZ, 0xc0, !PT ;  /* 0x00ff000061ff7812 */ /* 0x000fe2000782c0ff */
[----:B------:R-:W-:Y:S01]  /*3380*/  FMUL.FTZ R92, R171, UR11 ;  /* 0x0000000bab5c7c20 */ /* 0x000fe20008410000 */
[----:B------:R-:W-:-:S03]  /*3390*/  CS2R R174, SRZ ;  /* 0x0000000000ae7805 */ /* 0x000fc6000001ff00 */
[----:B------:R-:W-:-:S08]  /*33a0*/  FMUL.FTZ R177, R92, UR10 ;  /* 0x0000000a5cb17c20 */ /* 0x000fd00008410000 */
[----:B------:R-:W-:Y:S02]  /*33b0*/  @P1 HADD2.F32 R176, -RZ, R71.H0_H0 ;  /* 0x20000047ffb01230 */ /* 0x000fe40000004100 */
[----:B------:R-:W-:-:S03]  /*33c0*/  @P1 FMUL.FTZ R174, R136, R177 ;  /* 0x000000b188ae1220 */ /* 0x000fc60000410000 */
[----:B------:R-:W-:Y:S02]  /*33d0*/  @P1 FMUL.FTZ R175, R176, R177 ;  /* 0x000000b1b0af1220 */ /* 0x000fe40000410000 */
[----:B------:R-:W-:Y:S02]  /*33e0*/  F2FP.F16.F32.PACK_AB R174, RZ, R174 ;  /* 0x000000aeffae723e */ /* 0x000fe400000000ff */
[----:B------:R-:W-:Y:S02]  /*33f0*/  FADD.FTZ R6, R6, R175 ;  /* 0x000000af06067221 */ /* 0x000fe40000010000 */
[----:B------:R-:W-:-:S07]  /*3400*/  PRMT R75, R174, 0x7610, R75 ;  /* 0x00007610ae4b7816 */ /* 0x000fce000000004b */
.L_x_6221:
[----:B------:R-:W-:Y:S05]  /*3410*/  BSYNC B2 ;  /* 0x0000000000027941 */ /* 0x000fea0003800000 */
.L_x_6220:
        /* <DEDUP_REMOVED lines=14> */
.L_x_6223:
[----:B------:R-:W-:Y:S05]  /*3500*/  BSYNC B2 ;  /* 0x0000000000027941 */ /* 0x000fea0003800000 */
.L_x_6222:
        /* <DEDUP_REMOVED lines=23> */
.L_x_6225:
[----:B------:R-:W-:Y:S05]  /*3680*/  BSYNC B2 ;  /* 0x0000000000027941 */ /* 0x000fea0003800000 */
.L_x_6224:
[----:B------:R2:W-:Y:S04]  /*3690*/  @P0 STG.E.128 desc[UR4][R86.64], R76 ;  /* 0x0000004c56000986 */ /* 0x0005e8000c101d04 */
[----:B------:R2:W-:Y:S04]  /*36a0*/  @P0 STG.E.128 desc[UR4][R86.64+0x10], R80 ;  /* 0x0000105056000986 */ /* 0x0005e8000c101d04 */
[----:B------:R2:W-:Y:S02]  /*36b0*/  @P2 STG.E.128 desc[UR4][R84.64], R72 ;  /* 0x0000004854002986 */ /* 0x0005e4000c101d04 */
.L_x_6191:
[----:B------:R-:W-:Y:S05]  /*36c0*/  BSYNC B1 ;  /* 0x0000000000017941 */ /* 0x000fea0003800000 */
.L_x_6190:
[----:B0-2---:R-:W0:Y:S02]  /*36d0*/  LDC.64 R84, c[0x0][0x210] ;  /* 0x00008400ff547b82 */ /* 0x005e240000000a00 */
[----:B0-----:R-:W-:-:S04]  /*36e0*/  LEA R104, R84, R104, 0x2 ;  /* 0x0000006854687211 */ /* 0x001fc800078e10ff */
[----:B------:R-:W-:-:S13]  /*36f0*/  ISETP.GE.AND P0, PT, R104, R85, PT ;  /* 0x000000556800720c */ /* 0x000fda0003f06270 */
[----:B------:R-:W-:Y:S05]  /*3700*/  @!P0 BRA `(.L_x_6226) ;  /* 0xffffffcc00b88947 */ /* 0x000fea000383ffff */
.L_x_6145:
[----:B------:R-:W-:Y:S05]  /*3710*/  BSYNC B0 ;  /* 0x0000000000007941 */ /* 0x000fea0003800000 */
.L_x_6144:
[----:B------:R-:W0:Y:S01]  /*3720*/  S2R R3, SR_CgaCtaId ;  /* 0x0000000000037919 */ /* 0x000e220000008800 */
[----:B-----5:R-:W-:Y:S01]  /*3730*/  SHF.R.U32.HI R52, RZ, 0x5, R0 ;  /* 0x00000005ff347819 */ /* 0x020fe20000011600 */
[----:B------:R-:W-:Y:S05]  /*3740*/  WARPSYNC.ALL ;  /* 0x0000000000007948 */ /* 0x000fea0003800000 */
[----:B------:R-:W-:Y:S01]  /*3750*/  MOV R2, 0x400 ;  /* 0x0000040000027802 */ /* 0x000fe20000000f00 */
[----:B------:R-:W2:Y:S01]  /*3760*/  S2R R56, SR_CTAID.X ;  /* 0x0000000000387919 */ /* 0x000ea20000002500 */
[----:B------:R-:W-:Y:S01]  /*3770*/  LOP3.LUT R53, R0, 0x1f, RZ, 0xc0, !PT ;  /* 0x0000001f00357812 */ /* 0x000fe200078ec0ff */
[----:B------:R-:W-:Y:S01]  /*3780*/  ULDC.64 UR12, c[0x0][0x2d8] ;  /* 0x0000b600000c7ab9 */ /* 0x000fe20000000a00 */
[----:B------:R-:W-:Y:S01]  /*3790*/  SHF.L.U32 R52, R52, 0x6, RZ ;  /* 0x0000000634347819 */ /* 0x000fe200000006ff */
        /* <DEDUP_REMOVED lines=95> */
[----:B0-----:R-:W-:Y:S02]  /*3d90*/  IADD3.X R15, RZ, RZ, RZ, P4, !PT ;  /* 0x000000ffff0f7210 */ /* 0x001fe400027fe4ff */
[C---:B------:R-:W-:Y:S02]  /*3da0*/  SHF.L.U32 R12, R56.reuse, 0x2, RZ ;  /* 0x00000002380c7819 */ /* 0x040fe400000006ff */
        /* <DEDUP_REMOVED lines=50> */
.L_x_6228:
[----:B------:R-:W-:Y:S05]  /*40d0*/  BSYNC B0 ;  /* 0x0000000000007941 */ /* 0x000fea0003800000 */
.L_x_6227:
        /* <DEDUP_REMOVED lines=16> */
.L_x_6230:
[----:B------:R-:W-:Y:S05]  /*41e0*/  BSYNC B0 ;  /* 0x0000000000007941 */ /* 0x000fea0003800000 */
.L_x_6229:
        /* <DEDUP_REMOVED lines=16> */
.L_x_6232:
[----:B------:R-:W-:Y:S05]  /*42f0*/  BSYNC B0 ;  /* 0x0000000000007941 */ /* 0x000fea0003800000 */
.L_x_6231:
        /* <DEDUP_REMOVED lines=10> */
.L_x_6153:
[----:B------:R-:W-:Y:S01]  /*43a0*/  HFMA2.MMA R94, -RZ, RZ, 0, 5.9604644775390625e-08 ;  /* 0x00000001ff5e7435 */ /* 0x000fe200000001ff */
[----:B------:R-:W-:Y:S01]  /*43b0*/  BSSY B1, `(.L_x_6233) ;  /* 0x0000007000017945 */ /* 0x000fe20003800000 */
[----:B------:R-:W-:Y:S02]  /*43c0*/  MOV R95, R179 ;  /* 0x000000b3005f7202 */ /* 0x000fe40000000f00 */
[----:B-1----:R-:W-:Y:S02]  /*43d0*/  MOV R101, 0x1f ;  /* 0x0000001f00657802 */ /* 0x002fe40000000f00 */
[----:B------:R-:W-:-:S07]  /*43e0*/  MOV R92, 0xffffffff ;  /* 0xffffffff005c7802 */ /* 0x000fce0000000f00 */
[----:B-----5:R-:W-:Y:S05]  /*43f0*/  WARPSYNC.COLLECTIVE R92, `(.L_x_6234) ;  /* 0x000000005c087348 */ /* 0x020fea0003c00000 */
[----:B------:R0:W1:Y:S02]  /*4400*/  SHFL.BFLY P0, R93, R95, R94, R101 ;  /* 0x0c00005e5f5d7389 */ /* 0x0000640000000065 */
[----:B01---5:R-:W-:Y:S01]  /*4410*/  ENDCOLLECTIVE ;  /* 0x000000000000791b */ /* 0x023fe20003800000 */
.L_x_6234:
[----:B------:R-:W-:Y:S05]  /*4420*/  BSYNC B1 ;  /* 0x0000000000017941 */ /* 0x000fea0003800000 */
.L_x_6233:
        /* <DEDUP_REMOVED lines=8> */
.L_x_6235:
[----:B------:R-:W-:Y:S01]  /*44b0*/  FADD.FTZ R84, R84, R179 ;  /* 0x000000b354547221 */ /* 0x000fe20000010000 */
[----:B------:R-:W-:-:S04]  /*44c0*/  HFMA2.MMA R94, -RZ, RZ, 0, 1.1920928955078125e-07 ;  /* 0x00000002ff5e7435 */ /* 0x000fc800000001ff */
[----:B------:R-:W-:Y:S02]  /*44d0*/  MOV R95, R84 ;  /* 0x00000054005f7202 */ /* 0x000fe40000000f00 */
[----:B------:R-:W-:-:S07]  /*44e0*/  MOV R85, R93 ;  /* 0x0000005d00557202 */ /* 0x000fce0000000f00 */
[----:B------:R-:W-:Y:S05]  /*44f0*/  WARPSYNC.COLLECTIVE R92, `(.L_x_6236) ;  /* 0x000000005c087348 */ /* 0x000fea0003c00000 */
[----:B------:R0:W1:Y:S02]  /*4500*/  SHFL.BFLY P0, R93, R95, R94, R101 ;  /* 0x0c00005e5f5d7389 */ /* 0x0000640000000065 */
[----:B01----:R-:W-:Y:S01]  /*4510*/  ENDCOLLECTIVE ;  /* 0x000000000000791b */ /* 0x003fe20003800000 */
.L_x_6236:
[----:B------:R-:W-:-:S05]  /*4520*/  FADD.FTZ R85, R85, R174 ;  /* 0x000000ae55557221 */ /* 0x000fca0000010000 */
[----:B------:R-:W-:Y:S02]  /*4530*/  MOV R95, R85 ;  /* 0x00000055005f7202 */ /* 0x000fe40000000f00 */
[----:B------:R-:W-:-:S07]  /*4540*/  MOV R87, R93 ;  /* 0x0000005d00577202 */ /* 0x000fce0000000f00 */
[----:B------:R-:W-:Y:S05]  /*4550*/  WARPSYNC.COLLECTIVE R92, `(.L_x_6237) ;  /* 0x000000005c087348 */ /* 0x000fea0003c00000 */
[----:B------:R0:W1:Y:S02]  /*4560*/  SHFL.BFLY P0, R93, R95, R94, R101 ;  /* 0x0c00005e5f5d7389 */ /* 0x0000640000000065 */
[----:B01----:R-:W-:Y:S01]  /*4570*/  ENDCOLLECTIVE ;  /* 0x000000000000791b */ /* 0x003fe20003800000 */
.L_x_6237:
[----:B------:R-:W-:Y:S01]  /*4580*/  FADD.FTZ R87, R84, R87 ;  /* 0x0000005754577221 */ /* 0x000fe20000010000 */
[----:B------:R-:W-:-:S04]  /*4590*/  HFMA2.MMA R94, -RZ, RZ, 0, 2.384185791015625e-07 ;  /* 0x00000004ff5e7435 */ /* 0x000fc800000001ff */
[----:B------:R-:W-:Y:S02]  /*45a0*/  MOV R95, R87 ;  /* 0x00000057005f7202 */ /* 0x000fe40000000f00 */
[----:B------:R-:W-:-:S07]  /*45b0*/  MOV R86, R93 ;  /* 0x0000005d00567202 */ /* 0x000fce0000000f00 */
[----:B------:R-:W-:Y:S05]  /*45c0*/  WARPSYNC.COLLECTIVE R92, `(.L_x_6238) ;  /* 0x000000005c087348 */ /* 0x000fea0003c00000 */
[----:B------:R0:W1:Y:S02]  /*45d0*/  SHFL.BFLY P0, R93, R95, R94, R101 ;  /* 0x0c00005e5f5d7389 */ /* 0x0000640000000065 */
[----:B01----:R-:W-:Y:S01]  /*45e0*/  ENDCOLLECTIVE ;  /* 0x000000000000791b */ /* 0x003fe20003800000 */
.L_x_6238:
[----:B------:R-:W-:-:S05]  /*45f0*/  FADD.FTZ R86, R85, R86 ;  /* 0x0000005655567221 */ /* 0x000fca0000010000 */
[----:B------:R-:W-:Y:S02]  /*4600*/  MOV R95, R86 ;  /* 0x00000056005f7202 */ /* 0x000fe40000000f00 */
[----:B------:R-:W-:-:S07]  /*4610*/  MOV R88, R93 ;  /* 0x0000005d00587202 */ /* 0x000fce0000000f00 */
[----:B------:R-:W-:Y:S05]  /*4620*/  WARPSYNC.COLLECTIVE R92, `(.L_x_6239) ;  /* 0x000000005c087348 */ /* 0x000fea0003c00000 */
[----:B------:R0:W1:Y:S02]  /*4630*/  SHFL.BFLY P0, R93, R95, R94, R101 ;  /* 0x0c00005e5f5d7389 */ /* 0x0000640000000065 */
[----:B01----:R-:W-:Y:S01]  /*4640*/  ENDCOLLECTIVE ;  /* 0x000000000000791b */ /* 0x003fe20003800000 */
.L_x_6239:
[----:B------:R-:W-:Y:S01]  /*4650*/  FADD.FTZ R88, R87, R88 ;  /* 0x0000005857587221 */ /* 0x000fe20000010000 */
[----:B------:R-:W-:-:S04]  /*4660*/  HFMA2.MMA R94, -RZ, RZ, 0, 4.76837158203125e-07 ;  /* 0x00000008ff5e7435 */ /* 0x000fc800000001ff */
[----:B------:R-:W-:Y:S02]  /*4670*/  MOV R95, R88 ;  /* 0x00000058005f7202 */ /* 0x000fe40000000f00 */
[----:B------:R-:W-:-:S07]  /*4680*/  MOV R89, R93 ;  /* 0x0000005d00597202 */ /* 0x000fce0000000f00 */
[----:B------:R-:W-:Y:S05]  /*4690*/  WARPSYNC.COLLECTIVE R92, `(.L_x_6240) ;  /* 0x000000005c087348 */ /* 0x000fea0003c00000 */
[----:B------:R0:W1:Y:S02]  /*46a0*/  SHFL.BFLY P0, R93, R95, R94, R101 ;  /* 0x0c00005e5f5d7389 */ /* 0x0000640000000065 */
[----:B01----:R-:W-:Y:S01]  /*46b0*/  ENDCOLLECTIVE ;  /* 0x000000000000791b */ /* 0x003fe20003800000 */
.L_x_6240:
[----:B------:R-:W-:-:S05]  /*46c0*/  FADD.FTZ R89, R86, R89 ;  /* 0x0000005956597221 */ /* 0x000fca0000010000 */
[----:B------:R-:W-:Y:S02]  /*46d0*/  MOV R95, R89 ;  /* 0x00000059005f7202 */ /* 0x000fe40000000f00 */
[----:B------:R-:W-:-:S07]  /*46e0*/  MOV R91, R93 ;  /* 0x0000005d005b7202 */ /* 0x000fce0000000f00 */
[----:B------:R-:W-:Y:S05]  /*46f0*/  WARPSYNC.COLLECTIVE R92, `(.L_x_6241) ;  /* 0x000000005c087348 */ /* 0x000fea0003c00000 */
[----:B------:R0:W1:Y:S02]  /*4700*/  SHFL.BFLY P0, R93, R95, R94, R101 ;  /* 0x0c00005e5f5d7389 */ /* 0x0000640000000065 */
[----:B01----:R-:W-:Y:S01]  /*4710*/  ENDCOLLECTIVE ;  /* 0x000000000000791b */ /* 0x003fe20003800000 */
.L_x_6241:
[----:B------:R-:W-:Y:S01]  /*4720*/  FADD.FTZ R91, R88, R91 ;  /* 0x0000005b585b7221 */ /* 0x000fe20000010000 */
[----:B------:R-:W-:-:S04]  /*4730*/  HFMA2.MMA R94, -RZ, RZ, 0, 9.5367431640625e-07 ;  /* 0x00000010ff5e7435 */ /* 0x000fc800000001ff */
[----:B------:R-:W-:Y:S02]  /*4740*/  MOV R95, R91 ;  /* 0x0000005b005f7202 */ /* 0x000fe40000000f00 */
[----:B------:R-:W-:-:S07]  /*4750*/  MOV R90, R93 ;  /* 0x0000005d005a7202 */ /* 0x000fce0000000f00 */
[----:B------:R-:W-:Y:S05]  /*4760*/  WARPSYNC.COLLECTIVE R92, `(.L_x_6242) ;  /* 0x000000005c087348 */ /* 0x000fea0003c00000 */
[----:B------:R0:W1:Y:S02]  /*4770*/  SHFL.BFLY P0, R93, R95, R94, R101 ;  /* 0x0c00005e5f5d7389 */ /* 0x0000640000000065 */
[----:B01----:R-:W-:Y:S01]  /*4780*/  ENDCOLLECTIVE ;  /* 0x000000000000791b */ /* 0x003fe20003800000 */
.L_x_6242:
[----:B------:R-:W-:-:S05]  /*4790*/  FADD.FTZ R90, R89, R90 ;  /* 0x0000005a595a7221 */ /* 0x000fca0000010000 */
[----:B------:R-:W-:Y:S02]  /*47a0*/  MOV R95, R90 ;  /* 0x0000005a005f7202 */ /* 0x000fe40000000f00 */
[----:B------:R-:W-:-:S07]  /*47b0*/  MOV R84, R93 ;  /* 0x0000005d00547202 */ /* 0x000fce0000000f00 */
[----:B------:R-:W-:Y:S05]  /*47c0*/  WARPSYNC.COLLECTIVE R92, `(.L_x_6243) ;  /* 0x000000005c087348 */ /* 0x000fea0003c00000 */
[----:B------:R0:W1:Y:S02]  /*47d0*/  SHFL.BFLY P0, R93, R95, R94, R101 ;  /* 0x0c00005e5f5d7389 */ /* 0x0000640000000065 */
[----:B01----:R-:W-:Y:S01]  /*47e0*/  ENDCOLLECTIVE ;  /* 0x000000000000791b */ /* 0x003fe20003800000 */
.L_x_6243:
[----:B------:R-:W-:Y:S01]  /*47f0*/  MOV R85, R93 ;  /* 0x0000005d00557202 */ /* 0x000fe20000000f00 */
[----:B------:R-:W-:Y:S06]  /*4800*/  BRA `(.L_x_6244) ;  /* 0xffffffcc00807947 */ /* 0x000fec000383ffff */
.L_x_6245:
        /* <DEDUP_REMOVED lines=15> */
.L_x_9209:


//--------------------- .text._ZN10layer_norm22ln_bwd_finalize_kernelINS_22Kernel_traits_finalizeILj512E6__halfS2_fS2_fjLb1ELj1024ELj4ENS_18Kernel_traits_baseILj512ES2_S2_fS2_fjLj1024EEEEELb1ELb1EEEvNS_9BwdParamsE --------------------------
	.section	.text._ZN10layer_norm22ln_bwd_finalize_kernelINS_22Kernel_traits_finalizeILj512E6__halfS2_fS2_fjLb1ELj1024ELj4ENS_18Kernel_traits_baseILj512ES2_S2_fS2_fjLj1024EEEEELb1ELb1EEEvNS_9BwdParamsE,"ax",@progbits
	.align	128
        .global         _ZN10layer_norm22ln_bwd_finalize_kernelINS_22Kernel_traits_finalizeILj512E6__halfS2_fS2_fjLb1ELj1024ELj4ENS_18Kernel_traits_baseILj512ES2_S2_fS2_fjLj1024EEEEELb1ELb1EEEvNS_9BwdParamsE
        .type           _ZN10layer_norm22ln_bwd_finalize_kernelINS_22Kernel_traits_finalizeILj512E6__halfS2_fS2_fjLb1ELj1024ELj4ENS_18Kernel_traits_baseILj512ES2_S2_fS2_fjLj1024EEEEELb1ELb1EEEvNS_9BwdParamsE,@function
        .size           _ZN10layer_norm22ln_bwd_finalize_kernelINS_22Kernel_traits_finalizeILj512E6__halfS2_fS2_fjLb1ELj1024ELj4ENS_18Kernel_traits_baseILj512ES2_S2_fS2_fjLj1024EEEEELb1ELb1EEEvNS_9BwdParamsE,(.L_x_9210 - _ZN10layer_norm22ln_bwd_finalize_kernelINS_22Kernel_traits_finalizeILj512E6__halfS2_fS2_fjLb1ELj1024ELj4ENS_18Kernel_traits_baseILj512ES2_S2_fS2_fjLj1024EEEEELb1ELb1EEEvNS_9BwdParamsE)
        .other          _ZN10layer_norm22ln_bwd_finalize_kernelINS_22Kernel_traits_finalizeILj512E6__halfS2_fS2_fjLb1ELj1024ELj4ENS_18Kernel_traits_baseILj512ES2_S2_fS2_fjLj1024EEEEELb1ELb1EEEvNS_9BwdParamsE,@"STO_CUDA_ENTRY STV_DEFAULT"
_ZN10layer_norm22ln_bwd_finalize_kernelINS_22Kernel_traits_finalizeILj512E6__halfS2_fS2_fjLb1ELj1024ELj4ENS_18Kernel_traits_baseILj512ES2_S2_fS2_fjLj1024EEEEELb1ELb1EEEvNS_9BwdParamsE:
.text._ZN10layer_norm22ln_bwd_finalize_kernelINS_22Kernel_traits_finalizeILj512E6__halfS2_fS2_fjLb1ELj1024ELj4ENS_18Kernel_traits_baseILj512ES2_S2_fS2_fjLj1024EEEEELb1ELb1EEEvNS_9BwdParamsE:
        /* <DEDUP_REMOVED lines=25> */
.L_x_6257:
        /* <DEDUP_REMOVED lines=33> */
.L_x_6250:
        /* <DEDUP_REMOVED lines=49> */
.L_x_6249:
[----:B------:R-:W-:Y:S05]  /*06b0*/  BSYNC B1 ;  /* 0x0000000000017941 */ /* 0x000fea0003800000 */
.L_x_6248:
        /* <DEDUP_REMOVED lines=32> */
.L_x_6252:
[----:B------:R-:W-:Y:S05]  /*08c0*/  BSYNC B1 ;  /* 0x0000000000017941 */ /* 0x000fea0003800000 */
.L_x_6251:
        /* <DEDUP_REMOVED lines=16> */
.L_x_6247:
[----:B------:R-:W-:Y:S05]  /*09d0*/  BSYNC B0 ;  /* 0x0000000000007941 */ /* 0x000fea0003800000 */
.L_x_6246:
        /* <DEDUP_REMOVED lines=40> */
.L_x_6273:
        /* <DEDUP_REMOVED lines=8> */
.L_x_6253:
        /* <DEDUP_REMOVED lines=21> */
.L_x_6256:
[----:B------:R-:W-:Y:S05]  /*0e30*/  BSYNC B0 ;  /* 0x0000000000007941 */ /* 0x000fea0003800000 */
.L_x_6255:
[C---:B------:R-:W-:Y:S02]  /*0e40*/  ISETP.GT.U32.AND P1, PT, R4.reuse, -0x201, PT ;  /* 0xfffffdff0400780c */ /* 0x040fe40003f24070 */
[----:B------:R-:W-:Y:S02]  /*0e50*/  IADD3 R4, R4, 0x200, RZ ;  /* 0x0000020004047810 */ /* 0x000fe40007ffe0ff */
[----:B------:R-:W-:-:S09]  /*0e60*/  IADD3 R5, R5, 0x100, RZ ;  /* 0x0000010005057810 */ /* 0x000fd20007ffe0ff */
[----:B------:R-:W-:Y:S05]  /*0e70*/  @P1 BRA `(.L_x_6257) ;  /* 0xfffffff000c41947 */ /* 0x000fea000383ffff */
[----:B------:R-:W-:Y:S05]  /*0e80*/  EXIT ;  /* 0x000000000000794d */ /* 0x000fea0003800000 */
.L_x_6254:
[----:B------:R-:W-:Y:S01]  /*0e90*/  HFMA2.MMA R22, -RZ, RZ, 0, 5.9604644775390625e-08 ;  /* 0x00000001ff167435 */ /* 0x000fe200000001ff */
[----:B---3--:R-:W-:Y:S01]  /*0ea0*/  MOV R23, R8 ;  /* 0x0000000800177202 */ /* 0x008fe20000000f00 */
[----:B------:R-:W-:Y:S01]  /*0eb0*/  IMAD.MOV.U32 R20, RZ, RZ, -0x1 ;  /* 0xffffffffff147424 */ /* 0x000fe200078e00ff */
[----:B------:R-:W-:-:S08]  /*0ec0*/  MOV R25, 0x1f ;  /* 0x0000001f00197802 */ /* 0x000fd00000000f00 */
[----:B012---:R-:W-:Y:S05]  /*0ed0*/  WARPSYNC.COLLECTIVE R20, `(.L_x_6258) ;  /* 0x0000000014087348 */ /* 0x007fea0003c00000 */
[----:B------:R3:W4:Y:S02]  /*0ee0*/  SHFL.BFLY P2, R21, R23, R22, R25 ;  /* 0x0c00001617157389 */ /* 0x0007240000040019 */
[----:B01234-:R-:W-:Y:S01]  /*0ef0*/  ENDCOLLECTIVE ;  /* 0x000000000000791b */ /* 0x01ffe20003800000 */
.L_x_6258:
[----:B------:R-:W-:Y:S01]  /*0f00*/  HFMA2.MMA R22, -RZ, RZ, 0, 1.1920928955078125e-07 ;  /* 0x00000002ff167435 */ /* 0x000fe200000001ff */
[----:B------:R-:W-:-:S05]  /*0f10*/  MOV R9, R21 ;  /* 0x0000001500097202 */ /* 0x000fca0000000f00 */
[----:B------:R-:W-:-:S05]  /*0f20*/  FADD.FTZ R9, R8, R9 ;  /* 0x0000000908097221 */ /* 0x000fca0000010000 */
[----:B------:R-:W-:-:S07]  /*0f30*/  MOV R23, R9 ;  /* 0x0000000900177202 */ /* 0x000fce0000000f00 */
[----:B------:R-:W-:Y:S05]  /*0f40*/  WARPSYNC.COLLECTIVE R20, `(.L_x_6259) ;  /* 0x0000000014087348 */ /* 0x000fea0003c00000 */
[----:B------:R0:W1:Y:S02]  /*0f50*/  SHFL.BFLY P2, R21, R23, R22, R25 ;  /* 0x0c00001617157389 */ /* 0x0000640000040019 */
[----:B01----:R-:W-:Y:S01]  /*0f60*/  ENDCOLLECTIVE ;  /* 0x000000000000791b */ /* 0x003fe20003800000 */
.L_x_6259:
[----:B------:R-:W-:Y:S01]  /*0f70*/  HFMA2.MMA R22, -RZ, RZ, 0, 2.384185791015625e-07 ;  /* 0x00000004ff167435 */ /* 0x000fe200000001ff */
[----:B------:R-:W-:-:S05]  /*0f80*/  MOV R12, R21 ;  /* 0x00000015000c7202 */ /* 0x000fca0000000f00 */
[----:B------:R-:W-:-:S05]  /*0f90*/  FADD.FTZ R12, R9, R12 ;  /* 0x0000000c090c7221 */ /* 0x000fca0000010000 */
[----:B------:R-:W-:-:S07]  /*0fa0*/  MOV R23, R12 ;  /* 0x0000000c00177202 */ /* 0x000fce0000000f00 */
[----:B------:R-:W-:Y:S05]  /*0fb0*/  WARPSYNC.COLLECTIVE R20, `(.L_x_6260) ;  /* 0x0000000014087348 */ /* 0x000fea0003c00000 */
[----:B------:R0:W1:Y:S02]  /*0fc0*/  SHFL.BFLY P2, R21, R23, R22, R25 ;  /* 0x0c00001617157389 */ /* 0x0000640000040019 */
[----:B01----:R-:W-:Y:S01]  /*0fd0*/  ENDCOLLECTIVE ;  /* 0x000000000000791b */ /* 0x003fe20003800000 */
.L_x_6260:
[----:B------:R-:W-:Y:S01]  /*0fe0*/  HFMA2.MMA R22, -RZ, RZ, 0, 4.76837158203125e-07 ;  /* 0x00000008ff167435 */ /* 0x000fe200000001ff */
[----:B------:R-:W-:-:S05]  /*0ff0*/  MOV R13, R21 ;  /* 0x00000015000d7202 */ /* 0x000fca0000000f00 */
[----:B------:R-:W-:-:S04]  /*1000*/  FADD.FTZ R13, R12, R13 ;  /* 0x0000000d0c0d7221 */ /* 0x000fc80000010000 */
[----:B------:R-:W-:-:S07]  /*1010*/  IMAD.MOV.U32 R23, RZ, RZ, R13 ;  /* 0x000000ffff177224 */ /* 0x000fce00078e000d */
[----:B------:R-:W-:Y:S05]  /*1020*/  WARPSYNC.COLLECTIVE R20, `(.L_x_6261) ;  /* 0x0000000014087348 */ /* 0x000fea0003c00000 */
[----:B------:R0:W1:Y:S02]  /*1030*/  SHFL.BFLY P2, R21, R23, R22, R25 ;  /* 0x0c00001617157389 */ /* 0x0000640000040019 */
[----:B01----:R-:W-:Y:S01]  /*1040*/  ENDCOLLECTIVE ;  /* 0x000000000000791b */ /* 0x003fe20003800000 */
.L_x_6261:
[----:B------:R-:W-:Y:S01]  /*1050*/  HFMA2.MMA R22, -RZ, RZ, 0, 9.5367431640625e-07 ;  /* 0x00000010ff167435 */ /* 0x000fe200000001ff */
[----:B------:R-:W-:-:S05]  /*1060*/  MOV R8, R21 ;  /* 0x0000001500087202 */ /* 0x000fca0000000f00 */
[----:B------:R-:W-:-:S05]  /*1070*/  FADD.FTZ R9, R13, R8 ;  /* 0x000000080d097221 */ /* 0x000fca0000010000 */
[----:B------:R-:W-:-:S07]  /*1080*/  MOV R23, R9 ;  /* 0x0000000900177202 */ /* 0x000fce0000000f00 */
[----:B------:R-:W-:Y:S05]  /*1090*/  WARPSYNC.COLLECTIVE R20, `(.L_x_6262) ;  /* 0x0000000014087348 */ /* 0x000fea0003c00000 */
[----:B------:R0:W1:Y:S02]  /*10a0*/  SHFL.BFLY P2, R21, R23, R22, R25 ;  /* 0x0c00001617157389 */ /* 0x0000640000040019 */
[----:B01----:R-:W-:Y:S01]  /*10b0*/  ENDCOLLECTIVE ;  /* 0x000000000000791b */ /* 0x003fe20003800000 */
.L_x_6262:
[----:B------:R-:W-:Y:S01]  /*10c0*/  HFMA2.MMA R22, -RZ, RZ, 0, 5.9604644775390625e-08 ;  /* 0x00000001ff167435 */ /* 0x000fe200000001ff */
[----:B------:R-:W-:Y:S02]  /*10d0*/  MOV R23, R11 ;  /* 0x0000000b00177202 */ /* 0x000fe40000000f00 */
[----:B------:R-:W-:-:S08]  /*10e0*/  MOV R8, R21 ;  /* 0x0000001500087202 */ /* 0x000fd00000000f00 */
[----:B------:R-:W-:Y:S05]  /*10f0*/  WARPSYNC.COLLECTIVE R20, `(.L_x_6263) ;  /* 0x0000000014087348 */ /* 0x000fea0003c00000 */
[----:B------:R0:W1:Y:S02]  /*1100*/  SHFL.BFLY P2, R21, R23, R22, R25 ;  /* 0x0c00001617157389 */ /* 0x0000640000040019 */
[----:B01----:R-:W-:Y:S01]  /*1110*/  ENDCOLLECTIVE ;  /* 0x000000000000791b */ /* 0x003fe20003800000 */
.L_x_6263:
[----:B------:R-:W-:Y:S01]  /*1120*/  HFMA2.MMA R22, -RZ, RZ, 0, 1.1920928955078125e-07 ;  /* 0x00000002ff167435 */ /* 0x000fe200000001ff */
[----:B------:R-:W-:-:S05]  /*1130*/  MOV R12, R21 ;  /* 0x00000015000c7202 */ /* 0x000fca0000000f00 */
[----:B------:R-:W-:-:S04]  /*1140*/  FADD.FTZ R14, R11, R12 ;  /* 0x0000000c0b0e7221 */ /* 0x000fc80000010000 */
[----:B------:R-:W-:-:S07]  /*1150*/  IMAD.MOV.U32 R23, RZ, RZ, R14 ;  /* 0x000000ffff177224 */ /* 0x000fce00078e000e */
[----:B------:R-:W-:Y:S05]  /*1160*/  WARPSYNC.COLLECTIVE R20, `(.L_x_6264) ;  /* 0x0000000014087348 */ /* 0x000fea0003c00000 */
[----:B------:R0:W1:Y:S02]  /*1170*/  SHFL.BFLY P2, R21, R23, R22, R25 ;  /* 0x0c00001617157389 */ /* 0x0000640000040019 */
[----:B01----:R-:W-:Y:S01]  /*1180*/  ENDCOLLECTIVE ;  /* 0x000000000000791b */ /* 0x003fe20003800000 */
.L_x_6264:
[----:B------:R-:W-:Y:S01]  /*1190*/  HFMA2.MMA R22, -RZ, RZ, 0, 2.384185791015625e-07 ;  /* 0x00000004ff167435 */ /* 0x000fe200000001ff */
[----:B------:R-:W-:-:S05]  /*11a0*/  MOV R13, R21 ;  /* 0x00000015000d7202 */ /* 0x000fca0000000f00 */
[----:B------:R-:W-:-:S05]  /*11b0*/  FADD.FTZ R15, R14, R13 ;  /* 0x0000000d0e0f7221 */ /* 0x000fca0000010000 */
[----:B------:R-:W-:-:S07]  /*11c0*/  MOV R23, R15 ;  /* 0x0000000f00177202 */ /* 0x000fce0000000f00 */
[----:B------:R-:W-:Y:S05]  /*11d0*/  WARPSYNC.COLLECTIVE R20, `(.L_x_6265) ;  /* 0x0000000014087348 */ /* 0x000fea0003c00000 */
[----:B------:R0:W1:Y:S02]  /*11e0*/  SHFL.BFLY P2, R21, R23, R22, R25 ;  /* 0x0c00001617157389 */ /* 0x0000640000040019 */
[----:B01----:R-:W-:Y:S01]  /*11f0*/  ENDCOLLECTIVE ;  /* 0x000000000000791b */ /* 0x003fe20003800000 */
.L_x_6265:
[----:B------:R-:W-:Y:S01]  /*1200*/  HFMA2.MMA R22, -RZ, RZ, 0, 4.76837158203125e-07 ;  /* 0x00000008ff167435 */ /* 0x000fe200000001ff */
[----:B------:R-:W-:-:S05]  /*1210*/  MOV R16, R21 ;  /* 0x0000001500107202 */ /* 0x000fca0000000f00 */
[----:B------:R-:W-:-:S05]  /*1220*/  FADD.FTZ R16, R15, R16 ;  /* 0x000000100f107221 */ /* 0x000fca0000010000 */
[----:B------:R-:W-:-:S07]  /*1230*/  MOV R23, R16 ;  /* 0x0000001000177202 */ /* 0x000fce0000000f00 */
[----:B------:R-:W-:Y:S05]  /*1240*/  WARPSYNC.COLLECTIVE R20, `(.L_x_6266) ;  /* 0x0000000014087348 */ /* 0x000fea0003c00000 */
[----:B------:R0:W1:Y:S02]  /*1250*/  SHFL.BFLY P2, R21, R23, R22, R25 ;  /* 0x0c00001617157389 */ /* 0x0000640000040019 */
[----:B01----:R-:W-:Y:S01]  /*1260*/  ENDCOLLECTIVE ;  /* 0x000000000000791b */ /* 0x003fe20003800000 */
.L_x_6266:
[----:B------:R-:W-:Y:S01]  /*1270*/  HFMA2.MMA R22, -RZ, RZ, 0, 9.5367431640625e-07 ;  /* 0x00000010ff167435 */ /* 0x000fe200000001ff */
[----:B------:R-:W-:-:S05]  /*1280*/  MOV R11, R21 ;  /* 0x00000015000b7202 */ /* 0x000fca0000000f00 */
[----:B------:R-:W-:-:S04]  /*1290*/  FADD.FTZ R11, R16, R11 ;  /* 0x0000000b100b7221 */ /* 0x000fc80000010000 */
[----:B------:R-:W-:-:S07]  /*12a0*/  IMAD.MOV.U32 R23, RZ, RZ, R11 ;  /* 0x000000ffff177224 */ /* 0x000fce00078e000b */
[----:B------:R-:W-:Y:S05]  /*12b0*/  WARPSYNC.COLLECTIVE R20, `(.L_x_6267) ;  /* 0x0000000014087348 */ /* 0x000fea0003c00000 */
[----:B------:R0:W1:Y:S02]  /*12c0*/  SHFL.BFLY P2, R21, R23, R22, R25 ;  /* 0x0c00001617157389 */ /* 0x0000640000040019 */
[----:B01----:R-:W-:Y:S01]  /*12d0*/  ENDCOLLECTIVE ;  /* 0x000000000000791b */ /* 0x003fe20003800000 */
.L_x_6267:
[----:B------:R-:W-:Y:S01]  /*12e0*/  HFMA2.MMA R22, -RZ, RZ, 0, 5.9604644775390625e-08 ;  /* 0x00000001ff167435 */ /* 0x000fe200000001ff */
[----:B------:R-:W-:Y:S02]  /*12f0*/  MOV R23, R10 ;  /* 0x0000000a00177202 */ /* 0x000fe40000000f00 */
[----:B------:R-:W-:-:S08]  /*1300*/  MOV R12, R21 ;  /* 0x00000015000c7202 */ /* 0x000fd00000000f00 */
[----:B------:R-:W-:Y:S05]  /*1310*/  WARPSYNC.COLLECTIVE R20, `(.L_x_6268) ;  /* 0x0000000014087348 */ /* 0x000fea0003c00000 */
[----:B------:R0:W1:Y:S02]  /*1320*/  SHFL.BFLY P2, R21, R23, R22, R25 ;  /* 0x0c00001617157389 */ /* 0x0000640000040019 */
[----:B01----:R-:W-:Y:S01]  /*1330*/  ENDCOLLECTIVE ;  /* 0x000000000000791b */ /* 0x003fe20003800000 */
.L_x_6268:
[----:B------:R-:W-:Y:S01]  /*1340*/  HFMA2.MMA R22, -RZ, RZ, 0, 1.1920928955078125e-07 ;  /* 0x00000002ff167435 */ /* 0x000fe200000001ff */
[----:B------:R-:W-:-:S05]  /*1350*/  MOV R13, R21 ;  /* 0x00000015000d7202 */ /* 0x000fca0000000f00 */
[----:B------:R-:W-:-:S05]  /*1360*/  FADD.FTZ R17, R10, R13 ;  /* 0x0000000d0a117221 */ /* 0x000fca0000010000 */
[----:B------:R-:W-:-:S07]  /*1370*/  MOV R23, R17 ;  /* 0x0000001100177202 */ /* 0x000fce0000000f00 */
[----:B------:R-:W-:Y:S05]  /*1380*/  WARPSYNC.COLLECTIVE R20, `(.L_x_6269) ;  /* 0x0000000014087348 */ /* 0x000fea0003c00000 */
[----:B------:R0:W1:Y:S02]  /*1390*/  SHFL.BFLY P2, R21, R23, R22, R25 ;  /* 0x0c00001617157389 */ /* 0x0000640000040019 */
[----:B01----:R-:W-:Y:S01]  /*13a0*/  ENDCOLLECTIVE ;  /* 0x000000000000791b */ /* 0x003fe20003800000 */
.L_x_6269:
[----:B------:R-:W-:Y:S01]  /*13b0*/  HFMA2.MMA R22, -RZ, RZ, 0, 2.384185791015625e-07 ;  /* 0x00000004ff167435 */ /* 0x000fe200000001ff */
[----:B------:R-:W-:-:S05]  /*13c0*/  MOV R16, R21 ;  /* 0x0000001500107202 */ /* 0x000fca0000000f00 */
[----:B------:R-:W-:-:S04]  /*13d0*/  FADD.FTZ R18, R17, R16 ;  /* 0x0000001011127221 */ /* 0x000fc80000010000 */
[----:B------:R-:W-:-:S07]  /*13e0*/  IMAD.MOV.U32 R23, RZ, RZ, R18 ;  /* 0x000000ffff177224 */ /* 0x000fce00078e0012 */
[----:B------:R-:W-:Y:S05]  /*13f0*/  WARPSYNC.COLLECTIVE R20, `(.L_x_6270) ;  /* 0x0000000014087348 */ /* 0x000fea0003c00000 */
[----:B------:R0:W1:Y:S02]  /*1400*/  SHFL.BFLY P2, R21, R23, R22, R25 ;  /* 0x0c00001617157389 */ /* 0x0000640000040019 */
[----:B01----:R-:W-:Y:S01]  /*1410*/  ENDCOLLECTIVE ;  /* 0x000000000000791b */ /* 0x003fe20003800000 */
.L_x_6270:
[----:B------:R-:W-:Y:S01]  /*1420*/  HFMA2.MMA R22, -RZ, RZ, 0, 4.76837158203125e-07 ;  /* 0x00000008ff167435 */ /* 0x000fe200000001ff */
[----:B------:R-:W-:-:S05]  /*1430*/  MOV R19, R21 ;  /* 0x0000001500137202 */ /* 0x000fca0000000f00 */
[----:B------:R-:W-:-:S05]  /*1440*/  FADD.FTZ R19, R18, R19 ;  /* 0x0000001312137221 */ /* 0x000fca0000010000 */
[----:B------:R-:W-:-:S07]  /*1450*/  MOV R23, R19 ;  /* 0x0000001300177202 */ /* 0x000fce0000000f00 */
[----:B------:R-:W-:Y:S05]  /*1460*/  WARPSYNC.COLLECTIVE R20, `(.L_x_6271) ;  /* 0x0000000014087348 */ /* 0x000fea0003c00000 */
[----:B------:R0:W1:Y:S02]  /*1470*/  SHFL.BFLY P2, R21, R23, R22, R25 ;  /* 0x0c00001617157389 */ /* 0x0000640000040019 */
[----:B01----:R-:W-:Y:S01]  /*1480*/  ENDCOLLECTIVE ;  /* 0x000000000000791b */ /* 0x003fe20003800000 */
.L_x_6271:
[----:B------:R-:W-:Y:S01]  /*1490*/  HFMA2.MMA R22, -RZ, RZ, 0, 9.5367431640625e-07 ;  /* 0x00000010ff167435 */ /* 0x000fe200000001ff */
[----:B------:R-:W-:-:S05]  /*14a0*/  MOV R10, R21 ;  /* 0x00000015000a7202 */ /* 0x000fca0000000f00 */
[----:B------:R-:W-:-:S05]  /*14b0*/  FADD.FTZ R10, R19, R10 ;  /* 0x0000000a130a7221 */ /* 0x000fca0000010000 */
[----:B------:R-:W-:-:S07]  /*14c0*/  MOV R23, R10 ;  /* 0x0000000a00177202 */ /* 0x000fce0000000f00 */
[----:B------:R-:W-:Y:S05]  /*14d0*/  WARPSYNC.COLLECTIVE R20, `(.L_x_6272) ;  /* 0x0000000014087348 */ /* 0x000fea0003c00000 */
[----:B------:R0:W1:Y:S02]  /*14e0*/  SHFL.BFLY P2, R21, R23, R22, R25 ;  /* 0x0c00001617157389 */ /* 0x0000640000040019 */
[----:B01----:R-:W-:Y:S01]  /*14f0*/  ENDCOLLECTIVE ;  /* 0x000000000000791b */ /* 0x003fe20003800000 */
.L_x_6272:
[----:B------:R-:W-:Y:S01]  /*1500*/  MOV R15, R21 ;  /* 0x00000015000f7202 */ /* 0x000fe20000000f00 */
[----:B------:R-:W-:Y:S06]  /*1510*/  BRA `(.L_x_6273) ;  /* 0xfffffff400d07947 */ /* 0x000fec000383ffff */
.L_x_6274:
        /* <DEDUP_REMOVED lines=14> */
.L_x_9210:


//--------------------- .text._ZN10layer_norm13ln_bwd_kernelINS_13Kernel_traitsI6__halfS2_fS2_fjLj512ELj1ELj4ELj1ELj16ENS_18Kernel_traits_baseILj512ES2_S2_fS2_fjLj128EEEEELb1ELb1ELb1ELb1EEEvNS_9BwdParamsE --------------------------
	.section	.text._ZN10layer_norm13ln_bwd_kernelINS_13Kernel_traitsI6__halfS2_fS2_fjLj512ELj1ELj4ELj1ELj16ENS_18Kernel_traits_baseILj512ES2_S2_fS2_fjLj128EEEEELb1ELb1ELb1ELb1EEEvNS_9BwdParamsE,"ax",@progbits
	.align	128
        .global         _ZN10layer_norm13ln_bwd_kernelINS_13Kernel_traitsI6__halfS2_fS2_fjLj512ELj1ELj4ELj1ELj16ENS_18Kernel_traits_baseILj512ES2_S2_fS2_fjLj128EEEEELb1ELb1ELb1ELb1EEEvNS_9BwdParamsE
        .type           _ZN10layer_norm13ln_bwd_kernelINS_13Kernel_traitsI6__halfS2_fS2_fjLj512ELj1ELj4ELj1ELj16ENS_18Kernel_traits_baseILj512ES2_S2_fS2_fjLj128EEEEELb1ELb1ELb1ELb1EEEvNS_9BwdParamsE,@function
        .size           _ZN10layer_norm13ln_bwd_kernelINS_13Kernel_traitsI6__halfS2_fS2_fjLj512ELj1ELj4ELj1ELj16ENS_18Kernel_traits_baseILj512ES2_S2_fS2_fjLj128EEEEELb1ELb1ELb1ELb1EEEvNS_9BwdParamsE,(.L_x_9211 - _ZN10layer_norm13ln_bwd_kernelINS_13Kernel_traitsI6__halfS2_fS2_fjLj512ELj1ELj4ELj1ELj16ENS_18Kernel_traits_baseILj512ES2_S2_fS2_fjLj128EEEEELb1ELb1ELb1ELb1EEEvNS_9BwdParamsE)
        .other          _ZN10layer_norm13ln_bwd_kernelINS_13Kernel_traitsI6__halfS2_fS2_fjLj512ELj1ELj4ELj1ELj16ENS_18Kernel_traits_baseILj512ES2_S2_fS2_fjLj128EEEEELb1ELb1ELb1ELb1EEEvNS_9BwdParamsE,@"STO_CUDA_ENTRY STV_DEFAULT"
_ZN10layer_norm13ln_bwd_kernelINS_13Kernel_traitsI6__halfS2_fS2_fjLj512ELj1ELj4ELj1ELj16ENS_18Kernel_traits_baseILj512ES2_S2_fS2_fjLj128EEEEELb1ELb1ELb1ELb1EEEvNS_9BwdParamsE:
.text._ZN10layer_norm13ln_bwd_kernelINS_13Kernel_traitsI6__halfS2_fS2_fjLj512ELj1ELj4ELj1ELj16ENS_18Kernel_traits_baseILj512ES2_S2_fS2_fjLj128EEEEELb1ELb1ELb1ELb1EEEvNS_9BwdParamsE:
        /* <DEDUP_REMOVED lines=46> */
.L_x_6276:
        /* <DEDUP_REMOVED lines=34> */
[----:B---3--:R-:W-:-:S02]  /*0500*/  HADD2.F32 R12, -RZ, R128.H0_H0 ;  /* 0x20000080ff0c7230 */ /* 0x008fc40000004100 */
[----:B------:R-:W-:Y:S02]  /*0510*/  HADD2.F32 R13, -RZ, R128.H1_H1 ;  /* 0x30000080ff0d7230 */ /* 0x000fe40000004100 */
[--C-:B------:R-:W-:Y:S02]  /*0520*/  HADD2.F32 R14, -RZ, R129.reuse.H0_H0 ;  /* 0x20000081ff0e7230 */ /* 0x100fe40000004100 */
        /* <DEDUP_REMOVED lines=8> */
[----:B0-----:R-:W-:-:S07]  /*05b0*/  HADD2.F32 R131, -RZ, R131.H1_H1 ;  /* 0x30000083ff837230 */ /* 0x001fce0000004100 */
.L_x_6348:
        /* <DEDUP_REMOVED lines=19> */
[----:B--2---:R-:W-:-:S04]  /*06f0*/  IMAD.WIDE R134, R0, 0x4, R134 ;  /* 0x0000000400867825 */ /* 0x004fc800078e0286 */
[----:B------:R-:W-:Y:S01]  /*0700*/  IMAD.WIDE.U32 R142, R136, 0x20, R142 ;  /* 0x00000020888e7825 */ /* 0x000fe200078e008e */
[----:B---3--:R-:W-:-:S13]  /*0710*/  ISETP.GT.AND P5, PT, R106, RZ, PT ;  /* 0x000000ff6a00720c */ /* 0x008fda0003fa4270 */
[----:B----4-:R-:W-:Y:S05]  /*0720*/  @P5 BRA `(.L_x_6279) ;  /* 0x0000000000605947 */ /* 0x010fea0003800000 */
[----:B-----5:R-:W-:Y:S01]  /*0730*/  ISETP.GE.AND P4, PT, R139, 0x1, PT ;  /* 0x000000018b00780c */ /* 0x020fe20003f86270 */
[----:B------:R-:W-:Y:S01]  /*0740*/  HFMA2.MMA R141, -RZ, RZ, 0, 0 ;  /* 0x00000000ff8d7435 */ /* 0x000fe200000001ff */
[----:B------:R-:W-:Y:S02]  /*0750*/  MOV R137, UR14 ;  /* 0x0000000e00897c02 */ /* 0x000fe40008000f00 */
[----:B------:R-:W-:Y:S02]  /*0760*/  MOV R138, UR15 ;  /* 0x0000000f008a7c02 */ /* 0x000fe40008000f00 */
        /* <DEDUP_REMOVED lines=17> */
[----:B------:R-:W-:Y:S01]  /*0880*/  HFMA2.MMA R108, -RZ, RZ, 0, 0 ;  /* 0x00000000ff6c7435 */ /* 0x000fe200000001ff */
[----:B------:R-:W-:Y:S01]  /*0890*/  MOV R107, RZ ;  /* 0x000000ff006b7202 */ /* 0x000fe20000000f00 */
[----:B------:R-:W-:Y:S09]  /*08a0*/  BRA `(.L_x_6280) ;  /* 0x0000000800a87947 */ /* 0x000ff20003800000 */
.L_x_6279:
        /* <DEDUP_REMOVED lines=8> */
[----:B0-----:R-:W-:Y:S01]  /*0930*/  IMAD.WIDE.U32 R146, R144, 0x20, R140 ;  /* 0x0000002090927825 */ /* 0x001fe200078e008c */
[----:B-----5:R-:W-:Y:S01]  /*0940*/  ISETP.GE.AND P4, PT, R139, 0x1, PT ;  /* 0x000000018b00780c */ /* 0x020fe20003f86270 */
[----:B--2---:R-:W0:Y:S02]  /*0950*/  LDC.64 R134, c[0x0][0x240] ;  /* 0x00009000ff867b82 */ /* 0x004e240000000a00 */
[C---:B-1----:R-:W-:Y:S01]  /*0960*/  IMAD.WIDE.U32 R108, R125.reuse, 0x10, R120 ;  /* 0x000000107d6c7825 */ /* 0x042fe200078e0078 */
[----:B------:R-:W-:Y:S01]  /*0970*/  IADD3 R125, R125, 0x20, RZ ;  /* 0x000000207d7d7810 */ /* 0x000fe20007ffe0ff */
[----:B------:R-:W2:Y:S02]  /*0980*/  LDG.E.128 R104, desc[UR4][R146.64] ;  /* 0x0000000492687981 */ /* 0x000ea4000c1e1d00 */
[----:B------:R-:W-:-:S02]  /*0990*/  IMAD.WIDE.U32 R140, R136, 0x20, R140 ;  /* 0x00000020888c7825 */ /* 0x000fc400078e008c */
[----:B------:R-:W4:Y:S04]  /*09a0*/  LDG.E.128 R108, desc[UR4][R108.64] ;  /* 0x000000046c6c7981 */ /* 0x000f28000c1e1d00 */
[----:B------:R-:W4:Y:S01]  /*09b0*/  LDG.E.128 R112, desc[UR4][R146.64+0x10] ;  /* 0x0000100492707981 */ /* 0x000f22000c1e1d00 */
[----:B------:R-:W-:-:S03]  /*09c0*/  IMAD.WIDE.U32 R124, R125, 0x10, R120 ;  /* 0x000000107d7c7825 */ /* 0x000fc600078e0078 */
[----:B------:R-:W4:Y:S04]  /*09d0*/  LDG.E.128 R116, desc[UR4][R140.64] ;  /* 0x000000048c747981 */ /* 0x000f28000c1e1d00 */
[----:B------:R1:W4:Y:S04]  /*09e0*/  LDG.E.128 R120, desc[UR4][R140.64+0x10] ;  /* 0x000010048c787981 */ /* 0x000328000c1e1d00 */
[----:B------:R-:W4:Y:S01]  /*09f0*/  LDG.E.128 R124, desc[UR4][R124.64] ;  /* 0x000000047c7c7981 */ /* 0x000f22000c1e1d00 */
[----:B------:R-:W-:Y:S02]  /*0a00*/  @P4 IADD3 R138, R139, -0x1, RZ ;  /* 0xffffffff8b8a4810 */ /* 0x000fe40007ffe0ff */
[----:B------:R-:W-:-:S03]  /*0a10*/  MOV R137, UR14 ;  /* 0x0000000e00897c02 */ /* 0x000fc60008000f00 */
[----:B------:R-:W-:Y:S01]  /*0a20*/  @P4 IMAD R148, R138, R145, RZ ;  /* 0x000000918a944224 */ /* 0x000fe200078e02ff */
[----:B-1----:R-:W-:Y:S02]  /*0a30*/  MOV R141, RZ ;  /* 0x000000ff008d7202 */ /* 0x002fe40000000f00 */
[----:B------:R-:W-:Y:S02]  /*0a40*/  MOV R138, UR15 ;  /* 0x0000000f008a7c02 */ /* 0x000fe40008000f00 */
[----:B------:R-:W-:Y:S02]  /*0a50*/  @P4 SHF.R.S32.HI R147, RZ, 0x1f, R148 ;  /* 0x0000001fff934819 */ /* 0x000fe40000011494 */
[----:B------:R-:W-:Y:S02]  /*0a60*/  ISETP.NE.U32.AND P0, PT, R137, RZ, PT ;  /* 0x000000ff8900720c */ /* 0x000fe40003f05070 */
[----:B------:R-:W-:Y:S02]  /*0a70*/  @P4 LEA.HI R147, R147, R148, RZ, 0x3 ;  /* 0x0000009493934211 */ /* 0x000fe400078f18ff */
[----:B------:R-:W-:-:S02]  /*0a80*/  ISETP.NE.AND.EX P0, PT, R138, RZ, PT, P0 ;  /* 0x000000ff8a00720c */ /* 0x000fc40003f05300 */
[----:B------:R-:W-:-:S04]  /*0a90*/  @P4 LEA.HI.SX32 R141, R147, R2, 0x1d ;  /* 0x00000002938d4211 */ /* 0x000fc800078feaff */
[C---:B------:R-:W-:Y:S01]  /*0aa0*/  IADD3 R147, R141.reuse, 0x20, RZ ;  /* 0x000000208d937810 */ /* 0x040fe20007ffe0ff */
[----:B0-----:R-:W-:-:S04]  /*0ab0*/  IMAD.WIDE.U32 R140, R141, 0x8, R134 ;  /* 0x000000088d8c7825 */ /* 0x001fc800078e0086 */
[----:B------:R-:W-:Y:S02]  /*0ac0*/  IMAD.WIDE.U32 R134, R147, 0x8, R134 ;  /* 0x0000000893867825 */ /* 0x000fe400078e0086 */
[----:B------:R-:W5:Y:S04]  /*0ad0*/  LDG.E.64 R140, desc[UR4][R140.64] ;  /* 0x000000048c8c7981 */ /* 0x000f68000c1e1b00 */
[----:B------:R-:W5:Y:S04]  /*0ae0*/  LDG.E.64 R134, desc[UR4][R134.64] ;  /* 0x0000000486867981 */ /* 0x000f68000c1e1b00 */
        /* <DEDUP_REMOVED lines=8> */
[--C-:B----4-:R-:W-:Y:S02]  /*0b70*/  HADD2.F32 R105, -RZ, R108.reuse.H0_H0 ;  /* 0x2000006cff697230 */ /* 0x110fe40000004100 */
[C---:B------:R-:W-:Y:S01]  /*0b80*/  FADD.FTZ R112, -R3.reuse, R112 ;  /* 0x0000007003707221 */ /* 0x040fe20000010100 */
[C---:B------:R-:W-:Y:S01]  /*0b90*/  FADD.FTZ R154, -R3.reuse, R115 ;  /* 0x00000073039a7221 */ /* 0x040fe20000010100 */
[C---:B------:R-:W-:Y:S01]  /*0ba0*/  FADD.FTZ R106, -R3.reuse, R106 ;  /* 0x0000006a036a7221 */ /* 0x040fe20000010100 */
[C---:B------:R-:W-:Y:S01]  /*0bb0*/  FADD.FTZ R148, -R3.reuse, R107 ;  /* 0x0000006b03947221 */ /* 0x040fe20000010100 */
[----:B------:R-:W-:Y:S02]  /*0bc0*/  HADD2.F32 R108, -RZ, R108.H1_H1 ;  /* 0x3000006cff6c7230 */ /* 0x000fe40000004100 */
        /* <DEDUP_REMOVED lines=11> */
[----:B------:R-:W-:Y:S01]  /*0c80*/  FMUL.FTZ R3, R133, R104 ;  /* 0x0000006885037220 */ /* 0x000fe20000410000 */
[----:B------:R-:W-:Y:S01]  /*0c90*/  FMUL.FTZ R112, R4, R105 ;  /* 0x0000006904707220 */ /* 0x000fe20000410000 */
[----:B------:R-:W-:-:S02]  /*0ca0*/  HADD2.F32 R107, -RZ, R109.H0_H0 ;  /* 0x2000006dff6b7230 */ /* 0x000fc40000004100 */
[----:B------:R-:W-:Y:S01]  /*0cb0*/  FMUL.FTZ R113, R133, R106 ;  /* 0x0000006a85717220 */ /* 0x000fe20000410000 */
[----:B------:R-:W-:Y:S01]  /*0cc0*/  FFMA.FTZ R88, R3, R105, R88 ;  /* 0x0000006903587223 */ /* 0x000fe20000010058 */
[----:B------:R-:W-:Y:S01]  /*0cd0*/  FADD.FTZ R84, R84, R105 ;  /* 0x0000006954547221 */ /* 0x000fe20000010000 */
[----:B------:R-:W-:Y:S01]  /*0ce0*/  FMUL.FTZ R153, R5, R108 ;  /* 0x0000006c05997220 */ /* 0x000fe20000410000 */
[----:B------:R-:W-:Y:S01]  /*0cf0*/  FADD.FTZ R104, RZ, R112 ;  /* 0x00000070ff687221 */ /* 0x000fe20000010000 */
[----:B------:R-:W-:Y:S01]  /*0d00*/  FMUL.FTZ R146, R133, R146 ;  /* 0x0000009285927220 */ /* 0x000fe20000410000 */
[----:B------:R-:W-:Y:S01]  /*0d10*/  FFMA.FTZ R105, R3, R112, RZ ;  /* 0x0000007003697223 */ /* 0x000fe200000100ff */
[----:B------:R-:W-:Y:S01]  /*0d20*/  FMUL.FTZ R117, R133, R114 ;  /* 0x0000007285757220 */ /* 0x000fe20000410000 */
[----:B0-----:R-:W-:Y:S02]  /*0d30*/  HADD2.F32 R142, -RZ, R109.H1_H1 ;  /* 0x3000006dff8e7230 */ /* 0x001fe40000004100 */
[-C--:B------:R-:W-:Y:S01]  /*0d40*/  FFMA.FTZ R90, R113, R107.reuse, R90 ;  /* 0x0000006b715a7223 */ /* 0x080fe2000001005a */
[----:B------:R-:W-:Y:S01]  /*0d50*/  FADD.FTZ R86, R86, R107 ;  /* 0x0000006b56567221 */ /* 0x000fe20000010000 */
[----:B------:R-:W-:Y:S01]  /*0d60*/  FMUL.FTZ R114, R6, R107 ;  /* 0x0000006b06727220 */ /* 0x000fe20000410000 */
[----:B------:R-:W-:Y:S01]  /*0d70*/  FADD.FTZ R107, R104, R153 ;  /* 0x00000099686b7221 */ /* 0x000fe20000010000 */
        /* <DEDUP_REMOVED lines=10> */
[----:B------:R-:W-:Y:S01]  /*0e20*/  FFMA.FTZ R104, R148, R155, R105 ;  /* 0x0000009b94687223 */ /* 0x000fe20000010069 */
[----:B------:R-:W-:-:S02]  /*0e30*/  HADD2.F32 R143, -RZ, R111.H0_H0 ;  /* 0x2000006fff8f7230 */ /* 0x000fc40000004100 */
[----:B------:R-:W-:Y:S01]  /*0e40*/  FMUL.FTZ R157, R9, R110 ;  /* 0x0000006e099d7220 */ /* 0x000fe20000410000 */
[----:B------:R-:W-:Y:S01]  /*0e50*/  FADD.FTZ R106, R107, R116 ;  /* 0x000000746b6a7221 */ /* 0x000fe20000010000 */
[--C-:B------:R-:W-:Y:S02]  /*0e60*/  HADD2.F32 R119, -RZ, R125.reuse.H0_H0 ;  /* 0x2000007dff777230 */ /* 0x100fe40000004100 */
[----:B------:R-:W-:Y:S01]  /*0e70*/  FMUL.FTZ R152, R133, R152 ;  /* 0x0000009885987220 */ /* 0x000fe20000410000 */
[----:B------:R-:W-:Y:S02]  /*0e80*/  HADD2.F32 R164, -RZ, R125.H1_H1 ;  /* 0x3000007dffa47230 */ /* 0x000fe40000004100 */
[----:B------:R-:W-:Y:S01]  /*0e90*/  FFMA.FTZ R105, R115, R116, R104 ;  /* 0x0000007473697223 */ /* 0x000fe20000010068 */
[--C-:B------:R-:W-:Y:S02]  /*0ea0*/  HADD2.F32 R125, -RZ, R127.reuse.H0_H0 ;  /* 0x2000007fff7d7230 */ /* 0x100fe40000004100 */
[----:B------:R-:W-:-:S02]  /*0eb0*/  HADD2.F32 R147, -RZ, R127.H1_H1 ;  /* 0x3000007fff937230 */ /* 0x000fc40000004100 */
[----:B------:R-:W-:Y:S01]  /*0ec0*/  FMUL.FTZ R127, R133, R118 ;  /* 0x00000076857f7220 */ /* 0x000fe20000410000 */
[----:B------:R-:W-:Y:S02]  /*0ed0*/  HADD2.F32 R150, -RZ, R111.H1_H1 ;  /* 0x3000006fff967230 */ /* 0x000fe40000004100 */
        /* <DEDUP_REMOVED lines=21> */
[----:B------:R-:W-:-:S02]  /*1030*/  HADD2.F32 R121, -RZ, R126.H0_H0 ;  /* 0x2000007eff797230 */ /* 0x000fc40000004100 */
[----:B------:R-:W-:Y:S01]  /*1040*/  FFMA.FTZ R82, R127, R119, R82 ;  /* 0x000000777f527223 */ /* 0x000fe20000010052 */
[----:B------:R-:W-:Y:S01]  /*1050*/  FADD.FTZ R78, R78, R119 ;  /* 0x000000774e4e7221 */ /* 0x000fe20000010000 */
[----:B------:R-:W-:Y:S01]  /*1060*/  FMUL.FTZ R158, R133, R158 ;  /* 0x0000009e859e7220 */ /* 0x000fe20000410000 */
[----:B------:R-:W-:Y:S01]  /*1070*/  FMUL.FTZ R119, R15, R164 ;  /* 0x000000a40f777220 */ /* 0x000fe20000410000 */
[----:B------:R-:W-:Y:S01]  /*1080*/  FADD.FTZ R106, R107, R122 ;  /* 0x0000007a6b6a7221 */ /* 0x000fe20000010000 */
[----:B------:R-:W-:Y:S01]  /*1090*/  FFMA.FTZ R105, R127, R122, R104 ;  /* 0x0000007a7f697223 */ /* 0x000fe20000010068 */
[----:B------:R-:W-:Y:S02]  /*10a0*/  HADD2.F32 R126, -RZ, R126.H1_H1 ;  /* 0x3000007eff7e7230 */ /* 0x000fe40000004100 */
[----:B------:R-:W-:Y:S01]  /*10b0*/  FFMA.FTZ R81, R156, R124, R81 ;  /* 0x0000007c9c517223 */ /* 0x000fe20000010051 */
[----:B------:R-:W-:Y:S01]  /*10c0*/  FADD.FTZ R77, R77, R124 ;  /* 0x0000007c4d4d7221 */ /* 0x000fe20000010000 */
[----:B------:R-:W-:Y:S01]  /*10d0*/  FMUL.FTZ R124, R128, R121 ;  /* 0x00000079807c7220 */ /* 0x000fe20000410000 */
        /* <DEDUP_REMOVED lines=39> */
.L_x_6280:
[----:B------:R-:W-:Y:S05]  /*1350*/  BSYNC B1 ;  /* 0x0000000000017941 */ /* 0x000fea0003800000 */
.L_x_6278:
        /* <DEDUP_REMOVED lines=24> */
.L_x_6360:
[----:B------:R-:W-:Y:S01]  /*14e0*/  @P4 IADD3 R104, R139, -0x1, RZ ;  /* 0xffffffff8b684810 */ /* 0x000fe20007ffe0ff */
[----:B------:R-:W-:-:S04]  /*14f0*/  HFMA2.MMA R143, -RZ, RZ, 0, 0 ;  /* 0x00000000ff8f7435 */ /* 0x000fc800000001ff */
        /* <DEDUP_REMOVED lines=28> */
.L_x_6283:
[----:B------:R-:W-:Y:S05]  /*16c0*/  BSYNC B1 ;  /* 0x0000000000017941 */ /* 0x000fea0003800000 */
.L_x_6282:
        /* <DEDUP_REMOVED lines=8> */
[----:B------:R-:W-:Y:S02]  /*1750*/  @P6 HADD2.F32 R109, -RZ, R32.H0_H0 ;  /* 0x20000020ff6d6230 */ /* 0x000fe40000004100 */
[----:B-----5:R-:W-:-:S03]  /*1760*/  @P6 HADD2.F32 R108, -RZ, R96.H0_H0 ;  /* 0x20000060ff6c6230 */ /* 0x020fc60000004100 */
[C---:B------:R-:W-:Y:S02]  /*1770*/  @P6 FMUL.FTZ R106, R110.reuse, R109 ;  /* 0x0000006d6e6a6220 */ /* 0x040fe40000410000 */
[----:B------:R-:W-:-:S03]  /*1780*/  @P6 FMUL.FTZ R107, R110, R108 ;  /* 0x0000006c6e6b6220 */ /* 0x000fc60000410000 */
[----:B------:R-:W-:Y:S01]  /*1790*/  F2FP.F16.F32.PACK_AB R106, RZ, R106 ;  /* 0x0000006aff6a723e */ /* 0x000fe200000000ff */
[----:B------:R-:W-:-:S03]  /*17a0*/  FADD.FTZ R48, R48, R107 ;  /* 0x0000006b30307221 */ /* 0x000fc60000010000 */
[----:B------:R-:W-:-:S07]  /*17b0*/  PRMT R100, R106, 0x7610, R100 ;  /* 0x000076106a647816 */ /* 0x000fce0000000064 */
.L_x_6285:
[----:B------:R-:W-:Y:S05]  /*17c0*/  BSYNC B1 ;  /* 0x0000000000017941 */ /* 0x000fea0003800000 */
.L_x_6284:
        /* <DEDUP_REMOVED lines=11> */
.L_x_6287:
[----:B------:R-:W-:Y:S05]  /*1880*/  BSYNC B1 ;  /* 0x0000000000017941 */ /* 0x000fea0003800000 */
.L_x_6286:
[----:B------:R-:W-:Y:S01]  /*1890*/  BSSY B1, `(.L_x_6288) ;  /* 0x0000010000017945 */ /* 0x000fe20003800000 */
[----:B------:R-:W-:Y:S02]  /*18a0*/  @!P5 ISETP.NE.U32.AND P1, PT, R137, RZ, PT ;  /* 0x000000ff8900d20c */ /* 0x000fe40003f25070 */
[----:B------:R-:W-:Y:S01]  /*18b0*/  @!P5 ISETP.NE.AND.EX P0, PT, R138, RZ, PT, P0 ;  /* 0x000000ff8a00d20c */ /* 0x000fe20003f05300 */
[----:B------:R-:W-:-:S12]  /*18c0*/  @!P4 BRA `(.L_x_6289) ;  /* 0x000000000030c947 */ /* 0x000fd80003800000 */
[----:B------:R-:W-:Y:S01]  /*18d0*/  LOP3.LUT P6, RZ, R140, 0xff00, RZ, 0xc0, !PT ;  /* 0x0000ff008cff7812 */ /* 0x000fe200078cc0ff */
[----:B------:R-:W-:Y:S01]  /*18e0*/  FMUL.FTZ R107, R106, UR11 ;  /* 0x0000000b6a6b7c20 */ /* 0x000fe20008410000 */
[----:B0-----:R-:W-:-:S03]  /*18f0*/  MOV R108, RZ ;  /* 0x000000ff006c7202 */ /* 0x001fc60000000f00 */
[----:B------:R-:W-:-:S08]  /*1900*/  FMUL.FTZ R110, R107, UR10 ;  /* 0x0000000a6b6e7c20 */ /* 0x000fd00008410000 */
[----:B-----5:R-:W-:Y:S02]  /*1910*/  @P6 HADD2.F32 R107, -RZ, R96.H1_H1 ;  /* 0x30000060ff6b6230 */ /* 0x020fe40000004100 */
[----:B------:R-:W-:-:S03]  /*1920*/  @P6 HADD2.F32 R109, -RZ, R32.H1_H1 ;  /* 0x30000020ff6d6230 */ /* 0x000fc60000004100 */
[----:B------:R-:W-:Y:S01]  /*1930*/  @P6 FMUL.FTZ R108, R110, R107 ;  /* 0x0000006b6e6c6220 */ /* 0x000fe20000410000 */
[----:B------:R-:W-:-:S03]  /*1940*/  HFMA2.MMA R107, -RZ, RZ, 0, 0 ;  /* 0x00000000ff6b7435 */ /* 0x000fc600000001ff */
[----:B------:R-:W-:-:S03]  /*1950*/  FADD.FTZ R49, R49, R108 ;  /* 0x0000006c31317221 */ /* 0x000fc60000010000 */
[----:B------:R-:W-:-:S05]  /*1960*/  @P6 FMUL.FTZ R107, R110, R109 ;  /* 0x0000006d6e6b6220 */ /* 0x000fca0000410000 */
[----:B------:R-:W-:-:S04]  /*1970*/  F2FP.F16.F32.PACK_AB R107, RZ, R107 ;  /* 0x0000006bff6b723e */ /* 0x000fc800000000ff */
[----:B------:R-:W-:-:S07]  /*1980*/  PRMT R100, R100, 0x5410, R107 ;  /* 0x0000541064647816 */ /* 0x000fce000000006b */
.L_x_6289:
[----:B------:R-:W-:Y:S05]  /*1990*/  BSYNC B1 ;  /* 0x0000000000017941 */ /* 0x000fea0003800000 */
.L_x_6288:
        /* <DEDUP_REMOVED lines=11> */
.L_x_6291:
[----:B------:R-:W-:Y:S05]  /*1a50*/  BSYNC B1 ;  /* 0x0000000000017941 */ /* 0x000fea0003800000 */
.L_x_6290:
        /* <DEDUP_REMOVED lines=8> */
[----:B-----5:R-:W-:-:S05]  /*1ae0*/  @P6 HADD2.F32 R108, -RZ, R97.H0_H0 ;  /* 0x20000061ff6c6230 */ /* 0x020fca0000004100 */
[----:B------:R-:W-:Y:S01]  /*1af0*/  @P6 FMUL.FTZ R109, R110, R108 ;  /* 0x0000006c6e6d6220 */ /* 0x000fe20000410000 */
[----:B------:R-:W-:-:S03]  /*1b00*/  HFMA2.MMA R108, -RZ, RZ, 0, 0 ;  /* 0x00000000ff6c7435 */ /* 0x000fc600000001ff */
[----:B------:R-:W-:Y:S01]  /*1b10*/  FADD.FTZ R50, R50, R109 ;  /* 0x0000006d32327221 */ /* 0x000fe20000010000 */
[----:B------:R-:W-:-:S05]  /*1b20*/  @P6 HADD2.F32 R109, -RZ, R33.H0_H0 ;  /* 0x20000021ff6d6230 */ /* 0x000fca0000004100 */
[----:B------:R-:W-:-:S05]  /*1b30*/  @P6 FMUL.FTZ R108, R110, R109 ;  /* 0x0000006d6e6c6220 */ /* 0x000fca0000410000 */
[----:B------:R-:W-:-:S04]  /*1b40*/  F2FP.F16.F32.PACK_AB R108, RZ, R108 ;  /* 0x0000006cff6c723e */ /* 0x000fc800000000ff */
[----:B------:R-:W-:-:S07]  /*1b50*/  PRMT R101, R108, 0x7610, R101 ;  /* 0x000076106c657816 */ /* 0x000fce0000000065 */
.L_x_6293:
[----:B------:R-:W-:Y:S05]  /*1b60*/  BSYNC B1 ;  /* 0x0000000000017941 */ /* 0x000fea0003800000 */
.L_x_6292:
        /* <DEDUP_REMOVED lines=11> */
.L_x_6295:
[----:B------:R-:W-:Y:S05]  /*1c20*/  BSYNC B1 ;  /* 0x0000000000017941 */ /* 0x000fea0003800000 */
.L_x_6294:
        /* <DEDUP_REMOVED lines=8> */
[----:B------:R-:W-:Y:S01]  /*1cb0*/  FMUL.FTZ R109, R108, UR11 ;  /* 0x0000000b6c6d7c20 */ /* 0x000fe20008410000 */
[----:B------:R-:W-:-:S03]  /*1cc0*/  MOV R110, RZ ;  /* 0x000000ff006e7202 */ /* 0x000fc60000000f00 */
[----:B------:R-:W-:-:S08]  /*1cd0*/  FMUL.FTZ R111, R109, UR10 ;  /* 0x0000000a6d6f7c20 */ /* 0x000fd00008410000 */
[----:B-----5:R-:W-:-:S05]  /*1ce0*/  @P6 HADD2.F32 R109, -RZ, R97.H1_H1 ;  /* 0x30000061ff6d6230 */ /* 0x020fca0000004100 */
[----:B------:R-:W-:Y:S01]  /*1cf0*/  @P6 FMUL.FTZ R110, R111, R109 ;  /* 0x0000006d6f6e6220 */ /* 0x000fe20000410000 */
[----:B------:R-:W-:-:S03]  /*1d00*/  HFMA2.MMA R109, -RZ, RZ, 0, 0 ;  /* 0x00000000ff6d7435 */ /* 0x000fc600000001ff */
[----:B------:R-:W-:Y:S01]  /*1d10*/  FADD.FTZ R51, R51, R110 ;  /* 0x0000006e33337221 */ /* 0x000fe20000010000 */
[----:B------:R-:W-:-:S05]  /*1d20*/  @P6 HADD2.F32 R110, -RZ, R33.H1_H1 ;  /* 0x30000021ff6e6230 */ /* 0x000fca0000004100 */
[----:B------:R-:W-:-:S05]  /*1d30*/  @P6 FMUL.FTZ R109, R111, R110 ;  /* 0x0000006e6f6d6220 */ /* 0x000fca0000410000 */
[----:B------:R-:W-:-:S04]  /*1d40*/  F2FP.F16.F32.PACK_AB R109, RZ, R109 ;  /* 0x0000006dff6d723e */ /* 0x000fc800000000ff */
[----:B------:R-:W-:-:S07]  /*1d50*/  PRMT R101, R101, 0x5410, R109 ;  /* 0x0000541065657816 */ /* 0x000fce000000006d */
.L_x_6297:
[----:B------:R-:W-:Y:S05]  /*1d60*/  BSYNC B1 ;  /* 0x0000000000017941 */ /* 0x000fea0003800000 */
.L_x_6296:
        /* <DEDUP_REMOVED lines=11> */
.L_x_6299:
[----:B------:R-:W-:Y:S05]  /*1e20*/  BSYNC B1 ;  /* 0x0000000000017941 */ /* 0x000fea0003800000 */
.L_x_6298:
[----:B------:R-:W-:Y:S04]  /*1e30*/  BSSY B1, `(.L_x_6300) ;  /* 0x000000e000017945 */ /* 0x000fe80003800000 */
[----:B------:R-:W-:Y:S05]  /*1e40*/  @!P4 BRA `(.L_x_6301) ;  /* 0x000000000030c947 */ /* 0x000fea0003800000 */
[----:B------:R-:W-:Y:S01]  /*1e50*/  LOP3.LUT P3, RZ, R141, 0xff, RZ, 0xc0, !PT ;  /* 0x000000ff8dff7812 */ /* 0x000fe2000786c0ff */
[----:B------:R-:W-:Y:S01]  /*1e60*/  FMUL.FTZ R110, R109, UR11 ;  /* 0x0000000b6d6e7c20 */ /* 0x000fe20008410000 */
        /* <DEDUP_REMOVED lines=10> */
.L_x_6301:
[----:B------:R-:W-:Y:S05]  /*1f10*/  BSYNC B1 ;  /* 0x0000000000017941 */ /* 0x000fea0003800000 */
.L_x_6300:
        /* <DEDUP_REMOVED lines=11> */
.L_x_6303:
[----:B------:R-:W-:Y:S05]  /*1fd0*/  BSYNC B1 ;  /* 0x0000000000017941 */ /* 0x000fea0003800000 */
.L_x_6302:
[----:B------:R-:W-:Y:S04]  /*1fe0*/  BSSY B1, `(.L_x_6304) ;  /* 0x000000e000017945 */ /* 0x000fe80003800000 */
[----:B------:R-:W-:Y:S05]  /*1ff0*/  @!P4 BRA `(.L_x_6305) ;  /* 0x000000000030c947 */ /* 0x000fea0003800000 */
[----:B------:R-:W-:Y:S01]  /*2000*/  LOP3.LUT P1, RZ, R141, 0xff00, RZ, 0xc0, !PT ;  /* 0x0000ff008dff7812 */ /* 0x000fe2000782c0ff */
[----:B------:R-:W-:Y:S01]  /*2010*/  FMUL.FTZ R111, R110, UR11 ;  /* 0x0000000b6e6f7c20 */ /* 0x000fe20008410000 */
[----:B------:R-:W-:-:S03]  /*2020*/  MOV R150, RZ ;  /* 0x000000ff00967202 */ /* 0x000fc60000000f00 */
        /* <DEDUP_REMOVED lines=9> */
.L_x_6305:
[----:B------:R-:W-:Y:S05]  /*20c0*/  BSYNC B1 ;  /* 0x0000000000017941 */ /* 0x000fea0003800000 */
.L_x_6304:
        /* <DEDUP_REMOVED lines=11> */
.L_x_6307:
[----:B------:R-:W-:Y:S05]  /*2180*/  BSYNC B1 ;  /* 0x0000000000017941 */ /* 0x000fea0003800000 */
.L_x_6306:
[----:B------:R-:W-:Y:S04]  /*2190*/  BSSY B1, `(.L_x_6308) ;  /* 0x000000e000017945 */ /* 0x000fe80003800000 */
[----:B------:R-:W-:Y:S05]  /*21a0*/  @!P4 BRA `(.L_x_6309) ;  /* 0x000000000030c947 */ /* 0x000fea0003800000 */
[----:B------:R-:W-:Y:S01]  /*21b0*/  LOP3.LUT P0, RZ, R141, 0xff0000, RZ, 0xc0, !PT ;  /* 0x00ff00008dff7812 */ /* 0x000fe2000780c0ff */
[----:B------:R-:W-:Y:S01]  /*21c0*/  FMUL.FTZ R145, R111, UR11 ;  /* 0x0000000b6f917c20 */ /* 0x000fe20008410000 */
[----:B------:R-:W-:-:S03]  /*21d0*/  MOV R165, RZ ;  /* 0x000000ff00a57202 */ /* 0x000fc60000000f00 */
[----:B------:R-:W-:-:S08]  /*21e0*/  FMUL.FTZ R145, R145, UR10 ;  /* 0x0000000a91917c20 */ /* 0x000fd00008410000 */
[----:B-----5:R-:W-:Y:S02]  /*21f0*/  @P0 HADD2.F32 R150, -RZ, R99.H0_H0 ;  /* 0x20000063ff960230 */ /* 0x020fe40000004100 */
[----:B------:R-:W-:-:S03]  /*2200*/  @P0 HADD2.F32 R164, -RZ, R35.H0_H0 ;  /* 0x20000023ffa40230 */ /* 0x000fc60000004100 */
[----:B------:R-:W-:Y:S01]  /*2210*/  @P0 FMUL.FTZ R165, R145, R150 ;  /* 0x0000009691a50220 */ /* 0x000fe20000410000 */
[----:B------:R-:W-:-:S03]  /*2220*/  HFMA2.MMA R150, -RZ, RZ, 0, 0 ;  /* 0x00000000ff967435 */ /* 0x000fc600000001ff */
[----:B------:R-:W-:-:S03]  /*2230*/  FADD.FTZ R54, R54, R165 ;  /* 0x000000a536367221 */ /* 0x000fc60000010000 */
[----:B------:R-:W-:-:S05]  /*2240*/  @P0 FMUL.FTZ R150, R145, R164 ;  /* 0x000000a491960220 */ /* 0x000fca0000410000 */
[----:B------:R-:W-:-:S04]  /*2250*/  F2FP.F16.F32.PACK_AB R150, RZ, R150 ;  /* 0x00000096ff96723e */ /* 0x000fc800000000ff */
[----:B------:R-:W-:-:S07]  /*2260*/  PRMT R103, R150, 0x7610, R103 ;  /* 0x0000761096677816 */ /* 0x000fce0000000067 */
.L_x_6309:
[----:B------:R-:W-:Y:S05]  /*2270*/  BSYNC B1 ;  /* 0x0000000000017941 */ /* 0x000fea0003800000 */
.L_x_6308:
        /* <DEDUP_REMOVED lines=11> */
.L_x_6311:
[----:B------:R-:W-:Y:S05]  /*2330*/  BSYNC B1 ;  /* 0x0000000000017941 */ /* 0x000fea0003800000 */
.L_x_6310:
[----:B------:R-:W-:Y:S04]  /*2340*/  BSSY B1, `(.L_x_6312) ;  /* 0x000000e000017945 */ /* 0x000fe80003800000 */
[----:B------:R-:W-:Y:S05]  /*2350*/  @!P4 BRA `(.L_x_6313) ;  /* 0x000000000030c947 */ /* 0x000fea0003800000 */
[----:B------:R-:W-:Y:S01]  /*2360*/  LOP3.LUT P0, RZ, R141, 0xff000000, RZ, 0xc0, !PT ;  /* 0xff0000008dff7812 */ /* 0x000fe2000780c0ff */
[----:B------:R-:W-:-:S04]  /*2370*/  FMUL.FTZ R140, R150, UR11 ;  /* 0x0000000b968c7c20 */ /* 0x000fc80008410000 */
[----:B------:R-:W-:Y:S01]  /*2380*/  FMUL.FTZ R164, R140, UR10 ;  /* 0x0000000a8ca47c20 */ /* 0x000fe20008410000 */
[----:B------:R-:W-:-:S07]  /*2390*/  MOV R140, RZ ;  /* 0x000000ff008c7202 */ /* 0x000fce0000000f00 */
[----:B-----5:R-:W-:-:S05]  /*23a0*/  @P0 HADD2.F32 R141, -RZ, R99.H1_H1 ;  /* 0x30000063ff8d0230 */ /* 0x020fca0000004100 */
[----:B------:R-:W-:Y:S01]  /*23b0*/  @P0 FMUL.FTZ R140, R164, R141 ;  /* 0x0000008da48c0220 */ /* 0x000fe20000410000 */
[----:B------:R-:W-:-:S03]  /*23c0*/  @P0 HADD2.F32 R141, -RZ, R35.H1_H1 ;  /* 0x30000023ff8d0230 */ /* 0x000fc60000004100 */
[----:B------:R-:W-:Y:S01]  /*23d0*/  FADD.FTZ R55, R55, R140 ;  /* 0x0000008c37377221 */ /* 0x000fe20000010000 */
[----:B------:R-:W-:-:S06]  /*23e0*/  HFMA2.MMA R140, -RZ, RZ, 0, 0 ;  /* 0x00000000ff8c7435 */ /* 0x000fcc00000001ff */
[----:B------:R-:W-:-:S05]  /*23f0*/  @P0 FMUL.FTZ R140, R164, R141 ;  /* 0x0000008da48c0220 */ /* 0x000fca0000410000 */
[----:B------:R-:W-:-:S04]  /*2400*/  F2FP.F16.F32.PACK_AB R140, RZ, R140 ;  /* 0x0000008cff8c723e */ /* 0x000fc800000000ff */
[----:B------:R-:W-:-:S07]  /*2410*/  PRMT R103, R103, 0x5410, R140 ;  /* 0x0000541067677816 */ /* 0x000fce000000008c */
.L_x_6313:
[----:B------:R-:W-:Y:S05]  /*2420*/  BSYNC B1 ;  /* 0x0000000000017941 */ /* 0x000fea0003800000 */
.L_x_6312:
        /* <DEDUP_REMOVED lines=28> */
.L_x_6315:
[----:B------:R-:W-:Y:S05]  /*25f0*/  BSYNC B1 ;  /* 0x0000000000017941 */ /* 0x000fea0003800000 */
.L_x_6314:
        /* <DEDUP_REMOVED lines=11> */
.L_x_6317:
[----:B------:R-:W-:Y:S05]  /*26b0*/  BSYNC B1 ;  /* 0x0000000000017941 */ /* 0x000fea0003800000 */
.L_x_6316:
[----:B------:R-:W-:Y:S01]  /*26c0*/  BSSY B1, `(.L_x_6318) ;  /* 0x0000010000017945 */ /* 0x000fe20003800000 */
[----:B------:R-:W-:Y:S02]  /*26d0*/  @!P5 ISETP.NE.U32.AND P3, PT, R137, RZ, PT ;  /* 0x000000ff8900d20c */ /* 0x000fe40003f65070 */
[----:B------:R-:W-:Y:S01]  /*26e0*/  @!P5 ISETP.NE.AND.EX P2, PT, R138, RZ, PT, P2 ;  /* 0x000000ff8a00d20c */ /* 0x000fe20003f45320 */
[----:B------:R-:W-:-:S12]  /*26f0*/  @!P4 BRA `(.L_x_6319) ;  /* 0x000000000030c947 */ /* 0x000fd80003800000 */
[----:B------:R-:W-:Y:S01]  /*2700*/  LOP3.LUT P6, RZ, R125, 0xff, RZ, 0xc0, !PT ;  /* 0x000000ff7dff7812 */ /* 0x000fe200078cc0ff */
[----:B------:R-:W-:Y:S01]  /*2710*/  FMUL.FTZ R104, R105, UR11 ;  /* 0x0000000b69687c20 */ /* 0x000fe20008410000 */
[----:B------:R-:W-:-:S03]  /*2720*/  MOV R107, RZ ;  /* 0x000000ff006b7202 */ /* 0x000fc60000000f00 */
[----:B------:R-:W-:Y:S01]  /*2730*/  FMUL.FTZ R109, R104, UR10 ;  /* 0x0000000a686d7c20 */ /* 0x000fe20008410000 */
[----:B------:R-:W-:-:S07]  /*2740*/  HFMA2.MMA R104, -RZ, RZ, 0, 0 ;  /* 0x00000000ff687435 */ /* 0x000fce00000001ff */
[----:B------:R-:W-:Y:S02]  /*2750*/  @P6 HADD2.F32 R106, -RZ, R36.H0_H0 ;  /* 0x20000024ff6a6230 */ /* 0x000fe40000004100 */
[----:B-----5:R-:W-:-:S03]  /*2760*/  @P6 HADD2.F32 R108, -RZ, R96.H0_H0 ;  /* 0x20000060ff6c6230 */ /* 0x020fc60000004100 */
[----:B------:R-:W-:Y:S02]  /*2770*/  @P6 FMUL.FTZ R104, R109, R106 ;  /* 0x0000006a6d686220 */ /* 0x000fe40000410000 */
[----:B------:R-:W-:-:S03]  /*2780*/  @P6 FMUL.FTZ R107, R108, R109 ;  /* 0x0000006d6c6b6220 */ /* 0x000fc60000410000 */
[----:B------:R-:W-:Y:S01]  /*2790*/  F2FP.F16.F32.PACK_AB R104, RZ, R104 ;  /* 0x00000068ff68723e */ /* 0x000fe200000000ff */
[----:B------:R-:W-:-:S03]  /*27a0*/  FADD.FTZ R56, R56, R107 ;  /* 0x0000006b38387221 */ /* 0x000fc60000010000 */
[----:B------:R-:W-:-:S07]  /*27b0*/  PRMT R100, R104, 0x7610, R100 ;  /* 0x0000761068647816 */ /* 0x000fce0000000064 */
.L_x_6319:
[----:B------:R-:W-:Y:S05]  /*27c0*/  BSYNC B1 ;  /* 0x0000000000017941 */ /* 0x000fea0003800000 */
.L_x_6318:
        /* <DEDUP_REMOVED lines=11> */
.L_x_6321:
[----:B------:R-:W-:Y:S05]  /*2880*/  BSYNC B1 ;  /* 0x0000000000017941 */ /* 0x000fea0003800000 */
.L_x_6320:
        /* <DEDUP_REMOVED lines=9> */
[----:B------:R-:W-:Y:S02]  /*2920*/  @P6 HADD2.F32 R107, -RZ, R36.H1_H1 ;  /* 0x30000024ff6b6230 */ /* 0x000fe40000004100 */
[----:B-----5:R-:W-:-:S03]  /*2930*/  @P6 HADD2.F32 R109, -RZ, R96.H1_H1 ;  /* 0x30000060ff6d6230 */ /* 0x020fc60000004100 */
[----:B------:R-:W-:Y:S02]  /*2940*/  @P6 FMUL.FTZ R106, R110, R107 ;  /* 0x0000006b6e6a6220 */ /* 0x000fe40000410000 */
[----:B------:R-:W-:-:S03]  /*2950*/  @P6 FMUL.FTZ R108, R109, R110 ;  /* 0x0000006e6d6c6220 */ /* 0x000fc60000410000 */
[----:B------:R-:W-:Y:S01]  /*2960*/  F2FP.F16.F32.PACK_AB R106, RZ, R106 ;  /* 0x0000006aff6a723e */ /* 0x000fe200000000ff */
[----:B------:R-:W-:-:S03]  /*2970*/  FADD.FTZ R57, R57, R108 ;  /* 0x0000006c39397221 */ /* 0x000fc60000010000 */
[----:B------:R-:W-:-:S07]  /*2980*/  PRMT R100, R100, 0x5410, R106 ;  /* 0x0000541064647816 */ /* 0x000fce000000006a */
.L_x_6323:
[----:B------:R-:W-:Y:S05]  /*2990*/  BSYNC B1 ;  /* 0x0000000000017941 */ /* 0x000fea0003800000 */
.L_x_6322:
        /* <DEDUP_REMOVED lines=11> */
.L_x_6325:
[----:B------:R-:W-:Y:S05]  /*2a50*/  BSYNC B1 ;  /* 0x0000000000017941 */ /* 0x000fea0003800000 */
.L_x_6324:
        /* <DEDUP_REMOVED lines=16> */
.L_x_6327:
[----:B------:R-:W-:Y:S05]  /*2b60*/  BSYNC B1 ;  /* 0x0000000000017941 */ /* 0x000fea0003800000 */
.L_x_6326:
        /* <DEDUP_REMOVED lines=11> */
.L_x_6329:
[----:B------:R-:W-:Y:S05]  /*2c20*/  BSYNC B1 ;  /* 0x0000000000017941 */ /* 0x000fea0003800000 */
.L_x_6328:
        /* <DEDUP_REMOVED lines=16> */
.L_x_6331:
[----:B------:R-:W-:Y:S05]  /*2d30*/  BSYNC B1 ;  /* 0x0000000000017941 */ /* 0x000fea0003800000 */
.L_x_6330:
        /* <DEDUP_REMOVED lines=11> */
.L_x_6333:
[----:B------:R-:W-:Y:S05]  /*2df0*/  BSYNC B1 ;  /* 0x0000000000017941 */ /* 0x000fea0003800000 */
.L_x_6332:
        /* <DEDUP_REMOVED lines=16> */
.L_x_6335:
[----:B------:R-:W-:Y:S05]  /*2f00*/  BSYNC B1 ;  /* 0x0000000000017941 */ /* 0x000fea0003800000 */
.L_x_6334:
        /* <DEDUP_REMOVED lines=11> */
.L_x_6337:
[----:B------:R-:W-:Y:S05]  /*2fc0*/  BSYNC B1 ;  /* 0x0000000000017941 */ /* 0x000fea0003800000 */
.L_x_6336:
[----:B------:R-:W-:Y:S01]  /*2fd0*/  @!P5 ISETP.NE.U32.AND P2, PT, R137, RZ, PT ;  /* 0x000000ff8900d20c */ /* 0x000fe20003f45070 */
[----:B------:R-:W-:Y:S01]  /*2fe0*/  BSSY B1, `(.L_x_6338) ;  /* 0x0000010000017945 */ /* 0x000fe20003800000 */
[C---:B------:R-:W-:Y:S02]  /*2ff0*/  @!P5 ISETP.NE.AND.EX P3, PT, R138.reuse, RZ, PT, P3 ;  /* 0x000000ff8a00d20c */ /* 0x040fe40003f65330 */
        /* <DEDUP_REMOVED lines=14> */
.L_x_6339:
[----:B------:R-:W-:Y:S05]  /*30e0*/  BSYNC B1 ;  /* 0x0000000000017941 */ /* 0x000fea0003800000 */
.L_x_6338:
        /* <DEDUP_REMOVED lines=11> */
.L_x_6341:
[----:B------:R-:W-:Y:S05]  /*31a0*/  BSYNC B1 ;  /* 0x0000000000017941 */ /* 0x000fea0003800000 */
.L_x_6340:
[----:B------:R-:W-:Y:S04]  /*31b0*/  BSSY B1, `(.L_x_6342) ;  /* 0x000000e000017945 */ /* 0x000fe80003800000 */
[----:B------:R-:W-:Y:S05]  /*31c0*/  @!P4 BRA `(.L_x_6343) ;  /* 0x000000000030c947 */ /* 0x000fea0003800000 */
        /* <DEDUP_REMOVED lines=12> */
.L_x_6343:
[----:B------:R-:W-:Y:S05]  /*3290*/  BSYNC B1 ;  /* 0x0000000000017941 */ /* 0x000fea0003800000 */
.L_x_6342:
        /* <DEDUP_REMOVED lines=11> */
.L_x_6345:
[----:B------:R-:W-:Y:S05]  /*3350*/  BSYNC B1 ;  /* 0x0000000000017941 */ /* 0x000fea0003800000 */
.L_x_6344:
        /* <DEDUP_REMOVED lines=22> */
.L_x_6347:
[----:B------:R-:W-:Y:S05]  /*34c0*/  BSYNC B1 ;  /* 0x0000000000017941 */ /* 0x000fea0003800000 */
.L_x_6346:
        /* <DEDUP_REMOVED lines=11> */
.L_x_6277:
[----:B------:R-:W-:Y:S05]  /*3580*/  BSYNC B0 ;  /* 0x0000000000007941 */ /* 0x000fea0003800000 */
.L_x_6275:
        /* <DEDUP_REMOVED lines=153> */
.L_x_6281:
[----:B------:R-:W-:Y:S01]  /*3f20*/  HFMA2.MMA R105, -RZ, RZ, 0, 1.847743988037109375e-06 ;  /* 0x0000001fff697435 */ /* 0x000fe200000001ff */
[----:B------:R-:W-:Y:S01]  /*3f30*/  BSSY B1, `(.L_x_6349) ;  /* 0x0000006000017945 */ /* 0x000fe20003800000 */
[----:B------:R-:W-:Y:S02]  /*3f40*/  MOV R106, 0x1 ;  /* 0x00000001006a7802 */ /* 0x000fe40000000f00 */
[----:B------:R-:W-:-:S07]  /*3f50*/  MOV R104, 0xffffffff ;  /* 0xffffffff00687802 */ /* 0x000fce0000000f00 */
[----:B------:R-:W-:Y:S05]  /*3f60*/  WARPSYNC.COLLECTIVE R104, `(.L_x_6350) ;  /* 0x0000000068087348 */ /* 0x000fea0003c00000 */
[----:B------:R0:W1:Y:S02]  /*3f70*/  SHFL.BFLY P0, R163, R107, R106, R105 ;  /* 0x0c00006a6ba37389 */ /* 0x0000640000000069 */
[----:B01----:R-:W-:Y:S01]  /*3f80*/  ENDCOLLECTIVE ;  /* 0x000000000000791b */ /* 0x003fe20003800000 */
.L_x_6350:
[----:B------:R-:W-:Y:S05]  /*3f90*/  BSYNC B1 ;  /* 0x0000000000017941 */ /* 0x000fea0003800000 */
.L_x_6349:
        /* <DEDUP_REMOVED lines=9> */
.L_x_6351:
[----:B------:R-:W-:Y:S01]  /*4030*/  HFMA2.MMA R106, -RZ, RZ, 0, 1.1920928955078125e-07 ;  /* 0x00000002ff6a7435 */ /* 0x000fe200000001ff */
[----:B------:R-:W-:Y:S02]  /*4040*/  MOV R107, R142 ;  /* 0x0000008e006b7202 */ /* 0x000fe40000000f00 */
[----:B------:R-:W-:-:S08]  /*4050*/  MOV R111, R163 ;  /* 0x000000a3006f7202 */ /* 0x000fd00000000f00 */
[----:B------:R-:W-:Y:S05]  /*4060*/  WARPSYNC.COLLECTIVE R104, `(.L_x_6352) ;  /* 0x0000000068087348 */ /* 0x000fea0003c00000 */
[----:B------:R0:W1:Y:S02]  /*4070*/  SHFL.BFLY P0, R163, R107, R106, R105 ;  /* 0x0c00006a6ba37389 */ /* 0x0000640000000069 */
[----:B01----:R-:W-:Y:S01]  /*4080*/  ENDCOLLECTIVE ;  /* 0x000000000000791b */ /* 0x003fe20003800000 */
.L_x_6352:
[----:B------:R-:W-:-:S05]  /*4090*/  FADD.FTZ R111, R111, R108 ;  /* 0x0000006c6f6f7221 */ /* 0x000fca0000010000 */
[----:B------:R-:W-:Y:S02]  /*40a0*/  MOV R107, R111 ;  /* 0x0000006f006b7202 */ /* 0x000fe40000000f00 */
[----:B------:R-:W-:-:S07]  /*40b0*/  MOV R143, R163 ;  /* 0x000000a3008f7202 */ /* 0x000fce0000000f00 */
[----:B------:R-:W-:Y:S05]  /*40c0*/  WARPSYNC.COLLECTIVE R104, `(.L_x_6353) ;  /* 0x0000000068087348 */ /* 0x000fea0003c00000 */
[----:B------:R0:W1:Y:S02]  /*40d0*/  SHFL.BFLY P0, R163, R107, R106, R105 ;  /* 0x0c00006a6ba37389 */ /* 0x0000640000000069 */
[----:B01----:R-:W-:Y:S01]  /*40e0*/  ENDCOLLECTIVE ;  /* 0x000000000000791b */ /* 0x003fe20003800000 */
.L_x_6353:
[----:B------:R-:W-:Y:S01]  /*40f0*/  FADD.FTZ R143, R142, R143 ;  /* 0x0000008f8e8f7221 */ /* 0x000fe20000010000 */
[----:B------:R-:W-:-:S04]  /*4100*/  HFMA2.MMA R106, -RZ, RZ, 0, 2.384185791015625e-07 ;  /* 0x00000004ff6a7435 */ /* 0x000fc800000001ff */
[----:B------:R-:W-:Y:S02]  /*4110*/  MOV R107, R143 ;  /* 0x0000008f006b7202 */ /* 0x000fe40000000f00 */
[----:B------:R-:W-:-:S07]  /*4120*/  MOV R110, R163 ;  /* 0x000000a3006e7202 */ /* 0x000fce0000000f00 */
[----:B------:R-:W-:Y:S05]  /*4130*/  WARPSYNC.COLLECTIVE R104, `(.L_x_6354) ;  /* 0x0000000068087348 */ /* 0x000fea0003c00000 */
[----:B------:R0:W1:Y:S02]  /*4140*/  SHFL.BFLY P0, R163, R107, R106, R105 ;  /* 0x0c00006a6ba37389 */ /* 0x0000640000000069 */
[----:B01----:R-:W-:Y:S01]  /*4150*/  ENDCOLLECTIVE ;  /* 0x000000000000791b */ /* 0x003fe20003800000 */
.L_x_6354:
[----:B------:R-:W-:-:S05]  /*4160*/  FADD.FTZ R150, R111, R110 ;  /* 0x0000006e6f967221 */ /* 0x000fca0000010000 */
[----:B------:R-:W-:Y:S02]  /*4170*/  MOV R107, R150 ;  /* 0x00000096006b7202 */ /* 0x000fe40000000f00 */
[----:B------:R-:W-:-:S07]  /*4180*/  MOV R110, R163 ;  /* 0x000000a3006e7202 */ /* 0x000fce0000000f00 */
[----:B------:R-:W-:Y:S05]  /*4190*/  WARPSYNC.COLLECTIVE R104, `(.L_x_6355) ;  /* 0x0000000068087348 */ /* 0x000fea0003c00000 */
[----:B------:R0:W1:Y:S02]  /*41a0*/  SHFL.BFLY P0, R163, R107, R106, R105 ;  /* 0x0c00006a6ba37389 */ /* 0x0000640000000069 */
[----:B01----:R-:W-:Y:S01]  /*41b0*/  ENDCOLLECTIVE ;  /* 0x000000000000791b */ /* 0x003fe20003800000 */
.L_x_6355:
[----:B------:R-:W-:Y:S01]  /*41c0*/  FADD.FTZ R164, R143, R110 ;  /* 0x0000006e8fa47221 */ /* 0x000fe20000010000 */
[----:B------:R-:W-:-:S04]  /*41d0*/  HFMA2.MMA R106, -RZ, RZ, 0, 4.76837158203125e-07 ;  /* 0x00000008ff6a7435 */ /* 0x000fc800000001ff */
[----:B------:R-:W-:Y:S01]  /*41e0*/  MOV R107, R164 ;  /* 0x000000a4006b7202 */ /* 0x000fe20000000f00 */
[----:B------:R-:W-:-:S07]  /*41f0*/  FADD.FTZ R165, R150, R163 ;  /* 0x000000a396a57221 */ /* 0x000fce0000010000 */
[----:B------:R-:W-:Y:S05]  /*4200*/  WARPSYNC.COLLECTIVE R104, `(.L_x_6356) ;  /* 0x0000000068087348 */ /* 0x000fea0003c00000 */
[----:B------:R0:W1:Y:S02]  /*4210*/  SHFL.BFLY P0, R163, R107, R106, R105 ;  /* 0x0c00006a6ba37389 */ /* 0x0000640000000069 */
[----:B01----:R-:W-:Y:S01]  /*4220*/  ENDCOLLECTIVE ;  /* 0x000000000000791b */ /* 0x003fe20003800000 */
.L_x_6356:
[----:B------:R-:W-:Y:S01]  /*4230*/  MOV R107, R165 ;  /* 0x000000a5006b7202 */ /* 0x000fe20000000f00 */
[----:B------:R-:W-:-:S07]  /*4240*/  FADD.FTZ R110, R164, R163 ;  /* 0x000000a3a46e7221 */ /* 0x000fce0000010000 */
[----:B------:R-:W-:Y:S05]  /*4250*/  WARPSYNC.COLLECTIVE R104, `(.L_x_6357) ;  /* 0x0000000068087348 */ /* 0x000fea0003c00000 */
[----:B------:R0:W1:Y:S02]  /*4260*/  SHFL.BFLY P0, R163, R107, R106, R105 ;  /* 0x0c00006a6ba37389 */ /* 0x0000640000000069 */
[----:B01----:R-:W-:Y:S01]  /*4270*/  ENDCOLLECTIVE ;  /* 0x000000000000791b */ /* 0x003fe20003800000 */
.L_x_6357:
[----:B------:R-:W-:Y:S01]  /*4280*/  HFMA2.MMA R106, -RZ, RZ, 0, 9.5367431640625e-07 ;  /* 0x00000010ff6a7435 */ /* 0x000fe200000001ff */
[----:B------:R-:W-:Y:S02]  /*4290*/  MOV R107, R110 ;  /* 0x0000006e006b7202 */ /* 0x000fe40000000f00 */
[----:B------:R-:W-:-:S08]  /*42a0*/  MOV R108, R163 ;  /* 0x000000a3006c7202 */ /* 0x000fd00000000f00 */
[----:B------:R-:W-:Y:S05]  /*42b0*/  WARPSYNC.COLLECTIVE R104, `(.L_x_6358) ;  /* 0x0000000068087348 */ /* 0x000fea0003c00000 */
[----:B------:R0:W1:Y:S02]  /*42c0*/  SHFL.BFLY P0, R163, R107, R106, R105 ;  /* 0x0c00006a6ba37389 */ /* 0x0000640000000069 */
[----:B01----:R-:W-:Y:S01]  /*42d0*/  ENDCOLLECTIVE ;  /* 0x000000000000791b */ /* 0x003fe20003800000 */
.L_x_6358:
[----:B------:R-:W-:-:S05]  /*42e0*/  FADD.FTZ R108, R165, R108 ;  /* 0x0000006ca56c7221 */ /* 0x000fca0000010000 */
[----:B------:R-:W-:Y:S02]  /*42f0*/  MOV R107, R108 ;  /* 0x0000006c006b7202 */ /* 0x000fe40000000f00 */
[----:B------:R-:W-:-:S07]  /*4300*/  MOV R111, R163 ;  /* 0x000000a3006f7202 */ /* 0x000fce0000000f00 */
[----:B------:R-:W-:Y:S05]  /*4310*/  WARPSYNC.COLLECTIVE R104, `(.L_x_6359) ;  /* 0x0000000068087348 */ /* 0x000fea0003c00000 */
[----:B------:R0:W1:Y:S02]  /*4320*/  SHFL.BFLY P0, R163, R107, R106, R105 ;  /* 0x0c00006a6ba37389 */ /* 0x0000640000000069 */
[----:B01----:R-:W-:Y:S01]  /*4330*/  ENDCOLLECTIVE ;  /* 0x000000000000791b */ /* 0x003fe20003800000 */
.L_x_6359:
[----:B------:R-:W-:Y:S05]  /*4340*/  BRA `(.L_x_6360) ;  /* 0xffffffd000647947 */ /* 0x000fea000383ffff */
.L_x_6361:
        /* <DEDUP_REMOVED lines=11> */
.L_x_9211:


//--------------------- .text._ZN10layer_norm13ln_bwd_kernelINS_13Kernel_traitsIf6__halffS2_fjLj512ELj1ELj4ELj1ELj16ENS_18Kernel_traits_baseILj512EfS2_fS2_fjLj128EEEEELb0ELb0ELb0ELb0EEEvNS_9BwdParamsE --------------------------
	.section	.text._ZN10layer_norm13ln_bwd_kernelINS_13Kernel_traitsIf6__halffS2_fjLj512ELj1ELj4ELj1ELj16ENS_18Kernel_traits_baseILj512EfS2_fS2_fjLj128EEEEELb0ELb0ELb0ELb0EEEvNS_9BwdParamsE,"ax",@progbits
	.align	128
        .global         _ZN10layer_norm13ln_bwd_kernelINS_13Kernel_traitsIf6__halffS2_fjLj512ELj1ELj4ELj1ELj16ENS_18Kernel_traits_baseILj512EfS2_fS2_fjLj128EEEEELb0ELb0ELb0ELb0EEEvNS_9BwdParamsE
        .type           _ZN10layer_norm13ln_bwd_kernelINS_13Kernel_traitsIf6__halffS2_fjLj512ELj1ELj4ELj1ELj16ENS_18Kernel_traits_baseILj512EfS2_fS2_fjLj128EEEEELb0ELb0ELb0ELb0EEEvNS_9BwdParamsE,@function
        .size           _ZN10layer_norm13ln_bwd_kernelINS_13Kernel_traitsIf6__halffS2_fjLj512ELj1ELj4ELj1ELj16ENS_18Kernel_traits_baseILj512EfS2_fS2_fjLj128EEEEELb0ELb0ELb0ELb0EEEvNS_9BwdParamsE,(.L_x_9212 - _ZN10layer_norm13ln_bwd_kernelINS_13Kernel_traitsIf6__halffS2_fjLj512ELj1ELj4ELj1ELj16ENS_18Kernel_traits_baseILj512EfS2_fS2_fjLj128EEEEELb0ELb0ELb0ELb0EEEvNS_9BwdParamsE)
        .other          _ZN10layer_norm13ln_bwd_kernelINS_13Kernel_traitsIf6__halffS2_fjLj512ELj1ELj4ELj1ELj16ENS_18Kernel_traits_baseILj512EfS2_fS2_fjLj128EEEEELb0ELb0ELb0ELb0EEEvNS_9BwdParamsE,@"STO_CUDA_ENTRY STV_DEFAULT"
_ZN10layer_norm13ln_bwd_kernelINS_13Kernel_traitsIf6__halffS2_fjLj512ELj1ELj4ELj1ELj16ENS_18Kernel_traits_baseILj512EfS2_fS2_fjLj128EEEEELb0ELb0ELb0ELb0EEEvNS_9BwdParamsE:
.text._ZN10layer_norm13ln_bwd_kernelINS_13Kernel_traitsIf6__halffS2_fjLj512ELj1ELj4ELj1ELj16ENS_18Kernel_traits_baseILj512EfS2_fS2_fjLj128EEEEELb0ELb0ELb0ELb0EEEvNS_9BwdParamsE:
        /* <DEDUP_REMOVED lines=56> */
.L_x_6373:
        /* <DEDUP_REMOVED lines=42> */
[----:B---3--:R-:W-:Y:S01]  /*0620*/  FADD.FTZ R124, -R117, R8 ;  /* 0x00000008757c7221 */ /* 0x008fe20000010100 */
[----:B-----5:R-:W-:Y:S01]  /*0630*/  FMUL.FTZ R3, R7, R114 ;  /* 0x0000007207037220 */ /* 0x020fe20000410000 */
[----:B------:R-:W-:Y:S01]  /*0640*/  FADD.FTZ R8, -R117, R9 ;  /* 0x0000000975087221 */ /* 0x000fe20000010100 */
[----:B------:R-:W-:Y:S01]  /*0650*/  FMUL.FTZ R115, R7, R86 ;  /* 0x0000005607737220 */ /* 0x000fe20000410000 */
[----:B0-----:R-:W-:Y:S01]  /*0660*/  FADD.FTZ R96, -R117, R11 ;  /* 0x0000000b75607221 */ /* 0x001fe20000010100 */
[----:B------:R-:W-:Y:S01]  /*0670*/  FMUL.FTZ R118, R7, R118 ;  /* 0x0000007607767220 */ /* 0x000fe20000410000 */
[----:B----4-:R-:W-:-:S02]  /*0680*/  HADD2.F32 R87, -RZ, R92.H0_H0 ;  /* 0x2000005cff577230 */ /* 0x010fc40000004100 */
[----:B------:R-:W-:-:S03]  /*0690*/  HADD2.F32 R92, -RZ, R92.H1_H1 ;  /* 0x3000005cff5c7230 */ /* 0x000fc60000004100 */
[----:B------:R-:W-:Y:S01]  /*06a0*/  FMUL.FTZ R120, R56, R87 ;  /* 0x0000005738787220 */ /* 0x000fe20000410000 */
[--C-:B------:R-:W-:Y:S02]  /*06b0*/  HADD2.F32 R113, -RZ, R93.reuse.H0_H0 ;  /* 0x2000005dff717230 */ /* 0x100fe40000004100 */
[----:B------:R-:W-:Y:S01]  /*06c0*/  FMUL.FTZ R116, R57, R92 ;  /* 0x0000005c39747220 */ /* 0x000fe20000410000 */
[----:B------:R-:W-:Y:S01]  /*06d0*/  FADD.FTZ R9, RZ, R120 ;  /* 0x00000078ff097221 */ /* 0x000fe20000010000 */
[----:B------:R-:W-:Y:S02]  /*06e0*/  HADD2.F32 R112, -RZ, R93.H1_H1 ;  /* 0x3000005dff707230 */ /* 0x000fe40000004100 */
[----:B------:R-:W-:Y:S01]  /*06f0*/  FFMA.FTZ R11, R3, R120, RZ ;  /* 0x00000078030b7223 */ /* 0x000fe200000100ff */
[----:B------:R-:W-:Y:S01]  /*0700*/  FADD.FTZ R34, R34, R113 ;  /* 0x0000007122227221 */ /* 0x000fe20000010000 */
[----:B------:R-:W-:Y:S01]  /*0710*/  FMUL.FTZ R114, R7, R122 ;  /* 0x0000007a07727220 */ /* 0x000fe20000410000 */
[-C--:B------:R-:W-:Y:S01]  /*0720*/  FFMA.FTZ R50, R115, R113.reuse, R50 ;  /* 0x0000007173327223 */ /* 0x080fe20000010032 */
[----:B------:R-:W-:Y:S01]  /*0730*/  FMUL.FTZ R113, R58, R113 ;  /* 0x000000713a717220 */ /* 0x000fe20000410000 */
[----:B------:R-:W-:Y:S01]  /*0740*/  FADD.FTZ R86, R9, R116 ;  /* 0x0000007409567221 */ /* 0x000fe20000010000 */
[----:B------:R-:W-:Y:S01]  /*0750*/  FADD.FTZ R33, R33, R92 ;  /* 0x0000005c21217221 */ /* 0x000fe20000010000 */
[C---:B------:R-:W-:Y:S01]  /*0760*/  FFMA.FTZ R49, R118.reuse, R92, R49 ;  /* 0x0000005c76317223 */ /* 0x040fe20000010031 */
[----:B------:R-:W-:Y:S01]  /*0770*/  FFMA.FTZ R92, R118, R116, R11 ;  /* 0x00000074765c7223 */ /* 0x000fe2000001000b */
[----:B------:R-:W-:-:S02]  /*0780*/  HADD2.F32 R109, -RZ, R94.H0_H0 ;  /* 0x2000005eff6d7230 */ /* 0x000fc40000004100 */
[----:B------:R-:W-:Y:S01]  /*0790*/  FADD.FTZ R35, R35, R112 ;  /* 0x0000007023237221 */ /* 0x000fe20000010000 */
[-C--:B------:R-:W-:Y:S01]  /*07a0*/  FFMA.FTZ R51, R114, R112.reuse, R51 ;  /* 0x0000007072337223 */ /* 0x080fe20000010033 */
[----:B------:R-:W-:Y:S01]  /*07b0*/  FMUL.FTZ R112, R59, R112 ;  /* 0x000000703b707220 */ /* 0x000fe20000410000 */
[----:B------:R-:W-:Y:S01]  /*07c0*/  FMUL.FTZ R111, R7, R124 ;  /* 0x0000007c076f7220 */ /* 0x000fe20000410000 */
[----:B------:R-:W-:Y:S01]  /*07d0*/  FADD.FTZ R11, R86, R113 ;  /* 0x00000071560b7221 */ /* 0x000fe20000010000 */
[----:B------:R-:W-:Y:S01]  /*07e0*/  FADD.FTZ R10, -R117, R10 ;  /* 0x0000000a750a7221 */ /* 0x000fe20000010100 */
[----:B------:R-:W-:Y:S01]  /*07f0*/  FADD.FTZ R32, R32, R87 ;  /* 0x0000005720207221 */ /* 0x000fe20000010000 */
[----:B------:R-:W-:Y:S01]  /*0800*/  FFMA.FTZ R48, R3, R87, R48 ;  /* 0x0000005703307223 */ /* 0x000fe20000010030 */
[----:B------:R-:W-:Y:S01]  /*0810*/  FFMA.FTZ R87, R115, R113, R92 ;  /* 0x0000007173577223 */ /* 0x000fe2000001005c */
[----:B------:R-:W-:Y:S02]  /*0820*/  HADD2.F32 R94, -RZ, R94.H1_H1 ;  /* 0x3000005eff5e7230 */ /* 0x000fe40000004100 */
[----:B------:R-:W-:Y:S01]  /*0830*/  FADD.FTZ R28, R28, R109 ;  /* 0x0000006d1c1c7221 */ /* 0x000fe20000010000 */
[-C--:B------:R-:W-:Y:S01]  /*0840*/  FFMA.FTZ R44, R111, R109.reuse, R44 ;  /* 0x0000006d6f2c7223 */ /* 0x080fe2000001002c */
[----:B------:R-:W-:Y:S01]  /*0850*/  FADD.FTZ R86, R11, R112 ;  /* 0x000000700b567221 */ /* 0x000fe20000010000 */
[----:B------:R-:W-:Y:S01]  /*0860*/  FMUL.FTZ R109, R52, R109 ;  /* 0x0000006d346d7220 */ /* 0x000fe20000410000 */
[----:B------:R-:W-:Y:S01]  /*0870*/  FMUL.FTZ R11, R7, R10 ;  /* 0x0000000a070b7220 */ /* 0x000fe20000410000 */
[----:B------:R-:W-:Y:S01]  /*0880*/  FFMA.FTZ R10, R114, R112, R87 ;  /* 0x00000070720a7223 */ /* 0x000fe20000010057 */
[----:B------:R-:W-:-:S02]  /*0890*/  HADD2.F32 R85, -RZ, R95.H0_H0 ;  /* 0x2000005fff557230 */ /* 0x000fc40000004100 */
        /* <DEDUP_REMOVED lines=10> */
[----:B------:R-:W-:-:S02]  /*0940*/  FMUL.FTZ R96, R7, R96 ;  /* 0x0000006007607220 */ /* 0x000fc40000410000 */
        /* <DEDUP_REMOVED lines=8> */
[----:B------:R-:W-:-:S07]  /*09d0*/  FFMA.FTZ R122, R96, R97, R86 ;  /* 0x00000061607a7223 */ /* 0x000fce0000010056 */
.L_x_6365:
[----:B------:R-:W-:Y:S05]  /*09e0*/  BSYNC B1 ;  /* 0x0000000000017941 */ /* 0x000fea0003800000 */
.L_x_6364:
        /* <DEDUP_REMOVED lines=20> */
[----:B------:R-:W-:-:S02]  /*0b30*/  FADD.FTZ R104, -R117, R93 ;  /* 0x0000005d75687221 */ /* 0x000fc40000010100 */
[C---:B0----5:R-:W-:Y:S01]  /*0b40*/  FMUL.FTZ R98, R7.reuse, R106 ;  /* 0x0000006a07627220 */ /* 0x061fe20000410000 */
[--C-:B----4-:R-:W-:Y:S02]  /*0b50*/  HADD2.F32 R103, -RZ, R88.reuse.H0_H0 ;  /* 0x20000058ff677230 */ /* 0x110fe40000004100 */
[--C-:B------:R-:W-:Y:S02]  /*0b60*/  HADD2.F32 R101, -RZ, R89.reuse.H0_H0 ;  /* 0x20000059ff657230 */ /* 0x100fe40000004100 */
[----:B------:R-:W-:Y:S02]  /*0b70*/  HADD2.F32 R102, -RZ, R89.H1_H1 ;  /* 0x30000059ff667230 */ /* 0x000fe40000004100 */
[C---:B------:R-:W-:Y:S01]  /*0b80*/  FMUL.FTZ R89, R7.reuse, R108 ;  /* 0x0000006c07597220 */ /* 0x040fe20000410000 */
[----:B------:R-:W-:Y:S02]  /*0b90*/  HADD2.F32 R100, -RZ, R88.H1_H1 ;  /* 0x30000058ff647230 */ /* 0x000fe40000004100 */
[----:B------:R-:W-:Y:S01]  /*0ba0*/  FMUL.FTZ R88, R7, R124 ;  /* 0x0000007c07587220 */ /* 0x000fe20000410000 */
[----:B------:R-:W-:-:S02]  /*0bb0*/  HADD2.F32 R87, -RZ, R90.H0_H0 ;  /* 0x2000005aff577230 */ /* 0x000fc40000004100 */
[----:B------:R-:W-:Y:S02]  /*0bc0*/  HADD2.F32 R86, -RZ, R90.H1_H1 ;  /* 0x3000005aff567230 */ /* 0x000fe40000004100 */
[----:B------:R-:W-:Y:S01]  /*0bd0*/  FMUL.FTZ R90, R64, R103 ;  /* 0x00000067405a7220 */ /* 0x000fe20000410000 */
[--C-:B------:R-:W-:Y:S02]  /*0be0*/  HADD2.F32 R85, -RZ, R91.reuse.H0_H0 ;  /* 0x2000005bff557230 */ /* 0x100fe40000004100 */
[----:B------:R-:W-:Y:S02]  /*0bf0*/  HADD2.F32 R84, -RZ, R91.H1_H1 ;  /* 0x3000005bff547230 */ /* 0x000fe40000004100 */
        /* <DEDUP_REMOVED lines=8> */
[----:B------:R-:W-:Y:S01]  /*0c80*/  FADD.FTZ R26, R26, R101 ;  /* 0x000000651a1a7221 */ /* 0x000fe20000010000 */
[-C--:B------:R-:W-:Y:S01]  /*0c90*/  FFMA.FTZ R42, R91, R101.reuse, R42 ;  /* 0x000000655b2a7223 */ /* 0x080fe2000001002a */
        /* <DEDUP_REMOVED lines=36> */
.L_x_6367:
[----:B------:R-:W-:Y:S05]  /*0ee0*/  BSYNC B1 ;  /* 0x0000000000017941 */ /* 0x000fea0003800000 */
.L_x_6366:
        /* <DEDUP_REMOVED lines=20> */
.L_x_6385:
        /* <DEDUP_REMOVED lines=59> */
[----:B------:R-:W-:Y:S01]  /*13e0*/  F2FP.F16.F32.PACK_AB R84, R85, R84 ;  /* 0x000000545554723e */ /* 0x000fe200000000ff */
[-C--:B------:R-:W-:Y:S01]  /*13f0*/  FMUL.FTZ R85, R117, R6.reuse ;  /* 0x0000000675557220 */ /* 0x080fe20000410000 */
[-C--:B------:R-:W-:Y:S01]  /*1400*/  FMUL.FTZ R121, R121, R6.reuse ;  /* 0x0000000679797220 */ /* 0x080fe20000410000 */
[----:B------:R-:W-:Y:S01]  /*1410*/  FMUL.FTZ R123, R123, R6 ;  /* 0x000000067b7b7220 */ /* 0x000fe20000410000 */
[----:B------:R-:W-:Y:S02]  /*1420*/  @P1 STG.E.128 desc[UR4][R86.64], R76 ;  /* 0x0000004c56001986 */ /* 0x000fe4000c101d04 */
[----:B------:R-:W-:-:S02]  /*1430*/  F2FP.F16.F32.PACK_AB R85, R122, R85 ;  /* 0x000000557a55723e */ /* 0x000fc400000000ff */
[----:B------:R1:W-:Y:S01]  /*1440*/  @P1 STG.E.128 desc[UR4][R86.64+0x10], R80 ;  /* 0x0000105056001986 */ /* 0x0003e2000c101d04 */
[C---:B0-----:R-:W-:Y:S01]  /*1450*/  IMAD.WIDE.U32 R92, R0.reuse, 0x10, R92 ;  /* 0x00000010005c7825 */ /* 0x041fe200078e005c */
[----:B------:R-:W-:Y:S02]  /*1460*/  IADD3 R0, R0, 0x20, RZ ;  /* 0x0000002000007810 */ /* 0x000fe40007ffe0ff */
[----:B-1----:R-:W-:Y:S02]  /*1470*/  F2FP.F16.F32.PACK_AB R86, R124, R119 ;  /* 0x000000777c56723e */ /* 0x002fe400000000ff */
[----:B------:R-:W-:-:S05]  /*1480*/  F2FP.F16.F32.PACK_AB R87, R123, R121 ;  /* 0x000000797b57723e */ /* 0x000fca00000000ff */
[----:B------:R0:W-:Y:S02]  /*1490*/  STG.E.128 desc[UR4][R92.64], R84 ;  /* 0x000000545c007986 */ /* 0x0001e4000c101d04 */
.L_x_6370:
[----:B------:R-:W-:Y:S05]  /*14a0*/  BSYNC B1 ;  /* 0x0000000000017941 */ /* 0x000fea0003800000 */
.L_x_6369:
        /* <DEDUP_REMOVED lines=57> */
[----:B------:R-:W-:Y:S02]  /*1840*/  F2FP.F16.F32.PACK_AB R86, R119, R87 ;  /* 0x000000577756723e */ /* 0x000fe400000000ff */
[----:B------:R-:W-:Y:S02]  /*1850*/  F2FP.F16.F32.PACK_AB R84, R122, R7 ;  /* 0x000000077a54723e */ /* 0x000fe400000000ff */
[----:B------:R-:W-:Y:S01]  /*1860*/  F2FP.F16.F32.PACK_AB R85, R124, R117 ;  /* 0x000000757c55723e */ /* 0x000fe200000000ff */
[----:B------:R2:W-:Y:S01]  /*1870*/  @P1 STG.E.128 desc[UR4][R94.64], R76 ;  /* 0x0000004c5e001986 */ /* 0x0005e2000c101d04 */
[----:B------:R-:W-:Y:S01]  /*1880*/  F2FP.F16.F32.PACK_AB R87, R6, R121 ;  /* 0x000000790657723e */ /* 0x000fe200000000ff */
[----:B-1----:R-:W-:-:S02]  /*1890*/  IMAD.WIDE.U32 R92, R0, 0x10, R92 ;  /* 0x00000010005c7825 */ /* 0x002fc400078e005c */
[----:B------:R2:W-:Y:S04]  /*18a0*/  @P1 STG.E.128 desc[UR4][R94.64+0x10], R80 ;  /* 0x000010505e001986 */ /* 0x0005e8000c101d04 */
[----:B------:R2:W-:Y:S02]  /*18b0*/  STG.E.128 desc[UR4][R92.64], R84 ;  /* 0x000000545c007986 */ /* 0x0005e4000c101d04 */
.L_x_6372:
[----:B------:R-:W-:Y:S05]  /*18c0*/  BSYNC B1 ;  /* 0x0000000000017941 */ /* 0x000fea0003800000 */
.L_x_6371:
[----:B-----5:R-:W1:Y:S02]  /*18d0*/  LDC.64 R6, c[0x0][0x210] ;  /* 0x00008400ff067b82 */ /* 0x020e640000000a00 */
[----:B-1----:R-:W-:-:S04]  /*18e0*/  LEA R2, R6, R2, 0x2 ;  /* 0x0000000206027211 */ /* 0x002fc800078e10ff */
[----:B------:R-:W-:-:S13]  /*18f0*/  ISETP.GE.AND P1, PT, R2, R7, PT ;  /* 0x000000070200720c */ /* 0x000fda0003f26270 */
[----:B------:R-:W-:Y:S05]  /*1900*/  @!P1 BRA `(.L_x_6373) ;  /* 0xffffffe8009c9947 */ /* 0x000fea000383ffff */
.L_x_6363:
[----:B------:R-:W-:Y:S05]  /*1910*/  BSYNC B0 ;  /* 0x0000000000007941 */ /* 0x000fea0003800000 */
.L_x_6362:
        /* <DEDUP_REMOVED lines=141> */
.L_x_6368:
        /* <DEDUP_REMOVED lines=8> */
.L_x_6375:
[----:B------:R-:W-:Y:S05]  /*2270*/  BSYNC B1 ;  /* 0x0000000000017941 */ /* 0x000fea0003800000 */
.L_x_6374:
        /* <DEDUP_REMOVED lines=8> */
.L_x_6376:
[----:B------:R-:W-:Y:S01]  /*2300*/  FADD.FTZ R84, R84, R121 ;  /* 0x0000007954547221 */ /* 0x000fe20000010000 */
[----:B------:R-:W-:-:S04]  /*2310*/  HFMA2.MMA R123, -RZ, RZ, 0, 1.1920928955078125e-07 ;  /* 0x00000002ff7b7435 */ /* 0x000fc800000001ff */
[----:B------:R-:W-:Y:S02]  /*2320*/  MOV R124, R84 ;  /* 0x00000054007c7202 */ /* 0x000fe40000000f00 */
[----:B------:R-:W-:-:S07]  /*2330*/  MOV R85, R119 ;  /* 0x0000007700557202 */ /* 0x000fce0000000f00 */
[----:B------:R-:W-:Y:S05]  /*2340*/  WARPSYNC.COLLECTIVE R117, `(.L_x_6377) ;  /* 0x0000000075087348 */ /* 0x000fea0003c00000 */
[----:B------:R0:W1:Y:S02]  /*2350*/  SHFL.BFLY P1, R119, R124, R123, R125 ;  /* 0x0c00007b7c777389 */ /* 0x000064000002007d */
[----:B01----:R-:W-:Y:S01]  /*2360*/  ENDCOLLECTIVE ;  /* 0x000000000000791b */ /* 0x003fe20003800000 */
.L_x_6377:
[----:B------:R-:W-:-:S05]  /*2370*/  FADD.FTZ R85, R85, R122 ;  /* 0x0000007a55557221 */ /* 0x000fca0000010000 */
[----:B------:R-:W-:Y:S02]  /*2380*/  MOV R124, R85 ;  /* 0x00000055007c7202 */ /* 0x000fe40000000f00 */
[----:B------:R-:W-:-:S07]  /*2390*/  MOV R87, R119 ;  /* 0x0000007700577202 */ /* 0x000fce0000000f00 */
[----:B------:R-:W-:Y:S05]  /*23a0*/  WARPSYNC.COLLECTIVE R117, `(.L_x_6378) ;  /* 0x0000000075087348 */ /* 0x000fea0003c00000 */
[----:B------:R0:W1:Y:S02]  /*23b0*/  SHFL.BFLY P1, R119, R124, R123, R125 ;  /* 0x0c00007b7c777389 */ /* 0x000064000002007d */
[----:B01----:R-:W-:Y:S01]  /*23c0*/  ENDCOLLECTIVE ;  /* 0x000000000000791b */ /* 0x003fe20003800000 */
.L_x_6378:
[----:B------:R-:W-:Y:S01]  /*23d0*/  FADD.FTZ R87, R84, R87 ;  /* 0x0000005754577221 */ /* 0x000fe20000010000 */
[----:B------:R-:W-:-:S04]  /*23e0*/  HFMA2.MMA R123, -RZ, RZ, 0, 2.384185791015625e-07 ;  /* 0x00000004ff7b7435 */ /* 0x000fc800000001ff */
[----:B------:R-:W-:Y:S02]  /*23f0*/  MOV R124, R87 ;  /* 0x00000057007c7202 */ /* 0x000fe40000000f00 */
[----:B------:R-:W-:-:S07]  /*2400*/  MOV R86, R119 ;  /* 0x0000007700567202 */ /* 0x000fce0000000f00 */
[----:B------:R-:W-:Y:S05]  /*2410*/  WARPSYNC.COLLECTIVE R117, `(.L_x_6379) ;  /* 0x0000000075087348 */ /* 0x000fea0003c00000 */
[----:B------:R0:W1:Y:S02]  /*2420*/  SHFL.BFLY P1, R119, R124, R123, R125 ;  /* 0x0c00007b7c777389 */ /* 0x000064000002007d */
[----:B01----:R-:W-:Y:S01]  /*2430*/  ENDCOLLECTIVE ;  /* 0x000000000000791b */ /* 0x003fe20003800000 */
.L_x_6379:
[----:B------:R-:W-:-:S05]  /*2440*/  FADD.FTZ R86, R85, R86 ;  /* 0x0000005655567221 */ /* 0x000fca0000010000 */
[----:B------:R-:W-:Y:S02]  /*2450*/  MOV R124, R86 ;  /* 0x00000056007c7202 */ /* 0x000fe40000000f00 */
[----:B------:R-:W-:-:S07]  /*2460*/  MOV R92, R119 ;  /* 0x00000077005c7202 */ /* 0x000fce0000000f00 */
[----:B------:R-:W-:Y:S05]  /*2470*/  WARPSYNC.COLLECTIVE R117, `(.L_x_6380) ;  /* 0x0000000075087348 */ /* 0x000fea0003c00000 */
[----:B------:R0:W1:Y:S02]  /*2480*/  SHFL.BFLY P1, R119, R124, R123, R125 ;  /* 0x0c00007b7c777389 */ /* 0x000064000002007d */
[----:B01----:R-:W-:Y:S01]  /*2490*/  ENDCOLLECTIVE ;  /* 0x000000000000791b */ /* 0x003fe20003800000 */
.L_x_6380:
[----:B------:R-:W-:Y:S01]  /*24a0*/  FADD.FTZ R92, R87, R92 ;  /* 0x0000005c575c7221 */ /* 0x000fe20000010000 */
[----:B------:R-:W-:-:S04]  /*24b0*/  HFMA2.MMA R123, -RZ, RZ, 0, 4.76837158203125e-07 ;  /* 0x00000008ff7b7435 */ /* 0x000fc800000001ff */
[----:B------:R-:W-:Y:S02]  /*24c0*/  MOV R124, R92 ;  /* 0x0000005c007c7202 */ /* 0x000fe40000000f00 */
[----:B------:R-:W-:-:S07]  /*24d0*/  MOV R93, R119 ;  /* 0x00000077005d7202 */ /* 0x000fce0000000f00 */
[----:B------:R-:W-:Y:S05]  /*24e0*/  WARPSYNC.COLLECTIVE R117, `(.L_x_6381) ;  /* 0x0000000075087348 */ /* 0x000fea0003c00000 */
[----:B------:R0:W1:Y:S02]  /*24f0*/  SHFL.BFLY P1, R119, R124, R123, R125 ;  /* 0x0c00007b7c777389 */ /* 0x000064000002007d */
[----:B01----:R-:W-:Y:S01]  /*2500*/  ENDCOLLECTIVE ;  /* 0x000000000000791b */ /* 0x003fe20003800000 */
.L_x_6381:
[----:B------:R-:W-:-:S05]  /*2510*/  FADD.FTZ R93, R86, R93 ;  /* 0x0000005d565d7221 */ /* 0x000fca0000010000 */
[----:B------:R-:W-:Y:S02]  /*2520*/  MOV R124, R93 ;  /* 0x0000005d007c7202 */ /* 0x000fe40000000f00 */
[----:B------:R-:W-:-:S07]  /*2530*/  MOV R95, R119 ;  /* 0x00000077005f7202 */ /* 0x000fce0000000f00 */
[----:B------:R-:W-:Y:S05]  /*2540*/  WARPSYNC.COLLECTIVE R117, `(.L_x_6382) ;  /* 0x0000000075087348 */ /* 0x000fea0003c00000 */
[----:B------:R0:W1:Y:S02]  /*2550*/  SHFL.BFLY P1, R119, R124, R123, R125 ;  /* 0x0c00007b7c777389 */ /* 0x000064000002007d */
[----:B01----:R-:W-:Y:S01]  /*2560*/  ENDCOLLECTIVE ;  /* 0x000000000000791b */ /* 0x003fe20003800000 */
.L_x_6382:
[----:B------:R-:W-:Y:S01]  /*2570*/  FADD.FTZ R95, R92, R95 ;  /* 0x0000005f5c5f7221 */ /* 0x000fe20000010000 */
[----:B------:R-:W-:-:S04]  /*2580*/  HFMA2.MMA R123, -RZ, RZ, 0, 9.5367431640625e-07 ;  /* 0x00000010ff7b7435 */ /* 0x000fc800000001ff */
[----:B------:R-:W-:Y:S02]  /*2590*/  MOV R124, R95 ;  /* 0x0000005f007c7202 */ /* 0x000fe40000000f00 */
[----:B------:R-:W-:-:S07]  /*25a0*/  MOV R94, R119 ;  /* 0x00000077005e7202 */ /* 0x000fce0000000f00 */
[----:B------:R-:W-:Y:S05]  /*25b0*/  WARPSYNC.COLLECTIVE R117, `(.L_x_6383) ;  /* 0x0000000075087348 */ /* 0x000fea0003c00000 */
[----:B------:R0:W1:Y:S02]  /*25c0*/  SHFL.BFLY P1, R119, R124, R123, R125 ;  /* 0x0c00007b7c777389 */ /* 0x000064000002007d */
[----:B01----:R-:W-:Y:S01]  /*25d0*/  ENDCOLLECTIVE ;  /* 0x000000000000791b */ /* 0x003fe20003800000 */
.L_x_6383:
[----:B------:R-:W-:-:S05]  /*25e0*/  FADD.FTZ R94, R93, R94 ;  /* 0x0000005e5d5e7221 */ /* 0x000fca0000010000 */
[----:B------:R-:W-:Y:S02]  /*25f0*/  MOV R124, R94 ;  /* 0x0000005e007c7202 */ /* 0x000fe40000000f00 */
[----:B------:R-:W-:-:S07]  /*2600*/  MOV R84, R119 ;  /* 0x0000007700547202 */ /* 0x000fce0000000f00 */
[----:B------:R-:W-:Y:S05]  /*2610*/  WARPSYNC.COLLECTIVE R117, `(.L_x_6384) ;  /* 0x0000000075087348 */ /* 0x000fea0003c00000 */
[----:B------:R0:W1:Y:S02]  /*2620*/  SHFL.BFLY P1, R119, R124, R123, R125 ;  /* 0x0c00007b7c777389 */ /* 0x000064000002007d */
[----:B01----:R-:W-:Y:S01]  /*2630*/  ENDCOLLECTIVE ;  /* 0x000000000000791b */ /* 0x003fe20003800000 */
.L_x_6384:
[----:B------:R-:W-:Y:S01]  /*2640*/  MOV R85, R119 ;  /* 0x0000007700557202 */ /* 0x000fe20000000f00 */
[----:B------:R-:W-:Y:S06]  /*2650*/  BRA `(.L_x_6385) ;  /* 0xffffffe800747947 */ /* 0x000fec000383ffff */
.L_x_6386:
        /* <DEDUP_REMOVED lines=10> */
.L_x_9212:


//--------------------- .text._ZN10layer_norm13ln_bwd_kernelINS_13Kernel_traitsIf6__halffS2_fjLj512ELj1ELj4ELj1ELj16ENS_18Kernel_traits_baseILj512EfS2_fS2_fjLj128EEEEELb0ELb0ELb0ELb1EEEvNS_9BwdParamsE --------------------------
	.section	.text._ZN10layer_norm13ln_bwd_kernelINS_13Kernel_traitsIf6__halffS2_fjLj512ELj1ELj4ELj1ELj16ENS_18Kernel_traits_baseILj512EfS2_fS2_fjLj128EEEEELb0ELb0ELb0ELb1EEEvNS_9BwdParamsE,"ax",@progbits
	.align	128
        .global         _ZN10layer_norm13ln_bwd_kernelINS_13Kernel_traitsIf6__halffS2_fjLj512ELj1ELj4ELj1ELj16ENS_18Kernel_traits_baseILj512EfS2_fS2_fjLj128EEEEELb0ELb0ELb0ELb1EEEvNS_9BwdParamsE
        .type           _ZN10layer_norm13ln_bwd_kernelINS_13Kernel_traitsIf6__halffS2_fjLj512ELj1ELj4ELj1ELj16ENS_18Kernel_traits_baseILj512EfS2_fS2_fjLj128EEEEELb0ELb0ELb0ELb1EEEvNS_9BwdParamsE,@function
        .size           _ZN10layer_norm13ln_bwd_kernelINS_13Kernel_traitsIf6__halffS2_fjLj512ELj1ELj4ELj1ELj16ENS_18Kernel_traits_baseILj512EfS2_fS2_fjLj128EEEEELb0ELb0ELb0ELb1EEEvNS_9BwdParamsE,(.L_x_9213 - _ZN10layer_norm13ln_bwd_kernelINS_13Kernel_traitsIf6__halffS2_fjLj512ELj1ELj4ELj1ELj16ENS_18Kernel_traits_baseILj512EfS2_fS2_fjLj128EEEEELb0ELb0ELb0ELb1EEEvNS_9BwdParamsE)
        .other          _ZN10layer_norm13ln_bwd_kernelINS_13Kernel_traitsIf6__halffS2_fjLj512ELj1ELj4ELj1ELj16ENS_18Kernel_traits_baseILj512EfS2_fS2_fjLj128EEEEELb0ELb0ELb0ELb1EEEvNS_9BwdParamsE,@"STO_CUDA_ENTRY STV_DEFAULT"
_ZN10layer_norm13ln_bwd_kernelINS_13Kernel_traitsIf6__halffS2_fjLj512ELj1ELj4ELj1ELj16ENS_18Kernel_traits_baseILj512EfS2_fS2_fjLj128EEEEELb0ELb0ELb0ELb1EEEvNS_9BwdParamsE:
.text._ZN10layer_norm13ln_bwd_kernelINS_13Kernel_traitsIf6__halffS2_fjLj512ELj1ELj4ELj1ELj16ENS_18Kernel_traits_baseILj512EfS2_fS2_fjLj128EEEEELb0ELb0ELb0ELb1EEEvNS_9BwdParamsE:
        /* <DEDUP_REMOVED lines=30> */
.L_x_6388:
        /* <DEDUP_REMOVED lines=32> */
.L_x_6392:
        /* <DEDUP_REMOVED lines=22> */
[----:B------:R3:W2:Y:S04]  /*0540*/  LDG.E.128 R64, desc[UR4][R106.64+0x10] ;  /* 0x000010046a407981 */ /* 0x0006a8000c1e1d00 */
[----:B------:R-:W2:Y:S01]  /*0550*/  LDG.E.128 R60, desc[UR4][R60.64] ;  /* 0x000000043c3c7981 */ /* 0x000ea2000c1e1d00 */
[----:B0-----:R-:W-:-:S03]  /*0560*/  IMAD.WIDE R114, R100, 0x4, R114 ;  /* 0x0000000464727825 */ /* 0x001fc600078e0272 */
[----:B------:R-:W2:Y:S04]  /*0570*/  LDG.E.128 R68, desc[UR4][R116.64] ;  /* 0x0000000474447981 */ /* 0x000ea8000c1e1d00 */
[----:B------:R-:W2:Y:S04]  /*0580*/  LDG.E.128 R76, desc[UR4][R116.64+0x10] ;  /* 0x00001004744c7981 */ /* 0x000ea8000c1e1d00 */
[----:B------:R0:W2:Y:S01]  /*0590*/  LDG.E R105, desc[UR4][R114.64] ;  /* 0x0000000472697981 */ /* 0x0000a2000c1e1900 */
[----:B------:R-:W-:-:S06]  /*05a0*/  IMAD.WIDE.U32 R72, R104, 0x10, R72 ;  /* 0x0000001068487825 */ /* 0x000fcc00078e0048 */
[----:B------:R-:W2:Y:S01]  /*05b0*/  LDG.E.128 R72, desc[UR4][R72.64] ;  /* 0x0000000448487981 */ /* 0x000ea2000c1e1d00 */
[----:B-1----:R-:W-:-:S04]  /*05c0*/  ISETP.NE.U32.AND P1, PT, R94, RZ, PT ;  /* 0x000000ff5e00720c */ /* 0x002fc80003f25070 */
[----:B------:R-:W-:-:S13]  /*05d0*/  ISETP.NE.AND.EX P1, PT, R95, RZ, PT, P1 ;  /* 0x000000ff5f00720c */ /* 0x000fda0003f25310 */
[----:B---3--:R-:W1:Y:S08]  /*05e0*/  @P1 LDC.64 R106, c[0x0][0x2c8] ;  /* 0x0000b200ff6a1b82 */ /* 0x008e700000000a00 */
[----:B------:R-:W3:Y:S01]  /*05f0*/  @P1 LDC.64 R108, c[0x0][0x2c8] ;  /* 0x0000b200ff6c1b82 */ /* 0x000ee20000000a00 */
[----:B------:R-:W-:Y:S01]  /*0600*/  MOV R102, 0x3f800000 ;  /* 0x3f80000000667802 */ /* 0x000fe20000000f00 */
[----:B-1----:R-:W-:-:S05]  /*0610*/  @P1 IMAD.WIDE.U32 R112, R104, 0x20, R106 ;  /* 0x0000002068701825 */ /* 0x002fca00078e006a */
[----:B-----5:R-:W5:Y:S01]  /*0620*/  @P1 LDG.E.128 R20, desc[UR4][R112.64] ;  /* 0x0000000470141981 */ /* 0x020f62000c1e1d00 */
[----:B---3--:R-:W-:-:S03]  /*0630*/  @P1 IMAD.WIDE.U32 R110, R103, 0x20, R108 ;  /* 0x00000020676e1825 */ /* 0x008fc600078e006c */
        /* <DEDUP_REMOVED lines=10> */
[C---:B------:R-:W-:Y:S01]  /*06e0*/  FADD.FTZ R64, -R0.reuse, R64 ;  /* 0x0000004000407221 */ /* 0x040fe20000010100 */
[C---:B0-----:R-:W-:Y:S01]  /*06f0*/  FADD.FTZ R114, -R0.reuse, R65 ;  /* 0x0000004100727221 */ /* 0x041fe20000010100 */
[C---:B------:R-:W-:Y:S01]  /*0700*/  FADD.FTZ R66, -R0.reuse, R66 ;  /* 0x0000004200427221 */ /* 0x040fe20000010100 */
[----:B------:R-:W-:Y:S01]  /*0710*/  FADD.FTZ R116, -R0, R67 ;  /* 0x0000004300747221 */ /* 0x000fe20000010100 */
[----:B------:R-:W-:Y:S02]  /*0720*/  HADD2.F32 R57, -RZ, R60.H0_H0 ;  /* 0x2000003cff397230 */ /* 0x000fe40000004100 */
        /* <DEDUP_REMOVED lines=11> */
[----:B------:R-:W-:-:S02]  /*07e0*/  HADD2.F32 R60, -RZ, R60.H1_H1 ;  /* 0x3000003cff3c7230 */ /* 0x000fc40000004100 */
[----:B------:R-:W-:Y:S01]  /*07f0*/  FMUL.FTZ R69, R105, R56 ;  /* 0x0000003869457220 */ /* 0x000fe20000410000 */
[----:B------:R-:W-:Y:S01]  /*0800*/  FADD.FTZ R99, R57, R99 ;  /* 0x0000006339637221 */ /* 0x000fe20000010000 */
[-C--:B------:R-:W-:Y:S01]  /*0810*/  FFMA.FTZ R101, R0, R57.reuse, R101 ;  /* 0x0000003900657223 */ /* 0x080fe20000010065 */
[----:B-1----:R-:W-:Y:S02]  /*0820*/  HADD2.F32 R112, -RZ, R61.H1_H1 ;  /* 0x3000003dff707230 */ /* 0x002fe40000004100 */
        /* <DEDUP_REMOVED lines=8> */
[----:B---3--:R-:W-:-:S02]  /*08b0*/  HADD2.F32 R110, -RZ, R62.H0_H0 ;  /* 0x2000003eff6e7230 */ /* 0x008fc40000004100 */
[----:B------:R-:W-:Y:S01]  /*08c0*/  FMUL.FTZ R60, R33, R60 ;  /* 0x0000003c213c7220 */ /* 0x000fe20000410000 */
[----:B------:R-:W-:Y:S01]  /*08d0*/  FADD.FTZ R115, RZ, R57 ;  /* 0x00000039ff737221 */ /* 0x000fe20000010000 */
[--C-:B------:R-:W-:Y:S02]  /*08e0*/  HADD2.F32 R62, -RZ, R63.reuse.H0_H0 ;  /* 0x2000003fff3e7230 */ /* 0x100fe40000004100 */
        /* <DEDUP_REMOVED lines=15> */
[----:B------:R-:W-:Y:S01]  /*09e0*/  FMUL.FTZ R64, R105, R64 ;  /* 0x0000004069407220 */ /* 0x000fe20000410000 */
        /* <DEDUP_REMOVED lines=94> */
.L_x_6404:
        /* <DEDUP_REMOVED lines=17> */
[----:B------:R-:W-:Y:S01]  /*10e0*/  FADD.FTZ R116, R72, -R113 ;  /* 0x8000007148747221 */ /* 0x000fe20000010000 */
[-C--:B------:R-:W-:Y:S01]  /*10f0*/  FFMA.FTZ R0, R0, R75.reuse, R110 ;  /* 0x0000004b00007223 */ /* 0x080fe2000001006e */
[----:B------:R-:W-:Y:S01]  /*1100*/  FADD.FTZ R118, R73, -R76 ;  /* 0x8000004c49767221 */ /* 0x000fe20000010000 */
[-CC-:B------:R-:W-:Y:S01]  /*1110*/  FFMA.FTZ R71, R71, R75.reuse, R110.reuse ;  /* 0x0000004b47477223 */ /* 0x180fe2000001006e */
[-CC-:B------:R-:W-:Y:S01]  /*1120*/  FFMA.FTZ R107, R107, R75.reuse, R110.reuse ;  /* 0x0000004b6b6b7223 */ /* 0x180fe2000001006e */
[----:B------:R-:W1:Y:S01]  /*1130*/  LDC.64 R72, c[0x0][0x2f8] ;  /* 0x0000be00ff487b82 */ /* 0x000e620000000a00 */
        /* <DEDUP_REMOVED lines=25> */
[----:B------:R-:W-:Y:S01]  /*12d0*/  FADD.FTZ R106, R106, -R63 ;  /* 0x8000003f6a6a7221 */ /* 0x000fe20000010000 */
[----:B------:R-:W-:Y:S01]  /*12e0*/  FADD.FTZ R108, R108, -R77 ;  /* 0x8000004d6c6c7221 */ /* 0x000fe20000010000 */
[C---:B------:R-:W-:Y:S01]  /*12f0*/  FMUL.FTZ R77, R105.reuse, R64 ;  /* 0x00000040694d7220 */ /* 0x040fe20000410000 */
[C---:B------:R-:W-:Y:S01]  /*1300*/  FMUL.FTZ R76, R105.reuse, R58 ;  /* 0x0000003a694c7220 */ /* 0x040fe20000410000 */
[----:B------:R-:W-:Y:S01]  /*1310*/  FMUL.FTZ R63, R105, R66 ;  /* 0x00000042693f7220 */ /* 0x000fe20000410000 */
[----:B------:R-:W-:Y:S01]  /*1320*/  FADD.FTZ R94, R115, -R94 ;  /* 0x8000005e735e7221 */ /* 0x000fe20000010000 */
[----:B------:R-:W-:Y:S01]  /*1330*/  FADD.FTZ R114, R65, -R70 ;  /* 0x8000004641727221 */ /* 0x000fe20000010000 */
[----:B------:R-:W-:Y:S01]  /*1340*/  FMUL.FTZ R66, R105, R62 ;  /* 0x0000003e69427220 */ /* 0x000fe20000410000 */
[----:B0-----:R-:W-:Y:S01]  /*1350*/  @P1 IMAD.WIDE.U32 R70, R103, 0x20, R68 ;  /* 0x0000002067461825 */ /* 0x001fe200078e0044 */
[----:B------:R-:W-:-:S03]  /*1360*/  SEL R56, R95, R48, P3 ;  /* 0x000000305f387207 */ /* 0x000fc60001800000 */
[----:B------:R-:W-:Y:S01]  /*1370*/  FADD.FTZ R74, R74, -R75 ;  /* 0x8000004b4a4a7221 */ /* 0x000fe20000010000 */
[----:B------:R-:W-:Y:S01]  /*1380*/  SEL R57, R110, R49, P3 ;  /* 0x000000316e397207 */ /* 0x000fe20001800000 */
[----:B------:R-:W-:Y:S01]  /*1390*/  FADD.FTZ R78, R67, -R78 ;  /* 0x8000004e434e7221 */ /* 0x000fe20000010000 */
[----:B------:R-:W-:Y:S01]  /*13a0*/  SEL R58, R107, R50, P3 ;  /* 0x000000326b3a7207 */ /* 0x000fe20001800000 */
[----:B------:R-:W-:Y:S01]  /*13b0*/  @P2 FADD.FTZ R77, R24, R77 ;  /* 0x0000004d184d2221 */ /* 0x000fe20000010000 */
[----:B------:R-:W-:Y:S01]  /*13c0*/  SEL R59, R112, R51, P3 ;  /* 0x00000033703b7207 */ /* 0x000fe20001800000 */
[----:B------:R-:W-:Y:S01]  /*13d0*/  @P2 FADD.FTZ R76, R25, R76 ;  /* 0x0000004c194c2221 */ /* 0x000fe20000010000 */
[----:B------:R-:W-:Y:S01]  /*13e0*/  FMUL.FTZ R69, R105, R94 ;  /* 0x0000005e69457220 */ /* 0x000fe20000410000 */
[----:B------:R-:W-:Y:S01]  /*13f0*/  @P2 FADD.FTZ R63, R26, R63 ;  /* 0x0000003f1a3f2221 */ /* 0x000fe20000010000 */
[----:B------:R-:W-:Y:S01]  /*1400*/  @P2 FADD.FTZ R66, R27, R66 ;  /* 0x000000421b422221 */ /* 0x000fe20000010000 */
[C---:B------:R-:W-:Y:S01]  /*1410*/  FMUL.FTZ R65, R105.reuse, R114 ;  /* 0x0000007269417220 */ /* 0x040fe20000410000 */
[C---:B------:R-:W-:Y:S01]  /*1420*/  FMUL.FTZ R68, R105.reuse, R116 ;  /* 0x0000007469447220 */ /* 0x040fe20000410000 */
[C---:B------:R-:W-:Y:S01]  /*1430*/  FMUL.FTZ R0, R105.reuse, R74 ;  /* 0x0000004a69007220 */ /* 0x040fe20000410000 */
[----:B------:R0:W-:Y:S01]  /*1440*/  @P1 STG.E.128 desc[UR4][R70.64], R56 ;  /* 0x0000003846001986 */ /* 0x0001e2000c101d04 */
[----:B------:R-:W-:Y:S01]  /*1450*/  FMUL.FTZ R67, R105, R78 ;  /* 0x0000004e69437220 */ /* 0x000fe20000410000 */
[----:B-1----:R-:W-:-:S04]  /*1460*/  IMAD.WIDE.U32 R74, R103, 0x10, R72 ;  /* 0x00000010674a7825 */ /* 0x002fc800078e0048 */
[-C--:B------:R-:W-:Y:S01]  /*1470*/  FMUL.FTZ R78, R63, R102.reuse ;  /* 0x000000663f4e7220 */ /* 0x080fe20000410000 */
[----:B------:R-:W-:Y:S01]  /*1480*/  FMUL.FTZ R103, R66, R102 ;  /* 0x0000006642677220 */ /* 0x000fe20000410000 */
[----:B------:R-:W-:Y:S01]  /*1490*/  @P2 FADD.FTZ R69, R20, R69 ;  /* 0x0000004514452221 */ /* 0x000fe20000010000 */
[----:B------:R-:W-:Y:S01]  /*14a0*/  @P2 FADD.FTZ R65, R22, R65 ;  /* 0x0000004116412221 */ /* 0x000fe20000010000 */
[----:B------:R-:W-:Y:S01]  /*14b0*/  @P2 FADD.FTZ R68, R23, R68 ;  /* 0x0000004417442221 */ /* 0x000fe20000010000 */
[C---:B------:R-:W-:Y:S01]  /*14c0*/  FMUL.FTZ R64, R105.reuse, R106 ;  /* 0x0000006a69407220 */ /* 0x040fe20000410000 */
[C---:B------:R-:W-:Y:S01]  /*14d0*/  FMUL.FTZ R79, R105.reuse, R118 ;  /* 0x00000076694f7220 */ /* 0x040fe20000410000 */
[----:B------:R-:W-:Y:S01]  /*14e0*/  FMUL.FTZ R62, R105, R108 ;  /* 0x0000006c693e7220 */ /* 0x000fe20000410000 */
[----:B------:R-:W-:Y:S01]  /*14f0*/  IMAD.WIDE.U32 R72, R104, 0x10, R72 ;  /* 0x0000001068487825 */ /* 0x000fe200078e0048 */
[----:B------:R-:W-:-:S03]  /*1500*/  SEL R48, R69, R48, P3 ;  /* 0x0000003045307207 */ /* 0x000fc60001800000 */
[----:B------:R-:W-:Y:S01]  /*1510*/  @P2 FADD.FTZ R64, R21, R64 ;  /* 0x0000004015402221 */ /* 0x000fe20000010000 */
[----:B------:R-:W-:Y:S01]  /*1520*/  SEL R50, R65, R50, P3 ;  /* 0x0000003241327207 */ /* 0x000fe20001800000 */
[----:B--2---:R-:W-:-:S04]  /*1530*/  @P1 IMAD.WIDE.U32 R104, R104, 0x20, R60 ;  /* 0x0000002068681825 */ /* 0x004fc800078e003c */
[-C--:B------:R-:W-:Y:S01]  /*1540*/  FMUL.FTZ R60, R69, R102.reuse ;  /* 0x00000066453c7220 */ /* 0x080fe20000410000 */
[-C--:B------:R-:W-:Y:S01]  /*1550*/  FMUL.FTZ R69, R65, R102.reuse ;  /* 0x0000006641457220 */ /* 0x080fe20000410000 */
[-C--:B0-----:R-:W-:Y:S01]  /*1560*/  FMUL.FTZ R58, R77, R102.reuse ;  /* 0x000000664d3a7220 */ /* 0x081fe20000410000 */
[-C--:B------:R-:W-:Y:S01]  /*1570*/  FMUL.FTZ R59, R76, R102.reuse ;  /* 0x000000664c3b7220 */ /* 0x080fe20000410000 */
[----:B------:R-:W-:Y:S01]  /*1580*/  SEL R51, R68, R51, P3 ;  /* 0x0000003344337207 */ /* 0x000fe20001800000 */
[----:B------:R-:W-:Y:S01]  /*1590*/  FMUL.FTZ R61, R64, R102 ;  /* 0x00000066403d7220 */ /* 0x000fe20000410000 */
[----:B------:R-:W-:Y:S01]  /*15a0*/  @P2 FADD.FTZ R79, R16, R79 ;  /* 0x0000004f104f2221 */ /* 0x000fe20000010000 */
[----:B------:R-:W-:Y:S01]  /*15b0*/  SEL R49, R64, R49, P3 ;  /* 0x0000003140317207 */ /* 0x000fe20001800000 */
[----:B------:R-:W-:Y:S01]  /*15c0*/  @P2 FADD.FTZ R62, R17, R62 ;  /* 0x0000003e113e2221 */ /* 0x000fe20000010000 */
[----:B------:R-:W-:Y:S01]  /*15d0*/  F2FP.F16.F32.PACK_AB R58, R59, R58 ;  /* 0x0000003a3b3a723e */ /* 0x000fe200000000ff */
[----:B------:R-:W-:Y:S01]  /*15e0*/  @P2 FADD.FTZ R67, R18, R67 ;  /* 0x0000004312432221 */ /* 0x000fe20000010000 */
[----:B------:R-:W-:Y:S01]  /*15f0*/  F2FP.F16.F32.PACK_AB R59, R103, R78 ;  /* 0x0000004e673b723e */ /* 0x000fe200000000ff */
[----:B------:R-:W-:Y:S01]  /*1600*/  FMUL.FTZ R78, R68, R102 ;  /* 0x00000066444e7220 */ /* 0x000fe20000410000 */
[----:B------:R-:W-:Y:S01]  /*1610*/  F2FP.F16.F32.PACK_AB R64, R61, R60 ;  /* 0x0000003c3d40723e */ /* 0x000fe200000000ff */
[----:B------:R-:W-:Y:S01]  /*1620*/  @P2 FADD.FTZ R0, R19, R0 ;  /* 0x0000000013002221 */ /* 0x000fe20000010000 */
        /* <DEDUP_REMOVED lines=31> */
.L_x_6390:
        /* <DEDUP_REMOVED lines=32> */
.L_x_6389:
[----:B------:R-:W-:Y:S05]  /*1a20*/  BSYNC B0 ;  /* 0x0000000000007941 */ /* 0x000fea0003800000 */
.L_x_6387:
        /* <DEDUP_REMOVED lines=107> */
.L_x_6391:
[----:B------:R-:W-:Y:S01]  /*20e0*/  HFMA2.MMA R118, -RZ, RZ, 0, 5.9604644775390625e-08 ;  /* 0x00000001ff767435 */ /* 0x000fe200000001ff */
[----:B------:R-:W-:Y:S01]  /*20f0*/  BSSY B2, `(.L_x_6393) ;  /* 0x0000006000027945 */ /* 0x000fe20003800000 */
[----:B------:R-:W-:Y:S02]  /*2100*/  MOV R119, 0x1f ;  /* 0x0000001f00777802 */ /* 0x000fe40000000f00 */
[----:B------:R-:W-:-:S07]  /*2110*/  MOV R116, 0xffffffff ;  /* 0xffffffff00747802 */ /* 0x000fce0000000f00 */
[----:B-----5:R-:W-:Y:S05]  /*2120*/  WARPSYNC.COLLECTIVE R116, `(.L_x_6394) ;  /* 0x0000000074087348 */ /* 0x020fea0003c00000 */
[----:B------:R0:W1:Y:S02]  /*2130*/  SHFL.BFLY P1, R125, R121, R118, R119 ;  /* 0x0c000076797d7389 */ /* 0x0000640000020077 */
[----:B01---5:R-:W-:Y:S01]  /*2140*/  ENDCOLLECTIVE ;  /* 0x000000000000791b */ /* 0x023fe20003800000 */
.L_x_6394:
[----:B------:R-:W-:Y:S05]  /*2150*/  BSYNC B2 ;  /* 0x0000000000027941 */ /* 0x000fea0003800000 */
.L_x_6393:
        /* <DEDUP_REMOVED lines=9> */
.L_x_6395:
[----:B------:R-:W-:Y:S01]  /*21f0*/  HFMA2.MMA R118, -RZ, RZ, 0, 1.1920928955078125e-07 ;  /* 0x00000002ff767435 */ /* 0x000fe200000001ff */
[----:B------:R-:W-:Y:S02]  /*2200*/  MOV R121, R114 ;  /* 0x0000007200797202 */ /* 0x000fe40000000f00 */
[----:B------:R-:W-:-:S08]  /*2210*/  MOV R75, R125 ;  /* 0x0000007d004b7202 */ /* 0x000fd00000000f00 */
[----:B------:R-:W-:Y:S05]  /*2220*/  WARPSYNC.COLLECTIVE R116, `(.L_x_6396) ;  /* 0x0000000074087348 */ /* 0x000fea0003c00000 */
[----:B------:R0:W1:Y:S02]  /*2230*/  SHFL.BFLY P1, R125, R121, R118, R119 ;  /* 0x0c000076797d7389 */ /* 0x0000640000020077 */
[----:B01----:R-:W-:Y:S01]  /*2240*/  ENDCOLLECTIVE ;  /* 0x000000000000791b */ /* 0x003fe20003800000 */
.L_x_6396:
[----:B------:R-:W-:-:S05]  /*2250*/  FADD.FTZ R75, R110, R75 ;  /* 0x0000004b6e4b7221 */ /* 0x000fca0000010000 */
[----:B------:R-:W-:Y:S02]  /*2260*/  MOV R121, R75 ;  /* 0x0000004b00797202 */ /* 0x000fe40000000f00 */
[----:B------:R-:W-:-:S07]  /*2270*/  MOV R117, R125 ;  /* 0x0000007d00757202 */ /* 0x000fce0000000f00 */
[----:B------:R-:W-:Y:S05]  /*2280*/  WARPSYNC.COLLECTIVE R116, `(.L_x_6397) ;  /* 0x0000000074087348 */ /* 0x000fea0003c00000 */
[----:B------:R0:W1:Y:S02]  /*2290*/  SHFL.BFLY P1, R125, R121, R118, R119 ;  /* 0x0c000076797d7389 */ /* 0x0000640000020077 */
[----:B01----:R-:W-:Y:S01]  /*22a0*/  ENDCOLLECTIVE ;  /* 0x000000000000791b */ /* 0x003fe20003800000 */
.L_x_6397:
[----:B------:R-:W-:Y:S01]  /*22b0*/  FADD.FTZ R122, R114, R117 ;  /* 0x00000075727a7221 */ /* 0x000fe20000010000 */
[----:B------:R-:W-:-:S04]  /*22c0*/  HFMA2.MMA R118, -RZ, RZ, 0, 2.384185791015625e-07 ;  /* 0x00000004ff767435 */ /* 0x000fc800000001ff */
[----:B------:R-:W-:Y:S02]  /*22d0*/  MOV R121, R122 ;  /* 0x0000007a00797202 */ /* 0x000fe40000000f00 */
[----:B------:R-:W-:-:S07]  /*22e0*/  MOV R120, R125 ;  /* 0x0000007d00787202 */ /* 0x000fce0000000f00 */
[----:B------:R-:W-:Y:S05]  /*22f0*/  WARPSYNC.COLLECTIVE R116, `(.L_x_6398) ;  /* 0x0000000074087348 */ /* 0x000fea0003c00000 */
[----:B------:R0:W1:Y:S02]  /*2300*/  SHFL.BFLY P1, R125, R121, R118, R119 ;  /* 0x0c000076797d7389 */ /* 0x0000640000020077 */
[----:B01----:R-:W-:Y:S01]  /*2310*/  ENDCOLLECTIVE ;  /* 0x000000000000791b */ /* 0x003fe20003800000 */
.L_x_6398:
[----:B------:R-:W-:-:S05]  /*2320*/  FADD.FTZ R120, R75, R120 ;  /* 0x000000784b787221 */ /* 0x000fca0000010000 */
[----:B------:R-:W-:Y:S02]  /*2330*/  MOV R121, R120 ;  /* 0x0000007800797202 */ /* 0x000fe40000000f00 */
[----:B------:R-:W-:-:S07]  /*2340*/  MOV R117, R125 ;  /* 0x0000007d00757202 */ /* 0x000fce0000000f00 */
[----:B------:R-:W-:Y:S05]  /*2350*/  WARPSYNC.COLLECTIVE R116, `(.L_x_6399) ;  /* 0x0000000074087348 */ /* 0x000fea0003c00000 */
[----:B------:R0:W1:Y:S02]  /*2360*/  SHFL.BFLY P1, R125, R121, R118, R119 ;  /* 0x0c000076797d7389 */ /* 0x0000640000020077 */
[----:B01----:R-:W-:Y:S01]  /*2370*/  ENDCOLLECTIVE ;  /* 0x000000000000791b */ /* 0x003fe20003800000 */
.L_x_6399:
[----:B------:R-:W-:Y:S01]  /*2380*/  FADD.FTZ R124, R122, R117 ;  /* 0x000000757a7c7221 */ /* 0x000fe20000010000 */
[----:B------:R-:W-:-:S04]  /*2390*/  HFMA2.MMA R118, -RZ, RZ, 0, 4.76837158203125e-07 ;  /* 0x00000008ff767435 */ /* 0x000fc800000001ff */
[----:B------:R-:W-:Y:S02]  /*23a0*/  MOV R121, R124 ;  /* 0x0000007c00797202 */ /* 0x000fe40000000f00 */
[----:B------:R-:W-:-:S07]  /*23b0*/  MOV R123, R125 ;  /* 0x0000007d007b7202 */ /* 0x000fce0000000f00 */
[----:B------:R-:W-:Y:S05]  /*23c0*/  WARPSYNC.COLLECTIVE R116, `(.L_x_6400) ;  /* 0x0000000074087348 */ /* 0x000fea0003c00000 */
[----:B------:R0:W1:Y:S02]  /*23d0*/  SHFL.BFLY P1, R125, R121, R118, R119 ;  /* 0x0c000076797d7389 */ /* 0x0000640000020077 */
[----:B01----:R-:W-:Y:S01]  /*23e0*/  ENDCOLLECTIVE ;  /* 0x000000000000791b */ /* 0x003fe20003800000 */
.L_x_6400:
[----:B------:R-:W-:-:S05]  /*23f0*/  FADD.FTZ R123, R120, R123 ;  /* 0x0000007b787b7221 */ /* 0x000fca0000010000 */
[----:B------:R-:W-:Y:S02]  /*2400*/  MOV R121, R123 ;  /* 0x0000007b00797202 */ /* 0x000fe40000000f00 */
[----:B------:R-:W-:-:S07]  /*2410*/  MOV R117, R125 ;  /* 0x0000007d00757202 */ /* 0x000fce0000000f00 */
[----:B------:R-:W-:Y:S05]  /*2420*/  WARPSYNC.COLLECTIVE R116, `(.L_x_6401) ;  /* 0x0000000074087348 */ /* 0x000fea0003c00000 */
[----:B------:R0:W1:Y:S02]  /*2430*/  SHFL.BFLY P1, R125, R121, R118, R119 ;  /* 0x0c000076797d7389 */ /* 0x0000640000020077 */
[----:B01----:R-:W-:Y:S01]  /*2440*/  ENDCOLLECTIVE ;  /* 0x000000000000791b */ /* 0x003fe20003800000 */
.L_x_6401:
[----:B------:R-:W-:Y:S01]  /*2450*/  FADD.FTZ R117, R124, R117 ;  /* 0x000000757c757221 */ /* 0x000fe20000010000 */
[----:B------:R-:W-:-:S04]  /*2460*/  HFMA2.MMA R118, -RZ, RZ, 0, 9.5367431640625e-07 ;  /* 0x00000010ff767435 */ /* 0x000fc800000001ff */
[----:B------:R-:W-:Y:S02]  /*2470*/  MOV R121, R117 ;  /* 0x0000007500797202 */ /* 0x000fe40000000f00 */
[----:B------:R-:W-:-:S07]  /*2480*/  MOV R110, R125 ;  /* 0x0000007d006e7202 */ /* 0x000fce0000000f00 */
[----:B------:R-:W-:Y:S05]  /*2490*/  WARPSYNC.COLLECTIVE R116, `(.L_x_6402) ;  /* 0x0000000074087348 */ /* 0x000fea0003c00000 */
[----:B------:R0:W1:Y:S02]  /*24a0*/  SHFL.BFLY P1, R125, R121, R118, R119 ;  /* 0x0c000076797d7389 */ /* 0x0000640000020077 */
[----:B01----:R-:W-:Y:S01]  /*24b0*/  ENDCOLLECTIVE ;  /* 0x000000000000791b */ /* 0x003fe20003800000 */
.L_x_6402:
[----:B------:R-:W-:-:S05]  /*24c0*/  FADD.FTZ R114, R123, R110 ;  /* 0x0000006e7b727221 */ /* 0x000fca0000010000 */
[----:B------:R-:W-:Y:S02]  /*24d0*/  MOV R121, R114 ;  /* 0x0000007200797202 */ /* 0x000fe40000000f00 */
[----:B------:R-:W-:-:S07]  /*24e0*/  MOV R110, R125 ;  /* 0x0000007d006e7202 */ /* 0x000fce0000000f00 */
[----:B------:R-:W-:Y:S05]  /*24f0*/  WARPSYNC.COLLECTIVE R116, `(.L_x_6403) ;  /* 0x0000000074087348 */ /* 0x000fea0003c00000 */
[----:B------:R0:W1:Y:S02]  /*2500*/  SHFL.BFLY P1, R125, R121, R118, R119 ;  /* 0x0c000076797d7389 */ /* 0x0000640000020077 */
[----:B01----:R-:W-:Y:S01]  /*2510*/  ENDCOLLECTIVE ;  /* 0x000000000000791b */ /* 0x003fe20003800000 */
.L_x_6403:
[----:B------:R-:W-:Y:S01]  /*2520*/  MOV R75, R125 ;  /* 0x0000007d004b7202 */ /* 0x000fe20000000f00 */
[----:B------:R-:W-:Y:S06]  /*2530*/  BRA `(.L_x_6404) ;  /* 0xffffffe800a47947 */ /* 0x000fec000383ffff */
.L_x_6405:
        /* <DEDUP_REMOVED lines=12> */
.L_x_9213:


//--------------------- .text._ZN10layer_norm13ln_bwd_kernelINS_13Kernel_traitsIf6__halffS2_fjLj512ELj1ELj4ELj1ELj16ENS_18Kernel_traits_baseILj512EfS2_fS2_fjLj128EEEEELb0ELb0ELb1ELb0EEEvNS_9BwdParamsE --------------------------
	.section	.text._ZN10layer_norm13ln_bwd_kernelINS_13Kernel_traitsIf6__halffS2_fjLj512ELj1ELj4ELj1ELj16ENS_18Kernel_traits_baseILj512EfS2_fS2_fjLj128EEEEELb0ELb0ELb1ELb0EEEvNS_9BwdParamsE,"ax",@progbits
	.align	128
        .global         _ZN10layer_norm13ln_bwd_kernelINS_13Kernel_traitsIf6__halffS2_fjLj512ELj1ELj4ELj1ELj16ENS_18Kernel_traits_baseILj512EfS2_fS2_fjLj128EEEEELb0ELb0ELb1ELb0EEEvNS_9BwdParamsE
        .type           _ZN10layer_norm13ln_bwd_kernelINS_13Kernel_traitsIf6__halffS2_fjLj512ELj1ELj4ELj1ELj16ENS_18Kernel_traits_baseILj512EfS2_fS2_fjLj128EEEEELb0ELb0ELb1ELb0EEEvNS_9BwdParamsE,@function
        .size           _ZN10layer_norm13ln_bwd_kernelINS_13Kernel_traitsIf6__halffS2_fjLj512ELj1ELj4ELj1ELj16ENS_18Kernel_traits_baseILj512EfS2_fS2_fjLj128EEEEELb0ELb0ELb1ELb0EEEvNS_9BwdParamsE,(.L_x_9214 - _ZN10layer_norm13ln_bwd_kernelINS_13Kernel_traitsIf6__halffS2_fjLj512ELj1ELj4ELj1ELj16ENS_18Kernel_traits_baseILj512EfS2_fS2_fjLj128EEEEELb0ELb0ELb1ELb0EEEvNS_9BwdParamsE)
        .other          _ZN10layer_norm13ln_bwd_kernelINS_13Kernel_traitsIf6__halffS2_fjLj512ELj1ELj4ELj1ELj16ENS_18Kernel_traits_baseILj512EfS2_fS2_fjLj128EEEEELb0ELb0ELb1ELb0EEEvNS_9BwdParamsE,@"STO_CUDA_ENTRY STV_DEFAULT"
_ZN10layer_norm13ln_bwd_kernelINS_13Kernel_traitsIf6__halffS2_fjLj512ELj1ELj4ELj1ELj16ENS_18Kernel_traits_baseILj512EfS2_fS2_fjLj128EEEEELb0ELb0ELb1ELb0EEEvNS_9BwdParamsE:
.text._ZN10layer_norm13ln_bwd_kernelINS_13Kernel_traitsIf6__halffS2_fjLj512ELj1ELj4ELj1ELj16ENS_18Kernel_traits_baseILj512EfS2_fS2_fjLj128EEEEELb0ELb0ELb1ELb0EEEvNS_9BwdParamsE:
        /* <DEDUP_REMOVED lines=54> */
.L_x_6453:
[----:B-1----:R-:W1:Y:S08]  /*0360*/  LDC.64 R82, c[0x0][0x288] ;  /* 0x0000a200ff527b82 */ /* 0x002e700000000a00 */
        /* <DEDUP_REMOVED lines=26> */
.L_x_6412:
[----:B------:R-:W-:-:S07]  /*0510*/  IADD3 R81, R99, 0x20, RZ ;  /* 0x0000002063517810 */ /* 0x000fce0007ffe0ff */
.L_x_6411:
[----:B------:R-:W-:Y:S05]  /*0520*/  BSYNC B2 ;  /* 0x0000000000027941 */ /* 0x000fea0003800000 */
.L_x_6410:
[----:B------:R-:W-:Y:S01]  /*0530*/  HFMA2.MMA R134, -RZ, RZ, 0, 0 ;  /* 0x00000000ff867435 */ /* 0x000fe200000001ff */
[----:B------:R-:W-:Y:S01]  /*0540*/  MOV R136, RZ ;  /* 0x000000ff00887202 */ /* 0x000fe20000000f00 */
[----:B------:R-:W-:Y:S09]  /*0550*/  @P0 BRA `(.L_x_6413) ;  /* 0x0000000800bc0947 */ /* 0x000ff20003800000 */
[----:B------:R-:W-:-:S05]  /*0560*/  IMAD.WIDE.U32 R92, R81, 0x20, R92 ;  /* 0x00000020515c7825 */ /* 0x000fca00078e005c */
[----:B------:R2:W5:Y:S04]  /*0570*/  LDG.E.128 R8, desc[UR4][R92.64] ;  /* 0x000000045c087981 */ /* 0x000568000c1e1d00 */
[----:B------:R2:W5:Y:S01]  /*0580*/  LDG.E.128 R4, desc[UR4][R92.64+0x10] ;  /* 0x000010045c047981 */ /* 0x000562000c1e1d00 */
[----:B------:R-:W-:Y:S05]  /*0590*/  BRA `(.L_x_6413) ;  /* 0x0000000800ac7947 */ /* 0x000fea0003800000 */
.L_x_6409:
        /* <DEDUP_REMOVED lines=25> */
[----:B------:R0:W5:Y:S04]  /*0730*/  @P1 LDG.E.128 R16, desc[UR4][R94.64] ;  /* 0x000000045e101981 */ /* 0x000168000c1e1d00 */
[----:B------:R0:W5:Y:S01]  /*0740*/  @P1 LDG.E.128 R12, desc[UR4][R94.64+0x10] ;  /* 0x000010045e0c1981 */ /* 0x000162000c1e1d00 */
[----:B------:R-:W-:Y:S02]  /*0750*/  IADD3 R137, R99, 0x20, RZ ;  /* 0x0000002063897810 */ /* 0x000fe40007ffe0ff */
[----:B------:R-:W-:Y:S01]  /*0760*/  IADD3 R133, R133, 0x20, RZ ;  /* 0x0000002085857810 */ /* 0x000fe20007ffe0ff */
[C---:B--2---:R-:W-:Y:S01]  /*0770*/  FADD.FTZ R119, -R131.reuse, R81 ;  /* 0x0000005183777221 */ /* 0x044fe20000010100 */
[C---:B------:R-:W-:Y:S01]  /*0780*/  FADD.FTZ R3, -R131.reuse, R80 ;  /* 0x0000005083037221 */ /* 0x040fe20000010100 */
[C---:B------:R-:W-:Y:S01]  /*0790*/  FADD.FTZ R127, -R131.reuse, R82 ;  /* 0x00000052837f7221 */ /* 0x040fe20000010100 */
[----:B------:R-:W-:-:S02]  /*07a0*/  FADD.FTZ R121, -R131, R83 ;  /* 0x0000005383797221 */ /* 0x000fc40000010100 */
[C---:B-----5:R-:W-:Y:S01]  /*07b0*/  FMUL.FTZ R3, R98.reuse, R3 ;  /* 0x0000000362037220 */ /* 0x060fe20000410000 */
[--C-:B----4-:R-:W-:Y:S02]  /*07c0*/  HADD2.F32 R81, -RZ, R84.reuse.H0_H0 ;  /* 0x20000054ff517230 */ /* 0x110fe40000004100 */
[----:B------:R-:W-:Y:S01]  /*07d0*/  FMUL.FTZ R127, R98, R127 ;  /* 0x0000007f627f7220 */ /* 0x000fe20000410000 */
[----:B------:R-:W-:Y:S02]  /*07e0*/  HADD2.F32 R84, -RZ, R84.H1_H1 ;  /* 0x30000054ff547230 */ /* 0x000fe40000004100 */
[--C-:B------:R-:W-:Y:S02]  /*07f0*/  HADD2.F32 R83, -RZ, R85.reuse.H0_H0 ;  /* 0x20000055ff537230 */ /* 0x100fe40000004100 */
[-C--:B------:R-:W-:Y:S01]  /*0800*/  FMUL.FTZ R128, R64, R81.reuse ;  /* 0x0000005140807220 */ /* 0x080fe20000410000 */
[----:B------:R-:W-:Y:S02]  /*0810*/  HADD2.F32 R80, -RZ, R85.H1_H1 ;  /* 0x30000055ff507230 */ /* 0x000fe40000004100 */
[----:B------:R-:W-:Y:S01]  /*0820*/  FADD.FTZ R32, R32, R81 ;  /* 0x0000005120207221 */ /* 0x000fe20000010000 */
[----:B------:R-:W-:Y:S01]  /*0830*/  FFMA.FTZ R48, R3, R81, R48 ;  /* 0x0000005103307223 */ /* 0x000fe20000010030 */
[----:B------:R-:W-:Y:S01]  /*0840*/  FMUL.FTZ R130, R98, R121 ;  /* 0x0000007962827220 */ /* 0x000fe20000410000 */
[----:B------:R-:W-:Y:S01]  /*0850*/  FMUL.FTZ R126, R65, R84 ;  /* 0x00000054417e7220 */ /* 0x000fe20000410000 */
[----:B------:R-:W-:Y:S01]  /*0860*/  FADD.FTZ R34, R34, R83 ;  /* 0x0000005322227221 */ /* 0x000fe20000010000 */
[-C--:B------:R-:W-:Y:S01]  /*0870*/  FFMA.FTZ R50, R127, R83.reuse, R50 ;  /* 0x000000537f327223 */ /* 0x080fe20000010032 */
[----:B------:R-:W-:Y:S01]  /*0880*/  FMUL.FTZ R124, R66, R83 ;  /* 0x00000053427c7220 */ /* 0x000fe20000410000 */
[----:B------:R-:W-:Y:S01]  /*0890*/  FADD.FTZ R81, RZ, R128 ;  /* 0x00000080ff517221 */ /* 0x000fe20000010000 */
[----:B------:R-:W-:Y:S01]  /*08a0*/  FMUL.FTZ R132, R98, R119 ;  /* 0x0000007762847220 */ /* 0x000fe20000410000 */
[----:B------:R-:W-:Y:S01]  /*08b0*/  FFMA.FTZ R83, R3, R128, RZ ;  /* 0x0000008003537223 */ /* 0x000fe200000100ff */
[----:B------:R-:W-:Y:S01]  /*08c0*/  FADD.FTZ R35, R35, R80 ;  /* 0x0000005023237221 */ /* 0x000fe20000010000 */
[-C--:B------:R-:W-:Y:S01]  /*08d0*/  FFMA.FTZ R51, R130, R80.reuse, R51 ;  /* 0x0000005082337223 */ /* 0x080fe20000010033 */
[----:B------:R-:W-:Y:S01]  /*08e0*/  FMUL.FTZ R123, R67, R80 ;  /* 0x00000050437b7220 */ /* 0x000fe20000410000 */
[----:B------:R-:W-:Y:S01]  /*08f0*/  FADD.FTZ R81, R81, R126 ;  /* 0x0000007e51517221 */ /* 0x000fe20000010000 */
[----:B------:R-:W-:Y:S01]  /*0900*/  FFMA.FTZ R80, R132, R126, R83 ;  /* 0x0000007e84507223 */ /* 0x000fe20000010053 */
[----:B------:R-:W-:-:S02]  /*0910*/  HADD2.F32 R85, -RZ, R86.H0_H0 ;  /* 0x20000056ff557230 */ /* 0x000fc40000004100 */
[----:B---3--:R-:W-:Y:S01]  /*0920*/  FADD.FTZ R125, -R131, R88 ;  /* 0x00000058837d7221 */ /* 0x008fe20000010100 */
[----:B------:R-:W-:Y:S01]  /*0930*/  FADD.FTZ R82, R81, R124 ;  /* 0x0000007c51527221 */ /* 0x000fe20000010000 */
[----:B------:R-:W-:Y:S01]  /*0940*/  FFMA.FTZ R81, R127, R124, R80 ;  /* 0x0000007c7f517223 */ /* 0x000fe20000010050 */
[--C-:B------:R-:W-:Y:S02]  /*0950*/  HADD2.F32 R117, -RZ, R87.reuse.H0_H0 ;  /* 0x20000057ff757230 */ /* 0x100fe40000004100 */
[----:B------:R-:W-:Y:S02]  /*0960*/  HADD2.F32 R116, -RZ, R87.H1_H1 ;  /* 0x30000057ff747230 */ /* 0x000fe40000004100 */
[C---:B------:R-:W-:Y:S01]  /*0970*/  FADD.FTZ R87, -R131.reuse, R90 ;  /* 0x0000005a83577221 */ /* 0x040fe20000010100 */
[----:B------:R-:W-:Y:S02]  /*0980*/  HADD2.F32 R86, -RZ, R86.H1_H1 ;  /* 0x30000056ff567230 */ /* 0x000fe40000004100 */
[C---:B------:R-:W-:Y:S01]  /*0990*/  FADD.FTZ R89, -R131.reuse, R89 ;  /* 0x0000005983597221 */ /* 0x040fe20000010100 */
[----:B------:R-:W-:Y:S01]  /*09a0*/  FMUL.FTZ R125, R98, R125 ;  /* 0x0000007d627d7220 */ /* 0x000fe20000410000 */
[----:B------:R-:W-:Y:S01]  /*09b0*/  FMUL.FTZ R121, R60, R85 ;  /* 0x000000553c797220 */ /* 0x000fe20000410000 */
        /* <DEDUP_REMOVED lines=26> */
[----:B0-----:R-:W-:-:S07]  /*0b60*/  FFMA.FTZ R136, R118, R116, R83 ;  /* 0x0000007476887223 */ /* 0x001fce0000010053 */
.L_x_6415:
[----:B------:R-:W-:Y:S05]  /*0b70*/  BSYNC B2 ;  /* 0x0000000000027941 */ /* 0x000fea0003800000 */
.L_x_6414:
        /* <DEDUP_REMOVED lines=11> */
[----:B------:R-:W5:Y:S04]  /*0c30*/  @P1 LDG.E.128 R8, desc[UR4][R92.64] ;  /* 0x000000045c081981 */ /* 0x000f68000c1e1d00 */
[----:B------:R0:W5:Y:S01]  /*0c40*/  @P1 LDG.E.128 R4, desc[UR4][R92.64+0x10] ;  /* 0x000010045c041981 */ /* 0x000162000c1e1d00 */
[----:B--2---:R-:W-:-:S04]  /*0c50*/  FADD.FTZ R115, -R131, R80 ;  /* 0x0000005083737221 */ /* 0x004fc80000010100 */
[----:B-----5:R-:W-:Y:S01]  /*0c60*/  FMUL.FTZ R115, R98, R115 ;  /* 0x0000007362737220 */ /* 0x020fe20000410000 */
        /* <DEDUP_REMOVED lines=10> */
[C---:B------:R-:W-:Y:S01]  /*0d10*/  FMUL.FTZ R113, R98.reuse, R113 ;  /* 0x0000007162717220 */ /* 0x040fe20000410000 */
[----:B------:R-:W-:Y:S01]  /*0d20*/  FMUL.FTZ R112, R98, R83 ;  /* 0x0000005362707220 */ /* 0x000fe20000410000 */
[----:B------:R-:W-:Y:S01]  /*0d30*/  FMUL.FTZ R110, R57, R84 ;  /* 0x00000054396e7220 */ /* 0x000fe20000410000 */
[----:B------:R-:W-:Y:S01]  /*0d40*/  FADD.FTZ R81, R134, R111 ;  /* 0x0000006f86517221 */ /* 0x000fe20000010000 */
[----:B------:R-:W-:Y:S01]  /*0d50*/  FFMA.FTZ R83, R115, R111, R136 ;  /* 0x0000006f73537223 */ /* 0x000fe20000010088 */
[----:B------:R-:W-:Y:S02]  /*0d60*/  HADD2.F32 R108, -RZ, R85.H1_H1 ;  /* 0x30000055ff6c7230 */ /* 0x000fe40000004100 */
[----:B---3--:R-:W-:Y:S01]  /*0d70*/  FADD.FTZ R107, -R131, R88 ;  /* 0x00000058836b7221 */ /* 0x008fe20000010100 */
        /* <DEDUP_REMOVED lines=12> */
[----:B------:R-:W-:Y:S02]  /*0e40*/  HADD2.F32 R86, -RZ, R86.H1_H1 ;  /* 0x30000056ff567230 */ /* 0x000fe40000004100 */
[----:B------:R-:W-:Y:S01]  /*0e50*/  FADD.FTZ R20, R20, R105 ;  /* 0x0000006914147221 */ /* 0x000fe20000010000 */
[-C--:B------:R-:W-:Y:S01]  /*0e60*/  FFMA.FTZ R36, R107, R105.reuse, R36 ;  /* 0x000000696b247223 */ /* 0x080fe20000010024 */
[----:B------:R-:W-:Y:S01]  /*0e70*/  FADD.FTZ R89, -R131, R89 ;  /* 0x0000005983597221 */ /* 0x000fe20000010100 */
        /* <DEDUP_REMOVED lines=9> */
[----:B0-----:R-:W-:Y:S02]  /*0f10*/  HADD2.F32 R92, -RZ, R87.H1_H1 ;  /* 0x30000057ff5c7230 */ /* 0x001fe40000004100 */
        /* <DEDUP_REMOVED lines=19> */
.L_x_6413:
[----:B------:R-:W-:Y:S05]  /*1050*/  BSYNC B1 ;  /* 0x0000000000017941 */ /* 0x000fea0003800000 */
.L_x_6408:
        /* <DEDUP_REMOVED lines=20> */
.L_x_6465:
[----:B-----5:R-:W-:Y:S01]  /*11a0*/  ISETP.GE.AND P5, PT, R129, 0x1, PT ;  /* 0x000000018100780c */ /* 0x020fe20003fa6270 */
[----:B----4-:R-:W-:Y:S01]  /*11b0*/  FADD.FTZ R81, R84, R81 ;  /* 0x0000005154517221 */ /* 0x010fe20000010000 */
[----:B0-----:R-:W-:Y:S01]  /*11c0*/  FADD.FTZ R83, R86, R83 ;  /* 0x0000005356537221 */ /* 0x001fe20000010000 */
[----:B------:R-:W-:Y:S01]  /*11d0*/  ISETP.NE.AND P1, PT, R135, RZ, PT ;  /* 0x000000ff8700720c */ /* 0x000fe20003f25270 */
[----:B------:R-:W-:Y:S01]  /*11e0*/  BSSY B1, `(.L_x_6417) ;  /* 0x00000a5000017945 */ /* 0x000fe20003800000 */
[----:B------:R-:W-:Y:S01]  /*11f0*/  FMUL.FTZ R81, R81, UR8 ;  /* 0x0000000851517c20 */ /* 0x000fe20008410000 */
[----:B---3--:R-:W-:-:S04]  /*1200*/  FMUL.FTZ R84, R83, UR8 ;  /* 0x0000000853547c20 */ /* 0x008fc80008410000 */
[----:B------:R-:W-:-:S03]  /*1210*/  FSEL R89, R81, RZ, !P1 ;  /* 0x000000ff51597208 */ /* 0x000fc60004800000 */
        /* <DEDUP_REMOVED lines=8> */
[----:B------:R-:W0:Y:S01]  /*12a0*/  LDC.64 R82, c[0x0][0x308] ;  /* 0x0000c200ff527b82 */ /* 0x000e220000000a00 */
[----:B------:R-:W-:Y:S07]  /*12b0*/  BSSY B2, `(.L_x_6419) ;  /* 0x0000019000027945 */ /* 0x000fee0003800000 */
[----:B------:R-:W3:Y:S08]  /*12c0*/  @!P4 LDC.64 R86, c[0x0][0x2c8] ;  /* 0x0000b200ff56cb82 */ /* 0x000ef00000000a00 */
        /* <DEDUP_REMOVED lines=23> */
.L_x_6420:
[----:B------:R-:W-:Y:S05]  /*1440*/  BSYNC B2 ;  /* 0x0000000000027941 */ /* 0x000fea0003800000 */
.L_x_6419:
        /* <DEDUP_REMOVED lines=11> */
.L_x_6422:
[----:B------:R-:W-:Y:S05]  /*1500*/  BSYNC B2 ;  /* 0x0000000000027941 */ /* 0x000fea0003800000 */
.L_x_6421:
        /* <DEDUP_REMOVED lines=11> */
.L_x_6424:
[----:B------:R-:W-:Y:S05]  /*15c0*/  BSYNC B2 ;  /* 0x0000000000027941 */ /* 0x000fea0003800000 */
.L_x_6423:
        /* <DEDUP_REMOVED lines=11> */
.L_x_6426:
[----:B------:R-:W-:Y:S05]  /*1680*/  BSYNC B2 ;  /* 0x0000000000027941 */ /* 0x000fea0003800000 */
.L_x_6425:
        /* <DEDUP_REMOVED lines=11> */
.L_x_6428:
[----:B------:R-:W-:Y:S05]  /*1740*/  BSYNC B2 ;  /* 0x0000000000027941 */ /* 0x000fea0003800000 */
.L_x_6427:
        /* <DEDUP_REMOVED lines=11> */
.L_x_6430:
[----:B------:R-:W-:Y:S05]  /*1800*/  BSYNC B2 ;  /* 0x0000000000027941 */ /* 0x000fea0003800000 */
.L_x_6429:
        /* <DEDUP_REMOVED lines=11> */
.L_x_6432:
[----:B------:R-:W-:Y:S05]  /*18c0*/  BSYNC B2 ;  /* 0x0000000000027941 */ /* 0x000fea0003800000 */
.L_x_6431:
        /* <DEDUP_REMOVED lines=11> */
.L_x_6434:
[----:B------:R-:W-:Y:S05]  /*1980*/  BSYNC B2 ;  /* 0x0000000000027941 */ /* 0x000fea0003800000 */
.L_x_6433:
[----:B------:R-:W-:Y:S01]  /*1990*/  ISETP.NE.U32.AND P6, PT, R82, RZ, PT ;  /* 0x000000ff5200720c */ /* 0x000fe20003fc5070 */
[----:B------:R-:W-:Y:S01]  /*19a0*/  @P5 FMUL.FTZ R82, R91, R140 ;  /* 0x0000008c5b525220 */ /* 0x000fe20000410000 */
[----:B------:R-:W-:Y:S01]  /*19b0*/  @P5 FMUL.FTZ R133, R93, R142 ;  /* 0x0000008e5d855220 */ /* 0x000fe20000410000 */
[----:B-1----:R-:W-:Y:S01]  /*19c0*/  @P5 FMUL.FTZ R95, R131, R95 ;  /* 0x0000005f835f5220 */ /* 0x002fe20000410000 */
[----:B------:R-:W-:Y:S01]  /*19d0*/  ISETP.NE.AND.EX P6, PT, R83, RZ, PT, P6 ;  /* 0x000000ff5300720c */ /* 0x000fe20003fc5360 */
[----:B--2---:R-:W-:Y:S01]  /*19e0*/  @P5 FMUL.FTZ R92, R137, R92 ;  /* 0x0000005c895c5220 */ /* 0x004fe20000410000 */
[----:B------:R-:W-:Y:S01]  /*19f0*/  @P5 F2FP.F16.F32.PACK_AB R86, RZ, R82 ;  /* 0x00000052ff56523e */ /* 0x000fe200000000ff */
[----:B0-----:R-:W-:Y:S01]  /*1a00*/  @P5 FMUL.FTZ R87, R90, R139 ;  /* 0x0000008b5a575220 */ /* 0x001fe20000410000 */
[----:B------:R-:W0:Y:S01]  /*1a10*/  @P5 LDC.64 R82, c[0x0][0x2f8] ;  /* 0x0000be00ff525b82 */ /* 0x000e220000000a00 */
[----:B------:R-:W-:Y:S01]  /*1a20*/  @P5 FMUL.FTZ R129, R134, R129 ;  /* 0x0000008186815220 */ /* 0x000fe20000410000 */
        /* <DEDUP_REMOVED lines=32> */
.L_x_6418:
[----:B------:R-:W-:Y:S05]  /*1c30*/  BSYNC B1 ;  /* 0x0000000000017941 */ /* 0x000fea0003800000 */
.L_x_6417:
[----:B------:R-:W-:Y:S04]  /*1c40*/  BSSY B1, `(.L_x_6435) ;  /* 0x0000099000017945 */ /* 0x000fe80003800000 */
[----:B------:R-:W-:Y:S05]  /*1c50*/  @!P3 BRA `(.L_x_6436) ;  /* 0x00000008005cb947 */ /* 0x000fea0003800000 */
[----:B0-----:R-:W0:Y:S01]  /*1c60*/  LDC.64 R82, c[0x0][0x308] ;  /* 0x0000c200ff527b82 */ /* 0x001e220000000a00 */
        /* <DEDUP_REMOVED lines=25> */
.L_x_6438:
[----:B------:R-:W-:Y:S05]  /*1e00*/  BSYNC B2 ;  /* 0x0000000000027941 */ /* 0x000fea0003800000 */
.L_x_6437:
        /* <DEDUP_REMOVED lines=11> */
.L_x_6440:
[----:B------:R-:W-:Y:S05]  /*1ec0*/  BSYNC B2 ;  /* 0x0000000000027941 */ /* 0x000fea0003800000 */
.L_x_6439:
        /* <DEDUP_REMOVED lines=11> */
.L_x_6442:
[----:B------:R-:W-:Y:S05]  /*1f80*/  BSYNC B2 ;  /* 0x0000000000027941 */ /* 0x000fea0003800000 */
.L_x_6441:
        /* <DEDUP_REMOVED lines=11> */
.L_x_6444:
[----:B------:R-:W-:Y:S05]  /*2040*/  BSYNC B2 ;  /* 0x0000000000027941 */ /* 0x000fea0003800000 */
.L_x_6443:
        /* <DEDUP_REMOVED lines=11> */
.L_x_6446:
[----:B------:R-:W-:Y:S05]  /*2100*/  BSYNC B2 ;  /* 0x0000000000027941 */ /* 0x000fea0003800000 */
.L_x_6445:
        /* <DEDUP_REMOVED lines=11> */
.L_x_6448:
[----:B------:R-:W-:Y:S05]  /*21c0*/  BSYNC B2 ;  /* 0x0000000000027941 */ /* 0x000fea0003800000 */
.L_x_6447:
        /* <DEDUP_REMOVED lines=11> */
.L_x_6450:
[----:B------:R-:W-:Y:S05]  /*2280*/  BSYNC B2 ;  /* 0x0000000000027941 */ /* 0x000fea0003800000 */
.L_x_6449:
        /* <DEDUP_REMOVED lines=11> */
.L_x_6452:
[----:B------:R-:W-:Y:S05]  /*2340*/  BSYNC B2 ;  /* 0x0000000000027941 */ /* 0x000fea0003800000 */
.L_x_6451:
        /* <DEDUP_REMOVED lines=40> */
.L_x_6436:
[----:B------:R-:W-:Y:S05]  /*25d0*/  BSYNC B1 ;  /* 0x0000000000017941 */ /* 0x000fea0003800000 */
.L_x_6435:
[----:B0--3--:R-:W0:Y:S02]  /*25e0*/  LDC.64 R80, c[0x0][0x210] ;  /* 0x00008400ff507b82 */ /* 0x009e240000000a00 */
[----:B0-----:R-:W-:-:S04]  /*25f0*/  LEA R0, R80, R0, 0x2 ;  /* 0x0000000050007211 */ /* 0x001fc800078e10ff */
[----:B------:R-:W-:-:S13]  /*2600*/  ISETP.GE.AND P1, PT, R0, R81, PT ;  /* 0x000000510000720c */ /* 0x000fda0003f26270 */
[----:B------:R-:W-:Y:S05]  /*2610*/  @!P1 BRA `(.L_x_6453) ;  /* 0xffffffdc00509947 */ /* 0x000fea000383ffff */
.L_x_6407:
[----:B------:R-:W-:Y:S05]  /*2620*/  BSYNC B0 ;  /* 0x0000000000007941 */ /* 0x000fea0003800000 */
.L_x_6406:
[----:B------:R-:W0:Y:S01]  /*2630*/  S2R R3, SR_CgaCtaId ;  /* 0x0000000000037919 */ /* 0x000e220000008800 */
[----:B------:R-:W-:Y:S01]  /*2640*/  SHF.R.U32.HI R2, RZ, 0x5, R96 ;  /* 0x00000005ff027819 */ /* 0x000fe20000011660 */
[----:B------:R-:W-:Y:S05]  /*2650*/  WARPSYNC.ALL ;  /* 0x0000000000007948 */ /* 0x000fea0003800000 */
[----:B------:R-:W-:Y:S01]  /*2660*/  MOV R0, 0x400 ;  /* 0x0000040000007802 */ /* 0x000fe20000000f00 */
[----:B------:R-:W3:Y:S01]  /*2670*/  S2R R16, SR_CTAID.X ;  /* 0x0000000000107919 */ /* 0x000ee20000002500 */
        /* <DEDUP_REMOVED lines=12> */
[----:B---3--:R-:W-:Y:S02]  /*2740*/  IMAD R97, R16, R97, RZ ;  /* 0x0000006110617224 */ /* 0x008fe400078e02ff */
[----:B------:R-:W-:Y:S03]  /*2750*/  STS.128 [R0], R32 ;  /* 0x0000002000007388 */ /* 0x000fe60000000c00 */
[----:B------:R-:W-:Y:S01]  /*2760*/  IADD3 R96, P4, R97, R96, RZ ;  /* 0x0000006061607210 */ /* 0x000fe20007f9e0ff */
[----:B------:R-:W-:Y:S04]  /*2770*/  STS.128 [R0+0x10], R28 ;  /* 0x0000101c00007388 */ /* 0x000fe80000000c00 */
[----:B------:R-:W-:Y:S04]  /*2780*/  STS.128 [R0+0x400], R24 ;  /* 0x0004001800007388 */ /* 0x000fe80000000c00 */
[----:B------:R-:W-:Y:S01]  /*2790*/  STS.128 [R0+0x410], R20 ;  /* 0x0004101400007388 */ /* 0x000fe20000000c00 */
[----:B------:R-:W-:Y:S06]  /*27a0*/  BAR.SYNC.DEFER_BLOCKING 0x0 ;  /* 0x0000000000007b1d */ /* 0x000fec0000010000 */
[----:B------:R-:W0:Y:S04]  /*27b0*/  LDS R2, [R3] ;  /* 0x0000000003027984 */ /* 0x000e280000000800 */
[----:B------:R-:W3:Y:S04]  /*27c0*/  LDS R7, [R3+0x800] ;  /* 0x0008000003077984 */ /* 0x000ee80000000800 */
[----:B------:R-:W4:Y:S04]  /*27d0*/  LDS R4, [R3+0x200] ;  /* 0x0002000003047984 */ /* 0x000f280000000800 */
[----:B------:R-:W1:Y:S04]  /*27e0*/  LDS R5, [R3+0x400] ;  /* 0x0004000003057984 */ /* 0x000e680000000800 */
        /* <DEDUP_REMOVED lines=13> */
[----:B-1----:R-:W-:-:S03]  /*28c0*/  FADD.FTZ R5, RZ, R5 ;  /* 0x00000005ff057221 */ /* 0x002fc60000010000 */
[----:B------:R-:W1:Y:S01]  /*28d0*/  LDS R12, [R3+0x1c00] ;  /* 0x001c0000030c7984 */ /* 0x000e620000000800 */
[----:B--2---:R-:W-:-:S03]  /*28e0*/  FADD.FTZ R6, RZ, R6 ;  /* 0x00000006ff067221 */ /* 0x004fc60000010000 */
[----:B------:R-:W2:Y:S01]  /*28f0*/  LDS R23, [R3+0x1e00] ;  /* 0x001e000003177984 */ /* 0x000ea20000000800 */
        /* <DEDUP_REMOVED lines=8> */
[----:B------:R-:W-:Y:S02]  /*2980*/  IMAD.SHL.U32 R10, R96, 0x4, RZ ;  /* 0x00000004600a7824 */ /* 0x000fe400078e00ff */
[----:B0-----:R-:W-:-:S03]  /*2990*/  FADD.FTZ R6, R6, R17 ;  /* 0x0000001106067221 */ /* 0x001fc60000010000 */
[----:B------:R-:W-:Y:S01]  /*29a0*/  IADD3 R18, P4, R10, UR6, RZ ;  /* 0x000000060a127c10 */ /* 0x000fe2000ff9e0ff */
[----:B------:R-:W-:Y:S01]  /*29b0*/  STS.128 [R0], R48 ;  /* 0x0000003000007388 */ /* 0x000fe20000000c00 */
[----:B---3--:R-:W-:Y:S01]  /*29c0*/  FADD.FTZ R19, R2, R19 ;  /* 0x0000001302137221 */ /* 0x008fe20000010000 */
[----:B------:R-:W-:Y:S02]  /*29d0*/  SHF.L.U64.HI R2, R96, 0x2, R9 ;  /* 0x0000000260027819 */ /* 0x000fe40000010209 */
[----:B------:R-:W-:Y:S01]  /*29e0*/  STS.128 [R0+0x10], R44 ;  /* 0x0000102c00007388 */ /* 0x000fe20000000c00 */
[----:B----4-:R-:W-:-:S03]  /*29f0*/  FADD.FTZ R21, R4, R21 ;  /* 0x0000001504157221 */ /* 0x010fc60000010000 */
[----:B------:R-:W-:Y:S01]  /*2a00*/  STS.128 [R0+0x400], R40 ;  /* 0x0004002800007388 */ /* 0x000fe20000000c00 */
[----:B-1----:R-:W-:-:S03]  /*2a10*/  FADD.FTZ R9, R5, R12 ;  /* 0x0000000c05097221 */ /* 0x002fc60000010000 */
[----:B------:R-:W-:Y:S01]  /*2a20*/  STS.128 [R0+0x410], R36 ;  /* 0x0004102400007388 */ /* 0x000fe20000000c00 */
[----:B--2---:R-:W-:Y:S01]  /*2a30*/  FADD.FTZ R23, R6, R23 ;  /* 0x0000001706177221 */ /* 0x004fe20000010000 */
        /* <DEDUP_REMOVED lines=75> */
.L_x_6416:
[----:B------:R-:W-:Y:S01]  /*2ef0*/  HFMA2.MMA R90, -RZ, RZ, 0, 5.9604644775390625e-08 ;  /* 0x00000001ff5a7435 */ /* 0x000fe200000001ff */
[----:B------:R-:W-:Y:S01]  /*2f00*/  BSSY B1, `(.L_x_6454) ;  /* 0x0000007000017945 */ /* 0x000fe20003800000 */
[----:B------:R-:W-:Y:S01]  /*2f10*/  MOV R91, R134 ;  /* 0x00000086005b7202 */ /* 0x000fe20000000f00 */
[----:B------:R-:W-:Y:S01]  /*2f20*/  IMAD.MOV.U32 R88, RZ, RZ, -0x1 ;  /* 0xffffffffff587424 */ /* 0x000fe200078e00ff */
[----:B--2---:R-:W-:-:S07]  /*2f30*/  MOV R93, 0x1f ;  /* 0x0000001f005d7802 */ /* 0x004fce0000000f00 */
[----:B01---5:R-:W-:Y:S05]  /*2f40*/  WARPSYNC.COLLECTIVE R88, `(.L_x_6455) ;  /* 0x0000000058087348 */ /* 0x023fea0003c00000 */
[----:B------:R2:W3:Y:S02]  /*2f50*/  SHFL.BFLY P1, R89, R91, R90, R93 ;  /* 0x0c00005a5b597389 */ /* 0x0004e4000002005d */
[----:B0123-5:R-:W-:Y:S01]  /*2f60*/  ENDCOLLECTIVE ;  /* 0x000000000000791b */ /* 0x02ffe20003800000 */
.L_x_6455:
[----:B------:R-:W-:Y:S05]  /*2f70*/  BSYNC B1 ;  /* 0x0000000000017941 */ /* 0x000fea0003800000 */
.L_x_6454:
        /* <DEDUP_REMOVED lines=8> */
.L_x_6456:
[----:B------:R-:W-:Y:S01]  /*3000*/  FADD.FTZ R81, R81, R134 ;  /* 0x0000008651517221 */ /* 0x000fe20000010000 */
[----:B------:R-:W-:-:S04]  /*3010*/  HFMA2.MMA R90, -RZ, RZ, 0, 1.1920928955078125e-07 ;  /* 0x00000002ff5a7435 */ /* 0x000fc800000001ff */
[----:B------:R-:W-:Y:S02]  /*3020*/  MOV R91, R81 ;  /* 0x00000051005b7202 */ /* 0x000fe40000000f00 */
[----:B------:R-:W-:-:S07]  /*3030*/  MOV R83, R89 ;  /* 0x0000005900537202 */ /* 0x000fce0000000f00 */
[----:B------:R-:W-:Y:S05]  /*3040*/  WARPSYNC.COLLECTIVE R88, `(.L_x_6457) ;  /* 0x0000000058087348 */ /* 0x000fea0003c00000 */
[----:B------:R0:W1:Y:S02]  /*3050*/  SHFL.BFLY P1, R89, R91, R90, R93 ;  /* 0x0c00005a5b597389 */ /* 0x000064000002005d */
[----:B01----:R-:W-:Y:S01]  /*3060*/  ENDCOLLECTIVE ;  /* 0x000000000000791b */ /* 0x003fe20003800000 */
.L_x_6457:
[----:B------:R-:W-:-:S05]  /*3070*/  FADD.FTZ R83, R83, R136 ;  /* 0x0000008853537221 */ /* 0x000fca0000010000 */
[----:B------:R-:W-:Y:S02]  /*3080*/  MOV R91, R83 ;  /* 0x00000053005b7202 */ /* 0x000fe40000000f00 */
[----:B------:R-:W-:-:S07]  /*3090*/  MOV R80, R89 ;  /* 0x0000005900507202 */ /* 0x000fce0000000f00 */
[----:B------:R-:W-:Y:S05]  /*30a0*/  WARPSYNC.COLLECTIVE R88, `(.L_x_6458) ;  /* 0x0000000058087348 */ /* 0x000fea0003c00000 */
[----:B------:R0:W1:Y:S02]  /*30b0*/  SHFL.BFLY P1, R89, R91, R90, R93 ;  /* 0x0c00005a5b597389 */ /* 0x000064000002005d */
[----:B01----:R-:W-:Y:S01]  /*30c0*/  ENDCOLLECTIVE ;  /* 0x000000000000791b */ /* 0x003fe20003800000 */
.L_x_6458:
[----:B------:R-:W-:-:S05]  /*30d0*/  FADD.FTZ R80, R81, R80 ;  /* 0x0000005051507221 */ /* 0x000fca0000010000 */
[----:B------:R-:W-:Y:S01]  /*30e0*/  MOV R91, R80 ;  /* 0x00000050005b7202 */ /* 0x000fe20000000f00 */
[----:B------:R-:W-:Y:S01]  /*30f0*/  IMAD.MOV.U32 R90, RZ, RZ, 0x4 ;  /* 0x00000004ff5a7424 */ /* 0x000fe200078e00ff */
[----:B------:R-:W-:-:S07]  /*3100*/  MOV R82, R89 ;  /* 0x0000005900527202 */ /* 0x000fce0000000f00 */
[----:B------:R-:W-:Y:S05]  /*3110*/  WARPSYNC.COLLECTIVE R88, `(.L_x_6459) ;  /* 0x0000000058087348 */ /* 0x000fea0003c00000 */
[----:B------:R0:W1:Y:S02]  /*3120*/  SHFL.BFLY P1, R89, R91, R90, R93 ;  /* 0x0c00005a5b597389 */ /* 0x000064000002005d */
[----:B01----:R-:W-:Y:S01]  /*3130*/  ENDCOLLECTIVE ;  /* 0x000000000000791b */ /* 0x003fe20003800000 */
.L_x_6459:
[----:B------:R-:W-:-:S05]  /*3140*/  FADD.FTZ R82, R83, R82 ;  /* 0x0000005253527221 */ /* 0x000fca0000010000 */
[----:B------:R-:W-:Y:S02]  /*3150*/  MOV R91, R82 ;  /* 0x00000052005b7202 */ /* 0x000fe40000000f00 */
[----:B------:R-:W-:-:S07]  /*3160*/  MOV R85, R89 ;  /* 0x0000005900557202 */ /* 0x000fce0000000f00 */
[----:B------:R-:W-:Y:S05]  /*3170*/  WARPSYNC.COLLECTIVE R88, `(.L_x_6460) ;  /* 0x0000000058087348 */ /* 0x000fea0003c00000 */
[----:B------:R0:W1:Y:S02]  /*3180*/  SHFL.BFLY P1, R89, R91, R90, R93 ;  /* 0x0c00005a5b597389 */ /* 0x000064000002005d */
[----:B01----:R-:W-:Y:S01]  /*3190*/  ENDCOLLECTIVE ;  /* 0x000000000000791b */ /* 0x003fe20003800000 */
.L_x_6460:
[----:B------:R-:W-:Y:S01]  /*31a0*/  FADD.FTZ R85, R80, R85 ;  /* 0x0000005550557221 */ /* 0x000fe20000010000 */
[----:B------:R-:W-:-:S04]  /*31b0*/  HFMA2.MMA R90, -RZ, RZ, 0, 4.76837158203125e-07 ;  /* 0x00000008ff5a7435 */ /* 0x000fc800000001ff */
[----:B------:R-:W-:Y:S02]  /*31c0*/  MOV R91, R85 ;  /* 0x00000055005b7202 */ /* 0x000fe40000000f00 */
[----:B------:R-:W-:-:S07]  /*31d0*/  MOV R87, R89 ;  /* 0x0000005900577202 */ /* 0x000fce0000000f00 */
[----:B------:R-:W-:Y:S05]  /*31e0*/  WARPSYNC.COLLECTIVE R88, `(.L_x_6461) ;  /* 0x0000000058087348 */ /* 0x000fea0003c00000 */
[----:B------:R0:W1:Y:S02]  /*31f0*/  SHFL.BFLY P1, R89, R91, R90, R93 ;  /* 0x0c00005a5b597389 */ /* 0x000064000002005d */
[----:B01----:R-:W-:Y:S01]  /*3200*/  ENDCOLLECTIVE ;  /* 0x000000000000791b */ /* 0x003fe20003800000 */
.L_x_6461:
[----:B------:R-:W-:-:S05]  /*3210*/  FADD.FTZ R87, R82, R87 ;  /* 0x0000005752577221 */ /* 0x000fca0000010000 */
[----:B------:R-:W-:Y:S02]  /*3220*/  MOV R91, R87 ;  /* 0x00000057005b7202 */ /* 0x000fe40000000f00 */
[----:B------:R-:W-:-:S07]  /*3230*/  MOV R84, R89 ;  /* 0x0000005900547202 */ /* 0x000fce0000000f00 */
[----:B------:R-:W-:Y:S05]  /*3240*/  WARPSYNC.COLLECTIVE R88, `(.L_x_6462) ;  /* 0x0000000058087348 */ /* 0x000fea0003c00000 */
[----:B------:R0:W1:Y:S02]  /*3250*/  SHFL.BFLY P1, R89, R91, R90, R93 ;  /* 0x0c00005a5b597389 */ /* 0x000064000002005d */
[----:B01----:R-:W-:Y:S01]  /*3260*/  ENDCOLLECTIVE ;  /* 0x000000000000791b */ /* 0x003fe20003800000 */
.L_x_6462:
[----:B------:R-:W-:Y:S01]  /*3270*/  FADD.FTZ R84, R85, R84 ;  /* 0x0000005455547221 */ /* 0x000fe20000010000 */
[----:B------:R-:W-:-:S04]  /*3280*/  HFMA2.MMA R90, -RZ, RZ, 0, 9.5367431640625e-07 ;  /* 0x00000010ff5a7435 */ /* 0x000fc800000001ff */
[----:B------:R-:W-:Y:S02]  /*3290*/  MOV R91, R84 ;  /* 0x00000054005b7202 */ /* 0x000fe40000000f00 */
[----:B------:R-:W-:-:S07]  /*32a0*/  MOV R86, R89 ;  /* 0x0000005900567202 */ /* 0x000fce0000000f00 */
[----:B------:R-:W-:Y:S05]  /*32b0*/  WARPSYNC.COLLECTIVE R88, `(.L_x_6463) ;  /* 0x0000000058087348 */ /* 0x000fea0003c00000 */
[----:B------:R0:W1:Y:S02]  /*32c0*/  SHFL.BFLY P1, R89, R91, R90, R93 ;  /* 0x0c00005a5b597389 */ /* 0x000064000002005d */
[----:B01----:R-:W-:Y:S01]  /*32d0*/  ENDCOLLECTIVE ;  /* 0x000000000000791b */ /* 0x003fe20003800000 */
.L_x_6463:
[----:B------:R-:W-:-:S05]  /*32e0*/  FADD.FTZ R86, R87, R86 ;  /* 0x0000005657567221 */ /* 0x000fca0000010000 */
[----:B------:R-:W-:Y:S02]  /*32f0*/  MOV R91, R86 ;  /* 0x00000056005b7202 */ /* 0x000fe40000000f00 */
[----:B------:R-:W-:-:S07]  /*3300*/  MOV R81, R89 ;  /* 0x0000005900517202 */ /* 0x000fce0000000f00 */
[----:B------:R-:W-:Y:S05]  /*3310*/  WARPSYNC.COLLECTIVE R88, `(.L_x_6464) ;  /* 0x0000000058087348 */ /* 0x000fea0003c00000 */
[----:B------:R0:W1:Y:S02]  /*3320*/  SHFL.BFLY P1, R89, R91, R90, R93 ;  /* 0x0c00005a5b597389 */ /* 0x000064000002005d */
[----:B01----:R-:W-:Y:S01]  /*3330*/  ENDCOLLECTIVE ;  /* 0x000000000000791b */ /* 0x003fe20003800000 */
.L_x_6464:
[----:B------:R-:W-:Y:S01]  /*3340*/  MOV R83, R89 ;  /* 0x0000005900537202 */ /* 0x000fe20000000f00 */
[----:B------:R-:W-:Y:S06]  /*3350*/  BRA `(.L_x_6465) ;  /* 0xffffffdc00907947 */ /* 0x000fec000383ffff */
.L_x_6466:
        /* <DEDUP_REMOVED lines=10> */
.L_x_9214:


//--------------------- .text._ZN10layer_norm13ln_bwd_kernelINS_13Kernel_traitsIf6__halffS2_fjLj512ELj1ELj4ELj1ELj16ENS_18Kernel_traits_baseILj512EfS2_fS2_fjLj128EEEEELb0ELb0ELb1ELb1EEEvNS_9BwdParamsE --------------------------
	.section	.text._ZN10layer_norm13ln_bwd_kernelINS_13Kernel_traitsIf6__halffS2_fjLj512ELj1ELj4ELj1ELj16ENS_18Kernel_traits_baseILj512EfS2_fS2_fjLj128EEEEELb0ELb0ELb1ELb1EEEvNS_9BwdParamsE,"ax",@progbits
	.align	128
        .global         _ZN10layer_norm13ln_bwd_kernelINS_13Kernel_traitsIf6__halffS2_fjLj512ELj1ELj4ELj1ELj16ENS_18Kernel_traits_baseILj512EfS2_fS2_fjLj128EEEEELb0ELb0ELb1ELb1EEEvNS_9BwdParamsE
        .type           _ZN10layer_norm13ln_bwd_kernelINS_13Kernel_traitsIf6__halffS2_fjLj512ELj1ELj4ELj1ELj16ENS_18Kernel_traits_baseILj512EfS2_fS2_fjLj128EEEEELb0ELb0ELb1ELb1EEEvNS_9BwdParamsE,@function
        .size           _ZN10layer_norm13ln_bwd_kernelINS_13Kernel_traitsIf6__halffS2_fjLj512ELj1ELj4ELj1ELj16ENS_18Kernel_traits_baseILj512EfS2_fS2_fjLj128EEEEELb0ELb0ELb1ELb1EEEvNS_9BwdParamsE,(.L_x_9215 - _ZN10layer_norm13ln_bwd_kernelINS_13Kernel_traitsIf6__halffS2_fjLj512ELj1ELj4ELj1ELj16ENS_18Kernel_traits_baseILj512EfS2_fS2_fjLj128EEEEELb0ELb0ELb1ELb1EEEvNS_9BwdParamsE)
        .other          _ZN10layer_norm13ln_bwd_kernelINS_13Kernel_traitsIf6__halffS2_fjLj512ELj1ELj4ELj1ELj16ENS_18Kernel_traits_baseILj512EfS2_fS2_fjLj128EEEEELb0ELb0ELb1ELb1EEEvNS_9BwdParamsE,@"STO_CUDA_ENTRY STV_DEFAULT"
_ZN10layer_norm13ln_bwd_kernelINS_13Kernel_traitsIf6__halffS2_fjLj512ELj1ELj4ELj1ELj16ENS_18Kernel_traits_baseILj512EfS2_fS2_fjLj128EEEEELb0ELb0ELb1ELb1EEEvNS_9BwdParamsE:
.text._ZN10layer_norm13ln_bwd_kernelINS_13Kernel_traitsIf6__halffS2_fjLj512ELj1ELj4ELj1ELj16ENS_18Kernel_traits_baseILj512EfS2_fS2_fjLj128EEEEELb0ELb0ELb1ELb1EEEvNS_9BwdParamsE:
        /* <DEDUP_REMOVED lines=29> */
.L_x_6468:
        /* <DEDUP_REMOVED lines=27> */
.L_x_6506:
        /* <DEDUP_REMOVED lines=33> */
.L_x_6471:
        /* <DEDUP_REMOVED lines=18> */
[----:B------:R-:W2:Y:S04]  /*06b0*/  LDG.E.128 R112, desc[UR4][R118.64] ;  /* 0x0000000476707981 */ /* 0x000ea8000c1e1d00 */
[----:B------:R-:W2:Y:S04]  /*06c0*/  LDG.E.128 R84, desc[UR4][R118.64+0x10] ;  /* 0x0000100476547981 */ /* 0x000ea8000c1e1d00 */
[----:B------:R4:W2:Y:S04]  /*06d0*/  LDG.E.128 R108, desc[UR4][R116.64+0x10] ;  /* 0x00001004746c7981 */ /* 0x0008a8000c1e1d00 */
[----:B------:R-:W2:Y:S01]  /*06e0*/  LDG.E.128 R88, desc[UR4][R88.64] ;  /* 0x0000000458587981 */ /* 0x000ea2000c1e1d00 */
        /* <DEDUP_REMOVED lines=9> */
[----:B---3--:R-:W-:Y:S01]  /*0780*/  FSEL R98, R3, RZ, !P0 ;  /* 0x000000ff03627208 */ /* 0x008fe20004000000 */
[--C-:B----4-:R-:W-:Y:S02]  /*0790*/  HADD2.F32 R117, -RZ, R104.reuse.H0_H0 ;  /* 0x20000068ff757230 */ /* 0x110fe40000004100 */
[----:B------:R-:W-:Y:S02]  /*07a0*/  HADD2.F32 R116, -RZ, R104.H1_H1 ;  /* 0x30000068ff747230 */ /* 0x000fe40000004100 */
[C---:B--2---:R-:W-:Y:S01]  /*07b0*/  FADD.FTZ R3, -R98.reuse, R100 ;  /* 0x0000006462037221 */ /* 0x044fe20000010100 */
[C---:B------:R-:W-:Y:S01]  /*07c0*/  FADD.FTZ R101, -R98.reuse, R101 ;  /* 0x0000006562657221 */ /* 0x040fe20000010100 */
[--C-:B------:R-:W-:Y:S02]  /*07d0*/  HADD2.F32 R121, -RZ, R105.reuse.H0_H0 ;  /* 0x20000069ff797230 */ /* 0x100fe40000004100 */
[C---:B------:R-:W-:Y:S01]  /*07e0*/  FADD.FTZ R131, -R98.reuse, R112 ;  /* 0x0000007062837221 */ /* 0x040fe20000010100 */
[----:B------:R-:W-:Y:S01]  /*07f0*/  FADD.FTZ R115, -R98, R115 ;  /* 0x0000007362737221 */ /* 0x000fe20000010100 */
[----:B------:R-:W-:Y:S01]  /*0800*/  FMUL.FTZ R112, R32, R117 ;  /* 0x0000007520707220 */ /* 0x000fe20000410000 */
[----:B------:R-:W-:-:S02]  /*0810*/  HADD2.F32 R118, -RZ, R105.H1_H1 ;  /* 0x30000069ff767230 */ /* 0x000fc40000004100 */
[----:B------:R-:W-:Y:S01]  /*0820*/  FADD.FTZ R85, -R98, R85 ;  /* 0x0000005562557221 */ /* 0x000fe20000010100 */
[----:B-----5:R-:W-:Y:S01]  /*0830*/  FMUL.FTZ R3, R94, R3 ;  /* 0x000000035e037220 */ /* 0x020fe20000410000 */
[--C-:B------:R-:W-:Y:S02]  /*0840*/  HADD2.F32 R127, -RZ, R107.reuse.H0_H0 ;  /* 0x2000006bff7f7230 */ /* 0x100fe40000004100 */
[----:B------:R-:W-:Y:S02]  /*0850*/  HADD2.F32 R122, -RZ, R107.H1_H1 ;  /* 0x3000006bff7a7230 */ /* 0x000fe40000004100 */
[C---:B------:R-:W-:Y:S01]  /*0860*/  FADD.FTZ R105, -R98.reuse, R108 ;  /* 0x0000006c62697221 */ /* 0x040fe20000010100 */
[C---:B------:R-:W-:Y:S01]  /*0870*/  FADD.FTZ R111, -R98.reuse, R111 ;  /* 0x0000006f626f7221 */ /* 0x040fe20000010100 */
[----:B------:R-:W-:Y:S01]  /*0880*/  FADD.FTZ R107, -R98, R110 ;  /* 0x0000006e626b7221 */ /* 0x000fe20000010100 */
[--C-:B------:R-:W-:Y:S02]  /*0890*/  HADD2.F32 R125, -RZ, R89.reuse.H0_H0 ;  /* 0x20000059ff7d7230 */ /* 0x100fe40000004100 */
[----:B------:R-:W-:Y:S01]  /*08a0*/  FMUL.FTZ R108, R94, R115 ;  /* 0x000000735e6c7220 */ /* 0x000fe20000410000 */
[----:B0-----:R-:W-:-:S02]  /*08b0*/  HADD2.F32 R82, -RZ, R89.H1_H1 ;  /* 0x30000059ff527230 */ /* 0x001fc40000004100 */
[C---:B------:R-:W-:Y:S01]  /*08c0*/  FADD.FTZ R89, -R98.reuse, R84 ;  /* 0x0000005462597221 */ /* 0x040fe20000010100 */
[--C-:B-1----:R-:W-:Y:S02]  /*08d0*/  HADD2.F32 R81, -RZ, R91.reuse.H0_H0 ;  /* 0x2000005bff517230 */ /* 0x102fe40000004100 */
[C---:B------:R-:W-:Y:S01]  /*08e0*/  FADD.FTZ R119, -R98.reuse, R102 ;  /* 0x0000006662777221 */ /* 0x040fe20000010100 */
[----:B------:R-:W-:Y:S02]  /*08f0*/  HADD2.F32 R80, -RZ, R91.H1_H1 ;  /* 0x3000005bff507230 */ /* 0x000fe40000004100 */
        /* <DEDUP_REMOVED lines=8> */
[----:B------:R-:W-:Y:S01]  /*0980*/  FADD.FTZ R84, RZ, R112 ;  /* 0x00000070ff547221 */ /* 0x000fe20000010000 */
[C---:B------:R-:W-:Y:S01]  /*0990*/  FMUL.FTZ R98, R94.reuse, R101 ;  /* 0x000000655e627220 */ /* 0x040fe20000410000 */
[----:B------:R-:W-:Y:S01]  /*09a0*/  FFMA.FTZ R85, R3, R112, RZ ;  /* 0x0000007003557223 */ /* 0x000fe200000100ff */
[C---:B------:R-:W-:Y:S01]  /*09b0*/  FMUL.FTZ R104, R94.reuse, R111 ;  /* 0x0000006f5e687220 */ /* 0x040fe20000410000 */
[----:B------:R-:W-:Y:S01]  /*09c0*/  FMUL.FTZ R111, R94, R89 ;  /* 0x000000595e6f7220 */ /* 0x000fe20000410000 */
[----:B------:R-:W-:Y:S01]  /*09d0*/  FMUL.FTZ R114, R34, R121 ;  /* 0x0000007922727220 */ /* 0x000fe20000410000 */
[----:B------:R-:W-:Y:S01]  /*09e0*/  FADD.FTZ R89, R84, R115 ;  /* 0x0000007354597221 */ /* 0x000fe20000010000 */
[----:B------:R-:W-:Y:S01]  /*09f0*/  FMUL.FTZ R101, R94, R119 ;  /* 0x000000775e657220 */ /* 0x000fe20000410000 */
[----:B------:R-:W-:Y:S01]  /*0a00*/  FFMA.FTZ R84, R98, R115, R85 ;  /* 0x0000007362547223 */ /* 0x000fe20000010055 */
[----:B------:R-:W-:-:S02]  /*0a10*/  HADD2.F32 R123, -RZ, R106.H0_H0 ;  /* 0x2000006aff7b7230 */ /* 0x000fc40000004100 */
[----:B------:R-:W-:Y:S01]  /*0a20*/  FFMA.FTZ R36, R3, R117, R36 ;  /* 0x0000007503247223 */ /* 0x000fe20000010024 */
[----:B------:R-:W-:Y:S01]  /*0a30*/  FADD.FTZ R52, R52, R117 ;  /* 0x0000007534347221 */ /* 0x000fe20000010000 */
[----:B------:R-:W-:Y:S01]  /*0a40*/  FMUL.FTZ R117, R35, R118 ;  /* 0x0000007623757220 */ /* 0x000fe20000410000 */
[----:B------:R-:W-:Y:S01]  /*0a50*/  FADD.FTZ R86, R89, R114 ;  /* 0x0000007259567221 */ /* 0x000fe20000010000 */
[----:B------:R-:W-:Y:S01]  /*0a60*/  FMUL.FTZ R100, R94, R103 ;  /* 0x000000675e647220 */ /* 0x000fe20000410000 */
[----:B------:R-:W-:Y:S01]  /*0a70*/  FFMA.FTZ R85, R101, R114, R84 ;  /* 0x0000007265557223 */ /* 0x000fe20000010054 */
[----:B------:R-:W-:Y:S02]  /*0a80*/  HADD2.F32 R120, -RZ, R106.H1_H1 ;  /* 0x3000006aff787230 */ /* 0x000fe40000004100 */
[----:B------:R-:W-:Y:S01]  /*0a90*/  FFMA.FTZ R37, R98, R116, R37 ;  /* 0x0000007462257223 */ /* 0x000fe20000010025 */
        /* <DEDUP_REMOVED lines=17> */
[----:B------:R-:W-:-:S02]  /*0bb0*/  HADD2.F32 R133, -RZ, R88.H0_H0 ;  /* 0x20000058ff857230 */ /* 0x000fc40000004100 */
[----:B------:R-:W-:Y:S01]  /*0bc0*/  FMUL.FTZ R121, R31, R122 ;  /* 0x0000007a1f797220 */ /* 0x000fe20000410000 */
[----:B------:R-:W-:Y:S01]  /*0bd0*/  FADD.FTZ R86, R89, R118 ;  /* 0x0000007659567221 */ /* 0x000fe20000010000 */
[----:B------:R-:W-:Y:S01]  /*0be0*/  FFMA.FTZ R85, R105, R118, R84 ;  /* 0x0000007669557223 */ /* 0x000fe20000010054 */
[----:B------:R-:W-:Y:S02]  /*0bf0*/  HADD2.F32 R88, -RZ, R88.H1_H1 ;  /* 0x30000058ff587230 */ /* 0x000fe40000004100 */
[----:B------:R-:W-:Y:S01]  /*0c00*/  FADD.FTZ R57, R57, R120 ;  /* 0x0000007839397221 */ /* 0x000fe20000010000 */
[----:B------:R-:W-:Y:S01]  /*0c10*/  FFMA.FTZ R41, R102, R120, R41 ;  /* 0x0000007866297223 */ /* 0x000fe20000010029 */
[----:B------:R-:W-:Y:S01]  /*0c20*/  FADD.FTZ R89, R86, R121 ;  /* 0x0000007956597221 */ /* 0x000fe20000010000 */
[----:B------:R-:W-:Y:S01]  /*0c30*/  FMUL.FTZ R107, R94, R131 ;  /* 0x000000835e6b7220 */ /* 0x000fe20000410000 */
[----:B------:R-:W-:Y:S01]  /*0c40*/  FMUL.FTZ R120, R24, R133 ;  /* 0x0000008518787220 */ /* 0x000fe20000410000 */
[----:B------:R-:W-:Y:S01]  /*0c50*/  FFMA.FTZ R86, R104, R121, R85 ;  /* 0x0000007968567223 */ /* 0x000fe20000010055 */
        /* <DEDUP_REMOVED lines=9> */
[----:B------:R-:W-:-:S02]  /*0cf0*/  HADD2.F32 R83, -RZ, R90.H0_H0 ;  /* 0x2000005aff537230 */ /* 0x000fc40000004100 */
        /* <DEDUP_REMOVED lines=41> */
.L_x_6472:
[----:B------:R-:W-:Y:S05]  /*0f90*/  BSYNC B1 ;  /* 0x0000000000017941 */ /* 0x000fea0003800000 */
.L_x_6470:
        /* <DEDUP_REMOVED lines=20> */
.L_x_6518:
        /* <DEDUP_REMOVED lines=45> */
.L_x_6475:
[----:B------:R-:W-:Y:S05]  /*13b0*/  BSYNC B1 ;  /* 0x0000000000017941 */ /* 0x000fea0003800000 */
.L_x_6474:
        /* <DEDUP_REMOVED lines=8> */
.L_x_6477:
[----:B------:R-:W-:Y:S05]  /*1440*/  BSYNC B1 ;  /* 0x0000000000017941 */ /* 0x000fea0003800000 */
.L_x_6476:
        /* <DEDUP_REMOVED lines=18> */
.L_x_6479:
[----:B------:R-:W-:Y:S05]  /*1570*/  BSYNC B1 ;  /* 0x0000000000017941 */ /* 0x000fea0003800000 */
.L_x_6478:
        /* <DEDUP_REMOVED lines=8> */
.L_x_6481:
[----:B------:R-:W-:Y:S05]  /*1600*/  BSYNC B1 ;  /* 0x0000000000017941 */ /* 0x000fea0003800000 */
.L_x_6480:
        /* <DEDUP_REMOVED lines=18> */
.L_x_6483:
[----:B------:R-:W-:Y:S05]  /*1730*/  BSYNC B1 ;  /* 0x0000000000017941 */ /* 0x000fea0003800000 */
.L_x_6482:
        /* <DEDUP_REMOVED lines=10> */
.L_x_6485:
[----:B------:R-:W-:Y:S05]  /*17e0*/  BSYNC B1 ;  /* 0x0000000000017941 */ /* 0x000fea0003800000 */
.L_x_6484:
[----:B0-----:R-:W-:Y:S01]  /*17f0*/  @P5 FMUL.FTZ R84, R136, R84 ;  /* 0x0000005488545220 */ /* 0x001fe20000410000 */
        /* <DEDUP_REMOVED lines=14> */
.L_x_6487:
[----:B------:R-:W-:Y:S05]  /*18e0*/  BSYNC B1 ;  /* 0x0000000000017941 */ /* 0x000fea0003800000 */
.L_x_6486:
        /* <DEDUP_REMOVED lines=8> */
[----:B------:R-:W-:-:S02]  /*1970*/  @P5 F2FP.F16.F32.PACK_AB R99, RZ, R82 ;  /* 0x00000052ff63523e */ /* 0x000fc400000000ff */
        /* <DEDUP_REMOVED lines=11> */
.L_x_6489:
[----:B------:R-:W-:Y:S05]  /*1a30*/  BSYNC B1 ;  /* 0x0000000000017941 */ /* 0x000fea0003800000 */
.L_x_6488:
        /* <DEDUP_REMOVED lines=41> */
.L_x_6491:
[----:B------:R-:W-:Y:S05]  /*1cd0*/  BSYNC B1 ;  /* 0x0000000000017941 */ /* 0x000fea0003800000 */
.L_x_6490:
        /* <DEDUP_REMOVED lines=8> */
.L_x_6493:
[----:B------:R-:W-:Y:S05]  /*1d60*/  BSYNC B1 ;  /* 0x0000000000017941 */ /* 0x000fea0003800000 */
.L_x_6492:
        /* <DEDUP_REMOVED lines=8> */
.L_x_6495:
[----:B------:R-:W-:Y:S05]  /*1df0*/  BSYNC B1 ;  /* 0x0000000000017941 */ /* 0x000fea0003800000 */
.L_x_6494:
        /* <DEDUP_REMOVED lines=8> */
.L_x_6497:
[----:B------:R-:W-:Y:S05]  /*1e80*/  BSYNC B1 ;  /* 0x0000000000017941 */ /* 0x000fea0003800000 */
.L_x_6496:
        /* <DEDUP_REMOVED lines=19> */
.L_x_6499:
[----:B------:R-:W-:Y:S05]  /*1fc0*/  BSYNC B1 ;  /* 0x0000000000017941 */ /* 0x000fea0003800000 */
.L_x_6498:
        /* <DEDUP_REMOVED lines=10> */
.L_x_6501:
[----:B------:R-:W-:Y:S05]  /*2070*/  BSYNC B1 ;  /* 0x0000000000017941 */ /* 0x000fea0003800000 */
.L_x_6500:
        /* <DEDUP_REMOVED lines=10> */
.L_x_6503:
[----:B------:R-:W-:Y:S05]  /*2120*/  BSYNC B1 ;  /* 0x0000000000017941 */ /* 0x000fea0003800000 */
.L_x_6502:
        /* <DEDUP_REMOVED lines=31> */
.L_x_6505:
[----:B------:R-:W-:Y:S05]  /*2320*/  BSYNC B1 ;  /* 0x0000000000017941 */ /* 0x000fea0003800000 */
.L_x_6504:
        /* <DEDUP_REMOVED lines=17> */
.L_x_6469:
[----:B------:R-:W-:Y:S05]  /*2440*/  BSYNC B0 ;  /* 0x0000000000007941 */ /* 0x000fea0003800000 */
.L_x_6467:
        /* <DEDUP_REMOVED lines=107> */
.L_x_6473:
        /* <DEDUP_REMOVED lines=8> */
.L_x_6508:
[----:B------:R-:W-:Y:S05]  /*2b80*/  BSYNC B1 ;  /* 0x0000000000017941 */ /* 0x000fea0003800000 */
.L_x_6507:
        /* <DEDUP_REMOVED lines=8> */
.L_x_6509:
[----:B------:R-:W-:Y:S01]  /*2c10*/  FADD.FTZ R81, R81, R84 ;  /* 0x0000005451517221 */ /* 0x000fe20000010000 */
[----:B------:R-:W-:-:S04]  /*2c20*/  HFMA2.MMA R90, -RZ, RZ, 0, 1.1920928955078125e-07 ;  /* 0x00000002ff5a7435 */ /* 0x000fc800000001ff */
[----:B------:R-:W-:Y:S02]  /*2c30*/  MOV R91, R81 ;  /* 0x00000051005b7202 */ /* 0x000fe40000000f00 */
[----:B------:R-:W-:-:S07]  /*2c40*/  MOV R80, R132 ;  /* 0x0000008400507202 */ /* 0x000fce0000000f00 */
[----:B------:R-:W-:Y:S05]  /*2c50*/  WARPSYNC.COLLECTIVE R88, `(.L_x_6510) ;  /* 0x0000000058087348 */ /* 0x000fea0003c00000 */
[----:B------:R0:W1:Y:S02]  /*2c60*/  SHFL.BFLY P0, R132, R91, R90, R133 ;  /* 0x0c00005a5b847389 */ /* 0x0000640000000085 */
[----:B01----:R-:W-:Y:S01]  /*2c70*/  ENDCOLLECTIVE ;  /* 0x000000000000791b */ /* 0x003fe20003800000 */
.L_x_6510:
[----:B------:R-:W-:-:S05]  /*2c80*/  FADD.FTZ R80, R80, R85 ;  /* 0x0000005550507221 */ /* 0x000fca0000010000 */
[----:B------:R-:W-:Y:S02]  /*2c90*/  MOV R91, R80 ;  /* 0x00000050005b7202 */ /* 0x000fe40000000f00 */
[----:B------:R-:W-:-:S07]  /*2ca0*/  MOV R82, R132 ;  /* 0x0000008400527202 */ /* 0x000fce0000000f00 */
[----:B------:R-:W-:Y:S05]  /*2cb0*/  WARPSYNC.COLLECTIVE R88, `(.L_x_6511) ;  /* 0x0000000058087348 */ /* 0x000fea0003c00000 */
[----:B------:R0:W1:Y:S02]  /*2cc0*/  SHFL.BFLY P0, R132, R91, R90, R133 ;  /* 0x0c00005a5b847389 */ /* 0x0000640000000085 */
[----:B01----:R-:W-:Y:S01]  /*2cd0*/  ENDCOLLECTIVE ;  /* 0x000000000000791b */ /* 0x003fe20003800000 */
.L_x_6511:
[----:B------:R-:W-:Y:S01]  /*2ce0*/  FADD.FTZ R82, R81, R82 ;  /* 0x0000005251527221 */ /* 0x000fe20000010000 */
[----:B------:R-:W-:-:S04]  /*2cf0*/  HFMA2.MMA R90, -RZ, RZ, 0, 2.384185791015625e-07 ;  /* 0x00000004ff5a7435 */ /* 0x000fc800000001ff */
[----:B------:R-:W-:Y:S02]  /*2d00*/  MOV R91, R82 ;  /* 0x00000052005b7202 */ /* 0x000fe40000000f00 */
[----:B------:R-:W-:-:S07]  /*2d10*/  MOV R83, R132 ;  /* 0x0000008400537202 */ /* 0x000fce0000000f00 */
[----:B------:R-:W-:Y:S05]  /*2d20*/  WARPSYNC.COLLECTIVE R88, `(.L_x_6512) ;  /* 0x0000000058087348 */ /* 0x000fea0003c00000 */
[----:B------:R0:W1:Y:S02]  /*2d30*/  SHFL.BFLY P0, R132, R91, R90, R133 ;  /* 0x0c00005a5b847389 */ /* 0x0000640000000085 */
[----:B01----:R-:W-:Y:S01]  /*2d40*/  ENDCOLLECTIVE ;  /* 0x000000000000791b */ /* 0x003fe20003800000 */
.L_x_6512:
[----:B------:R-:W-:-:S05]  /*2d50*/  FADD.FTZ R83, R80, R83 ;  /* 0x0000005350537221 */ /* 0x000fca0000010000 */
[----:B------:R-:W-:Y:S02]  /*2d60*/  MOV R91, R83 ;  /* 0x00000053005b7202 */ /* 0x000fe40000000f00 */
[----:B------:R-:W-:-:S07]  /*2d70*/  MOV R87, R132 ;  /* 0x0000008400577202 */ /* 0x000fce0000000f00 */
[----:B------:R-:W-:Y:S05]  /*2d80*/  WARPSYNC.COLLECTIVE R88, `(.L_x_6513) ;  /* 0x0000000058087348 */ /* 0x000fea0003c00000 */
[----:B------:R0:W1:Y:S02]  /*2d90*/  SHFL.BFLY P0, R132, R91, R90, R133 ;  /* 0x0c00005a5b847389 */ /* 0x0000640000000085 */
[----:B01----:R-:W-:Y:S01]  /*2da0*/  ENDCOLLECTIVE ;  /* 0x000000000000791b */ /* 0x003fe20003800000 */
.L_x_6513:
[----:B------:R-:W-:Y:S01]  /*2db0*/  FADD.FTZ R87, R82, R87 ;  /* 0x0000005752577221 */ /* 0x000fe20000010000 */
[----:B------:R-:W-:-:S04]  /*2dc0*/  HFMA2.MMA R90, -RZ, RZ, 0, 4.76837158203125e-07 ;  /* 0x00000008ff5a7435 */ /* 0x000fc800000001ff */
[----:B------:R-:W-:Y:S02]  /*2dd0*/  MOV R91, R87 ;  /* 0x00000057005b7202 */ /* 0x000fe40000000f00 */
[----:B------:R-:W-:-:S07]  /*2de0*/  MOV R86, R132 ;  /* 0x0000008400567202 */ /* 0x000fce0000000f00 */
[----:B------:R-:W-:Y:S05]  /*2df0*/  WARPSYNC.COLLECTIVE R88, `(.L_x_6514) ;  /* 0x0000000058087348 */ /* 0x000fea0003c00000 */
[----:B------:R0:W1:Y:S02]  /*2e00*/  SHFL.BFLY P0, R132, R91, R90, R133 ;  /* 0x0c00005a5b847389 */ /* 0x0000640000000085 */
[----:B01----:R-:W-:Y:S01]  /*2e10*/  ENDCOLLECTIVE ;  /* 0x000000000000791b */ /* 0x003fe20003800000 */
.L_x_6514:
[----:B------:R-:W-:-:S05]  /*2e20*/  FADD.FTZ R86, R83, R86 ;  /* 0x0000005653567221 */ /* 0x000fca0000010000 */
[----:B------:R-:W-:Y:S02]  /*2e30*/  MOV R91, R86 ;  /* 0x00000056005b7202 */ /* 0x000fe40000000f00 */
[----:B------:R-:W-:-:S07]  /*2e40*/  MOV R84, R132 ;  /* 0x0000008400547202 */ /* 0x000fce0000000f00 */
[----:B------:R-:W-:Y:S05]  /*2e50*/  WARPSYNC.COLLECTIVE R88, `(.L_x_6515) ;  /* 0x0000000058087348 */ /* 0x000fea0003c00000 */
[----:B------:R0:W1:Y:S02]  /*2e60*/  SHFL.BFLY P0, R132, R91, R90, R133 ;  /* 0x0c00005a5b847389 */ /* 0x0000640000000085 */
[----:B01----:R-:W-:Y:S01]  /*2e70*/  ENDCOLLECTIVE ;  /* 0x000000000000791b */ /* 0x003fe20003800000 */
.L_x_6515:
[----:B------:R-:W-:Y:S01]  /*2e80*/  FADD.FTZ R84, R87, R84 ;  /* 0x0000005457547221 */ /* 0x000fe20000010000 */
[----:B------:R-:W-:-:S04]  /*2e90*/  HFMA2.MMA R90, -RZ, RZ, 0, 9.5367431640625e-07 ;  /* 0x00000010ff5a7435 */ /* 0x000fc800000001ff */
[----:B------:R-:W-:Y:S02]  /*2ea0*/  MOV R91, R84 ;  /* 0x00000054005b7202 */ /* 0x000fe40000000f00 */
[----:B------:R-:W-:-:S07]  /*2eb0*/  MOV R85, R132 ;  /* 0x0000008400557202 */ /* 0x000fce0000000f00 */
[----:B------:R-:W-:Y:S05]  /*2ec0*/  WARPSYNC.COLLECTIVE R88, `(.L_x_6516) ;  /* 0x0000000058087348 */ /* 0x000fea0003c00000 */
[----:B------:R0:W1:Y:S02]  /*2ed0*/  SHFL.BFLY P0, R132, R91, R90, R133 ;  /* 0x0c00005a5b847389 */ /* 0x0000640000000085 */
[----:B01----:R-:W-:Y:S01]  /*2ee0*/  ENDCOLLECTIVE ;  /* 0x000000000000791b */ /* 0x003fe20003800000 */
.L_x_6516:
[----:B------:R-:W-:-:S05]  /*2ef0*/  FADD.FTZ R85, R86, R85 ;  /* 0x0000005556557221 */ /* 0x000fca0000010000 */
[----:B------:R-:W-:Y:S02]  /*2f00*/  MOV R91, R85 ;  /* 0x00000055005b7202 */ /* 0x000fe40000000f00 */
[----:B------:R-:W-:-:S07]  /*2f10*/  MOV R89, R132 ;  /* 0x0000008400597202 */ /* 0x000fce0000000f00 */
[----:B------:R-:W-:Y:S05]  /*2f20*/  WARPSYNC.COLLECTIVE R88, `(.L_x_6517) ;  /* 0x0000000058087348 */ /* 0x000fea0003c00000 */
[----:B------:R0:W1:Y:S02]  /*2f30*/  SHFL.BFLY P0, R132, R91, R90, R133 ;  /* 0x0c00005a5b847389 */ /* 0x0000640000000085 */
[----:B01----:R-:W-:Y:S01]  /*2f40*/  ENDCOLLECTIVE ;  /* 0x000000000000791b */ /* 0x003fe20003800000 */
.L_x_6517:
[----:B------:R-:W-:Y:S05]  /*2f50*/  BRA `(.L_x_6518) ;  /* 0xffffffe000607947 */ /* 0x000fea000383ffff */
.L_x_6519:
        /* <DEDUP_REMOVED lines=10> */
.L_x_9215:


//--------------------- .text._ZN10layer_norm13ln_bwd_kernelINS_13Kernel_traitsIf6__halffS2_fjLj512ELj1ELj4ELj1ELj16ENS_18Kernel_traits_baseILj512EfS2_fS2_fjLj128EEEEELb0ELb1ELb0ELb0EEEvNS_9BwdParamsE --------------------------
	.section	.text._ZN10layer_norm13ln_bwd_kernelINS_13Kernel_traitsIf6__halffS2_fjLj512ELj1ELj4ELj1ELj16ENS_18Kernel_traits_baseILj512EfS2_fS2_fjLj128EEEEELb0ELb1ELb0ELb0EEEvNS_9BwdParamsE,"ax",@progbits
	.align	128
        .global         _ZN10layer_norm13ln_bwd_kernelINS_13Kernel_traitsIf6__halffS2_fjLj512ELj1ELj4ELj1ELj16ENS_18Kernel_traits_baseILj512EfS2_fS2_fjLj128EEEEELb0ELb1ELb0ELb0EEEvNS_9BwdParamsE
        .type           _ZN10layer_norm13ln_bwd_kernelINS_13Kernel_traitsIf6__halffS2_fjLj512ELj1ELj4ELj1ELj16ENS_18Kernel_traits_baseILj512EfS2_fS2_fjLj128EEEEELb0ELb1ELb0ELb0EEEvNS_9BwdParamsE,@function
        .size           _ZN10layer_norm13ln_bwd_kernelINS_13Kernel_traitsIf6__halffS2_fjLj512ELj1ELj4ELj1ELj16ENS_18Kernel_traits_baseILj512EfS2_fS2_fjLj128EEEEELb0ELb1ELb0ELb0EEEvNS_9BwdParamsE,(.L_x_9216 - _ZN10layer_norm13ln_bwd_kernelINS_13Kernel_traitsIf6__halffS2_fjLj512ELj1ELj4ELj1ELj16ENS_18Kernel_traits_baseILj512EfS2_fS2_fjLj128EEEEELb0ELb1ELb0ELb0EEEvNS_9BwdParamsE)
        .other          _ZN10layer_norm13ln_bwd_kernelINS_13Kernel_traitsIf6__halffS2_fjLj512ELj1ELj4ELj1ELj16ENS_18Kernel_traits_baseILj512EfS2_fS2_fjLj128EEEEELb0ELb1ELb0ELb0EEEvNS_9BwdParamsE,@"STO_CUDA_ENTRY STV_DEFAULT"
_ZN10layer_norm13ln_bwd_kernelINS_13Kernel_traitsIf6__halffS2_fjLj512ELj1ELj4ELj1ELj16ENS_18Kernel_traits_baseILj512EfS2_fS2_fjLj128EEEEELb0ELb1ELb0ELb0EEEvNS_9BwdParamsE:
.text._ZN10layer_norm13ln_bwd_kernelINS_13Kernel_traitsIf6__halffS2_fjLj512ELj1ELj4ELj1ELj16ENS_18Kernel_traits_baseILj512EfS2_fS2_fjLj128EEEEELb0ELb1ELb0ELb0EEEvNS_9BwdParamsE:
        /* <DEDUP_REMOVED lines=73> */
.L_x_6531:
        /* <DEDUP_REMOVED lines=42> */
[C---:B-----5:R-:W-:Y:S01]  /*0730*/  FMUL.FTZ R3, R132.reuse, R3 ;  /* 0x0000000384037220 */ /* 0x060fe20000410000 */
[C---:B------:R-:W-:Y:S01]  /*0740*/  FMUL.FTZ R149, R132.reuse, R149 ;  /* 0x0000009584957220 */ /* 0x040fe20000410000 */
[C---:B-1----:R-:W-:Y:S01]  /*0750*/  FMUL.FTZ R146, R132.reuse, R153 ;  /* 0x0000009984927220 */ /* 0x042fe20000410000 */
[----:B---3--:R-:W-:Y:S01]  /*0760*/  FADD.FTZ R119, -R151, R11 ;  /* 0x0000000b97777221 */ /* 0x008fe20000010100 */
[----:B------:R-:W-:Y:S01]  /*0770*/  FMUL.FTZ R150, R132, R145 ;  /* 0x0000009184967220 */ /* 0x000fe20000410000 */
[----:B----4-:R-:W-:-:S02]  /*0780*/  HADD2.F32 R7, -RZ, R120.H0_H0 ;  /* 0x20000078ff077230 */ /* 0x010fc40000004100 */
[----:B------:R-:W-:-:S03]  /*0790*/  HADD2.F32 R120, -RZ, R120.H1_H1 ;  /* 0x30000078ff787230 */ /* 0x000fc60000004100 */
[----:B------:R-:W-:Y:S01]  /*07a0*/  FMUL.FTZ R152, R96, R7 ;  /* 0x0000000760987220 */ /* 0x000fe20000410000 */
[--C-:B------:R-:W-:Y:S02]  /*07b0*/  HADD2.F32 R147, -RZ, R121.reuse.H0_H0 ;  /* 0x20000079ff937230 */ /* 0x100fe40000004100 */
[----:B------:R-:W-:Y:S02]  /*07c0*/  HADD2.F32 R118, -RZ, R121.H1_H1 ;  /* 0x30000079ff767230 */ /* 0x000fe40000004100 */
[--C-:B------:R-:W-:Y:S02]  /*07d0*/  HADD2.F32 R117, -RZ, R123.reuse.H0_H0 ;  /* 0x2000007bff757230 */ /* 0x100fe40000004100 */
[----:B------:R-:W-:Y:S02]  /*07e0*/  HADD2.F32 R116, -RZ, R123.H1_H1 ;  /* 0x3000007bff747230 */ /* 0x000fe40000004100 */
[----:B------:R-:W-:Y:S01]  /*07f0*/  FADD.FTZ R123, -R151, R9 ;  /* 0x00000009977b7221 */ /* 0x000fe20000010100 */
        /* <DEDUP_REMOVED lines=9> */
[----:B------:R-:W-:Y:S01]  /*0890*/  FADD.FTZ R49, R49, R120 ;  /* 0x0000007831317221 */ /* 0x000fe20000010000 */
[----:B------:R-:W-:Y:S01]  /*08a0*/  FFMA.FTZ R65, R150, R120, R65 ;  /* 0x0000007896417223 */ /* 0x000fe20000010041 */
[----:B------:R-:W-:Y:S01]  /*08b0*/  FMUL.FTZ R147, R98, R147 ;  /* 0x0000009362937220 */ /* 0x000fe20000410000 */
[----:B------:R-:W-:Y:S01]  /*08c0*/  FADD.FTZ R118, R9, R148 ;  /* 0x0000009409767221 */ /* 0x000fe20000010000 */
[----:B------:R-:W-:Y:S01]  /*08d0*/  FFMA.FTZ R120, R150, R148, R11 ;  /* 0x0000009496787223 */ /* 0x000fe2000001000b */
[----:B------:R-:W-:Y:S01]  /*08e0*/  FADD.FTZ R48, R48, R7 ;  /* 0x0000000730307221 */ /* 0x000fe20000010000 */
[----:B------:R-:W-:Y:S01]  /*08f0*/  FFMA.FTZ R64, R3, R7, R64 ;  /* 0x0000000703407223 */ /* 0x000fe20000010040 */
[----:B------:R-:W-:-:S02]  /*0900*/  HADD2.F32 R155, -RZ, R122.H0_H0 ;  /* 0x2000007aff9b7230 */ /* 0x000fc40000004100 */
[----:B------:R-:W-:Y:S01]  /*0910*/  FMUL.FTZ R7, R132, R121 ;  /* 0x0000007984077220 */ /* 0x000fe20000410000 */
[----:B------:R-:W-:Y:S01]  /*0920*/  FADD.FTZ R118, R118, R147 ;  /* 0x0000009376767221 */ /* 0x000fe20000010000 */
[----:B------:R-:W-:Y:S01]  /*0930*/  FFMA.FTZ R121, R149, R147, R120 ;  /* 0x0000009395797223 */ /* 0x000fe20000010078 */
[----:B0-----:R-:W-:Y:S01]  /*0940*/  FADD.FTZ R129, -R151, R10 ;  /* 0x0000000a97817221 */ /* 0x001fe20000010100 */
[----:B------:R-:W-:Y:S01]  /*0950*/  FMUL.FTZ R10, R132, R123 ;  /* 0x0000007b840a7220 */ /* 0x000fe20000410000 */
[----:B------:R-:W-:Y:S02]  /*0960*/  HADD2.F32 R122, -RZ, R122.H1_H1 ;  /* 0x3000007aff7a7230 */ /* 0x000fe40000004100 */
        /* <DEDUP_REMOVED lines=25> */
.L_x_6523:
[----:B------:R-:W-:Y:S05]  /*0b00*/  BSYNC B1 ;  /* 0x0000000000017941 */ /* 0x000fea0003800000 */
.L_x_6522:
        /* <DEDUP_REMOVED lines=20> */
[----:B0----5:R-:W-:Y:S01]  /*0c50*/  FMUL.FTZ R134, R132, R155 ;  /* 0x0000009b84867220 */ /* 0x021fe20000410000 */
[----:B----4-:R-:W-:-:S02]  /*0c60*/  HADD2.F32 R119, -RZ, R120.H0_H0 ;  /* 0x20000078ff777230 */ /* 0x010fc40000004100 */
[----:B------:R-:W-:Y:S02]  /*0c70*/  HADD2.F32 R118, -RZ, R121.H1_H1 ;  /* 0x30000079ff767230 */ /* 0x000fe40000004100 */
[--C-:B------:R-:W-:Y:S02]  /*0c80*/  HADD2.F32 R117, -RZ, R123.reuse.H0_H0 ;  /* 0x2000007bff757230 */ /* 0x100fe40000004100 */
[----:B------:R-:W-:Y:S02]  /*0c90*/  HADD2.F32 R116, -RZ, R123.H1_H1 ;  /* 0x3000007bff747230 */ /* 0x000fe40000004100 */
[----:B------:R-:W-:Y:S01]  /*0ca0*/  FADD.FTZ R123, -R151, R125 ;  /* 0x0000007d977b7221 */ /* 0x000fe20000010100 */
[----:B------:R-:W-:Y:S02]  /*0cb0*/  HADD2.F32 R120, -RZ, R120.H1_H1 ;  /* 0x30000078ff787230 */ /* 0x000fe40000004100 */
[----:B------:R-:W-:Y:S01]  /*0cc0*/  FMUL.FTZ R125, R132, R133 ;  /* 0x00000085847d7220 */ /* 0x000fe20000410000 */
[----:B------:R-:W-:-:S02]  /*0cd0*/  HADD2.F32 R137, -RZ, R121.H0_H0 ;  /* 0x20000079ff897230 */ /* 0x000fc40000004100 */
[C---:B------:R-:W-:Y:S01]  /*0ce0*/  FADD.FTZ R121, -R151.reuse, R124 ;  /* 0x0000007c97797221 */ /* 0x040fe20000010100 */
[----:B------:R-:W-:Y:S01]  /*0cf0*/  FMUL.FTZ R126, R80, R119 ;  /* 0x00000077507e7220 */ /* 0x000fe20000410000 */
[----:B------:R-:W-:Y:S01]  /*0d00*/  FADD.FTZ R151, -R151, R127 ;  /* 0x0000007f97977221 */ /* 0x000fe20000010100 */
        /* <DEDUP_REMOVED lines=21> */
[----:B------:R-:W-:Y:S02]  /*0e60*/  HADD2.F32 R122, -RZ, R122.H1_H1 ;  /* 0x3000007aff7a7230 */ /* 0x000fe40000004100 */
        /* <DEDUP_REMOVED lines=25> */
.L_x_6525:
[----:B------:R-:W-:Y:S05]  /*1000*/  BSYNC B1 ;  /* 0x0000000000017941 */ /* 0x000fea0003800000 */
.L_x_6524:
        /* <DEDUP_REMOVED lines=20> */
.L_x_6549:
        /* <DEDUP_REMOVED lines=18> */
[-CC-:B------:R-:W-:Y:S01]  /*1270*/  FFMA.FTZ R154, R130, R151.reuse, R156.reuse ;  /* 0x00000097829a7223 */ /* 0x180fe2000001009c */
[----:B------:R-:W-:Y:S01]  /*1280*/  FADD.FTZ R155, R152, -R155 ;  /* 0x8000009b989b7221 */ /* 0x000fe20000010000 */
[----:B0-----:R-:W-:Y:S01]  /*1290*/  FFMA.FTZ R122, R146, R151, R156 ;  /* 0x00000097927a7223 */ /* 0x001fe2000001009c */
[----:B------:R-:W-:Y:S01]  /*12a0*/  FADD.FTZ R161, R148, -R161 ;  /* 0x800000a194a17221 */ /* 0x000fe20000010000 */
[----:B------:R-:W-:Y:S01]  /*12b0*/  FADD.FTZ R123, R129, -R154 ;  /* 0x8000009a817b7221 */ /* 0x000fe20000010000 */
[C---:B-----5:R-:W-:Y:S01]  /*12c0*/  FMUL.FTZ R155, R132.reuse, R155 ;  /* 0x0000009b849b7220 */ /* 0x060fe20000410000 */
[----:B------:R-:W-:Y:S01]  /*12d0*/  ISETP.NE.U32.AND P1, PT, RZ, UR14, PT ;  /* 0x0000000eff007c0c */ /* 0x000fe2000bf25070 */
[----:B------:R-:W-:Y:S01]  /*12e0*/  FMUL.FTZ R154, R132, R161 ;  /* 0x000000a1849a7220 */ /* 0x000fe20000410000 */
[----:B------:R-:W-:Y:S01]  /*12f0*/  FADD.FTZ R153, R145, -R122 ;  /* 0x8000007a91997221 */ /* 0x000fe20000010000 */
[----:B------:R-:W0:Y:S01]  /*1300*/  @P6 LDC.64 R120, c[0x0][0x308] ;  /* 0x0000c200ff786b82 */ /* 0x000e220000000a00 */
[-C--:B------:R-:W-:Y:S01]  /*1310*/  FFMA.FTZ R122, R10, R151.reuse, R156 ;  /* 0x000000970a7a7223 */ /* 0x080fe2000001009c */
[----:B------:R-:W-:Y:S01]  /*1320*/  @P2 FADD.FTZ R155, R16, R155 ;  /* 0x0000009b109b2221 */ /* 0x000fe20000010000 */
[----:B------:R-:W-:Y:S01]  /*1330*/  @P2 FADD.FTZ R154, R17, R154 ;  /* 0x0000009a119a2221 */ /* 0x000fe20000010000 */
[----:B------:R-:W-:Y:S01]  /*1340*/  ISETP.NE.AND.EX P1, PT, RZ, UR15, PT, P1 ;  /* 0x0000000fff007c0c */ /* 0x000fe2000bf25310 */
[-CC-:B------:R-:W-:Y:S01]  /*1350*/  FFMA.FTZ R157, R7, R151.reuse, R156.reuse ;  /* 0x00000097079d7223 */ /* 0x180fe2000001009c */
[----:B------:R-:W-:Y:S01]  /*1360*/  FFMA.FTZ R165, R11, R151, R156 ;  /* 0x000000970ba57223 */ /* 0x000fe2000001009c */
[----:B------:R-:W-:Y:S01]  /*1370*/  FADD.FTZ R163, R9, -R122 ;  /* 0x8000007a09a37221 */ /* 0x000fe20000010000 */
        /* <DEDUP_REMOVED lines=65> */
.L_x_6528:
[----:B------:R-:W-:Y:S05]  /*1790*/  BSYNC B1 ;  /* 0x0000000000017941 */ /* 0x000fea0003800000 */
.L_x_6527:
        /* <DEDUP_REMOVED lines=63> */
[----:B------:R-:W-:Y:S01]  /*1b90*/  FMUL.FTZ R160, R160, R131 ;  /* 0x00000083a0a07220 */ /* 0x000fe20000410000 */
[----:B------:R-:W-:Y:S01]  /*1ba0*/  FMUL.FTZ R131, R70, R153 ;  /* 0x0000009946837220 */ /* 0x000fe20000410000 */
[----:B------:R-:W-:Y:S04]  /*1bb0*/  @P6 STG.E.128 desc[UR4][R120.64], R108 ;  /* 0x0000006c78006986 */ /* 0x000fe8000c101d04 */
[----:B------:R0:W-:Y:S02]  /*1bc0*/  @P6 STG.E.128 desc[UR4][R120.64+0x10], R112 ;  /* 0x0000107078006986 */ /* 0x0001e4000c101d04 */
[----:B0-----:R-:W-:Y:S01]  /*1bd0*/  FMUL.FTZ R121, R74, R157 ;  /* 0x0000009d4a797220 */ /* 0x001fe20000410000 */
[----:B------:R-:W-:Y:S01]  /*1be0*/  F2FP.F16.F32.PACK_AB R120, R123, R122 ;  /* 0x0000007a7b78723e */ /* 0x000fe200000000ff */
[----:B------:R-:W-:Y:S01]  /*1bf0*/  FMUL.FTZ R122, R68, R151 ;  /* 0x00000097447a7220 */ /* 0x000fe20000410000 */
[----:B------:R-:W-:-:S02]  /*1c00*/  FMUL.FTZ R123, R69, R132 ;  /* 0x00000084457b7220 */ /* 0x000fc40000410000 */
[----:B------:R-:W-:Y:S01]  /*1c10*/  F2FP.F16.F32.PACK_AB R121, R154, R121 ;  /* 0x000000799a79723e */ /* 0x000fe200000000ff */
[----:B------:R-:W-:Y:S02]  /*1c20*/  FMUL.FTZ R154, R71, R160 ;  /* 0x000000a0479a7220 */ /* 0x000fe40000410000 */
[----:B------:R-:W-:-:S03]  /*1c30*/  F2FP.F16.F32.PACK_AB R122, R123, R122 ;  /* 0x0000007a7b7a723e */ /* 0x000fc600000000ff */
[----:B------:R-:W-:Y:S02]  /*1c40*/  F2FP.F16.F32.PACK_AB R123, R154, R131 ;  /* 0x000000839a7b723e */ /* 0x000fe400000000ff */
[----:B------:R-:W-:-:S04]  /*1c50*/  LEA R154, P1, R0, UR16, 0x4 ;  /* 0x00000010009a7c11 */ /* 0x000fc8000f8220ff */
[----:B------:R-:W-:-:S05]  /*1c60*/  LEA.HI.X R155, R0, UR17, RZ, 0x4, P1 ;  /* 0x00000011009b7c11 */ /* 0x000fca00088f24ff */
[----:B------:R3:W-:Y:S01]  /*1c70*/  STG.E.128 desc[UR4][R154.64], R120 ;  /* 0x000000789a007986 */ /* 0x0007e2000c101d04 */
[--C-:B--2---:R-:W-:Y:S02]  /*1c80*/  HADD2.F32 R0, -RZ, R116.reuse.H0_H0 ;  /* 0x20000074ff007230 */ /* 0x104fe40000004100 */
[----:B------:R-:W-:-:S03]  /*1c90*/  HADD2.F32 R116, -RZ, R116.H1_H1 ;  /* 0x30000074ff747230 */ /* 0x000fc60000004100 */
[----:B------:R-:W-:Y:S01]  /*1ca0*/  FFMA.FTZ R24, R159, R0, R24 ;  /* 0x000000009f187223 */ /* 0x000fe20000010018 */
[----:B------:R-:W-:Y:S02]  /*1cb0*/  HADD2.F32 R0, -RZ, R117.H0_H0 ;  /* 0x20000075ff007230 */ /* 0x000fe40000004100 */
[----:B------:R-:W-:Y:S01]  /*1cc0*/  FFMA.FTZ R25, R158, R116, R25 ;  /* 0x000000749e197223 */ /* 0x000fe20000010019 */
[----:B------:R-:W-:Y:S02]  /*1cd0*/  HADD2.F32 R116, -RZ, R119.H0_H0 ;  /* 0x20000077ff747230 */ /* 0x000fe40000004100 */
[----:B------:R-:W-:Y:S02]  /*1ce0*/  HADD2.F32 R117, -RZ, R117.H1_H1 ;  /* 0x30000075ff757230 */ /* 0x000fe40000004100 */
[----:B------:R-:W-:Y:S01]  /*1cf0*/  FFMA.FTZ R26, R157, R0, R26 ;  /* 0x000000009d1a7223 */ /* 0x000fe2000001001a */
[--C-:B------:R-:W-:Y:S02]  /*1d00*/  HADD2.F32 R0, -RZ, R118.reuse.H0_H0 ;  /* 0x20000076ff007230 */ /* 0x100fe40000004100 */
[----:B------:R-:W-:Y:S01]  /*1d10*/  FFMA.FTZ R22, R153, R116, R22 ;  /* 0x0000007499167223 */ /* 0x000fe20000010016 */
[----:B------:R-:W-:-:S02]  /*1d20*/  HADD2.F32 R118, -RZ, R118.H1_H1 ;  /* 0x30000076ff767230 */ /* 0x000fc40000004100 */
[----:B------:R-:W-:Y:S01]  /*1d30*/  FFMA.FTZ R27, R156, R117, R27 ;  /* 0x000000759c1b7223 */ /* 0x000fe2000001001b */
[----:B------:R-:W-:Y:S02]  /*1d40*/  HADD2.F32 R119, -RZ, R119.H1_H1 ;  /* 0x30000077ff777230 */ /* 0x000fe40000004100 */
[----:B------:R-:W-:Y:S01]  /*1d50*/  FFMA.FTZ R20, R151, R0, R20 ;  /* 0x0000000097147223 */ /* 0x000fe20000010014 */
[----:B------:R-:W-:Y:S02]  /*1d60*/  FFMA.FTZ R21, R132, R118, R21 ;  /* 0x0000007684157223 */ /* 0x000fe40000010015 */
[----:B---3--:R-:W-:-:S07]  /*1d70*/  FFMA.FTZ R23, R160, R119, R23 ;  /* 0x00000077a0177223 */ /* 0x008fce0000010017 */
.L_x_6530:
[----:B------:R-:W-:Y:S05]  /*1d80*/  BSYNC B1 ;  /* 0x0000000000017941 */ /* 0x000fea0003800000 */
.L_x_6529:
[----:B------:R-:W2:Y:S02]  /*1d90*/  LDC.64 R116, c[0x0][0x210] ;  /* 0x00008400ff747b82 */ /* 0x000ea40000000a00 */
[----:B--2---:R-:W-:-:S04]  /*1da0*/  LEA R2, R116, R2, 0x2 ;  /* 0x0000000274027211 */ /* 0x004fc800078e10ff */
[----:B------:R-:W-:-:S13]  /*1db0*/  ISETP.GE.AND P1, PT, R2, R117, PT ;  /* 0x000000750200720c */ /* 0x000fda0003f26270 */
[----:B------:R-:W-:Y:S05]  /*1dc0*/  @!P1 BRA `(.L_x_6531) ;  /* 0xffffffe400b09947 */ /* 0x000fea000383ffff */
.L_x_6521:
[----:B------:R-:W-:Y:S05]  /*1dd0*/  BSYNC B0 ;  /* 0x0000000000007941 */ /* 0x000fea0003800000 */
.L_x_6520:
        /* <DEDUP_REMOVED lines=154> */
.L_x_6533:
[----:B------:R-:W-:Y:S05]  /*2780*/  BSYNC B0 ;  /* 0x0000000000007941 */ /* 0x000fea0003800000 */
.L_x_6532:
        /* <DEDUP_REMOVED lines=16> */
.L_x_6535:
[----:B------:R-:W-:Y:S05]  /*2890*/  BSYNC B0 ;  /* 0x0000000000007941 */ /* 0x000fea0003800000 */
.L_x_6534:
        /* <DEDUP_REMOVED lines=16> */
.L_x_6537:
[----:B------:R-:W-:Y:S05]  /*29a0*/  BSYNC B0 ;  /* 0x0000000000007941 */ /* 0x000fea0003800000 */
.L_x_6536:
        /* <DEDUP_REMOVED lines=10> */
.L_x_6526:
        /* <DEDUP_REMOVED lines=8> */
.L_x_6539:
[----:B------:R-:W-:Y:S05]  /*2ad0*/  BSYNC B1 ;  /* 0x0000000000017941 */ /* 0x000fea0003800000 */
.L_x_6538:
        /* <DEDUP_REMOVED lines=8> */
.L_x_6540:
[----:B------:R-:W-:Y:S01]  /*2b60*/  FADD.FTZ R116, R116, R153 ;  /* 0x0000009974747221 */ /* 0x000fe20000010000 */
[----:B------:R-:W-:-:S04]  /*2b70*/  HFMA2.MMA R157, -RZ, RZ, 0, 1.1920928955078125e-07 ;  /* 0x00000002ff9d7435 */ /* 0x000fc800000001ff */
[----:B------:R-:W-:Y:S02]  /*2b80*/  MOV R156, R116 ;  /* 0x00000074009c7202 */ /* 0x000fe40000000f00 */
[----:B------:R-:W-:-:S07]  /*2b90*/  MOV R117, R155 ;  /* 0x0000009b00757202 */ /* 0x000fce0000000f00 */
[----:B------:R-:W-:Y:S05]  /*2ba0*/  WARPSYNC.COLLECTIVE R151, `(.L_x_6541) ;  /* 0x0000000097087348 */ /* 0x000fea0003c00000 */
[----:B------:R0:W1:Y:S02]  /*2bb0*/  SHFL.BFLY P1, R155, R156, R157, R158 ;  /* 0x0c00009d9c9b7389 */ /* 0x000064000002009e */
[----:B01----:R-:W-:Y:S01]  /*2bc0*/  ENDCOLLECTIVE ;  /* 0x000000000000791b */ /* 0x003fe20003800000 */
.L_x_6541:
[----:B------:R-:W-:-:S05]  /*2bd0*/  FADD.FTZ R117, R117, R154 ;  /* 0x0000009a75757221 */ /* 0x000fca0000010000 */
[----:B------:R-:W-:Y:S02]  /*2be0*/  MOV R156, R117 ;  /* 0x00000075009c7202 */ /* 0x000fe40000000f00 */
[----:B------:R-:W-:-:S07]  /*2bf0*/  MOV R119, R155 ;  /* 0x0000009b00777202 */ /* 0x000fce0000000f00 */
[----:B------:R-:W-:Y:S05]  /*2c00*/  WARPSYNC.COLLECTIVE R151, `(.L_x_6542) ;  /* 0x0000000097087348 */ /* 0x000fea0003c00000 */
[----:B------:R0:W1:Y:S02]  /*2c10*/  SHFL.BFLY P1, R155, R156, R157, R158 ;  /* 0x0c00009d9c9b7389 */ /* 0x000064000002009e */
[----:B01----:R-:W-:Y:S01]  /*2c20*/  ENDCOLLECTIVE ;  /* 0x000000000000791b */ /* 0x003fe20003800000 */
.L_x_6542:
[----:B------:R-:W-:Y:S01]  /*2c30*/  FADD.FTZ R119, R116, R119 ;  /* 0x0000007774777221 */ /* 0x000fe20000010000 */
[----:B------:R-:W-:-:S04]  /*2c40*/  HFMA2.MMA R157, -RZ, RZ, 0, 2.384185791015625e-07 ;  /* 0x00000004ff9d7435 */ /* 0x000fc800000001ff */
[----:B------:R-:W-:Y:S02]  /*2c50*/  MOV R156, R119 ;  /* 0x00000077009c7202 */ /* 0x000fe40000000f00 */
[----:B------:R-:W-:-:S07]  /*2c60*/  MOV R118, R155 ;  /* 0x0000009b00767202 */ /* 0x000fce0000000f00 */
[----:B------:R-:W-:Y:S05]  /*2c70*/  WARPSYNC.COLLECTIVE R151, `(.L_x_6543) ;  /* 0x0000000097087348 */ /* 0x000fea0003c00000 */
[----:B------:R0:W1:Y:S02]  /*2c80*/  SHFL.BFLY P1, R155, R156, R157, R158 ;  /* 0x0c00009d9c9b7389 */ /* 0x000064000002009e */
[----:B01----:R-:W-:Y:S01]  /*2c90*/  ENDCOLLECTIVE ;  /* 0x000000000000791b */ /* 0x003fe20003800000 */
.L_x_6543:
[----:B------:R-:W-:-:S05]  /*2ca0*/  FADD.FTZ R118, R117, R118 ;  /* 0x0000007675767221 */ /* 0x000fca0000010000 */
[----:B------:R-:W-:Y:S02]  /*2cb0*/  MOV R156, R118 ;  /* 0x00000076009c7202 */ /* 0x000fe40000000f00 */
[----:B------:R-:W-:-:S07]  /*2cc0*/  MOV R120, R155 ;  /* 0x0000009b00787202 */ /* 0x000fce0000000f00 */
[----:B------:R-:W-:Y:S05]  /*2cd0*/  WARPSYNC.COLLECTIVE R151, `(.L_x_6544) ;  /* 0x0000000097087348 */ /* 0x000fea0003c00000 */
[----:B------:R0:W1:Y:S02]  /*2ce0*/  SHFL.BFLY P1, R155, R156, R157, R158 ;  /* 0x0c00009d9c9b7389 */ /* 0x000064000002009e */
[----:B01----:R-:W-:Y:S01]  /*2cf0*/  ENDCOLLECTIVE ;  /* 0x000000000000791b */ /* 0x003fe20003800000 */
.L_x_6544:
[----:B------:R-:W-:Y:S01]  /*2d00*/  FADD.FTZ R120, R119, R120 ;  /* 0x0000007877787221 */ /* 0x000fe20000010000 */
[----:B------:R-:W-:-:S04]  /*2d10*/  HFMA2.MMA R157, -RZ, RZ, 0, 4.76837158203125e-07 ;  /* 0x00000008ff9d7435 */ /* 0x000fc800000001ff */
[----:B------:R-:W-:Y:S02]  /*2d20*/  MOV R156, R120 ;  /* 0x00000078009c7202 */ /* 0x000fe40000000f00 */
[----:B------:R-:W-:-:S07]  /*2d30*/  MOV R121, R155 ;  /* 0x0000009b00797202 */ /* 0x000fce0000000f00 */
[----:B------:R-:W-:Y:S05]  /*2d40*/  WARPSYNC.COLLECTIVE R151, `(.L_x_6545) ;  /* 0x0000000097087348 */ /* 0x000fea0003c00000 */
[----:B------:R0:W1:Y:S02]  /*2d50*/  SHFL.BFLY P1, R155, R156, R157, R158 ;  /* 0x0c00009d9c9b7389 */ /* 0x000064000002009e */
[----:B01----:R-:W-:Y:S01]  /*2d60*/  ENDCOLLECTIVE ;  /* 0x000000000000791b */ /* 0x003fe20003800000 */
.L_x_6545:
[----:B------:R-:W-:-:S05]  /*2d70*/  FADD.FTZ R121, R118, R121 ;  /* 0x0000007976797221 */ /* 0x000fca0000010000 */
[----:B------:R-:W-:Y:S02]  /*2d80*/  MOV R156, R121 ;  /* 0x00000079009c7202 */ /* 0x000fe40000000f00 */
[----:B------:R-:W-:-:S07]  /*2d90*/  MOV R123, R155 ;  /* 0x0000009b007b7202 */ /* 0x000fce0000000f00 */
[----:B------:R-:W-:Y:S05]  /*2da0*/  WARPSYNC.COLLECTIVE R151, `(.L_x_6546) ;  /* 0x0000000097087348 */ /* 0x000fea0003c00000 */
[----:B------:R0:W1:Y:S02]  /*2db0*/  SHFL.BFLY P1, R155, R156, R157, R158 ;  /* 0x0c00009d9c9b7389 */ /* 0x000064000002009e */
[----:B01----:R-:W-:Y:S01]  /*2dc0*/  ENDCOLLECTIVE ;  /* 0x000000000000791b */ /* 0x003fe20003800000 */
.L_x_6546:
[----:B------:R-:W-:Y:S01]  /*2dd0*/  FADD.FTZ R123, R120, R123 ;  /* 0x0000007b787b7221 */ /* 0x000fe20000010000 */
[----:B------:R-:W-:-:S04]  /*2de0*/  HFMA2.MMA R157, -RZ, RZ, 0, 9.5367431640625e-07 ;  /* 0x00000010ff9d7435 */ /* 0x000fc800000001ff */
[----:B------:R-:W-:Y:S02]  /*2df0*/  MOV R156, R123 ;  /* 0x0000007b009c7202 */ /* 0x000fe40000000f00 */
[----:B------:R-:W-:-:S07]  /*2e00*/  MOV R122, R155 ;  /* 0x0000009b007a7202 */ /* 0x000fce0000000f00 */
[----:B------:R-:W-:Y:S05]  /*2e10*/  WARPSYNC.COLLECTIVE R151, `(.L_x_6547) ;  /* 0x0000000097087348 */ /* 0x000fea0003c00000 */
[----:B------:R0:W1:Y:S02]  /*2e20*/  SHFL.BFLY P1, R155, R156, R157, R158 ;  /* 0x0c00009d9c9b7389 */ /* 0x000064000002009e */
[----:B01----:R-:W-:Y:S01]  /*2e30*/  ENDCOLLECTIVE ;  /* 0x000000000000791b */ /* 0x003fe20003800000 */
.L_x_6547:
[----:B------:R-:W-:-:S05]  /*2e40*/  FADD.FTZ R122, R121, R122 ;  /* 0x0000007a797a7221 */ /* 0x000fca0000010000 */
[----:B------:R-:W-:Y:S02]  /*2e50*/  MOV R156, R122 ;  /* 0x0000007a009c7202 */ /* 0x000fe40000000f00 */
[----:B------:R-:W-:-:S07]  /*2e60*/  MOV R116, R155 ;  /* 0x0000009b00747202 */ /* 0x000fce0000000f00 */
[----:B------:R-:W-:Y:S05]  /*2e70*/  WARPSYNC.COLLECTIVE R151, `(.L_x_6548) ;  /* 0x0000000097087348 */ /* 0x000fea0003c00000 */
[----:B------:R0:W1:Y:S02]  /*2e80*/  SHFL.BFLY P1, R155, R156, R157, R158 ;  /* 0x0c00009d9c9b7389 */ /* 0x000064000002009e */
[----:B01----:R-:W-:Y:S01]  /*2e90*/  ENDCOLLECTIVE ;  /* 0x000000000000791b */ /* 0x003fe20003800000 */
.L_x_6548:
[----:B------:R-:W-:Y:S01]  /*2ea0*/  MOV R117, R155 ;  /* 0x0000009b00757202 */ /* 0x000fe20000000f00 */
[----:B------:R-:W-:Y:S06]  /*2eb0*/  BRA `(.L_x_6549) ;  /* 0xffffffe000a47947 */ /* 0x000fec000383ffff */
.L_x_6550:
        /* <DEDUP_REMOVED lines=12> */
.L_x_9216:


//--------------------- .text._ZN10layer_norm13ln_bwd_kernelINS_13Kernel_traitsIf6__halffS2_fjLj512ELj1ELj4ELj1ELj16ENS_18Kernel_traits_baseILj512EfS2_fS2_fjLj128EEEEELb0ELb1ELb0ELb1EEEvNS_9BwdParamsE --------------------------
	.section	.text._ZN10layer_norm13ln_bwd_kernelINS_13Kernel_traitsIf6__halffS2_fjLj512ELj1ELj4ELj1ELj16ENS_18Kernel_traits_baseILj512EfS2_fS2_fjLj128EEEEELb0ELb1ELb0ELb1EEEvNS_9BwdParamsE,"ax",@progbits
	.align	128
        .global         _ZN10layer_norm13ln_bwd_kernelINS_13Kernel_traitsIf6__halffS2_fjLj512ELj1ELj4ELj1ELj16ENS_18Kernel_traits_baseILj512EfS2_fS2_fjLj128EEEEELb0ELb1ELb0ELb1EEEvNS_9BwdParamsE
        .type           _ZN10layer_norm13ln_bwd_kernelINS_13Kernel_traitsIf6__halffS2_fjLj512ELj1ELj4ELj1ELj16ENS_18Kernel_traits_baseILj512EfS2_fS2_fjLj128EEEEELb0ELb1ELb0ELb1EEEvNS_9BwdParamsE,@function
        .size           _ZN10layer_norm13ln_bwd_kernelINS_13Kernel_traitsIf6__halffS2_fjLj512ELj1ELj4ELj1ELj16ENS_18Kernel_traits_baseILj512EfS2_fS2_fjLj128EEEEELb0ELb1ELb0ELb1EEEvNS_9BwdParamsE,(.L_x_9217 - _ZN10layer_norm13ln_bwd_kernelINS_13Kernel_traitsIf6__halffS2_fjLj512ELj1ELj4ELj1ELj16ENS_18Kernel_traits_baseILj512EfS2_fS2_fjLj128EEEEELb0ELb1ELb0ELb1EEEvNS_9BwdParamsE)
        .other          _ZN10layer_norm13ln_bwd_kernelINS_13Kernel_traitsIf6__halffS2_fjLj512ELj1ELj4ELj1ELj16ENS_18Kernel_traits_baseILj512EfS2_fS2_fjLj128EEEEELb0ELb1ELb0ELb1EEEvNS_9BwdParamsE,@"STO_CUDA_ENTRY STV_DEFAULT"
_ZN10layer_norm13ln_bwd_kernelINS_13Kernel_traitsIf6__halffS2_fjLj512ELj1ELj4ELj1ELj16ENS_18Kernel_traits_baseILj512EfS2_fS2_fjLj128EEEEELb0ELb1ELb0ELb1EEEvNS_9BwdParamsE:
.text._ZN10layer_norm13ln_bwd_kernelINS_13Kernel_traitsIf6__halffS2_fjLj512ELj1ELj4ELj1ELj16ENS_18Kernel_traits_baseILj512EfS2_fS2_fjLj128EEEEELb0ELb1ELb0ELb1EEEvNS_9BwdParamsE:
        /* <DEDUP_REMOVED lines=42> */
.L_x_6552:
        /* <DEDUP_REMOVED lines=43> */
.L_x_6556:
[----:B------:R-:W0:Y:S01]  /*0550*/  @P0 LDC.64 R80, c[0x0][0x270] ;  /* 0x00009c00ff500b82 */ /* 0x000e220000000a00 */
[----:B------:R-:W-:-:S05]  /*0560*/  IMAD R0, R131, UR8, RZ ;  /* 0x0000000883007c24 */ /* 0x000fca000f8e02ff */
[----:B------:R-:W-:Y:S02]  /*0570*/  SHF.R.S32.HI R85, RZ, 0x1f, R0 ;  /* 0x0000001fff557819 */ /* 0x000fe40000011400 */
[----:B------:R-:W1:Y:S02]  /*0580*/  LDC.64 R82, c[0x0][0x250] ;  /* 0x00009400ff527b82 */ /* 0x000e640000000a00 */
[----:B------:R-:W-:Y:S02]  /*0590*/  LEA.HI R85, R85, R0, RZ, 0x3 ;  /* 0x0000000055557211 */ /* 0x000fe400078f18ff */
[----:B------:R-:W-:Y:S02]  /*05a0*/  SHF.R.S32.HI R0, RZ, 0x1f, R131 ;  /* 0x0000001fff007819 */ /* 0x000fe40000011483 */
[----:B------:R-:W-:Y:S02]  /*05b0*/  LEA.HI.SX32 R137, R85, R132, 0x1d ;  /* 0x0000008455897211 */ /* 0x000fe400078feaff */
[----:B------:R-:W2:Y:S02]  /*05c0*/  LDC.64 R100, c[0x0][0x2b8] ;  /* 0x0000ae00ff647b82 */ /* 0x000ea40000000a00 */
[----:B------:R-:W-:-:S06]  /*05d0*/  SHF.L.U32 R138, R137, 0x5, RZ ;  /* 0x00000005898a7819 */ /* 0x000fcc00000006ff */
[----:B------:R-:W3:Y:S01]  /*05e0*/  LDC.64 R140, c[0x0][0x258] ;  /* 0x00009600ff8c7b82 */ /* 0x000ee20000000a00 */
[----:B0-----:R-:W-:Y:S02]  /*05f0*/  @P0 LEA R80, P1, R131, R80, 0x1 ;  /* 0x0000005083500211 */ /* 0x001fe400078208ff */
[----:B------:R-:W-:Y:S02]  /*0600*/  IADD3 R134, R137, 0x20, RZ ;  /* 0x0000002089867810 */ /* 0x000fe40007ffe0ff */
[----:B------:R-:W-:Y:S02]  /*0610*/  SHF.R.U32.HI R139, RZ, 0x1b, R137 ;  /* 0x0000001bff8b7819 */ /* 0x000fe40000011689 */
[----:B------:R-:W-:Y:S01]  /*0620*/  IADD3 R144, P2, R138, UR10, RZ ;  /* 0x0000000a8a907c10 */ /* 0x000fe2000ff5e0ff */
[C---:B-1----:R-:W-:Y:S01]  /*0630*/  IMAD.WIDE R82, R131.reuse, 0x4, R82 ;  /* 0x0000000483527825 */ /* 0x042fe200078e0252 */
[----:B------:R-:W-:Y:S01]  /*0640*/  @P0 LEA.HI.X R81, R131, R81, R0, 0x1, P1 ;  /* 0x0000005183510211 */ /* 0x000fe200008f0c00 */
[----:B------:R-:W0:Y:S01]  /*0650*/  LDC.64 R122, c[0x0][0x2c8] ;  /* 0x0000b200ff7a7b82 */ /* 0x000e220000000a00 */
[----:B------:R-:W-:-:S02]  /*0660*/  LEA R142, P1, R134, UR10, 0x5 ;  /* 0x0000000a868e7c11 */ /* 0x000fc4000f8228ff */
[----:B------:R-:W-:Y:S01]  /*0670*/  IADD3.X R145, R139, UR11, RZ, P2, !PT ;  /* 0x0000000b8b917c10 */ /* 0x000fe200097fe4ff */
[----:B------:R-:W4:Y:S01]  /*0680*/  LDG.E R150, desc[UR4][R82.64] ;  /* 0x0000000452967981 */ /* 0x000f22000c1e1900 */
[--C-:B--2---:R-:W-:Y:S01]  /*0690*/  IMAD.WIDE.U32 R88, R137, 0x10, R100.reuse ;  /* 0x0000001089587825 */ /* 0x104fe200078e0064 */
[C---:B------:R-:W-:Y:S02]  /*06a0*/  LEA.HI.X R143, R134.reuse, UR11, RZ, 0x5, P1 ;  /* 0x0000000b868f7c11 */ /* 0x040fe400088f2cff */
[----:B------:R-:W2:Y:S01]  /*06b0*/  LDG.E.128 R84, desc[UR4][R144.64] ;  /* 0x0000000490547981 */ /* 0x000ea2000c1e1d00 */
[----:B------:R-:W-:-:S03]  /*06c0*/  IMAD.WIDE.U32 R100, R134, 0x10, R100 ;  /* 0x0000001086647825 */ /* 0x000fc600078e0064 */
[----:B------:R-:W2:Y:S01]  /*06d0*/  LDG.E.128 R92, desc[UR4][R144.64+0x10] ;  /* 0x00001004905c7981 */ /* 0x000ea2000c1e1d00 */
[----:B---3--:R-:W-:-:S03]  /*06e0*/  IMAD.WIDE R140, R131, 0x4, R140 ;  /* 0x00000004838c7825 */ /* 0x008fc600078e028c */
[----:B------:R-:W3:Y:S04]  /*06f0*/  @P0 LDG.E.U16 R0, desc[UR4][R80.64] ;  /* 0x0000000450000981 */ /* 0x000ee8000c1e1500 */
[----:B------:R-:W3:Y:S04]  /*0700*/  LDG.E.128 R88, desc[UR4][R88.64] ;  /* 0x0000000458587981 */ /* 0x000ee8000c1e1d00 */
[----:B------:R-:W3:Y:S04]  /*0710*/  LDG.E.128 R100, desc[UR4][R100.64] ;  /* 0x0000000464647981 */ /* 0x000ee8000c1e1d00 */
[----:B------:R-:W3:Y:S04]  /*0720*/  LDG.E.128 R80, desc[UR4][R142.64+0x10] ;  /* 0x000010048e507981 */ /* 0x000ee8000c1e1d00 */
[----:B------:R4:W3:Y:S04]  /*0730*/  LDG.E R136, desc[UR4][R140.64] ;  /* 0x000000048c887981 */ /* 0x0008e8000c1e1900 */
[----:B------:R1:W3:Y:S01]  /*0740*/  LDG.E.128 R96, desc[UR4][R142.64] ;  /* 0x000000048e607981 */ /* 0x0002e2000c1e1d00 */
[----:B0-----:R-:W-:-:S04]  /*0750*/  ISETP.NE.U32.AND P1, PT, R122, RZ, PT ;  /* 0x000000ff7a00720c */ /* 0x001fc80003f25070 */
[----:B------:R-:W-:-:S13]  /*0760*/  ISETP.NE.AND.EX P1, PT, R123, RZ, PT, P1 ;  /* 0x000000ff7b00720c */ /* 0x000fda0003f25310 */
[CC--:B------:R-:W-:Y:S02]  /*0770*/  @P1 LEA R146, P2, R137.reuse, R122.reuse, 0x5 ;  /* 0x0000007a89921211 */ /* 0x0c0fe400078428ff */
[C---:B------:R-:W-:Y:S02]  /*0780*/  @P1 LEA R148, P3, R134.reuse, R122, 0x5 ;  /* 0x0000007a86941211 */ /* 0x040fe400078628ff */
[-C--:B------:R-:W-:Y:S02]  /*0790*/  @P1 LEA.HI.X R147, R137, R123.reuse, RZ, 0x5, P2 ;  /* 0x0000007b89931211 */ /* 0x080fe400010f2cff */
[----:B------:R-:W-:-:S03]  /*07a0*/  @P1 LEA.HI.X R149, R134, R123, RZ, 0x5, P3 ;  /* 0x0000007b86951211 */ /* 0x000fc600018f2cff */
[----:B-----5:R-:W5:Y:S01]  /*07b0*/  @P1 LDG.E.128 R36, desc[UR4][R146.64] ;  /* 0x0000000492241981 */ /* 0x020f62000c1e1d00 */
[----:B------:R-:W-:-:S03]  /*07c0*/  MOV R135, 0x3f800000 ;  /* 0x3f80000000877802 */ /* 0x000fc60000000f00 */
[----:B------:R0:W5:Y:S04]  /*07d0*/  @P1 LDG.E.128 R32, desc[UR4][R146.64+0x10] ;  /* 0x0000100492201981 */ /* 0x000168000c1e1d00 */
[----:B------:R-:W5:Y:S04]  /*07e0*/  @P1 LDG.E.128 R28, desc[UR4][R148.64] ;  /* 0x00000004941c1981 */ /* 0x000f68000c1e1d00 */
[----:B------:R0:W5:Y:S01]  /*07f0*/  @P1 LDG.E.128 R24, desc[UR4][R148.64+0x10] ;  /* 0x0000100494181981 */ /* 0x000162000c1e1d00 */
[----:B------:R-:W-:Y:S01]  /*0800*/  UMOV UR6, 0xffffffff ;  /* 0xffffffff00067882 */ /* 0x000fe20000000000 */
[----:B----4-:R-:W-:-:S05]  /*0810*/  FSEL R140, R150, RZ, !P4 ;  /* 0x000000ff968c7208 */ /* 0x010fca0006000000 */
[C---:B--2---:R-:W-:Y:S01]  /*0820*/  FADD.FTZ R85, -R140.reuse, R85 ;  /* 0x000000558c557221 */ /* 0x044fe20000010100 */
[C---:B------:R-:W-:Y:S01]  /*0830*/  FADD.FTZ R151, -R140.reuse, R94 ;  /* 0x0000005e8c977221 */ /* 0x040fe20000010100 */
[C---:B------:R-:W-:Y:S01]  /*0840*/  FADD.FTZ R87, -R140.reuse, R87 ;  /* 0x000000578c577221 */ /* 0x040fe20000010100 */
[----:B------:R-:W-:Y:S01]  /*0850*/  FADD.FTZ R141, -R140, R84 ;  /* 0x000000548c8d7221 */ /* 0x000fe20000010100 */
[--C-:B---3--:R-:W-:Y:S02]  /*0860*/  HADD2.F32 R145, -RZ, R88.reuse.H0_H0 ;  /* 0x20000058ff917230 */ /* 0x108fe40000004100 */
[----:B------:R-:W-:Y:S02]  /*0870*/  HADD2.F32 R88, -RZ, R88.H1_H1 ;  /* 0x30000058ff587230 */ /* 0x000fe40000004100 */
[--C-:B------:R-:W-:Y:S02]  /*0880*/  HADD2.F32 R161, -RZ, R103.reuse.H0_H0 ;  /* 0x20000067ffa17230 */ /* 0x100fe40000004100 */
[----:B------:R-:W-:-:S02]  /*0890*/  HADD2.F32 R94, -RZ, R103.H1_H1 ;  /* 0x30000067ff5e7230 */ /* 0x000fc40000004100 */
[----:B------:R-:W-:Y:S01]  /*08a0*/  FADD.FTZ R103, -R140, R80 ;  /* 0x000000508c677221 */ /* 0x000fe20000010100 */
[----:B------:R-:W-:Y:S01]  /*08b0*/  FMUL.FTZ R80, R136, R85 ;  /* 0x0000005588507220 */ /* 0x000fe20000410000 */
[--C-:B------:R-:W-:Y:S02]  /*08c0*/  HADD2.F32 R84, -RZ, R89.reuse.H1_H1 ;  /* 0x30000059ff547230 */ /* 0x100fe40000004100 */
[----:B------:R-:W-:Y:S01]  /*08d0*/  FADD.FTZ R128, R88, R128 ;  /* 0x0000008058807221 */ /* 0x000fe20000010000 */
[-C--:B------:R-:W-:Y:S01]  /*08e0*/  FMUL.FTZ R85, R41, R88.reuse ;  /* 0x0000005829557220 */ /* 0x080fe20000410000 */
[----:B------:R-:W-:Y:S01]  /*08f0*/  FFMA.FTZ R129, R80, R88, R129 ;  /* 0x0000005850817223 */ /* 0x000fe20000010081 */
[----:B------:R-:W-:Y:S01]  /*0900*/  FMUL.FTZ R88, R136, R87 ;  /* 0x0000005788587220 */ /* 0x000fe20000410000 */
[C---:B------:R-:W-:Y:S01]  /*0910*/  FADD.FTZ R93, -R140.reuse, R93 ;  /* 0x0000005d8c5d7221 */ /* 0x040fe20000010100 */
[----:B-1----:R-:W-:Y:S01]  /*0920*/  FADD.FTZ R143, -R140, R86 ;  /* 0x000000568c8f7221 */ /* 0x002fe20000010100 */
[----:B0-----:R-:W-:-:S02]  /*0930*/  HADD2.F32 R147, -RZ, R89.H0_H0 ;  /* 0x20000059ff937230 */ /* 0x001fc40000004100 */
[----:B------:R-:W-:Y:S01]  /*0940*/  FADD.FTZ R124, R84, R124 ;  /* 0x0000007c547c7221 */ /* 0x000fe20000010000 */
[--C-:B------:R-:W-:Y:S02]  /*0950*/  HADD2.F32 R89, -RZ, R90.reuse.H0_H0 ;  /* 0x2000005aff597230 */ /* 0x100fe40000004100 */
[-C--:B------:R-:W-:Y:S01]  /*0960*/  FFMA.FTZ R125, R88, R84.reuse, R125 ;  /* 0x00000054587d7223 */ /* 0x080fe2000001007d */
[--C-:B------:R-:W-:Y:S02]  /*0970*/  HADD2.F32 R149, -RZ, R91.reuse.H0_H0 ;  /* 0x2000005bff957230 */ /* 0x100fe40000004100 */
[----:B------:R-:W-:Y:S01]  /*0980*/  FMUL.FTZ R87, R43, R84 ;  /* 0x000000542b577220 */ /* 0x000fe20000410000 */
[----:B------:R-:W-:Y:S02]  /*0990*/  HADD2.F32 R86, -RZ, R91.H1_H1 ;  /* 0x3000005bff567230 */ /* 0x000fe40000004100 */
[----:B------:R-:W-:Y:S01]  /*09a0*/  FADD.FTZ R91, -R140, R92 ;  /* 0x0000005c8c5b7221 */ /* 0x000fe20000010100 */
[----:B------:R-:W-:-:S02]  /*09b0*/  HADD2.F32 R90, -RZ, R90.H1_H1 ;  /* 0x3000005aff5a7230 */ /* 0x000fc40000004100 */
[----:B------:R-:W-:Y:S01]  /*09c0*/  FMUL.FTZ R84, R136, R93 ;  /* 0x0000005d88547220 */ /* 0x000fe20000410000 */
[----:B------:R-:W-:Y:S02]  /*09d0*/  @P0 HADD2.F32 R135, -RZ, R0.H0_H0 ;  /* 0x20000000ff870230 */ /* 0x000fe40000004100 */
[----:B------:R-:W-:Y:S01]  /*09e0*/  FADD.FTZ R95, -R140, R95 ;  /* 0x0000005f8c5f7221 */ /* 0x000fe20000010100 */
        /* <DEDUP_REMOVED lines=9> */
[----:B------:R-:W-:Y:S01]  /*0a80*/  FADD.FTZ R163, -R140, R82 ;  /* 0x000000528ca37221 */ /* 0x000fe20000010100 */
[----:B------:R-:W-:Y:S01]  /*0a90*/  FMUL.FTZ R82, R136, R143 ;  /* 0x0000008f88527220 */ /* 0x000fe20000410000 */
        /* <DEDUP_REMOVED lines=26> */
[C---:B------:R-:W-:Y:S01]  /*0c40*/  FADD.FTZ R153, -R140.reuse, R96 ;  /* 0x000000608c997221 */ /* 0x040fe20000010100 */
[C---:B------:R-:W-:Y:S01]  /*0c50*/  FADD.FTZ R97, -R140.reuse, R97 ;  /* 0x000000618c617221 */ /* 0x040fe20000010100 */
[----:B------:R-:W-:Y:S01]  /*0c60*/  FADD.FTZ R155, -R140, R98 ;  /* 0x000000628c9b7221 */ /* 0x000fe20000010100 */
[----:B------:R-:W-:-:S02]  /*0c70*/  HADD2.F32 R157, -RZ, R100.H0_H0 ;  /* 0x20000064ff9d7230 */ /* 0x000fc40000004100 */
[C---:B------:R-:W-:Y:S01]  /*0c80*/  FADD.FTZ R81, -R140.reuse, R81 ;  /* 0x000000518c517221 */ /* 0x040fe20000010100 */
[--C-:B------:R-:W-:Y:S02]  /*0c90*/  HADD2.F32 R92, -RZ, R101.reuse.H1_H1 ;  /* 0x30000065ff5c7230 */ /* 0x100fe40000004100 */
[----:B------:R-:W-:Y:S01]  /*0ca0*/  FADD.FTZ R83, -R140, R83 ;  /* 0x000000538c537221 */ /* 0x000fe20000010100 */
[----:B------:R-:W-:Y:S01]  /*0cb0*/  FMUL.FTZ R140, R136, R99 ;  /* 0x00000063888c7220 */ /* 0x000fe20000410000 */
[----:B------:R-:W-:Y:S01]  /*0cc0*/  FADD.FTZ R86, R86, R149 ;  /* 0x0000009556567221 */ /* 0x000fe20000010000 */
[----:B------:R-:W-:Y:S01]  /*0cd0*/  FFMA.FTZ R95, R152, R149, R95 ;  /* 0x00000095985f7223 */ /* 0x000fe2000001005f */
[----:B------:R-:W-:Y:S02]  /*0ce0*/  HADD2.F32 R100, -RZ, R100.H1_H1 ;  /* 0x30000064ff647230 */ /* 0x000fe40000004100 */
[----:B------:R-:W-:Y:S01]  /*0cf0*/  FMUL.FTZ R96, R48, R157 ;  /* 0x0000009d30607220 */ /* 0x000fe20000410000 */
[----:B------:R-:W-:Y:S01]  /*0d00*/  FADD.FTZ R4, R92, R4 ;  /* 0x000000045c047221 */ /* 0x000fe20000010000 */
[-C--:B------:R-:W-:Y:S01]  /*0d10*/  FFMA.FTZ R111, R140, R92.reuse, R111 ;  /* 0x0000005c8c6f7223 */ /* 0x080fe2000001006f */
[----:B------:R-:W-:Y:S01]  /*0d20*/  FMUL.FTZ R99, R51, R92 ;  /* 0x0000005c33637220 */ /* 0x000fe20000410000 */
[----:B------:R-:W-:Y:S01]  /*0d30*/  FADD.FTZ R141, R86, R93 ;  /* 0x0000005d568d7221 */ /* 0x000fe20000010000 */
[----:B------:R-:W-:-:S02]  /*0d40*/  HADD2.F32 R159, -RZ, R101.H0_H0 ;  /* 0x20000065ff9f7230 */ /* 0x000fc40000004100 */
[----:B------:R-:W-:Y:S01]  /*0d50*/  FMUL.FTZ R153, R136, R153 ;  /* 0x0000009988997220 */ /* 0x000fe20000410000 */
[----:B------:R-:W-:Y:S01]  /*0d60*/  FFMA.FTZ R92, R90, R93, R95 ;  /* 0x0000005d5a5c7223 */ /* 0x000fe2000001005f */
[----:B------:R-:W-:Y:S02]  /*0d70*/  HADD2.F32 R101, -RZ, R102.H0_H0 ;  /* 0x20000066ff657230 */ /* 0x000fe40000004100 */
        /* <DEDUP_REMOVED lines=12> */
[----:B------:R-:W-:Y:S01]  /*0e40*/  FMUL.FTZ R100, R50, R159 ;  /* 0x0000009f32647220 */ /* 0x000fe20000410000 */
[----:B------:R-:W-:Y:S01]  /*0e50*/  FFMA.FTZ R86, R98, R97, R95 ;  /* 0x0000006162567223 */ /* 0x000fe2000001005f */
[----:B------:R-:W-:-:S02]  /*0e60*/  FMUL.FTZ R144, R136, R81 ;  /* 0x0000005188907220 */ /* 0x000fc40000410000 */
[----:B------:R-:W-:Y:S01]  /*0e70*/  FADD.FTZ R92, R101, R100 ;  /* 0x00000064655c7221 */ /* 0x000fe20000010000 */
[----:B------:R-:W-:Y:S01]  /*0e80*/  FFMA.FTZ R81, R155, R100, R86 ;  /* 0x000000649b517223 */ /* 0x000fe20000010056 */
[----:B------:R-:W-:Y:S02]  /*0e90*/  HADD2.F32 R102, -RZ, R102.H1_H1 ;  /* 0x30000066ff667230 */ /* 0x000fe40000004100 */
[----:B------:R-:W-:Y:S01]  /*0ea0*/  FADD.FTZ R95, R92, R99 ;  /* 0x000000635c5f7221 */ /* 0x000fe20000010000 */
[----:B------:R-:W-:Y:S02]  /*0eb0*/  FFMA.FTZ R86, R140, R99, R81 ;  /* 0x000000638c567223 */ /* 0x000fe40000010051 */
        /* <DEDUP_REMOVED lines=42> */
.L_x_6568:
[----:B-1----:R-:W-:Y:S01]  /*1160*/  FADD.FTZ R86, R81, R86 ;  /* 0x0000005651567221 */ /* 0x002fe20000010000 */
[----:B--2---:R-:W-:Y:S01]  /*1170*/  FADD.FTZ R92, R83, R92 ;  /* 0x0000005c535c7221 */ /* 0x004fe20000010000 */
[----:B------:R-:W-:Y:S02]  /*1180*/  ISETP.NE.U32.AND P1, PT, R122, RZ, PT ;  /* 0x000000ff7a00720c */ /* 0x000fe40003f25070 */
[----:B------:R-:W-:Y:S01]  /*1190*/  FMUL.FTZ R86, R86, UR9 ;  /* 0x0000000956567c20 */ /* 0x000fe20008410000 */
[----:B------:R-:W-:Y:S01]  /*11a0*/  FMUL.FTZ R154, R92, UR9 ;  /* 0x000000095c9a7c20 */ /* 0x000fe20008410000 */
[----:B------:R-:W-:Y:S02]  /*11b0*/  ISETP.NE.U32.AND P2, PT, RZ, UR14, PT ;  /* 0x0000000eff007c0c */ /* 0x000fe4000bf45070 */
[----:B------:R-:W-:Y:S02]  /*11c0*/  ISETP.NE.AND.EX P1, PT, R123, RZ, PT, P1 ;  /* 0x000000ff7b00720c */ /* 0x000fe40003f25310 */
[----:B------:R-:W-:-:S02]  /*11d0*/  FSEL R141, R86, RZ, !P4 ;  /* 0x000000ff568d7208 */ /* 0x000fc40006000000 */
[----:B------:R-:W-:Y:S02]  /*11e0*/  ISETP.NE.AND.EX P2, PT, RZ, UR15, PT, P2 ;  /* 0x0000000fff007c0c */ /* 0x000fe4000bf45320 */
[----:B------:R-:W-:Y:S01]  /*11f0*/  ISETP.NE.U32.AND P3, PT, RZ, UR14, PT ;  /* 0x0000000eff007c0c */ /* 0x000fe2000bf65070 */
[-CC-:B------:R-:W-:Y:S01]  /*1200*/  FFMA.FTZ R0, R0, R154.reuse, R141.reuse ;  /* 0x0000009a00007223 */ /* 0x180fe2000001008d */
[-CC-:B------:R-:W-:Y:S01]  /*1210*/  FFMA.FTZ R80, R80, R154.reuse, R141.reuse ;  /* 0x0000009a50507223 */ /* 0x180fe2000001008d */
[-CC-:B------:R-:W-:Y:S01]  /*1220*/  FFMA.FTZ R82, R82, R154.reuse, R141.reuse ;  /* 0x0000009a52527223 */ /* 0x180fe2000001008d */
[-C--:B------:R-:W-:Y:S01]  /*1230*/  FFMA.FTZ R88, R88, R154.reuse, R141 ;  /* 0x0000009a58587223 */ /* 0x080fe2000001008d */
[----:B------:R-:W-:Y:S01]  /*1240*/  FADD.FTZ R145, R145, -R0 ;  /* 0x8000000091917221 */ /* 0x000fe20000010000 */
[----:B------:R-:W-:Y:S01]  /*1250*/  SHF.L.U32 R0, R137, 0x4, RZ ;  /* 0x0000000489007819 */ /* 0x000fe200000006ff */
[----:B------:R-:W-:Y:S01]  /*1260*/  FADD.FTZ R85, R85, -R80 ;  /* 0x8000005055557221 */ /* 0x000fe20000010000 */
[----:B------:R-:W-:Y:S01]  /*1270*/  SHF.R.U32.HI R137, RZ, 0x1c, R137 ;  /* 0x0000001cff897819 */ /* 0x000fe20000011689 */
[----:B------:R-:W-:Y:S01]  /*1280*/  FADD.FTZ R147, R147, -R82 ;  /* 0x8000005293937221 */ /* 0x000fe20000010000 */
[----:B------:R-:W-:Y:S01]  /*1290*/  IADD3 R80, P6, R0, UR12, RZ ;  /* 0x0000000c00507c10 */ /* 0x000fe2000ffde0ff */
[-CC-:B------:R-:W-:Y:S01]  /*12a0*/  FFMA.FTZ R146, R146, R154.reuse, R141.reuse ;  /* 0x0000009a92927223 */ /* 0x180fe2000001008d */
[-CC-:B------:R-:W-:Y:S01]  /*12b0*/  FFMA.FTZ R84, R84, R154.reuse, R141.reuse ;  /* 0x0000009a54547223 */ /* 0x180fe2000001008d */
[-CC-:B------:R-:W-:Y:S01]  /*12c0*/  FFMA.FTZ R152, R152, R154.reuse, R141.reuse ;  /* 0x0000009a98987223 */ /* 0x180fe2000001008d */
[----:B0-----:R-:W-:Y:S01]  /*12d0*/  IADD3.X R81, R137, UR13, RZ, P6, !PT ;  /* 0x0000000d89517c10 */ /* 0x001fe2000b7fe4ff */
[----:B------:R-:W-:Y:S01]  /*12e0*/  FFMA.FTZ R90, R90, R154, R141 ;  /* 0x0000009a5a5a7223 */ /* 0x000fe2000001008d */
[----:B------:R-:W-:Y:S01]  /*12f0*/  FADD.FTZ R87, R87, -R88 ;  /* 0x8000005857577221 */ /* 0x000fe20000010000 */
[----:B------:R-:W-:Y:S01]  /*1300*/  FADD.FTZ R89, R89, -R146 ;  /* 0x8000009259597221 */ /* 0x000fe20000010000 */
[----:B------:R-:W-:Y:S01]  /*1310*/  FADD.FTZ R91, R91, -R84 ;  /* 0x800000545b5b7221 */ /* 0x000fe20000010000 */
[----:B------:R-:W-:Y:S01]  /*1320*/  FADD.FTZ R95, R149, -R152 ;  /* 0x80000098955f7221 */ /* 0x000fe20000010000 */
[----:B------:R-:W2:Y:S01]  /*1330*/  LDG.E.128 R80, desc[UR4][R80.64] ;  /* 0x0000000450507981 */ /* 0x000ea2000c1e1d00 */
        /* <DEDUP_REMOVED lines=18> */
[----:B------:R-:W-:Y:S01]  /*1460*/  @P2 IADD3 R138, P5, R138, UR14, RZ ;  /* 0x0000000e8a8a2c10 */ /* 0x000fe2000ffbe0ff */
[CC--:B------:R-:W-:Y:S01]  /*1470*/  FMUL.FTZ R122, R145.reuse, R135.reuse ;  /* 0x00000087917a7220 */ /* 0x0c0fe20000410000 */
[----:B------:R-:W-:Y:S01]  /*1480*/  SEL R84, R145, R72, P3 ;  /* 0x0000004891547207 */ /* 0x000fe20001800000 */
[-C--:B------:R-:W-:Y:S01]  /*1490*/  FMUL.FTZ R123, R92, R135.reuse ;  /* 0x000000875c7b7220 */ /* 0x080fe20000410000 */
[-C--:B------:R-:W-:Y:S01]  /*14a0*/  FMUL.FTZ R146, R93, R135.reuse ;  /* 0x000000875d927220 */ /* 0x080fe20000410000 */
[----:B------:R-:W-:Y:S01]  /*14b0*/  FMUL.FTZ R145, R156, R135 ;  /* 0x000000879c917220 */ /* 0x000fe20000410000 */
[----:B------:R-:W-:-:S02]  /*14c0*/  @P2 IADD3.X R139, R139, UR15, RZ, P5, !PT ;  /* 0x0000000f8b8b2c10 */ /* 0x000fc4000affe4ff */
[----:B------:R-:W-:Y:S02]  /*14d0*/  SEL R88, R147, R76, P3 ;  /* 0x0000004c93587207 */ /* 0x000fe40001800000 */
[----:B------:R-:W-:Y:S02]  /*14e0*/  SEL R89, R152, R77, P3 ;  /* 0x0000004d98597207 */ /* 0x000fe40001800000 */
[----:B------:R-:W-:Y:S02]  /*14f0*/  SEL R90, R95, R78, P3 ;  /* 0x0000004e5f5a7207 */ /* 0x000fe40001800000 */
[----:B------:R-:W-:Y:S02]  /*1500*/  SEL R91, R94, R79, P3 ;  /* 0x0000004f5e5b7207 */ /* 0x000fe40001800000 */
[----:B------:R-:W-:Y:S01]  /*1510*/  SEL R85, R92, R73, P3 ;  /* 0x000000495c557207 */ /* 0x000fe20001800000 */
[----:B------:R-:W-:Y:S01]  /*1520*/  FMUL.FTZ R92, R56, R122 ;  /* 0x0000007a385c7220 */ /* 0x000fe20000410000 */
[----:B------:R-:W-:Y:S01]  /*1530*/  SEL R86, R93, R74, P3 ;  /* 0x0000004a5d567207 */ /* 0x000fe20001800000 */
[----:B------:R-:W-:Y:S01]  /*1540*/  FMUL.FTZ R93, R57, R123 ;  /* 0x0000007b395d7220 */ /* 0x000fe20000410000 */
[----:B------:R-:W-:Y:S01]  /*1550*/  SEL R87, R156, R75, P3 ;  /* 0x0000004b9c577207 */ /* 0x000fe20001800000 */
[----:B------:R-:W-:Y:S01]  /*1560*/  FMUL.FTZ R143, R58, R146 ;  /* 0x000000923a8f7220 */ /* 0x000fe20000410000 */
[----:B------:R-:W-:Y:S01]  /*1570*/  FMUL.FTZ R156, R59, R145 ;  /* 0x000000913b9c7220 */ /* 0x000fe20000410000 */
[----:B------:R0:W-:Y:S01]  /*1580*/  @P2 STG.E.128 desc[UR4][R138.64+0x10], R88 ;  /* 0x000010588a002986 */ /* 0x0001e2000c101d04 */
[----:B------:R-:W-:-:S03]  /*1590*/  F2FP.F16.F32.PACK_AB R92, R93, R92 ;  /* 0x0000005c5d5c723e */ /* 0x000fc600000000ff */
[----:B------:R1:W-:Y:S01]  /*15a0*/  @P2 STG.E.128 desc[UR4][R138.64], R84 ;  /* 0x000000548a002986 */ /* 0x0003e2000c101d04 */
[----:B------:R-:W-:Y:S02]  /*15b0*/  F2FP.F16.F32.PACK_AB R93, R156, R143 ;  /* 0x0000008f9c5d723e */ /* 0x000fe400000000ff */
[----:B------:R-:W-:Y:S02]  /*15c0*/  SHF.L.U32 R143, R134, 0x4, RZ ;  /* 0x00000004868f7819 */ /* 0x000fe400000006ff */
[----:B0-----:R-:W-:Y:S01]  /*15d0*/  IADD3 R88, P5, R0, UR16, RZ ;  /* 0x0000001000587c10 */ /* 0x001fe2000ffbe0ff */
[-C--:B------:R-:W-:Y:S01]  /*15e0*/  FMUL.FTZ R0, R147, R135.reuse ;  /* 0x0000008793007220 */ /* 0x080fe20000410000 */
[-C--:B------:R-:W-:Y:S01]  /*15f0*/  FMUL.FTZ R90, R95, R135.reuse ;  /* 0x000000875f5a7220 */ /* 0x080fe20000410000 */
[-C--:B------:R-:W-:Y:S01]  /*1600*/  FMUL.FTZ R147, R94, R135.reuse ;  /* 0x000000875e937220 */ /* 0x080fe20000410000 */
[----:B-1----:R-:W-:Y:S01]  /*1610*/  FMUL.FTZ R139, R152, R135 ;  /* 0x00000087988b7220 */ /* 0x002fe20000410000 */
[----:B------:R-:W-:Y:S01]  /*1620*/  FMUL.FTZ R94, R60, R0 ;  /* 0x000000003c5e7220 */ /* 0x000fe20000410000 */
[----:B------:R-:W-:Y:S01]  /*1630*/  FMUL.FTZ R95, R62, R90 ;  /* 0x0000005a3e5f7220 */ /* 0x000fe20000410000 */
[----:B------:R-:W-:Y:S01]  /*1640*/  FMUL.FTZ R86, R63, R147 ;  /* 0x000000933f567220 */ /* 0x000fe20000410000 */
[----:B------:R-:W-:Y:S01]  /*1650*/  FMUL.FTZ R85, R61, R139 ;  /* 0x0000008b3d557220 */ /* 0x000fe20000410000 */
[----:B------:R-:W-:-:S02]  /*1660*/  SHF.R.U32.HI R91, RZ, 0x1c, R134 ;  /* 0x0000001cff5b7819 */ /* 0x000fc40000011686 */
[----:B------:R-:W-:Y:S02]  /*1670*/  IADD3 R84, P6, R143, UR12, RZ ;  /* 0x0000000c8f547c10 */ /* 0x000fe4000ffde0ff */
[----:B------:R-:W-:Y:S02]  /*1680*/  F2FP.F16.F32.PACK_AB R94, R85, R94 ;  /* 0x0000005e555e723e */ /* 0x000fe400000000ff */
[----:B------:R-:W-:Y:S02]  /*1690*/  IADD3.X R89, R137, UR17, RZ, P5, !PT ;  /* 0x0000001189597c10 */ /* 0x000fe4000affe4ff */
[----:B------:R-:W-:Y:S02]  /*16a0*/  IADD3.X R85, R91, UR13, RZ, P6, !PT ;  /* 0x0000000d5b557c10 */ /* 0x000fe4000b7fe4ff */
[----:B------:R-:W-:-:S05]  /*16b0*/  F2FP.F16.F32.PACK_AB R95, R86, R95 ;  /* 0x0000005f565f723e */ /* 0x000fca00000000ff */
[----:B------:R0:W-:Y:S04]  /*16c0*/  STG.E.128 desc[UR4][R88.64], R92 ;  /* 0x0000005c58007986 */ /* 0x0001e8000c101d04 */
[----:B------:R-:W3:Y:S01]  /*16d0*/  LDG.E.128 R84, desc[UR4][R84.64] ;  /* 0x0000000454547981 */ /* 0x000ee2000c1e1d00 */
[-CC-:B------:R-:W-:Y:S01]  /*16e0*/  FFMA.FTZ R153, R153, R154.reuse, R141.reuse ;  /* 0x0000009a99997223 */ /* 0x180fe2000001008d */
[-CC-:B------:R-:W-:Y:S01]  /*16f0*/  FFMA.FTZ R98, R98, R154.reuse, R141.reuse ;  /* 0x0000009a62627223 */ /* 0x180fe2000001008d */
[-C--:B------:R-:W-:Y:S02]  /*1700*/  FFMA.FTZ R144, R144, R154.reuse, R141 ;  /* 0x0000009a90907223 */ /* 0x080fe4000001008d */
        /* <DEDUP_REMOVED lines=8> */
[----:B------:R-:W-:Y:S01]  /*1790*/  FADD.FTZ R101, R101, -R144 ;  /* 0x8000009065657221 */ /* 0x000fe20000010000 */
[----:B0-----:R-:W-:Y:S01]  /*17a0*/  FMUL.FTZ R94, R136, R97 ;  /* 0x00000061885e7220 */ /* 0x001fe20000410000 */
        /* <DEDUP_REMOVED lines=13> */
[----:B------:R-:W-:Y:S01]  /*1880*/  FMUL.FTZ R95, R94, R135 ;  /* 0x000000875e5f7220 */ /* 0x000fe20000410000 */
[----:B------:R-:W-:Y:S01]  /*1890*/  @P1 FADD.FTZ R100, R25, R100 ;  /* 0x0000006419641221 */ /* 0x000fe20000010000 */
[----:B------:R-:W-:Y:S01]  /*18a0*/  @P1 FADD.FTZ R155, R30, R155 ;  /* 0x0000009b1e9b1221 */ /* 0x000fe20000010000 */
[----:B------:R-:W-:Y:S01]  /*18b0*/  @P1 FADD.FTZ R96, R31, R96 ;  /* 0x000000601f601221 */ /* 0x000fe20000010000 */
[----:B------:R-:W-:Y:S01]  /*18c0*/  @P1 FADD.FTZ R103, R24, R103 ;  /* 0x0000006718671221 */ /* 0x000fe20000010000 */
[----:B------:R-:W-:Y:S01]  /*18d0*/  @P1 FADD.FTZ R163, R26, R163 ;  /* 0x000000a31aa31221 */ /* 0x000fe20000010000 */
[----:B------:R-:W-:Y:S01]  /*18e0*/  @P1 FADD.FTZ R136, R27, R136 ;  /* 0x000000881b881221 */ /* 0x000fe20000010000 */
[----:B------:R-:W-:Y:S01]  /*18f0*/  SEL R73, R94, R73, P3 ;  /* 0x000000495e497207 */ /* 0x000fe20001800000 */
        /* <DEDUP_REMOVED lines=13> */
[----:B------:R-:W-:Y:S01]  /*19d0*/  SEL R79, R136, R79, P3 ;  /* 0x0000004f884f7207 */ /* 0x000fe20001800000 */
[----:B--2---:R-:W-:Y:S02]  /*19e0*/  HADD2.F32 R88, -RZ, R80.H0_H0 ;  /* 0x20000050ff587230 */ /* 0x004fe40000004100 */
[----:B------:R-:W-:Y:S02]  /*19f0*/  HADD2.F32 R89, -RZ, R81.H0_H0 ;  /* 0x20000051ff597230 */ /* 0x000fe40000004100 */
[----:B------:R-:W-:Y:S02]  /*1a00*/  HADD2.F32 R92, -RZ, R82.H0_H0 ;  /* 0x20000052ff5c7230 */ /* 0x000fe40000004100 */
[----:B------:R-:W-:Y:S01]  /*1a10*/  FFMA.FTZ R11, R122, R88, R11 ;  /* 0x000000587a0b7223 */ /* 0x000fe2000001000b */
[----:B------:R-:W-:-:S02]  /*1a20*/  HADD2.F32 R80, -RZ, R80.H1_H1 ;  /* 0x30000050ff507230 */ /* 0x000fc40000004100 */
[----:B------:R-:W-:Y:S01]  /*1a30*/  FFMA.FTZ R13, R146, R89, R13 ;  /* 0x00000059920d7223 */ /* 0x000fe2000001000d */
[----:B------:R-:W-:Y:S02]  /*1a40*/  HADD2.F32 R81, -RZ, R81.H1_H1 ;  /* 0x30000051ff517230 */ /* 0x000fe40000004100 */
[----:B------:R-:W-:Y:S01]  /*1a50*/  FFMA.FTZ R15, R0, R92, R15 ;  /* 0x0000005c000f7223 */ /* 0x000fe2000001000f */
[----:B------:R-:W0:Y:S01]  /*1a60*/  LDC.64 R88, c[0x0][0x210] ;  /* 0x00008400ff587b82 */ /* 0x000e220000000a00 */
        /* <DEDUP_REMOVED lines=16> */
[----:B------:R-:W-:Y:S01]  /*1b70*/  @P2 LEA R92, P1, R134, UR14, 0x5 ;  /* 0x0000000e865c2c11 */ /* 0x000fe2000f8228ff */
[----:B------:R-:W-:Y:S01]  /*1b80*/  FMUL.FTZ R102, R71, R135 ;  /* 0x0000008747667220 */ /* 0x000fe20000410000 */
[----:B------:R-:W-:-:S02]  /*1b90*/  IADD3 R90, P3, R143, UR16, RZ ;  /* 0x000000108f5a7c10 */ /* 0x000fc4000ff7e0ff */
[----:B------:R-:W-:Y:S02]  /*1ba0*/  F2FP.F16.F32.PACK_AB R81, R82, R81 ;  /* 0x000000515251723e */ /* 0x000fe400000000ff */
[----:B------:R-:W-:Y:S02]  /*1bb0*/  @P2 LEA.HI.X R93, R134, UR15, RZ, 0x5, P1 ;  /* 0x0000000f865d2c11 */ /* 0x000fe400088f2cff */
[----:B------:R-:W-:Y:S02]  /*1bc0*/  F2FP.F16.F32.PACK_AB R82, R96, R83 ;  /* 0x000000536052723e */ /* 0x000fe400000000ff */
[----:B------:R-:W-:Y:S02]  /*1bd0*/  IADD3.X R91, R91, UR17, RZ, P3, !PT ;  /* 0x000000115b5b7c10 */ /* 0x000fe40009ffe4ff */
[----:B------:R-:W-:Y:S01]  /*1be0*/  F2FP.F16.F32.PACK_AB R83, R102, R99 ;  /* 0x000000636653723e */ /* 0x000fe200000000ff */
[----:B------:R1:W-:Y:S01]  /*1bf0*/  @P2 STG.E.128 desc[UR4][R92.64], R72 ;  /* 0x000000485c002986 */ /* 0x0003e2000c101d04 */
[----:B0-----:R-:W-:-:S03]  /*1c00*/  LEA R131, R88, R131, 0x2 ;  /* 0x0000008358837211 */ /* 0x001fc600078e10ff */
[----:B------:R1:W-:Y:S04]  /*1c10*/  @P2 STG.E.128 desc[UR4][R92.64+0x10], R76 ;  /* 0x0000104c5c002986 */ /* 0x0003e8000c101d04 */
[----:B------:R1:W-:Y:S01]  /*1c20*/  STG.E.128 desc[UR4][R90.64], R80 ;  /* 0x000000505a007986 */ /* 0x0003e2000c101d04 */
[----:B------:R-:W-:Y:S01]  /*1c30*/  ISETP.GE.AND P1, PT, R131, R89, PT ;  /* 0x000000598300720c */ /* 0x000fe20003f26270 */
[----:B---3--:R-:W-:Y:S02]  /*1c40*/  HADD2.F32 R88, -RZ, R84.H0_H0 ;  /* 0x20000054ff587230 */ /* 0x008fe40000004100 */
[----:B------:R-:W-:Y:S02]  /*1c50*/  HADD2.F32 R96, -RZ, R85.H0_H0 ;  /* 0x20000055ff607230 */ /* 0x000fe40000004100 */
[----:B------:R-:W-:-:S02]  /*1c60*/  HADD2.F32 R99, -RZ, R86.H0_H0 ;  /* 0x20000056ff637230 */ /* 0x000fc40000004100 */
[----:B------:R-:W-:Y:S02]  /*1c70*/  HADD2.F32 R102, -RZ, R87.H0_H0 ;  /* 0x20000057ff667230 */ /* 0x000fe40000004100 */
[----:B------:R-:W-:Y:S02]  /*1c80*/  HADD2.F32 R84, -RZ, R84.H1_H1 ;  /* 0x30000054ff547230 */ /* 0x000fe40000004100 */
        /* <DEDUP_REMOVED lines=13> */
.L_x_6554:
        /* <DEDUP_REMOVED lines=44> */
.L_x_6553:
[----:B------:R-:W-:Y:S05]  /*2020*/  BSYNC B0 ;  /* 0x0000000000007941 */ /* 0x000fea0003800000 */
.L_x_6551:
        /* <DEDUP_REMOVED lines=153> */
.L_x_6555:
        /* <DEDUP_REMOVED lines=8> */
.L_x_6558:
[----:B------:R-:W-:Y:S05]  /*2a40*/  BSYNC B2 ;  /* 0x0000000000027941 */ /* 0x000fea0003800000 */
.L_x_6557:
        /* <DEDUP_REMOVED lines=8> */
.L_x_6559:
[----:B------:R-:W-:Y:S01]  /*2ad0*/  FADD.FTZ R86, R95, R86 ;  /* 0x000000565f567221 */ /* 0x000fe20000010000 */
[----:B------:R-:W-:-:S04]  /*2ae0*/  HFMA2.MMA R157, -RZ, RZ, 0, 1.1920928955078125e-07 ;  /* 0x00000002ff9d7435 */ /* 0x000fc800000001ff */
[----:B------:R-:W-:Y:S02]  /*2af0*/  MOV R158, R86 ;  /* 0x00000056009e7202 */ /* 0x000fe40000000f00 */
[----:B------:R-:W-:-:S07]  /*2b00*/  MOV R92, R156 ;  /* 0x0000009c005c7202 */ /* 0x000fce0000000f00 */
[----:B------:R-:W-:Y:S05]  /*2b10*/  WARPSYNC.COLLECTIVE R151, `(.L_x_6560) ;  /* 0x0000000097087348 */ /* 0x000fea0003c00000 */
[----:B------:R0:W1:Y:S02]  /*2b20*/  SHFL.BFLY P1, R156, R158, R157, R160 ;  /* 0x0c00009d9e9c7389 */ /* 0x00006400000200a0 */
[----:B01----:R-:W-:Y:S01]  /*2b30*/  ENDCOLLECTIVE ;  /* 0x000000000000791b */ /* 0x003fe20003800000 */
.L_x_6560:
[----:B------:R-:W-:-:S05]  /*2b40*/  FADD.FTZ R92, R81, R92 ;  /* 0x0000005c515c7221 */ /* 0x000fca0000010000 */
[----:B------:R-:W-:Y:S02]  /*2b50*/  MOV R158, R92 ;  /* 0x0000005c009e7202 */ /* 0x000fe40000000f00 */
[----:B------:R-:W-:-:S07]  /*2b60*/  MOV R83, R156 ;  /* 0x0000009c00537202 */ /* 0x000fce0000000f00 */
[----:B------:R-:W-:Y:S05]  /*2b70*/  WARPSYNC.COLLECTIVE R151, `(.L_x_6561) ;  /* 0x0000000097087348 */ /* 0x000fea0003c00000 */
[----:B------:R0:W1:Y:S02]  /*2b80*/  SHFL.BFLY P1, R156, R158, R157, R160 ;  /* 0x0c00009d9e9c7389 */ /* 0x00006400000200a0 */
[----:B01----:R-:W-:Y:S01]  /*2b90*/  ENDCOLLECTIVE ;  /* 0x000000000000791b */ /* 0x003fe20003800000 */
.L_x_6561:
[----:B------:R-:W-:Y:S01]  /*2ba0*/  FADD.FTZ R94, R86, R83 ;  /* 0x00000053565e7221 */ /* 0x000fe20000010000 */
[----:B------:R-:W-:-:S04]  /*2bb0*/  HFMA2.MMA R157, -RZ, RZ, 0, 2.384185791015625e-07 ;  /* 0x00000004ff9d7435 */ /* 0x000fc800000001ff */
[----:B------:R-:W-:Y:S02]  /*2bc0*/  MOV R158, R94 ;  /* 0x0000005e009e7202 */ /* 0x000fe40000000f00 */
[----:B------:R-:W-:-:S07]  /*2bd0*/  MOV R141, R156 ;  /* 0x0000009c008d7202 */ /* 0x000fce0000000f00 */
[----:B------:R-:W-:Y:S05]  /*2be0*/  WARPSYNC.COLLECTIVE R151, `(.L_x_6562) ;  /* 0x0000000097087348 */ /* 0x000fea0003c00000 */
[----:B------:R0:W1:Y:S02]  /*2bf0*/  SHFL.BFLY P1, R156, R158, R157, R160 ;  /* 0x0c00009d9e9c7389 */ /* 0x00006400000200a0 */
[----:B01----:R-:W-:Y:S01]  /*2c00*/  ENDCOLLECTIVE ;  /* 0x000000000000791b */ /* 0x003fe20003800000 */
.L_x_6562:
[----:B------:R-:W-:-:S05]  /*2c10*/  FADD.FTZ R141, R92, R141 ;  /* 0x0000008d5c8d7221 */ /* 0x000fca0000010000 */
[----:B------:R-:W-:Y:S02]  /*2c20*/  MOV R158, R141 ;  /* 0x0000008d009e7202 */ /* 0x000fe40000000f00 */
[----:B------:R-:W-:-:S07]  /*2c30*/  MOV R83, R156 ;  /* 0x0000009c00537202 */ /* 0x000fce0000000f00 */
[----:B------:R-:W-:Y:S05]  /*2c40*/  WARPSYNC.COLLECTIVE R151, `(.L_x_6563) ;  /* 0x0000000097087348 */ /* 0x000fea0003c00000 */
[----:B------:R0:W1:Y:S02]  /*2c50*/  SHFL.BFLY P1, R156, R158, R157, R160 ;  /* 0x0c00009d9e9c7389 */ /* 0x00006400000200a0 */
[----:B01----:R-:W-:Y:S01]  /*2c60*/  ENDCOLLECTIVE ;  /* 0x000000000000791b */ /* 0x003fe20003800000 */
.L_x_6563:
[----:B------:R-:W-:Y:S01]  /*2c70*/  FADD.FTZ R143, R94, R83 ;  /* 0x000000535e8f7221 */ /* 0x000fe20000010000 */
[----:B------:R-:W-:-:S04]  /*2c80*/  HFMA2.MMA R157, -RZ, RZ, 0, 4.76837158203125e-07 ;  /* 0x00000008ff9d7435 */ /* 0x000fc800000001ff */
[----:B------:R-:W-:Y:S02]  /*2c90*/  MOV R158, R143 ;  /* 0x0000008f009e7202 */ /* 0x000fe40000000f00 */
[----:B------:R-:W-:-:S07]  /*2ca0*/  MOV R154, R156 ;  /* 0x0000009c009a7202 */ /* 0x000fce0000000f00 */
[----:B------:R-:W-:Y:S05]  /*2cb0*/  WARPSYNC.COLLECTIVE R151, `(.L_x_6564) ;  /* 0x0000000097087348 */ /* 0x000fea0003c00000 */
[----:B------:R0:W1:Y:S02]  /*2cc0*/  SHFL.BFLY P1, R156, R158, R157, R160 ;  /* 0x0c00009d9e9c7389 */ /* 0x00006400000200a0 */
[----:B01----:R-:W-:Y:S01]  /*2cd0*/  ENDCOLLECTIVE ;  /* 0x000000000000791b */ /* 0x003fe20003800000 */
.L_x_6564:
[----:B------:R-:W-:-:S05]  /*2ce0*/  FADD.FTZ R154, R141, R154 ;  /* 0x0000009a8d9a7221 */ /* 0x000fca0000010000 */
[----:B------:R-:W-:Y:S01]  /*2cf0*/  MOV R158, R154 ;  /* 0x0000009a009e7202 */ /* 0x000fe20000000f00 */
[----:B------:R-:W-:-:S07]  /*2d00*/  FADD.FTZ R81, R143, R156 ;  /* 0x0000009c8f517221 */ /* 0x000fce0000010000 */
[----:B------:R-:W-:Y:S05]  /*2d10*/  WARPSYNC.COLLECTIVE R151, `(.L_x_6565) ;  /* 0x0000000097087348 */ /* 0x000fea0003c00000 */
[----:B------:R0:W1:Y:S02]  /*2d20*/  SHFL.BFLY P1, R156, R158, R157, R160 ;  /* 0x0c00009d9e9c7389 */ /* 0x00006400000200a0 */
[----:B01----:R-:W-:Y:S01]  /*2d30*/  ENDCOLLECTIVE ;  /* 0x000000000000791b */ /* 0x003fe20003800000 */
.L_x_6565:
[----:B------:R-:W-:Y:S01]  /*2d40*/  HFMA2.MMA R157, -RZ, RZ, 0, 9.5367431640625e-07 ;  /* 0x00000010ff9d7435 */ /* 0x000fe200000001ff */
[----:B------:R-:W-:Y:S02]  /*2d50*/  MOV R158, R81 ;  /* 0x00000051009e7202 */ /* 0x000fe40000000f00 */
[----:B------:R-:W-:-:S08]  /*2d60*/  MOV R83, R156 ;  /* 0x0000009c00537202 */ /* 0x000fd00000000f00 */
[----:B------:R-:W-:Y:S05]  /*2d70*/  WARPSYNC.COLLECTIVE R151, `(.L_x_6566) ;  /* 0x0000000097087348 */ /* 0x000fea0003c00000 */
[----:B------:R0:W1:Y:S02]  /*2d80*/  SHFL.BFLY P1, R156, R158, R157, R160 ;  /* 0x0c00009d9e9c7389 */ /* 0x00006400000200a0 */
[----:B01----:R-:W-:Y:S01]  /*2d90*/  ENDCOLLECTIVE ;  /* 0x000000000000791b */ /* 0x003fe20003800000 */
.L_x_6566:
[----:B------:R-:W-:-:S05]  /*2da0*/  FADD.FTZ R83, R154, R83 ;  /* 0x000000539a537221 */ /* 0x000fca0000010000 */
[----:B------:R-:W-:Y:S02]  /*2db0*/  MOV R158, R83 ;  /* 0x00000053009e7202 */ /* 0x000fe40000000f00 */
[----:B------:R-:W-:-:S07]  /*2dc0*/  MOV R86, R156 ;  /* 0x0000009c00567202 */ /* 0x000fce0000000f00 */
[----:B------:R-:W-:Y:S05]  /*2dd0*/  WARPSYNC.COLLECTIVE R151, `(.L_x_6567) ;  /* 0x0000000097087348 */ /* 0x000fea0003c00000 */
[----:B------:R0:W1:Y:S02]  /*2de0*/  SHFL.BFLY P1, R156, R158, R157, R160 ;  /* 0x0c00009d9e9c7389 */ /* 0x00006400000200a0 */
[----:B01----:R-:W-:Y:S01]  /*2df0*/  ENDCOLLECTIVE ;  /* 0x000000000000791b */ /* 0x003fe20003800000 */
.L_x_6567:
[----:B------:R-:W-:Y:S01]  /*2e00*/  MOV R92, R156 ;  /* 0x0000009c005c7202 */ /* 0x000fe20000000f00 */
[----:B------:R-:W-:Y:S06]  /*2e10*/  BRA `(.L_x_6568) ;  /* 0xffffffe000d07947 */ /* 0x000fec000383ffff */
.L_x_6569:
        /* <DEDUP_REMOVED lines=14> */
.L_x_9217:


//--------------------- .text._ZN10layer_norm13ln_bwd_kernelINS_13Kernel_traitsIf6__halffS2_fjLj512ELj1ELj4ELj1ELj16ENS_18Kernel_traits_baseILj512EfS2_fS2_fjLj128EEEEELb0ELb1ELb1ELb0EEEvNS_9BwdParamsE --------------------------
	.section	.text._ZN10layer_norm13ln_bwd_kernelINS_13Kernel_traitsIf6__halffS2_fjLj512ELj1ELj4ELj1ELj16ENS_18Kernel_traits_baseILj512EfS2_fS2_fjLj128EEEEELb0ELb1ELb1ELb0EEEvNS_9BwdParamsE,"ax",@progbits
	.align	128
        .global         _ZN10layer_norm13ln_bwd_kernelINS_13Kernel_traitsIf6__halffS2_fjLj512ELj1ELj4ELj1ELj16ENS_18Kernel_traits_baseILj512EfS2_fS2_fjLj128EEEEELb0ELb1ELb1ELb0EEEvNS_9BwdParamsE
        .type           _ZN10layer_norm13ln_bwd_kernelINS_13Kernel_traitsIf6__halffS2_fjLj512ELj1ELj4ELj1ELj16ENS_18Kernel_traits_baseILj512EfS2_fS2_fjLj128EEEEELb0ELb1ELb1ELb0EEEvNS_9BwdParamsE,@function
        .size           _ZN10layer_norm13ln_bwd_kernelINS_13Kernel_traitsIf6__halffS2_fjLj512ELj1ELj4ELj1ELj16ENS_18Kernel_traits_baseILj512EfS2_fS2_fjLj128EEEEELb0ELb1ELb1ELb0EEEvNS_9BwdParamsE,(.L_x_9218 - _ZN10layer_norm13ln_bwd_kernelINS_13Kernel_traitsIf6__halffS2_fjLj512ELj1ELj4ELj1ELj16ENS_18Kernel_traits_baseILj512EfS2_fS2_fjLj128EEEEELb0ELb1ELb1ELb0EEEvNS_9BwdParamsE)
        .other          _ZN10layer_norm13ln_bwd_kernelINS_13Kernel_traitsIf6__halffS2_fjLj512ELj1ELj4ELj1ELj16ENS_18Kernel_traits_baseILj512EfS2_fS2_fjLj128EEEEELb0ELb1ELb1ELb0EEEvNS_9BwdParamsE,@"STO_CUDA_ENTRY STV_DEFAULT"
_ZN10layer_norm13ln_bwd_kernelINS_13Kernel_traitsIf6__halffS2_fjLj512ELj1ELj4ELj1ELj16ENS_18Kernel_traits_baseILj512EfS2_fS2_fjLj128EEEEELb0ELb1ELb1ELb0EEEvNS_9BwdParamsE:
.text._ZN10layer_norm13ln_bwd_kernelINS_13Kernel_traitsIf6__halffS2_fjLj512ELj1ELj4ELj1ELj16ENS_18Kernel_traits_baseILj512EfS2_fS2_fjLj128EEEEELb0ELb1ELb1ELb0EEEvNS_9BwdParamsE:
        /* <DEDUP_REMOVED lines=69> */
.L_x_6621:
        /* <DEDUP_REMOVED lines=27> */
.L_x_6576:
[----:B------:R-:W-:-:S07]  /*0600*/  IADD3 R128, R6, 0x20, RZ ;  /* 0x0000002006807810 */ /* 0x000fce0007ffe0ff */
.L_x_6575:
[----:B------:R-:W-:Y:S05]  /*0610*/  BSYNC B2 ;  /* 0x0000000000027941 */ /* 0x000fea0003800000 */
.L_x_6574:
[----:B------:R-:W-:Y:S01]  /*0620*/  HFMA2.MMA R156, -RZ, RZ, 0, 0 ;  /* 0x00000000ff9c7435 */ /* 0x000fe200000001ff */
[----:B------:R-:W-:Y:S01]  /*0630*/  MOV R155, RZ ;  /* 0x000000ff009b7202 */ /* 0x000fe20000000f00 */
[----:B------:R-:W-:Y:S09]  /*0640*/  @P0 BRA `(.L_x_6577) ;  /* 0x0000000800c80947 */ /* 0x000ff20003800000 */
[----:B------:R-:W-:-:S05]  /*0650*/  IMAD.WIDE.U32 R12, R128, 0x20, R134 ;  /* 0x00000020800c7825 */ /* 0x000fca00078e0086 */
[----:B------:R1:W5:Y:S04]  /*0660*/  LDG.E.128 R16, desc[UR4][R12.64] ;  /* 0x000000040c107981 */ /* 0x000368000c1e1d00 */
[----:B------:R-:W5:Y:S01]  /*0670*/  LDG.E.128 R12, desc[UR4][R12.64+0x10] ;  /* 0x000010040c0c7981 */ /* 0x000f62000c1e1d00 */
[----:B-1----:R-:W-:Y:S05]  /*0680*/  BRA `(.L_x_6577) ;  /* 0x0000000800b87947 */ /* 0x002fea0003800000 */
.L_x_6573:
        /* <DEDUP_REMOVED lines=10> */
[----:B------:R-:W-:Y:S02]  /*0730*/  MOV R155, RZ ;  /* 0x000000ff009b7202 */ /* 0x000fe40000000f00 */
[----:B------:R-:W-:Y:S02]  /*0740*/  MOV R159, R6 ;  /* 0x00000006009f7202 */ /* 0x000fe40000000f00 */
        /* <DEDUP_REMOVED lines=24> */
[--C-:B------:R-:W-:Y:S02]  /*08d0*/  HADD2.F32 R161, -RZ, R129.reuse.H0_H0 ;  /* 0x20000081ffa17230 */ /* 0x100fe40000004100 */
[----:B------:R-:W-:Y:S01]  /*08e0*/  FADD.FTZ R162, -R148, R10 ;  /* 0x0000000a94a27221 */ /* 0x000fe20000010100 */
[----:B------:R-:W-:Y:S02]  /*08f0*/  HADD2.F32 R128, -RZ, R128.H1_H1 ;  /* 0x30000080ff807230 */ /* 0x000fe40000004100 */
[C---:B------:R-:W-:Y:S01]  /*0900*/  FMUL.FTZ R164, R2.reuse, R164 ;  /* 0x000000a402a47220 */ /* 0x040fe20000410000 */
[----:B------:R-:W-:Y:S02]  /*0910*/  HADD2.F32 R129, -RZ, R129.H1_H1 ;  /* 0x30000081ff817230 */ /* 0x000fe40000004100 */
[----:B------:R-:W-:Y:S01]  /*0920*/  FMUL.FTZ R160, R2, R160 ;  /* 0x000000a002a07220 */ /* 0x000fe20000410000 */
        /* <DEDUP_REMOVED lines=12> */
[----:B----4-:R-:W-:Y:S01]  /*09f0*/  FADD.FTZ R132, -R148, R132 ;  /* 0x0000008494847221 */ /* 0x010fe20000010100 */
[----:B------:R-:W-:Y:S01]  /*0a00*/  FADD.FTZ R58, R58, R161 ;  /* 0x000000a13a3a7221 */ /* 0x000fe20000010000 */
[-C--:B------:R-:W-:Y:S01]  /*0a10*/  FFMA.FTZ R74, R162, R161.reuse, R74 ;  /* 0x000000a1a24a7223 */ /* 0x080fe2000001004a */
[----:B------:R-:W-:Y:S01]  /*0a20*/  FMUL.FTZ R161, R106, R161 ;  /* 0x000000a16aa17220 */ /* 0x000fe20000410000 */
[----:B------:R-:W-:Y:S01]  /*0a30*/  FADD.FTZ R128, R128, R163 ;  /* 0x000000a380807221 */ /* 0x000fe20000010000 */
[----:B------:R-:W-:Y:S01]  /*0a40*/  FFMA.FTZ R129, R164, R163, R129 ;  /* 0x000000a3a4817223 */ /* 0x000fe20000010081 */
[----:B------:R-:W-:-:S02]  /*0a50*/  HADD2.F32 R150, -RZ, R130.H0_H0 ;  /* 0x20000082ff967230 */ /* 0x000fc40000004100 */
[----:B------:R-:W-:Y:S01]  /*0a60*/  FADD.FTZ R133, -R148, R133 ;  /* 0x0000008594857221 */ /* 0x000fe20000010100 */
[--C-:B------:R-:W-:Y:S02]  /*0a70*/  HADD2.F32 R9, -RZ, R131.reuse.H0_H0 ;  /* 0x20000083ff097230 */ /* 0x100fe40000004100 */
[----:B------:R-:W-:Y:S01]  /*0a80*/  FMUL.FTZ R151, R2, R132 ;  /* 0x0000008402977220 */ /* 0x000fe20000410000 */
[----:B------:R-:W-:Y:S02]  /*0a90*/  HADD2.F32 R11, -RZ, R131.H1_H1 ;  /* 0x30000083ff0b7230 */ /* 0x000fe40000004100 */
[----:B------:R-:W-:Y:S01]  /*0aa0*/  FADD.FTZ R131, R128, R161 ;  /* 0x000000a180837221 */ /* 0x000fe20000010000 */
[----:B------:R-:W-:Y:S01]  /*0ab0*/  FFMA.FTZ R129, R162, R161, R129 ;  /* 0x000000a1a2817223 */ /* 0x000fe20000010081 */
[----:B------:R-:W-:Y:S02]  /*0ac0*/  HADD2.F32 R130, -RZ, R130.H1_H1 ;  /* 0x30000082ff827230 */ /* 0x000fe40000004100 */
[----:B------:R-:W-:Y:S01]  /*0ad0*/  FADD.FTZ R8, -R148, R134 ;  /* 0x0000008694087221 */ /* 0x000fe20000010100 */
        /* <DEDUP_REMOVED lines=25> */
[----:B0-----:R-:W-:-:S07]  /*0c70*/  FFMA.FTZ R155, R10, R11, R129 ;  /* 0x0000000b0a9b7223 */ /* 0x001fce0000010081 */
.L_x_6579:
[----:B------:R-:W-:Y:S05]  /*0c80*/  BSYNC B2 ;  /* 0x0000000000027941 */ /* 0x000fea0003800000 */
.L_x_6578:
        /* <DEDUP_REMOVED lines=15> */
[C---:B------:R-:W-:Y:S01]  /*0d80*/  FADD.FTZ R125, -R148.reuse, R125 ;  /* 0x0000007d947d7221 */ /* 0x040fe20000010100 */
[C---:B------:R-:W-:Y:S01]  /*0d90*/  FADD.FTZ R145, -R148.reuse, R126 ;  /* 0x0000007e94917221 */ /* 0x040fe20000010100 */
[----:B------:R-:W-:Y:S01]  /*0da0*/  FADD.FTZ R127, -R148, R127 ;  /* 0x0000007f947f7221 */ /* 0x000fe20000010100 */
[C---:B-----5:R-:W-:Y:S01]  /*0db0*/  FMUL.FTZ R158, R2.reuse, R141 ;  /* 0x0000008d029e7220 */ /* 0x060fe20000410000 */
[----:B------:R-:W-:Y:S01]  /*0dc0*/  FMUL.FTZ R153, R2, R125 ;  /* 0x0000007d02997220 */ /* 0x000fe20000410000 */
[----:B----4-:R-:W-:-:S02]  /*0dd0*/  HADD2.F32 R157, -RZ, R132.H0_H0 ;  /* 0x20000084ff9d7230 */ /* 0x010fc40000004100 */
[----:B------:R-:W-:Y:S01]  /*0de0*/  FMUL.FTZ R124, R2, R145 ;  /* 0x00000091027c7220 */ /* 0x000fe20000410000 */
[--C-:B0-----:R-:W-:Y:S02]  /*0df0*/  HADD2.F32 R137, -RZ, R133.reuse.H0_H0 ;  /* 0x20000085ff897230 */ /* 0x101fe40000004100 */
[----:B------:R-:W-:Y:S01]  /*0e00*/  FADD.FTZ R139, -R148, R128 ;  /* 0x00000080948b7221 */ /* 0x000fe20000010100 */
[----:B------:R-:W-:Y:S02]  /*0e10*/  HADD2.F32 R126, -RZ, R132.H1_H1 ;  /* 0x30000084ff7e7230 */ /* 0x000fe40000004100 */
[----:B------:R-:W-:Y:S01]  /*0e20*/  FMUL.FTZ R125, R2, R127 ;  /* 0x0000007f027d7220 */ /* 0x000fe20000410000 */
[----:B------:R-:W-:Y:S02]  /*0e30*/  HADD2.F32 R128, -RZ, R133.H1_H1 ;  /* 0x30000085ff807230 */ /* 0x000fe40000004100 */
[----:B------:R-:W-:Y:S01]  /*0e40*/  FADD.FTZ R48, R48, R157 ;  /* 0x0000009d30307221 */ /* 0x000fe20000010000 */
        /* <DEDUP_REMOVED lines=8> */
[----:B------:R-:W-:Y:S02]  /*0ed0*/  HADD2.F32 R146, -RZ, R135.H1_H1 ;  /* 0x30000087ff927230 */ /* 0x000fe40000004100 */
        /* <DEDUP_REMOVED lines=17> */
[----:B------:R-:W-:Y:S01]  /*0ff0*/  FADD.FTZ R129, R130, R137 ;  /* 0x0000008982817221 */ /* 0x000fe20000010000 */
[----:B------:R-:W-:Y:S01]  /*1000*/  FFMA.FTZ R135, R125, R137, R128 ;  /* 0x000000897d877223 */ /* 0x000fe20000010080 */
[----:B------:R-:W-:Y:S01]  /*1010*/  FADD.FTZ R131, -R148, R131 ;  /* 0x0000008394837221 */ /* 0x000fe20000010100 */
        /* <DEDUP_REMOVED lines=21> */
.L_x_6577:
[----:B------:R-:W-:Y:S05]  /*1170*/  BSYNC B1 ;  /* 0x0000000000017941 */ /* 0x000fea0003800000 */
.L_x_6572:
        /* <DEDUP_REMOVED lines=20> */
.L_x_6639:
[----:B------:R-:W3:Y:S01]  /*12c0*/  S2R R130, SR_TID.X ;  /* 0x0000000000827919 */ /* 0x000ee20000002100 */
[----:B-----5:R-:W-:Y:S01]  /*12d0*/  ISETP.GE.AND P5, PT, R165, 0x1, PT ;  /* 0x00000001a500780c */ /* 0x020fe20003fa6270 */
[----:B-1----:R-:W-:Y:S01]  /*12e0*/  FADD.FTZ R133, R132, R133 ;  /* 0x0000008584857221 */ /* 0x002fe20000010000 */
[----:B0-----:R-:W-:Y:S01]  /*12f0*/  HFMA2.MMA R132, -RZ, RZ, 0, 0 ;  /* 0x00000000ff847435 */ /* 0x001fe200000001ff */
[----:B--2---:R-:W-:Y:S01]  /*1300*/  FADD.FTZ R134, R155, R134 ;  /* 0x000000869b867221 */ /* 0x004fe20000010000 */
[----:B------:R-:W-:Y:S01]  /*1310*/  BSSY B1, `(.L_x_6581) ;  /* 0x00000d2000017945 */ /* 0x000fe20003800000 */
[----:B------:R-:W-:Y:S02]  /*1320*/  FMUL.FTZ R133, R133, UR8 ;  /* 0x0000000885857c20 */ /* 0x000fe40008410000 */
        /* <DEDUP_REMOVED lines=13> */
.L_x_6584:
[----:B------:R-:W-:Y:S05]  /*1400*/  BSYNC B2 ;  /* 0x0000000000027941 */ /* 0x000fea0003800000 */
.L_x_6583:
        /* <DEDUP_REMOVED lines=18> */
.L_x_6586:
[----:B------:R-:W-:Y:S05]  /*1530*/  BSYNC B2 ;  /* 0x0000000000027941 */ /* 0x000fea0003800000 */
.L_x_6585:
        /* <DEDUP_REMOVED lines=23> */
.L_x_6588:
[----:B------:R-:W-:Y:S05]  /*16b0*/  BSYNC B2 ;  /* 0x0000000000027941 */ /* 0x000fea0003800000 */
.L_x_6587:
        /* <DEDUP_REMOVED lines=21> */
.L_x_6590:
[----:B------:R-:W-:Y:S05]  /*1810*/  BSYNC B2 ;  /* 0x0000000000027941 */ /* 0x000fea0003800000 */
.L_x_6589:
        /* <DEDUP_REMOVED lines=21> */
.L_x_6592:
[----:B------:R-:W-:Y:S05]  /*1970*/  BSYNC B2 ;  /* 0x0000000000027941 */ /* 0x000fea0003800000 */
.L_x_6591:
        /* <DEDUP_REMOVED lines=21> */
.L_x_6594:
[----:B------:R-:W-:Y:S05]  /*1ad0*/  BSYNC B2 ;  /* 0x0000000000027941 */ /* 0x000fea0003800000 */
.L_x_6593:
        /* <DEDUP_REMOVED lines=21> */
.L_x_6596:
[----:B------:R-:W-:Y:S05]  /*1c30*/  BSYNC B2 ;  /* 0x0000000000027941 */ /* 0x000fea0003800000 */
.L_x_6595:
        /* <DEDUP_REMOVED lines=21> */
.L_x_6598:
[----:B------:R-:W-:Y:S05]  /*1d90*/  BSYNC B2 ;  /* 0x0000000000027941 */ /* 0x000fea0003800000 */
.L_x_6597:
        /* <DEDUP_REMOVED lines=8> */
[----:B------:R-:W-:-:S05]  /*1e20*/  @P5 FMUL.FTZ R135, R98, R135 ;  /* 0x0000008762875220 */ /* 0x000fca0000410000 */
[----:B------:R-:W-:-:S04]  /*1e30*/  @P5 F2FP.F16.F32.PACK_AB R135, RZ, R135 ;  /* 0x00000087ff87523e */ /* 0x000fc800000000ff */
        /* <DEDUP_REMOVED lines=11> */
.L_x_6600:
[----:B------:R-:W-:Y:S05]  /*1ef0*/  BSYNC B2 ;  /* 0x0000000000027941 */ /* 0x000fea0003800000 */
.L_x_6599:
        /* <DEDUP_REMOVED lines=9> */
[----:B------:R-:W-:Y:S02]  /*1f90*/  @P5 F2FP.F16.F32.PACK_AB R135, RZ, R135 ;  /* 0x00000087ff87523e */ /* 0x000fe400000000ff */
[----:B------:R-:W-:Y:S02]  /*1fa0*/  IADD3 R132, R132, 0x20, RZ ;  /* 0x0000002084847810 */ /* 0x000fe40007ffe0ff */
[----:B------:R-:W-:Y:S01]  /*1fb0*/  @P5 PRMT R119, R119, 0x5410, R135 ;  /* 0x0000541077775816 */ /* 0x000fe20000000087 */
[----:B------:R-:W-:Y:S02]  /*1fc0*/  @P5 HADD2.F32 R135, -RZ, R111.H1_H1 ;  /* 0x3000006fff875230 */ /* 0x000fe40000004100 */
[C---:B---3--:R-:W-:Y:S01]  /*1fd0*/  @P6 IMAD.WIDE.U32 R128, R6.reuse, 0x20, R128 ;  /* 0x0000002006806825 */ /* 0x048fe200078e0080 */
[----:B------:R-:W-:-:S03]  /*1fe0*/  IADD3 R6, R6, 0x20, RZ ;  /* 0x0000002006067810 */ /* 0x000fc60007ffe0ff */
[----:B------:R-:W-:Y:S01]  /*1ff0*/  @P5 FFMA.FTZ R39, R140, R135, R39 ;  /* 0x000000878c275223 */ /* 0x000fe20000010027 */
[----:B------:R0:W-:Y:S04]  /*2000*/  @P6 STG.E.128 desc[UR4][R128.64], R112 ;  /* 0x0000007080006986 */ /* 0x0001e8000c101d04 */
[----:B------:R0:W-:Y:S04]  /*2010*/  @P6 STG.E.128 desc[UR4][R128.64+0x10], R120 ;  /* 0x0000107880006986 */ /* 0x0001e8000c101d04 */
[----:B------:R0:W-:Y:S02]  /*2020*/  @P5 STG.E.128 desc[UR4][R130.64], R116 ;  /* 0x0000007482005986 */ /* 0x0001e4000c101d04 */
.L_x_6582:
[----:B------:R-:W-:Y:S05]  /*2030*/  BSYNC B1 ;  /* 0x0000000000017941 */ /* 0x000fea0003800000 */
.L_x_6581:
[----:B------:R-:W-:Y:S04]  /*2040*/  BSSY B1, `(.L_x_6601) ;  /* 0x00000c8000017945 */ /* 0x000fe80003800000 */
[----:B------:R-:W-:Y:S05]  /*2050*/  @!P3 BRA `(.L_x_6602) ;  /* 0x0000000c0018b947 */ /* 0x000fea0003800000 */
[----:B------:R-:W-:Y:S04]  /*2060*/  BSSY B2, `(.L_x_6603) ;  /* 0x0000005000027945 */ /* 0x000fe80003800000 */
[----:B------:R-:W-:Y:S05]  /*2070*/  @!P5 BRA `(.L_x_6604) ;  /* 0x00000000000cd947 */ /* 0x000fea0003800000 */
[----:B------:R-:W1:Y:S02]  /*2080*/  LDC.64 R108, c[0x0][0x220] ;  /* 0x00008800ff6c7b82 */ /* 0x000e640000000a00 */
[----:B-1----:R-:W-:-:S06]  /*2090*/  IMAD.WIDE.U32 R108, R132, 0x10, R108 ;  /* 0x00000010846c7825 */ /* 0x002fcc00078e006c */
[----:B------:R-:W5:Y:S02]  /*20a0*/  LDG.E.128 R108, desc[UR4][R108.64] ;  /* 0x000000046c6c7981 */ /* 0x000f64000c1e1d00 */
.L_x_6604:
[----:B------:R-:W-:Y:S05]  /*20b0*/  BSYNC B2 ;  /* 0x0000000000027941 */ /* 0x000fea0003800000 */
.L_x_6603:
        /* <DEDUP_REMOVED lines=21> */
.L_x_6606:
[----:B------:R-:W-:Y:S05]  /*2210*/  BSYNC B2 ;  /* 0x0000000000027941 */ /* 0x000fea0003800000 */
.L_x_6605:
[C---:B------:R-:W-:Y:S01]  /*2220*/  SEL R112, R135.reuse, R112, P1 ;  /* 0x0000007087707207 */ /* 0x040fe20000800000 */
[----:B--23--:R-:W-:Y:S01]  /*2230*/  @P5 FMUL.FTZ R141, R135, R148 ;  /* 0x00000094878d5220 */ /* 0x00cfe20000410000 */
[----:B-----5:R-:W-:Y:S01]  /*2240*/  @P5 HADD2.F32 R135, -RZ, R108.H0_H0 ;  /* 0x2000006cff875230 */ /* 0x020fe20000004100 */
        /* <DEDUP_REMOVED lines=18> */
.L_x_6608:
[----:B------:R-:W-:Y:S05]  /*2370*/  BSYNC B2 ;  /* 0x0000000000027941 */ /* 0x000fea0003800000 */
.L_x_6607:
[C---:B------:R-:W-:Y:S01]  /*2380*/  SEL R113, R140.reuse, R113, P1 ;  /* 0x000000718c717207 */ /* 0x040fe20000800000 */
[----:B0-----:R-:W-:Y:S01]  /*2390*/  @P5 FMUL.FTZ R140, R140, R135 ;  /* 0x000000878c8c5220 */ /* 0x001fe20000410000 */
[----:B------:R-:W-:Y:S01]  /*23a0*/  @P5 HADD2.F32 R148, -RZ, R108.H1_H1 ;  /* 0x3000006cff945230 */ /* 0x000fe20000004100 */
        /* <DEDUP_REMOVED lines=18> */
.L_x_6610:
[----:B------:R-:W-:Y:S05]  /*24d0*/  BSYNC B2 ;  /* 0x0000000000027941 */ /* 0x000fea0003800000 */
.L_x_6609:
[C---:B------:R-:W-:Y:S01]  /*24e0*/  SEL R114, R141.reuse, R114, P1 ;  /* 0x000000728d727207 */ /* 0x040fe20000800000 */
[----:B0-----:R-:W-:Y:S01]  /*24f0*/  @P5 FMUL.FTZ R141, R141, R135 ;  /* 0x000000878d8d5220 */ /* 0x001fe20000410000 */
[----:B------:R-:W-:Y:S01]  /*2500*/  @P5 HADD2.F32 R135, -RZ, R109.H0_H0 ;  /* 0x2000006dff875230 */ /* 0x000fe20000004100 */
        /* <DEDUP_REMOVED lines=18> */
.L_x_6612:
[----:B------:R-:W-:Y:S05]  /*2630*/  BSYNC B2 ;  /* 0x0000000000027941 */ /* 0x000fea0003800000 */
.L_x_6611:
        /* <DEDUP_REMOVED lines=21> */
.L_x_6614:
[----:B------:R-:W-:Y:S05]  /*2790*/  BSYNC B2 ;  /* 0x0000000000027941 */ /* 0x000fea0003800000 */
.L_x_6613:
        /* <DEDUP_REMOVED lines=21> */
.L_x_6616:
[----:B------:R-:W-:Y:S05]  /*28f0*/  BSYNC B2 ;  /* 0x0000000000027941 */ /* 0x000fea0003800000 */
.L_x_6615:
        /* <DEDUP_REMOVED lines=21> */
.L_x_6618:
[----:B------:R-:W-:Y:S05]  /*2a50*/  BSYNC B2 ;  /* 0x0000000000027941 */ /* 0x000fea0003800000 */
.L_x_6617:
[----:B------:R-:W-:Y:S01]  /*2a60*/  @!P4 ISETP.NE.U32.AND P6, PT, R130, RZ, PT ;  /* 0x000000ff8200c20c */ /* 0x000fe20003fc5070 */
[C---:B0-----:R-:W-:Y:S01]  /*2a70*/  @P5 FMUL.FTZ R135, R141.reuse, R135 ;  /* 0x000000878d875220 */ /* 0x041fe20000410000 */
[----:B------:R-:W-:Y:S01]  /*2a80*/  SEL R122, R141, R122, P1 ;  /* 0x0000007a8d7a7207 */ /* 0x000fe20000800000 */
[----:B------:R-:W-:Y:S01]  /*2a90*/  @P5 HADD2.F32 R141, -RZ, R111.H0_H0 ;  /* 0x2000006fff8d5230 */ /* 0x000fe20000004100 */
[----:B------:R-:W-:Y:S01]  /*2aa0*/  @!P4 ISETP.NE.AND.EX P6, PT, R131, RZ, PT, P6 ;  /* 0x000000ff8300c20c */ /* 0x000fe20003fc5360 */
[----:B------:R-:W-:Y:S03]  /*2ab0*/  BSSY B2, `(.L_x_6619) ;  /* 0x000000e000027945 */ /* 0x000fe60003800000 */
[----:B------:R-:W-:Y:S01]  /*2ac0*/  @!P4 FSEL R140, R15, RZ, P6 ;  /* 0x000000ff0f8cc208 */ /* 0x000fe20003000000 */
[----:B------:R-:W-:Y:S01]  /*2ad0*/  @P5 FFMA.FTZ R30, R141, R135, R30 ;  /* 0x000000878d1e5223 */ /* 0x000fe2000001001e */
        /* <DEDUP_REMOVED lines=11> */
.L_x_6620:
[----:B------:R-:W-:Y:S05]  /*2b90*/  BSYNC B2 ;  /* 0x0000000000027941 */ /* 0x000fea0003800000 */
.L_x_6619:
[----:B------:R-:W0:Y:S01]  /*2ba0*/  @P5 LDC R133, c[0x0][0x29c] ;  /* 0x0000a700ff855b82 */ /* 0x000e220000000800 */
[----:B------:R-:W-:Y:S01]  /*2bb0*/  SEL R123, R140, R123, P1 ;  /* 0x0000007b8c7b7207 */ /* 0x000fe20000800000 */
[----:B------:R-:W-:-:S05]  /*2bc0*/  @P5 FMUL.FTZ R135, R82, R135 ;  /* 0x0000008752875220 */ /* 0x000fca0000410000 */
[----:B------:R-:W-:Y:S01]  /*2bd0*/  @P5 F2FP.F16.F32.PACK_AB R135, RZ, R135 ;  /* 0x00000087ff87523e */ /* 0x000fe200000000ff */
[----:B------:R-:W1:Y:S03]  /*2be0*/  @P6 LDC.64 R130, c[0x0][0x308] ;  /* 0x0000c200ff826b82 */ /* 0x000e660000000a00 */
[----:B------:R-:W-:-:S05]  /*2bf0*/  @P5 PRMT R119, R135, 0x7610, R119 ;  /* 0x0000761087775816 */ /* 0x000fca0000000077 */
[----:B------:R-:W2:Y:S01]  /*2c00*/  @P5 LDC.64 R128, c[0x0][0x2f8] ;  /* 0x0000be00ff805b82 */ /* 0x000ea20000000a00 */
[----:B0-----:R-:W-:-:S04]  /*2c10*/  @P5 FMUL.FTZ R140, R140, R133 ;  /* 0x000000858c8c5220 */ /* 0x001fc80000410000 */
[----:B------:R-:W-:Y:S01]  /*2c20*/  @P5 FMUL.FTZ R2, R83, R140 ;  /* 0x0000008c53025220 */ /* 0x000fe20000410000 */
[----:B-1----:R-:W-:-:S04]  /*2c30*/  @P6 IMAD.WIDE.U32 R130, R6, 0x20, R130 ;  /* 0x0000002006826825 */ /* 0x002fc800078e0082 */
[----:B------:R-:W-:-:S04]  /*2c40*/  @P5 F2FP.F16.F32.PACK_AB R2, RZ, R2 ;  /* 0x00000002ff02523e */ /* 0x000fc800000000ff */
[----:B------:R-:W-:Y:S01]  /*2c50*/  @P5 PRMT R119, R119, 0x5410, R2 ;  /* 0x0000541077775816 */ /* 0x000fe20000000002 */
[----:B------:R1:W-:Y:S01]  /*2c60*/  @P6 STG.E.128 desc[UR4][R130.64], R112 ;  /* 0x0000007082006986 */ /* 0x0003e2000c101d04 */
[----:B------:R-:W-:Y:S02]  /*2c70*/  @P5 HADD2.F32 R2, -RZ, R111.H1_H1 ;  /* 0x3000006fff025230 */ /* 0x000fe40000004100 */
[----:B--2---:R-:W-:Y:S01]  /*2c80*/  @P5 IMAD.WIDE.U32 R128, R132, 0x10, R128 ;  /* 0x0000001084805825 */ /* 0x004fe200078e0080 */
[----:B------:R1:W-:Y:S03]  /*2c90*/  @P6 STG.E.128 desc[UR4][R130.64+0x10], R120 ;  /* 0x0000107882006986 */ /* 0x0003e6000c101d04 */
[----:B------:R-:W-:Y:S01]  /*2ca0*/  @P5 FFMA.FTZ R31, R2, R140, R31 ;  /* 0x0000008c021f5223 */ /* 0x000fe2000001001f */
[----:B------:R1:W-:Y:S06]  /*2cb0*/  @P5 STG.E.128 desc[UR4][R128.64], R116 ;  /* 0x0000007480005986 */ /* 0x0003ec000c101d04 */
.L_x_6602:
[----:B------:R-:W-:Y:S05]  /*2cc0*/  BSYNC B1 ;  /* 0x0000000000017941 */ /* 0x000fea0003800000 */
.L_x_6601:
[----:B01----:R-:W0:Y:S02]  /*2cd0*/  LDC.64 R128, c[0x0][0x210] ;  /* 0x00008400ff807b82 */ /* 0x003e240000000a00 */
[----:B0-----:R-:W-:-:S04]  /*2ce0*/  LEA R3, R128, R3, 0x2 ;  /* 0x0000000380037211 */ /* 0x001fc800078e10ff */
[----:B------:R-:W-:-:S13]  /*2cf0*/  ISETP.GE.AND P1, PT, R3, R129, PT ;  /* 0x000000810300720c */ /* 0x000fda0003f26270 */
[----:B------:R-:W-:Y:S05]  /*2d00*/  @!P1 BRA `(.L_x_6621) ;  /* 0xffffffd400d09947 */ /* 0x000fea000383ffff */
.L_x_6571:
[----:B------:R-:W-:Y:S05]  /*2d10*/  BSYNC B0 ;  /* 0x0000000000007941 */ /* 0x000fea0003800000 */
.L_x_6570:
        /* <DEDUP_REMOVED lines=11> */
[----:B------:R-:W-:Y:S02]  /*2dd0*/  SHF.L.U32 R7, R2, 0x6, RZ ;  /* 0x0000000602077819 */ /* 0x000fe400000006ff */
[----:B------:R-:W-:Y:S02]  /*2de0*/  IADD3 R10, R5, 0x7f, -R128 ;  /* 0x0000007f050a7810 */ /* 0x000fe40007ffe880 */
[----:B-1----:R-:W-:Y:S02]  /*2df0*/  LEA R3, R3, R0, 0x18 ;  /* 0x0000000003037211 */ /* 0x002fe400078ec0ff */
[----:B------:R-:W-:Y:S01]  /*2e00*/  LOP3.LUT R0, R7, 0xffffffc0, R4, 0xe2, !PT ;  /* 0xffffffc007007812 */ /* 0x000fe200078ee204 */
[----:B---3--:R-:W-:Y:S01]  /*2e10*/  IMAD R12, R12, R5, RZ ;  /* 0x000000050c0c7224 */ /* 0x008fe200078e02ff */
[----:B------:R-:W-:-:S02]  /*2e20*/  LOP3.LUT P3, RZ, R10, 0xffffff80, RZ, 0xc0, !PT ;  /* 0xffffff800aff7812 */ /* 0x000fc4000786c0ff */
[-C--:B------:R-:W-:Y:S02]  /*2e30*/  LEA R0, R0, R3.reuse, 0x5 ;  /* 0x0000000300007211 */ /* 0x080fe400078e28ff */
[----:B------:R-:W-:Y:S02]  /*2e40*/  LEA R3, R128, R3, 0x2 ;  /* 0x0000000380037211 */ /* 0x000fe400078e10ff */
[C---:B------:R-:W-:Y:S01]  /*2e50*/  ISETP.GE.U32.AND P0, PT, R10.reuse, 0x100, PT ;  /* 0x000001000a00780c */ /* 0x040fe20003f06070 */
[----:B------:R-:W-:Y:S01]  /*2e60*/  STS.128 [R0], R56 ;  /* 0x0000003800007388 */ /* 0x000fe20000000c00 */
[C---:B------:R-:W-:Y:S02]  /*2e70*/  ISETP.GE.U32.AND P1, PT, R10.reuse, 0x180, PT ;  /* 0x000001800a00780c */ /* 0x040fe40003f26070 */
[----:B------:R-:W-:Y:S01]  /*2e80*/  ISETP.GE.U32.AND P2, PT, R10, 0x200, PT ;  /* 0x000002000a00780c */ /* 0x000fe20003f46070 */
        /* <DEDUP_REMOVED lines=133> */
.L_x_6623:
[----:B------:R-:W-:Y:S05]  /*36e0*/  BSYNC B0 ;  /* 0x0000000000007941 */ /* 0x000fea0003800000 */
.L_x_6622:
        /* <DEDUP_REMOVED lines=16> */
.L_x_6625:
[----:B------:R-:W-:Y:S05]  /*37f0*/  BSYNC B0 ;  /* 0x0000000000007941 */ /* 0x000fea0003800000 */
.L_x_6624:
        /* <DEDUP_REMOVED lines=16> */
.L_x_6627:
[----:B------:R-:W-:Y:S05]  /*3900*/  BSYNC B0 ;  /* 0x0000000000007941 */ /* 0x000fea0003800000 */
.L_x_6626:
        /* <DEDUP_REMOVED lines=10> */
.L_x_6580:
        /* <DEDUP_REMOVED lines=8> */
.L_x_6629:
[----:B------:R-:W-:Y:S05]  /*3a30*/  BSYNC B1 ;  /* 0x0000000000017941 */ /* 0x000fea0003800000 */
.L_x_6628:
[----:B------:R-:W-:Y:S01]  /*3a40*/  MOV R129, R154 ;  /* 0x0000009a00817202 */ /* 0x000fe20000000f00 */
[----:B------:R-:W-:Y:S01]  /*3a50*/  HFMA2.MMA R130, -RZ, RZ, 0, 5.9604644775390625e-08 ;  /* 0x00000001ff827435 */ /* 0x000fe200000001ff */
[----:B------:R-:W-:Y:S02]  /*3a60*/  MOV R131, R155 ;  /* 0x0000009b00837202 */ /* 0x000fe40000000f00 */
[----:B------:R-:W-:Y:S01]  /*3a70*/  MOV R128, 0xffffffff ;  /* 0xffffffff00807802 */ /* 0x000fe20000000f00 */
[----:B------:R-:W-:Y:S01]  /*3a80*/  FADD.FTZ R133, R129, R156 ;  /* 0x0000009c81857221 */ /* 0x000fe20000010000 */
[----:B------:R-:W-:-:S07]  /*3a90*/  MOV R129, 0x1f ;  /* 0x0000001f00817802 */ /* 0x000fce0000000f00 */
[----:B------:R-:W-:Y:S05]  /*3aa0*/  WARPSYNC.COLLECTIVE R128, `(.L_x_6630) ;  /* 0x0000000080087348 */ /* 0x000fea0003c00000 */
[----:B------:R0:W1:Y:S02]  /*3ab0*/  SHFL.BFLY P1, R154, R131, R130, R129 ;  /* 0x0c000082839a7389 */ /* 0x0000640000020081 */
[----:B01----:R-:W-:Y:S01]  /*3ac0*/  ENDCOLLECTIVE ;  /* 0x000000000000791b */ /* 0x003fe20003800000 */
.L_x_6630:
[----:B------:R-:W-:Y:S01]  /*3ad0*/  HFMA2.MMA R130, -RZ, RZ, 0, 1.1920928955078125e-07 ;  /* 0x00000002ff827435 */ /* 0x000fe200000001ff */
[----:B------:R-:W-:Y:S02]  /*3ae0*/  MOV R131, R133 ;  /* 0x0000008500837202 */ /* 0x000fe40000000f00 */
[----:B------:R-:W-:-:S08]  /*3af0*/  MOV R132, R154 ;  /* 0x0000009a00847202 */ /* 0x000fd00000000f00 */
[----:B------:R-:W-:Y:S05]  /*3b00*/  WARPSYNC.COLLECTIVE R128, `(.L_x_6631) ;  /* 0x0000000080087348 */ /* 0x000fea0003c00000 */
[----:B------:R0:W1:Y:S02]  /*3b10*/  SHFL.BFLY P1, R154, R131, R130, R129 ;  /* 0x0c000082839a7389 */ /* 0x0000640000020081 */
[----:B01----:R-:W-:Y:S01]  /*3b20*/  ENDCOLLECTIVE ;  /* 0x000000000000791b */ /* 0x003fe20003800000 */
.L_x_6631:
[----:B------:R-:W-:-:S05]  /*3b30*/  FADD.FTZ R134, R132, R155 ;  /* 0x0000009b84867221 */ /* 0x000fca0000010000 */
[----:B------:R-:W-:Y:S02]  /*3b40*/  MOV R131, R134 ;  /* 0x0000008600837202 */ /* 0x000fe40000000f00 */
[----:B------:R-:W-:-:S07]  /*3b50*/  MOV R132, R154 ;  /* 0x0000009a00847202 */ /* 0x000fce0000000f00 */
[----:B------:R-:W-:Y:S05]  /*3b60*/  WARPSYNC.COLLECTIVE R128, `(.L_x_6632) ;  /* 0x0000000080087348 */ /* 0x000fea0003c00000 */
[----:B------:R0:W1:Y:S02]  /*3b70*/  SHFL.BFLY P1, R154, R131, R130, R129 ;  /* 0x0c000082839a7389 */ /* 0x0000640000020081 */
[----:B01----:R-:W-:Y:S01]  /*3b80*/  ENDCOLLECTIVE ;  /* 0x000000000000791b */ /* 0x003fe20003800000 */
.L_x_6632:
[----:B------:R-:W-:Y:S01]  /*3b90*/  FADD.FTZ R140, R133, R132 ;  /* 0x00000084858c7221 */ /* 0x000fe20000010000 */
[----:B------:R-:W-:-:S04]  /*3ba0*/  HFMA2.MMA R130, -RZ, RZ, 0, 2.384185791015625e-07 ;  /* 0x00000004ff827435 */ /* 0x000fc800000001ff */
[----:B------:R-:W-:Y:S02]  /*3bb0*/  MOV R131, R140 ;  /* 0x0000008c00837202 */ /* 0x000fe40000000f00 */
[----:B------:R-:W-:-:S07]  /*3bc0*/  MOV R135, R154 ;  /* 0x0000009a00877202 */ /* 0x000fce0000000f00 */
[----:B------:R-:W-:Y:S05]  /*3bd0*/  WARPSYNC.COLLECTIVE R128, `(.L_x_6633) ;  /* 0x0000000080087348 */ /* 0x000fea0003c00000 */
[----:B------:R0:W1:Y:S02]  /*3be0*/  SHFL.BFLY P1, R154, R131, R130, R129 ;  /* 0x0c000082839a7389 */ /* 0x0000640000020081 */
[----:B01----:R-:W-:Y:S01]  /*3bf0*/  ENDCOLLECTIVE ;  /* 0x000000000000791b */ /* 0x003fe20003800000 */
.L_x_6633:
[----:B------:R-:W-:-:S05]  /*3c00*/  FADD.FTZ R135, R134, R135 ;  /* 0x0000008786877221 */ /* 0x000fca0000010000 */
[----:B------:R-:W-:Y:S02]  /*3c10*/  MOV R131, R135 ;  /* 0x0000008700837202 */ /* 0x000fe40000000f00 */
[----:B------:R-:W-:-:S07]  /*3c20*/  MOV R141, R154 ;  /* 0x0000009a008d7202 */ /* 0x000fce0000000f00 */
[----:B------:R-:W-:Y:S05]  /*3c30*/  WARPSYNC.COLLECTIVE R128, `(.L_x_6634) ;  /* 0x0000000080087348 */ /* 0x000fea0003c00000 */
[----:B------:R0:W1:Y:S02]  /*3c40*/  SHFL.BFLY P1, R154, R131, R130, R129 ;  /* 0x0c000082839a7389 */ /* 0x0000640000020081 */
[----:B01----:R-:W-:Y:S01]  /*3c50*/  ENDCOLLECTIVE ;  /* 0x000000000000791b */ /* 0x003fe20003800000 */
.L_x_6634:
[----:B------:R-:W-:Y:S01]  /*3c60*/  FADD.FTZ R141, R140, R141 ;  /* 0x0000008d8c8d7221 */ /* 0x000fe20000010000 */
[----:B------:R-:W-:-:S04]  /*3c70*/  HFMA2.MMA R130, -RZ, RZ, 0, 4.76837158203125e-07 ;  /* 0x00000008ff827435 */ /* 0x000fc800000001ff */
[----:B------:R-:W-:Y:S02]  /*3c80*/  MOV R131, R141 ;  /* 0x0000008d00837202 */ /* 0x000fe40000000f00 */
[----:B------:R-:W-:-:S07]  /*3c90*/  MOV R132, R154 ;  /* 0x0000009a00847202 */ /* 0x000fce0000000f00 */
[----:B------:R-:W-:Y:S05]  /*3ca0*/  WARPSYNC.COLLECTIVE R128, `(.L_x_6635) ;  /* 0x0000000080087348 */ /* 0x000fea0003c00000 */
[----:B------:R0:W1:Y:S02]  /*3cb0*/  SHFL.BFLY P1, R154, R131, R130, R129 ;  /* 0x0c000082839a7389 */ /* 0x0000640000020081 */
[----:B01----:R-:W-:Y:S01]  /*3cc0*/  ENDCOLLECTIVE ;  /* 0x000000000000791b */ /* 0x003fe20003800000 */
.L_x_6635:
[----:B------:R-:W-:-:S05]  /*3cd0*/  FADD.FTZ R148, R135, R132 ;  /* 0x0000008487947221 */ /* 0x000fca0000010000 */
[----:B------:R-:W-:Y:S02]  /*3ce0*/  MOV R131, R148 ;  /* 0x0000009400837202 */ /* 0x000fe40000000f00 */
[----:B------:R-:W-:-:S07]  /*3cf0*/  MOV R132, R154 ;  /* 0x0000009a00847202 */ /* 0x000fce0000000f00 */
[----:B------:R-:W-:Y:S05]  /*3d00*/  WARPSYNC.COLLECTIVE R128, `(.L_x_6636) ;  /* 0x0000000080087348 */ /* 0x000fea0003c00000 */
[----:B------:R0:W1:Y:S02]  /*3d10*/  SHFL.BFLY P1, R154, R131, R130, R129 ;  /* 0x0c000082839a7389 */ /* 0x0000640000020081 */
[----:B01----:R-:W-:Y:S01]  /*3d20*/  ENDCOLLECTIVE ;  /* 0x000000000000791b */ /* 0x003fe20003800000 */
.L_x_6636:
[----:B------:R-:W-:Y:S01]  /*3d30*/  FADD.FTZ R132, R141, R132 ;  /* 0x000000848d847221 */ /* 0x000fe20000010000 */
[----:B------:R-:W-:-:S04]  /*3d40*/  HFMA2.MMA R130, -RZ, RZ, 0, 9.5367431640625e-07 ;  /* 0x00000010ff827435 */ /* 0x000fc800000001ff */
[----:B------:R-:W-:Y:S02]  /*3d50*/  MOV R131, R132 ;  /* 0x0000008400837202 */ /* 0x000fe40000000f00 */
[----:B------:R-:W-:-:S07]  /*3d60*/  MOV R155, R154 ;  /* 0x0000009a009b7202 */ /* 0x000fce0000000f00 */
[----:B------:R-:W-:Y:S05]  /*3d70*/  WARPSYNC.COLLECTIVE R128, `(.L_x_6637) ;  /* 0x0000000080087348 */ /* 0x000fea0003c00000 */
[----:B------:R0:W1:Y:S02]  /*3d80*/  SHFL.BFLY P1, R154, R131, R130, R129 ;  /* 0x0c000082839a7389 */ /* 0x0000640000020081 */
[----:B01----:R-:W-:Y:S01]  /*3d90*/  ENDCOLLECTIVE ;  /* 0x000000000000791b */ /* 0x003fe20003800000 */
.L_x_6637:
[----:B------:R-:W-:-:S05]  /*3da0*/  FADD.FTZ R155, R148, R155 ;  /* 0x0000009b949b7221 */ /* 0x000fca0000010000 */
[----:B------:R-:W-:Y:S02]  /*3db0*/  MOV R131, R155 ;  /* 0x0000009b00837202 */ /* 0x000fe40000000f00 */
[----:B------:R-:W-:-:S07]  /*3dc0*/  MOV R133, R154 ;  /* 0x0000009a00857202 */ /* 0x000fce0000000f00 */
[----:B------:R-:W-:Y:S05]  /*3dd0*/  WARPSYNC.COLLECTIVE R128, `(.L_x_6638) ;  /* 0x0000000080087348 */ /* 0x000fea0003c00000 */
[----:B------:R0:W1:Y:S02]  /*3de0*/  SHFL.BFLY P1, R154, R131, R130, R129 ;  /* 0x0c000082839a7389 */ /* 0x0000640000020081 */
[----:B01----:R-:W-:Y:S01]  /*3df0*/  ENDCOLLECTIVE ;  /* 0x000000000000791b */ /* 0x003fe20003800000 */
.L_x_6638:
[----:B------:R-:W-:Y:S01]  /*3e00*/  MOV R134, R154 ;  /* 0x0000009a00867202 */ /* 0x000fe20000000f00 */
[----:B------:R-:W-:Y:S06]  /*3e10*/  BRA `(.L_x_6639) ;  /* 0xffffffd400287947 */ /* 0x000fec000383ffff */
.L_x_6640:
        /* <DEDUP_REMOVED lines=14> */
.L_x_9218:


//--------------------- .text._ZN10layer_norm13ln_bwd_kernelINS_13Kernel_traitsIf6__halffS2_fjLj512ELj1ELj4ELj1ELj16ENS_18Kernel_traits_baseILj512EfS2_fS2_fjLj128EEEEELb0ELb1ELb1ELb1EEEvNS_9BwdParamsE --------------------------
	.section	.text._ZN10layer_norm13ln_bwd_kernelINS_13Kernel_traitsIf6__halffS2_fjLj512ELj1ELj4ELj1ELj16ENS_18Kernel_traits_baseILj512EfS2_fS2_fjLj128EEEEELb0ELb1ELb1ELb1EEEvNS_9BwdParamsE,"ax",@progbits
	.align	128
        .global         _ZN10layer_norm13ln_bwd_kernelINS_13Kernel_traitsIf6__halffS2_fjLj512ELj1ELj4ELj1ELj16ENS_18Kernel_traits_baseILj512EfS2_fS2_fjLj128EEEEELb0ELb1ELb1ELb1EEEvNS_9BwdParamsE
        .type           _ZN10layer_norm13ln_bwd_kernelINS_13Kernel_traitsIf6__halffS2_fjLj512ELj1ELj4ELj1ELj16ENS_18Kernel_traits_baseILj512EfS2_fS2_fjLj128EEEEELb0ELb1ELb1ELb1EEEvNS_9BwdParamsE,@function
        .size           _ZN10layer_norm13ln_bwd_kernelINS_13Kernel_traitsIf6__halffS2_fjLj512ELj1ELj4ELj1ELj16ENS_18Kernel_traits_baseILj512EfS2_fS2_fjLj128EEEEELb0ELb1ELb1ELb1EEEvNS_9BwdParamsE,(.L_x_9219 - _ZN10layer_norm13ln_bwd_kernelINS_13Kernel_traitsIf6__halffS2_fjLj512ELj1ELj4ELj1ELj16ENS_18Kernel_traits_baseILj512EfS2_fS2_fjLj128EEEEELb0ELb1ELb1ELb1EEEvNS_9BwdParamsE)
        .other          _ZN10layer_norm13ln_bwd_kernelINS_13Kernel_traitsIf6__halffS2_fjLj512ELj1ELj4ELj1ELj16ENS_18Kernel_traits_baseILj512EfS2_fS2_fjLj128EEEEELb0ELb1ELb1ELb1EEEvNS_9BwdParamsE,@"STO_CUDA_ENTRY STV_DEFAULT"
_ZN10layer_norm13ln_bwd_kernelINS_13Kernel_traitsIf6__halffS2_fjLj512ELj1ELj4ELj1ELj16ENS_18Kernel_traits_baseILj512EfS2_fS2_fjLj128EEEEELb0ELb1ELb1ELb1EEEvNS_9BwdParamsE:
.text._ZN10layer_norm13ln_bwd_kernelINS_13Kernel_traitsIf6__halffS2_fjLj512ELj1ELj4ELj1ELj16ENS_18Kernel_traits_baseILj512EfS2_fS2_fjLj128EEEEELb0ELb1ELb1ELb1EEEvNS_9BwdParamsE:
        /* <DEDUP_REMOVED lines=39> */
.L_x_6642:
        /* <DEDUP_REMOVED lines=37> */
.L_x_6680:
        /* <DEDUP_REMOVED lines=35> */
.L_x_6645:
[----:B------:R-:W0:Y:S01]  /*06f0*/  LDC.64 R132, c[0x0][0x2b8] ;  /* 0x0000ae00ff847b82 */ /* 0x000e220000000a00 */
[----:B------:R-:W-:Y:S02]  /*0700*/  IADD3 R116, R118, -0x1, RZ ;  /* 0xffffffff76747810 */ /* 0x000fe40007ffe0ff */
[----:B------:R-:W-:Y:S02]  /*0710*/  SHF.R.S32.HI R117, RZ, 0x1f, R0 ;  /* 0x0000001fff757819 */ /* 0x000fe40000011400 */
[----:B------:R-:W-:Y:S01]  /*0720*/  LEA R134, P0, R0, UR6, 0x2 ;  /* 0x0000000600867c11 */ /* 0x000fe2000f8010ff */
[----:B------:R-:W-:Y:S02]  /*0730*/  IMAD R116, R116, R145, RZ ;  /* 0x0000009174747224 */ /* 0x000fe400078e02ff */
[----:B------:R-:W1:Y:S01]  /*0740*/  LDC.64 R148, c[0x0][0x238] ;  /* 0x00008e00ff947b82 */ /* 0x000e620000000a00 */
[----:B------:R-:W-:Y:S02]  /*0750*/  LEA.HI.X R135, R0, UR7, R117, 0x2, P0 ;  /* 0x0000000700877c11 */ /* 0x000fe400080f1475 */
[----:B------:R-:W-:-:S03]  /*0760*/  SHF.R.S32.HI R3, RZ, 0x1f, R116 ;  /* 0x0000001fff037819 */ /* 0x000fc60000011474 */
[----:B------:R-:W2:Y:S01]  /*0770*/  LDG.E R150, desc[UR4][R134.64] ;  /* 0x0000000486967981 */ /* 0x000ea2000c1e1900 */
[----:B------:R-:W-:-:S04]  /*0780*/  LEA.HI R3, R3, R116, RZ, 0x3 ;  /* 0x0000007403037211 */ /* 0x000fc800078f18ff */
[----:B------:R-:W-:-:S05]  /*0790*/  LEA.HI.SX32 R3, R3, R2, 0x1d ;  /* 0x0000000203037211 */ /* 0x000fca00078feaff */
[----:B0-----:R-:W-:-:S04]  /*07a0*/  IMAD.WIDE.U32 R128, R3, 0x10, R132 ;  /* 0x0000001003807825 */ /* 0x001fc800078e0084 */
[----:B-1----:R-:W-:Y:S02]  /*07b0*/  IMAD.WIDE.U32 R146, R127, 0x20, R148 ;  /* 0x000000207f927825 */ /* 0x002fe400078e0094 */
[----:B------:R-:W3:Y:S04]  /*07c0*/  LDG.E.128 R128, desc[UR4][R128.64] ;  /* 0x0000000480807981 */ /* 0x000ee8000c1e1d00 */
[----:B------:R-:W4:Y:S01]  /*07d0*/  LDG.E.128 R152, desc[UR4][R146.64] ;  /* 0x0000000492987981 */ /* 0x000f22000c1e1d00 */
[----:B------:R-:W-:-:S03]  /*07e0*/  IADD3 R3, R3, 0x20, RZ ;  /* 0x0000002003037810 */ /* 0x000fc60007ffe0ff */
[----:B------:R-:W4:Y:S01]  /*07f0*/  LDG.E.128 R116, desc[UR4][R146.64+0x10] ;  /* 0x0000100492747981 */ /* 0x000f22000c1e1d00 */
[----:B------:R-:W-:-:S04]  /*0800*/  IMAD.WIDE.U32 R148, R126, 0x20, R148 ;  /* 0x000000207e947825 */ /* 0x000fc800078e0094 */
[----:B------:R-:W-:Y:S01]  /*0810*/  IMAD.WIDE.U32 R132, R3, 0x10, R132 ;  /* 0x0000001003847825 */ /* 0x000fe200078e0084 */
[----:B------:R-:W4:Y:S04]  /*0820*/  LDG.E.128 R120, desc[UR4][R148.64] ;  /* 0x0000000494787981 */ /* 0x000f28000c1e1d00 */
[----:B------:R3:W4:Y:S04]  /*0830*/  LDG.E.128 R136, desc[UR4][R148.64+0x10] ;  /* 0x0000100494887981 */ /* 0x000728000c1e1d00 */
[----:B------:R-:W4:Y:S01]  /*0840*/  LDG.E.128 R132, desc[UR4][R132.64] ;  /* 0x0000000484847981 */ /* 0x000f22000c1e1d00 */
        /* <DEDUP_REMOVED lines=9> */
[----:B--2---:R-:W-:Y:S01]  /*08e0*/  FSEL R180, R150, RZ, !P0 ;  /* 0x000000ff96b47208 */ /* 0x004fe20004000000 */
[----:B---3--:R-:W-:-:S04]  /*08f0*/  HADD2.F32 R149, -RZ, R128.H0_H0 ;  /* 0x20000080ff957230 */ /* 0x008fc80000004100 */
[C---:B----4-:R-:W-:Y:S01]  /*0900*/  FADD.FTZ R152, -R180.reuse, R152 ;  /* 0x00000098b4987221 */ /* 0x050fe20000010100 */
[C---:B------:R-:W-:Y:S01]  /*0910*/  FADD.FTZ R148, -R180.reuse, R155 ;  /* 0x0000009bb4947221 */ /* 0x040fe20000010100 */
[C---:B------:R-:W-:Y:S01]  /*0920*/  FADD.FTZ R146, -R180.reuse, R153 ;  /* 0x00000099b4927221 */ /* 0x040fe20000010100 */
[--C-:B------:R-:W-:Y:S02]  /*0930*/  HADD2.F32 R153, -RZ, R130.reuse.H0_H0 ;  /* 0x20000082ff997230 */ /* 0x100fe40000004100 */
[----:B------:R-:W-:Y:S01]  /*0940*/  FADD.FTZ R116, -R180, R116 ;  /* 0x00000074b4747221 */ /* 0x000fe20000010100 */
[----:B------:R-:W-:Y:S02]  /*0950*/  HADD2.F32 R158, -RZ, R130.H1_H1 ;  /* 0x30000082ff9e7230 */ /* 0x000fe40000004100 */
[C---:B-----5:R-:W-:Y:S01]  /*0960*/  FMUL.FTZ R3, R125.reuse, R152 ;  /* 0x000000987d037220 */ /* 0x060fe20000410000 */
[----:B------:R-:W-:Y:S02]  /*0970*/  HADD2.F32 R150, -RZ, R128.H1_H1 ;  /* 0x30000080ff967230 */ /* 0x000fe40000004100 */
[----:B------:R-:W-:Y:S01]  /*0980*/  FMUL.FTZ R130, R125, R148 ;  /* 0x000000947d827220 */ /* 0x000fe20000410000 */
[----:B------:R-:W-:Y:S01]  /*0990*/  FMUL.FTZ R148, R48, R149 ;  /* 0x0000009530947220 */ /* 0x000fe20000410000 */
[----:B------:R-:W-:-:S02]  /*09a0*/  HADD2.F32 R155, -RZ, R131.H0_H0 ;  /* 0x20000083ff9b7230 */ /* 0x000fc40000004100 */
[C---:B------:R-:W-:Y:S01]  /*09b0*/  FMUL.FTZ R128, R125.reuse, R146 ;  /* 0x000000927d807220 */ /* 0x040fe20000410000 */
[----:B------:R-:W-:Y:S02]  /*09c0*/  HADD2.F32 R162, -RZ, R131.H1_H1 ;  /* 0x30000083ffa27230 */ /* 0x000fe40000004100 */
[----:B------:R-:W-:Y:S01]  /*09d0*/  FMUL.FTZ R131, R125, R116 ;  /* 0x000000747d837220 */ /* 0x000fe20000410000 */
[--C-:B0-----:R-:W-:Y:S02]  /*09e0*/  HADD2.F32 R141, -RZ, R129.reuse.H0_H0 ;  /* 0x20000081ff8d7230 */ /* 0x101fe40000004100 */
[----:B------:R-:W-:Y:S01]  /*09f0*/  FFMA.FTZ R52, R3, R149, R52 ;  /* 0x0000009503347223 */ /* 0x000fe20000010034 */
[----:B------:R-:W-:Y:S01]  /*0a00*/  FADD.FTZ R68, R68, R149 ;  /* 0x0000009544447221 */ /* 0x000fe20000010000 */
[C---:B-1----:R-:W-:Y:S01]  /*0a10*/  FADD.FTZ R156, -R180.reuse, R117 ;  /* 0x00000075b49c7221 */ /* 0x042fe20000010100 */
[----:B------:R-:W-:Y:S01]  /*0a20*/  FMUL.FTZ R149, R49, R150 ;  /* 0x0000009631957220 */ /* 0x000fe20000410000 */
[----:B------:R-:W-:Y:S01]  /*0a30*/  FADD.FTZ R116, RZ, R148 ;  /* 0x00000094ff747221 */ /* 0x000fe20000010000 */
[----:B------:R-:W-:Y:S01]  /*0a40*/  FADD.FTZ R154, -R180, R154 ;  /* 0x0000009ab49a7221 */ /* 0x000fe20000010100 */
[----:B------:R-:W-:Y:S01]  /*0a50*/  FFMA.FTZ R117, R3, R148, RZ ;  /* 0x0000009403757223 */ /* 0x000fe200000100ff */
[----:B------:R-:W-:-:S02]  /*0a60*/  HADD2.F32 R140, -RZ, R129.H1_H1 ;  /* 0x30000081ff8c7230 */ /* 0x000fc40000004100 */
[C---:B------:R-:W-:Y:S01]  /*0a70*/  FADD.FTZ R118, -R180.reuse, R118 ;  /* 0x00000076b4767221 */ /* 0x040fe20000010100 */
[----:B------:R-:W-:Y:S01]  /*0a80*/  FADD.FTZ R160, -R180, R119 ;  /* 0x00000077b4a07221 */ /* 0x000fe20000010100 */
[----:B------:R-:W-:Y:S01]  /*0a90*/  FFMA.FTZ R53, R128, R150, R53 ;  /* 0x0000009680357223 */ /* 0x000fe20000010035 */
[----:B------:R-:W-:Y:S01]  /*0aa0*/  FADD.FTZ R69, R69, R150 ;  /* 0x0000009645457221 */ /* 0x000fe20000010000 */
[----:B------:R-:W-:Y:S01]  /*0ab0*/  FMUL.FTZ R150, R50, R141 ;  /* 0x0000008d32967220 */ /* 0x000fe20000410000 */
[----:B------:R-:W-:Y:S01]  /*0ac0*/  FADD.FTZ R119, R116, R149 ;  /* 0x0000009574777221 */ /* 0x000fe20000010000 */
[----:B------:R-:W-:Y:S01]  /*0ad0*/  FADD.FTZ R168, -R180, R123 ;  /* 0x0000007bb4a87221 */ /* 0x000fe20000010100 */
[----:B------:R-:W-:Y:S01]  /*0ae0*/  FMUL.FTZ R129, R125, R154 ;  /* 0x0000009a7d817220 */ /* 0x000fe20000410000 */
[----:B------:R-:W-:Y:S01]  /*0af0*/  FFMA.FTZ R116, R128, R149, R117 ;  /* 0x0000009580747223 */ /* 0x000fe20000010075 */
[--C-:B------:R-:W-:Y:S02]  /*0b00*/  HADD2.F32 R123, -RZ, R133.reuse.H0_H0 ;  /* 0x20000085ff7b7230 */ /* 0x100fe40000004100 */
[----:B------:R-:W-:-:S02]  /*0b10*/  HADD2.F32 R170, -RZ, R133.H1_H1 ;  /* 0x30000085ffaa7230 */ /* 0x000fc40000004100 */
[----:B------:R-:W-:Y:S01]  /*0b20*/  FMUL.FTZ R133, R125, R118 ;  /* 0x000000767d857220 */ /* 0x000fe20000410000 */
[----:B------:R-:W-:Y:S01]  /*0b30*/  FMUL.FTZ R151, R51, R140 ;  /* 0x0000008c33977220 */ /* 0x000fe20000410000 */
[----:B------:R-:W-:Y:S01]  /*0b40*/  FADD.FTZ R118, R119, R150 ;  /* 0x0000009677767221 */ /* 0x000fe20000010000 */
[----:B------:R-:W-:Y:S01]  /*0b50*/  FFMA.FTZ R117, R129, R150, R116 ;  /* 0x0000009681757223 */ /* 0x000fe20000010074 */
[----:B------:R-:W-:Y:S02]  /*0b60*/  FMUL.FTZ R152, R44, R153 ;  /* 0x000000992c987220 */ /* 0x000fe40000410000 */
[----:B------:R-:W-:Y:S01]  /*0b70*/  FADD.FTZ R119, R118, R151 ;  /* 0x0000009776777221 */ /* 0x000fe20000010000 */
[----:B------:R-:W-:Y:S01]  /*0b80*/  FFMA.FTZ R116, R130, R151, R117 ;  /* 0x0000009782747223 */ /* 0x000fe20000010075 */
[C---:B------:R-:W-:Y:S01]  /*0b90*/  FADD.FTZ R164, -R180.reuse, R121 ;  /* 0x00000079b4a47221 */ /* 0x040fe20000010100 */
[----:B------:R-:W-:Y:S01]  /*0ba0*/  FADD.FTZ R166, -R180, R122 ;  /* 0x0000007ab4a67221 */ /* 0x000fe20000010100 */
[----:B------:R-:W-:Y:S01]  /*0bb0*/  FADD.FTZ R72, R72, R153 ;  /* 0x0000009948487221 */ /* 0x000fe20000010000 */
[----:B------:R-:W-:Y:S01]  /*0bc0*/  FFMA.FTZ R56, R131, R153, R56 ;  /* 0x0000009983387223 */ /* 0x000fe20000010038 */
        /* <DEDUP_REMOVED lines=11> */
[----:B------:R-:W-:-:S02]  /*0c80*/  HADD2.F32 R157, -RZ, R134.H0_H0 ;  /* 0x20000086ff9d7230 */ /* 0x000fc40000004100 */
[----:B------:R-:W-:Y:S01]  /*0c90*/  FMUL.FTZ R155, R47, R162 ;  /* 0x000000a22f9b7220 */ /* 0x000fe20000410000 */
[----:B------:R-:W-:Y:S02]  /*0ca0*/  HADD2.F32 R176, -RZ, R134.H1_H1 ;  /* 0x30000086ffb07230 */ /* 0x000fe40000004100 */
[----:B------:R-:W-:Y:S01]  /*0cb0*/  FADD.FTZ R118, R119, R154 ;  /* 0x0000009a77767221 */ /* 0x000fe20000010000 */
[----:B------:R-:W-:Y:S01]  /*0cc0*/  FADD.FTZ R120, -R180, R120 ;  /* 0x00000078b4787221 */ /* 0x000fe20000010100 */
[----:B------:R-:W-:Y:S01]  /*0cd0*/  FMUL.FTZ R134, R125, R160 ;  /* 0x000000a07d867220 */ /* 0x000fe20000410000 */
[----:B------:R-:W-:Y:S01]  /*0ce0*/  FFMA.FTZ R117, R133, R154, R116 ;  /* 0x0000009a85757223 */ /* 0x000fe20000010074 */
[----:B------:R-:W-:Y:S01]  /*0cf0*/  FADD.FTZ R73, R73, R158 ;  /* 0x0000009e49497221 */ /* 0x000fe20000010000 */
[----:B------:R-:W-:Y:S01]  /*0d00*/  FFMA.FTZ R57, R132, R158, R57 ;  /* 0x0000009e84397223 */ /* 0x000fe20000010039 */
[--C-:B------:R-:W-:Y:S02]  /*0d10*/  HADD2.F32 R165, -RZ, R135.reuse.H0_H0 ;  /* 0x20000087ffa57230 */ /* 0x100fe40000004100 */
[----:B------:R-:W-:Y:S01]  /*0d20*/  FMUL.FTZ R158, R40, R121 ;  /* 0x00000079289e7220 */ /* 0x000fe20000410000 */
[----:B------:R-:W-:-:S02]  /*0d30*/  HADD2.F32 R182, -RZ, R135.H1_H1 ;  /* 0x30000087ffb67230 */ /* 0x000fc40000004100 */
[----:B------:R-:W-:Y:S01]  /*0d40*/  FADD.FTZ R119, R118, R155 ;  /* 0x0000009b76777221 */ /* 0x000fe20000010000 */
[----:B------:R-:W-:Y:S01]  /*0d50*/  FMUL.FTZ R135, R125, R120 ;  /* 0x000000787d877220 */ /* 0x000fe20000410000 */
[----:B------:R-:W-:Y:S01]  /*0d60*/  FFMA.FTZ R118, R134, R155, R117 ;  /* 0x0000009b86767223 */ /* 0x000fe20000010075 */
[C---:B------:R-:W-:Y:S01]  /*0d70*/  FADD.FTZ R172, -R180.reuse, R136 ;  /* 0x00000088b4ac7221 */ /* 0x040fe20000010100 */
[----:B------:R-:W-:Y:S01]  /*0d80*/  FMUL.FTZ R159, R41, R122 ;  /* 0x0000007a299f7220 */ /* 0x000fe20000410000 */
[----:B------:R-:W-:Y:S01]  /*0d90*/  FADD.FTZ R116, R119, R158 ;  /* 0x0000009e77747221 */ /* 0x000fe20000010000 */
[----:B------:R-:W-:Y:S01]  /*0da0*/  FMUL.FTZ R136, R125, R164 ;  /* 0x000000a47d887220 */ /* 0x000fe20000410000 */
[----:B------:R-:W-:Y:S01]  /*0db0*/  FFMA.FTZ R117, R135, R158, R118 ;  /* 0x0000009e87757223 */ /* 0x000fe20000010076 */
[----:B------:R-:W-:Y:S01]  /*0dc0*/  FADD.FTZ R174, -R180, R137 ;  /* 0x00000089b4ae7221 */ /* 0x000fe20000010100 */
[----:B------:R-:W-:Y:S01]  /*0dd0*/  FADD.FTZ R119, R116, R159 ;  /* 0x0000009f74777221 */ /* 0x000fe20000010000 */
[C---:B------:R-:W-:Y:S01]  /*0de0*/  FMUL.FTZ R137, R125.reuse, R166 ;  /* 0x000000a67d897220 */ /* 0x040fe20000410000 */
[----:B------:R-:W-:Y:S01]  /*0df0*/  FMUL.FTZ R160, R42, R123 ;  /* 0x0000007b2aa07220 */ /* 0x000fe20000410000 */
        /* <DEDUP_REMOVED lines=47> */
.L_x_6646:
[----:B------:R-:W-:Y:S05]  /*10f0*/  BSYNC B1 ;  /* 0x0000000000017941 */ /* 0x000fea0003800000 */
.L_x_6644:
        /* <DEDUP_REMOVED lines=20> */
.L_x_6692:
        /* <DEDUP_REMOVED lines=45> */
.L_x_6649:
[----:B------:R-:W-:Y:S05]  /*1510*/  BSYNC B1 ;  /* 0x0000000000017941 */ /* 0x000fea0003800000 */
.L_x_6648:
        /* <DEDUP_REMOVED lines=12> */
.L_x_6651:
[----:B------:R-:W-:Y:S05]  /*15e0*/  BSYNC B1 ;  /* 0x0000000000017941 */ /* 0x000fea0003800000 */
.L_x_6650:
        /* <DEDUP_REMOVED lines=19> */
.L_x_6653:
[----:B------:R-:W-:Y:S05]  /*1720*/  BSYNC B1 ;  /* 0x0000000000017941 */ /* 0x000fea0003800000 */
.L_x_6652:
        /* <DEDUP_REMOVED lines=16> */
.L_x_6655:
[----:B------:R-:W-:Y:S05]  /*1830*/  BSYNC B1 ;  /* 0x0000000000017941 */ /* 0x000fea0003800000 */
.L_x_6654:
        /* <DEDUP_REMOVED lines=20> */
.L_x_6657:
[----:B------:R-:W-:Y:S05]  /*1980*/  BSYNC B1 ;  /* 0x0000000000017941 */ /* 0x000fea0003800000 */
.L_x_6656:
        /* <DEDUP_REMOVED lines=10> */
.L_x_6659:
[----:B------:R-:W-:Y:S05]  /*1a30*/  BSYNC B1 ;  /* 0x0000000000017941 */ /* 0x000fea0003800000 */
.L_x_6658:
[----:B------:R-:W-:Y:S01]  /*1a40*/  @P5 FMUL.FTZ R171, R179, R174 ;  /* 0x000000aeb3ab5220 */ /* 0x000fe20000410000 */
[----:B------:R-:W-:Y:S01]  /*1a50*/  @!P6 ISETP.NE.AND.EX P3, PT, R143, RZ, PT, P3 ;  /* 0x000000ff8f00e20c */ /* 0x000fe20003f65330 */
[----:B------:R-:W-:Y:S01]  /*1a60*/  BSSY B1, `(.L_x_6660) ;  /* 0x0000010000017945 */ /* 0x000fe20003800000 */
[----:B------:R-:W-:Y:S01]  /*1a70*/  @P5 PRMT R105, R118, 0x7610, R105 ;  /* 0x0000761076695816 */ /* 0x000fe20000000069 */
[----:B------:R-:W-:Y:S01]  /*1a80*/  @P5 FMUL.FTZ R118, R28, R171 ;  /* 0x000000ab1c765220 */ /* 0x000fe20000410000 */
[----:B------:R-:W-:Y:S01]  /*1a90*/  @!P6 ISETP.NE.U32.AND P2, PT, R142, RZ, PT ;  /* 0x000000ff8e00e20c */ /* 0x000fe20003f45070 */
[----:B--2---:R-:W-:Y:S01]  /*1aa0*/  @P5 FMUL.FTZ R172, R178, R173 ;  /* 0x000000adb2ac5220 */ /* 0x004fe20000410000 */
        /* <DEDUP_REMOVED lines=11> */
.L_x_6661:
[----:B------:R-:W-:Y:S05]  /*1b60*/  BSYNC B1 ;  /* 0x0000000000017941 */ /* 0x000fea0003800000 */
.L_x_6660:
[----:B------:R-:W-:Y:S01]  /*1b70*/  @P5 FMUL.FTZ R173, R181, R176 ;  /* 0x000000b0b5ad5220 */ /* 0x000fe20000410000 */
        /* <DEDUP_REMOVED lines=15> */
.L_x_6663:
[----:B------:R-:W-:Y:S05]  /*1c70*/  BSYNC B1 ;  /* 0x0000000000017941 */ /* 0x000fea0003800000 */
.L_x_6662:
[----:B------:R-:W-:Y:S01]  /*1c80*/  @P5 FMUL.FTZ R174, R180, R185 ;  /* 0x000000b9b4ae5220 */ /* 0x000fe20000410000 */
[----:B------:R-:W-:Y:S01]  /*1c90*/  @P5 F2FP.F16.F32.PACK_AB R176, RZ, R176 ;  /* 0x000000b0ffb0523e */ /* 0x000fe200000000ff */
[----:B------:R-:W-:Y:S01]  /*1ca0*/  @P5 IMAD.WIDE.U32 R144, R175, 0x10, R144 ;  /* 0x00000010af905825 */ /* 0x000fe200078e0090 */
[----:B------:R-:W-:Y:S01]  /*1cb0*/  @P5 F2FP.F16.F32.PACK_AB R177, RZ, R177 ;  /* 0x000000b1ffb1523e */ /* 0x000fe200000000ff */
[----:B------:R-:W0:Y:S01]  /*1cc0*/  @P5 LDC R184, c[0x0][0x29c] ;  /* 0x0000a700ffb85b82 */ /* 0x000e220000000800 */
[----:B------:R-:W-:Y:S01]  /*1cd0*/  @P5 PRMT R105, R105, 0x5410, R121 ;  /* 0x0000541069695816 */ /* 0x000fe20000000079 */
[----:B------:R-:W-:Y:S01]  /*1ce0*/  @P5 FMUL.FTZ R121, R31, R174 ;  /* 0x000000ae1f795220 */ /* 0x000fe20000410000 */
[----:B------:R-:W-:Y:S01]  /*1cf0*/  @P5 PRMT R106, R118, 0x7610, R106 ;  /* 0x00007610766a5816 */ /* 0x000fe2000000006a */
[----:B-----5:R-:W-:Y:S01]  /*1d00*/  @P5 HADD2.F32 R183, -RZ, R103.H0_H0 ;  /* 0x20000067ffb75230 */ /* 0x020fe20000004100 */
[----:B------:R-:W-:Y:S02]  /*1d10*/  @P5 PRMT R107, R177, 0x7610, R107 ;  /* 0x00007610b16b5816 */ /* 0x000fe4000000006b */
[----:B------:R-:W-:Y:S01]  /*1d20*/  @P5 PRMT R106, R106, 0x5410, R176 ;  /* 0x000054106a6a5816 */ /* 0x000fe200000000b0 */
[----:B---3--:R-:W-:Y:S01]  /*1d30*/  @P1 IMAD.WIDE.U32 R176, R127, 0x20, R116 ;  /* 0x000000207fb01825 */ /* 0x008fe200078e0074 */
[----:B------:R-:W-:Y:S01]  /*1d40*/  @P5 F2FP.F16.F32.PACK_AB R182, RZ, R121 ;  /* 0x00000079ffb6523e */ /* 0x000fe200000000ff */
[----:B------:R-:W1:Y:S01]  /*1d50*/  @P5 LDC R187, c[0x0][0x29c] ;  /* 0x0000a700ffbb5b82 */ /* 0x000e620000000800 */
[----:B------:R-:W-:Y:S01]  /*1d60*/  IADD3 R127, R175, 0x20, RZ ;  /* 0x00000020af7f7810 */ /* 0x000fe20007ffe0ff */
[----:B------:R-:W-:Y:S01]  /*1d70*/  @P5 HADD2.F32 R175, -RZ, R100.H0_H0 ;  /* 0x20000064ffaf5230 */ /* 0x000fe20000004100 */
[----:B------:R-:W-:-:S02]  /*1d80*/  SEL R116, R119, R108, P0 ;  /* 0x0000006c77747207 */ /* 0x000fc40000000000 */
[----:B------:R-:W-:Y:S01]  /*1d90*/  SEL R117, R120, R109, P0 ;  /* 0x0000006d78757207 */ /* 0x000fe20000000000 */
[----:B------:R-:W-:Y:S01]  /*1da0*/  @P5 IMAD.WIDE.U32 R140, R127, 0x10, R140 ;  /* 0x000000107f8c5825 */ /* 0x000fe200078e008c */
[----:B------:R-:W-:Y:S01]  /*1db0*/  SEL R118, R123, R110, P0 ;  /* 0x0000006e7b767207 */ /* 0x000fe20000000000 */
[----:B------:R-:W2:Y:S01]  /*1dc0*/  @P5 LDC R190, c[0x0][0x29c] ;  /* 0x0000a700ffbe5b82 */ /* 0x000ea20000000800 */
[----:B------:R-:W-:Y:S02]  /*1dd0*/  SEL R119, R122, R111, P0 ;  /* 0x0000006f7a777207 */ /* 0x000fe40000000000 */
[----:B------:R-:W-:Y:S01]  /*1de0*/  SEL R120, R179, R112, P0 ;  /* 0x00000070b3787207 */ /* 0x000fe20000000000 */
[--C-:B------:R-:W-:Y:S01]  /*1df0*/  @P5 HADD2.F32 R179, -RZ, R101.reuse.H0_H0 ;  /* 0x20000065ffb35230 */ /* 0x100fe20000004100 */
[----:B------:R-:W-:Y:S01]  /*1e00*/  SEL R121, R178, R113, P0 ;  /* 0x00000071b2797207 */ /* 0x000fe20000000000 */
[----:B------:R3:W-:Y:S01]  /*1e10*/  @P1 STG.E.128 desc[UR4][R176.64], R116 ;  /* 0x00000074b0001986 */ /* 0x0007e2000c101d04 */
[----:B------:R-:W-:Y:S01]  /*1e20*/  SEL R122, R181, R114, P0 ;  /* 0x00000072b57a7207 */ /* 0x000fe20000000000 */
[----:B------:R-:W-:Y:S01]  /*1e30*/  @P5 HADD2.F32 R178, -RZ, R100.H1_H1 ;  /* 0x30000064ffb25230 */ /* 0x000fe20000004100 */
[----:B------:R-:W-:Y:S01]  /*1e40*/  SEL R123, R180, R115, P0 ;  /* 0x00000073b47b7207 */ /* 0x000fe20000000000 */
[----:B------:R-:W-:Y:S01]  /*1e50*/  @P5 HADD2.F32 R180, -RZ, R101.H1_H1 ;  /* 0x30000065ffb45230 */ /* 0x000fe20000004100 */
[----:B------:R-:W-:Y:S01]  /*1e60*/  @P5 PRMT R107, R107, 0x5410, R182 ;  /* 0x000054106b6b5816 */ /* 0x000fe200000000b6 */
[----:B------:R-:W-:-:S02]  /*1e70*/  @P5 HADD2.F32 R181, -RZ, R102.H0_H0 ;  /* 0x20000066ffb55230 */ /* 0x000fc40000004100 */
[----:B------:R4:W-:Y:S01]  /*1e80*/  @P1 STG.E.128 desc[UR4][R176.64+0x10], R120 ;  /* 0x00001078b0001986 */ /* 0x0009e2000c101d04 */
[----:B------:R-:W-:-:S03]  /*1e90*/  @P5 HADD2.F32 R182, -RZ, R102.H1_H1 ;  /* 0x30000066ffb65230 */ /* 0x000fc60000004100 */
        /* <DEDUP_REMOVED lines=25> */
.L_x_6665:
[----:B------:R-:W-:Y:S05]  /*2030*/  BSYNC B1 ;  /* 0x0000000000017941 */ /* 0x000fea0003800000 */
.L_x_6664:
        /* <DEDUP_REMOVED lines=10> */
.L_x_6667:
[----:B------:R-:W-:Y:S05]  /*20e0*/  BSYNC B1 ;  /* 0x0000000000017941 */ /* 0x000fea0003800000 */
.L_x_6666:
        /* <DEDUP_REMOVED lines=22> */
.L_x_6669:
[----:B------:R-:W-:Y:S05]  /*2250*/  BSYNC B1 ;  /* 0x0000000000017941 */ /* 0x000fea0003800000 */
.L_x_6668:
        /* <DEDUP_REMOVED lines=10> */
.L_x_6671:
[----:B------:R-:W-:Y:S05]  /*2300*/  BSYNC B1 ;  /* 0x0000000000017941 */ /* 0x000fea0003800000 */
.L_x_6670:
        /* <DEDUP_REMOVED lines=10> */
.L_x_6673:
[----:B------:R-:W-:Y:S05]  /*23b0*/  BSYNC B1 ;  /* 0x0000000000017941 */ /* 0x000fea0003800000 */
.L_x_6672:
        /* <DEDUP_REMOVED lines=20> */
.L_x_6675:
[----:B------:R-:W-:Y:S05]  /*2500*/  BSYNC B1 ;  /* 0x0000000000017941 */ /* 0x000fea0003800000 */
.L_x_6674:
        /* <DEDUP_REMOVED lines=12> */
.L_x_6677:
[----:B------:R-:W-:Y:S05]  /*25d0*/  BSYNC B1 ;  /* 0x0000000000017941 */ /* 0x000fea0003800000 */
.L_x_6676:
        /* <DEDUP_REMOVED lines=59> */
.L_x_6679:
[----:B------:R-:W-:Y:S05]  /*2990*/  BSYNC B1 ;  /* 0x0000000000017941 */ /* 0x000fea0003800000 */
.L_x_6678:
        /* <DEDUP_REMOVED lines=19> */
.L_x_6643:
[----:B------:R-:W-:Y:S05]  /*2ad0*/  BSYNC B0 ;  /* 0x0000000000007941 */ /* 0x000fea0003800000 */
.L_x_6641:
        /* <DEDUP_REMOVED lines=153> */
.L_x_6647:
        /* <DEDUP_REMOVED lines=8> */
.L_x_6682:
[----:B------:R-:W-:Y:S05]  /*34f0*/  BSYNC B1 ;  /* 0x0000000000017941 */ /* 0x000fea0003800000 */
.L_x_6681:
        /* <DEDUP_REMOVED lines=8> */
.L_x_6683:
[----:B------:R-:W-:Y:S01]  /*3580*/  FADD.FTZ R117, R117, R118 ;  /* 0x0000007675757221 */ /* 0x000fe20000010000 */
[----:B------:R-:W-:-:S04]  /*3590*/  HFMA2.MMA R167, -RZ, RZ, 0, 1.1920928955078125e-07 ;  /* 0x00000002ffa77435 */ /* 0x000fc800000001ff */
[----:B------:R-:W-:Y:S02]  /*35a0*/  MOV R141, R117 ;  /* 0x00000075008d7202 */ /* 0x000fe40000000f00 */
[----:B------:R-:W-:-:S07]  /*35b0*/  MOV R119, R157 ;  /* 0x0000009d00777202 */ /* 0x000fce0000000f00 */
[----:B------:R-:W-:Y:S05]  /*35c0*/  WARPSYNC.COLLECTIVE R140, `(.L_x_6684) ;  /* 0x000000008c087348 */ /* 0x000fea0003c00000 */
[----:B------:R0:W1:Y:S02]  /*35d0*/  SHFL.BFLY P0, R157, R141, R167, R168 ;  /* 0x0c0000a78d9d7389 */ /* 0x00006400000000a8 */
[----:B01----:R-:W-:Y:S01]  /*35e0*/  ENDCOLLECTIVE ;  /* 0x000000000000791b */ /* 0x003fe20003800000 */
.L_x_6684:
[----:B------:R-:W-:-:S05]  /*35f0*/  FADD.FTZ R119, R119, R116 ;  /* 0x0000007477777221 */ /* 0x000fca0000010000 */
[----:B------:R-:W-:Y:S02]  /*3600*/  MOV R141, R119 ;  /* 0x00000077008d7202 */ /* 0x000fe40000000f00 */
[----:B------:R-:W-:-:S07]  /*3610*/  MOV R120, R157 ;  /* 0x0000009d00787202 */ /* 0x000fce0000000f00 */
[----:B------:R-:W-:Y:S05]  /*3620*/  WARPSYNC.COLLECTIVE R140, `(.L_x_6685) ;  /* 0x000000008c087348 */ /* 0x000fea0003c00000 */
[----:B------:R0:W1:Y:S02]  /*3630*/  SHFL.BFLY P0, R157, R141, R167, R168 ;  /* 0x0c0000a78d9d7389 */ /* 0x00006400000000a8 */
[----:B01----:R-:W-:Y:S01]  /*3640*/  ENDCOLLECTIVE ;  /* 0x000000000000791b */ /* 0x003fe20003800000 */
.L_x_6685:
[----:B------:R-:W-:Y:S01]  /*3650*/  FADD.FTZ R120, R117, R120 ;  /* 0x0000007875787221 */ /* 0x000fe20000010000 */
[----:B------:R-:W-:-:S04]  /*3660*/  HFMA2.MMA R167, -RZ, RZ, 0, 2.384185791015625e-07 ;  /* 0x00000004ffa77435 */ /* 0x000fc800000001ff */
[----:B------:R-:W-:Y:S02]  /*3670*/  MOV R141, R120 ;  /* 0x00000078008d7202 */ /* 0x000fe40000000f00 */
[----:B------:R-:W-:-:S07]  /*3680*/  MOV R122, R157 ;  /* 0x0000009d007a7202 */ /* 0x000fce0000000f00 */
[----:B------:R-:W-:Y:S05]  /*3690*/  WARPSYNC.COLLECTIVE R140, `(.L_x_6686) ;  /* 0x000000008c087348 */ /* 0x000fea0003c00000 */
[----:B------:R0:W1:Y:S02]  /*36a0*/  SHFL.BFLY P0, R157, R141, R167, R168 ;  /* 0x0c0000a78d9d7389 */ /* 0x00006400000000a8 */
[----:B01----:R-:W-:Y:S01]  /*36b0*/  ENDCOLLECTIVE ;  /* 0x000000000000791b */ /* 0x003fe20003800000 */
.L_x_6686:
[----:B------:R-:W-:-:S05]  /*36c0*/  FADD.FTZ R122, R119, R122 ;  /* 0x0000007a777a7221 */ /* 0x000fca0000010000 */
[----:B------:R-:W-:Y:S02]  /*36d0*/  MOV R141, R122 ;  /* 0x0000007a008d7202 */ /* 0x000fe40000000f00 */
[----:B------:R-:W-:-:S07]  /*36e0*/  MOV R121, R157 ;  /* 0x0000009d00797202 */ /* 0x000fce0000000f00 */
[----:B------:R-:W-:Y:S05]  /*36f0*/  WARPSYNC.COLLECTIVE R140, `(.L_x_6687) ;  /* 0x000000008c087348 */ /* 0x000fea0003c00000 */
[----:B------:R0:W1:Y:S02]  /*3700*/  SHFL.BFLY P0, R157, R141, R167, R168 ;  /* 0x0c0000a78d9d7389 */ /* 0x00006400000000a8 */
[----:B01----:R-:W-:Y:S01]  /*3710*/  ENDCOLLECTIVE ;  /* 0x000000000000791b */ /* 0x003fe20003800000 */
.L_x_6687:
[----:B------:R-:W-:Y:S01]  /*3720*/  FADD.FTZ R121, R120, R121 ;  /* 0x0000007978797221 */ /* 0x000fe20000010000 */
[----:B------:R-:W-:-:S04]  /*3730*/  HFMA2.MMA R167, -RZ, RZ, 0, 4.76837158203125e-07 ;  /* 0x00000008ffa77435 */ /* 0x000fc800000001ff */
[----:B------:R-:W-:Y:S02]  /*3740*/  MOV R141, R121 ;  /* 0x00000079008d7202 */ /* 0x000fe40000000f00 */
[----:B------:R-:W-:-:S07]  /*3750*/  MOV R123, R157 ;  /* 0x0000009d007b7202 */ /* 0x000fce0000000f00 */
[----:B------:R-:W-:Y:S05]  /*3760*/  WARPSYNC.COLLECTIVE R140, `(.L_x_6688) ;  /* 0x000000008c087348 */ /* 0x000fea0003c00000 */
[----:B------:R0:W1:Y:S02]  /*3770*/  SHFL.BFLY P0, R157, R141, R167, R168 ;  /* 0x0c0000a78d9d7389 */ /* 0x00006400000000a8 */
[----:B01----:R-:W-:Y:S01]  /*3780*/  ENDCOLLECTIVE ;  /* 0x000000000000791b */ /* 0x003fe20003800000 */
.L_x_6688:
[----:B------:R-:W-:-:S05]  /*3790*/  FADD.FTZ R123, R122, R123 ;  /* 0x0000007b7a7b7221 */ /* 0x000fca0000010000 */
[----:B------:R-:W-:Y:S02]  /*37a0*/  MOV R141, R123 ;  /* 0x0000007b008d7202 */ /* 0x000fe40000000f00 */
[----:B------:R-:W-:-:S07]  /*37b0*/  MOV R116, R157 ;  /* 0x0000009d00747202 */ /* 0x000fce0000000f00 */
[----:B------:R-:W-:Y:S05]  /*37c0*/  WARPSYNC.COLLECTIVE R140, `(.L_x_6689) ;  /* 0x000000008c087348 */ /* 0x000fea0003c00000 */
[----:B------:R0:W1:Y:S02]  /*37d0*/  SHFL.BFLY P0, R157, R141, R167, R168 ;  /* 0x0c0000a78d9d7389 */ /* 0x00006400000000a8 */
[----:B01----:R-:W-:Y:S01]  /*37e0*/  ENDCOLLECTIVE ;  /* 0x000000000000791b */ /* 0x003fe20003800000 */
.L_x_6689:
[----:B------:R-:W-:Y:S01]  /*37f0*/  FADD.FTZ R156, R121, R116 ;  /* 0x00000074799c7221 */ /* 0x000fe20000010000 */
[----:B------:R-:W-:-:S04]  /*3800*/  HFMA2.MMA R167, -RZ, RZ, 0, 9.5367431640625e-07 ;  /* 0x00000010ffa77435 */ /* 0x000fc800000001ff */
[----:B------:R-:W-:Y:S02]  /*3810*/  MOV R141, R156 ;  /* 0x0000009c008d7202 */ /* 0x000fe40000000f00 */
[----:B------:R-:W-:-:S07]  /*3820*/  MOV R118, R157 ;  /* 0x0000009d00767202 */ /* 0x000fce0000000f00 */
[----:B------:R-:W-:Y:S05]  /*3830*/  WARPSYNC.COLLECTIVE R140, `(.L_x_6690) ;  /* 0x000000008c087348 */ /* 0x000fea0003c00000 */
[----:B------:R0:W1:Y:S02]  /*3840*/  SHFL.BFLY P0, R157, R141, R167, R168 ;  /* 0x0c0000a78d9d7389 */ /* 0x00006400000000a8 */
[----:B01----:R-:W-:Y:S01]  /*3850*/  ENDCOLLECTIVE ;  /* 0x000000000000791b */ /* 0x003fe20003800000 */
.L_x_6690:
[----:B------:R-:W-:-:S05]  /*3860*/  FADD.FTZ R118, R123, R118 ;  /* 0x000000767b767221 */ /* 0x000fca0000010000 */
[----:B------:R-:W-:Y:S02]  /*3870*/  MOV R141, R118 ;  /* 0x00000076008d7202 */ /* 0x000fe40000000f00 */
[----:B------:R-:W-:-:S07]  /*3880*/  MOV R119, R157 ;  /* 0x0000009d00777202 */ /* 0x000fce0000000f00 */
[----:B------:R-:W-:Y:S05]  /*3890*/  WARPSYNC.COLLECTIVE R140, `(.L_x_6691) ;  /* 0x000000008c087348 */ /* 0x000fea0003c00000 */
[----:B------:R0:W1:Y:S02]  /*38a0*/  SHFL.BFLY P0, R157, R141, R167, R168 ;  /* 0x0c0000a78d9d7389 */ /* 0x00006400000000a8 */
[----:B01----:R-:W-:Y:S01]  /*38b0*/  ENDCOLLECTIVE ;  /* 0x000000000000791b */ /* 0x003fe20003800000 */
.L_x_6691:
[----:B------:R-:W-:Y:S05]  /*38c0*/  BRA `(.L_x_6692) ;  /* 0xffffffd8005c7947 */ /* 0x000fea000383ffff */
.L_x_6693:
        /* <DEDUP_REMOVED lines=11> */
.L_x_9219:


//--------------------- .text._ZN10layer_norm13ln_bwd_kernelINS_13Kernel_traitsIf6__halffS2_fjLj512ELj1ELj4ELj1ELj16ENS_18Kernel_traits_baseILj512EfS2_fS2_fjLj128EEEEELb1ELb0ELb0ELb0EEEvNS_9BwdParamsE --------------------------
	.section	.text._ZN10layer_norm13ln_bwd_kernelINS_13Kernel_traitsIf6__halffS2_fjLj512ELj1ELj4ELj1ELj16ENS_18Kernel_traits_baseILj512EfS2_fS2_fjLj128EEEEELb1ELb0ELb0ELb0EEEvNS_9BwdParamsE,"ax",@progbits
	.align	128
        .global         _ZN10layer_norm13ln_bwd_kernelINS_13Kernel_traitsIf6__halffS2_fjLj512ELj1ELj4ELj1ELj16ENS_18Kernel_traits_baseILj512EfS2_fS2_fjLj128EEEEELb1ELb0ELb0ELb0EEEvNS_9BwdParamsE
        .type           _ZN10layer_norm13ln_bwd_kernelINS_13Kernel_traitsIf6__halffS2_fjLj512ELj1ELj4ELj1ELj16ENS_18Kernel_traits_baseILj512EfS2_fS2_fjLj128EEEEELb1ELb0ELb0ELb0EEEvNS_9BwdParamsE,@function
        .size           _ZN10layer_norm13ln_bwd_kernelINS_13Kernel_traitsIf6__halffS2_fjLj512ELj1ELj4ELj1ELj16ENS_18Kernel_traits_baseILj512EfS2_fS2_fjLj128EEEEELb1ELb0ELb0ELb0EEEvNS_9BwdParamsE,(.L_x_9220 - _ZN10layer_norm13ln_bwd_kernelINS_13Kernel_traitsIf6__halffS2_fjLj512ELj1ELj4ELj1ELj16ENS_18Kernel_traits_baseILj512EfS2_fS2_fjLj128EEEEELb1ELb0ELb0ELb0EEEvNS_9BwdParamsE)
        .other          _ZN10layer_norm13ln_bwd_kernelINS_13Kernel_traitsIf6__halffS2_fjLj512ELj1ELj4ELj1ELj16ENS_18Kernel_traits_baseILj512EfS2_fS2_fjLj128EEEEELb1ELb0ELb0ELb0EEEvNS_9BwdParamsE,@"STO_CUDA_ENTRY STV_DEFAULT"
_ZN10layer_norm13ln_bwd_kernelINS_13Kernel_traitsIf6__halffS2_fjLj512ELj1ELj4ELj1ELj16ENS_18Kernel_traits_baseILj512EfS2_fS2_fjLj128EEEEELb1ELb0ELb0ELb0EEEvNS_9BwdParamsE:
.text._ZN10layer_norm13ln_bwd_kernelINS_13Kernel_traitsIf6__halffS2_fjLj512ELj1ELj4ELj1ELj16ENS_18Kernel_traits_baseILj512EfS2_fS2_fjLj128EEEEELb1ELb0ELb0ELb0EEEvNS_9BwdParamsE:
        /* <DEDUP_REMOVED lines=58> */
.L_x_6705:
        /* <DEDUP_REMOVED lines=13> */
[----:B------:R-:W-:Y:S01]  /*0470*/  CS2R R120, SRZ ;  /* 0x0000000000787805 */ /* 0x000fe2000001ff00 */
[----:B------:R-:W1:Y:S02]  /*0480*/  S2R R4, SR_TID.X ;  /* 0x0000000000047919 */ /* 0x000e640000002100 */
[----:B------:R-:W-:-:S05]  /*0490*/  IMAD R0, R2, R5, RZ ;  /* 0x0000000502007224 */ /* 0x000fca00078e02ff */
[----:B------:R-:W-:-:S04]  /*04a0*/  SHF.R.S32.HI R95, RZ, 0x1f, R0 ;  /* 0x0000001fff5f7819 */ /* 0x000fc80000011400 */
[----:B------:R-:W-:Y:S02]  /*04b0*/  LEA.HI R0, R95, R0, RZ, 0x3 ;  /* 0x000000005f007211 */ /* 0x000fe400078f18ff */
[----:B-1----:R-:W-:Y:S02]  /*04c0*/  LOP3.LUT R95, R4, 0x1f, RZ, 0xc0, !PT ;  /* 0x0000001f045f7812 */ /* 0x002fe400078ec0ff */
[----:B------:R-:W-:Y:S02]  /*04d0*/  MOV R4, 0x3f800000 ;  /* 0x3f80000000047802 */ /* 0x000fe40000000f00 */
        /* <DEDUP_REMOVED lines=25> */
[C---:B-----5:R-:W-:Y:S01]  /*0670*/  FMUL.FTZ R3, R6.reuse, R3 ;  /* 0x0000000306037220 */ /* 0x060fe20000410000 */
[----:B------:R-:W-:Y:S01]  /*0680*/  FADD.FTZ R111, -R117, R87 ;  /* 0x00000057756f7221 */ /* 0x000fe20000010100 */
[C---:B------:R-:W-:Y:S01]  /*0690*/  FMUL.FTZ R115, R6.reuse, R115 ;  /* 0x0000007306737220 */ /* 0x040fe20000410000 */
[----:B------:R-:W-:Y:S01]  /*06a0*/  FMUL.FTZ R116, R6, R121 ;  /* 0x0000007906747220 */ /* 0x000fe20000410000 */
[----:B----4-:R-:W-:-:S02]  /*06b0*/  HADD2.F32 R119, -RZ, R92.H0_H0 ;  /* 0x2000005cff777230 */ /* 0x010fc40000004100 */
[----:B------:R-:W-:Y:S02]  /*06c0*/  HADD2.F32 R92, -RZ, R92.H1_H1 ;  /* 0x3000005cff5c7230 */ /* 0x000fe40000004100 */
[--C-:B------:R-:W-:Y:S02]  /*06d0*/  HADD2.F32 R85, -RZ, R95.reuse.H0_H0 ;  /* 0x2000005fff557230 */ /* 0x100fe40000004100 */
[----:B------:R-:W-:Y:S01]  /*06e0*/  FMUL.FTZ R118, R64, R119 ;  /* 0x0000007740767220 */ /* 0x000fe20000410000 */
[----:B------:R-:W-:Y:S02]  /*06f0*/  HADD2.F32 R84, -RZ, R95.H1_H1 ;  /* 0x3000005fff547230 */ /* 0x000fe40000004100 */
[----:B------:R-:W-:Y:S01]  /*0700*/  FADD.FTZ R95, -R117, R8 ;  /* 0x00000008755f7221 */ /* 0x000fe20000010100 */
[--C-:B------:R-:W-:Y:S02]  /*0710*/  HADD2.F32 R113, -RZ, R93.reuse.H0_H0 ;  /* 0x2000005dff717230 */ /* 0x100fe40000004100 */
[----:B------:R-:W-:Y:S01]  /*0720*/  FMUL.FTZ R8, R6, R9 ;  /* 0x0000000906087220 */ /* 0x000fe20000410000 */
[----:B------:R-:W-:-:S02]  /*0730*/  HADD2.F32 R110, -RZ, R93.H1_H1 ;  /* 0x3000005dff6e7230 */ /* 0x000fc40000004100 */
[----:B------:R-:W-:Y:S01]  /*0740*/  FADD.FTZ R93, -R117, R11 ;  /* 0x0000000b755d7221 */ /* 0x000fe20000010100 */
[----:B------:R-:W-:Y:S01]  /*0750*/  FMUL.FTZ R114, R65, R92 ;  /* 0x0000005c41727220 */ /* 0x000fe20000410000 */
[----:B------:R-:W-:Y:S01]  /*0760*/  FADD.FTZ R9, RZ, R118 ;  /* 0x00000076ff097221 */ /* 0x000fe20000010000 */
[----:B------:R-:W-:Y:S01]  /*0770*/  FFMA.FTZ R11, R3, R118, RZ ;  /* 0x00000076030b7223 */ /* 0x000fe200000100ff */
[----:B------:R-:W-:Y:S01]  /*0780*/  FADD.FTZ R87, -R117, R10 ;  /* 0x0000000a75577221 */ /* 0x000fe20000010100 */
[----:B------:R-:W-:Y:S01]  /*0790*/  FADD.FTZ R34, R34, R113 ;  /* 0x0000007122227221 */ /* 0x000fe20000010000 */
[----:B------:R-:W-:Y:S01]  /*07a0*/  FMUL.FTZ R112, R6, R111 ;  /* 0x0000006f06707220 */ /* 0x000fe20000410000 */
[-C--:B------:R-:W-:Y:S01]  /*07b0*/  FFMA.FTZ R50, R115, R113.reuse, R50 ;  /* 0x0000007173327223 */ /* 0x080fe20000010032 */
[----:B------:R-:W-:Y:S01]  /*07c0*/  FMUL.FTZ R113, R66, R113 ;  /* 0x0000007142717220 */ /* 0x000fe20000410000 */
[----:B------:R-:W-:Y:S01]  /*07d0*/  FADD.FTZ R10, R9, R114 ;  /* 0x00000072090a7221 */ /* 0x000fe20000010000 */
[----:B------:R-:W-:Y:S01]  /*07e0*/  FFMA.FTZ R86, R116, R114, R11 ;  /* 0x0000007274567223 */ /* 0x000fe2000001000b */
[----:B------:R-:W-:-:S02]  /*07f0*/  HADD2.F32 R7, -RZ, R94.H0_H0 ;  /* 0x2000005eff077230 */ /* 0x000fc40000004100 */
[----:B------:R-:W-:Y:S01]  /*0800*/  FADD.FTZ R35, R35, R110 ;  /* 0x0000006e23237221 */ /* 0x000fe20000010000 */
[----:B------:R-:W-:Y:S01]  /*0810*/  FMUL.FTZ R111, R6, R95 ;  /* 0x0000005f066f7220 */ /* 0x000fe20000410000 */
[-C--:B------:R-:W-:Y:S01]  /*0820*/  FFMA.FTZ R51, R112, R110.reuse, R51 ;  /* 0x0000006e70337223 */ /* 0x080fe20000010033 */
[----:B------:R-:W-:Y:S01]  /*0830*/  FMUL.FTZ R110, R67, R110 ;  /* 0x0000006e436e7220 */ /* 0x000fe20000410000 */
[----:B------:R-:W-:Y:S01]  /*0840*/  FADD.FTZ R95, R10, R113 ;  /* 0x000000710a5f7221 */ /* 0x000fe20000010000 */
[----:B0-----:R-:W-:Y:S01]  /*0850*/  FFMA.FTZ R97, R115, R113, R86 ;  /* 0x0000007173617223 */ /* 0x001fe20000010056 */
[----:B------:R-:W-:Y:S02]  /*0860*/  HADD2.F32 R94, -RZ, R94.H1_H1 ;  /* 0x3000005eff5e7230 */ /* 0x000fe40000004100 */
        /* <DEDUP_REMOVED lines=29> */
.L_x_6697:
[----:B------:R-:W-:Y:S05]  /*0a40*/  BSYNC B1 ;  /* 0x0000000000017941 */ /* 0x000fea0003800000 */
.L_x_6696:
        /* <DEDUP_REMOVED lines=27> */
[C---:B0-----:R-:W-:Y:S01]  /*0c00*/  FMUL.FTZ R98, R6.reuse, R87 ;  /* 0x0000005706627220 */ /* 0x041fe20000410000 */
[----:B------:R-:W-:Y:S01]  /*0c10*/  FMUL.FTZ R88, R6, R105 ;  /* 0x0000006906587220 */ /* 0x000fe20000410000 */
[----:B----4-:R-:W-:-:S02]  /*0c20*/  HADD2.F32 R91, -RZ, R92.H0_H0 ;  /* 0x2000005cff5b7230 */ /* 0x010fc40000004100 */
[--C-:B------:R-:W-:Y:S02]  /*0c30*/  HADD2.F32 R86, -RZ, R93.reuse.H1_H1 ;  /* 0x3000005dff567230 */ /* 0x100fe40000004100 */
[----:B------:R-:W-:Y:S02]  /*0c40*/  HADD2.F32 R92, -RZ, R92.H1_H1 ;  /* 0x3000005cff5c7230 */ /* 0x000fe40000004100 */
[-C--:B------:R-:W-:Y:S01]  /*0c50*/  FMUL.FTZ R90, R56, R91.reuse ;  /* 0x0000005b385a7220 */ /* 0x080fe20000410000 */
[----:B------:R-:W-:Y:S01]  /*0c60*/  FADD.FTZ R24, R24, R91 ;  /* 0x0000005b18187221 */ /* 0x000fe20000010000 */
[----:B------:R-:W-:Y:S01]  /*0c70*/  FFMA.FTZ R40, R89, R91, R40 ;  /* 0x0000005b59287223 */ /* 0x000fe20000010028 */
[----:B------:R-:W-:Y:S02]  /*0c80*/  HADD2.F32 R100, -RZ, R93.H0_H0 ;  /* 0x2000005dff647230 */ /* 0x000fe40000004100 */
        /* <DEDUP_REMOVED lines=46> */
.L_x_6699:
[----:B------:R-:W-:Y:S05]  /*0f70*/  BSYNC B1 ;  /* 0x0000000000017941 */ /* 0x000fea0003800000 */
.L_x_6698:
        /* <DEDUP_REMOVED lines=20> */
.L_x_6717:
        /* <DEDUP_REMOVED lines=9> */
[--C-:B------:R-:W-:Y:S01]  /*1150*/  FFMA.FTZ R87, R116, R94, R95.reuse ;  /* 0x0000005e74577223 */ /* 0x100fe2000001005f */
[----:B------:R-:W-:Y:S01]  /*1160*/  MOV R84, R124 ;  /* 0x0000007c00547202 */ /* 0x000fe20000000f00 */
[-C--:B------:R-:W-:Y:S01]  /*1170*/  FFMA.FTZ R92, R8, R94.reuse, R95 ;  /* 0x0000005e085c7223 */ /* 0x080fe2000001005f */
        /* <DEDUP_REMOVED lines=8> */
[----:B0-----:R-:W-:-:S03]  /*1200*/  FFMA.FTZ R120, R96, R94, R95 ;  /* 0x0000005e60787223 */ /* 0x001fc6000001005f */
[----:B------:R-:W-:Y:S02]  /*1210*/  ISETP.NE.AND.EX P2, PT, RZ, UR17, PT, P2 ;  /* 0x00000011ff007c0c */ /* 0x000fe4000bf45320 */
        /* <DEDUP_REMOVED lines=21> */
[----:B------:R-:W-:Y:S01]  /*1370*/  F2FP.F16.F32.PACK_AB R84, R87, R84 ;  /* 0x000000545754723e */ /* 0x000fe200000000ff */
        /* <DEDUP_REMOVED lines=10> */
[-C--:B------:R-:W-:Y:S01]  /*1420*/  FMUL.FTZ R93, R93, R4.reuse ;  /* 0x000000045d5d7220 */ /* 0x080fe20000410000 */
[----:B------:R-:W-:Y:S01]  /*1430*/  FSEL R85, R85, RZ, P6 ;  /* 0x000000ff55557208 */ /* 0x000fe20003000000 */
[----:B------:R-:W-:Y:S01]  /*1440*/  @P1 FADD.FTZ R92, R19, R92 ;  /* 0x0000005c135c1221 */ /* 0x000fe20000010000 */
[----:B------:R-:W-:Y:S01]  /*1450*/  LOP3.LUT P6, RZ, R124, 0xff000000, RZ, 0xc0, !PT ;  /* 0xff0000007cff7812 */ /* 0x000fe200078cc0ff */
[----:B------:R-:W-:Y:S01]  /*1460*/  FMUL.FTZ R93, R93, UR15 ;  /* 0x0000000f5d5d7c20 */ /* 0x000fe20008410000 */
[----:B------:R-:W-:Y:S01]  /*1470*/  FMUL.FTZ R87, R86, UR15 ;  /* 0x0000000f56577c20 */ /* 0x000fe20008410000 */
[----:B------:R-:W-:Y:S01]  /*1480*/  FADD.FTZ R117, R97, -R120 ;  /* 0x8000007861757221 */ /* 0x000fe20000010000 */
[C---:B------:R-:W-:Y:S01]  /*1490*/  SEL R79, R92.reuse, R79, P2 ;  /* 0x0000004f5c4f7207 */ /* 0x040fe20001000000 */
[----:B------:R-:W-:-:S02]  /*14a0*/  FMUL.FTZ R92, R92, R4 ;  /* 0x000000045c5c7220 */ /* 0x000fc40000410000 */
[----:B------:R-:W-:Y:S02]  /*14b0*/  FMUL.FTZ R117, R6, R117 ;  /* 0x0000007506757220 */ /* 0x000fe40000410000 */
[----:B------:R-:W-:Y:S02]  /*14c0*/  FMUL.FTZ R92, R92, UR15 ;  /* 0x0000000f5c5c7c20 */ /* 0x000fe40008410000 */
[----:B------:R-:W-:-:S03]  /*14d0*/  @P1 FADD.FTZ R117, R15, R117 ;  /* 0x000000750f751221 */ /* 0x000fc60000010000 */
[----:B------:R-:W-:Y:S02]  /*14e0*/  FSEL R92, R92, RZ, P6 ;  /* 0x000000ff5c5c7208 */ /* 0x000fe40003000000 */
[----:B------:R-:W-:Y:S02]  /*14f0*/  LOP3.LUT P6, RZ, R125, 0xff, RZ, 0xc0, !PT ;  /* 0x000000ff7dff7812 */ /* 0x000fe400078cc0ff */
[----:B------:R-:W-:Y:S02]  /*1500*/  F2FP.F16.F32.PACK_AB R85, R92, R85 ;  /* 0x000000555c55723e */ /* 0x000fe400000000ff */
[----:B------:R-:W-:Y:S02]  /*1510*/  FSEL R86, R93, RZ, P6 ;  /* 0x000000ff5d567208 */ /* 0x000fe40003000000 */
[----:B------:R-:W-:Y:S01]  /*1520*/  LOP3.LUT P6, RZ, R125, 0xff00, RZ, 0xc0, !PT ;  /* 0x0000ff007dff7812 */ /* 0x000fe200078cc0ff */
[----:B------:R-:W0:Y:S01]  /*1530*/  @P2 LDC.64 R92, c[0x0][0x308] ;  /* 0x0000c200ff5c2b82 */ /* 0x000e220000000a00 */
[C---:B------:R-:W-:Y:S01]  /*1540*/  SEL R83, R117.reuse, R83, P2 ;  /* 0x0000005375537207 */ /* 0x040fe20001000000 */
[----:B------:R-:W-:Y:S01]  /*1550*/  FMUL.FTZ R117, R117, R4 ;  /* 0x0000000475757220 */ /* 0x000fe20000410000 */
[----:B------:R-:W-:-:S03]  /*1560*/  FSEL R87, R87, RZ, P6 ;  /* 0x000000ff57577208 */ /* 0x000fc60003000000 */
[----:B------:R-:W-:Y:S01]  /*1570*/  FMUL.FTZ R117, R117, UR15 ;  /* 0x0000000f75757c20 */ /* 0x000fe20008410000 */
[----:B------:R-:W-:Y:S01]  /*1580*/  F2FP.F16.F32.PACK_AB R86, R87, R86 ;  /* 0x000000565756723e */ /* 0x000fe200000000ff */
[----:B------:R-:W-:-:S04]  /*1590*/  FFMA.FTZ R87, R11, R94, R95 ;  /* 0x0000005e0b577223 */ /* 0x000fc8000001005f */
[----:B------:R-:W-:-:S04]  /*15a0*/  FADD.FTZ R87, R10, -R87 ;  /* 0x800000570a577221 */ /* 0x000fc80000010000 */
[----:B------:R-:W-:-:S04]  /*15b0*/  FMUL.FTZ R87, R6, R87 ;  /* 0x0000005706577220 */ /* 0x000fc80000410000 */
        /* <DEDUP_REMOVED lines=11> */
[----:B------:R-:W-:Y:S02]  /*1670*/  F2FP.F16.F32.PACK_AB R87, R92, R87 ;  /* 0x000000575c57723e */ /* 0x000fe400000000ff */
[----:B------:R-:W0:Y:S02]  /*1680*/  LDC.64 R92, c[0x0][0x2f8] ;  /* 0x0000be00ff5c7b82 */ /* 0x000e240000000a00 */
[C---:B0-----:R-:W-:Y:S01]  /*1690*/  IMAD.WIDE.U32 R92, R0.reuse, 0x10, R92 ;  /* 0x00000010005c7825 */ /* 0x041fe200078e005c */
[----:B------:R-:W-:-:S04]  /*16a0*/  IADD3 R0, R0, 0x20, RZ ;  /* 0x0000002000007810 */ /* 0x000fc80007ffe0ff */
[----:B------:R1:W-:Y:S03]  /*16b0*/  STG.E.128 desc[UR4][R92.64], R84 ;  /* 0x000000545c007986 */ /* 0x0003e6000c101d04 */
.L_x_6702:
[----:B------:R-:W-:Y:S05]  /*16c0*/  BSYNC B1 ;  /* 0x0000000000017941 */ /* 0x000fea0003800000 */
.L_x_6701:
        /* <DEDUP_REMOVED lines=18> */
[----:B0-----:R-:W-:Y:S01]  /*17f0*/  FADD.FTZ R119, R105, -R86 ;  /* 0x8000005669777221 */ /* 0x001fe20000010000 */
[----:B------:R-:W-:Y:S01]  /*1800*/  FADD.FTZ R87, R109, -R94 ;  /* 0x8000005e6d577221 */ /* 0x000fe20000010000 */
[C---:B-----5:R-:W-:Y:S01]  /*1810*/  FMUL.FTZ R85, R6.reuse, R85 ;  /* 0x0000005506557220 */ /* 0x060fe20000410000 */
[C---:B------:R-:W-:Y:S01]  /*1820*/  FMUL.FTZ R84, R6.reuse, R84 ;  /* 0x0000005406547220 */ /* 0x040fe20000410000 */
[C---:B------:R-:W-:Y:S01]  /*1830*/  FMUL.FTZ R93, R6.reuse, R93 ;  /* 0x0000005d065d7220 */ /* 0x040fe20000410000 */
[C---:B------:R-:W-:Y:S01]  /*1840*/  FMUL.FTZ R86, R6.reuse, R121 ;  /* 0x0000007906567220 */ /* 0x040fe20000410000 */
[C---:B------:R-:W-:Y:S01]  /*1850*/  FMUL.FTZ R95, R6.reuse, R95 ;  /* 0x0000005f065f7220 */ /* 0x040fe20000410000 */
[C---:B------:R-:W-:Y:S01]  /*1860*/  FMUL.FTZ R117, R6.reuse, R117 ;  /* 0x0000007506757220 */ /* 0x040fe20000410000 */
[----:B------:R-:W-:Y:S01]  /*1870*/  ISETP.NE.U32.AND P6, PT, RZ, UR16, PT ;  /* 0x00000010ff007c0c */ /* 0x000fe2000bfc5070 */
        /* <DEDUP_REMOVED lines=11> */
[----:B------:R-:W-:Y:S01]  /*1930*/  FMUL.FTZ R87, R86, R4 ;  /* 0x0000000456577220 */ /* 0x000fe20000410000 */
        /* <DEDUP_REMOVED lines=10> */
[C---:B------:R-:W-:Y:S01]  /*19e0*/  SEL R82, R117.reuse, R82, P1 ;  /* 0x0000005275527207 */ /* 0x040fe20000800000 */
        /* <DEDUP_REMOVED lines=14> */
[----:B------:R-:W-:-:S02]  /*1ad0*/  FSEL R85, R6, RZ, P2 ;  /* 0x000000ff06557208 */ /* 0x000fc40001000000 */
[C---:B------:R-:W-:Y:S02]  /*1ae0*/  LOP3.LUT P6, RZ, R122.reuse, 0xff0000, RZ, 0xc0, !PT ;  /* 0x00ff00007aff7812 */ /* 0x040fe400078cc0ff */
[----:B------:R-:W-:Y:S02]  /*1af0*/  LOP3.LUT P2, RZ, R122, 0xff000000, RZ, 0xc0, !PT ;  /* 0xff0000007aff7812 */ /* 0x000fe4000784c0ff */
[----:B------:R-:W-:Y:S02]  /*1b00*/  FSEL R93, R93, RZ, P6 ;  /* 0x000000ff5d5d7208 */ /* 0x000fe40003000000 */
[----:B------:R-:W-:Y:S01]  /*1b10*/  FSEL R6, R87, RZ, P2 ;  /* 0x000000ff57067208 */ /* 0x000fe20001000000 */
[----:B------:R-:W-:Y:S01]  /*1b20*/  FMUL.FTZ R87, R86, UR15 ;  /* 0x0000000f56577c20 */ /* 0x000fe20008410000 */
[----:B------:R-:W-:Y:S02]  /*1b30*/  F2FP.F16.F32.PACK_AB R84, R85, R84 ;  /* 0x000000545554723e */ /* 0x000fe400000000ff */
[----:B------:R-:W-:Y:S01]  /*1b40*/  F2FP.F16.F32.PACK_AB R85, R6, R93 ;  /* 0x0000005d0655723e */ /* 0x000fe200000000ff */
[----:B------:R-:W-:Y:S01]  /*1b50*/  FMUL.FTZ R6, R95, UR15 ;  /* 0x0000000f5f067c20 */ /* 0x000fe20008410000 */
[----:B------:R-:W0:Y:S01]  /*1b60*/  LDC.64 R92, c[0x0][0x2f8] ;  /* 0x0000be00ff5c7b82 */ /* 0x000e220000000a00 */
[----:B------:R-:W-:-:S02]  /*1b70*/  LOP3.LUT P6, RZ, R123, 0xff, RZ, 0xc0, !PT ;  /* 0x000000ff7bff7812 */ /* 0x000fc400078cc0ff */
[----:B------:R-:W-:Y:S02]  /*1b80*/  LOP3.LUT P2, RZ, R123, 0xff00, RZ, 0xc0, !PT ;  /* 0x0000ff007bff7812 */ /* 0x000fe4000784c0ff */
[----:B------:R-:W-:Y:S02]  /*1b90*/  FSEL R86, R6, RZ, P6 ;  /* 0x000000ff06567208 */ /* 0x000fe40003000000 */
[----:B------:R-:W-:Y:S01]  /*1ba0*/  FSEL R87, R87, RZ, P2 ;  /* 0x000000ff57577208 */ /* 0x000fe20001000000 */
[----:B------:R-:W1:Y:S01]  /*1bb0*/  @P1 LDC.64 R94, c[0x0][0x308] ;  /* 0x0000c200ff5e1b82 */ /* 0x000e620000000a00 */
[C---:B------:R-:W-:Y:S02]  /*1bc0*/  LOP3.LUT P6, RZ, R123.reuse, 0xff0000, RZ, 0xc0, !PT ;  /* 0x00ff00007bff7812 */ /* 0x040fe400078cc0ff */
[----:B------:R-:W-:Y:S02]  /*1bd0*/  LOP3.LUT P2, RZ, R123, 0xff000000, RZ, 0xc0, !PT ;  /* 0xff0000007bff7812 */ /* 0x000fe4000784c0ff */
[----:B------:R-:W-:-:S02]  /*1be0*/  FSEL R117, R117, RZ, P6 ;  /* 0x000000ff75757208 */ /* 0x000fc40003000000 */
[----:B------:R-:W-:Y:S02]  /*1bf0*/  FSEL R4, R4, RZ, P2 ;  /* 0x000000ff04047208 */ /* 0x000fe40001000000 */
[----:B------:R-:W-:Y:S02]  /*1c00*/  F2FP.F16.F32.PACK_AB R86, R87, R86 ;  /* 0x000000565756723e */ /* 0x000fe400000000ff */
[----:B------:R-:W-:Y:S01]  /*1c10*/  F2FP.F16.F32.PACK_AB R87, R4, R117 ;  /* 0x000000750457723e */ /* 0x000fe200000000ff */
[----:B0-----:R-:W-:-:S04]  /*1c20*/  IMAD.WIDE.U32 R92, R0, 0x10, R92 ;  /* 0x00000010005c7825 */ /* 0x001fc800078e005c */
[----:B-1----:R-:W-:-:S05]  /*1c30*/  @P1 IMAD.WIDE.U32 R94, R0, 0x20, R94 ;  /* 0x00000020005e1825 */ /* 0x002fca00078e005e */
[----:B------:R2:W-:Y:S04]  /*1c40*/  @P1 STG.E.128 desc[UR4][R94.64], R76 ;  /* 0x0000004c5e001986 */ /* 0x0005e8000c101d04 */
[----:B------:R2:W-:Y:S04]  /*1c50*/  @P1 STG.E.128 desc[UR4][R94.64+0x10], R80 ;  /* 0x000010505e001986 */ /* 0x0005e8000c101d04 */
[----:B------:R2:W-:Y:S02]  /*1c60*/  STG.E.128 desc[UR4][R92.64], R84 ;  /* 0x000000545c007986 */ /* 0x0005e4000c101d04 */
.L_x_6704:
[----:B------:R-:W-:Y:S05]  /*1c70*/  BSYNC B1 ;  /* 0x0000000000017941 */ /* 0x000fea0003800000 */
.L_x_6703:
[----:B-12---:R-:W1:Y:S02]  /*1c80*/  LDC.64 R84, c[0x0][0x210] ;  /* 0x00008400ff547b82 */ /* 0x006e640000000a00 */
[----:B-1----:R-:W-:-:S04]  /*1c90*/  LEA R2, R84, R2, 0x2 ;  /* 0x0000000254027211 */ /* 0x002fc800078e10ff */
[----:B------:R-:W-:-:S13]  /*1ca0*/  ISETP.GE.AND P1, PT, R2, R85, PT ;  /* 0x000000550200720c */ /* 0x000fda0003f26270 */
[----:B------:R-:W-:Y:S05]  /*1cb0*/  @!P1 BRA `(.L_x_6705) ;  /* 0xffffffe400b89947 */ /* 0x000fea000383ffff */
.L_x_6695:
[----:B------:R-:W-:Y:S05]  /*1cc0*/  BSYNC B0 ;  /* 0x0000000000007941 */ /* 0x000fea0003800000 */
.L_x_6694:
        /* <DEDUP_REMOVED lines=141> */
.L_x_6700:
[----:B------:R-:W-:Y:S01]  /*25a0*/  HFMA2.MMA R86, -RZ, RZ, 0, 5.9604644775390625e-08 ;  /* 0x00000001ff567435 */ /* 0x000fe200000001ff */
[----:B------:R-:W-:Y:S01]  /*25b0*/  BSSY B1, `(.L_x_6706) ;  /* 0x0000006000017945 */ /* 0x000fe20003800000 */
[----:B------:R-:W-:Y:S02]  /*25c0*/  MOV R85, 0x1f ;  /* 0x0000001f00557802 */ /* 0x000fe40000000f00 */
[----:B------:R-:W-:-:S07]  /*25d0*/  MOV R84, 0xffffffff ;  /* 0xffffffff00547802 */ /* 0x000fce0000000f00 */
[----:B-----5:R-:W-:Y:S05]  /*25e0*/  WARPSYNC.COLLECTIVE R84, `(.L_x_6707) ;  /* 0x0000000054087348 */ /* 0x020fea0003c00000 */
[----:B------:R0:W1:Y:S02]  /*25f0*/  SHFL.BFLY P1, R84, R121, R86, R85 ;  /* 0x0c00005679547389 */ /* 0x0000640000020055 */
[----:B01---5:R-:W-:Y:S01]  /*2600*/  ENDCOLLECTIVE ;  /* 0x000000000000791b */ /* 0x023fe20003800000 */
.L_x_6707:
[----:B------:R-:W-:Y:S05]  /*2610*/  BSYNC B1 ;  /* 0x0000000000017941 */ /* 0x000fea0003800000 */
.L_x_6706:
        /* <DEDUP_REMOVED lines=8> */
.L_x_6708:
        /* <DEDUP_REMOVED lines=8> */
.L_x_6709:
[----:B------:R-:W-:Y:S02]  /*2720*/  MOV R121, R87 ;  /* 0x0000005700797202 */ /* 0x000fe40000000f00 */
[----:B------:R-:W-:Y:S02]  /*2730*/  MOV R93, R84 ;  /* 0x00000054005d7202 */ /* 0x000fe40000000f00 */
[----:B------:R-:W-:-:S03]  /*2740*/  MOV R84, 0xffffffff ;  /* 0xffffffff00547802 */ /* 0x000fc60000000f00 */
[----:B------:R-:W-:-:S07]  /*2750*/  FADD.FTZ R93, R92, R93 ;  /* 0x0000005d5c5d7221 */ /* 0x000fce0000010000 */
[----:B------:R-:W-:Y:S05]  /*2760*/  WARPSYNC.COLLECTIVE R84, `(.L_x_6710) ;  /* 0x0000000054087348 */ /* 0x000fea0003c00000 */
[----:B------:R0:W1:Y:S02]  /*2770*/  SHFL.BFLY P1, R84, R121, R86, R85 ;  /* 0x0c00005679547389 */ /* 0x0000640000020055 */
[----:B01----:R-:W-:Y:S01]  /*2780*/  ENDCOLLECTIVE ;  /* 0x000000000000791b */ /* 0x003fe20003800000 */
.L_x_6710:
        /* <DEDUP_REMOVED lines=8> */
.L_x_6711:
[----:B------:R-:W-:Y:S02]  /*2810*/  MOV R121, R94 ;  /* 0x0000005e00797202 */ /* 0x000fe40000000f00 */
[----:B------:R-:W-:Y:S02]  /*2820*/  MOV R95, R84 ;  /* 0x00000054005f7202 */ /* 0x000fe40000000f00 */
[----:B------:R-:W-:-:S03]  /*2830*/  MOV R84, 0xffffffff ;  /* 0xffffffff00547802 */ /* 0x000fc60000000f00 */
[----:B------:R-:W-:-:S07]  /*2840*/  FADD.FTZ R95, R93, R95 ;  /* 0x0000005f5d5f7221 */ /* 0x000fce0000010000 */
[----:B------:R-:W-:Y:S05]  /*2850*/  WARPSYNC.COLLECTIVE R84, `(.L_x_6712) ;  /* 0x0000000054087348 */ /* 0x000fea0003c00000 */
[----:B------:R0:W1:Y:S02]  /*2860*/  SHFL.BFLY P1, R84, R121, R86, R85 ;  /* 0x0c00005679547389 */ /* 0x0000640000020055 */
[----:B01----:R-:W-:Y:S01]  /*2870*/  ENDCOLLECTIVE ;  /* 0x000000000000791b */ /* 0x003fe20003800000 */
.L_x_6712:
        /* <DEDUP_REMOVED lines=8> */
.L_x_6713:
[----:B------:R-:W-:Y:S02]  /*2900*/  MOV R121, R117 ;  /* 0x0000007500797202 */ /* 0x000fe40000000f00 */
[----:B------:R-:W-:Y:S02]  /*2910*/  MOV R120, R84 ;  /* 0x0000005400787202 */ /* 0x000fe40000000f00 */
[----:B------:R-:W-:-:S03]  /*2920*/  MOV R84, 0xffffffff ;  /* 0xffffffff00547802 */ /* 0x000fc60000000f00 */
[----:B------:R-:W-:-:S07]  /*2930*/  FADD.FTZ R120, R95, R120 ;  /* 0x000000785f787221 */ /* 0x000fce0000010000 */
[----:B------:R-:W-:Y:S05]  /*2940*/  WARPSYNC.COLLECTIVE R84, `(.L_x_6714) ;  /* 0x0000000054087348 */ /* 0x000fea0003c00000 */
[----:B------:R0:W1:Y:S02]  /*2950*/  SHFL.BFLY P1, R84, R121, R86, R85 ;  /* 0x0c00005679547389 */ /* 0x0000640000020055 */
[----:B01----:R-:W-:Y:S01]  /*2960*/  ENDCOLLECTIVE ;  /* 0x000000000000791b */ /* 0x003fe20003800000 */
.L_x_6714:
        /* <DEDUP_REMOVED lines=8> */
.L_x_6715:
[----:B------:R-:W-:Y:S02]  /*29f0*/  MOV R121, R119 ;  /* 0x0000007700797202 */ /* 0x000fe40000000f00 */
[----:B------:R-:W-:Y:S02]  /*2a00*/  MOV R87, R84 ;  /* 0x0000005400577202 */ /* 0x000fe40000000f00 */
[----:B------:R-:W-:-:S07]  /*2a10*/  MOV R84, 0xffffffff ;  /* 0xffffffff00547802 */ /* 0x000fce0000000f00 */
[----:B------:R-:W-:Y:S05]  /*2a20*/  WARPSYNC.COLLECTIVE R84, `(.L_x_6716) ;  /* 0x0000000054087348 */ /* 0x000fea0003c00000 */
[----:B------:R0:W1:Y:S02]  /*2a30*/  SHFL.BFLY P1, R84, R121, R86, R85 ;  /* 0x0c00005679547389 */ /* 0x0000640000020055 */
[----:B01----:R-:W-:Y:S01]  /*2a40*/  ENDCOLLECTIVE ;  /* 0x000000000000791b */ /* 0x003fe20003800000 */
.L_x_6716:
[----:B------:R-:W-:Y:S01]  /*2a50*/  MOV R92, R84 ;  /* 0x00000054005c7202 */ /* 0x000fe20000000f00 */
[----:B------:R-:W-:Y:S06]  /*2a60*/  BRA `(.L_x_6717) ;  /* 0xffffffe400947947 */ /* 0x000fec000383ffff */
.L_x_6718:
        /* <DEDUP_REMOVED lines=9> */
.L_x_9220:


//--------------------- .text._ZN10layer_norm13ln_bwd_kernelINS_13Kernel_traitsIf6__halffS2_fjLj512ELj1ELj4ELj1ELj16ENS_18Kernel_traits_baseILj512EfS2_fS2_fjLj128EEEEELb1ELb0ELb0ELb1EEEvNS_9BwdParamsE --------------------------
	.section	.text._ZN10layer_norm13ln_bwd_kernelINS_13Kernel_traitsIf6__halffS2_fjLj512ELj1ELj4ELj1ELj16ENS_18Kernel_traits_baseILj512EfS2_fS2_fjLj128EEEEELb1ELb0ELb0ELb1EEEvNS_9BwdParamsE,"ax",@progbits
	.align	128
        .global         _ZN10layer_norm13ln_bwd_kernelINS_13Kernel_traitsIf6__halffS2_fjLj512ELj1ELj4ELj1ELj16ENS_18Kernel_traits_baseILj512EfS2_fS2_fjLj128EEEEELb1ELb0ELb0ELb1EEEvNS_9BwdParamsE
        .type           _ZN10layer_norm13ln_bwd_kernelINS_13Kernel_traitsIf6__halffS2_fjLj512ELj1ELj4ELj1ELj16ENS_18Kernel_traits_baseILj512EfS2_fS2_fjLj128EEEEELb1ELb0ELb0ELb1EEEvNS_9BwdParamsE,@function
        .size           _ZN10layer_norm13ln_bwd_kernelINS_13Kernel_traitsIf6__halffS2_fjLj512ELj1ELj4ELj1ELj16ENS_18Kernel_traits_baseILj512EfS2_fS2_fjLj128EEEEELb1ELb0ELb0ELb1EEEvNS_9BwdParamsE,(.L_x_9221 - _ZN10layer_norm13ln_bwd_kernelINS_13Kernel_traitsIf6__halffS2_fjLj512ELj1ELj4ELj1ELj16ENS_18Kernel_traits_baseILj512EfS2_fS2_fjLj128EEEEELb1ELb0ELb0ELb1EEEvNS_9BwdParamsE)
        .other          _ZN10layer_norm13ln_bwd_kernelINS_13Kernel_traitsIf6__halffS2_fjLj512ELj1ELj4ELj1ELj16ENS_18Kernel_traits_baseILj512EfS2_fS2_fjLj128EEEEELb1ELb0ELb0ELb1EEEvNS_9BwdParamsE,@"STO_CUDA_ENTRY STV_DEFAULT"
_ZN10layer_norm13ln_bwd_kernelINS_13Kernel_traitsIf6__halffS2_fjLj512ELj1ELj4ELj1ELj16ENS_18Kernel_traits_baseILj512EfS2_fS2_fjLj128EEEEELb1ELb0ELb0ELb1EEEvNS_9BwdParamsE:
.text._ZN10layer_norm13ln_bwd_kernelINS_13Kernel_traitsIf6__halffS2_fjLj512ELj1ELj4ELj1ELj16ENS_18Kernel_traits_baseILj512EfS2_fS2_fjLj128EEEEELb1ELb0ELb0ELb1EEEvNS_9BwdParamsE:
        /* <DEDUP_REMOVED lines=31> */
.L_x_6720:
        /* <DEDUP_REMOVED lines=32> */
.L_x_6724:
        /* <DEDUP_REMOVED lines=196> */
.L_x_6736:
        /* <DEDUP_REMOVED lines=59> */
[-CC-:B------:R-:W-:Y:S01]  /*13e0*/  FFMA.FTZ R70, R70, R121.reuse, R116.reuse ;  /* 0x0000007946467223 */ /* 0x180fe20000010074 */
[-C--:B------:R-:W-:Y:S01]  /*13f0*/  FFMA.FTZ R63, R63, R121.reuse, R116 ;  /* 0x000000793f3f7223 */ /* 0x080fe20000010074 */
[----:B------:R-:W-:Y:S01]  /*1400*/  FMUL.FTZ R56, R97, R106 ;  /* 0x0000006a61387220 */ /* 0x000fe20000410000 */
[----:B------:R-:W-:Y:S01]  /*1410*/  FADD.FTZ R62, R62, -R61 ;  /* 0x8000003d3e3e7221 */ /* 0x000fe20000010000 */
[----:B------:R-:W-:Y:S01]  /*1420*/  FADD.FTZ R68, R65, -R68 ;  /* 0x8000004441447221 */ /* 0x000fe20000010000 */
[----:B------:R-:W-:Y:S01]  /*1430*/  @P2 FADD.FTZ R71, R26, R71 ;  /* 0x000000471a472221 */ /* 0x000fe20000010000 */
[----:B------:R-:W-:Y:S01]  /*1440*/  FMUL.FTZ R56, R56, UR12 ;  /* 0x0000000c38387c20 */ /* 0x000fe20008410000 */
[----:B------:R-:W-:Y:S01]  /*1450*/  FADD.FTZ R60, R67, -R70 ;  /* 0x80000046433c7221 */ /* 0x000fe20000010000 */
[----:B------:R-:W-:Y:S01]  /*1460*/  FADD.FTZ R110, R110, -R63 ;  /* 0x8000003f6e6e7221 */ /* 0x000fe20000010000 */
[----:B------:R-:W-:Y:S01]  /*1470*/  FMUL.FTZ R70, R109, R62 ;  /* 0x0000003e6d467220 */ /* 0x000fe20000410000 */
[----:B------:R-:W-:Y:S01]  /*1480*/  MOV R57, R92 ;  /* 0x0000005c00397202 */ /* 0x000fe20000000f00 */
[-C--:B------:R-:W-:Y:S01]  /*1490*/  FFMA.FTZ R119, R119, R121.reuse, R116 ;  /* 0x0000007977777223 */ /* 0x080fe20000010074 */
[----:B------:R-:W-:Y:S01]  /*14a0*/  FSEL R64, R56, RZ, P6 ;  /* 0x000000ff38407208 */ /* 0x000fe20003000000 */
[----:B------:R-:W-:Y:S01]  /*14b0*/  FMUL.FTZ R56, R58, R106 ;  /* 0x0000006a3a387220 */ /* 0x000fe20000410000 */
[----:B------:R-:W-:Y:S01]  /*14c0*/  FMUL.FTZ R120, R109, R110 ;  /* 0x0000006e6d787220 */ /* 0x000fe20000410000 */
[----:B------:R-:W-:Y:S01]  /*14d0*/  @P2 FADD.FTZ R70, R27, R70 ;  /* 0x000000461b462221 */ /* 0x000fe20000010000 */
        /* <DEDUP_REMOVED lines=18> */
[----:B------:R-:W-:Y:S01]  /*1600*/  FADD.FTZ R78, R78, -R75 ;  /* 0x8000004b4e4e7221 */ /* 0x000fe20000010000 */
[----:B------:R-:W-:Y:S01]  /*1610*/  FMUL.FTZ R57, R57, UR12 ;  /* 0x0000000c39397c20 */ /* 0x000fe20008410000 */
[----:B------:R-:W-:Y:S01]  /*1620*/  FMUL.FTZ R56, R120, R106 ;  /* 0x0000006a78387220 */ /* 0x000fe20000410000 */
[----:B------:R-:W-:Y:S01]  /*1630*/  FMUL.FTZ R119, R109, R60 ;  /* 0x0000003c6d777220 */ /* 0x000fe20000410000 */
[----:B------:R-:W-:Y:S01]  /*1640*/  FMUL.FTZ R60, R121, R106 ;  /* 0x0000006a793c7220 */ /* 0x000fe20000410000 */
[C---:B------:R-:W-:Y:S01]  /*1650*/  FMUL.FTZ R117, R109.reuse, R72 ;  /* 0x000000486d757220 */ /* 0x040fe20000410000 */
[C---:B------:R-:W-:Y:S01]  /*1660*/  FMUL.FTZ R116, R109.reuse, R112 ;  /* 0x000000706d747220 */ /* 0x040fe20000410000 */
[----:B------:R-:W-:Y:S01]  /*1670*/  FMUL.FTZ R112, R109, R78 ;  /* 0x0000004e6d707220 */ /* 0x000fe20000410000 */
[----:B------:R-:W0:Y:S01]  /*1680*/  @P1 LDC.64 R68, c[0x0][0x308] ;  /* 0x0000c200ff441b82 */ /* 0x000e220000000a00 */
[----:B------:R-:W-:Y:S01]  /*1690*/  FSEL R115, R57, RZ, P5 ;  /* 0x000000ff39737208 */ /* 0x000fe20002800000 */
[----:B------:R-:W-:Y:S01]  /*16a0*/  FMUL.FTZ R78, R56, UR12 ;  /* 0x0000000c384e7c20 */ /* 0x000fe20008410000 */
[----:B------:R-:W-:Y:S01]  /*16b0*/  FMUL.FTZ R60, R60, UR12 ;  /* 0x0000000c3c3c7c20 */ /* 0x000fe20008410000 */
[----:B------:R-:W-:Y:S01]  /*16c0*/  @P2 FADD.FTZ R119, R22, R119 ;  /* 0x0000007716772221 */ /* 0x000fe20000010000 */
[----:B------:R-:W-:Y:S01]  /*16d0*/  FMUL.FTZ R118, R109, R76 ;  /* 0x0000004c6d767220 */ /* 0x000fe20000410000 */
[----:B------:R-:W-:Y:S01]  /*16e0*/  @P2 FADD.FTZ R117, R16, R117 ;  /* 0x0000007510752221 */ /* 0x000fe20000010000 */
[----:B------:R-:W-:Y:S01]  /*16f0*/  LOP3.LUT P5, RZ, R92, 0xff00, RZ, 0xc0, !PT ;  /* 0x0000ff005cff7812 */ /* 0x000fe200078ac0ff */
[----:B------:R-:W1:Y:S01]  /*1700*/  LDC.64 R72, c[0x0][0x2f8] ;  /* 0x0000be00ff487b82 */ /* 0x000e620000000a00 */
[----:B------:R-:W-:Y:S01]  /*1710*/  FSEL R77, R60, RZ, P6 ;  /* 0x000000ff3c4d7208 */ /* 0x000fe20003000000 */
[-C--:B------:R-:W-:Y:S01]  /*1720*/  FMUL.FTZ R60, R119, R106.reuse ;  /* 0x0000006a773c7220 */ /* 0x080fe20000410000 */
[----:B------:R-:W-:Y:S01]  /*1730*/  @P2 FADD.FTZ R118, R23, R118 ;  /* 0x0000007617762221 */ /* 0x000fe20000010000 */
[----:B------:R-:W-:Y:S01]  /*1740*/  LOP3.LUT P6, RZ, R92, 0xff0000, RZ, 0xc0, !PT ;  /* 0x00ff00005cff7812 */ /* 0x000fe200078cc0ff */
[-C--:B------:R-:W-:Y:S01]  /*1750*/  FMUL.FTZ R62, R117, R106.reuse ;  /* 0x0000006a753e7220 */ /* 0x080fe20000410000 */
[----:B------:R-:W-:Y:S01]  /*1760*/  FMUL.FTZ R60, R60, UR12 ;  /* 0x0000000c3c3c7c20 */ /* 0x000fe20008410000 */
[----:B------:R-:W-:Y:S01]  /*1770*/  FMUL.FTZ R61, R118, R106 ;  /* 0x0000006a763d7220 */ /* 0x000fe20000410000 */
[----:B------:R-:W2:Y:S01]  /*1780*/  @P1 LDC.64 R56, c[0x0][0x308] ;  /* 0x0000c200ff381b82 */ /* 0x000ea20000000a00 */
[----:B------:R-:W-:Y:S01]  /*1790*/  ISETP.NE.U32.AND P3, PT, RZ, UR10, PT ;  /* 0x0000000aff007c0c */ /* 0x000fe2000bf65070 */
[----:B------:R-:W-:Y:S01]  /*17a0*/  FMUL.FTZ R62, R62, UR12 ;  /* 0x0000000c3e3e7c20 */ /* 0x000fe20008410000 */
[----:B------:R-:W-:Y:S01]  /*17b0*/  FMUL.FTZ R61, R61, UR12 ;  /* 0x0000000c3d3d7c20 */ /* 0x000fe20008410000 */
[----:B------:R-:W-:Y:S01]  /*17c0*/  FSEL R78, R78, RZ, P5 ;  /* 0x000000ff4e4e7208 */ /* 0x000fe20002800000 */
[----:B------:R-:W-:Y:S01]  /*17d0*/  FMUL.FTZ R59, R109, R74 ;  /* 0x0000004a6d3b7220 */ /* 0x000fe20000410000 */
[----:B------:R-:W-:Y:S01]  /*17e0*/  FSEL R67, R60, RZ, P6 ;  /* 0x000000ff3c437208 */ /* 0x000fe20003000000 */
[----:B------:R-:W-:Y:S01]  /*17f0*/  @P2 FADD.FTZ R116, R17, R116 ;  /* 0x0000007411742221 */ /* 0x000fe20000010000 */
[----:B------:R-:W-:Y:S01]  /*1800*/  LOP3.LUT P5, RZ, R92, 0xff000000, RZ, 0xc0, !PT ;  /* 0xff0000005cff7812 */ /* 0x000fe200078ac0ff */
[----:B0-----:R-:W-:Y:S01]  /*1810*/  @P1 IMAD.WIDE.U32 R68, R107, 0x20, R68 ;  /* 0x000000206b441825 */ /* 0x001fe200078e0044 */
[----:B------:R-:W-:-:S03]  /*1820*/  LOP3.LUT P6, RZ, R93, 0xff, RZ, 0xc0, !PT ;  /* 0x000000ff5dff7812 */ /* 0x000fc600078cc0ff */
[----:B------:R-:W-:Y:S01]  /*1830*/  @P2 FADD.FTZ R59, R18, R59 ;  /* 0x0000003b123b2221 */ /* 0x000fe20000010000 */
[----:B------:R-:W-:Y:S01]  /*1840*/  ISETP.NE.AND.EX P3, PT, RZ, UR11, PT, P3 ;  /* 0x0000000bff007c0c */ /* 0x000fe2000bf65330 */
[----:B------:R-:W-:Y:S01]  /*1850*/  @P2 FADD.FTZ R112, R19, R112 ;  /* 0x0000007013702221 */ /* 0x000fe20000010000 */
[----:B------:R-:W-:Y:S02]  /*1860*/  FSEL R76, R61, RZ, P5 ;  /* 0x000000ff3d4c7208 */ /* 0x000fe40002800000 */
        /* <DEDUP_REMOVED lines=51> */
.L_x_6722:
        /* <DEDUP_REMOVED lines=32> */
.L_x_6721:
[----:B------:R-:W-:Y:S05]  /*1da0*/  BSYNC B0 ;  /* 0x0000000000007941 */ /* 0x000fea0003800000 */
.L_x_6719:
        /* <DEDUP_REMOVED lines=107> */
.L_x_6723:
[----:B------:R-:W-:Y:S01]  /*2460*/  HFMA2.MMA R122, -RZ, RZ, 0, 5.9604644775390625e-08 ;  /* 0x00000001ff7a7435 */ /* 0x000fe200000001ff */
[----:B------:R-:W-:Y:S01]  /*2470*/  BSSY B2, `(.L_x_6725) ;  /* 0x0000006000027945 */ /* 0x000fe20003800000 */
[----:B------:R-:W-:Y:S02]  /*2480*/  MOV R123, 0x1f ;  /* 0x0000001f007b7802 */ /* 0x000fe40000000f00 */
[----:B------:R-:W-:-:S07]  /*2490*/  MOV R120, 0xffffffff ;  /* 0xffffffff00787802 */ /* 0x000fce0000000f00 */
[----:B-----5:R-:W-:Y:S05]  /*24a0*/  WARPSYNC.COLLECTIVE R120, `(.L_x_6726) ;  /* 0x0000000078087348 */ /* 0x020fea0003c00000 */
[----:B------:R0:W1:Y:S02]  /*24b0*/  SHFL.BFLY P1, R79, R125, R122, R123 ;  /* 0x0c00007a7d4f7389 */ /* 0x000064000002007b */
[----:B01---5:R-:W-:Y:S01]  /*24c0*/  ENDCOLLECTIVE ;  /* 0x000000000000791b */ /* 0x023fe20003800000 */
.L_x_6726:
[----:B------:R-:W-:Y:S05]  /*24d0*/  BSYNC B2 ;  /* 0x0000000000027941 */ /* 0x000fea0003800000 */
.L_x_6725:
        /* <DEDUP_REMOVED lines=8> */
.L_x_6727:
[----:B------:R-:W-:Y:S01]  /*2560*/  HFMA2.MMA R122, -RZ, RZ, 0, 1.1920928955078125e-07 ;  /* 0x00000002ff7a7435 */ /* 0x000fe200000001ff */
[----:B------:R-:W-:Y:S02]  /*2570*/  MOV R125, R118 ;  /* 0x00000076007d7202 */ /* 0x000fe40000000f00 */
[----:B------:R-:W-:-:S08]  /*2580*/  MOV R121, R79 ;  /* 0x0000004f00797202 */ /* 0x000fd00000000f00 */
[----:B------:R-:W-:Y:S05]  /*2590*/  WARPSYNC.COLLECTIVE R120, `(.L_x_6728) ;  /* 0x0000000078087348 */ /* 0x000fea0003c00000 */
[----:B------:R0:W1:Y:S02]  /*25a0*/  SHFL.BFLY P1, R79, R125, R122, R123 ;  /* 0x0c00007a7d4f7389 */ /* 0x000064000002007b */
[----:B01----:R-:W-:Y:S01]  /*25b0*/  ENDCOLLECTIVE ;  /* 0x000000000000791b */ /* 0x003fe20003800000 */
.L_x_6728:
[----:B------:R-:W-:-:S05]  /*25c0*/  FADD.FTZ R124, R116, R121 ;  /* 0x00000079747c7221 */ /* 0x000fca0000010000 */
[----:B------:R-:W-:Y:S01]  /*25d0*/  MOV R125, R124 ;  /* 0x0000007c007d7202 */ /* 0x000fe20000000f00 */
[----:B------:R-:W-:-:S07]  /*25e0*/  FADD.FTZ R121, R118, R79 ;  /* 0x0000004f76797221 */ /* 0x000fce0000010000 */
[----:B------:R-:W-:Y:S05]  /*25f0*/  WARPSYNC.COLLECTIVE R120, `(.L_x_6729) ;  /* 0x0000000078087348 */ /* 0x000fea0003c00000 */
[----:B------:R0:W1:Y:S02]  /*2600*/  SHFL.BFLY P1, R79, R125, R122, R123 ;  /* 0x0c00007a7d4f7389 */ /* 0x000064000002007b */
[----:B01----:R-:W-:Y:S01]  /*2610*/  ENDCOLLECTIVE ;  /* 0x000000000000791b */ /* 0x003fe20003800000 */
.L_x_6729:
[----:B------:R-:W-:Y:S01]  /*2620*/  HFMA2.MMA R122, -RZ, RZ, 0, 2.384185791015625e-07 ;  /* 0x00000004ff7a7435 */ /* 0x000fe200000001ff */
[----:B------:R-:W-:Y:S02]  /*2630*/  MOV R125, R121 ;  /* 0x00000079007d7202 */ /* 0x000fe40000000f00 */
[----:B------:R-:W-:-:S08]  /*2640*/  MOV R116, R79 ;  /* 0x0000004f00747202 */ /* 0x000fd00000000f00 */
[----:B------:R-:W-:Y:S05]  /*2650*/  WARPSYNC.COLLECTIVE R120, `(.L_x_6730) ;  /* 0x0000000078087348 */ /* 0x000fea0003c00000 */
[----:B------:R0:W1:Y:S02]  /*2660*/  SHFL.BFLY P1, R79, R125, R122, R123 ;  /* 0x0c00007a7d4f7389 */ /* 0x000064000002007b */
[----:B01----:R-:W-:Y:S01]  /*2670*/  ENDCOLLECTIVE ;  /* 0x000000000000791b */ /* 0x003fe20003800000 */
.L_x_6730:
[----:B------:R-:W-:-:S05]  /*2680*/  FADD.FTZ R124, R124, R116 ;  /* 0x000000747c7c7221 */ /* 0x000fca0000010000 */
[----:B------:R-:W-:Y:S01]  /*2690*/  MOV R125, R124 ;  /* 0x0000007c007d7202 */ /* 0x000fe20000000f00 */
[----:B------:R-:W-:-:S07]  /*26a0*/  FADD.FTZ R121, R121, R79 ;  /* 0x0000004f79797221 */ /* 0x000fce0000010000 */
[----:B------:R-:W-:Y:S05]  /*26b0*/  WARPSYNC.COLLECTIVE R120, `(.L_x_6731) ;  /* 0x0000000078087348 */ /* 0x000fea0003c00000 */
[----:B------:R0:W1:Y:S02]  /*26c0*/  SHFL.BFLY P1, R79, R125, R122, R123 ;  /* 0x0c00007a7d4f7389 */ /* 0x000064000002007b */
[----:B01----:R-:W-:Y:S01]  /*26d0*/  ENDCOLLECTIVE ;  /* 0x000000000000791b */ /* 0x003fe20003800000 */
.L_x_6731:
[----:B------:R-:W-:Y:S01]  /*26e0*/  HFMA2.MMA R122, -RZ, RZ, 0, 4.76837158203125e-07 ;  /* 0x00000008ff7a7435 */ /* 0x000fe200000001ff */
[----:B------:R-:W-:Y:S02]  /*26f0*/  MOV R125, R121 ;  /* 0x00000079007d7202 */ /* 0x000fe40000000f00 */
[----:B------:R-:W-:-:S08]  /*2700*/  MOV R118, R79 ;  /* 0x0000004f00767202 */ /* 0x000fd00000000f00 */
[----:B------:R-:W-:Y:S05]  /*2710*/  WARPSYNC.COLLECTIVE R120, `(.L_x_6732) ;  /* 0x0000000078087348 */ /* 0x000fea0003c00000 */
[----:B------:R0:W1:Y:S02]  /*2720*/  SHFL.BFLY P1, R79, R125, R122, R123 ;  /* 0x0c00007a7d4f7389 */ /* 0x000064000002007b */
[----:B01----:R-:W-:Y:S01]  /*2730*/  ENDCOLLECTIVE ;  /* 0x000000000000791b */ /* 0x003fe20003800000 */
.L_x_6732:
[----:B------:R-:W-:-:S05]  /*2740*/  FADD.FTZ R118, R124, R118 ;  /* 0x000000767c767221 */ /* 0x000fca0000010000 */
[----:B------:R-:W-:Y:S01]  /*2750*/  MOV R125, R118 ;  /* 0x00000076007d7202 */ /* 0x000fe20000000f00 */
[----:B------:R-:W-:-:S07]  /*2760*/  FADD.FTZ R121, R121, R79 ;  /* 0x0000004f79797221 */ /* 0x000fce0000010000 */
[----:B------:R-:W-:Y:S05]  /*2770*/  WARPSYNC.COLLECTIVE R120, `(.L_x_6733) ;  /* 0x0000000078087348 */ /* 0x000fea0003c00000 */
[----:B------:R0:W1:Y:S02]  /*2780*/  SHFL.BFLY P1, R79, R125, R122, R123 ;  /* 0x0c00007a7d4f7389 */ /* 0x000064000002007b */
[----:B01----:R-:W-:Y:S01]  /*2790*/  ENDCOLLECTIVE ;  /* 0x000000000000791b */ /* 0x003fe20003800000 */
.L_x_6733:
[----:B------:R-:W-:Y:S01]  /*27a0*/  HFMA2.MMA R122, -RZ, RZ, 0, 9.5367431640625e-07 ;  /* 0x00000010ff7a7435 */ /* 0x000fe200000001ff */
[----:B------:R-:W-:Y:S02]  /*27b0*/  MOV R125, R121 ;  /* 0x00000079007d7202 */ /* 0x000fe40000000f00 */
[----:B------:R-:W-:-:S08]  /*27c0*/  MOV R116, R79 ;  /* 0x0000004f00747202 */ /* 0x000fd00000000f00 */
[----:B------:R-:W-:Y:S05]  /*27d0*/  WARPSYNC.COLLECTIVE R120, `(.L_x_6734) ;  /* 0x0000000078087348 */ /* 0x000fea0003c00000 */
[----:B------:R0:W1:Y:S02]  /*27e0*/  SHFL.BFLY P1, R79, R125, R122, R123 ;  /* 0x0c00007a7d4f7389 */ /* 0x000064000002007b */
[----:B01----:R-:W-:Y:S01]  /*27f0*/  ENDCOLLECTIVE ;  /* 0x000000000000791b */ /* 0x003fe20003800000 */
.L_x_6734:
[----:B------:R-:W-:-:S05]  /*2800*/  FADD.FTZ R118, R118, R116 ;  /* 0x0000007476767221 */ /* 0x000fca0000010000 */
[----:B------:R-:W-:Y:S02]  /*2810*/  MOV R125, R118 ;  /* 0x00000076007d7202 */ /* 0x000fe40000000f00 */
[----:B------:R-:W-:-:S07]  /*2820*/  MOV R116, R79 ;  /* 0x0000004f00747202 */ /* 0x000fce0000000f00 */
[----:B------:R-:W-:Y:S05]  /*2830*/  WARPSYNC.COLLECTIVE R120, `(.L_x_6735) ;  /* 0x0000000078087348 */ /* 0x000fea0003c00000 */
[----:B------:R0:W1:Y:S02]  /*2840*/  SHFL.BFLY P1, R79, R125, R122, R123 ;  /* 0x0c00007a7d4f7389 */ /* 0x000064000002007b */
[----:B01----:R-:W-:Y:S01]  /*2850*/  ENDCOLLECTIVE ;  /* 0x000000000000791b */ /* 0x003fe20003800000 */
.L_x_6735:
[----:B------:R-:W-:Y:S05]  /*2860*/  BRA `(.L_x_6736) ;  /* 0xffffffe400f07947 */ /* 0x000fea000383ffff */
.L_x_6737:
        /* <DEDUP_REMOVED lines=9> */
.L_x_9221:


//--------------------- .text._ZN10layer_norm22ln_bwd_finalize_kernelINS_22Kernel_traits_finalizeILj512Ef6__halffS2_fjLb0ELj1024ELj4ENS_18Kernel_traits_baseILj512EfS2_fS2_fjLj1024EEEEELb0ELb0EEEvNS_9BwdParamsE --------------------------
	.section	.text._ZN10layer_norm22ln_bwd_finalize_kernelINS_22Kernel_traits_finalizeILj512Ef6__halffS2_fjLb0ELj1024ELj4ENS_18Kernel_traits_baseILj512EfS2_fS2_fjLj1024EEEEELb0ELb0EEEvNS_9BwdParamsE,"ax",@progbits
	.align	128
        .global         _ZN10layer_norm22ln_bwd_finalize_kernelINS_22Kernel_traits_finalizeILj512Ef6__halffS2_fjLb0ELj1024ELj4ENS_18Kernel_traits_baseILj512EfS2_fS2_fjLj1024EEEEELb0ELb0EEEvNS_9BwdParamsE
        .type           _ZN10layer_norm22ln_bwd_finalize_kernelINS_22Kernel_traits_finalizeILj512Ef6__halffS2_fjLb0ELj1024ELj4ENS_18Kernel_traits_baseILj512EfS2_fS2_fjLj1024EEEEELb0ELb0EEEvNS_9BwdParamsE,@function
        .size           _ZN10layer_norm22ln_bwd_finalize_kernelINS_22Kernel_traits_finalizeILj512Ef6__halffS2_fjLb0ELj1024ELj4ENS_18Kernel_traits_baseILj512EfS2_fS2_fjLj1024EEEEELb0ELb0EEEvNS_9BwdParamsE,(.L_x_9222 - _ZN10layer_norm22ln_bwd_finalize_kernelINS_22Kernel_traits_finalizeILj512Ef6__halffS2_fjLb0ELj1024ELj4ENS_18Kernel_traits_baseILj512EfS2_fS2_fjLj1024EEEEELb0ELb0EEEvNS_9BwdParamsE)
        .other          _ZN10layer_norm22ln_bwd_finalize_kernelINS_22Kernel_traits_finalizeILj512Ef6__halffS2_fjLb0ELj1024ELj4ENS_18Kernel_traits_baseILj512EfS2_fS2_fjLj1024EEEEELb0ELb0EEEvNS_9BwdParamsE,@"STO_CUDA_ENTRY STV_DEFAULT"
_ZN10layer_norm22ln_bwd_finalize_kernelINS_22Kernel_traits_finalizeILj512Ef6__halffS2_fjLb0ELj1024ELj4ENS_18Kernel_traits_baseILj512EfS2_fS2_fjLj1024EEEEELb0ELb0EEEvNS_9BwdParamsE:
.text._ZN10layer_norm22ln_bwd_finalize_kernelINS_22Kernel_traits_finalizeILj512Ef6__halffS2_fjLb0ELj1024ELj4ENS_18Kernel_traits_baseILj512EfS2_fS2_fjLj1024EEEEELb0ELb0EEEvNS_9BwdParamsE:
        /* <DEDUP_REMOVED lines=25> */
.L_x_6750:
        /* <DEDUP_REMOVED lines=30> */
.L_x_6742:
        /* <DEDUP_REMOVED lines=36> */
.L_x_6741:
[----:B------:R-:W-:Y:S05]  /*05b0*/  BSYNC B1 ;  /* 0x0000000000017941 */ /* 0x000fea0003800000 */
.L_x_6740:
        /* <DEDUP_REMOVED lines=24> */
.L_x_6744:
[----:B------:R-:W-:Y:S05]  /*0740*/  BSYNC B1 ;  /* 0x0000000000017941 */ /* 0x000fea0003800000 */
.L_x_6743:
        /* <DEDUP_REMOVED lines=12> */
.L_x_6745:
[----:B------:R-:W-:Y:S05]  /*0810*/  BSYNC B1 ;  /* 0x0000000000017941 */ /* 0x000fea0003800000 */
.L_x_6739:
[----:B------:R-:W-:Y:S05]  /*0820*/  BSYNC B0 ;  /* 0x0000000000007941 */ /* 0x000fea0003800000 */
.L_x_6738:
        /* <DEDUP_REMOVED lines=29> */
.L_x_6761:
[----:B---3--:R-:W-:Y:S01]  /*0a00*/  FADD.FTZ R9, R18, R9 ;  /* 0x0000000912097221 */ /* 0x008fe20000010000 */
[----:B--2---:R-:W-:-:S04]  /*0a10*/  FADD.FTZ R11, R10, R11 ;  /* 0x0000000b0a0b7221 */ /* 0x004fc80000010000 */
[----:B------:R2:W-:Y:S04]  /*0a20*/  @!P1 STS [R6+0x2000], R9 ;  /* 0x0020000906009388 */ /* 0x0005e80000000800 */
[----:B------:R2:W-:Y:S02]  /*0a30*/  @!P1 STS [R6+0x2080], R11 ;  /* 0x0020800b06009388 */ /* 0x0005e40000000800 */
.L_x_6746:
        /* <DEDUP_REMOVED lines=16> */
.L_x_6749:
[----:B------:R-:W-:Y:S05]  /*0b40*/  BSYNC B0 ;  /* 0x0000000000007941 */ /* 0x000fea0003800000 */
.L_x_6748:
[C---:B------:R-:W-:Y:S01]  /*0b50*/  ISETP.GT.U32.AND P1, PT, R3.reuse, -0x201, PT ;  /* 0xfffffdff0300780c */ /* 0x040fe20003f24070 */
[----:B------:R-:W-:Y:S01]  /*0b60*/  VIADD R4, R4, 0x100 ;  /* 0x0000010004047836 */ /* 0x000fe20000000000 */
[----:B------:R-:W-:-:S11]  /*0b70*/  IADD3 R3, R3, 0x200, RZ ;  /* 0x0000020003037810 */ /* 0x000fd60007ffe0ff */
[----:B------:R-:W-:Y:S05]  /*0b80*/  @P1 BRA `(.L_x_6750) ;  /* 0xfffffff400801947 */ /* 0x000fea000383ffff */
[----:B------:R-:W-:Y:S05]  /*0b90*/  EXIT ;  /* 0x000000000000794d */ /* 0x000fea0003800000 */
.L_x_6747:
[----:B------:R-:W-:Y:S01]  /*0ba0*/  HFMA2.MMA R21, -RZ, RZ, 0, 5.9604644775390625e-08 ;  /* 0x00000001ff157435 */ /* 0x000fe200000001ff */
[----:B0--3--:R-:W-:Y:S01]  /*0bb0*/  MOV R22, R10 ;  /* 0x0000000a00167202 */ /* 0x009fe20000000f00 */
[----:B------:R-:W-:Y:S01]  /*0bc0*/  IMAD.MOV.U32 R19, RZ, RZ, -0x1 ;  /* 0xffffffffff137424 */ /* 0x000fe200078e00ff */
[----:B------:R-:W-:-:S08]  /*0bd0*/  MOV R24, 0x1f ;  /* 0x0000001f00187802 */ /* 0x000fd00000000f00 */
[----:B-12---:R-:W-:Y:S05]  /*0be0*/  WARPSYNC.COLLECTIVE R19, `(.L_x_6751) ;  /* 0x0000000013087348 */ /* 0x006fea0003c00000 */
[----:B------:R0:W3:Y:S02]  /*0bf0*/  SHFL.BFLY P2, R20, R22, R21, R24 ;  /* 0x0c00001516147389 */ /* 0x0000e40000040018 */
[----:B0123--:R-:W-:Y:S01]  /*0c00*/  ENDCOLLECTIVE ;  /* 0x000000000000791b */ /* 0x00ffe20003800000 */
.L_x_6751:
[----:B------:R-:W-:Y:S01]  /*0c10*/  HFMA2.MMA R21, -RZ, RZ, 0, 1.1920928955078125e-07 ;  /* 0x00000002ff157435 */ /* 0x000fe200000001ff */
[----:B------:R-:W-:-:S05]  /*0c20*/  MOV R11, R20 ;  /* 0x00000014000b7202 */ /* 0x000fca0000000f00 */
[----:B------:R-:W-:-:S05]  /*0c30*/  FADD.FTZ R11, R10, R11 ;  /* 0x0000000b0a0b7221 */ /* 0x000fca0000010000 */
[----:B------:R-:W-:-:S07]  /*0c40*/  MOV R22, R11 ;  /* 0x0000000b00167202 */ /* 0x000fce0000000f00 */
[----:B------:R-:W-:Y:S05]  /*0c50*/  WARPSYNC.COLLECTIVE R19, `(.L_x_6752) ;  /* 0x0000000013087348 */ /* 0x000fea0003c00000 */
[----:B------:R0:W1:Y:S02]  /*0c60*/  SHFL.BFLY P2, R20, R22, R21, R24 ;  /* 0x0c00001516147389 */ /* 0x0000640000040018 */
[----:B01----:R-:W-:Y:S01]  /*0c70*/  ENDCOLLECTIVE ;  /* 0x000000000000791b */ /* 0x003fe20003800000 */
.L_x_6752:
[----:B------:R-:W-:Y:S01]  /*0c80*/  HFMA2.MMA R21, -RZ, RZ, 0, 2.384185791015625e-07 ;  /* 0x00000004ff157435 */ /* 0x000fe200000001ff */
[----:B------:R-:W-:-:S04]  /*0c90*/  IMAD.MOV.U32 R14, RZ, RZ, R20 ;  /* 0x000000ffff0e7224 */ /* 0x000fc800078e0014 */
[----:B------:R-:W-:-:S05]  /*0ca0*/  FADD.FTZ R14, R11, R14 ;  /* 0x0000000e0b0e7221 */ /* 0x000fca0000010000 */
[----:B------:R-:W-:-:S07]  /*0cb0*/  MOV R22, R14 ;  /* 0x0000000e00167202 */ /* 0x000fce0000000f00 */
[----:B------:R-:W-:Y:S05]  /*0cc0*/  WARPSYNC.COLLECTIVE R19, `(.L_x_6753) ;  /* 0x0000000013087348 */ /* 0x000fea0003c00000 */
[----:B------:R0:W1:Y:S02]  /*0cd0*/  SHFL.BFLY P2, R20, R22, R21, R24 ;  /* 0x0c00001516147389 */ /* 0x0000640000040018 */
[----:B01----:R-:W-:Y:S01]  /*0ce0*/  ENDCOLLECTIVE ;  /* 0x000000000000791b */ /* 0x003fe20003800000 */
.L_x_6753:
[----:B------:R-:W-:Y:S01]  /*0cf0*/  IMAD.MOV.U32 R21, RZ, RZ, 0x8 ;  /* 0x00000008ff157424 */ /* 0x000fe200078e00ff */
[----:B------:R-:W-:-:S05]  /*0d00*/  MOV R13, R20 ;  /* 0x00000014000d7202 */ /* 0x000fca0000000f00 */
[----:B------:R-:W-:-:S05]  /*0d10*/  FADD.FTZ R13, R14, R13 ;  /* 0x0000000d0e0d7221 */ /* 0x000fca0000010000 */
[----:B------:R-:W-:-:S07]  /*0d20*/  MOV R22, R13 ;  /* 0x0000000d00167202 */ /* 0x000fce0000000f00 */
[----:B------:R-:W-:Y:S05]  /*0d30*/  WARPSYNC.COLLECTIVE R19, `(.L_x_6754) ;  /* 0x0000000013087348 */ /* 0x000fea0003c00000 */
[----:B------:R0:W1:Y:S02]  /*0d40*/  SHFL.BFLY P2, R20, R22, R21, R24 ;  /* 0x0c00001516147389 */ /* 0x0000640000040018 */
[----:B01----:R-:W-:Y:S01]  /*0d50*/  ENDCOLLECTIVE ;  /* 0x000000000000791b */ /* 0x003fe20003800000 */
.L_x_6754:
[----:B------:R-:W-:Y:S01]  /*0d60*/  HFMA2.MMA R21, -RZ, RZ, 0, 9.5367431640625e-07 ;  /* 0x00000010ff157435 */ /* 0x000fe200000001ff */
[----:B------:R-:W-:-:S05]  /*0d70*/  MOV R10, R20 ;  /* 0x00000014000a7202 */ /* 0x000fca0000000f00 */
[----:B------:R-:W-:-:S05]  /*0d80*/  FADD.FTZ R10, R13, R10 ;  /* 0x0000000a0d0a7221 */ /* 0x000fca0000010000 */
[----:B------:R-:W-:-:S07]  /*0d90*/  MOV R22, R10 ;  /* 0x0000000a00167202 */ /* 0x000fce0000000f00 */
[----:B------:R-:W-:Y:S05]  /*0da0*/  WARPSYNC.COLLECTIVE R19, `(.L_x_6755) ;  /* 0x0000000013087348 */ /* 0x000fea0003c00000 */
[----:B------:R0:W1:Y:S02]  /*0db0*/  SHFL.BFLY P2, R20, R22, R21, R24 ;  /* 0x0c00001516147389 */ /* 0x0000640000040018 */
[----:B01----:R-:W-:Y:S01]  /*0dc0*/  ENDCOLLECTIVE ;  /* 0x000000000000791b */ /* 0x003fe20003800000 */
.L_x_6755:
[----:B------:R-:W-:Y:S01]  /*0dd0*/  HFMA2.MMA R21, -RZ, RZ, 0, 5.9604644775390625e-08 ;  /* 0x00000001ff157435 */ /* 0x000fe200000001ff */
[----:B------:R-:W-:Y:S01]  /*0de0*/  IMAD.MOV.U32 R22, RZ, RZ, R9 ;  /* 0x000000ffff167224 */ /* 0x000fe200078e0009 */
[----:B------:R-:W-:-:S09]  /*0df0*/  MOV R11, R20 ;  /* 0x00000014000b7202 */ /* 0x000fd20000000f00 */
[----:B------:R-:W-:Y:S05]  /*0e00*/  WARPSYNC.COLLECTIVE R19, `(.L_x_6756) ;  /* 0x0000000013087348 */ /* 0x000fea0003c00000 */
[----:B------:R0:W1:Y:S02]  /*0e10*/  SHFL.BFLY P2, R20, R22, R21, R24 ;  /* 0x0c00001516147389 */ /* 0x0000640000040018 */
[----:B01----:R-:W-:Y:S01]  /*0e20*/  ENDCOLLECTIVE ;  /* 0x000000000000791b */ /* 0x003fe20003800000 */
.L_x_6756:
[----:B------:R-:W-:Y:S01]  /*0e30*/  HFMA2.MMA R21, -RZ, RZ, 0, 1.1920928955078125e-07 ;  /* 0x00000002ff157435 */ /* 0x000fe200000001ff */
[----:B------:R-:W-:-:S05]  /*0e40*/  MOV R14, R20 ;  /* 0x00000014000e7202 */ /* 0x000fca0000000f00 */
[----:B------:R-:W-:-:S05]  /*0e50*/  FADD.FTZ R15, R9, R14 ;  /* 0x0000000e090f7221 */ /* 0x000fca0000010000 */
[----:B------:R-:W-:-:S07]  /*0e60*/  MOV R22, R15 ;  /* 0x0000000f00167202 */ /* 0x000fce0000000f00 */
[----:B------:R-:W-:Y:S05]  /*0e70*/  WARPSYNC.COLLECTIVE R19, `(.L_x_6757) ;  /* 0x0000000013087348 */ /* 0x000fea0003c00000 */
[----:B------:R0:W1:Y:S02]  /*0e80*/  SHFL.BFLY P2, R20, R22, R21, R24 ;  /* 0x0c00001516147389 */ /* 0x0000640000040018 */
[----:B01----:R-:W-:Y:S01]  /*0e90*/  ENDCOLLECTIVE ;  /* 0x000000000000791b */ /* 0x003fe20003800000 */
.L_x_6757:
[----:B------:R-:W-:Y:S01]  /*0ea0*/  HFMA2.MMA R21, -RZ, RZ, 0, 2.384185791015625e-07 ;  /* 0x00000004ff157435 */ /* 0x000fe200000001ff */
[----:B------:R-:W-:-:S04]  /*0eb0*/  IMAD.MOV.U32 R16, RZ, RZ, R20 ;  /* 0x000000ffff107224 */ /* 0x000fc800078e0014 */
[----:B------:R-:W-:-:S05]  /*0ec0*/  FADD.FTZ R16, R15, R16 ;  /* 0x000000100f107221 */ /* 0x000fca0000010000 */
[----:B------:R-:W-:-:S07]  /*0ed0*/  MOV R22, R16 ;  /* 0x0000001000167202 */ /* 0x000fce0000000f00 */
[----:B------:R-:W-:Y:S05]  /*0ee0*/  WARPSYNC.COLLECTIVE R19, `(.L_x_6758) ;  /* 0x0000000013087348 */ /* 0x000fea0003c00000 */
[----:B------:R0:W1:Y:S02]  /*0ef0*/  SHFL.BFLY P2, R20, R22, R21, R24 ;  /* 0x0c00001516147389 */ /* 0x0000640000040018 */
[----:B01----:R-:W-:Y:S01]  /*0f00*/  ENDCOLLECTIVE ;  /* 0x000000000000791b */ /* 0x003fe20003800000 */
.L_x_6758:
[----:B------:R-:W-:Y:S01]  /*0f10*/  IMAD.MOV.U32 R21, RZ, RZ, 0x8 ;  /* 0x00000008ff157424 */ /* 0x000fe200078e00ff */
[----:B------:R-:W-:-:S05]  /*0f20*/  MOV R17, R20 ;  /* 0x0000001400117202 */ /* 0x000fca0000000f00 */
[----:B------:R-:W-:-:S05]  /*0f30*/  FADD.FTZ R17, R16, R17 ;  /* 0x0000001110117221 */ /* 0x000fca0000010000 */
[----:B------:R-:W-:-:S07]  /*0f40*/  MOV R22, R17 ;  /* 0x0000001100167202 */ /* 0x000fce0000000f00 */
[----:B------:R-:W-:Y:S05]  /*0f50*/  WARPSYNC.COLLECTIVE R19, `(.L_x_6759) ;  /* 0x0000000013087348 */ /* 0x000fea0003c00000 */
[----:B------:R0:W1:Y:S02]  /*0f60*/  SHFL.BFLY P2, R20, R22, R21, R24 ;  /* 0x0c00001516147389 */ /* 0x0000640000040018 */
[----:B01----:R-:W-:Y:S01]  /*0f70*/  ENDCOLLECTIVE ;  /* 0x000000000000791b */ /* 0x003fe20003800000 */
.L_x_6759:
[----:B------:R-:W-:Y:S01]  /*0f80*/  HFMA2.MMA R21, -RZ, RZ, 0, 9.5367431640625e-07 ;  /* 0x00000010ff157435 */ /* 0x000fe200000001ff */
[----:B------:R-:W-:-:S05]  /*0f90*/  MOV R18, R20 ;  /* 0x0000001400127202 */ /* 0x000fca0000000f00 */
[----:B------:R-:W-:-:S05]  /*0fa0*/  FADD.FTZ R18, R17, R18 ;  /* 0x0000001211127221 */ /* 0x000fca0000010000 */
[----:B------:R-:W-:-:S07]  /*0fb0*/  MOV R22, R18 ;  /* 0x0000001200167202 */ /* 0x000fce0000000f00 */
[----:B------:R-:W-:Y:S05]  /*0fc0*/  WARPSYNC.COLLECTIVE R19, `(.L_x_6760) ;  /* 0x0000000013087348 */ /* 0x000fea0003c00000 */
[----:B------:R0:W1:Y:S02]  /*0fd0*/  SHFL.BFLY P2, R20, R22, R21, R24 ;  /* 0x0c00001516147389 */ /* 0x0000640000040018 */
[----:B01----:R-:W-:Y:S01]  /*0fe0*/  ENDCOLLECTIVE ;  /* 0x000000000000791b */ /* 0x003fe20003800000 */
.L_x_6760:
[----:B------:R-:W-:Y:S01]  /*0ff0*/  MOV R9, R20 ;  /* 0x0000001400097202 */ /* 0x000fe20000000f00 */
[----:B------:R-:W-:Y:S06]  /*1000*/  BRA `(.L_x_6761) ;  /* 0xfffffff8007c7947 */ /* 0x000fec000383ffff */
.L_x_6762:
        /* <DEDUP_REMOVED lines=15> */
.L_x_9222:


//--------------------- .text._ZN10layer_norm13ln_bwd_kernelINS_13Kernel_traitsIf6__halffS2_fjLj512ELj1ELj4ELj1ELj16ENS_18Kernel_traits_baseILj512EfS2_fS2_fjLj128EEEEELb1ELb0ELb1ELb0EEEvNS_9BwdParamsE --------------------------
	.section	.text._ZN10layer_norm13ln_bwd_kernelINS_13Kernel_traitsIf6__halffS2_fjLj512ELj1ELj4ELj1ELj16ENS_18Kernel_traits_baseILj512EfS2_fS2_fjLj128EEEEELb1ELb0ELb1ELb0EEEvNS_9BwdParamsE,"ax",@progbits
	.align	128
        .global         _ZN10layer_norm13ln_bwd_kernelINS_13Kernel_traitsIf6__halffS2_fjLj512ELj1ELj4ELj1ELj16ENS_18Kernel_traits_baseILj512EfS2_fS2_fjLj128EEEEELb1ELb0ELb1ELb0EEEvNS_9BwdParamsE
        .type           _ZN10layer_norm13ln_bwd_kernelINS_13Kernel_traitsIf6__halffS2_fjLj512ELj1ELj4ELj1ELj16ENS_18Kernel_traits_baseILj512EfS2_fS2_fjLj128EEEEELb1ELb0ELb1ELb0EEEvNS_9BwdParamsE,@function
        .size           _ZN10layer_norm13ln_bwd_kernelINS_13Kernel_traitsIf6__halffS2_fjLj512ELj1ELj4ELj1ELj16ENS_18Kernel_traits_baseILj512EfS2_fS2_fjLj128EEEEELb1ELb0ELb1ELb0EEEvNS_9BwdParamsE,(.L_x_9223 - _ZN10layer_norm13ln_bwd_kernelINS_13Kernel_traitsIf6__halffS2_fjLj512ELj1ELj4ELj1ELj16ENS_18Kernel_traits_baseILj512EfS2_fS2_fjLj128EEEEELb1ELb0ELb1ELb0EEEvNS_9BwdParamsE)
        .other          _ZN10layer_norm13ln_bwd_kernelINS_13Kernel_traitsIf6__halffS2_fjLj512ELj1ELj4ELj1ELj16ENS_18Kernel_traits_baseILj512EfS2_fS2_fjLj128EEEEELb1ELb0ELb1ELb0EEEvNS_9BwdParamsE,@"STO_CUDA_ENTRY STV_DEFAULT"
_ZN10layer_norm13ln_bwd_kernelINS_13Kernel_traitsIf6__halffS2_fjLj512ELj1ELj4ELj1ELj16ENS_18Kernel_traits_baseILj512EfS2_fS2_fjLj128EEEEELb1ELb0ELb1ELb0EEEvNS_9BwdParamsE:
.text._ZN10layer_norm13ln_bwd_kernelINS_13Kernel_traitsIf6__halffS2_fjLj512ELj1ELj4ELj1ELj16ENS_18Kernel_traits_baseILj512EfS2_fS2_fjLj128EEEEELb1ELb0ELb1ELb0EEEvNS_9BwdParamsE:
        /* <DEDUP_REMOVED lines=50> */
.L_x_6809:
        /* <DEDUP_REMOVED lines=39> */
.L_x_6768:
[----:B------:R-:W-:Y:S05]  /*0590*/  BSYNC B2 ;  /* 0x0000000000027941 */ /* 0x000fea0003800000 */
.L_x_6767:
[----:B--2---:R-:W-:Y:S01]  /*05a0*/  HFMA2.MMA R106, -RZ, RZ, 0, 0 ;  /* 0x00000000ff6a7435 */ /* 0x004fe200000001ff */
        /* <DEDUP_REMOVED lines=12> */
.L_x_6766:
[----:B------:R-:W1:Y:S02]  /*0670*/  LDC.64 R106, c[0x0][0x250] ;  /* 0x00009400ff6a7b82 */ /* 0x000e640000000a00 */
[----:B-1----:R-:W-:-:S05]  /*0680*/  IMAD.WIDE R106, R4, 0x4, R106 ;  /* 0x00000004046a7825 */ /* 0x002fca00078e026a */
[----:B------:R1:W2:Y:S01]  /*0690*/  LDG.E R123, desc[UR4][R106.64] ;  /* 0x000000046a7b7981 */ /* 0x0002a2000c1e1900 */
[----:B-----5:R-:W-:Y:S01]  /*06a0*/  ISETP.GE.AND P1, PT, R120, 0x1, PT ;  /* 0x000000017800780c */ /* 0x020fe20003f26270 */
[----:B------:R-:W-:Y:S01]  /*06b0*/  BSSY B2, `(.L_x_6770) ;  /* 0x0000064000027945 */ /* 0x000fe20003800000 */
[----:B------:R-:W-:Y:S02]  /*06c0*/  IADD3 R122, R122, -0x1, RZ ;  /* 0xffffffff7a7a7810 */ /* 0x000fe40007ffe0ff */
[----:B0-----:R-:W-:-:S03]  /*06d0*/  ISETP.NE.AND P0, PT, R3, RZ, PT ;  /* 0x000000ff0300720c */ /* 0x001fc60003f05270 */
[----:B------:R-:W-:Y:S01]  /*06e0*/  IMAD R121, R122, R7, RZ ;  /* 0x000000077a797224 */ /* 0x000fe200078e02ff */
[----:B------:R-:W-:Y:S01]  /*06f0*/  HFMA2.MMA R122, -RZ, RZ, 0, 0 ;  /* 0x00000000ff7a7435 */ /* 0x000fe200000001ff */
[----:B-1----:R-:W-:Y:S01]  /*0700*/  MOV R106, RZ ;  /* 0x000000ff006a7202 */ /* 0x002fe20000000f00 */
[----:B------:R-:W-:-:S03]  /*0710*/  IMAD.MOV.U32 R107, RZ, RZ, R0 ;  /* 0x000000ffff6b7224 */ /* 0x000fc600078e0000 */
[----:B------:R-:W-:-:S04]  /*0720*/  @P1 VIADD R124, R120, 0xffffffff ;  /* 0xffffffff787c1836 */ /* 0x000fc80000000000 */
[----:B------:R-:W-:-:S05]  /*0730*/  @P1 IMAD R124, R124, R7, RZ ;  /* 0x000000077c7c1224 */ /* 0x000fca00078e02ff */
[----:B------:R-:W-:-:S04]  /*0740*/  @P1 SHF.R.S32.HI R5, RZ, 0x1f, R124 ;  /* 0x0000001fff051819 */ /* 0x000fc8000001147c */
[----:B------:R-:W-:Y:S02]  /*0750*/  @P1 LEA.HI R128, R5, R124, RZ, 0x3 ;  /* 0x0000007c05801211 */ /* 0x000fe400078f18ff */
[----:B------:R-:W-:Y:S02]  /*0760*/  SHF.R.S32.HI R124, RZ, 0x1f, R121 ;  /* 0x0000001fff7c7819 */ /* 0x000fe40000011479 */
[----:B------:R-:W-:Y:S02]  /*0770*/  LOP3.LUT R5, R6, 0x1f, RZ, 0xc0, !PT ;  /* 0x0000001f06057812 */ /* 0x000fe400078ec0ff */
[----:B------:R-:W-:Y:S01]  /*0780*/  LEA.HI R126, R124, R121, RZ, 0x3 ;  /* 0x000000797c7e7211 */ /* 0x000fe200078f18ff */
[----:B------:R-:W-:Y:S01]  /*0790*/  HFMA2.MMA R124, -RZ, RZ, 0, 0 ;  /* 0x00000000ff7c7435 */ /* 0x000fe200000001ff */
        /* <DEDUP_REMOVED lines=19> */
[----:B------:R-:W-:Y:S01]  /*08d0*/  IADD3 R122, R122, 0x20, RZ ;  /* 0x000000207a7a7810 */ /* 0x000fe20007ffe0ff */
[C---:B---3--:R-:W-:Y:S01]  /*08e0*/  FADD.FTZ R139, -R121.reuse, R96 ;  /* 0x00000060798b7221 */ /* 0x048fe20000010100 */
[----:B------:R-:W-:-:S03]  /*08f0*/  FADD.FTZ R135, -R121, R98 ;  /* 0x0000006279877221 */ /* 0x000fc60000010100 */
[C---:B------:R-:W-:Y:S01]  /*0900*/  FMUL.FTZ R139, R2.reuse, R139 ;  /* 0x0000008b028b7220 */ /* 0x040fe20000410000 */
[C---:B0-----:R-:W-:Y:S01]  /*0910*/  FADD.FTZ R125, -R121.reuse, R99 ;  /* 0x00000063797d7221 */ /* 0x041fe20000010100 */
[--C-:B----4-:R-:W-:Y:S02]  /*0920*/  HADD2.F32 R137, -RZ, R100.reuse.H0_H0 ;  /* 0x20000064ff897230 */ /* 0x110fe40000004100 */
[----:B------:R-:W-:Y:S01]  /*0930*/  FADD.FTZ R97, -R121, R97 ;  /* 0x0000006179617221 */ /* 0x000fe20000010100 */
[----:B------:R-:W-:Y:S02]  /*0940*/  HADD2.F32 R100, -RZ, R100.H1_H1 ;  /* 0x30000064ff647230 */ /* 0x000fe40000004100 */
[----:B------:R-:W-:Y:S01]  /*0950*/  FMUL.FTZ R135, R2, R135 ;  /* 0x0000008702877220 */ /* 0x000fe20000410000 */
[--C-:B------:R-:W-:Y:S02]  /*0960*/  HADD2.F32 R99, -RZ, R101.reuse.H0_H0 ;  /* 0x20000065ff637230 */ /* 0x100fe40000004100 */
[----:B------:R-:W-:Y:S01]  /*0970*/  FADD.FTZ R48, R48, R137 ;  /* 0x0000008930307221 */ /* 0x000fe20000010000 */
[-C--:B------:R-:W-:Y:S01]  /*0980*/  FFMA.FTZ R64, R139, R137.reuse, R64 ;  /* 0x000000898b407223 */ /* 0x080fe20000010040 */
[----:B------:R-:W-:Y:S01]  /*0990*/  FMUL.FTZ R137, R80, R137 ;  /* 0x0000008950897220 */ /* 0x000fe20000410000 */
[----:B------:R-:W-:-:S02]  /*09a0*/  HADD2.F32 R96, -RZ, R101.H1_H1 ;  /* 0x30000065ff607230 */ /* 0x000fc40000004100 */
[C---:B------:R-:W-:Y:S01]  /*09b0*/  FADD.FTZ R101, -R121.reuse, R104 ;  /* 0x0000006879657221 */ /* 0x040fe20000010100 */
[----:B-1----:R-:W-:Y:S01]  /*09c0*/  FADD.FTZ R119, -R121, R105 ;  /* 0x0000006979777221 */ /* 0x002fe20000010100 */
[C---:B------:R-:W-:Y:S01]  /*09d0*/  FMUL.FTZ R138, R2.reuse, R97 ;  /* 0x00000061028a7220 */ /* 0x040fe20000410000 */
        /* <DEDUP_REMOVED lines=8> */
[----:B------:R-:W-:Y:S02]  /*0a60*/  HADD2.F32 R98, -RZ, R102.H1_H1 ;  /* 0x30000066ff627230 */ /* 0x000fe40000004100 */
[----:B------:R-:W-:Y:S01]  /*0a70*/  FMUL.FTZ R102, R2, R119 ;  /* 0x0000007702667220 */ /* 0x000fe20000410000 */
[--C-:B------:R-:W-:Y:S02]  /*0a80*/  HADD2.F32 R131, -RZ, R103.reuse.H0_H0 ;  /* 0x20000067ff837230 */ /* 0x100fe40000004100 */
[----:B------:R-:W-:Y:S01]  /*0a90*/  FADD.FTZ R51, R51, R96 ;  /* 0x0000006033337221 */ /* 0x000fe20000010000 */
[----:B------:R-:W-:Y:S02]  /*0aa0*/  HADD2.F32 R124, -RZ, R103.H1_H1 ;  /* 0x30000067ff7c7230 */ /* 0x000fe40000004100 */
        /* <DEDUP_REMOVED lines=15> */
[----:B------:R-:W-:-:S02]  /*0ba0*/  FADD.FTZ R129, -R121, R106 ;  /* 0x0000006a79817221 */ /* 0x000fc40000010100 */
        /* <DEDUP_REMOVED lines=13> */
[----:B------:R-:W-:Y:S01]  /*0c80*/  IADD3 R107, R0, 0x20, RZ ;  /* 0x00000020006b7810 */ /* 0x000fe20007ffe0ff */
[----:B------:R-:W-:Y:S01]  /*0c90*/  FADD.FTZ R44, R44, R127 ;  /* 0x0000007f2c2c7221 */ /* 0x000fe20000010000 */
[----:B------:R-:W-:Y:S01]  /*0ca0*/  FFMA.FTZ R60, R105, R127, R60 ;  /* 0x0000007f693c7223 */ /* 0x000fe2000001003c */
[----:B------:R-:W-:Y:S01]  /*0cb0*/  FADD.FTZ R46, R46, R131 ;  /* 0x000000832e2e7221 */ /* 0x000fe20000010000 */
[----:B------:R-:W-:Y:S01]  /*0cc0*/  FFMA.FTZ R62, R99, R131, R62 ;  /* 0x00000083633e7223 */ /* 0x000fe2000001003e */
[----:B------:R-:W-:Y:S01]  /*0cd0*/  FADD.FTZ R106, R119, R96 ;  /* 0x00000060776a7221 */ /* 0x000fe20000010000 */
[----:B------:R-:W-:-:S07]  /*0ce0*/  FFMA.FTZ R124, R98, R96, R125 ;  /* 0x00000060627c7223 */ /* 0x000fce000001007d */
.L_x_6771:
[----:B------:R-:W-:Y:S05]  /*0cf0*/  BSYNC B2 ;  /* 0x0000000000027941 */ /* 0x000fea0003800000 */
.L_x_6770:
        /* <DEDUP_REMOVED lines=19> */
[C---:B------:R-:W-:Y:S01]  /*0e30*/  FADD.FTZ R119, -R121.reuse, R11 ;  /* 0x0000000b79777221 */ /* 0x040fe20000010100 */
[C---:B----4-:R-:W-:Y:S01]  /*0e40*/  FADD.FTZ R117, -R121.reuse, R17 ;  /* 0x0000001179757221 */ /* 0x050fe20000010100 */
[----:B------:R-:W-:Y:S01]  /*0e50*/  FADD.FTZ R123, -R121, R18 ;  /* 0x00000012797b7221 */ /* 0x000fe20000010100 */
[----:B------:R-:W-:-:S02]  /*0e60*/  HADD2.F32 R9, -RZ, R12.H0_H0 ;  /* 0x2000000cff097230 */ /* 0x000fc40000004100 */
[--C-:B------:R-:W-:Y:S02]  /*0e70*/  HADD2.F32 R125, -RZ, R15.reuse.H0_H0 ;  /* 0x2000000fff7d7230 */ /* 0x100fe40000004100 */
[----:B------:R-:W-:Y:S02]  /*0e80*/  HADD2.F32 R118, -RZ, R15.H1_H1 ;  /* 0x3000000fff767230 */ /* 0x000fe40000004100 */
[C---:B------:R-:W-:Y:S01]  /*0e90*/  FADD.FTZ R15, -R121.reuse, R16 ;  /* 0x00000010790f7221 */ /* 0x040fe20000010100 */
[--C-:B------:R-:W-:Y:S02]  /*0ea0*/  HADD2.F32 R11, -RZ, R13.reuse.H0_H0 ;  /* 0x2000000dff0b7230 */ /* 0x100fe40000004100 */
[----:B------:R-:W-:Y:S01]  /*0eb0*/  FADD.FTZ R121, -R121, R19 ;  /* 0x0000001379797221 */ /* 0x000fe20000010100 */
[----:B------:R-:W-:Y:S02]  /*0ec0*/  HADD2.F32 R12, -RZ, R12.H1_H1 ;  /* 0x3000000cff0c7230 */ /* 0x000fe40000004100 */
[C---:B------:R-:W-:Y:S01]  /*0ed0*/  FMUL.FTZ R111, R2.reuse, R111 ;  /* 0x0000006f026f7220 */ /* 0x040fe20000410000 */
[----:B------:R-:W-:Y:S01]  /*0ee0*/  FMUL.FTZ R109, R2, R109 ;  /* 0x0000006d026d7220 */ /* 0x000fe20000410000 */
        /* <DEDUP_REMOVED lines=49> */
.L_x_6769:
[----:B------:R-:W-:Y:S05]  /*1200*/  BSYNC B1 ;  /* 0x0000000000017941 */ /* 0x000fea0003800000 */
.L_x_6765:
[----:B------:R-:W-:-:S03]  /*1210*/  UMOV UR10, 0xffffffff ;  /* 0xffffffff000a7882 */ /* 0x000fc60000000000 */
[----:B------:R-:W-:Y:S05]  /*1220*/  BRA.DIV UR10, `(.L_x_6772) ;  /* 0x000000220a587947 */ /* 0x000fea000b800000 */
[----:B------:R-:W1:Y:S04]  /*1230*/  SHFL.BFLY PT, R107, R106, 0x1, 0x1f ;  /* 0x0c201f006a6b7f89 */ /* 0x000e6800000e0000 */
[----:B--2---:R-:W2:Y:S01]  /*1240*/  SHFL.BFLY PT, R117, R124, 0x1, 0x1f ;  /* 0x0c201f007c757f89 */ /* 0x004ea200000e0000 */
        /* <DEDUP_REMOVED lines=16> */
.L_x_6821:
[----:B------:R-:W-:Y:S01]  /*1350*/  @P1 IADD3 R120, R120, -0x1, RZ ;  /* 0xffffffff78781810 */ /* 0x000fe20007ffe0ff */
[----:B--2---:R-:W-:Y:S01]  /*1360*/  FADD.FTZ R107, R106, R107 ;  /* 0x0000006b6a6b7221 */ /* 0x004fe20000010000 */
[----:B---3--:R-:W-:Y:S01]  /*1370*/  FADD.FTZ R117, R122, R117 ;  /* 0x000000757a757221 */ /* 0x008fe20000010000 */
        /* <DEDUP_REMOVED lines=33> */
.L_x_6776:
[----:B------:R-:W-:Y:S05]  /*1590*/  BSYNC B2 ;  /* 0x0000000000027941 */ /* 0x000fea0003800000 */
.L_x_6775:
        /* <DEDUP_REMOVED lines=11> */
.L_x_6778:
[----:B------:R-:W-:Y:S05]  /*1650*/  BSYNC B2 ;  /* 0x0000000000027941 */ /* 0x000fea0003800000 */
.L_x_6777:
        /* <DEDUP_REMOVED lines=11> */
.L_x_6780:
[----:B------:R-:W-:Y:S05]  /*1710*/  BSYNC B2 ;  /* 0x0000000000027941 */ /* 0x000fea0003800000 */
.L_x_6779:
        /* <DEDUP_REMOVED lines=11> */
.L_x_6782:
[----:B------:R-:W-:Y:S05]  /*17d0*/  BSYNC B2 ;  /* 0x0000000000027941 */ /* 0x000fea0003800000 */
.L_x_6781:
        /* <DEDUP_REMOVED lines=11> */
.L_x_6784:
[----:B------:R-:W-:Y:S05]  /*1890*/  BSYNC B2 ;  /* 0x0000000000027941 */ /* 0x000fea0003800000 */
.L_x_6783:
        /* <DEDUP_REMOVED lines=11> */
.L_x_6786:
[----:B------:R-:W-:Y:S05]  /*1950*/  BSYNC B2 ;  /* 0x0000000000027941 */ /* 0x000fea0003800000 */
.L_x_6785:
        /* <DEDUP_REMOVED lines=12> */
.L_x_6788:
[----:B------:R-:W-:Y:S05]  /*1a20*/  BSYNC B2 ;  /* 0x0000000000027941 */ /* 0x000fea0003800000 */
.L_x_6787:
        /* <DEDUP_REMOVED lines=12> */
.L_x_6790:
[----:B------:R-:W-:Y:S05]  /*1af0*/  BSYNC B2 ;  /* 0x0000000000027941 */ /* 0x000fea0003800000 */
.L_x_6789:
        /* <DEDUP_REMOVED lines=39> */
[----:B--2---:R-:W-:Y:S01]  /*1d70*/  @P0 IMAD.WIDE.U32 R116, R0, 0x20, R116 ;  /* 0x0000002000740825 */ /* 0x004fe200078e0074 */
[----:B------:R-:W-:Y:S02]  /*1d80*/  @P1 F2FP.F16.F32.PACK_AB R124, RZ, R124 ;  /* 0x0000007cff7c123e */ /* 0x000fe400000000ff */
[----:B------:R-:W-:Y:S02]  /*1d90*/  @P1 FSEL R130, R130, RZ, P6 ;  /* 0x000000ff82821208 */ /* 0x000fe40003000000 */
[----:B------:R-:W-:-:S02]  /*1da0*/  @P1 F2FP.F16.F32.PACK_AB R128, RZ, R128 ;  /* 0x00000080ff80123e */ /* 0x000fc400000000ff */
[----:B------:R-:W-:Y:S01]  /*1db0*/  @P1 F2FP.F16.F32.PACK_AB R118, RZ, R118 ;  /* 0x00000076ff76123e */ /* 0x000fe200000000ff */
[----:B-1----:R-:W-:Y:S01]  /*1dc0*/  @P1 IMAD.WIDE.U32 R106, R140, 0x10, R106 ;  /* 0x000000108c6a1825 */ /* 0x002fe200078e006a */
        /* <DEDUP_REMOVED lines=24> */
.L_x_6774:
[----:B------:R-:W-:Y:S05]  /*1f50*/  BSYNC B1 ;  /* 0x0000000000017941 */ /* 0x000fea0003800000 */
.L_x_6773:
        /* <DEDUP_REMOVED lines=25> */
.L_x_6794:
[----:B------:R-:W-:Y:S05]  /*20f0*/  BSYNC B2 ;  /* 0x0000000000027941 */ /* 0x000fea0003800000 */
.L_x_6793:
        /* <DEDUP_REMOVED lines=11> */
.L_x_6796:
[----:B------:R-:W-:Y:S05]  /*21b0*/  BSYNC B2 ;  /* 0x0000000000027941 */ /* 0x000fea0003800000 */
.L_x_6795:
        /* <DEDUP_REMOVED lines=11> */
.L_x_6798:
[----:B------:R-:W-:Y:S05]  /*2270*/  BSYNC B2 ;  /* 0x0000000000027941 */ /* 0x000fea0003800000 */
.L_x_6797:
        /* <DEDUP_REMOVED lines=11> */
.L_x_6800:
[----:B------:R-:W-:Y:S05]  /*2330*/  BSYNC B2 ;  /* 0x0000000000027941 */ /* 0x000fea0003800000 */
.L_x_6799:
        /* <DEDUP_REMOVED lines=11> */
.L_x_6802:
[----:B------:R-:W-:Y:S05]  /*23f0*/  BSYNC B2 ;  /* 0x0000000000027941 */ /* 0x000fea0003800000 */
.L_x_6801:
        /* <DEDUP_REMOVED lines=11> */
.L_x_6804:
[----:B------:R-:W-:Y:S05]  /*24b0*/  BSYNC B2 ;  /* 0x0000000000027941 */ /* 0x000fea0003800000 */
.L_x_6803:
        /* <DEDUP_REMOVED lines=12> */
.L_x_6806:
[----:B------:R-:W-:Y:S05]  /*2580*/  BSYNC B2 ;  /* 0x0000000000027941 */ /* 0x000fea0003800000 */
.L_x_6805:
        /* <DEDUP_REMOVED lines=12> */
.L_x_6808:
[----:B------:R-:W-:Y:S05]  /*2650*/  BSYNC B2 ;  /* 0x0000000000027941 */ /* 0x000fea0003800000 */
.L_x_6807:
        /* <DEDUP_REMOVED lines=36> */
[----:B------:R-:W-:-:S02]  /*28a0*/  @P1 F2FP.F16.F32.PACK_AB R118, RZ, R118 ;  /* 0x00000076ff76123e */ /* 0x000fc400000000ff */
[----:B------:R-:W-:Y:S02]  /*28b0*/  @P1 F2FP.F16.F32.PACK_AB R122, RZ, R122 ;  /* 0x0000007aff7a123e */ /* 0x000fe400000000ff */
[----:B------:R-:W-:Y:S01]  /*28c0*/  @P1 FSEL R132, R132, RZ, P6 ;  /* 0x000000ff84841208 */ /* 0x000fe20003000000 */
[----:B-1----:R-:W-:Y:S01]  /*28d0*/  @P1 IMAD.WIDE.U32 R116, R140, 0x10, R116 ;  /* 0x000000108c741825 */ /* 0x002fe200078e0074 */
[----:B------:R-:W-:Y:S02]  /*28e0*/  @P1 F2FP.F16.F32.PACK_AB R126, RZ, R126 ;  /* 0x0000007eff7e123e */ /* 0x000fe400000000ff */
[----:B------:R-:W-:Y:S02]  /*28f0*/  @P1 F2FP.F16.F32.PACK_AB R130, RZ, R130 ;  /* 0x00000082ff82123e */ /* 0x000fe400000000ff */
[----:B------:R-:W-:Y:S02]  /*2900*/  @P1 F2FP.F16.F32.PACK_AB R120, RZ, R120 ;  /* 0x00000078ff78123e */ /* 0x000fe400000000ff */
[----:B------:R-:W-:-:S02]  /*2910*/  @P1 F2FP.F16.F32.PACK_AB R124, RZ, R124 ;  /* 0x0000007cff7c123e */ /* 0x000fc400000000ff */
[----:B------:R-:W-:Y:S02]  /*2920*/  @P1 F2FP.F16.F32.PACK_AB R128, RZ, R128 ;  /* 0x00000080ff80123e */ /* 0x000fe400000000ff */
[----:B------:R-:W-:Y:S02]  /*2930*/  @P1 F2FP.F16.F32.PACK_AB R132, RZ, R132 ;  /* 0x00000084ff84123e */ /* 0x000fe400000000ff */
        /* <DEDUP_REMOVED lines=19> */
.L_x_6792:
[----:B------:R-:W-:Y:S05]  /*2a70*/  BSYNC B1 ;  /* 0x0000000000017941 */ /* 0x000fea0003800000 */
.L_x_6791:
[----:B012---:R-:W0:Y:S02]  /*2a80*/  LDC.64 R106, c[0x0][0x210] ;  /* 0x00008400ff6a7b82 */ /* 0x007e240000000a00 */
[----:B0-----:R-:W-:-:S04]  /*2a90*/  LEA R4, R106, R4, 0x2 ;  /* 0x000000046a047211 */ /* 0x001fc800078e10ff */
[----:B------:R-:W-:-:S13]  /*2aa0*/  ISETP.GE.AND P0, PT, R4, R107, PT ;  /* 0x0000006b0400720c */ /* 0x000fda0003f06270 */
[----:B------:R-:W-:Y:S05]  /*2ab0*/  @!P0 BRA `(.L_x_6809) ;  /* 0xffffffd800188947 */ /* 0x000fea000383ffff */
.L_x_6764:
[----:B------:R-:W-:Y:S05]  /*2ac0*/  BSYNC B0 ;  /* 0x0000000000007941 */ /* 0x000fea0003800000 */
.L_x_6763:
[----:B------:R-:W0:Y:S01]  /*2ad0*/  S2R R3, SR_CgaCtaId ;  /* 0x0000000000037919 */ /* 0x000e220000008800 */
[----:B------:R-:W-:Y:S01]  /*2ae0*/  SHF.R.U32.HI R2, RZ, 0x5, R6 ;  /* 0x00000005ff027819 */ /* 0x000fe20000011606 */
[----:B------:R-:W-:Y:S05]  /*2af0*/  WARPSYNC.ALL ;  /* 0x0000000000007948 */ /* 0x000fea0003800000 */
[----:B------:R-:W-:Y:S01]  /*2b00*/  MOV R0, 0x400 ;  /* 0x0000040000007802 */ /* 0x000fe20000000f00 */
[----:B-----5:R-:W1:Y:S01]  /*2b10*/  S2R R20, SR_CTAID.X ;  /* 0x0000000000147919 */ /* 0x020e620000002500 */
        /* <DEDUP_REMOVED lines=33> */
[----:B------:R-:W-:Y:S02]  /*2d30*/  IADD3.X R9, RZ, RZ, RZ, P4, !PT ;  /* 0x000000ffff097210 */ /* 0x000fe400027fe4ff */
        /* <DEDUP_REMOVED lines=56> */
[----:B----4-:R-:W-:-:S02]  /*30c0*/  @P3 MOV R3, R29 ;  /* 0x0000001d00033202 */ /* 0x010fc40000000f00 */
[----:B------:R-:W-:Y:S01]  /*30d0*/  FADD.FTZ R7, R7, R20 ;  /* 0x0000001407077221 */ /* 0x000fe20000010000 */
[----:B------:R-:W-:Y:S01]  /*30e0*/  @P3 IADD3.X R29, RZ, R29, RZ, P4, !PT ;  /* 0x0000001dff1d3210 */ /* 0x000fe200027fe4ff */
[----:B------:R-:W-:Y:S01]  /*30f0*/  FADD.FTZ R0, R0, R11 ;  /* 0x0000000b00007221 */ /* 0x000fe20000010000 */
[----:B------:R4:W-:Y:S01]  /*3100*/  @P3 STG.E desc[UR4][R2.64], R31 ;  /* 0x0000001f02003986 */ /* 0x0009e2000c101904 */
[----:B------:R-:W-:Y:S01]  /*3110*/  FADD.FTZ R6, RZ, R6 ;  /* 0x00000006ff067221 */ /* 0x000fe20000010000 */
[----:B------:R-:W-:Y:S01]  /*3120*/  FADD.FTZ R7, R7, R22 ;  /* 0x0000001607077221 */ /* 0x000fe20000010000 */
[----:B0-----:R-:W-:Y:S01]  /*3130*/  FADD.FTZ R0, R0, R15 ;  /* 0x0000000f00007221 */ /* 0x001fe20000010000 */
[----:B----4-:R-:W-:Y:S01]  /*3140*/  @P3 IMAD.MOV.U32 R2, RZ, RZ, R12 ;  /* 0x000000ffff023224 */ /* 0x010fe200078e000c */
[----:B------:R-:W-:Y:S02]  /*3150*/  @P3 MOV R3, R27 ;  /* 0x0000001b00033202 */ /* 0x000fe40000000f00 */
[----:B------:R-:W-:Y:S01]  /*3160*/  @P3 IADD3 R12, P5, R12, 0x200, RZ ;  /* 0x000002000c0c3810 */ /* 0x000fe20007fbe0ff */
[----:B-1----:R-:W-:-:S02]  /*3170*/  FADD.FTZ R13, R6, R13 ;  /* 0x0000000d060d7221 */ /* 0x002fc40000010000 */
        /* <DEDUP_REMOVED lines=13> */
[----:B------:R-:W-:Y:S01]  /*3250*/  @P1 IADD3 R12, P4, R12, 0x200, RZ ;  /* 0x000002000c0c1810 */ /* 0x000fe20007f9e0ff */
[----:B------:R0:W-:Y:S01]  /*3260*/  @P2 STG.E desc[UR4][R2.64], R7 ;  /* 0x0000000702002986 */ /* 0x0001e2000c101904 */
[----:B------:R-:W-:-:S03]  /*3270*/  @P2 IADD3.X R29, RZ, R29, RZ, P3, !PT ;  /* 0x0000001dff1d2210 */ /* 0x000fc60001ffe4ff */
[----:B------:R1:W-:Y:S01]  /*3280*/  @P2 STG.E desc[UR4][R4.64], R23 ;  /* 0x0000001704002986 */ /* 0x0003e2000c101904 */
[----:B0-----:R-:W-:Y:S01]  /*3290*/  @P1 IMAD.MOV.U32 R2, RZ, RZ, R24 ;  /* 0x000000ffff021224 */ /* 0x001fe200078e0018 */
[----:B------:R-:W-:Y:S02]  /*32a0*/  @P1 MOV R3, R29 ;  /* 0x0000001d00031202 */ /* 0x000fe40000000f00 */
[----:B------:R-:W-:Y:S01]  /*32b0*/  @P1 MOV R7, R27 ;  /* 0x0000001b00071202 */ /* 0x000fe20000000f00 */
[----:B------:R-:W-:Y:S01]  /*32c0*/  @P1 IMAD.X R27, RZ, RZ, R27, P4 ;  /* 0x000000ffff1b1224 */ /* 0x000fe200020e061b */
[----:B------:R-:W-:Y:S01]  /*32d0*/  @P1 IADD3 R24, P3, R24, 0x200, RZ ;  /* 0x0000020018181810 */ /* 0x000fe20007f7e0ff */
[----:B------:R0:W-:Y:S01]  /*32e0*/  @P1 STG.E desc[UR4][R2.64], R17 ;  /* 0x0000001102001986 */ /* 0x0001e2000c101904 */
[----:B-1----:R-:W-:Y:S02]  /*32f0*/  MOV R4, R12 ;  /* 0x0000000c00047202 */ /* 0x002fe40000000f00 */
[----:B------:R-:W-:Y:S01]  /*3300*/  @P1 IADD3.X R29, RZ, R29, RZ, P3, !PT ;  /* 0x0000001dff1d1210 */ /* 0x000fe20001ffe4ff */
[----:B------:R1:W-:Y:S01]  /*3310*/  @P1 STG.E desc[UR4][R6.64], R9 ;  /* 0x0000000906001986 */ /* 0x0003e2000c101904 */
[----:B------:R-:W-:-:S02]  /*3320*/  MOV R5, R27 ;  /* 0x0000001b00057202 */ /* 0x000fc40000000f00 */
[----:B0-----:R-:W-:Y:S02]  /*3330*/  MOV R2, R24 ;  /* 0x0000001800027202 */ /* 0x001fe40000000f00 */
[----:B------:R-:W-:Y:S01]  /*3340*/  MOV R3, R29 ;  /* 0x0000001d00037202 */ /* 0x000fe20000000f00 */
[----:B------:R-:W-:Y:S06]  /*3350*/  @!P0 EXIT ;  /* 0x000000000000894d */ /* 0x000fec0003800000 */
[----:B------:R-:W-:Y:S04]  /*3360*/  STG.E desc[UR4][R2.64], R19 ;  /* 0x0000001302007986 */ /* 0x000fe8000c101904 */
[----:B------:R-:W-:Y:S01]  /*3370*/  STG.E desc[UR4][R4.64], R25 ;  /* 0x0000001904007986 */ /* 0x000fe2000c101904 */
[----:B------:R-:W-:Y:S05]  /*3380*/  EXIT ;  /* 0x000000000000794d */ /* 0x000fea0003800000 */
.L_x_6772:
[----:B------:R-:W-:Y:S01]  /*3390*/  HFMA2.MMA R127, -RZ, RZ, 0, 5.9604644775390625e-08 ;  /* 0x00000001ff7f7435 */ /* 0x000fe200000001ff */
[----:B------:R-:W-:Y:S01]  /*33a0*/  BSSY B1, `(.L_x_6810) ;  /* 0x0000007000017945 */ /* 0x000fe20003800000 */
[----:B------:R-:W-:Y:S01]  /*33b0*/  IMAD.MOV.U32 R126, RZ, RZ, R106 ;  /* 0x000000ffff7e7224 */ /* 0x000fe200078e006a */
[----:B------:R-:W-:Y:S02]  /*33c0*/  MOV R128, 0x1f ;  /* 0x0000001f00807802 */ /* 0x000fe40000000f00 */
[----:B------:R-:W-:-:S07]  /*33d0*/  MOV R123, 0xffffffff ;  /* 0xffffffff007b7802 */ /* 0x000fce0000000f00 */
[----:B0-2--5:R-:W-:Y:S05]  /*33e0*/  WARPSYNC.COLLECTIVE R123, `(.L_x_6811) ;  /* 0x000000007b087348 */ /* 0x025fea0003c00000 */
[----:B------:R1:W3:Y:S02]  /*33f0*/  SHFL.BFLY P0, R125, R126, R127, R128 ;  /* 0x0c00007f7e7d7389 */ /* 0x0002e40000000080 */
[----:B0123-5:R-:W-:Y:S01]  /*3400*/  ENDCOLLECTIVE ;  /* 0x000000000000791b */ /* 0x02ffe20003800000 */
.L_x_6811:
[----:B------:R-:W-:Y:S05]  /*3410*/  BSYNC B1 ;  /* 0x0000000000017941 */ /* 0x000fea0003800000 */
.L_x_6810:
        /* <DEDUP_REMOVED lines=8> */
.L_x_6812:
[----:B------:R-:W-:Y:S01]  /*34a0*/  FADD.FTZ R107, R107, R106 ;  /* 0x0000006a6b6b7221 */ /* 0x000fe20000010000 */
[----:B------:R-:W-:-:S03]  /*34b0*/  HFMA2.MMA R127, -RZ, RZ, 0, 1.1920928955078125e-07 ;  /* 0x00000002ff7f7435 */ /* 0x000fc600000001ff */
[----:B------:R-:W-:Y:S01]  /*34c0*/  IMAD.MOV.U32 R126, RZ, RZ, R107 ;  /* 0x000000ffff7e7224 */ /* 0x000fe200078e006b */
[----:B------:R-:W-:-:S07]  /*34d0*/  MOV R117, R125 ;  /* 0x0000007d00757202 */ /* 0x000fce0000000f00 */
[----:B------:R-:W-:Y:S05]  /*34e0*/  WARPSYNC.COLLECTIVE R123, `(.L_x_6813) ;  /* 0x000000007b087348 */ /* 0x000fea0003c00000 */
[----:B------:R0:W1:Y:S02]  /*34f0*/  SHFL.BFLY P0, R125, R126, R127, R128 ;  /* 0x0c00007f7e7d7389 */ /* 0x0000640000000080 */
[----:B01----:R-:W-:Y:S01]  /*3500*/  ENDCOLLECTIVE ;  /* 0x000000000000791b */ /* 0x003fe20003800000 */
.L_x_6813:
[----:B------:R-:W-:-:S05]  /*3510*/  FADD.FTZ R117, R117, R124 ;  /* 0x0000007c75757221 */ /* 0x000fca0000010000 */
[----:B------:R-:W-:Y:S02]  /*3520*/  MOV R126, R117 ;  /* 0x00000075007e7202 */ /* 0x000fe40000000f00 */
[----:B------:R-:W-:-:S07]  /*3530*/  MOV R116, R125 ;  /* 0x0000007d00747202 */ /* 0x000fce0000000f00 */
[----:B------:R-:W-:Y:S05]  /*3540*/  WARPSYNC.COLLECTIVE R123, `(.L_x_6814) ;  /* 0x000000007b087348 */ /* 0x000fea0003c00000 */
[----:B------:R0:W1:Y:S02]  /*3550*/  SHFL.BFLY P0, R125, R126, R127, R128 ;  /* 0x0c00007f7e7d7389 */ /* 0x0000640000000080 */
[----:B01----:R-:W-:Y:S01]  /*3560*/  ENDCOLLECTIVE ;  /* 0x000000000000791b */ /* 0x003fe20003800000 */
.L_x_6814:
[----:B------:R-:W-:Y:S01]  /*3570*/  FADD.FTZ R116, R107, R116 ;  /* 0x000000746b747221 */ /* 0x000fe20000010000 */
[----:B------:R-:W-:-:S03]  /*3580*/  HFMA2.MMA R127, -RZ, RZ, 0, 2.384185791015625e-07 ;  /* 0x00000004ff7f7435 */ /* 0x000fc600000001ff */
[----:B------:R-:W-:Y:S01]  /*3590*/  IMAD.MOV.U32 R126, RZ, RZ, R116 ;  /* 0x000000ffff7e7224 */ /* 0x000fe200078e0074 */
[----:B------:R-:W-:-:S07]  /*35a0*/  MOV R118, R125 ;  /* 0x0000007d00767202 */ /* 0x000fce0000000f00 */
[----:B------:R-:W-:Y:S05]  /*35b0*/  WARPSYNC.COLLECTIVE R123, `(.L_x_6815) ;  /* 0x000000007b087348 */ /* 0x000fea0003c00000 */
[----:B------:R0:W1:Y:S02]  /*35c0*/  SHFL.BFLY P0, R125, R126, R127, R128 ;  /* 0x0c00007f7e7d7389 */ /* 0x0000640000000080 */
[----:B01----:R-:W-:Y:S01]  /*35d0*/  ENDCOLLECTIVE ;  /* 0x000000000000791b */ /* 0x003fe20003800000 */
.L_x_6815:
[----:B------:R-:W-:-:S05]  /*35e0*/  FADD.FTZ R118, R117, R118 ;  /* 0x0000007675767221 */ /* 0x000fca0000010000 */
[----:B------:R-:W-:Y:S02]  /*35f0*/  MOV R126, R118 ;  /* 0x00000076007e7202 */ /* 0x000fe40000000f00 */
[----:B------:R-:W-:-:S07]  /*3600*/  MOV R119, R125 ;  /* 0x0000007d00777202 */ /* 0x000fce0000000f00 */
[----:B------:R-:W-:Y:S05]  /*3610*/  WARPSYNC.COLLECTIVE R123, `(.L_x_6816) ;  /* 0x000000007b087348 */ /* 0x000fea0003c00000 */
[----:B------:R0:W1:Y:S02]  /*3620*/  SHFL.BFLY P0, R125, R126, R127, R128 ;  /* 0x0c00007f7e7d7389 */ /* 0x0000640000000080 */
[----:B01----:R-:W-:Y:S01]  /*3630*/  ENDCOLLECTIVE ;  /* 0x000000000000791b */ /* 0x003fe20003800000 */
.L_x_6816:
[----:B------:R-:W-:Y:S01]  /*3640*/  FADD.FTZ R119, R116, R119 ;  /* 0x0000007774777221 */ /* 0x000fe20000010000 */
[----:B------:R-:W-:-:S03]  /*3650*/  HFMA2.MMA R127, -RZ, RZ, 0, 4.76837158203125e-07 ;  /* 0x00000008ff7f7435 */ /* 0x000fc600000001ff */
[----:B------:R-:W-:Y:S01]  /*3660*/  IMAD.MOV.U32 R126, RZ, RZ, R119 ;  /* 0x000000ffff7e7224 */ /* 0x000fe200078e0077 */
[----:B------:R-:W-:-:S07]  /*3670*/  MOV R121, R125 ;  /* 0x0000007d00797202 */ /* 0x000fce0000000f00 */
[----:B------:R-:W-:Y:S05]  /*3680*/  WARPSYNC.COLLECTIVE R123, `(.L_x_6817) ;  /* 0x000000007b087348 */ /* 0x000fea0003c00000 */
[----:B------:R0:W1:Y:S02]  /*3690*/  SHFL.BFLY P0, R125, R126, R127, R128 ;  /* 0x0c00007f7e7d7389 */ /* 0x0000640000000080 */
[----:B01----:R-:W-:Y:S01]  /*36a0*/  ENDCOLLECTIVE ;  /* 0x000000000000791b */ /* 0x003fe20003800000 */
.L_x_6817:
[----:B------:R-:W-:-:S05]  /*36b0*/  FADD.FTZ R121, R118, R121 ;  /* 0x0000007976797221 */ /* 0x000fca0000010000 */
[----:B------:R-:W-:Y:S02]  /*36c0*/  MOV R126, R121 ;  /* 0x00000079007e7202 */ /* 0x000fe40000000f00 */
[----:B------:R-:W-:-:S07]  /*36d0*/  MOV R106, R125 ;  /* 0x0000007d006a7202 */ /* 0x000fce0000000f00 */
[----:B------:R-:W-:Y:S05]  /*36e0*/  WARPSYNC.COLLECTIVE R123, `(.L_x_6818) ;  /* 0x000000007b087348 */ /* 0x000fea0003c00000 */
[----:B------:R0:W1:Y:S02]  /*36f0*/  SHFL.BFLY P0, R125, R126, R127, R128 ;  /* 0x0c00007f7e7d7389 */ /* 0x0000640000000080 */
[----:B01----:R-:W-:Y:S01]  /*3700*/  ENDCOLLECTIVE ;  /* 0x000000000000791b */ /* 0x003fe20003800000 */
.L_x_6818:
[----:B------:R-:W-:Y:S01]  /*3710*/  FADD.FTZ R106, R119, R106 ;  /* 0x0000006a776a7221 */ /* 0x000fe20000010000 */
[----:B------:R-:W-:-:S03]  /*3720*/  HFMA2.MMA R127, -RZ, RZ, 0, 9.5367431640625e-07 ;  /* 0x00000010ff7f7435 */ /* 0x000fc600000001ff */
[----:B------:R-:W-:Y:S01]  /*3730*/  IMAD.MOV.U32 R126, RZ, RZ, R106 ;  /* 0x000000ffff7e7224 */ /* 0x000fe200078e006a */
[----:B------:R-:W-:-:S07]  /*3740*/  MOV R122, R125 ;  /* 0x0000007d007a7202 */ /* 0x000fce0000000f00 */
[----:B------:R-:W-:Y:S05]  /*3750*/  WARPSYNC.COLLECTIVE R123, `(.L_x_6819) ;  /* 0x000000007b087348 */ /* 0x000fea0003c00000 */
[----:B------:R0:W1:Y:S02]  /*3760*/  SHFL.BFLY P0, R125, R126, R127, R128 ;  /* 0x0c00007f7e7d7389 */ /* 0x0000640000000080 */
[----:B01----:R-:W-:Y:S01]  /*3770*/  ENDCOLLECTIVE ;  /* 0x000000000000791b */ /* 0x003fe20003800000 */
.L_x_6819:
[----:B------:R-:W-:-:S05]  /*3780*/  FADD.FTZ R122, R121, R122 ;  /* 0x0000007a797a7221 */ /* 0x000fca0000010000 */
[----:B------:R-:W-:Y:S02]  /*3790*/  MOV R126, R122 ;  /* 0x0000007a007e7202 */ /* 0x000fe40000000f00 */
[----:B------:R-:W-:-:S07]  /*37a0*/  MOV R107, R125 ;  /* 0x0000007d006b7202 */ /* 0x000fce0000000f00 */
[----:B------:R-:W-:Y:S05]  /*37b0*/  WARPSYNC.COLLECTIVE R123, `(.L_x_6820) ;  /* 0x000000007b087348 */ /* 0x000fea0003c00000 */
[----:B------:R0:W1:Y:S02]  /*37c0*/  SHFL.BFLY P0, R125, R126, R127, R128 ;  /* 0x0c00007f7e7d7389 */ /* 0x0000640000000080 */
[----:B01----:R-:W-:Y:S01]  /*37d0*/  ENDCOLLECTIVE ;  /* 0x000000000000791b */ /* 0x003fe20003800000 */
.L_x_6820:
[----:B------:R-:W-:Y:S01]  /*37e0*/  MOV R117, R125 ;  /* 0x0000007d00757202 */ /* 0x000fe20000000f00 */
[----:B------:R-:W-:Y:S06]  /*37f0*/  BRA `(.L_x_6821) ;  /* 0xffffffd800d47947 */ /* 0x000fec000383ffff */
.L_x_6822:
        /* <DEDUP_REMOVED lines=16> */
.L_x_9223:


//--------------------- .text._ZN10layer_norm22ln_bwd_finalize_kernelINS_22Kernel_traits_finalizeILj512Ef6__halffS2_fjLb0ELj1024ELj4ENS_18Kernel_traits_baseILj512EfS2_fS2_fjLj1024EEEEELb0ELb1EEEvNS_9BwdParamsE --------------------------
	.section	.text._ZN10layer_norm22ln_bwd_finalize_kernelINS_22Kernel_traits_finalizeILj512Ef6__halffS2_fjLb0ELj1024ELj4ENS_18Kernel_traits_baseILj512EfS2_fS2_fjLj1024EEEEELb0ELb1EEEvNS_9BwdParamsE,"ax",@progbits
	.align	128
        .global         _ZN10layer_norm22ln_bwd_finalize_kernelINS_22Kernel_traits_finalizeILj512Ef6__halffS2_fjLb0ELj1024ELj4ENS_18Kernel_traits_baseILj512EfS2_fS2_fjLj1024EEEEELb0ELb1EEEvNS_9BwdParamsE
        .type           _ZN10layer_norm22ln_bwd_finalize_kernelINS_22Kernel_traits_finalizeILj512Ef6__halffS2_fjLb0ELj1024ELj4ENS_18Kernel_traits_baseILj512EfS2_fS2_fjLj1024EEEEELb0ELb1EEEvNS_9BwdParamsE,@function
        .size           _ZN10layer_norm22ln_bwd_finalize_kernelINS_22Kernel_traits_finalizeILj512Ef6__halffS2_fjLb0ELj1024ELj4ENS_18Kernel_traits_baseILj512EfS2_fS2_fjLj1024EEEEELb0ELb1EEEvNS_9BwdParamsE,(.L_x_9224 - _ZN10layer_norm22ln_bwd_finalize_kernelINS_22Kernel_traits_finalizeILj512Ef6__halffS2_fjLb0ELj1024ELj4ENS_18Kernel_traits_baseILj512EfS2_fS2_fjLj1024EEEEELb0ELb1EEEvNS_9BwdParamsE)
        .other          _ZN10layer_norm22ln_bwd_finalize_kernelINS_22Kernel_traits_finalizeILj512Ef6__halffS2_fjLb0ELj1024ELj4ENS_18Kernel_traits_baseILj512EfS2_fS2_fjLj1024EEEEELb0ELb1EEEvNS_9BwdParamsE,@"STO_CUDA_ENTRY STV_DEFAULT"
_ZN10layer_norm22ln_bwd_finalize_kernelINS_22Kernel_traits_finalizeILj512Ef6__halffS2_fjLb0ELj1024ELj4ENS_18Kernel_traits_baseILj512EfS2_fS2_fjLj1024EEEEELb0ELb1EEEvNS_9BwdParamsE:
.text._ZN10layer_norm22ln_bwd_finalize_kernelINS_22Kernel_traits_finalizeILj512Ef6__halffS2_fjLb0ELj1024ELj4ENS_18Kernel_traits_baseILj512EfS2_fS2_fjLj1024EEEEELb0ELb1EEEvNS_9BwdParamsE:
        /* <DEDUP_REMOVED lines=26> */
.L_x_6832:
        /* <DEDUP_REMOVED lines=31> */
.L_x_6827:
        /* <DEDUP_REMOVED lines=34> */
.L_x_6826:
[----:B------:R-:W-:Y:S05]  /*05b0*/  BSYNC B1 ;  /* 0x0000000000017941 */ /* 0x000fea0003800000 */
.L_x_6825:
        /* <DEDUP_REMOVED lines=25> */
.L_x_6829:
[----:B------:R-:W-:Y:S05]  /*0750*/  BSYNC B1 ;  /* 0x0000000000017941 */ /* 0x000fea0003800000 */
.L_x_6828:
        /* <DEDUP_REMOVED lines=12> */
.L_x_6824:
[----:B------:R-:W-:Y:S05]  /*0820*/  BSYNC B0 ;  /* 0x0000000000007941 */ /* 0x000fea0003800000 */
.L_x_6823:
        /* <DEDUP_REMOVED lines=29> */
.L_x_6843:
[----:B------:R-:W-:Y:S01]  /*0a00*/  @!P1 SHF.R.U32.HI R12, RZ, 0x3, R0 ;  /* 0x00000003ff0c9819 */ /* 0x000fe20000011600 */
[----:B----4-:R-:W-:Y:S01]  /*0a10*/  FADD.FTZ R14, R9, R14 ;  /* 0x0000000e090e7221 */ /* 0x010fe20000010000 */
[----:B---3--:R-:W-:Y:S02]  /*0a20*/  FADD.FTZ R11, R10, R11 ;  /* 0x0000000b0a0b7221 */ /* 0x008fe40000010000 */
[----:B------:R-:W-:-:S05]  /*0a30*/  @!P1 LOP3.LUT R12, R12, 0x1ffffffc, RZ, 0xc0, !PT ;  /* 0x1ffffffc0c0c9812 */ /* 0x000fca00078ec0ff */
[----:B------:R3:W-:Y:S04]  /*0a40*/  @!P1 STS [R12+UR4+0x2000], R14 ;  /* 0x0020000e0c009988 */ /* 0x0007e80008000804 */
[----:B------:R3:W-:Y:S02]  /*0a50*/  @!P1 STS [R12+UR4+0x2080], R11 ;  /* 0x0020800b0c009988 */ /* 0x0007e40008000804 */
.L_x_6830:
        /* <DEDUP_REMOVED lines=15> */
.L_x_6831:
[----:B------:R-:W-:Y:S01]  /*0b50*/  HFMA2.MMA R19, -RZ, RZ, 0, 5.9604644775390625e-08 ;  /* 0x00000001ff137435 */ /* 0x000fe200000001ff */
[----:B0--3--:R-:W-:Y:S01]  /*0b60*/  MOV R20, R10 ;  /* 0x0000000a00147202 */ /* 0x009fe20000000f00 */
[----:B------:R-:W-:Y:S01]  /*0b70*/  IMAD.MOV.U32 R22, RZ, RZ, 0x1f ;  /* 0x0000001fff167424 */ /* 0x000fe200078e00ff */
[----:B------:R-:W-:-:S08]  /*0b80*/  MOV R17, 0xffffffff ;  /* 0xffffffff00117802 */ /* 0x000fd00000000f00 */
[----:B-12---:R-:W-:Y:S05]  /*0b90*/  WARPSYNC.COLLECTIVE R17, `(.L_x_6833) ;  /* 0x0000000011087348 */ /* 0x006fea0003c00000 */
[----:B------:R0:W3:Y:S02]  /*0ba0*/  SHFL.BFLY P2, R18, R20, R19, R22 ;  /* 0x0c00001314127389 */ /* 0x0000e40000040016 */
[----:B0123--:R-:W-:Y:S01]  /*0bb0*/  ENDCOLLECTIVE ;  /* 0x000000000000791b */ /* 0x00ffe20003800000 */
.L_x_6833:
[----:B------:R-:W-:Y:S01]  /*0bc0*/  HFMA2.MMA R19, -RZ, RZ, 0, 1.1920928955078125e-07 ;  /* 0x00000002ff137435 */ /* 0x000fe200000001ff */
[----:B------:R-:W-:-:S05]  /*0bd0*/  MOV R11, R18 ;  /* 0x00000012000b7202 */ /* 0x000fca0000000f00 */
[----:B------:R-:W-:-:S05]  /*0be0*/  FADD.FTZ R11, R10, R11 ;  /* 0x0000000b0a0b7221 */ /* 0x000fca0000010000 */
[----:B------:R-:W-:-:S07]  /*0bf0*/  MOV R20, R11 ;  /* 0x0000000b00147202 */ /* 0x000fce0000000f00 */
[----:B------:R-:W-:Y:S05]  /*0c00*/  WARPSYNC.COLLECTIVE R17, `(.L_x_6834) ;  /* 0x0000000011087348 */ /* 0x000fea0003c00000 */
[----:B------:R0:W1:Y:S02]  /*0c10*/  SHFL.BFLY P2, R18, R20, R19, R22 ;  /* 0x0c00001314127389 */ /* 0x0000640000040016 */
[----:B01----:R-:W-:Y:S01]  /*0c20*/  ENDCOLLECTIVE ;  /* 0x000000000000791b */ /* 0x003fe20003800000 */
.L_x_6834:
[----:B------:R-:W-:Y:S01]  /*0c30*/  HFMA2.MMA R19, -RZ, RZ, 0, 2.384185791015625e-07 ;  /* 0x00000004ff137435 */ /* 0x000fe200000001ff */
[----:B------:R-:W-:-:S04]  /*0c40*/  IMAD.MOV.U32 R12, RZ, RZ, R18 ;  /* 0x000000ffff0c7224 */ /* 0x000fc800078e0012 */
[----:B------:R-:W-:-:S05]  /*0c50*/  FADD.FTZ R12, R11, R12 ;  /* 0x0000000c0b0c7221 */ /* 0x000fca0000010000 */
[----:B------:R-:W-:-:S07]  /*0c60*/  MOV R20, R12 ;  /* 0x0000000c00147202 */ /* 0x000fce0000000f00 */
[----:B------:R-:W-:Y:S05]  /*0c70*/  WARPSYNC.COLLECTIVE R17, `(.L_x_6835) ;  /* 0x0000000011087348 */ /* 0x000fea0003c00000 */
[----:B------:R0:W1:Y:S02]  /*0c80*/  SHFL.BFLY P2, R18, R20, R19, R22 ;  /* 0x0c00001314127389 */ /* 0x0000640000040016 */
[----:B01----:R-:W-:Y:S01]  /*0c90*/  ENDCOLLECTIVE ;  /* 0x000000000000791b */ /* 0x003fe20003800000 */
.L_x_6835:
[----:B------:R-:W-:Y:S01]  /*0ca0*/  IMAD.MOV.U32 R19, RZ, RZ, 0x8 ;  /* 0x00000008ff137424 */ /* 0x000fe200078e00ff */
[----:B------:R-:W-:-:S05]  /*0cb0*/  MOV R13, R18 ;  /* 0x00000012000d7202 */ /* 0x000fca0000000f00 */
[----:B------:R-:W-:-:S05]  /*0cc0*/  FADD.FTZ R13, R12, R13 ;  /* 0x0000000d0c0d7221 */ /* 0x000fca0000010000 */
[----:B------:R-:W-:-:S07]  /*0cd0*/  MOV R20, R13 ;  /* 0x0000000d00147202 */ /* 0x000fce0000000f00 */
[----:B------:R-:W-:Y:S05]  /*0ce0*/  WARPSYNC.COLLECTIVE R17, `(.L_x_6836) ;  /* 0x0000000011087348 */ /* 0x000fea0003c00000 */
[----:B------:R0:W1:Y:S02]  /*0cf0*/  SHFL.BFLY P2, R18, R20, R19, R22 ;  /* 0x0c00001314127389 */ /* 0x0000640000040016 */
[----:B01----:R-:W-:Y:S01]  /*0d00*/  ENDCOLLECTIVE ;  /* 0x000000000000791b */ /* 0x003fe20003800000 */
.L_x_6836:
[----:B------:R-:W-:Y:S01]  /*0d10*/  HFMA2.MMA R19, -RZ, RZ, 0, 9.5367431640625e-07 ;  /* 0x00000010ff137435 */ /* 0x000fe200000001ff */
[----:B------:R-:W-:-:S05]  /*0d20*/  MOV R10, R18 ;  /* 0x00000012000a7202 */ /* 0x000fca0000000f00 */
[----:B------:R-:W-:-:S05]  /*0d30*/  FADD.FTZ R10, R13, R10 ;  /* 0x0000000a0d0a7221 */ /* 0x000fca0000010000 */
[----:B------:R-:W-:-:S07]  /*0d40*/  MOV R20, R10 ;  /* 0x0000000a00147202 */ /* 0x000fce0000000f00 */
[----:B------:R-:W-:Y:S05]  /*0d50*/  WARPSYNC.COLLECTIVE R17, `(.L_x_6837) ;  /* 0x0000000011087348 */ /* 0x000fea0003c00000 */
[----:B------:R0:W1:Y:S02]  /*0d60*/  SHFL.BFLY P2, R18, R20, R19, R22 ;  /* 0x0c00001314127389 */ /* 0x0000640000040016 */
[----:B01----:R-:W-:Y:S01]  /*0d70*/  ENDCOLLECTIVE ;  /* 0x000000000000791b */ /* 0x003fe20003800000 */
.L_x_6837:
[----:B------:R-:W-:Y:S01]  /*0d80*/  HFMA2.MMA R19, -RZ, RZ, 0, 5.9604644775390625e-08 ;  /* 0x00000001ff137435 */ /* 0x000fe200000001ff */
[----:B------:R-:W-:Y:S01]  /*0d90*/  IMAD.MOV.U32 R20, RZ, RZ, R9 ;  /* 0x000000ffff147224 */ /* 0x000fe200078e0009 */
[----:B------:R-:W-:-:S09]  /*0da0*/  MOV R11, R18 ;  /* 0x00000012000b7202 */ /* 0x000fd20000000f00 */
[----:B------:R-:W-:Y:S05]  /*0db0*/  WARPSYNC.COLLECTIVE R17, `(.L_x_6838) ;  /* 0x0000000011087348 */ /* 0x000fea0003c00000 */
[----:B------:R0:W1:Y:S02]  /*0dc0*/  SHFL.BFLY P2, R18, R20, R19, R22 ;  /* 0x0c00001314127389 */ /* 0x0000640000040016 */
[----:B01----:R-:W-:Y:S01]  /*0dd0*/  ENDCOLLECTIVE ;  /* 0x000000000000791b */ /* 0x003fe20003800000 */
.L_x_6838:
[----:B------:R-:W-:Y:S01]  /*0de0*/  HFMA2.MMA R19, -RZ, RZ, 0, 1.1920928955078125e-07 ;  /* 0x00000002ff137435 */ /* 0x000fe200000001ff */
[----:B------:R-:W-:-:S05]  /*0df0*/  MOV R12, R18 ;  /* 0x00000012000c7202 */ /* 0x000fca0000000f00 */
[----:B------:R-:W-:-:S05]  /*0e00*/  FADD.FTZ R14, R9, R12 ;  /* 0x0000000c090e7221 */ /* 0x000fca0000010000 */
[----:B------:R-:W-:-:S07]  /*0e10*/  MOV R20, R14 ;  /* 0x0000000e00147202 */ /* 0x000fce0000000f00 */
[----:B------:R-:W-:Y:S05]  /*0e20*/  WARPSYNC.COLLECTIVE R17, `(.L_x_6839) ;  /* 0x0000000011087348 */ /* 0x000fea0003c00000 */
[----:B------:R0:W1:Y:S02]  /*0e30*/  SHFL.BFLY P2, R18, R20, R19, R22 ;  /* 0x0c00001314127389 */ /* 0x0000640000040016 */
[----:B01----:R-:W-:Y:S01]  /*0e40*/  ENDCOLLECTIVE ;  /* 0x000000000000791b */ /* 0x003fe20003800000 */
.L_x_6839:
[----:B------:R-:W-:Y:S01]  /*0e50*/  HFMA2.MMA R19, -RZ, RZ, 0, 2.384185791015625e-07 ;  /* 0x00000004ff137435 */ /* 0x000fe200000001ff */
[----:B------:R-:W-:-:S04]  /*0e60*/  IMAD.MOV.U32 R13, RZ, RZ, R18 ;  /* 0x000000ffff0d7224 */ /* 0x000fc800078e0012 */
[----:B------:R-:W-:-:S05]  /*0e70*/  FADD.FTZ R15, R14, R13 ;  /* 0x0000000d0e0f7221 */ /* 0x000fca0000010000 */
[----:B------:R-:W-:-:S07]  /*0e80*/  MOV R20, R15 ;  /* 0x0000000f00147202 */ /* 0x000fce0000000f00 */
[----:B------:R-:W-:Y:S05]  /*0e90*/  WARPSYNC.COLLECTIVE R17, `(.L_x_6840) ;  /* 0x0000000011087348 */ /* 0x000fea0003c00000 */
[----:B------:R0:W1:Y:S02]  /*0ea0*/  SHFL.BFLY P2, R18, R20, R19, R22 ;  /* 0x0c00001314127389 */ /* 0x0000640000040016 */
[----:B01----:R-:W-:Y:S01]  /*0eb0*/  ENDCOLLECTIVE ;  /* 0x000000000000791b */ /* 0x003fe20003800000 */
.L_x_6840:
[----:B------:R-:W-:Y:S01]  /*0ec0*/  IMAD.MOV.U32 R19, RZ, RZ, 0x8 ;  /* 0x00000008ff137424 */ /* 0x000fe200078e00ff */
[----:B------:R-:W-:-:S05]  /*0ed0*/  MOV R16, R18 ;  /* 0x0000001200107202 */ /* 0x000fca0000000f00 */
[----:B------:R-:W-:-:S05]  /*0ee0*/  FADD.FTZ R16, R15, R16 ;  /* 0x000000100f107221 */ /* 0x000fca0000010000 */
[----:B------:R-:W-:-:S07]  /*0ef0*/  MOV R20, R16 ;  /* 0x0000001000147202 */ /* 0x000fce0000000f00 */
[----:B------:R-:W-:Y:S05]  /*0f00*/  WARPSYNC.COLLECTIVE R17, `(.L_x_6841) ;  /* 0x0000000011087348 */ /* 0x000fea0003c00000 */
[----:B------:R0:W1:Y:S02]  /*0f10*/  SHFL.BFLY P2, R18, R20, R19, R22 ;  /* 0x0c00001314127389 */ /* 0x0000640000040016 */
[----:B01----:R-:W-:Y:S01]  /*0f20*/  ENDCOLLECTIVE ;  /* 0x000000000000791b */ /* 0x003fe20003800000 */
.L_x_6841:
[----:B------:R-:W-:Y:S01]  /*0f30*/  HFMA2.MMA R19, -RZ, RZ, 0, 9.5367431640625e-07 ;  /* 0x00000010ff137435 */ /* 0x000fe200000001ff */
[----:B------:R-:W-:-:S05]  /*0f40*/  MOV R9, R18 ;  /* 0x0000001200097202 */ /* 0x000fca0000000f00 */
[----:B------:R-:W-:-:S05]  /*0f50*/  FADD.FTZ R9, R16, R9 ;  /* 0x0000000910097221 */ /* 0x000fca0000010000 */
[----:B------:R-:W-:-:S07]  /*0f60*/  MOV R20, R9 ;  /* 0x0000000900147202 */ /* 0x000fce0000000f00 */
[----:B------:R-:W-:Y:S05]  /*0f70*/  WARPSYNC.COLLECTIVE R17, `(.L_x_6842) ;  /* 0x0000000011087348 */ /* 0x000fea0003c00000 */
[----:B------:R0:W1:Y:S02]  /*0f80*/  SHFL.BFLY P2, R18, R20, R19, R22 ;  /* 0x0c00001314127389 */ /* 0x0000640000040016 */
[----:B01----:R-:W-:Y:S01]  /*0f90*/  ENDCOLLECTIVE ;  /* 0x000000000000791b */ /* 0x003fe20003800000 */
.L_x_6842:
[----:B------:R-:W-:Y:S01]  /*0fa0*/  MOV R14, R18 ;  /* 0x00000012000e7202 */ /* 0x000fe20000000f00 */
[----:B------:R-:W-:Y:S06]  /*0fb0*/  BRA `(.L_x_6843) ;  /* 0xfffffff800907947 */ /* 0x000fec000383ffff */
.L_x_6844:
        /* <DEDUP_REMOVED lines=12> */
.L_x_9224:


//--------------------- .text._ZN10layer_norm13ln_bwd_kernelINS_13Kernel_traitsIf6__halffS2_fjLj512ELj1ELj4ELj1ELj16ENS_18Kernel_traits_baseILj512EfS2_fS2_fjLj128EEEEELb1ELb0ELb1ELb1EEEvNS_9BwdParamsE --------------------------
	.section	.text._ZN10layer_norm13ln_bwd_kernelINS_13Kernel_traitsIf6__halffS2_fjLj512ELj1ELj4ELj1ELj16ENS_18Kernel_traits_baseILj512EfS2_fS2_fjLj128EEEEELb1ELb0ELb1ELb1EEEvNS_9BwdParamsE,"ax",@progbits
	.align	128
        .global         _ZN10layer_norm13ln_bwd_kernelINS_13Kernel_traitsIf6__halffS2_fjLj512ELj1ELj4ELj1ELj16ENS_18Kernel_traits_baseILj512EfS2_fS2_fjLj128EEEEELb1ELb0ELb1ELb1EEEvNS_9BwdParamsE
        .type           _ZN10layer_norm13ln_bwd_kernelINS_13Kernel_traitsIf6__halffS2_fjLj512ELj1ELj4ELj1ELj16ENS_18Kernel_traits_baseILj512EfS2_fS2_fjLj128EEEEELb1ELb0ELb1ELb1EEEvNS_9BwdParamsE,@function
        .size           _ZN10layer_norm13ln_bwd_kernelINS_13Kernel_traitsIf6__halffS2_fjLj512ELj1ELj4ELj1ELj16ENS_18Kernel_traits_baseILj512EfS2_fS2_fjLj128EEEEELb1ELb0ELb1ELb1EEEvNS_9BwdParamsE,(.L_x_9225 - _ZN10layer_norm13ln_bwd_kernelINS_13Kernel_traitsIf6__halffS2_fjLj512ELj1ELj4ELj1ELj16ENS_18Kernel_traits_baseILj512EfS2_fS2_fjLj128EEEEELb1ELb0ELb1ELb1EEEvNS_9BwdParamsE)
        .other          _ZN10layer_norm13ln_bwd_kernelINS_13Kernel_traitsIf6__halffS2_fjLj512ELj1ELj4ELj1ELj16ENS_18Kernel_traits_baseILj512EfS2_fS2_fjLj128EEEEELb1ELb0ELb1ELb1EEEvNS_9BwdParamsE,@"STO_CUDA_ENTRY STV_DEFAULT"
_ZN10layer_norm13ln_bwd_kernelINS_13Kernel_traitsIf6__halffS2_fjLj512ELj1ELj4ELj1ELj16ENS_18Kernel_traits_baseILj512EfS2_fS2_fjLj128EEEEELb1ELb0ELb1ELb1EEEvNS_9BwdParamsE:
.text._ZN10layer_norm13ln_bwd_kernelINS_13Kernel_traitsIf6__halffS2_fjLj512ELj1ELj4ELj1ELj16ENS_18Kernel_traits_baseILj512EfS2_fS2_fjLj128EEEEELb1ELb0ELb1ELb1EEEvNS_9BwdParamsE:
        /* <DEDUP_REMOVED lines=29> */
.L_x_6846:
        /* <DEDUP_REMOVED lines=27> */
.L_x_6884:
        /* <DEDUP_REMOVED lines=25> */
[----:B------:R-:W-:Y:S02]  /*0510*/  MOV R8, UR10 ;  /* 0x0000000a00087c02 */ /* 0x000fe40008000f00 */
[----:B------:R-:W-:Y:S02]  /*0520*/  MOV R9, UR11 ;  /* 0x0000000b00097c02 */ /* 0x000fe40008000f00 */
[----:B------:R-:W-:-:S04]  /*0530*/  ISETP.NE.U32.AND P0, PT, R8, RZ, PT ;  /* 0x000000ff0800720c */ /* 0x000fc80003f05070 */
[----:B------:R-:W-:-:S03]  /*0540*/  ISETP.NE.AND.EX P0, PT, R9, RZ, PT, P0 ;  /* 0x000000ff0900720c */ /* 0x000fc60003f05300 */
        /* <DEDUP_REMOVED lines=10> */
[----:B------:R1:W5:Y:S01]  /*05f0*/  @P0 LDG.E.128 R20, desc[UR4][R98.64+0x10] ;  /* 0x0000100462140981 */ /* 0x000362000c1e1d00 */
[C---:B------:R-:W-:Y:S01]  /*0600*/  IADD3 R103, R97.reuse, 0x20, RZ ;  /* 0x0000002061677810 */ /* 0x040fe20007ffe0ff */
[----:B0-----:R-:W-:-:S04]  /*0610*/  IMAD.WIDE.U32 R96, R97, 0x8, R122 ;  /* 0x0000000861607825 */ /* 0x001fc800078e007a */
[----:B------:R-:W-:Y:S02]  /*0620*/  IMAD.WIDE.U32 R122, R103, 0x8, R122 ;  /* 0x00000008677a7825 */ /* 0x000fe400078e007a */
[----:B------:R-:W5:Y:S04]  /*0630*/  LDG.E.64 R96, desc[UR4][R96.64] ;  /* 0x0000000460607981 */ /* 0x000f68000c1e1b00 */
[----:B------:R-:W5:Y:S01]  /*0640*/  LDG.E.64 R122, desc[UR4][R122.64] ;  /* 0x000000047a7a7981 */ /* 0x000f62000c1e1b00 */
[----:B------:R-:W-:Y:S01]  /*0650*/  CS2R R102, SRZ ;  /* 0x0000000000667805 */ /* 0x000fe2000001ff00 */
[----:B-1----:R-:W-:Y:S06]  /*0660*/  BRA `(.L_x_6850) ;  /* 0x0000000800ac7947 */ /* 0x002fec0003800000 */
.L_x_6849:
        /* <DEDUP_REMOVED lines=10> */
[----:B0-----:R-:W-:-:S04]  /*0710*/  IMAD.WIDE.U32 R10, R139, 0x20, R96 ;  /* 0x000000208b0a7825 */ /* 0x001fc800078e0060 */
[----:B------:R-:W-:Y:S01]  /*0720*/  IMAD.WIDE.U32 R96, R7, 0x20, R96 ;  /* 0x0000002007607825 */ /* 0x000fe200078e0060 */
[----:B------:R-:W2:Y:S03]  /*0730*/  LDG.E.128 R112, desc[UR4][R10.64] ;  /* 0x000000040a707981 */ /* 0x000ea6000c1e1d00 */
[C---:B---3--:R-:W-:Y:S01]  /*0740*/  IMAD.WIDE.U32 R116, R3.reuse, 0x10, R16 ;  /* 0x0000001003747825 */ /* 0x048fe200078e0010 */
[----:B------:R0:W3:Y:S01]  /*0750*/  LDG.E.128 R108, desc[UR4][R10.64+0x10] ;  /* 0x000010040a6c7981 */ /* 0x0000e2000c1e1d00 */
[----:B------:R-:W-:-:S03]  /*0760*/  IADD3 R3, R3, 0x20, RZ ;  /* 0x0000002003037810 */ /* 0x000fc60007ffe0ff */
[----:B------:R-:W3:Y:S04]  /*0770*/  LDG.E.128 R12, desc[UR4][R96.64+0x10] ;  /* 0x00001004600c7981 */ /* 0x000ee8000c1e1d00 */
[----:B------:R-:W3:Y:S01]  /*0780*/  LDG.E.128 R116, desc[UR4][R116.64] ;  /* 0x0000000474747981 */ /* 0x000ee2000c1e1d00 */
[----:B------:R-:W-:Y:S01]  /*0790*/  IMAD.WIDE.U32 R16, R3, 0x10, R16 ;  /* 0x0000001003107825 */ /* 0x000fe200078e0010 */
[C---:B-----5:R-:W-:Y:S02]  /*07a0*/  ISETP.GE.AND P5, PT, R134.reuse, 0x1, PT ;  /* 0x000000018600780c */ /* 0x060fe40003fa6270 */
[----:B------:R4:W3:Y:S04]  /*07b0*/  LDG.E.128 R104, desc[UR4][R96.64] ;  /* 0x0000000460687981 */ /* 0x0008e8000c1e1d00 */
[----:B------:R-:W3:Y:S07]  /*07c0*/  LDG.E.128 R16, desc[UR4][R16.64] ;  /* 0x0000000410107981 */ /* 0x000eee000c1e1d00 */
[----:B-1----:R-:W-:-:S05]  /*07d0*/  @P5 IADD3 R8, R134, -0x1, RZ ;  /* 0xffffffff86085810 */ /* 0x002fca0007ffe0ff */
[----:B------:R-:W-:-:S05]  /*07e0*/  @P5 IMAD R3, R8, R137, RZ ;  /* 0x0000008908035224 */ /* 0x000fca00078e02ff */
[----:B------:R-:W-:-:S04]  /*07f0*/  @P5 SHF.R.S32.HI R120, RZ, 0x1f, R3 ;  /* 0x0000001fff785819 */ /* 0x000fc80000011403 */
[----:B------:R-:W-:Y:S02]  /*0800*/  @P5 LEA.HI R120, R120, R3, RZ, 0x3 ;  /* 0x0000000378785211 */ /* 0x000fe400078f18ff */
[----:B------:R-:W-:Y:S02]  /*0810*/  MOV R3, RZ ;  /* 0x000000ff00037202 */ /* 0x000fe40000000f00 */
        /* <DEDUP_REMOVED lines=15> */
[----:B--2---:R-:W-:-:S05]  /*0910*/  FSEL R103, R102, RZ, !P0 ;  /* 0x000000ff66677208 */ /* 0x004fca0004000000 */
[C---:B------:R-:W-:Y:S01]  /*0920*/  FADD.FTZ R3, -R103.reuse, R112 ;  /* 0x0000007067037221 */ /* 0x040fe20000010100 */
[C---:B------:R-:W-:Y:S01]  /*0930*/  FADD.FTZ R11, -R103.reuse, R113 ;  /* 0x00000071670b7221 */ /* 0x040fe20000010100 */
[C---:B------:R-:W-:Y:S01]  /*0940*/  FADD.FTZ R121, -R103.reuse, R114 ;  /* 0x0000007267797221 */ /* 0x040fe20000010100 */
[C---:B---3--:R-:W-:Y:S01]  /*0950*/  FADD.FTZ R109, -R103.reuse, R109 ;  /* 0x0000006d676d7221 */ /* 0x048fe20000010100 */
[C---:B------:R-:W-:Y:S01]  /*0960*/  FADD.FTZ R125, -R103.reuse, R115 ;  /* 0x00000073677d7221 */ /* 0x040fe20000010100 */
[C---:B------:R-:W-:Y:S01]  /*0970*/  FMUL.FTZ R3, R6.reuse, R3 ;  /* 0x0000000306037220 */ /* 0x040fe20000410000 */
[C---:B------:R-:W-:Y:S01]  /*0980*/  FMUL.FTZ R10, R6.reuse, R11 ;  /* 0x0000000b060a7220 */ /* 0x040fe20000410000 */
[----:B------:R-:W-:Y:S01]  /*0990*/  FADD.FTZ R147, -R103, R14 ;  /* 0x0000000e67937221 */ /* 0x000fe20000010100 */
[----:B------:R-:W-:Y:S02]  /*09a0*/  HADD2.F32 R113, -RZ, R116.H0_H0 ;  /* 0x20000074ff717230 */ /* 0x000fe40000004100 */
[----:B------:R-:W-:Y:S01]  /*09b0*/  FMUL.FTZ R14, R6, R109 ;  /* 0x0000006d060e7220 */ /* 0x000fe20000410000 */
[----:B------:R-:W-:-:S02]  /*09c0*/  HADD2.F32 R115, -RZ, R117.H0_H0 ;  /* 0x20000075ff737230 */ /* 0x000fc40000004100 */
[----:B------:R-:W-:Y:S02]  /*09d0*/  HADD2.F32 R114, -RZ, R117.H1_H1 ;  /* 0x30000075ff727230 */ /* 0x000fe40000004100 */
[----:B------:R-:W-:Y:S01]  /*09e0*/  FADD.FTZ R117, -R103, R108 ;  /* 0x0000006c67757221 */ /* 0x000fe20000010100 */
[----:B------:R-:W-:Y:S02]  /*09f0*/  HADD2.F32 R120, -RZ, R118.H1_H1 ;  /* 0x30000076ff787230 */ /* 0x000fe40000004100 */
[----:B------:R-:W-:Y:S01]  /*0a00*/  FMUL.FTZ R11, R6, R121 ;  /* 0x00000079060b7220 */ /* 0x000fe20000410000 */
[----:B------:R-:W-:Y:S02]  /*0a10*/  HADD2.F32 R112, -RZ, R116.H1_H1 ;  /* 0x30000074ff707230 */ /* 0x000fe40000004100 */
[-C--:B------:R-:W-:Y:S01]  /*0a20*/  FMUL.FTZ R108, R48, R113.reuse ;  /* 0x00000071306c7220 */ /* 0x080fe20000410000 */
[----:B------:R-:W-:Y:S01]  /*0a30*/  FFMA.FTZ R52, R3, R113, R52 ;  /* 0x0000007103347223 */ /* 0x000fe20000010034 */
[----:B------:R-:W-:Y:S01]  /*0a40*/  FADD.FTZ R68, R68, R113 ;  /* 0x0000007144447221 */ /* 0x000fe20000010000 */
[----:B------:R-:W-:Y:S01]  /*0a50*/  FADD.FTZ R129, -R103, R110 ;  /* 0x0000006e67817221 */ /* 0x000fe20000010100 */
[----:B------:R-:W-:Y:S01]  /*0a60*/  FADD.FTZ R73, R73, R120 ;  /* 0x0000007849497221 */ /* 0x000fe20000010000 */
[-C--:B------:R-:W-:Y:S01]  /*0a70*/  FFMA.FTZ R57, R14, R120.reuse, R57 ;  /* 0x000000780e397223 */ /* 0x080fe20000010039 */
[----:B------:R-:W-:Y:S01]  /*0a80*/  FMUL.FTZ R113, R45, R120 ;  /* 0x000000782d717220 */ /* 0x000fe20000410000 */
[----:B------:R-:W-:Y:S01]  /*0a90*/  FMUL.FTZ R109, R49, R112 ;  /* 0x00000070316d7220 */ /* 0x000fe20000410000 */
[-C--:B------:R-:W-:Y:S01]  /*0aa0*/  FFMA.FTZ R54, R11, R115.reuse, R54 ;  /* 0x000000730b367223 */ /* 0x080fe20000010036 */
[----:B------:R-:W-:Y:S01]  /*0ab0*/  FADD.FTZ R70, R70, R115 ;  /* 0x0000007346467221 */ /* 0x000fe20000010000 */
[----:B------:R-:W-:Y:S01]  /*0ac0*/  FMUL.FTZ R110, R50, R115 ;  /* 0x00000073326e7220 */ /* 0x000fe20000410000 */
[----:B------:R-:W-:Y:S01]  /*0ad0*/  FADD.FTZ R120, RZ, R108 ;  /* 0x0000006cff787221 */ /* 0x000fe20000010000 */
[----:B------:R-:W-:Y:S01]  /*0ae0*/  FFMA.FTZ R115, R3, R108, RZ ;  /* 0x0000006c03737223 */ /* 0x000fe200000100ff */
[C---:B------:R-:W-:Y:S01]  /*0af0*/  FADD.FTZ R145, -R103.reuse, R13 ;  /* 0x0000000d67917221 */ /* 0x040fe20000010100 */
[----:B------:R-:W-:Y:S01]  /*0b00*/  FADD.FTZ R111, -R103, R111 ;  /* 0x0000006f676f7221 */ /* 0x000fe20000010100 */
[----:B------:R-:W-:Y:S01]  /*0b10*/  FMUL.FTZ R13, R6, R117 ;  /* 0x00000075060d7220 */ /* 0x000fe20000410000 */
[----:B------:R-:W-:Y:S01]  /*0b20*/  FADD.FTZ R117, R120, R109 ;  /* 0x0000006d78757221 */ /* 0x000fe20000010000 */
[----:B------:R-:W-:-:S02]  /*0b30*/  HADD2.F32 R127, -RZ, R118.H0_H0 ;  /* 0x20000076ff7f7230 */ /* 0x000fc40000004100 */
[----:B------:R-:W-:Y:S01]  /*0b40*/  FFMA.FTZ R120, R10, R109, R115 ;  /* 0x0000006d0a787223 */ /* 0x000fe20000010073 */
[--C-:B------:R-:W-:Y:S02]  /*0b50*/  HADD2.F32 R135, -RZ, R16.reuse.H0_H0 ;  /* 0x20000010ff877230 */ /* 0x100fe40000004100 */
[----:B------:R-:W-:Y:S02]  /*0b60*/  HADD2.F32 R118, -RZ, R16.H1_H1 ;  /* 0x30000010ff767230 */ /* 0x000fe40000004100 */
[C---:B------:R-:W-:Y:S01]  /*0b70*/  FMUL.FTZ R16, R6.reuse, R111 ;  /* 0x0000006f06107220 */ /* 0x040fe20000410000 */
[----:B------:R-:W-:Y:S01]  /*0b80*/  FADD.FTZ R143, -R103, R12 ;  /* 0x0000000c678f7221 */ /* 0x000fe20000010100 */
        /* <DEDUP_REMOVED lines=8> */
[----:B------:R-:W-:Y:S01]  /*0c10*/  FFMA.FTZ R120, R12, R111, R117 ;  /* 0x0000006f0c787223 */ /* 0x000fe20000010075 */
[----:B------:R-:W-:-:S02]  /*0c20*/  HADD2.F32 R131, -RZ, R119.H0_H0 ;  /* 0x20000077ff837230 */ /* 0x000fc40000004100 */
[----:B------:R-:W-:Y:S01]  /*0c30*/  FADD.FTZ R124, R121, R112 ;  /* 0x00000070797c7221 */ /* 0x000fe20000010000 */
[----:B------:R-:W-:Y:S01]  /*0c40*/  FFMA.FTZ R117, R13, R112, R120 ;  /* 0x000000700d757223 */ /* 0x000fe20000010078 */
[C---:B------:R-:W-:Y:S01]  /*0c50*/  FADD.FTZ R105, -R103.reuse, R105 ;  /* 0x0000006967697221 */ /* 0x040fe20000010100 */
[----:B------:R-:W-:Y:S02]  /*0c60*/  HADD2.F32 R116, -RZ, R119.H1_H1 ;  /* 0x30000077ff747230 */ /* 0x000fe40000004100 */
[C---:B------:R-:W-:Y:S01]  /*0c70*/  FADD.FTZ R133, -R103.reuse, R104 ;  /* 0x0000006867857221 */ /* 0x040fe20000010100 */
[C---:B------:R-:W-:Y:S01]  /*0c80*/  FADD.FTZ R141, -R103.reuse, R106 ;  /* 0x0000006a678d7221 */ /* 0x040fe20000010100 */
[----:B------:R-:W-:Y:S01]  /*0c90*/  FADD.FTZ R107, -R103, R107 ;  /* 0x0000006b676b7221 */ /* 0x000fe20000010100 */
[----:B------:R-:W-:Y:S01]  /*0ca0*/  FFMA.FTZ R55, R12, R114, R55 ;  /* 0x000000720c377223 */ /* 0x000fe20000010037 */
[----:B------:R-:W-:Y:S01]  /*0cb0*/  FADD.FTZ R71, R71, R114 ;  /* 0x0000007247477221 */ /* 0x000fe20000010000 */
[----:B------:R-:W-:Y:S01]  /*0cc0*/  FADD.FTZ R103, -R103, R15 ;  /* 0x0000000f67677221 */ /* 0x000fe20000010100 */
[----:B------:R-:W-:Y:S01]  /*0cd0*/  FMUL.FTZ R114, R46, R131 ;  /* 0x000000832e727220 */ /* 0x000fe20000410000 */
[----:B------:R-:W-:Y:S01]  /*0ce0*/  FADD.FTZ R121, R124, R113 ;  /* 0x000000717c797221 */ /* 0x000fe20000010000 */
[----:B0-----:R-:W-:-:S02]  /*0cf0*/  HADD2.F32 R101, -RZ, R18.H0_H0 ;  /* 0x20000012ff657230 */ /* 0x001fc40000004100 */
[----:B------:R-:W-:Y:S01]  /*0d00*/  FMUL.FTZ R15, R6, R129 ;  /* 0x00000081060f7220 */ /* 0x000fe20000410000 */
[----:B------:R-:W-:Y:S02]  /*0d10*/  HADD2.F32 R100, -RZ, R18.H1_H1 ;  /* 0x30000012ff647230 */ /* 0x000fe40000004100 */
[----:B------:R-:W-:Y:S01]  /*0d20*/  FFMA.FTZ R120, R14, R113, R117 ;  /* 0x000000710e787223 */ /* 0x000fe20000010075 */
[----:B------:R-:W-:Y:S02]  /*0d30*/  HADD2.F32 R119, -RZ, R17.H0_H0 ;  /* 0x20000011ff777230 */ /* 0x000fe40000004100 */
[C---:B------:R-:W-:Y:S01]  /*0d40*/  FMUL.FTZ R18, R6.reuse, R105 ;  /* 0x0000006906127220 */ /* 0x040fe20000410000 */
[--C-:B-1----:R-:W-:Y:S02]  /*0d50*/  HADD2.F32 R99, -RZ, R19.reuse.H0_H0 ;  /* 0x20000013ff637230 */ /* 0x102fe40000004100 */
[----:B------:R-:W-:Y:S02]  /*0d60*/  HADD2.F32 R98, -RZ, R19.H1_H1 ;  /* 0x30000013ff627230 */ /* 0x000fe40000004100 */
        /* <DEDUP_REMOVED lines=12> */
[----:B------:R-:W-:-:S02]  /*0e30*/  HADD2.F32 R102, -RZ, R17.H1_H1 ;  /* 0x30000011ff667230 */ /* 0x000fc40000004100 */
[----:B------:R-:W-:Y:S01]  /*0e40*/  FMUL.FTZ R116, R40, R135 ;  /* 0x0000008728747220 */ /* 0x000fe20000410000 */
[----:B------:R-:W-:Y:S01]  /*0e50*/  FADD.FTZ R119, R124, R115 ;  /* 0x000000737c777221 */ /* 0x000fe20000010000 */
[----:B------:R-:W-:Y:S01]  /*0e60*/  FMUL.FTZ R17, R6, R133 ;  /* 0x0000008506117220 */ /* 0x000fe20000410000 */
[----:B------:R-:W-:Y:S01]  /*0e70*/  FFMA.FTZ R124, R16, R115, R121 ;  /* 0x00000073107c7223 */ /* 0x000fe20000010079 */
[C---:B------:R-:W-:Y:S01]  /*0e80*/  FMUL.FTZ R104, R6.reuse, R107 ;  /* 0x0000006b06687220 */ /* 0x040fe20000410000 */
[----:B------:R-:W-:Y:S02]  /*0e90*/  FADD.FTZ R120, R119, R116 ;  /* 0x0000007477787221 */ /* 0x000fe40000010000 */
[----:B------:R-:W-:Y:S01]  /*0ea0*/  FFMA.FTZ R121, R17, R116, R124 ;  /* 0x0000007411797223 */ /* 0x000fe2000001007c */
        /* <DEDUP_REMOVED lines=38> */
[----:B------:R-:W-:-:S07]  /*1110*/  FFMA.FTZ R103, R132, R131, R100 ;  /* 0x0000008384677223 */ /* 0x000fce0000010064 */
.L_x_6850:
[----:B------:R-:W-:Y:S05]  /*1120*/  BSYNC B1 ;  /* 0x0000000000017941 */ /* 0x000fea0003800000 */
.L_x_6848:
        /* <DEDUP_REMOVED lines=24> */
.L_x_6896:
        /* <DEDUP_REMOVED lines=28> */
.L_x_6853:
[----:B------:R-:W-:Y:S05]  /*1470*/  BSYNC B1 ;  /* 0x0000000000017941 */ /* 0x000fea0003800000 */
.L_x_6852:
        /* <DEDUP_REMOVED lines=17> */
.L_x_6855:
[----:B------:R-:W-:Y:S05]  /*1590*/  BSYNC B1 ;  /* 0x0000000000017941 */ /* 0x000fea0003800000 */
.L_x_6854:
        /* <DEDUP_REMOVED lines=10> */
.L_x_6857:
[----:B------:R-:W-:Y:S05]  /*1640*/  BSYNC B1 ;  /* 0x0000000000017941 */ /* 0x000fea0003800000 */
.L_x_6856:
        /* <DEDUP_REMOVED lines=10> */
.L_x_6859:
[----:B------:R-:W-:Y:S05]  /*16f0*/  BSYNC B1 ;  /* 0x0000000000017941 */ /* 0x000fea0003800000 */
.L_x_6858:
        /* <DEDUP_REMOVED lines=10> */
.L_x_6861:
[----:B------:R-:W-:Y:S05]  /*17a0*/  BSYNC B1 ;  /* 0x0000000000017941 */ /* 0x000fea0003800000 */
.L_x_6860:
        /* <DEDUP_REMOVED lines=37> */
.L_x_6863:
[----:B------:R-:W-:Y:S05]  /*1a00*/  BSYNC B1 ;  /* 0x0000000000017941 */ /* 0x000fea0003800000 */
.L_x_6862:
        /* <DEDUP_REMOVED lines=8> */
.L_x_6865:
[----:B------:R-:W-:Y:S05]  /*1a90*/  BSYNC B1 ;  /* 0x0000000000017941 */ /* 0x000fea0003800000 */
.L_x_6864:
        /* <DEDUP_REMOVED lines=16> */
[----:B------:R-:W-:Y:S01]  /*1ba0*/  @P5 F2FP.F16.F32.PACK_AB R144, RZ, R144 ;  /* 0x00000090ff90523e */ /* 0x000fe200000000ff */
[----:B------:R-:W0:Y:S01]  /*1bb0*/  @P5 LDC.64 R96, c[0x0][0x298] ;  /* 0x0000a600ff605b82 */ /* 0x000e220000000a00 */
[----:B------:R-:W-:-:S02]  /*1bc0*/  @P5 F2FP.F16.F32.PACK_AB R146, RZ, R146 ;  /* 0x00000092ff92523e */ /* 0x000fc400000000ff */
[----:B------:R-:W-:Y:S02]  /*1bd0*/  @P5 PRMT R93, R142, 0x7610, R93 ;  /* 0x000076108e5d5816 */ /* 0x000fe4000000005d */
[----:B------:R-:W-:Y:S02]  /*1be0*/  @!P6 ISETP.NE.AND.EX P4, PT, R9, RZ, PT, P4 ;  /* 0x000000ff0900e20c */ /* 0x000fe40003f85340 */
[----:B------:R-:W-:Y:S02]  /*1bf0*/  @P5 LEA.HI.SX32 R141, R148, R5, 0x1d ;  /* 0x00000005948d5211 */ /* 0x000fe400078feaff */
[----:B------:R-:W-:Y:S02]  /*1c00*/  ISETP.NE.AND.EX P0, PT, R101, RZ, PT, P0 ;  /* 0x000000ff6500720c */ /* 0x000fe40003f05300 */
[----:B------:R-:W-:Y:S02]  /*1c10*/  @P5 PRMT R92, R92, 0x5410, R128 ;  /* 0x000054105c5c5816 */ /* 0x000fe40000000080 */
        /* <DEDUP_REMOVED lines=11> */
.L_x_6867:
[----:B------:R-:W-:Y:S05]  /*1cd0*/  BSYNC B1 ;  /* 0x0000000000017941 */ /* 0x000fea0003800000 */
.L_x_6866:
[----:B0-----:R-:W-:Y:S01]  /*1ce0*/  @P5 FMUL.FTZ R97, R142, R97 ;  /* 0x000000618e615220 */ /* 0x001fe20000410000 */
[----:B------:R-:W-:Y:S01]  /*1cf0*/  @P5 FSEL R98, R98, RZ, P3 ;  /* 0x000000ff62625208 */ /* 0x000fe20001800000 */
[----:B--2---:R-:W-:Y:S01]  /*1d00*/  @P1 IMAD.WIDE.U32 R136, R139, 0x20, R136 ;  /* 0x000000208b881825 */ /* 0x004fe200078e0088 */
[----:B------:R-:W-:-:S03]  /*1d10*/  SEL R100, R127, R88, P0 ;  /* 0x000000587f647207 */ /* 0x000fc60000000000 */
[----:B------:R-:W-:Y:S01]  /*1d20*/  @P5 FMUL.FTZ R101, R97, R96 ;  /* 0x0000006061655220 */ /* 0x000fe20000410000 */
[----:B------:R-:W-:Y:S01]  /*1d30*/  @P5 F2FP.F16.F32.PACK_AB R128, RZ, R98 ;  /* 0x00000062ff80523e */ /* 0x000fe200000000ff */
        /* <DEDUP_REMOVED lines=13> */
[----:B------:R-:W-:Y:S02]  /*1e10*/  @P5 F2FP.F16.F32.PACK_AB R127, RZ, R127 ;  /* 0x0000007fff7f523e */ /* 0x000fe400000000ff */
        /* <DEDUP_REMOVED lines=34> */
.L_x_6869:
[----:B------:R-:W-:Y:S05]  /*2040*/  BSYNC B1 ;  /* 0x0000000000017941 */ /* 0x000fea0003800000 */
.L_x_6868:
        /* <DEDUP_REMOVED lines=8> */
.L_x_6871:
[----:B------:R-:W-:Y:S05]  /*20d0*/  BSYNC B1 ;  /* 0x0000000000017941 */ /* 0x000fea0003800000 */
.L_x_6870:
        /* <DEDUP_REMOVED lines=15> */
.L_x_6873:
[----:B------:R-:W-:Y:S05]  /*21d0*/  BSYNC B1 ;  /* 0x0000000000017941 */ /* 0x000fea0003800000 */
.L_x_6872:
        /* <DEDUP_REMOVED lines=9> */
.L_x_6875:
[----:B------:R-:W-:Y:S05]  /*2270*/  BSYNC B1 ;  /* 0x0000000000017941 */ /* 0x000fea0003800000 */
.L_x_6874:
        /* <DEDUP_REMOVED lines=8> */
.L_x_6877:
[----:B------:R-:W-:Y:S05]  /*2300*/  BSYNC B1 ;  /* 0x0000000000017941 */ /* 0x000fea0003800000 */
.L_x_6876:
        /* <DEDUP_REMOVED lines=8> */
.L_x_6879:
[----:B------:R-:W-:Y:S05]  /*2390*/  BSYNC B1 ;  /* 0x0000000000017941 */ /* 0x000fea0003800000 */
.L_x_6878:
        /* <DEDUP_REMOVED lines=17> */
.L_x_6881:
[----:B------:R-:W-:Y:S05]  /*24b0*/  BSYNC B1 ;  /* 0x0000000000017941 */ /* 0x000fea0003800000 */
.L_x_6880:
        /* <DEDUP_REMOVED lines=47> */
.L_x_6883:
[----:B------:R-:W-:Y:S05]  /*27b0*/  BSYNC B1 ;  /* 0x0000000000017941 */ /* 0x000fea0003800000 */
.L_x_6882:
        /* <DEDUP_REMOVED lines=20> */
.L_x_6847:
[----:B------:R-:W-:Y:S05]  /*2900*/  BSYNC B0 ;  /* 0x0000000000007941 */ /* 0x000fea0003800000 */
.L_x_6845:
        /* <DEDUP_REMOVED lines=107> */
.L_x_6851:
        /* <DEDUP_REMOVED lines=8> */
.L_x_6886:
[----:B------:R-:W-:Y:S05]  /*3040*/  BSYNC B1 ;  /* 0x0000000000017941 */ /* 0x000fea0003800000 */
.L_x_6885:
        /* <DEDUP_REMOVED lines=8> */
.L_x_6887:
[----:B------:R-:W-:Y:S01]  /*30d0*/  FADD.FTZ R99, R99, R102 ;  /* 0x0000006663637221 */ /* 0x000fe20000010000 */
[----:B------:R-:W-:-:S04]  /*30e0*/  HFMA2.MMA R128, -RZ, RZ, 0, 1.1920928955078125e-07 ;  /* 0x00000002ff807435 */ /* 0x000fc800000001ff */
[----:B------:R-:W-:Y:S02]  /*30f0*/  MOV R127, R99 ;  /* 0x00000063007f7202 */ /* 0x000fe40000000f00 */
[----:B------:R-:W-:-:S07]  /*3100*/  MOV R98, R141 ;  /* 0x0000008d00627202 */ /* 0x000fce0000000f00 */
[----:B------:R-:W-:Y:S05]  /*3110*/  WARPSYNC.COLLECTIVE R126, `(.L_x_6888) ;  /* 0x000000007e087348 */ /* 0x000fea0003c00000 */
[----:B------:R0:W1:Y:S02]  /*3120*/  SHFL.BFLY P0, R141, R127, R128, R129 ;  /* 0x0c0000807f8d7389 */ /* 0x0000640000000081 */
[----:B01----:R-:W-:Y:S01]  /*3130*/  ENDCOLLECTIVE ;  /* 0x000000000000791b */ /* 0x003fe20003800000 */
.L_x_6888:
[----:B------:R-:W-:-:S05]  /*3140*/  FADD.FTZ R98, R98, R103 ;  /* 0x0000006762627221 */ /* 0x000fca0000010000 */
[----:B------:R-:W-:Y:S02]  /*3150*/  MOV R127, R98 ;  /* 0x00000062007f7202 */ /* 0x000fe40000000f00 */
[----:B------:R-:W-:-:S07]  /*3160*/  MOV R100, R141 ;  /* 0x0000008d00647202 */ /* 0x000fce0000000f00 */
[----:B------:R-:W-:Y:S05]  /*3170*/  WARPSYNC.COLLECTIVE R126, `(.L_x_6889) ;  /* 0x000000007e087348 */ /* 0x000fea0003c00000 */
[----:B------:R0:W1:Y:S02]  /*3180*/  SHFL.BFLY P0, R141, R127, R128, R129 ;  /* 0x0c0000807f8d7389 */ /* 0x0000640000000081 */
[----:B01----:R-:W-:Y:S01]  /*3190*/  ENDCOLLECTIVE ;  /* 0x000000000000791b */ /* 0x003fe20003800000 */
.L_x_6889:
[----:B------:R-:W-:Y:S01]  /*31a0*/  FADD.FTZ R100, R99, R100 ;  /* 0x0000006463647221 */ /* 0x000fe20000010000 */
[----:B------:R-:W-:-:S04]  /*31b0*/  HFMA2.MMA R128, -RZ, RZ, 0, 2.384185791015625e-07 ;  /* 0x00000004ff807435 */ /* 0x000fc800000001ff */
[----:B------:R-:W-:Y:S02]  /*31c0*/  MOV R127, R100 ;  /* 0x00000064007f7202 */ /* 0x000fe40000000f00 */
[----:B------:R-:W-:-:S07]  /*31d0*/  MOV R101, R141 ;  /* 0x0000008d00657202 */ /* 0x000fce0000000f00 */
[----:B------:R-:W-:Y:S05]  /*31e0*/  WARPSYNC.COLLECTIVE R126, `(.L_x_6890) ;  /* 0x000000007e087348 */ /* 0x000fea0003c00000 */
[----:B------:R0:W1:Y:S02]  /*31f0*/  SHFL.BFLY P0, R141, R127, R128, R129 ;  /* 0x0c0000807f8d7389 */ /* 0x0000640000000081 */
[----:B01----:R-:W-:Y:S01]  /*3200*/  ENDCOLLECTIVE ;  /* 0x000000000000791b */ /* 0x003fe20003800000 */
.L_x_6890:
[----:B------:R-:W-:-:S05]  /*3210*/  FADD.FTZ R101, R98, R101 ;  /* 0x0000006562657221 */ /* 0x000fca0000010000 */
[----:B------:R-:W-:Y:S02]  /*3220*/  MOV R127, R101 ;  /* 0x00000065007f7202 */ /* 0x000fe40000000f00 */
[----:B------:R-:W-:-:S07]  /*3230*/  MOV R125, R141 ;  /* 0x0000008d007d7202 */ /* 0x000fce0000000f00 */
[----:B------:R-:W-:Y:S05]  /*3240*/  WARPSYNC.COLLECTIVE R126, `(.L_x_6891) ;  /* 0x000000007e087348 */ /* 0x000fea0003c00000 */
[----:B------:R0:W1:Y:S02]  /*3250*/  SHFL.BFLY P0, R141, R127, R128, R129 ;  /* 0x0c0000807f8d7389 */ /* 0x0000640000000081 */
[----:B01----:R-:W-:Y:S01]  /*3260*/  ENDCOLLECTIVE ;  /* 0x000000000000791b */ /* 0x003fe20003800000 */
.L_x_6891:
[----:B------:R-:W-:Y:S01]  /*3270*/  FADD.FTZ R125, R100, R125 ;  /* 0x0000007d647d7221 */ /* 0x000fe20000010000 */
[----:B------:R-:W-:-:S04]  /*3280*/  HFMA2.MMA R128, -RZ, RZ, 0, 4.76837158203125e-07 ;  /* 0x00000008ff807435 */ /* 0x000fc800000001ff */
[----:B------:R-:W-:Y:S02]  /*3290*/  MOV R127, R125 ;  /* 0x0000007d007f7202 */ /* 0x000fe40000000f00 */
[----:B------:R-:W-:-:S07]  /*32a0*/  MOV R124, R141 ;  /* 0x0000008d007c7202 */ /* 0x000fce0000000f00 */
[----:B------:R-:W-:Y:S05]  /*32b0*/  WARPSYNC.COLLECTIVE R126, `(.L_x_6892) ;  /* 0x000000007e087348 */ /* 0x000fea0003c00000 */
[----:B------:R0:W1:Y:S02]  /*32c0*/  SHFL.BFLY P0, R141, R127, R128, R129 ;  /* 0x0c0000807f8d7389 */ /* 0x0000640000000081 */
[----:B01----:R-:W-:Y:S01]  /*32d0*/  ENDCOLLECTIVE ;  /* 0x000000000000791b */ /* 0x003fe20003800000 */
.L_x_6892:
[----:B------:R-:W-:-:S05]  /*32e0*/  FADD.FTZ R124, R101, R124 ;  /* 0x0000007c657c7221 */ /* 0x000fca0000010000 */
[----:B------:R-:W-:Y:S02]  /*32f0*/  MOV R127, R124 ;  /* 0x0000007c007f7202 */ /* 0x000fe40000000f00 */
[----:B------:R-:W-:-:S07]  /*3300*/  MOV R102, R141 ;  /* 0x0000008d00667202 */ /* 0x000fce0000000f00 */
[----:B------:R-:W-:Y:S05]  /*3310*/  WARPSYNC.COLLECTIVE R126, `(.L_x_6893) ;  /* 0x000000007e087348 */ /* 0x000fea0003c00000 */
[----:B------:R0:W1:Y:S02]  /*3320*/  SHFL.BFLY P0, R141, R127, R128, R129 ;  /* 0x0c0000807f8d7389 */ /* 0x0000640000000081 */
[----:B01----:R-:W-:Y:S01]  /*3330*/  ENDCOLLECTIVE ;  /* 0x000000000000791b */ /* 0x003fe20003800000 */
.L_x_6893:
[----:B------:R-:W-:Y:S01]  /*3340*/  FADD.FTZ R133, R125, R102 ;  /* 0x000000667d857221 */ /* 0x000fe20000010000 */
[----:B------:R-:W-:-:S04]  /*3350*/  HFMA2.MMA R128, -RZ, RZ, 0, 9.5367431640625e-07 ;  /* 0x00000010ff807435 */ /* 0x000fc800000001ff */
[----:B------:R-:W-:Y:S02]  /*3360*/  MOV R127, R133 ;  /* 0x00000085007f7202 */ /* 0x000fe40000000f00 */
[----:B------:R-:W-:-:S07]  /*3370*/  MOV R103, R141 ;  /* 0x0000008d00677202 */ /* 0x000fce0000000f00 */
[----:B------:R-:W-:Y:S05]  /*3380*/  WARPSYNC.COLLECTIVE R126, `(.L_x_6894) ;  /* 0x000000007e087348 */ /* 0x000fea0003c00000 */
[----:B------:R0:W1:Y:S02]  /*3390*/  SHFL.BFLY P0, R141, R127, R128, R129 ;  /* 0x0c0000807f8d7389 */ /* 0x0000640000000081 */
[----:B01----:R-:W-:Y:S01]  /*33a0*/  ENDCOLLECTIVE ;  /* 0x000000000000791b */ /* 0x003fe20003800000 */
.L_x_6894:
[----:B------:R-:W-:-:S05]  /*33b0*/  FADD.FTZ R136, R124, R103 ;  /* 0x000000677c887221 */ /* 0x000fca0000010000 */
[----:B------:R-:W-:Y:S02]  /*33c0*/  MOV R127, R136 ;  /* 0x00000088007f7202 */ /* 0x000fe40000000f00 */
[----:B------:R-:W-:-:S07]  /*33d0*/  MOV R138, R141 ;  /* 0x0000008d008a7202 */ /* 0x000fce0000000f00 */
[----:B------:R-:W-:Y:S05]  /*33e0*/  WARPSYNC.COLLECTIVE R126, `(.L_x_6895) ;  /* 0x000000007e087348 */ /* 0x000fea0003c00000 */
[----:B------:R0:W1:Y:S02]  /*33f0*/  SHFL.BFLY P0, R141, R127, R128, R129 ;  /* 0x0c0000807f8d7389 */ /* 0x0000640000000081 */
[----:B01----:R-:W-:Y:S01]  /*3400*/  ENDCOLLECTIVE ;  /* 0x000000000000791b */ /* 0x003fe20003800000 */
.L_x_6895:
[----:B------:R-:W-:Y:S05]  /*3410*/  BRA `(.L_x_6896) ;  /* 0xffffffdc00a47947 */ /* 0x000fea000383ffff */
.L_x_6897:
        /* <DEDUP_REMOVED lines=14> */
.L_x_9225:


//--------------------- .text._ZN10layer_norm13ln_bwd_kernelINS_13Kernel_traitsIf6__halffS2_fjLj512ELj1ELj4ELj1ELj16ENS_18Kernel_traits_baseILj512EfS2_fS2_fjLj128EEEEELb1ELb1ELb0ELb0EEEvNS_9BwdParamsE --------------------------
	.section	.text._ZN10layer_norm13ln_bwd_kernelINS_13Kernel_traitsIf6__halffS2_fjLj512ELj1ELj4ELj1ELj16ENS_18Kernel_traits_baseILj512EfS2_fS2_fjLj128EEEEELb1ELb1ELb0ELb0EEEvNS_9BwdParamsE,"ax",@progbits
	.align	128
        .global         _ZN10layer_norm13ln_bwd_kernelINS_13Kernel_traitsIf6__halffS2_fjLj512ELj1ELj4ELj1ELj16ENS_18Kernel_traits_baseILj512EfS2_fS2_fjLj128EEEEELb1ELb1ELb0ELb0EEEvNS_9BwdParamsE
        .type           _ZN10layer_norm13ln_bwd_kernelINS_13Kernel_traitsIf6__halffS2_fjLj512ELj1ELj4ELj1ELj16ENS_18Kernel_traits_baseILj512EfS2_fS2_fjLj128EEEEELb1ELb1ELb0ELb0EEEvNS_9BwdParamsE,@function
        .size           _ZN10layer_norm13ln_bwd_kernelINS_13Kernel_traitsIf6__halffS2_fjLj512ELj1ELj4ELj1ELj16ENS_18Kernel_traits_baseILj512EfS2_fS2_fjLj128EEEEELb1ELb1ELb0ELb0EEEvNS_9BwdParamsE,(.L_x_9226 - _ZN10layer_norm13ln_bwd_kernelINS_13Kernel_traitsIf6__halffS2_fjLj512ELj1ELj4ELj1ELj16ENS_18Kernel_traits_baseILj512EfS2_fS2_fjLj128EEEEELb1ELb1ELb0ELb0EEEvNS_9BwdParamsE)
        .other          _ZN10layer_norm13ln_bwd_kernelINS_13Kernel_traitsIf6__halffS2_fjLj512ELj1ELj4ELj1ELj16ENS_18Kernel_traits_baseILj512EfS2_fS2_fjLj128EEEEELb1ELb1ELb0ELb0EEEvNS_9BwdParamsE,@"STO_CUDA_ENTRY STV_DEFAULT"
_ZN10layer_norm13ln_bwd_kernelINS_13Kernel_traitsIf6__halffS2_fjLj512ELj1ELj4ELj1ELj16ENS_18Kernel_traits_baseILj512EfS2_fS2_fjLj128EEEEELb1ELb1ELb0ELb0EEEvNS_9BwdParamsE:
.text._ZN10layer_norm13ln_bwd_kernelINS_13Kernel_traitsIf6__halffS2_fjLj512ELj1ELj4ELj1ELj16ENS_18Kernel_traits_baseILj512EfS2_fS2_fjLj128EEEEELb1ELb1ELb0ELb0EEEvNS_9BwdParamsE:
        /* <DEDUP_REMOVED lines=76> */
.L_x_6909:
        /* <DEDUP_REMOVED lines=22> */
[----:B------:R-:W-:Y:S01]  /*0620*/  MOV R155, R0 ;  /* 0x00000000009b7202 */ /* 0x000fe20000000f00 */
[----:B---3--:R-:W-:Y:S01]  /*0630*/  @P2 HADD2.F32 R131, -RZ, R116.H0_H0 ;  /* 0x20000074ff832230 */ /* 0x008fe20000004100 */
[----:B----4-:R-:W-:Y:S01]  /*0640*/  FSEL R151, R118, RZ, !P6 ;  /* 0x000000ff76977208 */ /* 0x010fe20007000000 */
        /* <DEDUP_REMOVED lines=19> */
[C---:B------:R-:W-:Y:S02]  /*0780*/  FADD.FTZ R155, -R151.reuse, R119 ;  /* 0x00000077979b7221 */ /* 0x040fe40000010100 */
[C---:B-----5:R-:W-:Y:S01]  /*0790*/  FMUL.FTZ R3, R132.reuse, R3 ;  /* 0x0000000384037220 */ /* 0x060fe20000410000 */
[C---:B---3--:R-:W-:Y:S01]  /*07a0*/  FADD.FTZ R129, -R151.reuse, R9 ;  /* 0x0000000997817221 */ /* 0x048fe20000010100 */
[C---:B------:R-:W-:Y:S01]  /*07b0*/  FADD.FTZ R119, -R151.reuse, R11 ;  /* 0x0000000b97777221 */ /* 0x040fe20000010100 */
[----:B------:R-:W-:Y:S01]  /*07c0*/  FMUL.FTZ R152, R132, R147 ;  /* 0x0000009384987220 */ /* 0x000fe20000410000 */
[----:B------:R-:W-:Y:S01]  /*07d0*/  FADD.FTZ R149, -R151, R118 ;  /* 0x0000007697957221 */ /* 0x000fe20000010100 */
[----:B----4-:R-:W-:-:S02]  /*07e0*/  HADD2.F32 R145, -RZ, R124.H0_H0 ;  /* 0x2000007cff917230 */ /* 0x010fc40000004100 */
[----:B------:R-:W-:-:S03]  /*07f0*/  HADD2.F32 R124, -RZ, R124.H1_H1 ;  /* 0x3000007cff7c7230 */ /* 0x000fc60000004100 */
[----:B------:R-:W-:Y:S01]  /*0800*/  FMUL.FTZ R154, R96, R145 ;  /* 0x00000091609a7220 */ /* 0x000fe20000410000 */
[--C-:B------:R-:W-:Y:S02]  /*0810*/  HADD2.F32 R153, -RZ, R125.reuse.H0_H0 ;  /* 0x2000007dff997230 */ /* 0x100fe40000004100 */
[----:B------:R-:W-:Y:S01]  /*0820*/  FMUL.FTZ R150, R97, R124 ;  /* 0x0000007c61967220 */ /* 0x000fe20000410000 */
[----:B------:R-:W-:Y:S01]  /*0830*/  FADD.FTZ R9, RZ, R154 ;  /* 0x0000009aff097221 */ /* 0x000fe20000010000 */
[----:B------:R-:W-:Y:S01]  /*0840*/  FFMA.FTZ R11, R3, R154, RZ ;  /* 0x0000009a030b7223 */ /* 0x000fe200000100ff */
[----:B------:R-:W-:Y:S02]  /*0850*/  HADD2.F32 R146, -RZ, R125.H1_H1 ;  /* 0x3000007dff927230 */ /* 0x000fe40000004100 */
[----:B------:R-:W-:Y:S01]  /*0860*/  FADD.FTZ R49, R49, R124 ;  /* 0x0000007c31317221 */ /* 0x000fe20000010000 */
[--C-:B------:R-:W-:Y:S02]  /*0870*/  HADD2.F32 R117, -RZ, R127.reuse.H0_H0 ;  /* 0x2000007fff757230 */ /* 0x100fe40000004100 */
[----:B------:R-:W-:Y:S01]  /*0880*/  FFMA.FTZ R65, R152, R124, R65 ;  /* 0x0000007c98417223 */ /* 0x000fe20000010041 */
[----:B------:R-:W-:-:S02]  /*0890*/  HADD2.F32 R116, -RZ, R127.H1_H1 ;  /* 0x3000007fff747230 */ /* 0x000fc40000004100 */
[----:B------:R-:W-:Y:S01]  /*08a0*/  FADD.FTZ R127, -R151, R8 ;  /* 0x00000008977f7221 */ /* 0x000fe20000010100 */
[C---:B------:R-:W-:Y:S01]  /*08b0*/  FMUL.FTZ R148, R132.reuse, R155 ;  /* 0x0000009b84947220 */ /* 0x040fe20000410000 */
[----:B------:R-:W-:Y:S01]  /*08c0*/  FMUL.FTZ R149, R132, R149 ;  /* 0x0000009584957220 */ /* 0x000fe20000410000 */
[----:B------:R-:W-:Y:S01]  /*08d0*/  FMUL.FTZ R147, R98, R153 ;  /* 0x0000009962937220 */ /* 0x000fe20000410000 */
[----:B------:R-:W-:Y:S01]  /*08e0*/  FADD.FTZ R118, R9, R150 ;  /* 0x0000009609767221 */ /* 0x000fe20000010000 */
[----:B------:R-:W-:Y:S01]  /*08f0*/  FFMA.FTZ R124, R152, R150, R11 ;  /* 0x00000096987c7223 */ /* 0x000fe2000001000b */
[----:B------:R-:W-:Y:S01]  /*0900*/  FADD.FTZ R125, -R151, R10 ;  /* 0x0000000a977d7221 */ /* 0x000fe20000010100 */
[----:B------:R-:W-:Y:S01]  /*0910*/  FADD.FTZ R48, R48, R145 ;  /* 0x0000009130307221 */ /* 0x000fe20000010000 */
[----:B------:R-:W-:Y:S01]  /*0920*/  FFMA.FTZ R64, R3, R145, R64 ;  /* 0x0000009103407223 */ /* 0x000fe20000010040 */
[--C-:B------:R-:W-:Y:S02]  /*0930*/  HADD2.F32 R161, -RZ, R126.reuse.H0_H0 ;  /* 0x2000007effa17230 */ /* 0x100fe40000004100 */
[----:B------:R-:W-:Y:S01]  /*0940*/  FADD.FTZ R51, R51, R146 ;  /* 0x0000009233337221 */ /* 0x000fe20000010000 */
[----:B------:R-:W-:Y:S01]  /*0950*/  FMUL.FTZ R145, R132, R127 ;  /* 0x0000007f84917220 */ /* 0x000fe20000410000 */
[-C--:B------:R-:W-:Y:S01]  /*0960*/  FFMA.FTZ R67, R148, R146.reuse, R67 ;  /* 0x0000009294437223 */ /* 0x080fe20000010043 */
        /* <DEDUP_REMOVED lines=32> */
.L_x_6901:
[----:B------:R-:W-:Y:S05]  /*0b70*/  BSYNC B1 ;  /* 0x0000000000017941 */ /* 0x000fea0003800000 */
.L_x_6900:
        /* <DEDUP_REMOVED lines=27> */
[----:B0-----:R-:W-:Y:S01]  /*0d30*/  FMUL.FTZ R134, R132, R155 ;  /* 0x0000009b84867220 */ /* 0x001fe20000410000 */
[----:B----4-:R-:W-:-:S02]  /*0d40*/  HADD2.F32 R123, -RZ, R124.H0_H0 ;  /* 0x2000007cff7b7230 */ /* 0x010fc40000004100 */
[--C-:B------:R-:W-:Y:S02]  /*0d50*/  HADD2.F32 R135, -RZ, R125.reuse.H0_H0 ;  /* 0x2000007dff877230 */ /* 0x100fe40000004100 */
[----:B------:R-:W-:Y:S02]  /*0d60*/  HADD2.F32 R118, -RZ, R125.H1_H1 ;  /* 0x3000007dff767230 */ /* 0x000fe40000004100 */
[----:B------:R-:W-:Y:S01]  /*0d70*/  FADD.FTZ R40, R40, R123 ;  /* 0x0000007b28287221 */ /* 0x000fe20000010000 */
[-C--:B------:R-:W-:Y:S01]  /*0d80*/  FFMA.FTZ R56, R121, R123.reuse, R56 ;  /* 0x0000007b79387223 */ /* 0x080fe20000010038 */
[----:B------:R-:W-:Y:S01]  /*0d90*/  FMUL.FTZ R122, R80, R123 ;  /* 0x0000007b507a7220 */ /* 0x000fe20000410000 */
[----:B------:R-:W-:Y:S01]  /*0da0*/  FMUL.FTZ R123, R132, R143 ;  /* 0x0000008f847b7220 */ /* 0x000fe20000410000 */
[----:B------:R-:W-:Y:S02]  /*0db0*/  HADD2.F32 R124, -RZ, R124.H1_H1 ;  /* 0x3000007cff7c7230 */ /* 0x000fe40000004100 */
[----:B------:R-:W-:Y:S01]  /*0dc0*/  FADD.FTZ R42, R42, R135 ;  /* 0x000000872a2a7221 */ /* 0x000fe20000010000 */
[-C--:B------:R-:W-:Y:S01]  /*0dd0*/  FMUL.FTZ R136, R82, R135.reuse ;  /* 0x0000008752887220 */ /* 0x080fe20000410000 */
[----:B------:R-:W-:Y:S01]  /*0de0*/  FFMA.FTZ R58, R123, R135, R58 ;  /* 0x000000877b3a7223 */ /* 0x000fe2000001003a */
        /* <DEDUP_REMOVED lines=8> */
[----:B------:R-:W-:Y:S02]  /*0e70*/  HADD2.F32 R116, -RZ, R127.H1_H1 ;  /* 0x3000007fff747230 */ /* 0x000fe40000004100 */
[----:B------:R-:W-:Y:S01]  /*0e80*/  FADD.FTZ R127, R118, R133 ;  /* 0x00000085767f7221 */ /* 0x000fe20000010000 */
[C---:B------:R-:W-:Y:S01]  /*0e90*/  FFMA.FTZ R118, R120.reuse, R133, R125 ;  /* 0x0000008578767223 */ /* 0x040fe2000001007d */
[--C-:B------:R-:W-:Y:S02]  /*0ea0*/  HADD2.F32 R161, -RZ, R126.reuse.H0_H0 ;  /* 0x2000007effa17230 */ /* 0x100fe40000004100 */
[----:B------:R-:W-:Y:S01]  /*0eb0*/  FADD.FTZ R41, R41, R124 ;  /* 0x0000007c29297221 */ /* 0x000fe20000010000 */
[----:B------:R-:W-:Y:S01]  /*0ec0*/  FFMA.FTZ R57, R120, R124, R57 ;  /* 0x0000007c78397223 */ /* 0x000fe20000010039 */
        /* <DEDUP_REMOVED lines=29> */
.L_x_6903:
[----:B------:R-:W-:Y:S05]  /*10a0*/  BSYNC B1 ;  /* 0x0000000000017941 */ /* 0x000fea0003800000 */
.L_x_6902:
        /* <DEDUP_REMOVED lines=20> */
.L_x_6927:
        /* <DEDUP_REMOVED lines=25> */
[----:B------:R-:W-:-:S04]  /*1380*/  @P4 FADD.FTZ R151, R18, R151 ;  /* 0x0000009712974221 */ /* 0x000fc80000010000 */
[C---:B------:R-:W-:Y:S01]  /*1390*/  FMUL.FTZ R125, R151.reuse, R131 ;  /* 0x00000083977d7220 */ /* 0x040fe20000410000 */
[----:B------:R-:W-:Y:S01]  /*13a0*/  SEL R110, R151, R110, P3 ;  /* 0x0000006e976e7207 */ /* 0x000fe20001800000 */
[----:B------:R-:W-:Y:S02]  /*13b0*/  FFMA.FTZ R151, R3, R127, R124 ;  /* 0x0000007f03977223 */ /* 0x000fe4000001007c */
[----:B------:R-:W-:Y:S02]  /*13c0*/  FMUL.FTZ R125, R125, UR15 ;  /* 0x0000000f7d7d7c20 */ /* 0x000fe40008410000 */
[----:B------:R-:W-:-:S04]  /*13d0*/  FADD.FTZ R151, R154, -R151 ;  /* 0x800000979a977221 */ /* 0x000fc80000010000 */
[----:B------:R-:W-:-:S04]  /*13e0*/  FMUL.FTZ R151, R132, R151 ;  /* 0x0000009784977220 */ /* 0x000fc80000410000 */
[----:B------:R-:W-:-:S05]  /*13f0*/  @P4 FADD.FTZ R151, R16, R151 ;  /* 0x0000009710974221 */ /* 0x000fca0000010000 */
[----:B------:R-:W-:Y:S01]  /*1400*/  SEL R108, R151, R108, P3 ;  /* 0x0000006c976c7207 */ /* 0x000fe20001800000 */
[----:B--2---:R-:W-:-:S05]  /*1410*/  @P5 HADD2.F32 R160, -RZ, R117.H0_H0 ;  /* 0x20000075ffa05230 */ /* 0x004fca0000004100 */
        /* <DEDUP_REMOVED lines=26> */
[----:B------:R-:W-:Y:S02]  /*15c0*/  SEL R111, R160, R111, P3 ;  /* 0x0000006fa06f7207 */ /* 0x000fe40001800000 */
[----:B------:R-:W-:Y:S02]  /*15d0*/  SEL R113, R164, R113, P3 ;  /* 0x00000071a4717207 */ /* 0x000fe40001800000 */
[C---:B------:R-:W-:Y:S01]  /*15e0*/  SEL R114, R155.reuse, R114, P3 ;  /* 0x000000729b727207 */ /* 0x040fe20001800000 */
[----:B------:R-:W-:Y:S01]  /*15f0*/  FMUL.FTZ R155, R155, R131 ;  /* 0x000000839b9b7220 */ /* 0x000fe20000410000 */
[C---:B------:R-:W-:Y:S01]  /*1600*/  SEL R115, R124.reuse, R115, P3 ;  /* 0x000000737c737207 */ /* 0x040fe20001800000 */
[----:B------:R-:W-:Y:S01]  /*1610*/  @P4 HADD2.F32 R163, -RZ, R118.H0_H0 ;  /* 0x20000076ffa34230 */ /* 0x000fe20000004100 */
[----:B------:R-:W-:Y:S01]  /*1620*/  LOP3.LUT P3, RZ, R159, 0xff00, RZ, 0xc0, !PT ;  /* 0x0000ff009fff7812 */ /* 0x000fe2000786c0ff */
[----:B------:R-:W-:Y:S01]  /*1630*/  FMUL.FTZ R124, R124, R131 ;  /* 0x000000837c7c7220 */ /* 0x000fe20000410000 */
[----:B------:R-:W-:Y:S01]  /*1640*/  MOV R153, RZ ;  /* 0x000000ff00997202 */ /* 0x000fe20000000f00 */
[----:B------:R-:W-:Y:S01]  /*1650*/  FMUL.FTZ R155, R155, UR15 ;  /* 0x0000000f9b9b7c20 */ /* 0x000fe20008410000 */
[----:B------:R-:W-:Y:S01]  /*1660*/  @P4 FMUL.FTZ R153, R161, R163 ;  /* 0x000000a3a1994220 */ /* 0x000fe20000410000 */
[----:B------:R-:W-:-:S03]  /*1670*/  FMUL.FTZ R161, R84, R161 ;  /* 0x000000a154a17220 */ /* 0x000fc60000410000 */
[----:B------:R-:W-:Y:S01]  /*1680*/  FADD.FTZ R28, R28, R153 ;  /* 0x000000991c1c7221 */ /* 0x000fe20000010000 */
[----:B------:R-:W-:-:S04]  /*1690*/  FMUL.FTZ R153, R164, R131 ;  /* 0x00000083a4997220 */ /* 0x000fc80000410000 */
[----:B------:R-:W-:Y:S01]  /*16a0*/  @P3 HADD2.F32 R164, -RZ, R118.H1_H1 ;  /* 0x30000076ffa43230 */ /* 0x000fe20000004100 */
[----:B------:R-:W-:Y:S01]  /*16b0*/  HFMA2.MMA R118, -RZ, RZ, 0, 0 ;  /* 0x00000000ff767435 */ /* 0x000fe200000001ff */
[----:B------:R-:W-:-:S05]  /*16c0*/  FMUL.FTZ R153, R153, UR15 ;  /* 0x0000000f99997c20 */ /* 0x000fca0008410000 */
[----:B------:R-:W-:Y:S01]  /*16d0*/  @P3 FMUL.FTZ R118, R153, R164 ;  /* 0x000000a499763220 */ /* 0x000fe20000410000 */
[----:B------:R-:W-:Y:S01]  /*16e0*/  FMUL.FTZ R164, R160, R131 ;  /* 0x00000083a0a47220 */ /* 0x000fe20000410000 */
[----:B------:R-:W-:Y:S01]  /*16f0*/  MOV R160, RZ ;  /* 0x000000ff00a07202 */ /* 0x000fe20000000f00 */
[----:B------:R-:W-:Y:S01]  /*1700*/  FMUL.FTZ R153, R85, R153 ;  /* 0x0000009955997220 */ /* 0x000fe20000410000 */
[----:B------:R-:W-:Y:S01]  /*1710*/  FADD.FTZ R29, R29, R118 ;  /* 0x000000761d1d7221 */ /* 0x000fe20000010000 */
[----:B------:R-:W-:Y:S01]  /*1720*/  FSEL R118, R161, RZ, P4 ;  /* 0x000000ffa1767208 */ /* 0x000fe20002000000 */
[----:B------:R-:W-:Y:S01]  /*1730*/  FMUL.FTZ R164, R164, UR15 ;  /* 0x0000000fa4a47c20 */ /* 0x000fe20008410000 */
[----:B------:R-:W-:Y:S02]  /*1740*/  LOP3.LUT P4, RZ, R158, 0xff000000, RZ, 0xc0, !PT ;  /* 0xff0000009eff7812 */ /* 0x000fe4000788c0ff */
[----:B------:R-:W-:Y:S01]  /*1750*/  FSEL R161, R153, RZ, P3 ;  /* 0x000000ff99a17208 */ /* 0x000fe20001800000 */
[----:B------:R-:W-:Y:S01]  /*1760*/  FMUL.FTZ R153, R151, R131 ;  /* 0x0000008397997220 */ /* 0x000fe20000410000 */
[----:B------:R-:W-:-:S02]  /*1770*/  HFMA2.MMA R151, -RZ, RZ, 0, 0 ;  /* 0x00000000ff977435 */ /* 0x000fc400000001ff */
[----:B------:R-:W-:Y:S01]  /*1780*/  F2FP.F16.F32.PACK_AB R118, R161, R118 ;  /* 0x00000076a176723e */ /* 0x000fe200000000ff */
[----:B------:R-:W-:-:S06]  /*1790*/  FMUL.FTZ R153, R153, UR15 ;  /* 0x0000000f99997c20 */ /* 0x000fcc0008410000 */
[----:B------:R-:W-:-:S05]  /*17a0*/  @P4 HADD2.F32 R117, -RZ, R117.H1_H1 ;  /* 0x30000075ff754230 */ /* 0x000fca0000004100 */
[----:B------:R-:W-:Y:S01]  /*17b0*/  @P4 FMUL.FTZ R160, R164, R117 ;  /* 0x00000075a4a04220 */ /* 0x000fe20000410000 */
[----:B------:R-:W-:Y:S01]  /*17c0*/  MOV R117, R158 ;  /* 0x0000009e00757202 */ /* 0x000fe20000000f00 */
[----:B------:R-:W-:Y:S02]  /*17d0*/  FMUL.FTZ R164, R91, R164 ;  /* 0x000000a45ba47220 */ /* 0x000fe40000410000 */
[----:B------:R-:W-:Y:S01]  /*17e0*/  FADD.FTZ R35, R35, R160 ;  /* 0x000000a023237221 */ /* 0x000fe20000010000 */
[----:B------:R-:W-:Y:S02]  /*17f0*/  LOP3.LUT P3, RZ, R117, 0xff, RZ, 0xc0, !PT ;  /* 0x000000ff75ff7812 */ /* 0x000fe4000786c0ff */
[----:B------:R-:W-:Y:S02]  /*1800*/  FSEL R164, R164, RZ, P4 ;  /* 0x000000ffa4a47208 */ /* 0x000fe40002000000 */
[----:B------:R-:W-:-:S09]  /*1810*/  LOP3.LUT P4, RZ, R159, 0xff0000, RZ, 0xc0, !PT ;  /* 0x00ff00009fff7812 */ /* 0x000fd2000788c0ff */
[----:B------:R-:W-:-:S05]  /*1820*/  @P3 HADD2.F32 R117, -RZ, R116.H0_H0 ;  /* 0x20000074ff753230 */ /* 0x000fca0000004100 */
[----:B------:R-:W-:Y:S01]  /*1830*/  @P3 FMUL.FTZ R151, R153, R117 ;  /* 0x0000007599973220 */ /* 0x000fe20000410000 */
[----:B------:R-:W-:Y:S01]  /*1840*/  FSEL R117, R125, RZ, P5 ;  /* 0x000000ff7d757208 */ /* 0x000fe20002800000 */
[----:B------:R-:W-:Y:S01]  /*1850*/  FMUL.FTZ R125, R162, R131 ;  /* 0x00000083a27d7220 */ /* 0x000fe20000410000 */
[----:B------:R-:W-:Y:S01]  /*1860*/  LOP3.LUT P5, RZ, R158, 0xff00, RZ, 0xc0, !PT ;  /* 0x0000ff009eff7812 */ /* 0x000fe200078ac0ff */
[----:B------:R-:W-:Y:S01]  /*1870*/  FADD.FTZ R32, R32, R151 ;  /* 0x0000009720207221 */ /* 0x000fe20000010000 */
[----:B------:R-:W-:Y:S01]  /*1880*/  MOV R162, RZ ;  /* 0x000000ff00a27202 */ /* 0x000fe20000000f00 */
[----:B------:R-:W-:Y:S01]  /*1890*/  FMUL.FTZ R125, R125, UR15 ;  /* 0x0000000f7d7d7c20 */ /* 0x000fe20008410000 */
[----:B------:R-:W-:Y:S01]  /*18a0*/  F2FP.F16.F32.PACK_AB R117, R164, R117 ;  /* 0x00000075a475723e */ /* 0x000fe200000000ff */
[----:B------:R-:W-:Y:S02]  /*18b0*/  @P4 HADD2.F32 R164, -RZ, R119.H0_H0 ;  /* 0x20000077ffa44230 */ /* 0x000fe40000004100 */
[----:B------:R-:W-:-:S05]  /*18c0*/  FMUL.FTZ R161, R89, R125 ;  /* 0x0000007d59a17220 */ /* 0x000fca0000410000 */
[----:B------:R-:W-:Y:S01]  /*18d0*/  FSEL R161, R161, RZ, P5 ;  /* 0x000000ffa1a17208 */ /* 0x000fe20002800000 */
[----:B------:R-:W-:-:S05]  /*18e0*/  @P5 HADD2.F32 R116, -RZ, R116.H1_H1 ;  /* 0x30000074ff745230 */ /* 0x000fca0000004100 */
[----:B------:R-:W-:Y:S01]  /*18f0*/  @P5 FMUL.FTZ R162, R125, R116 ;  /* 0x000000747da25220 */ /* 0x000fe20000410000 */
[----:B------:R-:W-:Y:S01]  /*1900*/  FMUL.FTZ R116, R88, R153 ;  /* 0x0000009958747220 */ /* 0x000fe20000410000 */
[----:B------:R-:W-:Y:S01]  /*1910*/  ISETP.NE.U32.AND P5, PT, RZ, UR16, PT ;  /* 0x00000010ff007c0c */ /* 0x000fe2000bfa5070 */
[----:B------:R-:W-:Y:S01]  /*1920*/  HFMA2.MMA R153, -RZ, RZ, 0, 0 ;  /* 0x00000000ff997435 */ /* 0x000fe200000001ff */
[----:B------:R-:W-:Y:S02]  /*1930*/  FADD.FTZ R33, R33, R162 ;  /* 0x000000a221217221 */ /* 0x000fe40000010000 */
[----:B------:R-:W-:Y:S02]  /*1940*/  FSEL R116, R116, RZ, P3 ;  /* 0x000000ff74747208 */ /* 0x000fe40001800000 */
[----:B------:R-:W-:Y:S01]  /*1950*/  LOP3.LUT P3, RZ, R159, 0xff000000, RZ, 0xc0, !PT ;  /* 0xff0000009fff7812 */ /* 0x000fe2000786c0ff */
[----:B------:R-:W-:Y:S01]  /*1960*/  @P4 FMUL.FTZ R153, R155, R164 ;  /* 0x000000a49b994220 */ /* 0x000fe20000410000 */
[----:B------:R-:W-:Y:S01]  /*1970*/  ISETP.NE.AND.EX P5, PT, RZ, UR17, PT, P5 ;  /* 0x00000011ff007c0c */ /* 0x000fe2000bfa5350 */
[----:B------:R-:W-:Y:S01]  /*1980*/  FMUL.FTZ R155, R86, R155 ;  /* 0x0000009b569b7220 */ /* 0x000fe20000410000 */
[----:B------:R-:W-:Y:S01]  /*1990*/  MOV R164, RZ ;  /* 0x000000ff00a47202 */ /* 0x000fe20000000f00 */
[----:B------:R-:W-:Y:S01]  /*19a0*/  FADD.FTZ R30, R30, R153 ;  /* 0x000000991e1e7221 */ /* 0x000fe20000010000 */
[----:B------:R-:W-:-:S02]  /*19b0*/  F2FP.F16.F32.PACK_AB R116, R161, R116 ;  /* 0x00000074a174723e */ /* 0x000fc400000000ff */
[----:B------:R-:W-:-:S05]  /*19c0*/  FSEL R155, R155, RZ, P4 ;  /* 0x000000ff9b9b7208 */ /* 0x000fca0002000000 */
[----:B------:R-:W-:Y:S02]  /*19d0*/  @P3 HADD2.F32 R163, -RZ, R119.H1_H1 ;  /* 0x30000077ffa33230 */ /* 0x000fe40000004100 */
[----:B------:R-:W-:Y:S02]  /*19e0*/  FMUL.FTZ R119, R124, UR15 ;  /* 0x0000000f7c777c20 */ /* 0x000fe40008410000 */
[----:B------:R-:W0:Y:S02]  /*19f0*/  @P5 LDC.64 R124, c[0x0][0x308] ;  /* 0x0000c200ff7c5b82 */ /* 0x000e240000000a00 */
[----:B------:R-:W-:Y:S01]  /*1a00*/  @P3 FMUL.FTZ R164, R119, R163 ;  /* 0x000000a377a43220 */ /* 0x000fe20000410000 */
[----:B------:R-:W-:-:S03]  /*1a10*/  FMUL.FTZ R119, R87, R119 ;  /* 0x0000007757777220 */ /* 0x000fc60000410000 */
[----:B------:R-:W-:Y:S02]  /*1a20*/  FADD.FTZ R31, R31, R164 ;  /* 0x000000a41f1f7221 */ /* 0x000fe40000010000 */
[----:B------:R-:W-:-:S04]  /*1a30*/  FSEL R119, R119, RZ, P3 ;  /* 0x000000ff77777208 */ /* 0x000fc80001800000 */
[----:B------:R-:W-:Y:S01]  /*1a40*/  F2FP.F16.F32.PACK_AB R119, R119, R155 ;  /* 0x0000009b7777723e */ /* 0x000fe200000000ff */
[----:B0-----:R-:W-:-:S05]  /*1a50*/  @P5 IMAD.WIDE.U32 R124, R0, 0x20, R124 ;  /* 0x00000020007c5825 */ /* 0x001fca00078e007c */
[----:B------:R-:W-:Y:S04]  /*1a60*/  @P5 STG.E.128 desc[UR4][R124.64], R108 ;  /* 0x0000006c7c005986 */ /* 0x000fe8000c101d04 */
[----:B------:R0:W-:Y:S02]  /*1a70*/  @P5 STG.E.128 desc[UR4][R124.64+0x10], R112 ;  /* 0x000010707c005986 */ /* 0x0001e4000c101d04 */
[----:B0-----:R-:W0:Y:S02]  /*1a80*/  LDC.64 R124, c[0x0][0x2f8] ;  /* 0x0000be00ff7c7b82 */ /* 0x001e240000000a00 */
[C---:B0-----:R-:W-:Y:S01]  /*1a90*/  IMAD.WIDE.U32 R124, R0.reuse, 0x10, R124 ;  /* 0x00000010007c7825 */ /* 0x041fe200078e007c */
[----:B------:R-:W-:-:S04]  /*1aa0*/  IADD3 R0, R0, 0x20, RZ ;  /* 0x0000002000007810 */ /* 0x000fc80007ffe0ff */
[----:B------:R0:W-:Y:S03]  /*1ab0*/  STG.E.128 desc[UR4][R124.64], R116 ;  /* 0x000000747c007986 */ /* 0x0001e6000c101d04 */
.L_x_6906:
[----:B------:R-:W-:Y:S05]  /*1ac0*/  BSYNC B1 ;  /* 0x0000000000017941 */ /* 0x000fea0003800000 */
.L_x_6905:
        /* <DEDUP_REMOVED lines=46> */
[-C--:B------:R-:W-:Y:S01]  /*1db0*/  FMUL.FTZ R132, R164, R131.reuse ;  /* 0x00000083a4847220 */ /* 0x080fe20000410000 */
[C---:B------:R-:W-:Y:S01]  /*1dc0*/  SEL R108, R153.reuse, R108, P5 ;  /* 0x0000006c996c7207 */ /* 0x040fe20002800000 */
        /* <DEDUP_REMOVED lines=20> */
[----:B------:R-:W-:Y:S01]  /*1f10*/  FMUL.FTZ R163, R75, R126 ;  /* 0x0000007e4ba37220 */ /* 0x000fe20000410000 */
[----:B------:R-:W-:Y:S01]  /*1f20*/  MOV R132, RZ ;  /* 0x000000ff00847202 */ /* 0x000fe20000000f00 */
[----:B------:R-:W-:Y:S01]  /*1f30*/  FMUL.FTZ R161, R161, UR15 ;  /* 0x0000000fa1a17c20 */ /* 0x000fe20008410000 */
[----:B------:R-:W-:Y:S01]  /*1f40*/  LOP3.LUT P6, RZ, R157, 0xff00, RZ, 0xc0, !PT ;  /* 0x0000ff009dff7812 */ /* 0x000fe200078cc0ff */
[----:B------:R-:W-:Y:S01]  /*1f50*/  FMUL.FTZ R165, R165, UR15 ;  /* 0x0000000fa5a57c20 */ /* 0x000fe20008410000 */
[----:B------:R-:W-:Y:S01]  /*1f60*/  FMUL.FTZ R125, R125, UR15 ;  /* 0x0000000f7d7d7c20 */ /* 0x000fe20008410000 */
[----:B------:R-:W-:Y:S01]  /*1f70*/  MOV R164, RZ ;  /* 0x000000ff00a47202 */ /* 0x000fe20000000f00 */
[----:B--2---:R-:W-:-:S05]  /*1f80*/  @P4 HADD2.F32 R153, -RZ, R116.H0_H0 ;  /* 0x20000074ff994230 */ /* 0x004fca0000004100 */
[----:B------:R-:W-:Y:S01]  /*1f90*/  @P4 FMUL.FTZ R131, R155, R153 ;  /* 0x000000999b834220 */ /* 0x000fe20000410000 */
[----:B------:R-:W-:Y:S02]  /*1fa0*/  @P3 HADD2.F32 R153, -RZ, R116.H1_H1 ;  /* 0x30000074ff993230 */ /* 0x000fe40000004100 */
[----:B------:R-:W-:Y:S01]  /*1fb0*/  FMUL.FTZ R116, R72, R155 ;  /* 0x0000009b48747220 */ /* 0x000fe20000410000 */
[----:B------:R-:W-:Y:S01]  /*1fc0*/  FMUL.FTZ R155, R73, R160 ;  /* 0x000000a0499b7220 */ /* 0x000fe20000410000 */
[----:B------:R-:W-:Y:S01]  /*1fd0*/  FADD.FTZ R24, R24, R131 ;  /* 0x0000008318187221 */ /* 0x000fe20000010000 */
[----:B------:R-:W-:Y:S02]  /*1fe0*/  @P3 FMUL.FTZ R132, R160, R153 ;  /* 0x00000099a0843220 */ /* 0x000fe40000410000 */
[----:B------:R-:W-:Y:S01]  /*1ff0*/  FSEL R116, R116, RZ, P4 ;  /* 0x000000ff74747208 */ /* 0x000fe20002000000 */
[----:B------:R-:W-:Y:S01]  /*2000*/  FMUL.FTZ R153, R151, UR15 ;  /* 0x0000000f97997c20 */ /* 0x000fe20008410000 */
[----:B------:R-:W-:Y:S01]  /*2010*/  LOP3.LUT P4, RZ, R156, 0xff000000, RZ, 0xc0, !PT ;  /* 0xff0000009cff7812 */ /* 0x000fe2000788c0ff */
[----:B------:R-:W-:Y:S01]  /*2020*/  HFMA2.MMA R151, -RZ, RZ, 0, 0 ;  /* 0x00000000ff977435 */ /* 0x000fe200000001ff */
[----:B------:R-:W-:Y:S01]  /*2030*/  FSEL R155, R155, RZ, P3 ;  /* 0x000000ff9b9b7208 */ /* 0x000fe20001800000 */
[----:B------:R-:W-:Y:S01]  /*2040*/  @P5 HADD2.F32 R160, -RZ, R117.H0_H0 ;  /* 0x20000075ffa05230 */ /* 0x000fe20000004100 */
[----:B------:R-:W-:Y:S01]  /*2050*/  LOP3.LUT P3, RZ, R157, 0xff, RZ, 0xc0, !PT ;  /* 0x000000ff9dff7812 */ /* 0x000fe2000786c0ff */
[----:B------:R-:W-:Y:S01]  /*2060*/  FADD.FTZ R25, R25, R132 ;  /* 0x0000008419197221 */ /* 0x000fe20000010000 */
[----:B------:R-:W-:-:S02]  /*2070*/  FSEL R163, R163, RZ, P4 ;  /* 0x000000ffa3a37208 */ /* 0x000fc40002000000 */
[----:B------:R-:W-:Y:S01]  /*2080*/  @P5 FMUL.FTZ R151, R153, R160 ;  /* 0x000000a099975220 */ /* 0x000fe20000410000 */
[----:B------:R-:W-:Y:S02]  /*2090*/  MOV R160, RZ ;  /* 0x000000ff00a07202 */ /* 0x000fe40000000f00 */
[----:B------:R-:W-:Y:S01]  /*20a0*/  F2FP.F16.F32.PACK_AB R116, R155, R116 ;  /* 0x000000749b74723e */ /* 0x000fe200000000ff */
[----:B------:R-:W-:Y:S01]  /*20b0*/  HFMA2.MMA R155, -RZ, RZ, 0, 0 ;  /* 0x00000000ff9b7435 */ /* 0x000fe200000001ff */
[----:B------:R-:W-:Y:S02]  /*20c0*/  @P4 HADD2.F32 R117, -RZ, R117.H1_H1 ;  /* 0x30000075ff754230 */ /* 0x000fe40000004100 */
[----:B------:R-:W-:Y:S02]  /*20d0*/  FADD.FTZ R26, R26, R151 ;  /* 0x000000971a1a7221 */ /* 0x000fe40000010000 */
[--C-:B------:R-:W-:Y:S02]  /*20e0*/  @P3 HADD2.F32 R162, -RZ, R118.reuse.H0_H0 ;  /* 0x20000076ffa23230 */ /* 0x100fe40000004100 */
[----:B------:R-:W-:Y:S01]  /*20f0*/  @P4 FMUL.FTZ R160, R126, R117 ;  /* 0x000000757ea04220 */ /* 0x000fe20000410000 */
[----:B------:R-:W-:Y:S01]  /*2100*/  FMUL.FTZ R117, R74, R153 ;  /* 0x000000994a757220 */ /* 0x000fe20000410000 */
[----:B------:R-:W-:Y:S01]  /*2110*/  HFMA2.MMA R153, -RZ, RZ, 0, 0 ;  /* 0x00000000ff997435 */ /* 0x000fe200000001ff */
[----:B------:R-:W-:Y:S01]  /*2120*/  @P6 HADD2.F32 R118, -RZ, R118.H1_H1 ;  /* 0x30000076ff766230 */ /* 0x000fe20000004100 */
[----:B------:R-:W-:Y:S01]  /*2130*/  LOP3.LUT P4, RZ, R157, 0xff0000, RZ, 0xc0, !PT ;  /* 0x00ff00009dff7812 */ /* 0x000fe2000788c0ff */
[----:B------:R-:W-:Y:S01]  /*2140*/  FADD.FTZ R27, R27, R160 ;  /* 0x000000a01b1b7221 */ /* 0x000fe20000010000 */
[----:B------:R-:W-:-:S02]  /*2150*/  FSEL R117, R117, RZ, P5 ;  /* 0x000000ff75757208 */ /* 0x000fc40002800000 */
[----:B------:R-:W-:Y:S01]  /*2160*/  @P3 FMUL.FTZ R153, R127, R162 ;  /* 0x000000a27f993220 */ /* 0x000fe20000410000 */
[----:B------:R-:W-:Y:S01]  /*2170*/  MOV R162, RZ ;  /* 0x000000ff00a27202 */ /* 0x000fe20000000f00 */
[----:B------:R-:W-:Y:S01]  /*2180*/  @P6 FMUL.FTZ R162, R161, R118 ;  /* 0x00000076a1a26220 */ /* 0x000fe20000410000 */
[----:B------:R-:W-:Y:S01]  /*2190*/  FMUL.FTZ R118, R68, R127 ;  /* 0x0000007f44767220 */ /* 0x000fe20000410000 */
[----:B------:R-:W-:Y:S01]  /*21a0*/  ISETP.NE.U32.AND P5, PT, RZ, UR16, PT ;  /* 0x00000010ff007c0c */ /* 0x000fe2000bfa5070 */
[----:B------:R-:W-:Y:S01]  /*21b0*/  FADD.FTZ R20, R20, R153 ;  /* 0x0000009914147221 */ /* 0x000fe20000010000 */
[----:B------:R-:W-:Y:S01]  /*21c0*/  F2FP.F16.F32.PACK_AB R117, R163, R117 ;  /* 0x00000075a375723e */ /* 0x000fe200000000ff */
[----:B------:R-:W-:Y:S01]  /*21d0*/  FADD.FTZ R21, R21, R162 ;  /* 0x000000a215157221 */ /* 0x000fe20000010000 */
[----:B------:R-:W-:Y:S01]  /*21e0*/  FSEL R118, R118, RZ, P3 ;  /* 0x000000ff76767208 */ /* 0x000fe20001800000 */
[----:B------:R-:W-:Y:S01]  /*21f0*/  @P4 HADD2.F32 R126, -RZ, R119.H0_H0 ;  /* 0x20000077ff7e4230 */ /* 0x000fe20000004100 */
[----:B------:R-:W-:-:S02]  /*2200*/  LOP3.LUT P3, RZ, R157, 0xff000000, RZ, 0xc0, !PT ;  /* 0xff0000009dff7812 */ /* 0x000fc4000786c0ff */
[----:B------:R-:W-:Y:S02]  /*2210*/  ISETP.NE.AND.EX P5, PT, RZ, UR17, PT, P5 ;  /* 0x00000011ff007c0c */ /* 0x000fe4000bfa5350 */
[----:B------:R-:W-:Y:S01]  /*2220*/  @P4 FMUL.FTZ R155, R165, R126 ;  /* 0x0000007ea59b4220 */ /* 0x000fe20000410000 */
[----:B------:R-:W-:-:S03]  /*2230*/  FMUL.FTZ R165, R70, R165 ;  /* 0x000000a546a57220 */ /* 0x000fc60000410000 */
[----:B------:R-:W-:Y:S02]  /*2240*/  FADD.FTZ R22, R22, R155 ;  /* 0x0000009b16167221 */ /* 0x000fe40000010000 */
[----:B------:R-:W-:-:S03]  /*2250*/  FSEL R165, R165, RZ, P4 ;  /* 0x000000ffa5a57208 */ /* 0x000fc60002000000 */
[----:B------:R-:W-:Y:S02]  /*2260*/  @P3 HADD2.F32 R126, -RZ, R119.H1_H1 ;  /* 0x30000077ff7e3230 */ /* 0x000fe40000004100 */
[----:B------:R-:W-:-:S03]  /*2270*/  FMUL.FTZ R119, R69, R161 ;  /* 0x000000a145777220 */ /* 0x000fc60000410000 */
        /* <DEDUP_REMOVED lines=9> */
[----:B------:R-:W-:-:S02]  /*2310*/  F2FP.F16.F32.PACK_AB R118, R119, R118 ;  /* 0x000000767776723e */ /* 0x000fc400000000ff */
[----:B------:R-:W-:Y:S01]  /*2320*/  F2FP.F16.F32.PACK_AB R119, R124, R165 ;  /* 0x000000a57c77723e */ /* 0x000fe200000000ff */
[----:B------:R1:W-:Y:S01]  /*2330*/  @P5 STG.E.128 desc[UR4][R126.64+0x10], R112 ;  /* 0x000010707e005986 */ /* 0x0003e2000c101d04 */
[----:B------:R-:W-:-:S04]  /*2340*/  LEA R124, P3, R0, UR18, 0x4 ;  /* 0x00000012007c7c11 */ /* 0x000fc8000f8620ff */
[----:B------:R-:W-:-:S05]  /*2350*/  LEA.HI.X R125, R0, UR19, RZ, 0x4, P3 ;  /* 0x00000013007d7c11 */ /* 0x000fca00098f24ff */
[----:B------:R1:W-:Y:S04]  /*2360*/  STG.E.128 desc[UR4][R124.64], R116 ;  /* 0x000000747c007986 */ /* 0x0003e8000c101d04 */
.L_x_6908:
[----:B------:R-:W-:Y:S05]  /*2370*/  BSYNC B1 ;  /* 0x0000000000017941 */ /* 0x000fea0003800000 */
.L_x_6907:
[----:B01----:R-:W0:Y:S02]  /*2380*/  LDC.64 R116, c[0x0][0x210] ;  /* 0x00008400ff747b82 */ /* 0x003e240000000a00 */
[----:B0-----:R-:W-:-:S04]  /*2390*/  LEA R4, R116, R4, 0x2 ;  /* 0x0000000474047211 */ /* 0x001fc800078e10ff */
[----:B------:R-:W-:-:S13]  /*23a0*/  ISETP.GE.AND P3, PT, R4, R117, PT ;  /* 0x000000750400720c */ /* 0x000fda0003f66270 */
[----:B------:R-:W-:Y:S05]  /*23b0*/  @!P3 BRA `(.L_x_6909) ;  /* 0xffffffe00040b947 */ /* 0x000fea000383ffff */
.L_x_6899:
[----:B------:R-:W-:Y:S05]  /*23c0*/  BSYNC B0 ;  /* 0x0000000000007941 */ /* 0x000fea0003800000 */
.L_x_6898:
        /* <DEDUP_REMOVED lines=21> */
[----:B------:R0:W-:Y:S04]  /*2520*/  STS.128 [R5+0x10], R44 ;  /* 0x0000102c05007388 */ /* 0x0001e80000000c00 */
        /* <DEDUP_REMOVED lines=119> */
[----:B------:R-:W-:Y:S02]  /*2ca0*/  MOV R2, R10 ;  /* 0x0000000a00027202 */ /* 0x000fe40000000f00 */
[----:B------:R-:W-:Y:S02]  /*2cb0*/  MOV R4, R8 ;  /* 0x0000000800047202 */ /* 0x000fe40000000f00 */
[----:B------:R-:W-:Y:S01]  /*2cc0*/  MOV R5, R27 ;  /* 0x0000001b00057202 */ /* 0x000fe20000000f00 */
[----:B------:R0:W-:Y:S01]  /*2cd0*/  STG.E desc[UR4][R2.64], R51 ;  /* 0x0000003302007986 */ /* 0x0001e2000c101904 */
[----:B------:R-:W-:Y:S02]  /*2ce0*/  MOV R6, R0 ;  /* 0x0000000000067202 */ /* 0x000fe40000000f00 */
[----:B------:R-:W-:Y:S01]  /*2cf0*/  MOV R7, R23 ;  /* 0x0000001700077202 */ /* 0x000fe20000000f00 */
[----:B------:R1:W-:Y:S01]  /*2d00*/  STG.E desc[UR4][R4.64], R13 ;  /* 0x0000000d04007986 */ /* 0x0003e2000c101904 */
[----:B------:R-:W-:-:S02]  /*2d10*/  IADD3 R10, P3, R10, 0x200, RZ ;  /* 0x000002000a0a7810 */ /* 0x000fc40007f7e0ff */
[----:B------:R-:W-:Y:S01]  /*2d20*/  IADD3 R8, P4, R8, 0x200, RZ ;  /* 0x0000020008087810 */ /* 0x000fe20007f9e0ff */
[----:B------:R1:W-:Y:S01]  /*2d30*/  STG.E desc[UR4][R6.64], R25 ;  /* 0x0000001906007986 */ /* 0x0003e2000c101904 */
[----:B------:R-:W-:Y:S02]  /*2d40*/  IADD3 R0, P5, R0, 0x200, RZ ;  /* 0x0000020000007810 */ /* 0x000fe40007fbe0ff */
[----:B------:R-:W-:Y:S02]  /*2d50*/  IADD3.X R27, RZ, R27, RZ, P4, !PT ;  /* 0x0000001bff1b7210 */ /* 0x000fe400027fe4ff */
[----:B0-----:R-:W-:Y:S02]  /*2d60*/  IADD3.X R3, RZ, R3, RZ, P3, !PT ;  /* 0x00000003ff037210 */ /* 0x001fe40001ffe4ff */
[----:B------:R-:W-:-:S07]  /*2d70*/  IADD3.X R23, RZ, R23, RZ, P5, !PT ;  /* 0x00000017ff177210 */ /* 0x000fce0002ffe4ff */
.L_x_6911:
[----:B------:R-:W-:Y:S05]  /*2d80*/  BSYNC B0 ;  /* 0x0000000000007941 */ /* 0x000fea0003800000 */
.L_x_6910:
[----:B------:R-:W-:Y:S01]  /*2d90*/  BSSY B0, `(.L_x_6912) ;  /* 0x0000011000007945 */ /* 0x000fe20003800000 */
[----:B--2---:R-:W-:-:S03]  /*2da0*/  FADD.FTZ R11, R38, R11 ;  /* 0x0000000b260b7221 */ /* 0x004fc60000010000 */
[----:B------:R-:W-:Y:S05]  /*2db0*/  @!P0 BRA `(.L_x_6913) ;  /* 0x0000000000388947 */ /* 0x000fea0003800000 */
[----:B------:R-:W-:Y:S02]  /*2dc0*/  MOV R2, R10 ;  /* 0x0000000a00027202 */ /* 0x000fe40000000f00 */
[----:B-1----:R-:W-:Y:S02]  /*2dd0*/  MOV R4, R8 ;  /* 0x0000000800047202 */ /* 0x002fe40000000f00 */
        /* <DEDUP_REMOVED lines=12> */
.L_x_6913:
[----:B------:R-:W-:Y:S05]  /*2ea0*/  BSYNC B0 ;  /* 0x0000000000007941 */ /* 0x000fea0003800000 */
.L_x_6912:
[----:B------:R-:W-:Y:S01]  /*2eb0*/  BSSY B0, `(.L_x_6914) ;  /* 0x0000011000007945 */ /* 0x000fe20003800000 */
[----:B---3--:R-:W-:-:S03]  /*2ec0*/  FADD.FTZ R19, R20, R19 ;  /* 0x0000001314137221 */ /* 0x008fc60000010000 */
[----:B------:R-:W-:Y:S05]  /*2ed0*/  @!P1 BRA `(.L_x_6915) ;  /* 0x0000000000389947 */ /* 0x000fea0003800000 */
[----:B------:R-:W-:Y:S02]  /*2ee0*/  MOV R2, R10 ;  /* 0x0000000a00027202 */ /* 0x000fe40000000f00 */
[----:B-12---:R-:W-:Y:S02]  /*2ef0*/  MOV R4, R8 ;  /* 0x0000000800047202 */ /* 0x006fe40000000f00 */
        /* <DEDUP_REMOVED lines=12> */
.L_x_6915:
[----:B------:R-:W-:Y:S05]  /*2fc0*/  BSYNC B0 ;  /* 0x0000000000007941 */ /* 0x000fea0003800000 */
.L_x_6914:
[----:B------:R-:W-:Y:S01]  /*2fd0*/  FADD.FTZ R21, R22, R21 ;  /* 0x0000001516157221 */ /* 0x000fe20000010000 */
[----:B------:R-:W-:Y:S01]  /*2fe0*/  MOV R2, R10 ;  /* 0x0000000a00027202 */ /* 0x000fe20000000f00 */
        /* <DEDUP_REMOVED lines=9> */
.L_x_6904:
        /* <DEDUP_REMOVED lines=8> */
.L_x_6917:
[----:B------:R-:W-:Y:S05]  /*3100*/  BSYNC B1 ;  /* 0x0000000000017941 */ /* 0x000fea0003800000 */
.L_x_6916:
        /* <DEDUP_REMOVED lines=8> */
.L_x_6918:
[----:B------:R-:W-:Y:S01]  /*3190*/  FADD.FTZ R116, R116, R153 ;  /* 0x0000009974747221 */ /* 0x000fe20000010000 */
[----:B------:R-:W-:-:S04]  /*31a0*/  HFMA2.MMA R161, -RZ, RZ, 0, 1.1920928955078125e-07 ;  /* 0x00000002ffa17435 */ /* 0x000fc800000001ff */
[----:B------:R-:W-:Y:S02]  /*31b0*/  MOV R162, R116 ;  /* 0x0000007400a27202 */ /* 0x000fe40000000f00 */
[----:B------:R-:W-:-:S07]  /*31c0*/  MOV R117, R155 ;  /* 0x0000009b00757202 */ /* 0x000fce0000000f00 */
[----:B------:R-:W-:Y:S05]  /*31d0*/  WARPSYNC.COLLECTIVE R151, `(.L_x_6919) ;  /* 0x0000000097087348 */ /* 0x000fea0003c00000 */
[----:B------:R0:W1:Y:S02]  /*31e0*/  SHFL.BFLY P3, R155, R162, R161, R164 ;  /* 0x0c0000a1a29b7389 */ /* 0x00006400000600a4 */
[----:B01----:R-:W-:Y:S01]  /*31f0*/  ENDCOLLECTIVE ;  /* 0x000000000000791b */ /* 0x003fe20003800000 */
.L_x_6919:
[----:B------:R-:W-:-:S05]  /*3200*/  FADD.FTZ R117, R117, R160 ;  /* 0x000000a075757221 */ /* 0x000fca0000010000 */
[----:B------:R-:W-:Y:S02]  /*3210*/  MOV R162, R117 ;  /* 0x0000007500a27202 */ /* 0x000fe40000000f00 */
[----:B------:R-:W-:-:S07]  /*3220*/  MOV R119, R155 ;  /* 0x0000009b00777202 */ /* 0x000fce0000000f00 */
[----:B------:R-:W-:Y:S05]  /*3230*/  WARPSYNC.COLLECTIVE R151, `(.L_x_6920) ;  /* 0x0000000097087348 */ /* 0x000fea0003c00000 */
[----:B------:R0:W1:Y:S02]  /*3240*/  SHFL.BFLY P3, R155, R162, R161, R164 ;  /* 0x0c0000a1a29b7389 */ /* 0x00006400000600a4 */
[----:B01----:R-:W-:Y:S01]  /*3250*/  ENDCOLLECTIVE ;  /* 0x000000000000791b */ /* 0x003fe20003800000 */
.L_x_6920:
[----:B------:R-:W-:Y:S01]  /*3260*/  FADD.FTZ R119, R116, R119 ;  /* 0x0000007774777221 */ /* 0x000fe20000010000 */
[----:B------:R-:W-:-:S04]  /*3270*/  HFMA2.MMA R161, -RZ, RZ, 0, 2.384185791015625e-07 ;  /* 0x00000004ffa17435 */ /* 0x000fc800000001ff */
[----:B------:R-:W-:Y:S02]  /*3280*/  MOV R162, R119 ;  /* 0x0000007700a27202 */ /* 0x000fe40000000f00 */
[----:B------:R-:W-:-:S07]  /*3290*/  MOV R118, R155 ;  /* 0x0000009b00767202 */ /* 0x000fce0000000f00 */
[----:B------:R-:W-:Y:S05]  /*32a0*/  WARPSYNC.COLLECTIVE R151, `(.L_x_6921) ;  /* 0x0000000097087348 */ /* 0x000fea0003c00000 */
[----:B------:R0:W1:Y:S02]  /*32b0*/  SHFL.BFLY P3, R155, R162, R161, R164 ;  /* 0x0c0000a1a29b7389 */ /* 0x00006400000600a4 */
[----:B01----:R-:W-:Y:S01]  /*32c0*/  ENDCOLLECTIVE ;  /* 0x000000000000791b */ /* 0x003fe20003800000 */
.L_x_6921:
[----:B------:R-:W-:-:S05]  /*32d0*/  FADD.FTZ R118, R117, R118 ;  /* 0x0000007675767221 */ /* 0x000fca0000010000 */
[----:B------:R-:W-:Y:S02]  /*32e0*/  MOV R162, R118 ;  /* 0x0000007600a27202 */ /* 0x000fe40000000f00 */
[----:B------:R-:W-:-:S07]  /*32f0*/  MOV R124, R155 ;  /* 0x0000009b007c7202 */ /* 0x000fce0000000f00 */
[----:B------:R-:W-:Y:S05]  /*3300*/  WARPSYNC.COLLECTIVE R151, `(.L_x_6922) ;  /* 0x0000000097087348 */ /* 0x000fea0003c00000 */
[----:B------:R0:W1:Y:S02]  /*3310*/  SHFL.BFLY P3, R155, R162, R161, R164 ;  /* 0x0c0000a1a29b7389 */ /* 0x00006400000600a4 */
[----:B01----:R-:W-:Y:S01]  /*3320*/  ENDCOLLECTIVE ;  /* 0x000000000000791b */ /* 0x003fe20003800000 */
.L_x_6922:
[----:B------:R-:W-:Y:S01]  /*3330*/  FADD.FTZ R124, R119, R124 ;  /* 0x0000007c777c7221 */ /* 0x000fe20000010000 */
[----:B------:R-:W-:-:S04]  /*3340*/  HFMA2.MMA R161, -RZ, RZ, 0, 4.76837158203125e-07 ;  /* 0x00000008ffa17435 */ /* 0x000fc800000001ff */
[----:B------:R-:W-:Y:S02]  /*3350*/  MOV R162, R124 ;  /* 0x0000007c00a27202 */ /* 0x000fe40000000f00 */
[----:B------:R-:W-:-:S07]  /*3360*/  MOV R125, R155 ;  /* 0x0000009b007d7202 */ /* 0x000fce0000000f00 */
[----:B------:R-:W-:Y:S05]  /*3370*/  WARPSYNC.COLLECTIVE R151, `(.L_x_6923) ;  /* 0x0000000097087348 */ /* 0x000fea0003c00000 */
[----:B------:R0:W1:Y:S02]  /*3380*/  SHFL.BFLY P3, R155, R162, R161, R164 ;  /* 0x0c0000a1a29b7389 */ /* 0x00006400000600a4 */
[----:B01----:R-:W-:Y:S01]  /*3390*/  ENDCOLLECTIVE ;  /* 0x000000000000791b */ /* 0x003fe20003800000 */
.L_x_6923:
[----:B------:R-:W-:-:S05]  /*33a0*/  FADD.FTZ R125, R118, R125 ;  /* 0x0000007d767d7221 */ /* 0x000fca0000010000 */
[----:B------:R-:W-:Y:S02]  /*33b0*/  MOV R162, R125 ;  /* 0x0000007d00a27202 */ /* 0x000fe40000000f00 */
[----:B------:R-:W-:-:S07]  /*33c0*/  MOV R127, R155 ;  /* 0x0000009b007f7202 */ /* 0x000fce0000000f00 */
[----:B------:R-:W-:Y:S05]  /*33d0*/  WARPSYNC.COLLECTIVE R151, `(.L_x_6924) ;  /* 0x0000000097087348 */ /* 0x000fea0003c00000 */
[----:B------:R0:W1:Y:S02]  /*33e0*/  SHFL.BFLY P3, R155, R162, R161, R164 ;  /* 0x0c0000a1a29b7389 */ /* 0x00006400000600a4 */
[----:B01----:R-:W-:Y:S01]  /*33f0*/  ENDCOLLECTIVE ;  /* 0x000000000000791b */ /* 0x003fe20003800000 */
.L_x_6924:
[----:B------:R-:W-:Y:S01]  /*3400*/  FADD.FTZ R127, R124, R127 ;  /* 0x0000007f7c7f7221 */ /* 0x000fe20000010000 */
[----:B------:R-:W-:-:S04]  /*3410*/  HFMA2.MMA R161, -RZ, RZ, 0, 9.5367431640625e-07 ;  /* 0x00000010ffa17435 */ /* 0x000fc800000001ff */
[----:B------:R-:W-:Y:S02]  /*3420*/  MOV R162, R127 ;  /* 0x0000007f00a27202 */ /* 0x000fe40000000f00 */
[----:B------:R-:W-:-:S07]  /*3430*/  MOV R126, R155 ;  /* 0x0000009b007e7202 */ /* 0x000fce0000000f00 */
[----:B------:R-:W-:Y:S05]  /*3440*/  WARPSYNC.COLLECTIVE R151, `(.L_x_6925) ;  /* 0x0000000097087348 */ /* 0x000fea0003c00000 */
[----:B------:R0:W1:Y:S02]  /*3450*/  SHFL.BFLY P3, R155, R162, R161, R164 ;  /* 0x0c0000a1a29b7389 */ /* 0x00006400000600a4 */
[----:B01----:R-:W-:Y:S01]  /*3460*/  ENDCOLLECTIVE ;  /* 0x000000000000791b */ /* 0x003fe20003800000 */
.L_x_6925:
[----:B------:R-:W-:-:S05]  /*3470*/  FADD.FTZ R126, R125, R126 ;  /* 0x0000007e7d7e7221 */ /* 0x000fca0000010000 */
[----:B------:R-:W-:Y:S02]  /*3480*/  MOV R162, R126 ;  /* 0x0000007e00a27202 */ /* 0x000fe40000000f00 */
[----:B------:R-:W-:-:S07]  /*3490*/  MOV R116, R155 ;  /* 0x0000009b00747202 */ /* 0x000fce0000000f00 */
[----:B------:R-:W-:Y:S05]  /*34a0*/  WARPSYNC.COLLECTIVE R151, `(.L_x_6926) ;  /* 0x0000000097087348 */ /* 0x000fea0003c00000 */
[----:B------:R0:W1:Y:S02]  /*34b0*/  SHFL.BFLY P3, R155, R162, R161, R164 ;  /* 0x0c0000a1a29b7389 */ /* 0x00006400000600a4 */
[----:B01----:R-:W-:Y:S01]  /*34c0*/  ENDCOLLECTIVE ;  /* 0x000000000000791b */ /* 0x003fe20003800000 */
.L_x_6926:
[----:B------:R-:W-:Y:S01]  /*34d0*/  MOV R117, R155 ;  /* 0x0000009b00757202 */ /* 0x000fe20000000f00 */
[----:B------:R-:W-:Y:S06]  /*34e0*/  BRA `(.L_x_6927) ;  /* 0xffffffdc00407947 */ /* 0x000fec000383ffff */
.L_x_6928:
        /* <DEDUP_REMOVED lines=9> */
.L_x_9226:


//--------------------- .text._ZN10layer_norm13ln_bwd_kernelINS_13Kernel_traitsIf6__halffS2_fjLj512ELj1ELj4ELj1ELj16ENS_18Kernel_traits_baseILj512EfS2_fS2_fjLj128EEEEELb1ELb1ELb0ELb1EEEvNS_9BwdParamsE --------------------------
	.section	.text._ZN10layer_norm13ln_bwd_kernelINS_13Kernel_traitsIf6__halffS2_fjLj512ELj1ELj4ELj1ELj16ENS_18Kernel_traits_baseILj512EfS2_fS2_fjLj128EEEEELb1ELb1ELb0ELb1EEEvNS_9BwdParamsE,"ax",@progbits
	.align	128
        .global         _ZN10layer_norm13ln_bwd_kernelINS_13Kernel_traitsIf6__halffS2_fjLj512ELj1ELj4ELj1ELj16ENS_18Kernel_traits_baseILj512EfS2_fS2_fjLj128EEEEELb1ELb1ELb0ELb1EEEvNS_9BwdParamsE
        .type           _ZN10layer_norm13ln_bwd_kernelINS_13Kernel_traitsIf6__halffS2_fjLj512ELj1ELj4ELj1ELj16ENS_18Kernel_traits_baseILj512EfS2_fS2_fjLj128EEEEELb1ELb1ELb0ELb1EEEvNS_9BwdParamsE,@function
        .size           _ZN10layer_norm13ln_bwd_kernelINS_13Kernel_traitsIf6__halffS2_fjLj512ELj1ELj4ELj1ELj16ENS_18Kernel_traits_baseILj512EfS2_fS2_fjLj128EEEEELb1ELb1ELb0ELb1EEEvNS_9BwdParamsE,(.L_x_9227 - _ZN10layer_norm13ln_bwd_kernelINS_13Kernel_traitsIf6__halffS2_fjLj512ELj1ELj4ELj1ELj16ENS_18Kernel_traits_baseILj512EfS2_fS2_fjLj128EEEEELb1ELb1ELb0ELb1EEEvNS_9BwdParamsE)
        .other          _ZN10layer_norm13ln_bwd_kernelINS_13Kernel_traitsIf6__halffS2_fjLj512ELj1ELj4ELj1ELj16ENS_18Kernel_traits_baseILj512EfS2_fS2_fjLj128EEEEELb1ELb1ELb0ELb1EEEvNS_9BwdParamsE,@"STO_CUDA_ENTRY STV_DEFAULT"
_ZN10layer_norm13ln_bwd_kernelINS_13Kernel_traitsIf6__halffS2_fjLj512ELj1ELj4ELj1ELj16ENS_18Kernel_traits_baseILj512EfS2_fS2_fjLj128EEEEELb1ELb1ELb0ELb1EEEvNS_9BwdParamsE:
.text._ZN10layer_norm13ln_bwd_kernelINS_13Kernel_traitsIf6__halffS2_fjLj512ELj1ELj4ELj1ELj16ENS_18Kernel_traits_baseILj512EfS2_fS2_fjLj128EEEEELb1ELb1ELb0ELb1EEEvNS_9BwdParamsE:
        /* <DEDUP_REMOVED lines=44> */
.L_x_6930:
        /* <DEDUP_REMOVED lines=42> */
.L_x_6934:
[----:B0-----:R-:W0:Y:S01]  /*0560*/  S2R R84, SR_TID.X ;  /* 0x0000000000547919 */ /* 0x001e220000002100 */
        /* <DEDUP_REMOVED lines=11> */
[----:B--2---:R-:W-:Y:S02]  /*0620*/  IMAD.WIDE R100, R132, 0x4, R100 ;  /* 0x0000000484647825 */ /* 0x004fe400078e0264 */
[----:B------:R-:W2:Y:S01]  /*0630*/  @P0 LDG.E.U16 R139, desc[UR4][R82.64] ;  /* 0x00000004528b0981 */ /* 0x000ea2000c1e1500 */
[----:B------:R-:W-:-:S03]  /*0640*/  LEA.HI.SX32 R138, R85, R84, 0x1d ;  /* 0x00000054558a7211 */ /* 0x000fc600078feaff */
[----:B------:R-:W2:Y:S01]  /*0650*/  LDG.E R0, desc[UR4][R100.64] ;  /* 0x0000000464007981 */ /* 0x000ea2000c1e1900 */
[C---:B------:R-:W-:Y:S02]  /*0660*/  SHF.L.U32 R137, R138.reuse, 0x5, RZ ;  /* 0x000000058a897819 */ /* 0x040fe400000006ff */
[C---:B------:R-:W-:Y:S02]  /*0670*/  IADD3 R133, R138.reuse, 0x20, RZ ;  /* 0x000000208a857810 */ /* 0x040fe40007ffe0ff */
[----:B------:R-:W-:Y:S02]  /*0680*/  SHF.R.U32.HI R136, RZ, 0x1b, R138 ;  /* 0x0000001bff887819 */ /* 0x000fe4000001168a */
[----:B------:R-:W-:Y:S02]  /*0690*/  IADD3 R144, P2, R137, UR10, RZ ;  /* 0x0000000a89907c10 */ /* 0x000fe4000ff5e0ff */
[----:B------:R-:W-:Y:S01]  /*06a0*/  LEA R142, P1, R133, UR10, 0x5 ;  /* 0x0000000a858e7c11 */ /* 0x000fe2000f8228ff */
[----:B---3--:R-:W-:Y:S01]  /*06b0*/  IMAD.WIDE.U32 R88, R138, 0x10, R80 ;  /* 0x000000108a587825 */ /* 0x008fe200078e0050 */
[----:B------:R-:W-:-:S02]  /*06c0*/  IADD3.X R145, R136, UR11, RZ, P2, !PT ;  /* 0x0000000b88917c10 */ /* 0x000fc400097fe4ff */
[C---:B------:R-:W-:Y:S01]  /*06d0*/  LEA.HI.X R143, R133.reuse, UR11, RZ, 0x5, P1 ;  /* 0x0000000b858f7c11 */ /* 0x040fe200088f2cff */
[----:B----4-:R-:W-:Y:S02]  /*06e0*/  IMAD.WIDE R134, R132, 0x4, R120 ;  /* 0x0000000484867825 */ /* 0x010fe400078e0278 */
[----:B------:R-:W3:Y:S01]  /*06f0*/  LDG.E.128 R84, desc[UR4][R144.64] ;  /* 0x0000000490547981 */ /* 0x000ee2000c1e1d00 */
[----:B------:R-:W0:Y:S03]  /*0700*/  LDC.64 R120, c[0x0][0x2c8] ;  /* 0x0000b200ff787b82 */ /* 0x000e260000000a00 */
[----:B------:R-:W4:Y:S04]  /*0710*/  LDG.E.128 R88, desc[UR4][R88.64] ;  /* 0x0000000458587981 */ /* 0x000f28000c1e1d00 */
[----:B------:R-:W4:Y:S04]  /*0720*/  LDG.E.128 R92, desc[UR4][R144.64+0x10] ;  /* 0x00001004905c7981 */ /* 0x000f28000c1e1d00 */
[----:B------:R-:W4:Y:S04]  /*0730*/  LDG.E.128 R96, desc[UR4][R142.64] ;  /* 0x000000048e607981 */ /* 0x000f28000c1e1d00 */
[----:B------:R-:W4:Y:S01]  /*0740*/  LDG.E.128 R100, desc[UR4][R142.64+0x10] ;  /* 0x000010048e647981 */ /* 0x000f22000c1e1d00 */
[----:B------:R-:W-:-:S03]  /*0750*/  IMAD.WIDE.U32 R80, R133, 0x10, R80 ;  /* 0x0000001085507825 */ /* 0x000fc600078e0050 */
[----:B------:R1:W4:Y:S04]  /*0760*/  LDG.E R134, desc[UR4][R134.64] ;  /* 0x0000000486867981 */ /* 0x000328000c1e1900 */
[----:B------:R-:W4:Y:S01]  /*0770*/  LDG.E.128 R80, desc[UR4][R80.64] ;  /* 0x0000000450507981 */ /* 0x000f22000c1e1d00 */
[----:B0-----:R-:W-:-:S04]  /*0780*/  ISETP.NE.U32.AND P1, PT, R120, RZ, PT ;  /* 0x000000ff7800720c */ /* 0x001fc80003f25070 */
[----:B------:R-:W-:Y:S02]  /*0790*/  ISETP.NE.AND.EX P1, PT, R121, RZ, PT, P1 ;  /* 0x000000ff7900720c */ /* 0x000fe40003f25310 */
[----:B------:R-:W-:-:S11]  /*07a0*/  LEA R162, P5, R133, UR12, 0x3 ;  /* 0x0000000c85a27c11 */ /* 0x000fd6000f8a18ff */
[----:B------:R-:W-:-:S04]  /*07b0*/  @P1 LEA R140, P2, R138, R120, 0x5 ;  /* 0x000000788a8c1211 */ /* 0x000fc800078428ff */
[C---:B------:R-:W-:Y:S02]  /*07c0*/  @P1 LEA.HI.X R141, R138.reuse, R121, RZ, 0x5, P2 ;  /* 0x000000798a8d1211 */ /* 0x040fe400010f2cff */
[C---:B------:R-:W-:Y:S02]  /*07d0*/  LEA R164, P2, R138.reuse, UR12, 0x3 ;  /* 0x0000000c8aa47c11 */ /* 0x040fe4000f8418ff */
[C---:B------:R-:W-:Y:S01]  /*07e0*/  LEA.HI.X R163, R133.reuse, UR13, RZ, 0x3, P5 ;  /* 0x0000000d85a37c11 */ /* 0x040fe2000a8f1cff */
[----:B-1----:R-:W-:Y:S01]  /*07f0*/  HFMA2.MMA R135, -RZ, RZ, 1.875, 0 ;  /* 0x3f800000ff877435 */ /* 0x002fe200000001ff */
        /* <DEDUP_REMOVED lines=10> */
[----:B--2---:R-:W-:Y:S01]  /*08a0*/  @P0 HADD2.F32 R135, -RZ, R139.H0_H0 ;  /* 0x2000008bff870230 */ /* 0x004fe20000004100 */
[----:B------:R-:W-:-:S05]  /*08b0*/  FSEL R0, R0, RZ, !P4 ;  /* 0x000000ff00007208 */ /* 0x000fca0006000000 */
[C---:B---3--:R-:W-:Y:S01]  /*08c0*/  FADD.FTZ R139, -R0.reuse, R84 ;  /* 0x00000054008b7221 */ /* 0x048fe20000010100 */
[C---:B0-----:R-:W-:Y:S01]  /*08d0*/  FADD.FTZ R141, -R0.reuse, R86 ;  /* 0x00000056008d7221 */ /* 0x041fe20000010100 */
[C---:B------:R-:W-:Y:S01]  /*08e0*/  FADD.FTZ R85, -R0.reuse, R85 ;  /* 0x0000005500557221 */ /* 0x040fe20000010100 */
[C---:B------:R-:W-:Y:S01]  /*08f0*/  FADD.FTZ R87, -R0.reuse, R87 ;  /* 0x0000005700577221 */ /* 0x040fe20000010100 */
[--C-:B----4-:R-:W-:Y:S02]  /*0900*/  HADD2.F32 R147, -RZ, R91.reuse.H0_H0 ;  /* 0x2000005bff937230 */ /* 0x110fe40000004100 */
[----:B------:R-:W-:Y:S02]  /*0910*/  HADD2.F32 R86, -RZ, R91.H1_H1 ;  /* 0x3000005bff567230 */ /* 0x000fe40000004100 */
[----:B------:R-:W-:Y:S02]  /*0920*/  HADD2.F32 R143, -RZ, R88.H0_H0 ;  /* 0x20000058ff8f7230 */ /* 0x000fe40000004100 */
        /* <DEDUP_REMOVED lines=13> */
[----:B------:R-:W-:-:S02]  /*0a00*/  HADD2.F32 R84, -RZ, R89.H1_H1 ;  /* 0x30000059ff547230 */ /* 0x000fc40000004100 */
[----:B------:R-:W-:Y:S01]  /*0a10*/  FADD.FTZ R130, R143, R130 ;  /* 0x000000828f827221 */ /* 0x000fe20000010000 */
[----:B------:R-:W-:Y:S02]  /*0a20*/  HADD2.F32 R88, -RZ, R88.H1_H1 ;  /* 0x30000058ff587230 */ /* 0x000fe40000004100 */
[----:B------:R-:W-:Y:S01]  /*0a30*/  FFMA.FTZ R131, R0, R143, R131 ;  /* 0x0000008f00837223 */ /* 0x000fe20000010083 */
[----:B-1----:R-:W-:Y:S01]  /*0a40*/  FMUL.FTZ R144, R134, R87 ;  /* 0x0000005786907220 */ /* 0x002fe20000410000 */
[----:B------:R-:W-:Y:S01]  /*0a50*/  FMUL.FTZ R143, R40, R143 ;  /* 0x0000008f288f7220 */ /* 0x000fe20000410000 */
[----:B------:R-:W-:Y:S02]  /*0a60*/  HADD2.F32 R145, -RZ, R89.H0_H0 ;  /* 0x20000059ff917230 */ /* 0x000fe40000004100 */
[C---:B------:R-:W-:Y:S01]  /*0a70*/  FMUL.FTZ R94, R134.reuse, R85 ;  /* 0x00000055865e7220 */ /* 0x040fe20000410000 */
[----:B------:R-:W-:Y:S01]  /*0a80*/  FMUL.FTZ R100, R134, R141 ;  /* 0x0000008d86647220 */ /* 0x000fe20000410000 */
[----:B------:R-:W-:Y:S01]  /*0a90*/  FADD.FTZ R124, R84, R124 ;  /* 0x0000007c547c7221 */ /* 0x000fe20000010000 */
[-C--:B------:R-:W-:Y:S01]  /*0aa0*/  FFMA.FTZ R125, R144, R84.reuse, R125 ;  /* 0x00000054907d7223 */ /* 0x080fe2000001007d */
[----:B------:R-:W-:Y:S01]  /*0ab0*/  FMUL.FTZ R87, R43, R84 ;  /* 0x000000542b577220 */ /* 0x000fe20000410000 */
[----:B------:R-:W-:-:S02]  /*0ac0*/  HADD2.F32 R161, -RZ, R83.H0_H0 ;  /* 0x20000053ffa17230 */ /* 0x000fc40000004100 */
[----:B------:R-:W-:Y:S01]  /*0ad0*/  FMUL.FTZ R85, R41, R88 ;  /* 0x0000005829557220 */ /* 0x000fe20000410000 */
[----:B------:R-:W-:Y:S02]  /*0ae0*/  HADD2.F32 R102, -RZ, R83.H1_H1 ;  /* 0x30000053ff667230 */ /* 0x000fe40000004100 */
        /* <DEDUP_REMOVED lines=33> */
[----:B------:R-:W-:Y:S01]  /*0d00*/  FMUL.FTZ R139, R47, R86 ;  /* 0x000000562f8b7220 */ /* 0x000fe20000410000 */
[----:B------:R-:W-:Y:S01]  /*0d10*/  FADD.FTZ R84, R84, R147 ;  /* 0x0000009354547221 */ /* 0x000fe20000010000 */
[----:B------:R-:W-:Y:S01]  /*0d20*/  FMUL.FTZ R90, R134, R95 ;  /* 0x0000005f865a7220 */ /* 0x000fe20000410000 */
[----:B------:R-:W-:Y:S01]  /*0d30*/  FFMA.FTZ R83, R148, R147, R83 ;  /* 0x0000009394537223 */ /* 0x000fe20000010053 */
[----:B------:R-:W-:Y:S02]  /*0d40*/  HADD2.F32 R80, -RZ, R80.H1_H1 ;  /* 0x30000050ff507230 */ /* 0x000fe40000004100 */
[----:B------:R-:W-:Y:S01]  /*0d50*/  FADD.FTZ R3, R92, R3 ;  /* 0x000000035c037221 */ /* 0x000fe20000010000 */
[----:B------:R-:W-:-:S02]  /*0d60*/  HADD2.F32 R159, -RZ, R81.H0_H0 ;  /* 0x20000051ff9f7230 */ /* 0x000fc40000004100 */
[-C--:B------:R-:W-:Y:S01]  /*0d70*/  FFMA.FTZ R112, R151, R92.reuse, R112 ;  /* 0x0000005c97707223 */ /* 0x080fe20000010070 */
[----:B------:R-:W-:Y:S02]  /*0d80*/  HADD2.F32 R96, -RZ, R81.H1_H1 ;  /* 0x30000051ff607230 */ /* 0x000fe40000004100 */
[C---:B------:R-:W-:Y:S01]  /*0d90*/  FMUL.FTZ R98, R134.reuse, R97 ;  /* 0x0000006186627220 */ /* 0x040fe20000410000 */
[--C-:B------:R-:W-:Y:S02]  /*0da0*/  HADD2.F32 R81, -RZ, R82.reuse.H0_H0 ;  /* 0x20000052ff517230 */ /* 0x100fe40000004100 */
        /* <DEDUP_REMOVED lines=26> */
[----:B------:R-:W-:-:S03]  /*0f50*/  FFMA.FTZ R81, R153, R140, R80 ;  /* 0x0000008c99517223 */ /* 0x000fc60000010050 */
        /* <DEDUP_REMOVED lines=41> */
.L_x_6946:
[----:B------:R-:W-:Y:S02]  /*11f0*/  SHF.L.U32 R103, R138, 0x4, RZ ;  /* 0x000000048a677819 */ /* 0x000fe400000006ff */
[----:B------:R-:W-:Y:S02]  /*1200*/  SHF.R.U32.HI R138, RZ, 0x1c, R138 ;  /* 0x0000001cff8a7819 */ /* 0x000fe4000001168a */
[----:B------:R-:W-:-:S04]  /*1210*/  IADD3 R80, P1, R103, UR14, RZ ;  /* 0x0000000e67507c10 */ /* 0x000fc8000ff3e0ff */
[----:B------:R-:W-:-:S06]  /*1220*/  IADD3.X R81, R138, UR15, RZ, P1, !PT ;  /* 0x0000000f8a517c10 */ /* 0x000fcc0008ffe4ff */
[----:B------:R-:W3:Y:S01]  /*1230*/  LDG.E.128 R80, desc[UR4][R80.64] ;  /* 0x0000000450507981 */ /* 0x000ee2000c1e1d00 */
[----:B-1----:R-:W-:Y:S01]  /*1240*/  FADD.FTZ R84, R141, R84 ;  /* 0x000000548d547221 */ /* 0x002fe20000010000 */
[----:B--2---:R-:W-:Y:S01]  /*1250*/  FADD.FTZ R86, R101, R86 ;  /* 0x0000005665567221 */ /* 0x004fe20000010000 */
[----:B------:R-:W-:Y:S02]  /*1260*/  ISETP.NE.U32.AND P2, PT, RZ, UR16, PT ;  /* 0x00000010ff007c0c */ /* 0x000fe4000bf45070 */
[----:B------:R-:W-:Y:S01]  /*1270*/  FMUL.FTZ R84, R84, UR9 ;  /* 0x0000000954547c20 */ /* 0x000fe20008410000 */
[----:B------:R-:W-:Y:S01]  /*1280*/  ISETP.NE.U32.AND P1, PT, R120, RZ, PT ;  /* 0x000000ff7800720c */ /* 0x000fe20003f25070 */
[----:B------:R-:W-:Y:S01]  /*1290*/  FMUL.FTZ R102, R86, UR9 ;  /* 0x0000000956667c20 */ /* 0x000fe20008410000 */
[----:B------:R-:W-:Y:S02]  /*12a0*/  ISETP.NE.AND.EX P2, PT, RZ, UR17, PT, P2 ;  /* 0x00000011ff007c0c */ /* 0x000fe4000bf45320 */
[----:B0-----:R-:W-:-:S02]  /*12b0*/  FSEL R101, R84, RZ, !P4 ;  /* 0x000000ff54657208 */ /* 0x001fc40006000000 */
[----:B------:R-:W-:Y:S02]  /*12c0*/  ISETP.NE.AND.EX P1, PT, R121, RZ, PT, P1 ;  /* 0x000000ff7900720c */ /* 0x000fe40003f25310 */
[----:B------:R-:W-:Y:S01]  /*12d0*/  ISETP.NE.U32.AND P3, PT, RZ, UR16, PT ;  /* 0x00000010ff007c0c */ /* 0x000fe2000bf65070 */
        /* <DEDUP_REMOVED lines=8> */
[C---:B------:R-:W-:Y:S01]  /*1360*/  FMUL.FTZ R143, R134.reuse, R143 ;  /* 0x0000008f868f7220 */ /* 0x040fe20000410000 */
[----:B-----5:R-:W-:Y:S01]  /*1370*/  MOV R0, R164 ;  /* 0x000000a400007202 */ /* 0x020fe20000000f00 */
[C---:B------:R-:W-:Y:S01]  /*1380*/  FMUL.FTZ R100, R134.reuse, R85 ;  /* 0x0000005586647220 */ /* 0x040fe20000410000 */
[C---:B------:R-:W-:Y:S01]  /*1390*/  FMUL.FTZ R141, R134.reuse, R141 ;  /* 0x0000008d868d7220 */ /* 0x040fe20000410000 */
[----:B------:R-:W-:Y:S01]  /*13a0*/  FMUL.FTZ R144, R134, R87 ;  /* 0x0000005786907220 */ /* 0x000fe20000410000 */
[----:B------:R-:W-:Y:S01]  /*13b0*/  @P2 IADD3 R120, P5, R137, UR16, RZ ;  /* 0x0000001089782c10 */ /* 0x000fe2000ffbe0ff */
[----:B------:R-:W-:Y:S01]  /*13c0*/  @P1 FADD.FTZ R143, R36, R143 ;  /* 0x0000008f248f1221 */ /* 0x000fe20000010000 */
[----:B------:R-:W-:Y:S01]  /*13d0*/  ISETP.NE.AND.EX P3, PT, RZ, UR17, PT, P3 ;  /* 0x00000011ff007c0c */ /* 0x000fe2000bf65330 */
[----:B------:R-:W-:Y:S01]  /*13e0*/  @P1 FADD.FTZ R100, R37, R100 ;  /* 0x0000006425641221 */ /* 0x000fe20000010000 */
[----:B------:R-:W-:Y:S01]  /*13f0*/  LOP3.LUT P6, RZ, R0, 0xff, RZ, 0xc0, !PT ;  /* 0x000000ff00ff7812 */ /* 0x000fe200078cc0ff */
[----:B------:R-:W-:Y:S01]  /*1400*/  @P1 FADD.FTZ R141, R38, R141 ;  /* 0x0000008d268d1221 */ /* 0x000fe20000010000 */
[----:B------:R-:W-:Y:S01]  /*1410*/  @P1 FADD.FTZ R144, R39, R144 ;  /* 0x0000009027901221 */ /* 0x000fe20000010000 */
[----:B------:R-:W-:Y:S01]  /*1420*/  @P2 IADD3.X R121, R136, UR17, RZ, P5, !PT ;  /* 0x0000001188792c10 */ /* 0x000fe2000affe4ff */
[----:B------:R-:W-:Y:S01]  /*1430*/  HFMA2.MMA R0, -RZ, RZ, 0, 0 ;  /* 0x00000000ff007435 */ /* 0x000fe200000001ff */
[----:B------:R-:W-:-:S02]  /*1440*/  LOP3.LUT P5, RZ, R164, 0xff00, RZ, 0xc0, !PT ;  /* 0x0000ff00a4ff7812 */ /* 0x000fc400078ac0ff */
[----:B------:R-:W-:Y:S02]  /*1450*/  CS2R R136, SRZ ;  /* 0x0000000000887805 */ /* 0x000fe4000001ff00 */
[C---:B------:R-:W-:Y:S01]  /*1460*/  @P2 SEL R84, R143.reuse, R72, P3 ;  /* 0x000000488f542207 */ /* 0x040fe20001800000 */
[----:B------:R-:W-:Y:S01]  /*1470*/  FMUL.FTZ R143, R143, R135 ;  /* 0x000000878f8f7220 */ /* 0x000fe20000410000 */
[C---:B------:R-:W-:Y:S01]  /*1480*/  SEL R85, R100.reuse, R73, P3 ;  /* 0x0000004964557207 */ /* 0x040fe20001800000 */
[----:B------:R-:W-:Y:S01]  /*1490*/  FMUL.FTZ R100, R100, R135 ;  /* 0x0000008764647220 */ /* 0x000fe20000410000 */
[----:B------:R-:W-:Y:S01]  /*14a0*/  SEL R86, R141, R74, P3 ;  /* 0x0000004a8d567207 */ /* 0x000fe20001800000 */
[----:B------:R-:W-:Y:S01]  /*14b0*/  FMUL.FTZ R143, R143, UR18 ;  /* 0x000000128f8f7c20 */ /* 0x000fe20008410000 */
[----:B------:R-:W-:Y:S01]  /*14c0*/  SEL R87, R144, R75, P3 ;  /* 0x0000004b90577207 */ /* 0x000fe20001800000 */
[-CC-:B------:R-:W-:Y:S01]  /*14d0*/  FFMA.FTZ R88, R88, R102.reuse, R101.reuse ;  /* 0x0000006658587223 */ /* 0x180fe20000010065 */
[-C--:B------:R-:W-:Y:S01]  /*14e0*/  FMUL.FTZ R141, R141, R135.reuse ;  /* 0x000000878d8d7220 */ /* 0x080fe20000410000 */
[-CC-:B------:R-:W-:Y:S01]  /*14f0*/  FFMA.FTZ R142, R142, R102.reuse, R101.reuse ;  /* 0x000000668e8e7223 */ /* 0x180fe20000010065 */
[----:B------:R-:W-:Y:S01]  /*1500*/  FMUL.FTZ R144, R144, R135 ;  /* 0x0000008790907220 */ /* 0x000fe20000410000 */
[----:B------:R0:W-:Y:S01]  /*1510*/  @P2 STG.E.128 desc[UR4][R120.64], R84 ;  /* 0x0000005478002986 */ /* 0x0001e2000c101d04 */
[----:B------:R-:W-:Y:S01]  /*1520*/  FFMA.FTZ R148, R148, R102, R101 ;  /* 0x0000006694947223 */ /* 0x000fe20000010065 */
[----:B------:R-:W-:Y:S01]  /*1530*/  FADD.FTZ R91, R91, -R142 ;  /* 0x8000008e5b5b7221 */ /* 0x000fe20000010000 */
[----:B------:R-:W-:Y:S01]  /*1540*/  FMUL.FTZ R144, R144, UR18 ;  /* 0x0000001290907c20 */ /* 0x000fe20008410000 */
[----:B0-----:R-:W-:Y:S01]  /*1550*/  FMUL.FTZ R84, R100, UR18 ;  /* 0x0000001264547c20 */ /* 0x001fe20008410000 */
[----:B------:R-:W-:Y:S01]  /*1560*/  FMUL.FTZ R100, R56, R143 ;  /* 0x0000008f38647220 */ /* 0x000fe20000410000 */
[----:B------:R-:W-:Y:S01]  /*1570*/  FADD.FTZ R85, R89, -R88 ;  /* 0x8000005859557221 */ /* 0x000fe20000010000 */
[----:B------:R-:W-:Y:S01]  /*1580*/  FMUL.FTZ R87, R141, UR18 ;  /* 0x000000128d577c20 */ /* 0x000fe20008410000 */
[----:B------:R-:W-:-:S02]  /*1590*/  HFMA2.MMA R141, -RZ, RZ, 0, 0 ;  /* 0x00000000ff8d7435 */ /* 0x000fc400000001ff */
[----:B------:R-:W-:Y:S01]  /*15a0*/  FSEL R100, R100, RZ, P6 ;  /* 0x000000ff64647208 */ /* 0x000fe20003000000 */
[--C-:B---3--:R-:W-:Y:S02]  /*15b0*/  @P6 HADD2.F32 R94, -RZ, R80.reuse.H0_H0 ;  /* 0x20000050ff5e6230 */ /* 0x108fe40000004100 */
[----:B------:R-:W-:-:S03]  /*15c0*/  @P5 HADD2.F32 R80, -RZ, R80.H1_H1 ;  /* 0x30000050ff505230 */ /* 0x000fc60000004100 */
[----:B------:R-:W-:Y:S01]  /*15d0*/  @P6 FMUL.FTZ R0, R143, R94 ;  /* 0x0000005e8f006220 */ /* 0x000fe20000410000 */
[----:B------:R-:W-:Y:S01]  /*15e0*/  LOP3.LUT P6, RZ, R164, 0xff0000, RZ, 0xc0, !PT ;  /* 0x00ff0000a4ff7812 */ /* 0x000fe200078cc0ff */
[----:B------:R-:W-:Y:S01]  /*15f0*/  @P5 FMUL.FTZ R137, R84, R80 ;  /* 0x0000005054895220 */ /* 0x000fe20000410000 */
[----:B------:R-:W-:Y:S01]  /*1600*/  FMUL.FTZ R80, R57, R84 ;  /* 0x0000005439507220 */ /* 0x000fe20000410000 */
[----:B------:R-:W-:Y:S01]  /*1610*/  MOV R94, RZ ;  /* 0x000000ff005e7202 */ /* 0x000fe20000000f00 */
[----:B------:R-:W-:-:S03]  /*1620*/  FADD.FTZ R143, R147, -R148 ;  /* 0x80000094938f7221 */ /* 0x000fc60000010000 */
[----:B------:R-:W-:Y:S01]  /*1630*/  FSEL R89, R80, RZ, P5 ;  /* 0x000000ff50597208 */ /* 0x000fe20002800000 */
[----:B------:R-:W-:Y:S01]  /*1640*/  FMUL.FTZ R143, R134, R143 ;  /* 0x0000008f868f7220 */ /* 0x000fe20000410000 */
[----:B------:R-:W-:-:S03]  /*1650*/  LOP3.LUT P5, RZ, R164, 0xff000000, RZ, 0xc0, !PT ;  /* 0xff000000a4ff7812 */ /* 0x000fc600078ac0ff */
[----:B------:R-:W-:Y:S01]  /*1660*/  @P1 FADD.FTZ R143, R34, R143 ;  /* 0x0000008f228f1221 */ /* 0x000fe20000010000 */
[----:B------:R-:W-:-:S04]  /*1670*/  @P6 HADD2.F32 R80, -RZ, R81.H0_H0 ;  /* 0x20000051ff506230 */ /* 0x000fc80000004100 */
[----:B------:R-:W-:Y:S01]  /*1680*/  SEL R86, R143, R78, P3 ;  /* 0x0000004e8f567207 */ /* 0x000fe20001800000 */
[----:B------:R-:W-:Y:S01]  /*1690*/  @P6 FMUL.FTZ R94, R87, R80 ;  /* 0x00000050575e6220 */ /* 0x000fe20000410000 */
[----:B------:R-:W-:Y:S01]  /*16a0*/  FFMA.FTZ R80, R90, R102, R101 ;  /* 0x000000665a507223 */ /* 0x000fe20000010065 */
[----:B------:R-:W-:Y:S01]  /*16b0*/  FMUL.FTZ R90, R58, R87 ;  /* 0x000000573a5a7220 */ /* 0x000fe20000410000 */
[----:B------:R-:W-:Y:S01]  /*16c0*/  FMUL.FTZ R143, R143, R135 ;  /* 0x000000878f8f7220 */ /* 0x000fe20000410000 */
[----:B------:R-:W-:Y:S02]  /*16d0*/  @P5 HADD2.F32 R81, -RZ, R81.H1_H1 ;  /* 0x30000051ff515230 */ /* 0x000fe40000004100 */
[----:B------:R-:W-:Y:S01]  /*16e0*/  FADD.FTZ R139, R139, -R80 ;  /* 0x800000508b8b7221 */ /* 0x000fe20000010000 */
[----:B------:R-:W-:Y:S01]  /*16f0*/  FMUL.FTZ R80, R134, R91 ;  /* 0x0000005b86507220 */ /* 0x000fe20000410000 */
[----:B------:R-:W-:Y:S01]  /*1700*/  FMUL.FTZ R91, R59, R144 ;  /* 0x000000903b5b7220 */ /* 0x000fe20000410000 */
[----:B------:R-:W-:Y:S01]  /*1710*/  FSEL R90, R90, RZ, P6 ;  /* 0x000000ff5a5a7208 */ /* 0x000fe20003000000 */
[----:B------:R-:W-:Y:S01]  /*1720*/  @P5 FMUL.FTZ R141, R144, R81 ;  /* 0x00000051908d5220 */ /* 0x000fe20000410000 */
[----:B------:R-:W-:Y:S01]  /*1730*/  LOP3.LUT P6, RZ, R165, 0xff, RZ, 0xc0, !PT ;  /* 0x000000ffa5ff7812 */ /* 0x000fe200078cc0ff */
[C---:B------:R-:W-:Y:S01]  /*1740*/  FMUL.FTZ R81, R134.reuse, R85 ;  /* 0x0000005586517220 */ /* 0x040fe20000410000 */
[----:B------:R-:W-:Y:S01]  /*1750*/  FSEL R91, R91, RZ, P5 ;  /* 0x000000ff5b5b7208 */ /* 0x000fe20002800000 */
[----:B------:R-:W-:Y:S01]  /*1760*/  FMUL.FTZ R88, R134, R139 ;  /* 0x0000008b86587220 */ /* 0x000fe20000410000 */
[----:B------:R-:W-:Y:S01]  /*1770*/  LOP3.LUT P5, RZ, R165, 0xff00, RZ, 0xc0, !PT ;  /* 0x0000ff00a5ff7812 */ /* 0x000fe200078ac0ff */
[----:B------:R-:W-:Y:S01]  /*1780*/  @P1 FADD.FTZ R81, R32, R81 ;  /* 0x0000005120511221 */ /* 0x000fe20000010000 */
[----:B------:R-:W-:Y:S01]  /*1790*/  @P1 FADD.FTZ R80, R33, R80 ;  /* 0x0000005021501221 */ /* 0x000fe20000010000 */
[----:B------:R-:W-:Y:S01]  /*17a0*/  @P1 FADD.FTZ R88, R35, R88 ;  /* 0x0000005823581221 */ /* 0x000fe20000010000 */
[----:B------:R-:W-:Y:S01]  /*17b0*/  MOV R139, RZ ;  /* 0x000000ff008b7202 */ /* 0x000fe20000000f00 */
[----:B------:R-:W-:Y:S01]  /*17c0*/  FMUL.FTZ R143, R143, UR18 ;  /* 0x000000128f8f7c20 */ /* 0x000fe20008410000 */
[C---:B------:R-:W-:Y:S01]  /*17d0*/  SEL R84, R81.reuse, R76, P3 ;  /* 0x0000004c51547207 */ /* 0x040fe20001800000 */
[----:B------:R-:W-:Y:S01]  /*17e0*/  FMUL.FTZ R81, R81, R135 ;  /* 0x0000008751517220 */ /* 0x000fe20000410000 */
[C---:B------:R-:W-:Y:S01]  /*17f0*/  SEL R85, R80.reuse, R77, P3 ;  /* 0x0000004d50557207 */ /* 0x040fe20001800000 */
[----:B------:R-:W-:Y:S01]  /*1800*/  FMUL.FTZ R142, R80, R135 ;  /* 0x00000087508e7220 */ /* 0x000fe20000410000 */
[----:B------:R-:W-:-:S02]  /*1810*/  @P6 HADD2.F32 R80, -RZ, R82.H0_H0 ;  /* 0x20000052ff506230 */ /* 0x000fc40000004100 */
[----:B------:R-:W-:Y:S01]  /*1820*/  FMUL.FTZ R81, R81, UR18 ;  /* 0x0000001251517c20 */ /* 0x000fe20008410000 */
[----:B------:R-:W-:Y:S01]  /*1830*/  SEL R87, R88, R79, P3 ;  /* 0x0000004f58577207 */ /* 0x000fe20001800000 */
[----:B------:R-:W-:Y:S02]  /*1840*/  @P5 HADD2.F32 R82, -RZ, R82.H1_H1 ;  /* 0x30000052ff525230 */ /* 0x000fe40000004100 */
[----:B------:R-:W-:Y:S01]  /*1850*/  FMUL.FTZ R142, R142, UR18 ;  /* 0x000000128e8e7c20 */ /* 0x000fe20008410000 */
[----:B------:R-:W-:Y:S01]  /*1860*/  @P6 FMUL.FTZ R136, R81, R80 ;  /* 0x0000005051886220 */ /* 0x000fe20000410000 */
[----:B------:R-:W-:Y:S01]  /*1870*/  FMUL.FTZ R80, R60, R81 ;  /* 0x000000513c507220 */ /* 0x000fe20000410000 */
[----:B------:R0:W-:Y:S01]  /*1880*/  @P2 STG.E.128 desc[UR4][R120.64+0x10], R84 ;  /* 0x0000105478002986 */ /* 0x0001e2000c101d04 */
[----:B------:R-:W-:Y:S01]  /*1890*/  FMUL.FTZ R81, R61, R142 ;  /* 0x0000008e3d517220 */ /* 0x000fe20000410000 */
[----:B------:R-:W-:Y:S01]  /*18a0*/  @P5 FMUL.FTZ R139, R142, R82 ;  /* 0x000000528e8b5220 */ /* 0x000fe20000410000 */
[----:B------:R-:W-:-:S02]  /*18b0*/  SHF.L.U32 R82, R133, 0x4, RZ ;  /* 0x0000000485527819 */ /* 0x000fc400000006ff */
[----:B------:R-:W-:Y:S02]  /*18c0*/  FSEL R145, R80, RZ, P6 ;  /* 0x000000ff50917208 */ /* 0x000fe40003000000 */
[----:B------:R-:W-:Y:S01]  /*18d0*/  IADD3 R80, P6, R103, UR20, RZ ;  /* 0x0000001467507c10 */ /* 0x000fe2000ffde0ff */
[----:B0-----:R-:W-:Y:S01]  /*18e0*/  FMUL.FTZ R120, R88, R135 ;  /* 0x0000008758787220 */ /* 0x001fe20000410000 */
[----:B------:R-:W-:Y:S01]  /*18f0*/  FSEL R86, R81, RZ, P5 ;  /* 0x000000ff51567208 */ /* 0x000fe20002800000 */
[----:B------:R-:W-:Y:S01]  /*1900*/  FMUL.FTZ R87, R62, R143 ;  /* 0x0000008f3e577220 */ /* 0x000fe20000410000 */
[----:B------:R-:W-:Y:S01]  /*1910*/  SHF.R.U32.HI R121, RZ, 0x1c, R133 ;  /* 0x0000001cff797819 */ /* 0x000fe20000011685 */
[----:B------:R-:W-:Y:S01]  /*1920*/  FMUL.FTZ R120, R120, UR18 ;  /* 0x0000001278787c20 */ /* 0x000fe20008410000 */
[----:B------:R-:W-:Y:S02]  /*1930*/  IADD3 R84, P5, R82, UR14, RZ ;  /* 0x0000000e52547c10 */ /* 0x000fe4000ffbe0ff */
[----:B------:R-:W-:Y:S01]  /*1940*/  F2FP.F16.F32.PACK_AB R88, R89, R100 ;  /* 0x000000645958723e */ /* 0x000fe200000000ff */
[----:B------:R-:W-:Y:S01]  /*1950*/  FMUL.FTZ R89, R63, R120 ;  /* 0x000000783f597220 */ /* 0x000fe20000410000 */
[----:B------:R-:W-:-:S02]  /*1960*/  IADD3.X R81, R138, UR21, RZ, P6, !PT ;  /* 0x000000158a517c10 */ /* 0x000fc4000b7fe4ff */
[----:B------:R-:W-:Y:S02]  /*1970*/  IADD3.X R85, R121, UR15, RZ, P5, !PT ;  /* 0x0000000f79557c10 */ /* 0x000fe4000affe4ff */
[C---:B------:R-:W-:Y:S02]  /*1980*/  LOP3.LUT P6, RZ, R165.reuse, 0xff0000, RZ, 0xc0, !PT ;  /* 0x00ff0000a5ff7812 */ /* 0x040fe400078cc0ff */
[----:B------:R-:W-:Y:S02]  /*1990*/  LOP3.LUT P5, RZ, R165, 0xff000000, RZ, 0xc0, !PT ;  /* 0xff000000a5ff7812 */ /* 0x000fe400078ac0ff */
[----:B------:R-:W-:Y:S02]  /*19a0*/  FSEL R87, R87, RZ, P6 ;  /* 0x000000ff57577208 */ /* 0x000fe40003000000 */
[----:B------:R-:W-:Y:S02]  /*19b0*/  FSEL R100, R89, RZ, P5 ;  /* 0x000000ff59647208 */ /* 0x000fe40002800000 */
[----:B------:R-:W-:-:S02]  /*19c0*/  F2FP.F16.F32.PACK_AB R89, R91, R90 ;  /* 0x0000005a5b59723e */ /* 0x000fc400000000ff */
[----:B------:R-:W-:Y:S02]  /*19d0*/  F2FP.F16.F32.PACK_AB R90, R86, R145 ;  /* 0x00000091565a723e */ /* 0x000fe400000000ff */
[----:B------:R-:W-:-:S05]  /*19e0*/  F2FP.F16.F32.PACK_AB R91, R100, R87 ;  /* 0x00000057645b723e */ /* 0x000fca00000000ff */
        /* <DEDUP_REMOVED lines=18> */
[C---:B------:R-:W-:Y:S01]  /*1b10*/  FMUL.FTZ R151, R134.reuse, R151 ;  /* 0x0000009786977220 */ /* 0x040fe20000410000 */
[C---:B0-----:R-:W-:Y:S01]  /*1b20*/  FMUL.FTZ R88, R134.reuse, R93 ;  /* 0x0000005d86587220 */ /* 0x041fe20000410000 */
[C---:B------:R-:W-:Y:S01]  /*1b30*/  FMUL.FTZ R153, R134.reuse, R153 ;  /* 0x0000009986997220 */ /* 0x040fe20000410000 */
[C---:B------:R-:W-:Y:S01]  /*1b40*/  FMUL.FTZ R98, R134.reuse, R95 ;  /* 0x0000005f86627220 */ /* 0x040fe20000410000 */
[C---:B------:R-:W-:Y:S01]  /*1b50*/  FMUL.FTZ R155, R134.reuse, R155 ;  /* 0x0000009b869b7220 */ /* 0x040fe20000410000 */
[C---:B------:R-:W-:Y:S01]  /*1b60*/  FMUL.FTZ R102, R134.reuse, R97 ;  /* 0x0000006186667220 */ /* 0x040fe20000410000 */
[C---:B------:R-:W-:Y:S01]  /*1b70*/  FMUL.FTZ R157, R134.reuse, R157 ;  /* 0x0000009d869d7220 */ /* 0x040fe20000410000 */
[----:B------:R-:W-:Y:S01]  /*1b80*/  FMUL.FTZ R134, R134, R99 ;  /* 0x0000006386867220 */ /* 0x000fe20000410000 */
[----:B------:R-:W-:Y:S01]  /*1b90*/  HFMA2.MMA R100, -RZ, RZ, 0, 0 ;  /* 0x00000000ff647435 */ /* 0x000fe200000001ff */
[----:B------:R-:W-:-:S02]  /*1ba0*/  @P6 HADD2.F32 R103, -RZ, R83.H0_H0 ;  /* 0x20000053ff676230 */ /* 0x000fc40000004100 */
[----:B------:R-:W-:Y:S01]  /*1bb0*/  @P1 FADD.FTZ R151, R28, R151 ;  /* 0x000000971c971221 */ /* 0x000fe20000010000 */
[----:B------:R-:W-:Y:S01]  /*1bc0*/  @P5 HADD2.F32 R81, -RZ, R83.H1_H1 ;  /* 0x30000053ff515230 */ /* 0x000fe20000004100 */
[----:B------:R-:W-:Y:S01]  /*1bd0*/  HFMA2.MMA R83, -RZ, RZ, 0, 0 ;  /* 0x00000000ff537435 */ /* 0x000fe200000001ff */
[----:B------:R-:W-:Y:S01]  /*1be0*/  @P1 FADD.FTZ R88, R29, R88 ;  /* 0x000000581d581221 */ /* 0x000fe20000010000 */
[----:B------:R-:W-:Y:S01]  /*1bf0*/  @P1 FADD.FTZ R153, R30, R153 ;  /* 0x000000991e991221 */ /* 0x000fe20000010000 */
[----:B------:R-:W-:Y:S01]  /*1c00*/  @P1 FADD.FTZ R98, R31, R98 ;  /* 0x000000621f621221 */ /* 0x000fe20000010000 */
[----:B------:R-:W-:Y:S01]  /*1c10*/  @P1 FADD.FTZ R155, R24, R155 ;  /* 0x0000009b189b1221 */ /* 0x000fe20000010000 */
[----:B------:R-:W-:Y:S01]  /*1c20*/  @P1 FADD.FTZ R102, R25, R102 ;  /* 0x0000006619661221 */ /* 0x000fe20000010000 */
[----:B------:R-:W-:Y:S01]  /*1c30*/  @P1 FADD.FTZ R157, R26, R157 ;  /* 0x0000009d1a9d1221 */ /* 0x000fe20000010000 */
[----:B------:R-:W-:Y:S01]  /*1c40*/  @P1 FADD.FTZ R134, R27, R134 ;  /* 0x000000861b861221 */ /* 0x000fe20000010000 */
[----:B------:R-:W-:Y:S01]  /*1c50*/  MOV R138, R162 ;  /* 0x000000a2008a7202 */ /* 0x000fe20000000f00 */
[----:B------:R-:W-:Y:S01]  /*1c60*/  @P6 FMUL.FTZ R100, R143, R103 ;  /* 0x000000678f646220 */ /* 0x000fe20000410000 */
[----:B------:R-:W-:Y:S01]  /*1c70*/  LOP3.LUT P1, RZ, R162, 0xff0000, RZ, 0xc0, !PT ;  /* 0x00ff0000a2ff7812 */ /* 0x000fe2000782c0ff */
[----:B------:R-:W-:Y:S01]  /*1c80*/  @P5 FMUL.FTZ R83, R120, R81 ;  /* 0x0000005178535220 */ /* 0x000fe20000410000 */
[----:B------:R-:W-:Y:S01]  /*1c90*/  LOP3.LUT P6, RZ, R138, 0xff, RZ, 0xc0, !PT ;  /* 0x000000ff8aff7812 */ /* 0x000fe200078cc0ff */
[CC--:B------:R-:W-:Y:S01]  /*1ca0*/  FMUL.FTZ R89, R88.reuse, R135.reuse ;  /* 0x0000008758597220 */ /* 0x0c0fe20000410000 */
        /* <DEDUP_REMOVED lines=10> */
[----:B------:R-:W-:-:S02]  /*1d50*/  SEL R77, R102, R77, P3 ;  /* 0x0000004d664d7207 */ /* 0x000fc40001800000 */
[----:B------:R-:W-:Y:S02]  /*1d60*/  CS2R R92, SRZ ;  /* 0x00000000005c7805 */ /* 0x000fe4000001ff00 */
[C---:B------:R-:W-:Y:S01]  /*1d70*/  SEL R78, R157.reuse, R78, P3 ;  /* 0x0000004e9d4e7207 */ /* 0x040fe20001800000 */
[----:B------:R-:W-:Y:S01]  /*1d80*/  FMUL.FTZ R157, R157, R135 ;  /* 0x000000879d9d7220 */ /* 0x000fe20000410000 */
[C---:B------:R-:W-:Y:S01]  /*1d90*/  SEL R79, R134.reuse, R79, P3 ;  /* 0x0000004f864f7207 */ /* 0x040fe20001800000 */
[-C--:B------:R-:W-:Y:S01]  /*1da0*/  FMUL.FTZ R134, R134, R135.reuse ;  /* 0x0000008786867220 */ /* 0x080fe20000410000 */
[----:B------:R-:W-:Y:S01]  /*1db0*/  @P2 LEA R80, P5, R133, UR16, 0x5 ;  /* 0x0000001085502c11 */ /* 0x000fe2000f8a28ff */
[-C--:B------:R-:W-:Y:S01]  /*1dc0*/  FMUL.FTZ R155, R155, R135.reuse ;  /* 0x000000879b9b7220 */ /* 0x080fe20000410000 */
[----:B------:R-:W-:Y:S01]  /*1dd0*/  LOP3.LUT P3, RZ, R162, 0xff00, RZ, 0xc0, !PT ;  /* 0x0000ff00a2ff7812 */ /* 0x000fe2000786c0ff */
[-C--:B------:R-:W-:Y:S01]  /*1de0*/  FMUL.FTZ R102, R102, R135.reuse ;  /* 0x0000008766667220 */ /* 0x080fe20000410000 */
[----:B------:R-:W-:Y:S01]  /*1df0*/  @P2 LEA.HI.X R81, R133, UR17, RZ, 0x5, P5 ;  /* 0x0000001185512c11 */ /* 0x000fe2000a8f2cff */
[----:B------:R-:W-:Y:S01]  /*1e00*/  FMUL.FTZ R98, R98, R135 ;  /* 0x0000008762627220 */ /* 0x000fe20000410000 */
[----:B------:R-:W-:Y:S01]  /*1e10*/  MOV R96, RZ ;  /* 0x000000ff00607202 */ /* 0x000fe20000000f00 */
[----:B------:R-:W-:Y:S01]  /*1e20*/  FMUL.FTZ R157, R157, UR18 ;  /* 0x000000129d9d7c20 */ /* 0x000fe20008410000 */
[----:B------:R-:W-:Y:S01]  /*1e30*/  FMUL.FTZ R134, R134, UR18 ;  /* 0x0000001286867c20 */ /* 0x000fe20008410000 */
[----:B------:R-:W-:Y:S01]  /*1e40*/  @P2 STG.E.128 desc[UR4][R80.64], R72 ;  /* 0x0000004850002986 */ /* 0x000fe2000c101d04 */
[----:B------:R-:W-:Y:S01]  /*1e50*/  FADD.FTZ R17, R100, R17 ;  /* 0x0000001164117221 */ /* 0x000fe20000010000 */
[----:B------:R-:W-:Y:S01]  /*1e60*/  FMUL.FTZ R155, R155, UR18 ;  /* 0x000000129b9b7c20 */ /* 0x000fe20008410000 */
[----:B------:R-:W-:Y:S01]  /*1e70*/  FMUL.FTZ R102, R102, UR18 ;  /* 0x0000001266667c20 */ /* 0x000fe20008410000 */
[----:B------:R0:W-:Y:S01]  /*1e80*/  @P2 STG.E.128 desc[UR4][R80.64+0x10], R76 ;  /* 0x0000104c50002986 */ /* 0x0001e2000c101d04 */
[----:B------:R-:W-:Y:S01]  /*1e90*/  FMUL.FTZ R100, R98, UR18 ;  /* 0x0000001262647c20 */ /* 0x000fe20008410000 */
[----:B------:R-:W-:Y:S01]  /*1ea0*/  FADD.FTZ R11, R0, R11 ;  /* 0x0000000b000b7221 */ /* 0x000fe20000010000 */
[----:B------:R-:W-:Y:S01]  /*1eb0*/  LOP3.LUT P5, RZ, R163, 0xff, RZ, 0xc0, !PT ;  /* 0x000000ffa3ff7812 */ /* 0x000fe200078ac0ff */
[----:B------:R-:W-:Y:S01]  /*1ec0*/  FADD.FTZ R16, R83, R16 ;  /* 0x0000001053107221 */ /* 0x000fe20000010000 */
[----:B------:R-:W-:Y:S01]  /*1ed0*/  FMUL.FTZ R0, R67, R100 ;  /* 0x0000006443007220 */ /* 0x000fe20000410000 */
[----:B------:R-:W-:Y:S01]  /*1ee0*/  LOP3.LUT P2, RZ, R162, 0xff000000, RZ, 0xc0, !PT ;  /* 0xff000000a2ff7812 */ /* 0x000fe2000784c0ff */
[----:B------:R-:W-:Y:S01]  /*1ef0*/  FADD.FTZ R13, R94, R13 ;  /* 0x0000000d5e0d7221 */ /* 0x000fe20000010000 */
[----:B------:R-:W-:Y:S01]  /*1f00*/  MOV R98, RZ ;  /* 0x000000ff00627202 */ /* 0x000fe20000000f00 */
[----:B------:R-:W-:Y:S01]  /*1f10*/  FADD.FTZ R10, R137, R10 ;  /* 0x0000000a890a7221 */ /* 0x000fe20000010000 */
[----:B------:R-:W-:Y:S01]  /*1f20*/  FSEL R0, R0, RZ, P2 ;  /* 0x000000ff00007208 */ /* 0x000fe20001000000 */
[----:B------:R-:W-:Y:S01]  /*1f30*/  FADD.FTZ R12, R141, R12 ;  /* 0x0000000c8d0c7221 */ /* 0x000fe20000010000 */
[----:B------:R-:W-:Y:S01]  /*1f40*/  FADD.FTZ R15, R136, R15 ;  /* 0x0000000f880f7221 */ /* 0x000fe20000010000 */
[----:B------:R-:W-:Y:S01]  /*1f50*/  FADD.FTZ R14, R139, R14 ;  /* 0x0000000e8b0e7221 */ /* 0x000fe20000010000 */
[----:B0-----:R-:W-:-:S05]  /*1f60*/  FMUL.FTZ R80, R64, R151 ;  /* 0x0000009740507220 */ /* 0x001fca0000410000 */
[----:B------:R-:W-:Y:S01]  /*1f70*/  FSEL R95, R80, RZ, P6 ;  /* 0x000000ff505f7208 */ /* 0x000fe20003000000 */
[----:B------:R-:W-:-:S05]  /*1f80*/  FMUL.FTZ R80, R68, R155 ;  /* 0x0000009b44507220 */ /* 0x000fca0000410000 */
[----:B------:R-:W-:Y:S01]  /*1f90*/  FSEL R80, R80, RZ, P5 ;  /* 0x000000ff50507208 */ /* 0x000fe20002800000 */
[----:B--2---:R-:W-:Y:S02]  /*1fa0*/  @P1 HADD2.F32 R81, -RZ, R85.H0_H0 ;  /* 0x20000055ff511230 */ /* 0x004fe40000004100 */
[--C-:B------:R-:W-:Y:S02]  /*1fb0*/  @P6 HADD2.F32 R88, -RZ, R84.reuse.H0_H0 ;  /* 0x20000054ff586230 */ /* 0x100fe40000004100 */
[----:B------:R-:W-:Y:S02]  /*1fc0*/  @P3 HADD2.F32 R84, -RZ, R84.H1_H1 ;  /* 0x30000054ff543230 */ /* 0x000fe40000004100 */
[----:B------:R-:W-:Y:S01]  /*1fd0*/  @P1 FMUL.FTZ R96, R153, R81 ;  /* 0x0000005199601220 */ /* 0x000fe20000410000 */
[----:B------:R-:W-:Y:S01]  /*1fe0*/  FMUL.FTZ R81, R65, R89 ;  /* 0x0000005941517220 */ /* 0x000fe20000410000 */
[----:B------:R-:W-:Y:S01]  /*1ff0*/  @P6 FMUL.FTZ R92, R151, R88 ;  /* 0x00000058975c6220 */ /* 0x000fe20000410000 */
[----:B------:R-:W-:Y:S01]  /*2000*/  LOP3.LUT P6, RZ, R163, 0xff00, RZ, 0xc0, !PT ;  /* 0x0000ff00a3ff7812 */ /* 0x000fe200078cc0ff */
[----:B------:R-:W-:Y:S01]  /*2010*/  @P3 FMUL.FTZ R93, R89, R84 ;  /* 0x00000054595d3220 */ /* 0x000fe20000410000 */
[----:B------:R-:W-:Y:S01]  /*2020*/  FMUL.FTZ R84, R66, R153 ;  /* 0x0000009942547220 */ /* 0x000fe20000410000 */
[----:B------:R-:W0:Y:S01]  /*2030*/  LDC.64 R88, c[0x0][0x210] ;  /* 0x00008400ff587b82 */ /* 0x000e220000000a00 */
[----:B------:R-:W-:Y:S01]  /*2040*/  FSEL R120, R81, RZ, P3 ;  /* 0x000000ff51787208 */ /* 0x000fe20001800000 */
[----:B------:R-:W-:Y:S01]  /*2050*/  FMUL.FTZ R81, R69, R102 ;  /* 0x0000006645517220 */ /* 0x000fe20000410000 */
[----:B------:R-:W-:Y:S01]  /*2060*/  IADD3 R90, P3, R82, UR20, RZ ;  /* 0x00000014525a7c10 */ /* 0x000fe2000ff7e0ff */
[----:B------:R-:W-:Y:S01]  /*2070*/  FMUL.FTZ R82, R70, R157 ;  /* 0x0000009d46527220 */ /* 0x000fe20000410000 */
[----:B------:R-:W-:Y:S01]  /*2080*/  FSEL R97, R84, RZ, P1 ;  /* 0x000000ff54617208 */ /* 0x000fe20000800000 */
[----:B------:R-:W-:Y:S01]  /*2090*/  FMUL.FTZ R84, R71, R134 ;  /* 0x0000008647547220 */ /* 0x000fe20000410000 */
[----:B------:R-:W-:Y:S01]  /*20a0*/  IADD3.X R91, R121, UR21, RZ, P3, !PT ;  /* 0x00000015795b7c10 */ /* 0x000fe20009ffe4ff */
[--C-:B------:R-:W-:Y:S01]  /*20b0*/  @P5 HADD2.F32 R94, -RZ, R86.reuse.H0_H0 ;  /* 0x20000056ff5e5230 */ /* 0x100fe20000004100 */
[C---:B------:R-:W-:Y:S01]  /*20c0*/  LOP3.LUT P1, RZ, R163.reuse, 0xff0000, RZ, 0xc0, !PT ;  /* 0x00ff0000a3ff7812 */ /* 0x040fe2000782c0ff */
[----:B------:R-:W-:Y:S01]  /*20d0*/  @P6 HADD2.F32 R86, -RZ, R86.H1_H1 ;  /* 0x30000056ff566230 */ /* 0x000fe20000004100 */
[----:B------:R-:W-:Y:S01]  /*20e0*/  LOP3.LUT P3, RZ, R163, 0xff000000, RZ, 0xc0, !PT ;  /* 0xff000000a3ff7812 */ /* 0x000fe2000786c0ff */
[----:B------:R-:W-:Y:S01]  /*20f0*/  FADD.FTZ R19, R92, R19 ;  /* 0x000000135c137221 */ /* 0x000fe20000010000 */
[----:B------:R-:W-:Y:S01]  /*2100*/  FSEL R82, R82, RZ, P1 ;  /* 0x000000ff52527208 */ /* 0x000fe20000800000 */
[----:B------:R-:W-:Y:S01]  /*2110*/  FADD.FTZ R18, R93, R18 ;  /* 0x000000125d127221 */ /* 0x000fe20000010000 */
[----:B------:R-:W-:Y:S01]  /*2120*/  FSEL R99, R84, RZ, P3 ;  /* 0x000000ff54637208 */ /* 0x000fe20001800000 */
[----:B------:R-:W-:Y:S01]  /*2130*/  FADD.FTZ R21, R96, R21 ;  /* 0x0000001560157221 */ /* 0x000fe20000010000 */
[----:B------:R-:W-:-:S02]  /*2140*/  FSEL R81, R81, RZ, P6 ;  /* 0x000000ff51517208 */ /* 0x000fc40003000000 */
[----:B------:R-:W-:Y:S02]  /*2150*/  F2FP.F16.F32.PACK_AB R83, R99, R82 ;  /* 0x000000526353723e */ /* 0x000fe400000000ff */
[----:B------:R-:W-:Y:S02]  /*2160*/  F2FP.F16.F32.PACK_AB R82, R81, R80 ;  /* 0x000000505152723e */ /* 0x000fe400000000ff */
[----:B------:R-:W-:Y:S01]  /*2170*/  F2FP.F16.F32.PACK_AB R81, R0, R97 ;  /* 0x000000610051723e */ /* 0x000fe200000000ff */
[--C-:B------:R-:W-:Y:S01]  /*2180*/  @P1 HADD2.F32 R97, -RZ, R87.reuse.H0_H0 ;  /* 0x20000057ff611230 */ /* 0x100fe20000004100 */
[----:B------:R-:W-:Y:S01]  /*2190*/  F2FP.F16.F32.PACK_AB R80, R120, R95 ;  /* 0x0000005f7850723e */ /* 0x000fe200000000ff */
[----:B------:R-:W-:Y:S01]  /*21a0*/  @P3 HADD2.F32 R99, -RZ, R87.H1_H1 ;  /* 0x30000057ff633230 */ /* 0x000fe20000004100 */
[----:B0-----:R-:W-:Y:S01]  /*21b0*/  LEA R132, R88, R132, 0x2 ;  /* 0x0000008458847211 */ /* 0x001fe200078e10ff */
[----:B------:R-:W-:Y:S01]  /*21c0*/  HFMA2.MMA R87, -RZ, RZ, 0, 0 ;  /* 0x00000000ff577435 */ /* 0x000fe200000001ff */
[----:B------:R-:W-:Y:S01]  /*21d0*/  @P1 FMUL.FTZ R98, R157, R97 ;  /* 0x000000619d621220 */ /* 0x000fe20000410000 */
[----:B------:R0:W-:Y:S01]  /*21e0*/  STG.E.128 desc[UR4][R90.64], R80 ;  /* 0x000000505a007986 */ /* 0x0001e2000c101d04 */
[----:B------:R-:W-:Y:S01]  /*21f0*/  ISETP.GE.AND P1, PT, R132, R89, PT ;  /* 0x000000598400720c */ /* 0x000fe20003f26270 */
[----:B------:R-:W-:Y:S01]  /*2200*/  HFMA2.MMA R95, -RZ, RZ, 0, 0 ;  /* 0x00000000ff5f7435 */ /* 0x000fe200000001ff */
[----:B------:R-:W-:Y:S01]  /*2210*/  @P2 HADD2.F32 R0, -RZ, R85.H1_H1 ;  /* 0x30000055ff002230 */ /* 0x000fe20000004100 */
[----:B------:R-:W-:Y:S01]  /*2220*/  CS2R R84, SRZ ;  /* 0x0000000000547805 */ /* 0x000fe2000001ff00 */
[----:B------:R-:W-:Y:S01]  /*2230*/  @P6 FMUL.FTZ R87, R102, R86 ;  /* 0x0000005666576220 */ /* 0x000fe20000410000 */
[----:B------:R-:W-:Y:S01]  /*2240*/  @P5 FMUL.FTZ R84, R155, R94 ;  /* 0x0000005e9b545220 */ /* 0x000fe20000410000 */
[----:B------:R-:W-:Y:S01]  /*2250*/  FADD.FTZ R105, R98, R105 ;  /* 0x0000006962697221 */ /* 0x000fe20000010000 */
[----:B------:R-:W-:Y:S01]  /*2260*/  @P2 FMUL.FTZ R85, R100, R0 ;  /* 0x0000000064552220 */ /* 0x000fe20000410000 */
[----:B------:R-:W-:Y:S01]  /*2270*/  @P3 FMUL.FTZ R95, R134, R99 ;  /* 0x00000063865f3220 */ /* 0x000fe20000410000 */
[----:B------:R-:W-:Y:S01]  /*2280*/  FADD.FTZ R23, R84, R23 ;  /* 0x0000001754177221 */ /* 0x000fe20000010000 */
[----:B------:R-:W-:Y:S01]  /*2290*/  FADD.FTZ R22, R87, R22 ;  /* 0x0000001657167221 */ /* 0x000fe20000010000 */
[----:B------:R-:W-:Y:S01]  /*22a0*/  FADD.FTZ R20, R85, R20 ;  /* 0x0000001455147221 */ /* 0x000fe20000010000 */
[----:B------:R-:W-:Y:S01]  /*22b0*/  FADD.FTZ R104, R95, R104 ;  /* 0x000000685f687221 */ /* 0x000fe20000010000 */
[----:B------:R-:W-:Y:S06]  /*22c0*/  @!P1 BRA `(.L_x_6934) ;  /* 0xffffffe000a49947 */ /* 0x000fec000383ffff */
[----:B------:R-:W-:Y:S05]  /*22d0*/  BSYNC B1 ;  /* 0x0000000000017941 */ /* 0x000fea0003800000 */
.L_x_6932:
        /* <DEDUP_REMOVED lines=44> */
.L_x_6931:
[----:B------:R-:W-:Y:S05]  /*25a0*/  BSYNC B0 ;  /* 0x0000000000007941 */ /* 0x000fea0003800000 */
.L_x_6929:
[----:B------:R-:W1:Y:S01]  /*25b0*/  S2R R50, SR_TID.X ;  /* 0x0000000000327919 */ /* 0x000e620000002100 */
[----:B------:R-:W-:Y:S01]  /*25c0*/  MOV R2, 0x400 ;  /* 0x0000040000027802 */ /* 0x000fe20000000f00 */
[----:B------:R-:W-:Y:S05]  /*25d0*/  WARPSYNC.ALL ;  /* 0x0000000000007948 */ /* 0x000fea0003800000 */
[----:B------:R-:W2:Y:S01]  /*25e0*/  S2R R3, SR_CgaCtaId ;  /* 0x0000000000037919 */ /* 0x000ea20000008800 */
[----:B------:R-:W-:Y:S01]  /*25f0*/  ULDC UR6, c[0x0][0x218] ;  /* 0x0000860000067ab9 */ /* 0x000fe20000000800 */
[----:B------:R-:W-:Y:S01]  /*2600*/  ULDC.64 UR22, c[0x0][0x2d0] ;  /* 0x0000b40000167ab9 */ /* 0x000fe20000000a00 */
[----:B------:R-:W3:Y:S01]  /*2610*/  S2R R21, SR_TID.X ;  /* 0x0000000000157919 */ /* 0x000ee20000002100 */
[----:B------:R-:W4:Y:S01]  /*2620*/  S2R R48, SR_CTAID.X ;  /* 0x0000000000307919 */ /* 0x000f220000002500 */
[----:B-1----:R-:W-:-:S04]  /*2630*/  SHF.L.U32 R0, R50, 0x1, RZ ;  /* 0x0000000132007819 */ /* 0x002fc800000006ff */
[----:B------:R-:W-:Y:S02]  /*2640*/  LOP3.LUT R0, R0, 0x7ffffc0, RZ, 0xc0, !PT ;  /* 0x07ffffc000007812 */ /* 0x000fe400078ec0ff */
[----:B--2---:R-:W-:Y:S02]  /*2650*/  LEA R3, R3, R2, 0x18 ;  /* 0x0000000203037211 */ /* 0x004fe400078ec0ff */
[----:B---3--:R-:W-:Y:S02]  /*2660*/  LOP3.LUT R0, R0, 0x1f, R21, 0xf8, !PT ;  /* 0x0000001f00007812 */ /* 0x008fe400078ef815 */
[-C--:B------:R-:W-:Y:S02]  /*2670*/  LEA R20, R50, R3.reuse, 0x2 ;  /* 0x0000000332147211 */ /* 0x080fe400078e10ff */
[----:B------:R-:W-:-:S05]  /*2680*/  LEA R0, R0, R3, 0x5 ;  /* 0x0000000300007211 */ /* 0x000fca00078e28ff */
[----:B------:R-:W-:Y:S04]  /*2690*/  STS.128 [R0], R32 ;  /* 0x0000002000007388 */ /* 0x000fe80000000c00 */
[----:B------:R-:W-:Y:S04]  /*26a0*/  STS.128 [R0+0x10], R36 ;  /* 0x0000102400007388 */ /* 0x000fe80000000c00 */
[----:B------:R-:W-:Y:S04]  /*26b0*/  STS.128 [R0+0x400], R40 ;  /* 0x0004002800007388 */ /* 0x000fe80000000c00 */
[----:B------:R4:W-:Y:S01]  /*26c0*/  STS.128 [R0+0x410], R44 ;  /* 0x0004102c00007388 */ /* 0x0009e20000000c00 */
[----:B------:R-:W-:Y:S01]  /*26d0*/  BAR.SYNC.DEFER_BLOCKING 0x0 ;  /* 0x0000000000007b1d */ /* 0x000fe20000010000 */
[----:B----4-:R-:W-:-:S05]  /*26e0*/  IMAD R47, R48, UR6, RZ ;  /* 0x00000006302f7c24 */ /* 0x010fca000f8e02ff */
[----:B------:R-:W-:Y:S01]  /*26f0*/  ULDC.64 UR6, c[0x0][0x2d8] ;  /* 0x0000b60000067ab9 */ /* 0x000fe20000000a00 */
[----:B------:R-:W-:Y:S01]  /*2700*/  IADD3 R46, P0, R47, R50, RZ ;  /* 0x000000322f2e7210 */ /* 0x000fe20007f1e0ff */
[----:B------:R-:W1:Y:S04]  /*2710*/  LDS R3, [R20+0x200] ;  /* 0x0002000014037984 */ /* 0x000e680000000800 */
[----:B------:R-:W2:Y:S04]  /*2720*/  LDS R22, [R20+0x600] ;  /* 0x0006000014167984 */ /* 0x000ea80000000800 */
[----:B------:R-:W3:Y:S04]  /*2730*/  LDS R2, [R20] ;  /* 0x0000000014027984 */ /* 0x000ee80000000800 */
[----:B------:R-:W4:Y:S04]  /*2740*/  LDS R21, [R20+0x400] ;  /* 0x0004000014157984 */ /* 0x000f280000000800 */
[----:B------:R-:W5:Y:S04]  /*2750*/  LDS R23, [R20+0x800] ;  /* 0x0008000014177984 */ /* 0x000f680000000800 */
        /* <DEDUP_REMOVED lines=14> */
[----:B-----5:R-:W-:-:S03]  /*2840*/  FADD.FTZ R2, R2, R23 ;  /* 0x0000001702027221 */ /* 0x020fc60000010000 */
[----:B------:R-:W5:Y:S01]  /*2850*/  LDS R41, [R20+0x1e00] ;  /* 0x001e000014297984 */ /* 0x000f620000000800 */
[----:B0-----:R-:W-:Y:S01]  /*2860*/  FADD.FTZ R3, R3, R32 ;  /* 0x0000002003037221 */ /* 0x001fe20000010000 */
        /* <DEDUP_REMOVED lines=14> */
[----:B-----5:R-:W-:Y:S01]  /*2950*/  FADD.FTZ R41, R22, R41 ;  /* 0x0000002916297221 */ /* 0x020fe20000010000 */
        /* <DEDUP_REMOVED lines=94> */
.L_x_6933:
        /* <DEDUP_REMOVED lines=8> */
.L_x_6936:
[----:B------:R-:W-:Y:S05]  /*2fc0*/  BSYNC B2 ;  /* 0x0000000000027941 */ /* 0x000fea0003800000 */
.L_x_6935:
        /* <DEDUP_REMOVED lines=8> */
.L_x_6937:
[----:B------:R-:W-:Y:S01]  /*3050*/  FADD.FTZ R83, R82, R83 ;  /* 0x0000005352537221 */ /* 0x000fe20000010000 */
[----:B------:R-:W-:-:S04]  /*3060*/  HFMA2.MMA R158, -RZ, RZ, 0, 1.1920928955078125e-07 ;  /* 0x00000002ff9e7435 */ /* 0x000fc800000001ff */
[----:B------:R-:W-:Y:S02]  /*3070*/  MOV R159, R83 ;  /* 0x00000053009f7202 */ /* 0x000fe40000000f00 */
[----:B------:R-:W-:-:S07]  /*3080*/  MOV R80, R86 ;  /* 0x0000005600507202 */ /* 0x000fce0000000f00 */
[----:B------:R-:W-:Y:S05]  /*3090*/  WARPSYNC.COLLECTIVE R156, `(.L_x_6938) ;  /* 0x000000009c087348 */ /* 0x000fea0003c00000 */
[----:B------:R0:W1:Y:S02]  /*30a0*/  SHFL.BFLY P1, R86, R159, R158, R161 ;  /* 0x0c00009e9f567389 */ /* 0x00006400000200a1 */
[----:B01----:R-:W-:Y:S01]  /*30b0*/  ENDCOLLECTIVE ;  /* 0x000000000000791b */ /* 0x003fe20003800000 */
.L_x_6938:
[----:B------:R-:W-:-:S05]  /*30c0*/  FADD.FTZ R80, R81, R80 ;  /* 0x0000005051507221 */ /* 0x000fca0000010000 */
[----:B------:R-:W-:Y:S02]  /*30d0*/  MOV R159, R80 ;  /* 0x00000050009f7202 */ /* 0x000fe40000000f00 */
[----:B------:R-:W-:-:S07]  /*30e0*/  MOV R84, R86 ;  /* 0x0000005600547202 */ /* 0x000fce0000000f00 */
[----:B------:R-:W-:Y:S05]  /*30f0*/  WARPSYNC.COLLECTIVE R156, `(.L_x_6939) ;  /* 0x000000009c087348 */ /* 0x000fea0003c00000 */
[----:B------:R0:W1:Y:S02]  /*3100*/  SHFL.BFLY P1, R86, R159, R158, R161 ;  /* 0x0c00009e9f567389 */ /* 0x00006400000200a1 */
[----:B01----:R-:W-:Y:S01]  /*3110*/  ENDCOLLECTIVE ;  /* 0x000000000000791b */ /* 0x003fe20003800000 */
.L_x_6939:
[----:B------:R-:W-:Y:S01]  /*3120*/  FADD.FTZ R102, R83, R84 ;  /* 0x0000005453667221 */ /* 0x000fe20000010000 */
[----:B------:R-:W-:-:S04]  /*3130*/  HFMA2.MMA R158, -RZ, RZ, 0, 2.384185791015625e-07 ;  /* 0x00000004ff9e7435 */ /* 0x000fc800000001ff */
[----:B------:R-:W-:Y:S02]  /*3140*/  MOV R159, R102 ;  /* 0x00000066009f7202 */ /* 0x000fe40000000f00 */
[----:B------:R-:W-:-:S07]  /*3150*/  MOV R101, R86 ;  /* 0x0000005600657202 */ /* 0x000fce0000000f00 */
[----:B------:R-:W-:Y:S05]  /*3160*/  WARPSYNC.COLLECTIVE R156, `(.L_x_6940) ;  /* 0x000000009c087348 */ /* 0x000fea0003c00000 */
[----:B------:R0:W1:Y:S02]  /*3170*/  SHFL.BFLY P1, R86, R159, R158, R161 ;  /* 0x0c00009e9f567389 */ /* 0x00006400000200a1 */
[----:B01----:R-:W-:Y:S01]  /*3180*/  ENDCOLLECTIVE ;  /* 0x000000000000791b */ /* 0x003fe20003800000 */
.L_x_6940:
[----:B------:R-:W-:-:S05]  /*3190*/  FADD.FTZ R103, R80, R101 ;  /* 0x0000006550677221 */ /* 0x000fca0000010000 */
[----:B------:R-:W-:Y:S02]  /*31a0*/  MOV R159, R103 ;  /* 0x00000067009f7202 */ /* 0x000fe40000000f00 */
[----:B------:R-:W-:-:S07]  /*31b0*/  MOV R101, R86 ;  /* 0x0000005600657202 */ /* 0x000fce0000000f00 */
[----:B------:R-:W-:Y:S05]  /*31c0*/  WARPSYNC.COLLECTIVE R156, `(.L_x_6941) ;  /* 0x000000009c087348 */ /* 0x000fea0003c00000 */
[----:B------:R0:W1:Y:S02]  /*31d0*/  SHFL.BFLY P1, R86, R159, R158, R161 ;  /* 0x0c00009e9f567389 */ /* 0x00006400000200a1 */
[----:B01----:R-:W-:Y:S01]  /*31e0*/  ENDCOLLECTIVE ;  /* 0x000000000000791b */ /* 0x003fe20003800000 */
.L_x_6941:
[----:B------:R-:W-:Y:S01]  /*31f0*/  FADD.FTZ R149, R102, R101 ;  /* 0x0000006566957221 */ /* 0x000fe20000010000 */
[----:B------:R-:W-:-:S04]  /*3200*/  HFMA2.MMA R158, -RZ, RZ, 0, 4.76837158203125e-07 ;  /* 0x00000008ff9e7435 */ /* 0x000fc800000001ff */
[----:B------:R-:W-:Y:S02]  /*3210*/  MOV R159, R149 ;  /* 0x00000095009f7202 */ /* 0x000fe40000000f00 */
[----:B------:R-:W-:-:S07]  /*3220*/  MOV R84, R86 ;  /* 0x0000005600547202 */ /* 0x000fce0000000f00 */
[----:B------:R-:W-:Y:S05]  /*3230*/  WARPSYNC.COLLECTIVE R156, `(.L_x_6942) ;  /* 0x000000009c087348 */ /* 0x000fea0003c00000 */
[----:B------:R0:W1:Y:S02]  /*3240*/  SHFL.BFLY P1, R86, R159, R158, R161 ;  /* 0x0c00009e9f567389 */ /* 0x00006400000200a1 */
[----:B01----:R-:W-:Y:S01]  /*3250*/  ENDCOLLECTIVE ;  /* 0x000000000000791b */ /* 0x003fe20003800000 */
.L_x_6942:
[----:B------:R-:W-:-:S05]  /*3260*/  FADD.FTZ R82, R103, R84 ;  /* 0x0000005467527221 */ /* 0x000fca0000010000 */
[----:B------:R-:W-:Y:S02]  /*3270*/  MOV R159, R82 ;  /* 0x00000052009f7202 */ /* 0x000fe40000000f00 */
[----:B------:R-:W-:-:S07]  /*3280*/  MOV R84, R86 ;  /* 0x0000005600547202 */ /* 0x000fce0000000f00 */
[----:B------:R-:W-:Y:S05]  /*3290*/  WARPSYNC.COLLECTIVE R156, `(.L_x_6943) ;  /* 0x000000009c087348 */ /* 0x000fea0003c00000 */
[----:B------:R0:W1:Y:S02]  /*32a0*/  SHFL.BFLY P1, R86, R159, R158, R161 ;  /* 0x0c00009e9f567389 */ /* 0x00006400000200a1 */
[----:B01----:R-:W-:Y:S01]  /*32b0*/  ENDCOLLECTIVE ;  /* 0x000000000000791b */ /* 0x003fe20003800000 */
.L_x_6943:
[----:B------:R-:W-:Y:S01]  /*32c0*/  FADD.FTZ R141, R149, R84 ;  /* 0x00000054958d7221 */ /* 0x000fe20000010000 */
[----:B------:R-:W-:-:S04]  /*32d0*/  HFMA2.MMA R158, -RZ, RZ, 0, 9.5367431640625e-07 ;  /* 0x00000010ff9e7435 */ /* 0x000fc800000001ff */
[----:B------:R-:W-:Y:S02]  /*32e0*/  MOV R159, R141 ;  /* 0x0000008d009f7202 */ /* 0x000fe40000000f00 */
[----:B------:R-:W-:-:S07]  /*32f0*/  MOV R101, R86 ;  /* 0x0000005600657202 */ /* 0x000fce0000000f00 */
[----:B------:R-:W-:Y:S05]  /*3300*/  WARPSYNC.COLLECTIVE R156, `(.L_x_6944) ;  /* 0x000000009c087348 */ /* 0x000fea0003c00000 */
[----:B------:R0:W1:Y:S02]  /*3310*/  SHFL.BFLY P1, R86, R159, R158, R161 ;  /* 0x0c00009e9f567389 */ /* 0x00006400000200a1 */
[----:B01----:R-:W-:Y:S01]  /*3320*/  ENDCOLLECTIVE ;  /* 0x000000000000791b */ /* 0x003fe20003800000 */
.L_x_6944:
[----:B------:R-:W-:-:S05]  /*3330*/  FADD.FTZ R101, R82, R101 ;  /* 0x0000006552657221 */ /* 0x000fca0000010000 */
[----:B------:R-:W-:Y:S02]  /*3340*/  MOV R159, R101 ;  /* 0x00000065009f7202 */ /* 0x000fe40000000f00 */
[----:B------:R-:W-:-:S07]  /*3350*/  MOV R84, R86 ;  /* 0x0000005600547202 */ /* 0x000fce0000000f00 */
[----:B------:R-:W-:Y:S05]  /*3360*/  WARPSYNC.COLLECTIVE R156, `(.L_x_6945) ;  /* 0x000000009c087348 */ /* 0x000fea0003c00000 */
[----:B------:R0:W1:Y:S02]  /*3370*/  SHFL.BFLY P1, R86, R159, R158, R161 ;  /* 0x0c00009e9f567389 */ /* 0x00006400000200a1 */
[----:B01----:R-:W-:Y:S01]  /*3380*/  ENDCOLLECTIVE ;  /* 0x000000000000791b */ /* 0x003fe20003800000 */
.L_x_6945:
[----:B------:R-:W-:Y:S05]  /*3390*/  BRA `(.L_x_6946) ;  /* 0xffffffdc00947947 */ /* 0x000fea000383ffff */
.L_x_6947:
        /* <DEDUP_REMOVED lines=14> */
.L_x_9227:


//--------------------- .text._ZN10layer_norm22ln_bwd_finalize_kernelINS_22Kernel_traits_finalizeILj512Ef6__halffS2_fjLb1ELj1024ELj4ENS_18Kernel_traits_baseILj512EfS2_fS2_fjLj1024EEEEELb1ELb0EEEvNS_9BwdParamsE --------------------------
	.section	.text._ZN10layer_norm22ln_bwd_finalize_kernelINS_22Kernel_traits_finalizeILj512Ef6__halffS2_fjLb1ELj1024ELj4ENS_18Kernel_traits_baseILj512EfS2_fS2_fjLj1024EEEEELb1ELb0EEEvNS_9BwdParamsE,"ax",@progbits
	.align	128
        .global         _ZN10layer_norm22ln_bwd_finalize_kernelINS_22Kernel_traits_finalizeILj512Ef6__halffS2_fjLb1ELj1024ELj4ENS_18Kernel_traits_baseILj512EfS2_fS2_fjLj1024EEEEELb1ELb0EEEvNS_9BwdParamsE
        .type           _ZN10layer_norm22ln_bwd_finalize_kernelINS_22Kernel_traits_finalizeILj512Ef6__halffS2_fjLb1ELj1024ELj4ENS_18Kernel_traits_baseILj512EfS2_fS2_fjLj1024EEEEELb1ELb0EEEvNS_9BwdParamsE,@function
        .size           _ZN10layer_norm22ln_bwd_finalize_kernelINS_22Kernel_traits_finalizeILj512Ef6__halffS2_fjLb1ELj1024ELj4ENS_18Kernel_traits_baseILj512EfS2_fS2_fjLj1024EEEEELb1ELb0EEEvNS_9BwdParamsE,(.L_x_9228 - _ZN10layer_norm22ln_bwd_finalize_kernelINS_22Kernel_traits_finalizeILj512Ef6__halffS2_fjLb1ELj1024ELj4ENS_18Kernel_traits_baseILj512EfS2_fS2_fjLj1024EEEEELb1ELb0EEEvNS_9BwdParamsE)
        .other          _ZN10layer_norm22ln_bwd_finalize_kernelINS_22Kernel_traits_finalizeILj512Ef6__halffS2_fjLb1ELj1024ELj4ENS_18Kernel_traits_baseILj512EfS2_fS2_fjLj1024EEEEELb1ELb0EEEvNS_9BwdParamsE,@"STO_CUDA_ENTRY STV_DEFAULT"
_ZN10layer_norm22ln_bwd_finalize_kernelINS_22Kernel_traits_finalizeILj512Ef6__halffS2_fjLb1ELj1024ELj4ENS_18Kernel_traits_baseILj512EfS2_fS2_fjLj1024EEEEELb1ELb0EEEvNS_9BwdParamsE:
.text._ZN10layer_norm22ln_bwd_finalize_kernelINS_22Kernel_traits_finalizeILj512Ef6__halffS2_fjLb1ELj1024ELj4ENS_18Kernel_traits_baseILj512EfS2_fS2_fjLj1024EEEEELb1ELb0EEEvNS_9BwdParamsE:
        /* <DEDUP_REMOVED lines=24> */
.L_x_6960:
        /* <DEDUP_REMOVED lines=36> */
.L_x_6952:
        /* <DEDUP_REMOVED lines=49> */
.L_x_6951:
[----:B------:R-:W-:Y:S05]  /*06d0*/  BSYNC B1 ;  /* 0x0000000000017941 */ /* 0x000fea0003800000 */
.L_x_6950:
        /* <DEDUP_REMOVED lines=31> */
.L_x_6954:
[----:B------:R-:W-:Y:S05]  /*08d0*/  BSYNC B1 ;  /* 0x0000000000017941 */ /* 0x000fea0003800000 */
.L_x_6953:
        /* <DEDUP_REMOVED lines=16> */
.L_x_6955:
[----:B------:R-:W-:Y:S05]  /*09e0*/  BSYNC B1 ;  /* 0x0000000000017941 */ /* 0x000fea0003800000 */
.L_x_6949:
[----:B------:R-:W-:Y:S05]  /*09f0*/  BSYNC B0 ;  /* 0x0000000000007941 */ /* 0x000fea0003800000 */
.L_x_6948:
        /* <DEDUP_REMOVED lines=40> */
.L_x_6976:
        /* <DEDUP_REMOVED lines=8> */
.L_x_6956:
        /* <DEDUP_REMOVED lines=20> */
.L_x_6959:
[----:B------:R-:W-:Y:S05]  /*0e40*/  BSYNC B0 ;  /* 0x0000000000007941 */ /* 0x000fea0003800000 */
.L_x_6958:
[C---:B------:R-:W-:Y:S01]  /*0e50*/  ISETP.GT.U32.AND P1, PT, R4.reuse, -0x201, PT ;  /* 0xfffffdff0400780c */ /* 0x040fe20003f24070 */
[----:B------:R-:W-:Y:S01]  /*0e60*/  VIADD R4, R4, 0x200 ;  /* 0x0000020004047836 */ /* 0x000fe20000000000 */
[----:B------:R-:W-:-:S11]  /*0e70*/  IADD3 R5, R5, 0x100, RZ ;  /* 0x0000010005057810 */ /* 0x000fd60007ffe0ff */
[----:B------:R-:W-:Y:S05]  /*0e80*/  @P1 BRA `(.L_x_6960) ;  /* 0xfffffff000bc1947 */ /* 0x000fea000383ffff */
[----:B------:R-:W-:Y:S05]  /*0e90*/  EXIT ;  /* 0x000000000000794d */ /* 0x000fea0003800000 */
.L_x_6957:
[----:B0-----:R-:W-:Y:S01]  /*0ea0*/  HFMA2.MMA R24, -RZ, RZ, 0, 5.9604644775390625e-08 ;  /* 0x00000001ff187435 */ /* 0x001fe200000001ff */
[----:B----4-:R-:W-:Y:S02]  /*0eb0*/  MOV R23, R10 ;  /* 0x0000000a00177202 */ /* 0x010fe40000000f00 */
[----:B------:R-:W-:Y:S02]  /*0ec0*/  MOV R25, 0x1f ;  /* 0x0000001f00197802 */ /* 0x000fe40000000f00 */
[----:B------:R-:W-:-:S07]  /*0ed0*/  MOV R20, 0xffffffff ;  /* 0xffffffff00147802 */ /* 0x000fce0000000f00 */
[----:B-123--:R-:W-:Y:S05]  /*0ee0*/  WARPSYNC.COLLECTIVE R20, `(.L_x_6961) ;  /* 0x0000000014087348 */ /* 0x00efea0003c00000 */
[----:B------:R0:W4:Y:S02]  /*0ef0*/  SHFL.BFLY P2, R22, R23, R24, R25 ;  /* 0x0c00001817167389 */ /* 0x0001240000040019 */
[----:B01234-:R-:W-:Y:S01]  /*0f00*/  ENDCOLLECTIVE ;  /* 0x000000000000791b */ /* 0x01ffe20003800000 */
.L_x_6961:
[----:B------:R-:W-:Y:S01]  /*0f10*/  IMAD.MOV.U32 R24, RZ, RZ, 0x2 ;  /* 0x00000002ff187424 */ /* 0x000fe200078e00ff */
[----:B------:R-:W-:-:S05]  /*0f20*/  MOV R11, R22 ;  /* 0x00000016000b7202 */ /* 0x000fca0000000f00 */
[----:B------:R-:W-:-:S05]  /*0f30*/  FADD.FTZ R11, R10, R11 ;  /* 0x0000000b0a0b7221 */ /* 0x000fca0000010000 */
[----:B------:R-:W-:-:S07]  /*0f40*/  MOV R23, R11 ;  /* 0x0000000b00177202 */ /* 0x000fce0000000f00 */
[----:B------:R-:W-:Y:S05]  /*0f50*/  WARPSYNC.COLLECTIVE R20, `(.L_x_6962) ;  /* 0x0000000014087348 */ /* 0x000fea0003c00000 */
[----:B------:R0:W1:Y:S02]  /*0f60*/  SHFL.BFLY P2, R22, R23, R24, R25 ;  /* 0x0c00001817167389 */ /* 0x0000640000040019 */
[----:B01----:R-:W-:Y:S01]  /*0f70*/  ENDCOLLECTIVE ;  /* 0x000000000000791b */ /* 0x003fe20003800000 */
.L_x_6962:
[----:B------:R-:W-:Y:S01]  /*0f80*/  HFMA2.MMA R24, -RZ, RZ, 0, 2.384185791015625e-07 ;  /* 0x00000004ff187435 */ /* 0x000fe200000001ff */
[----:B------:R-:W-:-:S05]  /*0f90*/  MOV R14, R22 ;  /* 0x00000016000e7202 */ /* 0x000fca0000000f00 */
[----:B------:R-:W-:-:S05]  /*0fa0*/  FADD.FTZ R14, R11, R14 ;  /* 0x0000000e0b0e7221 */ /* 0x000fca0000010000 */
[----:B------:R-:W-:-:S07]  /*0fb0*/  MOV R23, R14 ;  /* 0x0000000e00177202 */ /* 0x000fce0000000f00 */
[----:B------:R-:W-:Y:S05]  /*0fc0*/  WARPSYNC.COLLECTIVE R20, `(.L_x_6963) ;  /* 0x0000000014087348 */ /* 0x000fea0003c00000 */
[----:B------:R0:W1:Y:S02]  /*0fd0*/  SHFL.BFLY P2, R22, R23, R24, R25 ;  /* 0x0c00001817167389 */ /* 0x0000640000040019 */
[----:B01----:R-:W-:Y:S01]  /*0fe0*/  ENDCOLLECTIVE ;  /* 0x000000000000791b */ /* 0x003fe20003800000 */
.L_x_6963:
[----:B------:R-:W-:Y:S01]  /*0ff0*/  HFMA2.MMA R24, -RZ, RZ, 0, 4.76837158203125e-07 ;  /* 0x00000008ff187435 */ /* 0x000fe200000001ff */
[----:B------:R-:W-:-:S05]  /*1000*/  MOV R13, R22 ;  /* 0x00000016000d7202 */ /* 0x000fca0000000f00 */
[----:B------:R-:W-:-:S05]  /*1010*/  FADD.FTZ R13, R14, R13 ;  /* 0x0000000d0e0d7221 */ /* 0x000fca0000010000 */
[----:B------:R-:W-:-:S07]  /*1020*/  MOV R23, R13 ;  /* 0x0000000d00177202 */ /* 0x000fce0000000f00 */
[----:B------:R-:W-:Y:S05]  /*1030*/  WARPSYNC.COLLECTIVE R20, `(.L_x_6964) ;  /* 0x0000000014087348 */ /* 0x000fea0003c00000 */
[----:B------:R0:W1:Y:S02]  /*1040*/  SHFL.BFLY P2, R22, R23, R24, R25 ;  /* 0x0c00001817167389 */ /* 0x0000640000040019 */
[----:B01----:R-:W-:Y:S01]  /*1050*/  ENDCOLLECTIVE ;  /* 0x000000000000791b */ /* 0x003fe20003800000 */
.L_x_6964:
[----:B------:R-:W-:Y:S01]  /*1060*/  HFMA2.MMA R24, -RZ, RZ, 0, 9.5367431640625e-07 ;  /* 0x00000010ff187435 */ /* 0x000fe200000001ff */
[----:B------:R-:W-:-:S05]  /*1070*/  MOV R10, R22 ;  /* 0x00000016000a7202 */ /* 0x000fca0000000f00 */
[----:B------:R-:W-:-:S04]  /*1080*/  FADD.FTZ R11, R13, R10 ;  /* 0x0000000a0d0b7221 */ /* 0x000fc80000010000 */
[----:B------:R-:W-:-:S07]  /*1090*/  IMAD.MOV.U32 R23, RZ, RZ, R11 ;  /* 0x000000ffff177224 */ /* 0x000fce00078e000b */
[----:B------:R-:W-:Y:S05]  /*10a0*/  WARPSYNC.COLLECTIVE R20, `(.L_x_6965) ;  /* 0x0000000014087348 */ /* 0x000fea0003c00000 */
[----:B------:R0:W1:Y:S02]  /*10b0*/  SHFL.BFLY P2, R22, R23, R24, R25 ;  /* 0x0c00001817167389 */ /* 0x0000640000040019 */
[----:B01----:R-:W-:Y:S01]  /*10c0*/  ENDCOLLECTIVE ;  /* 0x000000000000791b */ /* 0x003fe20003800000 */
.L_x_6965:
[----:B------:R-:W-:Y:S01]  /*10d0*/  HFMA2.MMA R24, -RZ, RZ, 0, 5.9604644775390625e-08 ;  /* 0x00000001ff187435 */ /* 0x000fe200000001ff */
[----:B------:R-:W-:Y:S02]  /*10e0*/  MOV R23, R12 ;  /* 0x0000000c00177202 */ /* 0x000fe40000000f00 */
[----:B------:R-:W-:-:S08]  /*10f0*/  MOV R10, R22 ;  /* 0x00000016000a7202 */ /* 0x000fd00000000f00 */
[----:B------:R-:W-:Y:S05]  /*1100*/  WARPSYNC.COLLECTIVE R20, `(.L_x_6966) ;  /* 0x0000000014087348 */ /* 0x000fea0003c00000 */
[----:B------:R0:W1:Y:S02]  /*1110*/  SHFL.BFLY P2, R22, R23, R24, R25 ;  /* 0x0c00001817167389 */ /* 0x0000640000040019 */
[----:B01----:R-:W-:Y:S01]  /*1120*/  ENDCOLLECTIVE ;  /* 0x000000000000791b */ /* 0x003fe20003800000 */
.L_x_6966:
[----:B------:R-:W-:Y:S01]  /*1130*/  HFMA2.MMA R24, -RZ, RZ, 0, 1.1920928955078125e-07 ;  /* 0x00000002ff187435 */ /* 0x000fe200000001ff */
[----:B------:R-:W-:-:S05]  /*1140*/  MOV R13, R22 ;  /* 0x00000016000d7202 */ /* 0x000fca0000000f00 */
[----:B------:R-:W-:-:S05]  /*1150*/  FADD.FTZ R15, R12, R13 ;  /* 0x0000000d0c0f7221 */ /* 0x000fca0000010000 */
[----:B------:R-:W-:-:S07]  /*1160*/  MOV R23, R15 ;  /* 0x0000000f00177202 */ /* 0x000fce0000000f00 */
[----:B------:R-:W-:Y:S05]  /*1170*/  WARPSYNC.COLLECTIVE R20, `(.L_x_6967) ;  /* 0x0000000014087348 */ /* 0x000fea0003c00000 */
[----:B------:R0:W1:Y:S02]  /*1180*/  SHFL.BFLY P2, R22, R23, R24, R25 ;  /* 0x0c00001817167389 */ /* 0x0000640000040019 */
[----:B01----:R-:W-:Y:S01]  /*1190*/  ENDCOLLECTIVE ;  /* 0x000000000000791b */ /* 0x003fe20003800000 */
.L_x_6967:
[----:B------:R-:W-:Y:S01]  /*11a0*/  HFMA2.MMA R24, -RZ, RZ, 0, 2.384185791015625e-07 ;  /* 0x00000004ff187435 */ /* 0x000fe200000001ff */
[----:B------:R-:W-:-:S04]  /*11b0*/  IMAD.MOV.U32 R16, RZ, RZ, R22 ;  /* 0x000000ffff107224 */ /* 0x000fc800078e0016 */
[----:B------:R-:W-:-:S05]  /*11c0*/  FADD.FTZ R16, R15, R16 ;  /* 0x000000100f107221 */ /* 0x000fca0000010000 */
[----:B------:R-:W-:-:S07]  /*11d0*/  MOV R23, R16 ;  /* 0x0000001000177202 */ /* 0x000fce0000000f00 */
[----:B------:R-:W-:Y:S05]  /*11e0*/  WARPSYNC.COLLECTIVE R20, `(.L_x_6968) ;  /* 0x0000000014087348 */ /* 0x000fea0003c00000 */
[----:B------:R0:W1:Y:S02]  /*11f0*/  SHFL.BFLY P2, R22, R23, R24, R25 ;  /* 0x0c00001817167389 */ /* 0x0000640000040019 */
[----:B01----:R-:W-:Y:S01]  /*1200*/  ENDCOLLECTIVE ;  /* 0x000000000000791b */ /* 0x003fe20003800000 */
.L_x_6968:
[----:B------:R-:W-:Y:S01]  /*1210*/  HFMA2.MMA R24, -RZ, RZ, 0, 4.76837158203125e-07 ;  /* 0x00000008ff187435 */ /* 0x000fe200000001ff */
[----:B------:R-:W-:-:S05]  /*1220*/  MOV R17, R22 ;  /* 0x0000001600117202 */ /* 0x000fca0000000f00 */
[----:B------:R-:W-:-:S05]  /*1230*/  FADD.FTZ R17, R16, R17 ;  /* 0x0000001110117221 */ /* 0x000fca0000010000 */
[----:B------:R-:W-:-:S07]  /*1240*/  MOV R23, R17 ;  /* 0x0000001100177202 */ /* 0x000fce0000000f00 */
[----:B------:R-:W-:Y:S05]  /*1250*/  WARPSYNC.COLLECTIVE R20, `(.L_x_6969) ;  /* 0x0000000014087348 */ /* 0x000fea0003c00000 */
[----:B------:R0:W1:Y:S02]  /*1260*/  SHFL.BFLY P2, R22, R23, R24, R25 ;  /* 0x0c00001817167389 */ /* 0x0000640000040019 */
[----:B01----:R-:W-:Y:S01]  /*1270*/  ENDCOLLECTIVE ;  /* 0x000000000000791b */ /* 0x003fe20003800000 */
.L_x_6969:
[----:B------:R-:W-:Y:S01]  /*1280*/  IMAD.MOV.U32 R24, RZ, RZ, 0x10 ;  /* 0x00000010ff187424 */ /* 0x000fe200078e00ff */
[----:B------:R-:W-:-:S05]  /*1290*/  MOV R12, R22 ;  /* 0x00000016000c7202 */ /* 0x000fca0000000f00 */
[----:B------:R-:W-:-:S05]  /*12a0*/  FADD.FTZ R12, R17, R12 ;  /* 0x0000000c110c7221 */ /* 0x000fca0000010000 */
[----:B------:R-:W-:-:S07]  /*12b0*/  MOV R23, R12 ;  /* 0x0000000c00177202 */ /* 0x000fce0000000f00 */
[----:B------:R-:W-:Y:S05]  /*12c0*/  WARPSYNC.COLLECTIVE R20, `(.L_x_6970) ;  /* 0x0000000014087348 */ /* 0x000fea0003c00000 */
[----:B------:R0:W1:Y:S02]  /*12d0*/  SHFL.BFLY P2, R22, R23, R24, R25 ;  /* 0x0c00001817167389 */ /* 0x0000640000040019 */
[----:B01----:R-:W-:Y:S01]  /*12e0*/  ENDCOLLECTIVE ;  /* 0x000000000000791b */ /* 0x003fe20003800000 */
.L_x_6970:
[----:B------:R-:W-:Y:S01]  /*12f0*/  HFMA2.MMA R24, -RZ, RZ, 0, 5.9604644775390625e-08 ;  /* 0x00000001ff187435 */ /* 0x000fe200000001ff */
[----:B------:R-:W-:Y:S02]  /*1300*/  MOV R23, R8 ;  /* 0x0000000800177202 */ /* 0x000fe40000000f00 */
[----:B------:R-:W-:-:S08]  /*1310*/  MOV R15, R22 ;  /* 0x00000016000f7202 */ /* 0x000fd00000000f00 */
[----:B------:R-:W-:Y:S05]  /*1320*/  WARPSYNC.COLLECTIVE R20, `(.L_x_6971) ;  /* 0x0000000014087348 */ /* 0x000fea0003c00000 */
[----:B------:R0:W1:Y:S02]  /*1330*/  SHFL.BFLY P2, R22, R23, R24, R25 ;  /* 0x0c00001817167389 */ /* 0x0000640000040019 */
[----:B01----:R-:W-:Y:S01]  /*1340*/  ENDCOLLECTIVE ;  /* 0x000000000000791b */ /* 0x003fe20003800000 */
.L_x_6971:
[----:B------:R-:W-:Y:S01]  /*1350*/  HFMA2.MMA R24, -RZ, RZ, 0, 1.1920928955078125e-07 ;  /* 0x00000002ff187435 */ /* 0x000fe200000001ff */
[----:B------:R-:W-:-:S05]  /*1360*/  MOV R17, R22 ;  /* 0x0000001600117202 */ /* 0x000fca0000000f00 */
[----:B------:R-:W-:-:S05]  /*1370*/  FADD.FTZ R18, R8, R17 ;  /* 0x0000001108127221 */ /* 0x000fca0000010000 */
[----:B------:R-:W-:-:S07]  /*1380*/  MOV R23, R18 ;  /* 0x0000001200177202 */ /* 0x000fce0000000f00 */
[----:B------:R-:W-:Y:S05]  /*1390*/  WARPSYNC.COLLECTIVE R20, `(.L_x_6972) ;  /* 0x0000000014087348 */ /* 0x000fea0003c00000 */
[----:B------:R0:W1:Y:S02]  /*13a0*/  SHFL.BFLY P2, R22, R23, R24, R25 ;  /* 0x0c00001817167389 */ /* 0x0000640000040019 */
[----:B01----:R-:W-:Y:S01]  /*13b0*/  ENDCOLLECTIVE ;  /* 0x000000000000791b */ /* 0x003fe20003800000 */
.L_x_6972:
[----:B------:R-:W-:Y:S01]  /*13c0*/  HFMA2.MMA R24, -RZ, RZ, 0, 2.384185791015625e-07 ;  /* 0x00000004ff187435 */ /* 0x000fe200000001ff */
[----:B------:R-:W-:-:S05]  /*13d0*/  MOV R13, R22 ;  /* 0x00000016000d7202 */ /* 0x000fca0000000f00 */
[----:B------:R-:W-:-:S04]  /*13e0*/  FADD.FTZ R19, R18, R13 ;  /* 0x0000000d12137221 */ /* 0x000fc80000010000 */
[----:B------:R-:W-:-:S07]  /*13f0*/  IMAD.MOV.U32 R23, RZ, RZ, R19 ;  /* 0x000000ffff177224 */ /* 0x000fce00078e0013 */
[----:B------:R-:W-:Y:S05]  /*1400*/  WARPSYNC.COLLECTIVE R20, `(.L_x_6973) ;  /* 0x0000000014087348 */ /* 0x000fea0003c00000 */
[----:B------:R0:W1:Y:S02]  /*1410*/  SHFL.BFLY P2, R22, R23, R24, R25 ;  /* 0x0c00001817167389 */ /* 0x0000640000040019 */
[----:B01----:R-:W-:Y:S01]  /*1420*/  ENDCOLLECTIVE ;  /* 0x000000000000791b */ /* 0x003fe20003800000 */
.L_x_6973:
[----:B------:R-:W-:Y:S01]  /*1430*/  HFMA2.MMA R24, -RZ, RZ, 0, 4.76837158203125e-07 ;  /* 0x00000008ff187435 */ /* 0x000fe200000001ff */
[----:B------:R-:W-:-:S05]  /*1440*/  MOV R8, R22 ;  /* 0x0000001600087202 */ /* 0x000fca0000000f00 */
[----:B------:R-:W-:-:S05]  /*1450*/  FADD.FTZ R8, R19, R8 ;  /* 0x0000000813087221 */ /* 0x000fca0000010000 */
[----:B------:R-:W-:-:S07]  /*1460*/  MOV R23, R8 ;  /* 0x0000000800177202 */ /* 0x000fce0000000f00 */
[----:B------:R-:W-:Y:S05]  /*1470*/  WARPSYNC.COLLECTIVE R20, `(.L_x_6974) ;  /* 0x0000000014087348 */ /* 0x000fea0003c00000 */
[----:B------:R0:W1:Y:S02]  /*1480*/  SHFL.BFLY P2, R22, R23, R24, R25 ;  /* 0x0c00001817167389 */ /* 0x0000640000040019 */
[----:B01----:R-:W-:Y:S01]  /*1490*/  ENDCOLLECTIVE ;  /* 0x000000000000791b */ /* 0x003fe20003800000 */
.L_x_6974:
[----:B------:R-:W-:Y:S01]  /*14a0*/  HFMA2.MMA R24, -RZ, RZ, 0, 9.5367431640625e-07 ;  /* 0x00000010ff187435 */ /* 0x000fe200000001ff */
[----:B------:R-:W-:-:S05]  /*14b0*/  MOV R21, R22 ;  /* 0x0000001600157202 */ /* 0x000fca0000000f00 */
[----:B------:R-:W-:-:S05]  /*14c0*/  FADD.FTZ R21, R8, R21 ;  /* 0x0000001508157221 */ /* 0x000fca0000010000 */
[----:B------:R-:W-:-:S07]  /*14d0*/  MOV R23, R21 ;  /* 0x0000001500177202 */ /* 0x000fce0000000f00 */
[----:B------:R-:W-:Y:S05]  /*14e0*/  WARPSYNC.COLLECTIVE R20, `(.L_x_6975) ;  /* 0x0000000014087348 */ /* 0x000fea0003c00000 */
[----:B------:R0:W1:Y:S02]  /*14f0*/  SHFL.BFLY P2, R22, R23, R24, R25 ;  /* 0x0c00001817167389 */ /* 0x0000640000040019 */
[----:B01----:R-:W-:Y:S01]  /*1500*/  ENDCOLLECTIVE ;  /* 0x000000000000791b */ /* 0x003fe20003800000 */
.L_x_6975:
[----:B------:R-:W-:Y:S01]  /*1510*/  MOV R14, R22 ;  /* 0x00000016000e7202 */ /* 0x000fe20000000f00 */
[----:B------:R-:W-:Y:S06]  /*1520*/  BRA `(.L_x_6976) ;  /* 0xfffffff400d47947 */ /* 0x000fec000383ffff */
.L_x_6977:
        /* <DEDUP_REMOVED lines=13> */
.L_x_9228:


//--------------------- .text._ZN10layer_norm13ln_bwd_kernelINS_13Kernel_traitsIf6__halffS2_fjLj512ELj1ELj4ELj1ELj16ENS_18Kernel_traits_baseILj512EfS2_fS2_fjLj128EEEEELb1ELb1ELb1ELb0EEEvNS_9BwdParamsE --------------------------
	.section	.text._ZN10layer_norm13ln_bwd_kernelINS_13Kernel_traitsIf6__halffS2_fjLj512ELj1ELj4ELj1ELj16ENS_18Kernel_traits_baseILj512EfS2_fS2_fjLj128EEEEELb1ELb1ELb1ELb0EEEvNS_9BwdParamsE,"ax",@progbits
	.align	128
        .global         _ZN10layer_norm13ln_bwd_kernelINS_13Kernel_traitsIf6__halffS2_fjLj512ELj1ELj4ELj1ELj16ENS_18Kernel_traits_baseILj512EfS2_fS2_fjLj128EEEEELb1ELb1ELb1ELb0EEEvNS_9BwdParamsE
        .type           _ZN10layer_norm13ln_bwd_kernelINS_13Kernel_traitsIf6__halffS2_fjLj512ELj1ELj4ELj1ELj16ENS_18Kernel_traits_baseILj512EfS2_fS2_fjLj128EEEEELb1ELb1ELb1ELb0EEEvNS_9BwdParamsE,@function
        .size           _ZN10layer_norm13ln_bwd_kernelINS_13Kernel_traitsIf6__halffS2_fjLj512ELj1ELj4ELj1ELj16ENS_18Kernel_traits_baseILj512EfS2_fS2_fjLj128EEEEELb1ELb1ELb1ELb0EEEvNS_9BwdParamsE,(.L_x_9229 - _ZN10layer_norm13ln_bwd_kernelINS_13Kernel_traitsIf6__halffS2_fjLj512ELj1ELj4ELj1ELj16ENS_18Kernel_traits_baseILj512EfS2_fS2_fjLj128EEEEELb1ELb1ELb1ELb0EEEvNS_9BwdParamsE)
        .other          _ZN10layer_norm13ln_bwd_kernelINS_13Kernel_traitsIf6__halffS2_fjLj512ELj1ELj4ELj1ELj16ENS_18Kernel_traits_baseILj512EfS2_fS2_fjLj128EEEEELb1ELb1ELb1ELb0EEEvNS_9BwdParamsE,@"STO_CUDA_ENTRY STV_DEFAULT"
_ZN10layer_norm13ln_bwd_kernelINS_13Kernel_traitsIf6__halffS2_fjLj512ELj1ELj4ELj1ELj16ENS_18Kernel_traits_baseILj512EfS2_fS2_fjLj128EEEEELb1ELb1ELb1ELb0EEEvNS_9BwdParamsE:
.text._ZN10layer_norm13ln_bwd_kernelINS_13Kernel_traitsIf6__halffS2_fjLj512ELj1ELj4ELj1ELj16ENS_18Kernel_traits_baseILj512EfS2_fS2_fjLj128EEEEELb1ELb1ELb1ELb0EEEvNS_9BwdParamsE:
        /* <DEDUP_REMOVED lines=67> */
.L_x_7060:
[----:B------:R-:W1:Y:S08]  /*0430*/  LDC.64 R122, c[0x0][0x288] ;  /* 0x0000a200ff7a7b82 */ /* 0x000e700000000a00 */
        /* <DEDUP_REMOVED lines=36> */
[----:B------:R-:W-:Y:S02]  /*0680*/  IADD3 R129, R137, 0x20, RZ ;  /* 0x0000002089817810 */ /* 0x000fe40007ffe0ff */
[----:B--2---:R-:W-:-:S07]  /*0690*/  IADD3 R121, R121, 0x20, RZ ;  /* 0x0000002079797810 */ /* 0x004fce0007ffe0ff */
.L_x_6983:
[----:B------:R-:W-:Y:S05]  /*06a0*/  BSYNC B2 ;  /* 0x0000000000027941 */ /* 0x000fea0003800000 */
.L_x_6982:
        /* <DEDUP_REMOVED lines=13> */
.L_x_6981:
[----:B------:R-:W1:Y:S02]  /*0780*/  LDC.64 R120, c[0x0][0x250] ;  /* 0x00009400ff787b82 */ /* 0x000e640000000a00 */
[----:B-1----:R-:W-:-:S06]  /*0790*/  IMAD.WIDE R120, R126, 0x4, R120 ;  /* 0x000000047e787825 */ /* 0x002fcc00078e0278 */
[----:B------:R-:W2:Y:S01]  /*07a0*/  LDG.E R120, desc[UR4][R120.64] ;  /* 0x0000000478787981 */ /* 0x000ea2000c1e1900 */
[----:B-----5:R-:W-:Y:S01]  /*07b0*/  ISETP.GE.AND P2, PT, R171, 0x1, PT ;  /* 0x00000001ab00780c */ /* 0x020fe20003f46270 */
[----:B------:R-:W-:Y:S01]  /*07c0*/  BSSY B2, `(.L_x_6985) ;  /* 0x0000063000027945 */ /* 0x000fe20003800000 */
[----:B0-----:R-:W-:Y:S02]  /*07d0*/  ISETP.NE.AND P0, PT, R173, RZ, PT ;  /* 0x000000ffad00720c */ /* 0x001fe40003f05270 */
[----:B------:R-:W-:Y:S01]  /*07e0*/  CS2R R174, SRZ ;  /* 0x0000000000ae7805 */ /* 0x000fe2000001ff00 */
[----:B------:R-:W-:Y:S01]  /*07f0*/  HFMA2.MMA R179, -RZ, RZ, 0, 0 ;  /* 0x00000000ffb37435 */ /* 0x000fe200000001ff */
[----:B------:R-:W-:-:S07]  /*0800*/  IMAD.MOV.U32 R181, RZ, RZ, R137 ;  /* 0x000000ffffb57224 */ /* 0x000fce00078e0089 */
        /* <DEDUP_REMOVED lines=94> */
.L_x_6986:
[----:B------:R-:W-:Y:S05]  /*0df0*/  BSYNC B2 ;  /* 0x0000000000027941 */ /* 0x000fea0003800000 */
.L_x_6985:
        /* <DEDUP_REMOVED lines=80> */
.L_x_6984:
[----:B------:R-:W-:Y:S05]  /*1300*/  BSYNC B1 ;  /* 0x0000000000017941 */ /* 0x000fea0003800000 */
.L_x_6980:
        /* <DEDUP_REMOVED lines=20> */
.L_x_7078:
[----:B------:R-:W-:Y:S01]  /*1450*/  @P2 IADD3 R122, R171, -0x1, RZ ;  /* 0xffffffffab7a2810 */ /* 0x000fe20007ffe0ff */
[----:B------:R-:W-:Y:S01]  /*1460*/  HFMA2.MMA R125, -RZ, RZ, 0, 0 ;  /* 0x00000000ff7d7435 */ /* 0x000fe200000001ff */
[----:B--2---:R-:W-:Y:S01]  /*1470*/  FADD.FTZ R120, R129, R120 ;  /* 0x0000007881787221 */ /* 0x004fe20000010000 */
[----:B-1-3--:R-:W-:Y:S01]  /*1480*/  FADD.FTZ R128, R128, R121 ;  /* 0x0000007980807221 */ /* 0x00afe20000010000 */
        /* <DEDUP_REMOVED lines=11> */
[----:B------:R-:W2:Y:S08]  /*1540*/  @!P3 LDC.64 R138, c[0x0][0x2c8] ;  /* 0x0000b200ff8abb82 */ /* 0x000eb00000000a00 */
[----:B------:R-:W3:Y:S01]  /*1550*/  @P2 LDC.64 R120, c[0x0][0x2f8] ;  /* 0x0000be00ff782b82 */ /* 0x000ee20000000a00 */
[----:B-1----:R-:W-:-:S04]  /*1560*/  ISETP.NE.U32.AND P0, PT, R134, RZ, PT ;  /* 0x000000ff8600720c */ /* 0x002fc80003f05070 */
[----:B------:R-:W-:Y:S02]  /*1570*/  ISETP.NE.AND.EX P0, PT, R135, RZ, PT, P0 ;  /* 0x000000ff8700720c */ /* 0x000fe40003f05300 */
[----:B--2---:R-:W-:-:S04]  /*1580*/  @!P3 ISETP.NE.U32.AND P1, PT, R138, RZ, PT ;  /* 0x000000ff8a00b20c */ /* 0x004fc80003f25070 */
[----:B------:R-:W-:-:S07]  /*1590*/  @!P3 ISETP.NE.AND.EX P1, PT, R139, RZ, PT, P1 ;  /* 0x000000ff8b00b20c */ /* 0x000fce0003f25310 */
[----:B------:R-:W1:Y:S01]  /*15a0*/  @P0 LDC.64 R122, c[0x0][0x308] ;  /* 0x0000c200ff7a0b82 */ /* 0x000e620000000a00 */
[----:B---3--:R-:W-:Y:S05]  /*15b0*/  @!P2 BRA `(.L_x_6991) ;  /* 0x00000000000ca947 */ /* 0x008fea0003800000 */
[----:B------:R-:W2:Y:S02]  /*15c0*/  LDC.64 R100, c[0x0][0x220] ;  /* 0x00008800ff647b82 */ /* 0x000ea40000000a00 */
[----:B--2---:R-:W-:-:S06]  /*15d0*/  IMAD.WIDE.U32 R100, R125, 0x10, R100 ;  /* 0x000000107d647825 */ /* 0x004fcc00078e0064 */
[----:B------:R-:W5:Y:S02]  /*15e0*/  LDG.E.128 R100, desc[UR4][R100.64] ;  /* 0x0000000464647981 */ /* 0x000f64000c1e1d00 */
.L_x_6991:
[----:B------:R-:W-:Y:S05]  /*15f0*/  BSYNC B2 ;  /* 0x0000000000027941 */ /* 0x000fea0003800000 */
.L_x_6990:
[----:B------:R-:W-:Y:S01]  /*1600*/  BSSY B2, `(.L_x_6992) ;  /* 0x000000d000027945 */ /* 0x000fe20003800000 */
[----:B-----5:R-:W-:-:S03]  /*1610*/  @!P3 FSEL R129, R16, RZ, P1 ;  /* 0x000000ff1081b208 */ /* 0x020fc60000800000 */
[----:B------:R-:W-:Y:S05]  /*1620*/  @!P3 BRA `(.L_x_6993) ;  /* 0x000000000028b947 */ /* 0x000fea0003800000 */
[----:B------:R-:W-:Y:S02]  /*1630*/  MOV R138, UR6 ;  /* 0x00000006008a7c02 */ /* 0x000fe40008000f00 */
[----:B0-----:R-:W-:Y:S02]  /*1640*/  ISETP.NE.AND P6, PT, R173, RZ, PT ;  /* 0x000000ffad00720c */ /* 0x001fe40003fc5270 */
        /* <DEDUP_REMOVED lines=8> */
.L_x_6993:
[----:B------:R-:W-:Y:S05]  /*16d0*/  BSYNC B2 ;  /* 0x0000000000027941 */ /* 0x000fea0003800000 */
.L_x_6992:
[----:B------:R-:W-:Y:S04]  /*16e0*/  BSSY B2, `(.L_x_6994) ;  /* 0x000000d000027945 */ /* 0x000fe80003800000 */
[----:B------:R-:W-:Y:S05]  /*16f0*/  @!P2 BRA `(.L_x_6995) ;  /* 0x00000000002ca947 */ /* 0x000fea0003800000 */
[----:B------:R-:W-:Y:S01]  /*1700*/  LOP3.LUT P1, RZ, R118, 0xff, RZ, 0xc0, !PT ;  /* 0x000000ff76ff7812 */ /* 0x000fe2000782c0ff */
[----:B------:R-:W-:Y:S01]  /*1710*/  FMUL.FTZ R130, R129, UR11 ;  /* 0x0000000b81827c20 */ /* 0x000fe20008410000 */
[----:B------:R-:W-:-:S03]  /*1720*/  MOV R131, RZ ;  /* 0x000000ff00837202 */ /* 0x000fc60000000f00 */
[----:B------:R-:W-:-:S04]  /*1730*/  FMUL.FTZ R133, R130, UR10 ;  /* 0x0000000a82857c20 */ /* 0x000fc80008410000 */
[----:B------:R-:W-:-:S04]  /*1740*/  FMUL.FTZ R132, R84, R133 ;  /* 0x0000008554847220 */ /* 0x000fc80000410000 */
[----:B------:R-:W-:Y:S01]  /*1750*/  @P1 HADD2.F32 R130, -RZ, R100.H0_H0 ;  /* 0x20000064ff821230 */ /* 0x000fe20000004100 */
[----:B------:R-:W-:-:S04]  /*1760*/  FSEL R132, R132, RZ, P1 ;  /* 0x000000ff84847208 */ /* 0x000fc80000800000 */
[----:B------:R-:W-:Y:S01]  /*1770*/  @P1 FMUL.FTZ R131, R133, R130 ;  /* 0x0000008285831220 */ /* 0x000fe20000410000 */
[----:B------:R-:W-:-:S03]  /*1780*/  F2FP.F16.F32.PACK_AB R132, RZ, R132 ;  /* 0x00000084ff84723e */ /* 0x000fc600000000ff */
[----:B------:R-:W-:Y:S01]  /*1790*/  FADD.FTZ R32, R32, R131 ;  /* 0x0000008320207221 */ /* 0x000fe20000010000 */
[----:B------:R-:W-:-:S07]  /*17a0*/  PRMT R104, R132, 0x7610, R104 ;  /* 0x0000761084687816 */ /* 0x000fce0000000068 */
.L_x_6995:
[----:B------:R-:W-:Y:S05]  /*17b0*/  BSYNC B2 ;  /* 0x0000000000027941 */ /* 0x000fea0003800000 */
.L_x_6994:
        /* <DEDUP_REMOVED lines=13> */
.L_x_6997:
[----:B------:R-:W-:Y:S05]  /*1890*/  BSYNC B2 ;  /* 0x0000000000027941 */ /* 0x000fea0003800000 */
.L_x_6996:
[----:B------:R-:W-:Y:S04]  /*18a0*/  BSSY B2, `(.L_x_6998) ;  /* 0x000000d000027945 */ /* 0x000fe80003800000 */
[----:B------:R-:W-:Y:S05]  /*18b0*/  @!P2 BRA `(.L_x_6999) ;  /* 0x00000000002ca947 */ /* 0x000fea0003800000 */
[----:B------:R-:W-:Y:S01]  /*18c0*/  LOP3.LUT P1, RZ, R118, 0xff00, RZ, 0xc0, !PT ;  /* 0x0000ff0076ff7812 */ /* 0x000fe2000782c0ff */
[----:B------:R-:W-:Y:S01]  /*18d0*/  FMUL.FTZ R131, R130, UR11 ;  /* 0x0000000b82837c20 */ /* 0x000fe20008410000 */
[----:B------:R-:W-:-:S03]  /*18e0*/  HFMA2.MMA R132, -RZ, RZ, 0, 0 ;  /* 0x00000000ff847435 */ /* 0x000fc600000001ff */
[----:B------:R-:W-:-:S04]  /*18f0*/  FMUL.FTZ R172, R131, UR10 ;  /* 0x0000000a83ac7c20 */ /* 0x000fc80008410000 */
[----:B------:R-:W-:-:S04]  /*1900*/  FMUL.FTZ R133, R85, R172 ;  /* 0x000000ac55857220 */ /* 0x000fc80000410000 */
[----:B------:R-:W-:Y:S01]  /*1910*/  @P1 HADD2.F32 R131, -RZ, R100.H1_H1 ;  /* 0x30000064ff831230 */ /* 0x000fe20000004100 */
[----:B------:R-:W-:-:S04]  /*1920*/  FSEL R133, R133, RZ, P1 ;  /* 0x000000ff85857208 */ /* 0x000fc80000800000 */
[----:B------:R-:W-:Y:S01]  /*1930*/  @P1 FMUL.FTZ R132, R172, R131 ;  /* 0x00000083ac841220 */ /* 0x000fe20000410000 */
[----:B------:R-:W-:-:S03]  /*1940*/  F2FP.F16.F32.PACK_AB R133, RZ, R133 ;  /* 0x00000085ff85723e */ /* 0x000fc600000000ff */
[----:B------:R-:W-:Y:S01]  /*1950*/  FADD.FTZ R33, R33, R132 ;  /* 0x0000008421217221 */ /* 0x000fe20000010000 */
[----:B------:R-:W-:-:S07]  /*1960*/  PRMT R104, R104, 0x5410, R133 ;  /* 0x0000541068687816 */ /* 0x000fce0000000085 */
.L_x_6999:
[----:B------:R-:W-:Y:S05]  /*1970*/  BSYNC B2 ;  /* 0x0000000000027941 */ /* 0x000fea0003800000 */
.L_x_6998:
        /* <DEDUP_REMOVED lines=13> */
.L_x_7001:
[----:B------:R-:W-:Y:S05]  /*1a50*/  BSYNC B2 ;  /* 0x0000000000027941 */ /* 0x000fea0003800000 */
.L_x_7000:
        /* <DEDUP_REMOVED lines=13> */
.L_x_7003:
[----:B------:R-:W-:Y:S05]  /*1b30*/  BSYNC B2 ;  /* 0x0000000000027941 */ /* 0x000fea0003800000 */
.L_x_7002:
        /* <DEDUP_REMOVED lines=13> */
.L_x_7005:
[----:B------:R-:W-:Y:S05]  /*1c10*/  BSYNC B2 ;  /* 0x0000000000027941 */ /* 0x000fea0003800000 */
.L_x_7004:
        /* <DEDUP_REMOVED lines=13> */
.L_x_7007:
[----:B------:R-:W-:Y:S05]  /*1cf0*/  BSYNC B2 ;  /* 0x0000000000027941 */ /* 0x000fea0003800000 */
.L_x_7006:
        /* <DEDUP_REMOVED lines=13> */
.L_x_7009:
[----:B------:R-:W-:Y:S05]  /*1dd0*/  BSYNC B2 ;  /* 0x0000000000027941 */ /* 0x000fea0003800000 */
.L_x_7008:
[----:B------:R-:W-:Y:S04]  /*1de0*/  BSSY B2, `(.L_x_7010) ;  /* 0x000000d000027945 */ /* 0x000fe80003800000 */
[----:B------:R-:W-:Y:S05]  /*1df0*/  @!P2 BRA `(.L_x_7011) ;  /* 0x00000000002ca947 */ /* 0x000fea0003800000 */
[----:B------:R-:W-:Y:S01]  /*1e00*/  LOP3.LUT P1, RZ, R119, 0xff, RZ, 0xc0, !PT ;  /* 0x000000ff77ff7812 */ /* 0x000fe2000782c0ff */
[----:B------:R-:W-:-:S04]  /*1e10*/  FMUL.FTZ R171, R133, UR11 ;  /* 0x0000000b85ab7c20 */ /* 0x000fc80008410000 */
[----:B------:R-:W-:Y:S01]  /*1e20*/  FMUL.FTZ R175, R171, UR10 ;  /* 0x0000000aabaf7c20 */ /* 0x000fe20008410000 */
[----:B------:R-:W-:-:S03]  /*1e30*/  MOV R171, RZ ;  /* 0x000000ff00ab7202 */ /* 0x000fc60000000f00 */
[----:B------:R-:W-:-:S04]  /*1e40*/  FMUL.FTZ R174, R88, R175 ;  /* 0x000000af58ae7220 */ /* 0x000fc80000410000 */
[----:B------:R-:W-:Y:S01]  /*1e50*/  @P1 HADD2.F32 R172, -RZ, R102.H0_H0 ;  /* 0x20000066ffac1230 */ /* 0x000fe20000004100 */
[----:B------:R-:W-:-:S04]  /*1e60*/  FSEL R174, R174, RZ, P1 ;  /* 0x000000ffaeae7208 */ /* 0x000fc80000800000 */
[----:B------:R-:W-:Y:S01]  /*1e70*/  @P1 FMUL.FTZ R171, R175, R172 ;  /* 0x000000acafab1220 */ /* 0x000fe20000410000 */
[----:B------:R-:W-:-:S03]  /*1e80*/  F2FP.F16.F32.PACK_AB R174, RZ, R174 ;  /* 0x000000aeffae723e */ /* 0x000fc600000000ff */
[----:B------:R-:W-:Y:S01]  /*1e90*/  FADD.FTZ R28, R28, R171 ;  /* 0x000000ab1c1c7221 */ /* 0x000fe20000010000 */
[----:B------:R-:W-:-:S07]  /*1ea0*/  PRMT R106, R174, 0x7610, R106 ;  /* 0x00007610ae6a7816 */ /* 0x000fce000000006a */
.L_x_7011:
[----:B------:R-:W-:Y:S05]  /*1eb0*/  BSYNC B2 ;  /* 0x0000000000027941 */ /* 0x000fea0003800000 */
.L_x_7010:
        /* <DEDUP_REMOVED lines=13> */
.L_x_7013:
[----:B------:R-:W-:Y:S05]  /*1f90*/  BSYNC B2 ;  /* 0x0000000000027941 */ /* 0x000fea0003800000 */
.L_x_7012:
        /* <DEDUP_REMOVED lines=13> */
.L_x_7015:
[----:B------:R-:W-:Y:S05]  /*2070*/  BSYNC B2 ;  /* 0x0000000000027941 */ /* 0x000fea0003800000 */
.L_x_7014:
        /* <DEDUP_REMOVED lines=13> */
.L_x_7017:
[----:B------:R-:W-:Y:S05]  /*2150*/  BSYNC B2 ;  /* 0x0000000000027941 */ /* 0x000fea0003800000 */
.L_x_7016:
[----:B------:R-:W-:Y:S04]  /*2160*/  BSSY B2, `(.L_x_7018) ;  /* 0x000000d000027945 */ /* 0x000fe80003800000 */
[----:B------:R-:W-:Y:S05]  /*2170*/  @!P2 BRA `(.L_x_7019) ;  /* 0x00000000002ca947 */ /* 0x000fea0003800000 */
[----:B------:R-:W-:Y:S01]  /*2180*/  LOP3.LUT P1, RZ, R119, 0xff0000, RZ, 0xc0, !PT ;  /* 0x00ff000077ff7812 */ /* 0x000fe2000782c0ff */
[----:B------:R-:W-:Y:S01]  /*2190*/  FMUL.FTZ R174, R171, UR11 ;  /* 0x0000000babae7c20 */ /* 0x000fe20008410000 */
[----:B------:R-:W-:-:S03]  /*21a0*/  IMAD.MOV.U32 R175, RZ, RZ, RZ ;  /* 0x000000ffffaf7224 */ /* 0x000fc600078e00ff */
        /* <DEDUP_REMOVED lines=8> */
.L_x_7019:
[----:B------:R-:W-:Y:S05]  /*2230*/  BSYNC B2 ;  /* 0x0000000000027941 */ /* 0x000fea0003800000 */
.L_x_7018:
        /* <DEDUP_REMOVED lines=13> */
.L_x_7021:
[----:B------:R-:W-:Y:S05]  /*2310*/  BSYNC B2 ;  /* 0x0000000000027941 */ /* 0x000fea0003800000 */
.L_x_7020:
        /* <DEDUP_REMOVED lines=16> */
[----:B------:R-:W-:-:S03]  /*2420*/  MOV R130, RZ ;  /* 0x000000ff00827202 */ /* 0x000fc60000000f00 */
        /* <DEDUP_REMOVED lines=8> */
.L_x_7023:
[----:B------:R-:W-:Y:S05]  /*24b0*/  BSYNC B2 ;  /* 0x0000000000027941 */ /* 0x000fea0003800000 */
.L_x_7022:
[----:B------:R1:W-:Y:S01]  /*24c0*/  @P0 STG.E.128 desc[UR4][R122.64], R108 ;  /* 0x0000006c7a000986 */ /* 0x0003e2000c101d04 */
[----:B------:R-:W-:Y:S02]  /*24d0*/  IADD3 R137, R137, 0x20, RZ ;  /* 0x0000002089897810 */ /* 0x000fe40007ffe0ff */
[----:B------:R-:W-:Y:S01]  /*24e0*/  IADD3 R125, R125, 0x20, RZ ;  /* 0x000000207d7d7810 */ /* 0x000fe20007ffe0ff */
[----:B------:R1:W-:Y:S04]  /*24f0*/  @P0 STG.E.128 desc[UR4][R122.64+0x10], R112 ;  /* 0x000010707a000986 */ /* 0x0003e8000c101d04 */
[----:B------:R1:W-:Y:S02]  /*2500*/  @P2 STG.E.128 desc[UR4][R120.64], R104 ;  /* 0x0000006878002986 */ /* 0x0003e4000c101d04 */
.L_x_6989:
[----:B------:R-:W-:Y:S05]  /*2510*/  BSYNC B1 ;  /* 0x0000000000017941 */ /* 0x000fea0003800000 */
.L_x_6988:
[----:B------:R-:W-:Y:S04]  /*2520*/  BSSY B1, `(.L_x_7024) ;  /* 0x00000ff000017945 */ /* 0x000fe80003800000 */
[----:B------:R-:W-:Y:S05]  /*2530*/  @!P4 BRA `(.L_x_7025) ;  /* 0x0000000c00f4c947 */ /* 0x000fea0003800000 */
[----:B------:R-:W2:Y:S01]  /*2540*/  LDC.64 R134, c[0x0][0x308] ;  /* 0x0000c200ff867b82 */ /* 0x000ea20000000a00 */
[----:B------:R-:W-:Y:S07]  /*2550*/  BSSY B2, `(.L_x_7026) ;  /* 0x000000c000027945 */ /* 0x000fee0003800000 */
[----:B------:R-:W3:Y:S08]  /*2560*/  @!P3 LDC.64 R138, c[0x0][0x2c8] ;  /* 0x0000b200ff8abb82 */ /* 0x000ef00000000a00 */
[----:B-1----:R-:W1:Y:S01]  /*2570*/  @P2 LDC.64 R120, c[0x0][0x2f8] ;  /* 0x0000be00ff782b82 */ /* 0x002e620000000a00 */
[----:B--2---:R-:W-:-:S04]  /*2580*/  ISETP.NE.U32.AND P0, PT, R134, RZ, PT ;  /* 0x000000ff8600720c */ /* 0x004fc80003f05070 */
[----:B------:R-:W-:Y:S02]  /*2590*/  ISETP.NE.AND.EX P0, PT, R135, RZ, PT, P0 ;  /* 0x000000ff8700720c */ /* 0x000fe40003f05300 */
[----:B---3--:R-:W-:-:S04]  /*25a0*/  @!P3 ISETP.NE.U32.AND P1, PT, R138, RZ, PT ;  /* 0x000000ff8a00b20c */ /* 0x008fc80003f25070 */
[----:B------:R-:W-:-:S07]  /*25b0*/  @!P3 ISETP.NE.AND.EX P1, PT, R139, RZ, PT, P1 ;  /* 0x000000ff8b00b20c */ /* 0x000fce0003f25310 */
[----:B------:R-:W2:Y:S01]  /*25c0*/  @P0 LDC.64 R122, c[0x0][0x308] ;  /* 0x0000c200ff7a0b82 */ /* 0x000ea20000000a00 */
[----:B-1----:R-:W-:Y:S05]  /*25d0*/  @!P2 BRA `(.L_x_7027) ;  /* 0x00000000000ca947 */ /* 0x002fea0003800000 */
[----:B------:R-:W1:Y:S02]  /*25e0*/  LDC.64 R100, c[0x0][0x220] ;  /* 0x00008800ff647b82 */ /* 0x000e640000000a00 */
[----:B-1----:R-:W-:-:S06]  /*25f0*/  IMAD.WIDE.U32 R100, R125, 0x10, R100 ;  /* 0x000000107d647825 */ /* 0x002fcc00078e0064 */
[----:B------:R-:W5:Y:S02]  /*2600*/  LDG.E.128 R100, desc[UR4][R100.64] ;  /* 0x0000000464647981 */ /* 0x000f64000c1e1d00 */
.L_x_7027:
[----:B------:R-:W-:Y:S05]  /*2610*/  BSYNC B2 ;  /* 0x0000000000027941 */ /* 0x000fea0003800000 */
.L_x_7026:
        /* <DEDUP_REMOVED lines=13> */
.L_x_7029:
[----:B------:R-:W-:Y:S05]  /*26f0*/  BSYNC B2 ;  /* 0x0000000000027941 */ /* 0x000fea0003800000 */
.L_x_7028:
[----:B------:R-:W-:Y:S04]  /*2700*/  BSSY B2, `(.L_x_7030) ;  /* 0x000000d000027945 */ /* 0x000fe80003800000 */
[----:B------:R-:W-:Y:S05]  /*2710*/  @!P2 BRA `(.L_x_7031) ;  /* 0x00000000002ca947 */ /* 0x000fea0003800000 */
[----:B------:R-:W-:Y:S01]  /*2720*/  LOP3.LUT P1, RZ, R116, 0xff, RZ, 0xc0, !PT ;  /* 0x000000ff74ff7812 */ /* 0x000fe2000782c0ff */
[----:B------:R-:W-:Y:S01]  /*2730*/  FMUL.FTZ R130, R129, UR11 ;  /* 0x0000000b81827c20 */ /* 0x000fe20008410000 */
[----:B------:R-:W-:-:S03]  /*2740*/  HFMA2.MMA R131, -RZ, RZ, 0, 0 ;  /* 0x00000000ff837435 */ /* 0x000fc600000001ff */
        /* <DEDUP_REMOVED lines=8> */
.L_x_7031:
[----:B------:R-:W-:Y:S05]  /*27d0*/  BSYNC B2 ;  /* 0x0000000000027941 */ /* 0x000fea0003800000 */
.L_x_7030:
        /* <DEDUP_REMOVED lines=13> */
.L_x_7033:
[----:B------:R-:W-:Y:S05]  /*28b0*/  BSYNC B2 ;  /* 0x0000000000027941 */ /* 0x000fea0003800000 */
.L_x_7032:
[----:B------:R-:W-:Y:S04]  /*28c0*/  BSSY B2, `(.L_x_7034) ;  /* 0x000000d000027945 */ /* 0x000fe80003800000 */
[----:B------:R-:W-:Y:S05]  /*28d0*/  @!P2 BRA `(.L_x_7035) ;  /* 0x00000000002ca947 */ /* 0x000fea0003800000 */
        /* <DEDUP_REMOVED lines=11> */
.L_x_7035:
[----:B------:R-:W-:Y:S05]  /*2990*/  BSYNC B2 ;  /* 0x0000000000027941 */ /* 0x000fea0003800000 */
.L_x_7034:
        /* <DEDUP_REMOVED lines=13> */
.L_x_7037:
[----:B------:R-:W-:Y:S05]  /*2a70*/  BSYNC B2 ;  /* 0x0000000000027941 */ /* 0x000fea0003800000 */
.L_x_7036:
        /* <DEDUP_REMOVED lines=13> */
.L_x_7039:
[----:B------:R-:W-:Y:S05]  /*2b50*/  BSYNC B2 ;  /* 0x0000000000027941 */ /* 0x000fea0003800000 */
.L_x_7038:
        /* <DEDUP_REMOVED lines=13> */
.L_x_7041:
[----:B------:R-:W-:Y:S05]  /*2c30*/  BSYNC B2 ;  /* 0x0000000000027941 */ /* 0x000fea0003800000 */
.L_x_7040:
        /* <DEDUP_REMOVED lines=13> */
.L_x_7043:
[----:B------:R-:W-:Y:S05]  /*2d10*/  BSYNC B2 ;  /* 0x0000000000027941 */ /* 0x000fea0003800000 */
.L_x_7042:
        /* <DEDUP_REMOVED lines=13> */
.L_x_7045:
[----:B------:R-:W-:Y:S05]  /*2df0*/  BSYNC B2 ;  /* 0x0000000000027941 */ /* 0x000fea0003800000 */
.L_x_7044:
[----:B------:R-:W-:Y:S04]  /*2e00*/  BSSY B2, `(.L_x_7046) ;  /* 0x000000d000027945 */ /* 0x000fe80003800000 */
[----:B------:R-:W-:Y:S05]  /*2e10*/  @!P2 BRA `(.L_x_7047) ;  /* 0x00000000002ca947 */ /* 0x000fea0003800000 */
[----:B------:R-:W-:Y:S01]  /*2e20*/  LOP3.LUT P1, RZ, R117, 0xff, RZ, 0xc0, !PT ;  /* 0x000000ff75ff7812 */ /* 0x000fe2000782c0ff */
[----:B------:R-:W-:-:S04]  /*2e30*/  FMUL.FTZ R171, R133, UR11 ;  /* 0x0000000b85ab7c20 */ /* 0x000fc80008410000 */
[----:B------:R-:W-:Y:S01]  /*2e40*/  FMUL.FTZ R175, R171, UR10 ;  /* 0x0000000aabaf7c20 */ /* 0x000fe20008410000 */
[----:B------:R-:W-:-:S03]  /*2e50*/  HFMA2.MMA R171, -RZ, RZ, 0, 0 ;  /* 0x00000000ffab7435 */ /* 0x000fc600000001ff */
[----:B------:R-:W-:-:S04]  /*2e60*/  FMUL.FTZ R172, R72, R175 ;  /* 0x000000af48ac7220 */ /* 0x000fc80000410000 */
[----:B------:R-:W-:Y:S01]  /*2e70*/  @P1 HADD2.F32 R174, -RZ, R102.H0_H0 ;  /* 0x20000066ffae1230 */ /* 0x000fe20000004100 */
[----:B------:R-:W-:-:S04]  /*2e80*/  FSEL R172, R172, RZ, P1 ;  /* 0x000000ffacac7208 */ /* 0x000fc80000800000 */
[----:B------:R-:W-:Y:S01]  /*2e90*/  @P1 FMUL.FTZ R171, R174, R175 ;  /* 0x000000afaeab1220 */ /* 0x000fe20000410000 */
[----:B------:R-:W-:-:S03]  /*2ea0*/  F2FP.F16.F32.PACK_AB R172, RZ, R172 ;  /* 0x000000acffac723e */ /* 0x000fc600000000ff */
[----:B------:R-:W-:Y:S01]  /*2eb0*/  FADD.FTZ R20, R20, R171 ;  /* 0x000000ab14147221 */ /* 0x000fe20000010000 */
[----:B------:R-:W-:-:S07]  /*2ec0*/  PRMT R106, R172, 0x7610, R106 ;  /* 0x00007610ac6a7816 */ /* 0x000fce000000006a */
.L_x_7047:
[----:B------:R-:W-:Y:S05]  /*2ed0*/  BSYNC B2 ;  /* 0x0000000000027941 */ /* 0x000fea0003800000 */
.L_x_7046:
        /* <DEDUP_REMOVED lines=13> */
.L_x_7049:
[----:B------:R-:W-:Y:S05]  /*2fb0*/  BSYNC B2 ;  /* 0x0000000000027941 */ /* 0x000fea0003800000 */
.L_x_7048:
        /* <DEDUP_REMOVED lines=13> */
.L_x_7051:
[----:B------:R-:W-:Y:S05]  /*3090*/  BSYNC B2 ;  /* 0x0000000000027941 */ /* 0x000fea0003800000 */
.L_x_7050:
        /* <DEDUP_REMOVED lines=13> */
.L_x_7053:
[----:B------:R-:W-:Y:S05]  /*3170*/  BSYNC B2 ;  /* 0x0000000000027941 */ /* 0x000fea0003800000 */
.L_x_7052:
[----:B------:R-:W-:Y:S01]  /*3180*/  BSSY B2, `(.L_x_7054) ;  /* 0x000000e000027945 */ /* 0x000fe20003800000 */
[----:B------:R-:W-:-:S03]  /*3190*/  ISETP.NE.U32.AND P6, PT, R134, RZ, PT ;  /* 0x000000ff8600720c */ /* 0x000fc60003fc5070 */
[----:B------:R-:W-:Y:S10]  /*31a0*/  @!P2 BRA `(.L_x_7055) ;  /* 0x00000000002ca947 */ /* 0x000ff40003800000 */
        /* <DEDUP_REMOVED lines=11> */
.L_x_7055:
[----:B------:R-:W-:Y:S05]  /*3260*/  BSYNC B2 ;  /* 0x0000000000027941 */ /* 0x000fea0003800000 */
.L_x_7054:
        /* <DEDUP_REMOVED lines=14> */
.L_x_7057:
[----:B------:R-:W-:Y:S05]  /*3350*/  BSYNC B2 ;  /* 0x0000000000027941 */ /* 0x000fea0003800000 */
.L_x_7056:
        /* <DEDUP_REMOVED lines=23> */
.L_x_7059:
[----:B------:R-:W-:Y:S05]  /*34d0*/  BSYNC B2 ;  /* 0x0000000000027941 */ /* 0x000fea0003800000 */
.L_x_7058:
[----:B------:R2:W-:Y:S04]  /*34e0*/  @P0 STG.E.128 desc[UR4][R122.64], R108 ;  /* 0x0000006c7a000986 */ /* 0x0005e8000c101d04 */
[----:B------:R2:W-:Y:S04]  /*34f0*/  @P0 STG.E.128 desc[UR4][R122.64+0x10], R112 ;  /* 0x000010707a000986 */ /* 0x0005e8000c101d04 */
[----:B------:R2:W-:Y:S02]  /*3500*/  @P2 STG.E.128 desc[UR4][R120.64], R104 ;  /* 0x0000006878002986 */ /* 0x0005e4000c101d04 */
.L_x_7025:
[----:B------:R-:W-:Y:S05]  /*3510*/  BSYNC B1 ;  /* 0x0000000000017941 */ /* 0x000fea0003800000 */
.L_x_7024:
[----:B-12---:R-:W1:Y:S02]  /*3520*/  LDC.64 R120, c[0x0][0x210] ;  /* 0x00008400ff787b82 */ /* 0x006e640000000a00 */
[----:B-1----:R-:W-:-:S04]  /*3530*/  LEA R126, R120, R126, 0x2 ;  /* 0x0000007e787e7211 */ /* 0x002fc800078e10ff */
[----:B------:R-:W-:-:S13]  /*3540*/  ISETP.GE.AND P0, PT, R126, R121, PT ;  /* 0x000000797e00720c */ /* 0x000fda0003f06270 */
[----:B------:R-:W-:Y:S05]  /*3550*/  @!P0 BRA `(.L_x_7060) ;  /* 0xffffffcc00b48947 */ /* 0x000fea000383ffff */
.L_x_6979:
[----:B------:R-:W-:Y:S05]  /*3560*/  BSYNC B0 ;  /* 0x0000000000007941 */ /* 0x000fea0003800000 */
.L_x_6978:
[----:B------:R-:W1:Y:S01]  /*3570*/  S2R R3, SR_CgaCtaId ;  /* 0x0000000000037919 */ /* 0x000e620000008800 */
[--C-:B-----5:R-:W-:Y:S01]  /*3580*/  SHF.R.U32.HI R4, RZ, 0x5, R0.reuse ;  /* 0x00000005ff047819 */ /* 0x120fe20000011600 */
[----:B------:R-:W-:Y:S05]  /*3590*/  WARPSYNC.ALL ;  /* 0x0000000000007948 */ /* 0x000fea0003800000 */
[----:B------:R-:W-:Y:S01]  /*35a0*/  MOV R2, 0x400 ;  /* 0x0000040000027802 */ /* 0x000fe20000000f00 */
[----:B------:R-:W-:Y:S01]  /*35b0*/  IMAD.SHL.U32 R4, R4, 0x40, RZ ;  /* 0x0000004004047824 */ /* 0x000fe200078e00ff */
[----:B------:R-:W-:Y:S01]  /*35c0*/  LOP3.LUT R5, R0, 0x1f, RZ, 0xc0, !PT ;  /* 0x0000001f00057812 */ /* 0x000fe200078ec0ff */
[----:B------:R-:W2:Y:S01]  /*35d0*/  S2R R14, SR_CTAID.X ;  /* 0x00000000000e7919 */ /* 0x000ea20000002500 */
        /* <DEDUP_REMOVED lines=13> */
[----:B--2---:R-:W-:Y:S02]  /*36b0*/  IMAD R127, R14, R127, RZ ;  /* 0x0000007f0e7f7224 */ /* 0x004fe400078e02ff */
[----:B------:R-:W-:Y:S04]  /*36c0*/  STS.128 [R2], R48 ;  /* 0x0000003002007388 */ /* 0x000fe80000000c00 */
[----:B------:R1:W-:Y:S04]  /*36d0*/  STS.128 [R2+0x10], R44 ;  /* 0x0000102c02007388 */ /* 0x0003e80000000c00 */
        /* <DEDUP_REMOVED lines=13> */
[----:B------:R-:W-:Y:S01]  /*37b0*/  LDS R13, [R3+0x1800] ;  /* 0x00180000030d7984 */ /* 0x000fe20000000800 */
[----:B-1----:R-:W-:-:S03]  /*37c0*/  FADD.FTZ R4, RZ, R4 ;  /* 0x00000004ff047221 */ /* 0x002fc60000010000 */
[----:B------:R-:W1:Y:S01]  /*37d0*/  LDS R15, [R3+0x1a00] ;  /* 0x001a0000030f7984 */ /* 0x000e620000000800 */
[----:B--2---:R-:W-:-:S03]  /*37e0*/  FADD.FTZ R5, RZ, R5 ;  /* 0x00000005ff057221 */ /* 0x004fc60000010000 */
[----:B------:R-:W-:Y:S01]  /*37f0*/  LDS R17, [R3+0x1c00] ;  /* 0x001c000003117984 */ /* 0x000fe20000000800 */
[----:B---3--:R-:W-:Y:S01]  /*3800*/  FADD.FTZ R6, RZ, R6 ;  /* 0x00000006ff067221 */ /* 0x008fe20000010000 */
[----:B----4-:R-:W-:Y:S01]  /*3810*/  FADD.FTZ R7, RZ, R7 ;  /* 0x00000007ff077221 */ /* 0x010fe20000010000 */
[----:B0-----:R-:W-:Y:S02]  /*3820*/  FADD.FTZ R4, R4, R9 ;  /* 0x0000000904047221 */ /* 0x001fe40000010000 */
        /* <DEDUP_REMOVED lines=37> */
[----:B--2---:R-:W-:Y:S01]  /*3a80*/  FADD.FTZ R14, RZ, R14 ;  /* 0x0000000eff0e7221 */ /* 0x004fe20000010000 */
[----:B------:R-:W-:Y:S02]  /*3a90*/  SHF.L.U64.HI R19, R44, 0x2, R19 ;  /* 0x000000022c137819 */ /* 0x000fe40000010213 */
        /* <DEDUP_REMOVED lines=72> */
.L_x_7062:
[----:B------:R-:W-:Y:S05]  /*3f20*/  BSYNC B0 ;  /* 0x0000000000007941 */ /* 0x000fea0003800000 */
.L_x_7061:
        /* <DEDUP_REMOVED lines=16> */
.L_x_7064:
[----:B------:R-:W-:Y:S05]  /*4030*/  BSYNC B0 ;  /* 0x0000000000007941 */ /* 0x000fea0003800000 */
.L_x_7063:
        /* <DEDUP_REMOVED lines=16> */
.L_x_7066:
[----:B------:R-:W-:Y:S05]  /*4140*/  BSYNC B0 ;  /* 0x0000000000007941 */ /* 0x000fea0003800000 */
.L_x_7065:
        /* <DEDUP_REMOVED lines=10> */
.L_x_6987:
        /* <DEDUP_REMOVED lines=8> */
.L_x_7068:
[----:B------:R-:W-:Y:S05]  /*4270*/  BSYNC B1 ;  /* 0x0000000000017941 */ /* 0x000fea0003800000 */
.L_x_7067:
        /* <DEDUP_REMOVED lines=8> */
.L_x_7069:
[----:B------:R-:W-:Y:S01]  /*4300*/  FADD.FTZ R120, R120, R179 ;  /* 0x000000b378787221 */ /* 0x000fe20000010000 */
[----:B------:R-:W-:-:S04]  /*4310*/  HFMA2.MMA R132, -RZ, RZ, 0, 1.1920928955078125e-07 ;  /* 0x00000002ff847435 */ /* 0x000fc800000001ff */
[----:B------:R-:W-:Y:S02]  /*4320*/  MOV R133, R120 ;  /* 0x0000007800857202 */ /* 0x000fe40000000f00 */
[----:B------:R-:W-:-:S07]  /*4330*/  MOV R121, R131 ;  /* 0x0000008300797202 */ /* 0x000fce0000000f00 */
[----:B------:R-:W-:Y:S05]  /*4340*/  WARPSYNC.COLLECTIVE R130, `(.L_x_7070) ;  /* 0x0000000082087348 */ /* 0x000fea0003c00000 */
[----:B------:R0:W1:Y:S02]  /*4350*/  SHFL.BFLY P0, R131, R133, R132, R135 ;  /* 0x0c00008485837389 */ /* 0x0000640000000087 */
[----:B01----:R-:W-:Y:S01]  /*4360*/  ENDCOLLECTIVE ;  /* 0x000000000000791b */ /* 0x003fe20003800000 */
.L_x_7070:
[----:B------:R-:W-:-:S05]  /*4370*/  FADD.FTZ R121, R121, R174 ;  /* 0x000000ae79797221 */ /* 0x000fca0000010000 */
[----:B------:R-:W-:Y:S02]  /*4380*/  MOV R133, R121 ;  /* 0x0000007900857202 */ /* 0x000fe40000000f00 */
[----:B------:R-:W-:-:S07]  /*4390*/  MOV R123, R131 ;  /* 0x00000083007b7202 */ /* 0x000fce0000000f00 */
[----:B------:R-:W-:Y:S05]  /*43a0*/  WARPSYNC.COLLECTIVE R130, `(.L_x_7071) ;  /* 0x0000000082087348 */ /* 0x000fea0003c00000 */
[----:B------:R0:W1:Y:S02]  /*43b0*/  SHFL.BFLY P0, R131, R133, R132, R135 ;  /* 0x0c00008485837389 */ /* 0x0000640000000087 */
[----:B01----:R-:W-:Y:S01]  /*43c0*/  ENDCOLLECTIVE ;  /* 0x000000000000791b */ /* 0x003fe20003800000 */
.L_x_7071:
[----:B------:R-:W-:Y:S01]  /*43d0*/  FADD.FTZ R123, R120, R123 ;  /* 0x0000007b787b7221 */ /* 0x000fe20000010000 */
[----:B------:R-:W-:-:S03]  /*43e0*/  HFMA2.MMA R132, -RZ, RZ, 0, 2.384185791015625e-07 ;  /* 0x00000004ff847435 */ /* 0x000fc600000001ff */
[----:B------:R-:W-:Y:S01]  /*43f0*/  IMAD.MOV.U32 R133, RZ, RZ, R123 ;  /* 0x000000ffff857224 */ /* 0x000fe200078e007b */
[----:B------:R-:W-:-:S07]  /*4400*/  MOV R122, R131 ;  /* 0x00000083007a7202 */ /* 0x000fce0000000f00 */
[----:B------:R-:W-:Y:S05]  /*4410*/  WARPSYNC.COLLECTIVE R130, `(.L_x_7072) ;  /* 0x0000000082087348 */ /* 0x000fea0003c00000 */
[----:B------:R0:W1:Y:S02]  /*4420*/  SHFL.BFLY P0, R131, R133, R132, R135 ;  /* 0x0c00008485837389 */ /* 0x0000640000000087 */
[----:B01----:R-:W-:Y:S01]  /*4430*/  ENDCOLLECTIVE ;  /* 0x000000000000791b */ /* 0x003fe20003800000 */
.L_x_7072:
[----:B------:R-:W-:-:S05]  /*4440*/  FADD.FTZ R122, R121, R122 ;  /* 0x0000007a797a7221 */ /* 0x000fca0000010000 */
[----:B------:R-:W-:Y:S02]  /*4450*/  MOV R133, R122 ;  /* 0x0000007a00857202 */ /* 0x000fe40000000f00 */
[----:B------:R-:W-:-:S07]  /*4460*/  MOV R124, R131 ;  /* 0x00000083007c7202 */ /* 0x000fce0000000f00 */
[----:B------:R-:W-:Y:S05]  /*4470*/  WARPSYNC.COLLECTIVE R130, `(.L_x_7073) ;  /* 0x0000000082087348 */ /* 0x000fea0003c00000 */
[----:B------:R0:W1:Y:S02]  /*4480*/  SHFL.BFLY P0, R131, R133, R132, R135 ;  /* 0x0c00008485837389 */ /* 0x0000640000000087 */
[----:B01----:R-:W-:Y:S01]  /*4490*/  ENDCOLLECTIVE ;  /* 0x000000000000791b */ /* 0x003fe20003800000 */
.L_x_7073:
[----:B------:R-:W-:Y:S01]  /*44a0*/  FADD.FTZ R124, R123, R124 ;  /* 0x0000007c7b7c7221 */ /* 0x000fe20000010000 */
[----:B------:R-:W-:-:S04]  /*44b0*/  HFMA2.MMA R132, -RZ, RZ, 0, 4.76837158203125e-07 ;  /* 0x00000008ff847435 */ /* 0x000fc800000001ff */
[----:B------:R-:W-:Y:S02]  /*44c0*/  MOV R133, R124 ;  /* 0x0000007c00857202 */ /* 0x000fe40000000f00 */
[----:B------:R-:W-:-:S07]  /*44d0*/  MOV R125, R131 ;  /* 0x00000083007d7202 */ /* 0x000fce0000000f00 */
[----:B------:R-:W-:Y:S05]  /*44e0*/  WARPSYNC.COLLECTIVE R130, `(.L_x_7074) ;  /* 0x0000000082087348 */ /* 0x000fea0003c00000 */
[----:B------:R0:W1:Y:S02]  /*44f0*/  SHFL.BFLY P0, R131, R133, R132, R135 ;  /* 0x0c00008485837389 */ /* 0x0000640000000087 */
[----:B01----:R-:W-:Y:S01]  /*4500*/  ENDCOLLECTIVE ;  /* 0x000000000000791b */ /* 0x003fe20003800000 */
.L_x_7074:
[----:B------:R-:W-:-:S05]  /*4510*/  FADD.FTZ R125, R122, R125 ;  /* 0x0000007d7a7d7221 */ /* 0x000fca0000010000 */
[----:B------:R-:W-:Y:S02]  /*4520*/  MOV R133, R125 ;  /* 0x0000007d00857202 */ /* 0x000fe40000000f00 */
[----:B------:R-:W-:-:S07]  /*4530*/  MOV R129, R131 ;  /* 0x0000008300817202 */ /* 0x000fce0000000f00 */
[----:B------:R-:W-:Y:S05]  /*4540*/  WARPSYNC.COLLECTIVE R130, `(.L_x_7075) ;  /* 0x0000000082087348 */ /* 0x000fea0003c00000 */
[----:B------:R0:W1:Y:S02]  /*4550*/  SHFL.BFLY P0, R131, R133, R132, R135 ;  /* 0x0c00008485837389 */ /* 0x0000640000000087 */
[----:B01----:R-:W-:Y:S01]  /*4560*/  ENDCOLLECTIVE ;  /* 0x000000000000791b */ /* 0x003fe20003800000 */
.L_x_7075:
[----:B------:R-:W-:Y:S01]  /*4570*/  FADD.FTZ R129, R124, R129 ;  /* 0x000000817c817221 */ /* 0x000fe20000010000 */
[----:B------:R-:W-:-:S04]  /*4580*/  HFMA2.MMA R132, -RZ, RZ, 0, 9.5367431640625e-07 ;  /* 0x00000010ff847435 */ /* 0x000fc800000001ff */
[----:B------:R-:W-:Y:S02]  /*4590*/  MOV R133, R129 ;  /* 0x0000008100857202 */ /* 0x000fe40000000f00 */
[----:B------:R-:W-:-:S07]  /*45a0*/  MOV R128, R131 ;  /* 0x0000008300807202 */ /* 0x000fce0000000f00 */
[----:B------:R-:W-:Y:S05]  /*45b0*/  WARPSYNC.COLLECTIVE R130, `(.L_x_7076) ;  /* 0x0000000082087348 */ /* 0x000fea0003c00000 */
[----:B------:R0:W1:Y:S02]  /*45c0*/  SHFL.BFLY P0, R131, R133, R132, R135 ;  /* 0x0c00008485837389 */ /* 0x0000640000000087 */
[----:B01----:R-:W-:Y:S01]  /*45d0*/  ENDCOLLECTIVE ;  /* 0x000000000000791b */ /* 0x003fe20003800000 */
.L_x_7076:
[----:B------:R-:W-:-:S05]  /*45e0*/  FADD.FTZ R128, R125, R128 ;  /* 0x000000807d807221 */ /* 0x000fca0000010000 */
[----:B------:R-:W-:Y:S02]  /*45f0*/  MOV R133, R128 ;  /* 0x0000008000857202 */ /* 0x000fe40000000f00 */
[----:B------:R-:W-:-:S07]  /*4600*/  MOV R120, R131 ;  /* 0x0000008300787202 */ /* 0x000fce0000000f00 */
[----:B------:R-:W-:Y:S05]  /*4610*/  WARPSYNC.COLLECTIVE R130, `(.L_x_7077) ;  /* 0x0000000082087348 */ /* 0x000fea0003c00000 */
[----:B------:R0:W1:Y:S02]  /*4620*/  SHFL.BFLY P0, R131, R133, R132, R135 ;  /* 0x0c00008485837389 */ /* 0x0000640000000087 */
[----:B01----:R-:W-:Y:S01]  /*4630*/  ENDCOLLECTIVE ;  /* 0x000000000000791b */ /* 0x003fe20003800000 */
.L_x_7077:
[----:B------:R-:W-:Y:S01]  /*4640*/  MOV R121, R131 ;  /* 0x0000008300797202 */ /* 0x000fe20000000f00 */
[----:B------:R-:W-:Y:S06]  /*4650*/  BRA `(.L_x_7078) ;  /* 0xffffffcc007c7947 */ /* 0x000fec000383ffff */
.L_x_7079:
        /* <DEDUP_REMOVED lines=10> */
.L_x_9229:


//--------------------- .text._ZN10layer_norm22ln_bwd_finalize_kernelINS_22Kernel_traits_finalizeILj512Ef6__halffS2_fjLb1ELj1024ELj4ENS_18Kernel_traits_baseILj512EfS2_fS2_fjLj1024EEEEELb1ELb1EEEvNS_9BwdParamsE --------------------------
	.section	.text._ZN10layer_norm22ln_bwd_finalize_kernelINS_22Kernel_traits_finalizeILj512Ef6__halffS2_fjLb1ELj1024ELj4ENS_18Kernel_traits_baseILj512EfS2_fS2_fjLj1024EEEEELb1ELb1EEEvNS_9BwdParamsE,"ax",@progbits
	.align	128
        .global         _ZN10layer_norm22ln_bwd_finalize_kernelINS_22Kernel_traits_finalizeILj512Ef6__halffS2_fjLb1ELj1024ELj4ENS_18Kernel_traits_baseILj512EfS2_fS2_fjLj1024EEEEELb1ELb1EEEvNS_9BwdParamsE
        .type           _ZN10layer_norm22ln_bwd_finalize_kernelINS_22Kernel_traits_finalizeILj512Ef6__halffS2_fjLb1ELj1024ELj4ENS_18Kernel_traits_baseILj512EfS2_fS2_fjLj1024EEEEELb1ELb1EEEvNS_9BwdParamsE,@function
        .size           _ZN10layer_norm22ln_bwd_finalize_kernelINS_22Kernel_traits_finalizeILj512Ef6__halffS2_fjLb1ELj1024ELj4ENS_18Kernel_traits_baseILj512EfS2_fS2_fjLj1024EEEEELb1ELb1EEEvNS_9BwdParamsE,(.L_x_9230 - _ZN10layer_norm22ln_bwd_finalize_kernelINS_22Kernel_traits_finalizeILj512Ef6__halffS2_fjLb1ELj1024ELj4ENS_18Kernel_traits_baseILj512EfS2_fS2_fjLj1024EEEEELb1ELb1EEEvNS_9BwdParamsE)
        .other          _ZN10layer_norm22ln_bwd_finalize_kernelINS_22Kernel_traits_finalizeILj512Ef6__halffS2_fjLb1ELj1024ELj4ENS_18Kernel_traits_baseILj512EfS2_fS2_fjLj1024EEEEELb1ELb1EEEvNS_9BwdParamsE,@"STO_CUDA_ENTRY STV_DEFAULT"
_ZN10layer_norm22ln_bwd_finalize_kernelINS_22Kernel_traits_finalizeILj512Ef6__halffS2_fjLb1ELj1024ELj4ENS_18Kernel_traits_baseILj512EfS2_fS2_fjLj1024EEEEELb1ELb1EEEvNS_9BwdParamsE:
.text._ZN10layer_norm22ln_bwd_finalize_kernelINS_22Kernel_traits_finalizeILj512Ef6__halffS2_fjLb1ELj1024ELj4ENS_18Kernel_traits_baseILj512EfS2_fS2_fjLj1024EEEEELb1ELb1EEEvNS_9BwdParamsE:
        /* <DEDUP_REMOVED lines=25> */
.L_x_7091:
        /* <DEDUP_REMOVED lines=33> */
.L_x_7084:
        /* <DEDUP_REMOVED lines=49> */
.L_x_7083:
[----:B------:R-:W-:Y:S05]  /*06b0*/  BSYNC B1 ;  /* 0x0000000000017941 */ /* 0x000fea0003800000 */
.L_x_7082:
        /* <DEDUP_REMOVED lines=32> */
.L_x_7086:
[----:B------:R-:W-:Y:S05]  /*08c0*/  BSYNC B1 ;  /* 0x0000000000017941 */ /* 0x000fea0003800000 */
.L_x_7085:
        /* <DEDUP_REMOVED lines=16> */
.L_x_7081:
[----:B------:R-:W-:Y:S05]  /*09d0*/  BSYNC B0 ;  /* 0x0000000000007941 */ /* 0x000fea0003800000 */
.L_x_7080:
        /* <DEDUP_REMOVED lines=40> */
.L_x_7107:
        /* <DEDUP_REMOVED lines=8> */
.L_x_7087:
        /* <DEDUP_REMOVED lines=18> */
.L_x_7090:
[----:B------:R-:W-:Y:S05]  /*0e00*/  BSYNC B0 ;  /* 0x0000000000007941 */ /* 0x000fea0003800000 */
.L_x_7089:
[C---:B------:R-:W-:Y:S01]  /*0e10*/  ISETP.GT.U32.AND P1, PT, R4.reuse, -0x201, PT ;  /* 0xfffffdff0400780c */ /* 0x040fe20003f24070 */
[----:B------:R-:W-:Y:S01]  /*0e20*/  VIADD R4, R4, 0x200 ;  /* 0x0000020004047836 */ /* 0x000fe20000000000 */
[----:B------:R-:W-:-:S11]  /*0e30*/  IADD3 R5, R5, 0x100, RZ ;  /* 0x0000010005057810 */ /* 0x000fd60007ffe0ff */
[----:B------:R-:W-:Y:S05]  /*0e40*/  @P1 BRA `(.L_x_7091) ;  /* 0xfffffff000d01947 */ /* 0x000fea000383ffff */
[----:B------:R-:W-:Y:S05]  /*0e50*/  EXIT ;  /* 0x000000000000794d */ /* 0x000fea0003800000 */
.L_x_7088:
[----:B------:R-:W-:Y:S01]  /*0e60*/  HFMA2.MMA R22, -RZ, RZ, 0, 5.9604644775390625e-08 ;  /* 0x00000001ff167435 */ /* 0x000fe200000001ff */
[----:B---3--:R-:W-:Y:S02]  /*0e70*/  MOV R23, R8 ;  /* 0x0000000800177202 */ /* 0x008fe40000000f00 */
[----:B------:R-:W-:Y:S02]  /*0e80*/  MOV R25, 0x1f ;  /* 0x0000001f00197802 */ /* 0x000fe40000000f00 */
[----:B------:R-:W-:-:S07]  /*0e90*/  MOV R20, 0xffffffff ;  /* 0xffffffff00147802 */ /* 0x000fce0000000f00 */
[----:B012---:R-:W-:Y:S05]  /*0ea0*/  WARPSYNC.COLLECTIVE R20, `(.L_x_7092) ;  /* 0x0000000014087348 */ /* 0x007fea0003c00000 */
[----:B------:R3:W4:Y:S02]  /*0eb0*/  SHFL.BFLY P2, R21, R23, R22, R25 ;  /* 0x0c00001617157389 */ /* 0x0007240000040019 */
[----:B01234-:R-:W-:Y:S01]  /*0ec0*/  ENDCOLLECTIVE ;  /* 0x000000000000791b */ /* 0x01ffe20003800000 */
.L_x_7092:
[----:B------:R-:W-:Y:S01]  /*0ed0*/  HFMA2.MMA R22, -RZ, RZ, 0, 1.1920928955078125e-07 ;  /* 0x00000002ff167435 */ /* 0x000fe200000001ff */
[----:B------:R-:W-:-:S05]  /*0ee0*/  MOV R9, R21 ;  /* 0x0000001500097202 */ /* 0x000fca0000000f00 */
[----:B------:R-:W-:-:S05]  /*0ef0*/  FADD.FTZ R9, R8, R9 ;  /* 0x0000000908097221 */ /* 0x000fca0000010000 */
[----:B------:R-:W-:-:S07]  /*0f00*/  MOV R23, R9 ;  /* 0x0000000900177202 */ /* 0x000fce0000000f00 */
[----:B------:R-:W-:Y:S05]  /*0f10*/  WARPSYNC.COLLECTIVE R20, `(.L_x_7093) ;  /* 0x0000000014087348 */ /* 0x000fea0003c00000 */
[----:B------:R0:W1:Y:S02]  /*0f20*/  SHFL.BFLY P2, R21, R23, R22, R25 ;  /* 0x0c00001617157389 */ /* 0x0000640000040019 */
[----:B01----:R-:W-:Y:S01]  /*0f30*/  ENDCOLLECTIVE ;  /* 0x000000000000791b */ /* 0x003fe20003800000 */
.L_x_7093:
[----:B------:R-:W-:Y:S01]  /*0f40*/  HFMA2.MMA R22, -RZ, RZ, 0, 2.384185791015625e-07 ;  /* 0x00000004ff167435 */ /* 0x000fe200000001ff */
[----:B------:R-:W-:-:S04]  /*0f50*/  IMAD.MOV.U32 R12, RZ, RZ, R21 ;  /* 0x000000ffff0c7224 */ /* 0x000fc800078e0015 */
[----:B------:R-:W-:-:S05]  /*0f60*/  FADD.FTZ R12, R9, R12 ;  /* 0x0000000c090c7221 */ /* 0x000fca0000010000 */
[----:B------:R-:W-:-:S07]  /*0f70*/  MOV R23, R12 ;  /* 0x0000000c00177202 */ /* 0x000fce0000000f00 */
[----:B------:R-:W-:Y:S05]  /*0f80*/  WARPSYNC.COLLECTIVE R20, `(.L_x_7094) ;  /* 0x0000000014087348 */ /* 0x000fea0003c00000 */
[----:B------:R0:W1:Y:S02]  /*0f90*/  SHFL.BFLY P2, R21, R23, R22, R25 ;  /* 0x0c00001617157389 */ /* 0x0000640000040019 */
[----:B01----:R-:W-:Y:S01]  /*0fa0*/  ENDCOLLECTIVE ;  /* 0x000000000000791b */ /* 0x003fe20003800000 */
.L_x_7094:
[----:B------:R-:W-:Y:S01]  /*0fb0*/  HFMA2.MMA R22, -RZ, RZ, 0, 4.76837158203125e-07 ;  /* 0x00000008ff167435 */ /* 0x000fe200000001ff */
[----:B------:R-:W-:-:S05]  /*0fc0*/  MOV R13, R21 ;  /* 0x00000015000d7202 */ /* 0x000fca0000000f00 */
[----:B------:R-:W-:-:S05]  /*0fd0*/  FADD.FTZ R13, R12, R13 ;  /* 0x0000000d0c0d7221 */ /* 0x000fca0000010000 */
[----:B------:R-:W-:-:S07]  /*0fe0*/  MOV R23, R13 ;  /* 0x0000000d00177202 */ /* 0x000fce0000000f00 */
[----:B------:R-:W-:Y:S05]  /*0ff0*/  WARPSYNC.COLLECTIVE R20, `(.L_x_7095) ;  /* 0x0000000014087348 */ /* 0x000fea0003c00000 */
[----:B------:R0:W1:Y:S02]  /*1000*/  SHFL.BFLY P2, R21, R23, R22, R25 ;  /* 0x0c00001617157389 */ /* 0x0000640000040019 */
[----:B01----:R-:W-:Y:S01]  /*1010*/  ENDCOLLECTIVE ;  /* 0x000000000000791b */ /* 0x003fe20003800000 */
.L_x_7095:
[----:B------:R-:W-:Y:S01]  /*1020*/  HFMA2.MMA R22, -RZ, RZ, 0, 9.5367431640625e-07 ;  /* 0x00000010ff167435 */ /* 0x000fe200000001ff */
[----:B------:R-:W-:-:S05]  /*1030*/  MOV R8, R21 ;  /* 0x0000001500087202 */ /* 0x000fca0000000f00 */
[----:B------:R-:W-:-:S05]  /*1040*/  FADD.FTZ R9, R13, R8 ;  /* 0x000000080d097221 */ /* 0x000fca0000010000 */
[----:B------:R-:W-:-:S07]  /*1050*/  MOV R23, R9 ;  /* 0x0000000900177202 */ /* 0x000fce0000000f00 */
[----:B------:R-:W-:Y:S05]  /*1060*/  WARPSYNC.COLLECTIVE R20, `(.L_x_7096) ;  /* 0x0000000014087348 */ /* 0x000fea0003c00000 */
[----:B------:R0:W1:Y:S02]  /*1070*/  SHFL.BFLY P2, R21, R23, R22, R25 ;  /* 0x0c00001617157389 */ /* 0x0000640000040019 */
[----:B01----:R-:W-:Y:S01]  /*1080*/  ENDCOLLECTIVE ;  /* 0x000000000000791b */ /* 0x003fe20003800000 */
.L_x_7096:
[----:B------:R-:W-:Y:S01]  /*1090*/  HFMA2.MMA R22, -RZ, RZ, 0, 5.9604644775390625e-08 ;  /* 0x00000001ff167435 */ /* 0x000fe200000001ff */
[----:B------:R-:W-:Y:S01]  /*10a0*/  IMAD.MOV.U32 R23, RZ, RZ, R11 ;  /* 0x000000ffff177224 */ /* 0x000fe200078e000b */
[----:B------:R-:W-:-:S09]  /*10b0*/  MOV R8, R21 ;  /* 0x0000001500087202 */ /* 0x000fd20000000f00 */
[----:B------:R-:W-:Y:S05]  /*10c0*/  WARPSYNC.COLLECTIVE R20, `(.L_x_7097) ;  /* 0x0000000014087348 */ /* 0x000fea0003c00000 */
[----:B------:R0:W1:Y:S02]  /*10d0*/  SHFL.BFLY P2, R21, R23, R22, R25 ;  /* 0x0c00001617157389 */ /* 0x0000640000040019 */
[----:B01----:R-:W-:Y:S01]  /*10e0*/  ENDCOLLECTIVE ;  /* 0x000000000000791b */ /* 0x003fe20003800000 */
.L_x_7097:
[----:B------:R-:W-:Y:S01]  /*10f0*/  HFMA2.MMA R22, -RZ, RZ, 0, 1.1920928955078125e-07 ;  /* 0x00000002ff167435 */ /* 0x000fe200000001ff */
[----:B------:R-:W-:-:S05]  /*1100*/  MOV R12, R21 ;  /* 0x00000015000c7202 */ /* 0x000fca0000000f00 */
[----:B------:R-:W-:-:S05]  /*1110*/  FADD.FTZ R14, R11, R12 ;  /* 0x0000000c0b0e7221 */ /* 0x000fca0000010000 */
[----:B------:R-:W-:-:S07]  /*1120*/  MOV R23, R14 ;  /* 0x0000000e00177202 */ /* 0x000fce0000000f00 */
[----:B------:R-:W-:Y:S05]  /*1130*/  WARPSYNC.COLLECTIVE R20, `(.L_x_7098) ;  /* 0x0000000014087348 */ /* 0x000fea0003c00000 */
[----:B------:R0:W1:Y:S02]  /*1140*/  SHFL.BFLY P2, R21, R23, R22, R25 ;  /* 0x0c00001617157389 */ /* 0x0000640000040019 */
[----:B01----:R-:W-:Y:S01]  /*1150*/  ENDCOLLECTIVE ;  /* 0x000000000000791b */ /* 0x003fe20003800000 */
.L_x_7098:
[----:B------:R-:W-:Y:S01]  /*1160*/  HFMA2.MMA R22, -RZ, RZ, 0, 2.384185791015625e-07 ;  /* 0x00000004ff167435 */ /* 0x000fe200000001ff */
[----:B------:R-:W-:-:S05]  /*1170*/  MOV R13, R21 ;  /* 0x00000015000d7202 */ /* 0x000fca0000000f00 */
[----:B------:R-:W-:-:S05]  /*1180*/  FADD.FTZ R15, R14, R13 ;  /* 0x0000000d0e0f7221 */ /* 0x000fca0000010000 */
[----:B------:R-:W-:-:S07]  /*1190*/  MOV R23, R15 ;  /* 0x0000000f00177202 */ /* 0x000fce0000000f00 */
[----:B------:R-:W-:Y:S05]  /*11a0*/  WARPSYNC.COLLECTIVE R20, `(.L_x_7099) ;  /* 0x0000000014087348 */ /* 0x000fea0003c00000 */
[----:B------:R0:W1:Y:S02]  /*11b0*/  SHFL.BFLY P2, R21, R23, R22, R25 ;  /* 0x0c00001617157389 */ /* 0x0000640000040019 */
[----:B01----:R-:W-:Y:S01]  /*11c0*/  ENDCOLLECTIVE ;  /* 0x000000000000791b */ /* 0x003fe20003800000 */
.L_x_7099:
[----:B------:R-:W-:Y:S01]  /*11d0*/  IMAD.MOV.U32 R22, RZ, RZ, 0x8 ;  /* 0x00000008ff167424 */ /* 0x000fe200078e00ff */
[----:B------:R-:W-:-:S05]  /*11e0*/  MOV R16, R21 ;  /* 0x0000001500107202 */ /* 0x000fca0000000f00 */
[----:B------:R-:W-:-:S05]  /*11f0*/  FADD.FTZ R16, R15, R16 ;  /* 0x000000100f107221 */ /* 0x000fca0000010000 */
[----:B------:R-:W-:-:S07]  /*1200*/  MOV R23, R16 ;  /* 0x0000001000177202 */ /* 0x000fce0000000f00 */
[----:B------:R-:W-:Y:S05]  /*1210*/  WARPSYNC.COLLECTIVE R20, `(.L_x_7100) ;  /* 0x0000000014087348 */ /* 0x000fea0003c00000 */
[----:B------:R0:W1:Y:S02]  /*1220*/  SHFL.BFLY P2, R21, R23, R22, R25 ;  /* 0x0c00001617157389 */ /* 0x0000640000040019 */
[----:B01----:R-:W-:Y:S01]  /*1230*/  ENDCOLLECTIVE ;  /* 0x000000000000791b */ /* 0x003fe20003800000 */
.L_x_7100:
[----:B------:R-:W-:Y:S01]  /*1240*/  HFMA2.MMA R22, -RZ, RZ, 0, 9.5367431640625e-07 ;  /* 0x00000010ff167435 */ /* 0x000fe200000001ff */
[----:B------:R-:W-:-:S05]  /*1250*/  MOV R11, R21 ;  /* 0x00000015000b7202 */ /* 0x000fca0000000f00 */
[----:B------:R-:W-:-:S05]  /*1260*/  FADD.FTZ R11, R16, R11 ;  /* 0x0000000b100b7221 */ /* 0x000fca0000010000 */
[----:B------:R-:W-:-:S07]  /*1270*/  MOV R23, R11 ;  /* 0x0000000b00177202 */ /* 0x000fce0000000f00 */
[----:B------:R-:W-:Y:S05]  /*1280*/  WARPSYNC.COLLECTIVE R20, `(.L_x_7101) ;  /* 0x0000000014087348 */ /* 0x000fea0003c00000 */
[----:B------:R0:W1:Y:S02]  /*1290*/  SHFL.BFLY P2, R21, R23, R22, R25 ;  /* 0x0c00001617157389 */ /* 0x0000640000040019 */
[----:B01----:R-:W-:Y:S01]  /*12a0*/  ENDCOLLECTIVE ;  /* 0x000000000000791b */ /* 0x003fe20003800000 */
.L_x_7101:
[----:B------:R-:W-:Y:S01]  /*12b0*/  HFMA2.MMA R22, -RZ, RZ, 0, 5.9604644775390625e-08 ;  /* 0x00000001ff167435 */ /* 0x000fe200000001ff */
[----:B------:R-:W-:Y:S02]  /*12c0*/  MOV R23, R10 ;  /* 0x0000000a00177202 */ /* 0x000fe40000000f00 */
[----:B------:R-:W-:-:S08]  /*12d0*/  MOV R12, R21 ;  /* 0x00000015000c7202 */ /* 0x000fd00000000f00 */
[----:B------:R-:W-:Y:S05]  /*12e0*/  WARPSYNC.COLLECTIVE R20, `(.L_x_7102) ;  /* 0x0000000014087348 */ /* 0x000fea0003c00000 */
[----:B------:R0:W1:Y:S02]  /*12f0*/  SHFL.BFLY P2, R21, R23, R22, R25 ;  /* 0x0c00001617157389 */ /* 0x0000640000040019 */
[----:B01----:R-:W-:Y:S01]  /*1300*/  ENDCOLLECTIVE ;  /* 0x000000000000791b */ /* 0x003fe20003800000 */
.L_x_7102:
[----:B------:R-:W-:Y:S01]  /*1310*/  HFMA2.MMA R22, -RZ, RZ, 0, 1.1920928955078125e-07 ;  /* 0x00000002ff167435 */ /* 0x000fe200000001ff */
[----:B------:R-:W-:-:S05]  /*1320*/  MOV R13, R21 ;  /* 0x00000015000d7202 */ /* 0x000fca0000000f00 */
[----:B------:R-:W-:-:S05]  /*1330*/  FADD.FTZ R17, R10, R13 ;  /* 0x0000000d0a117221 */ /* 0x000fca0000010000 */
[----:B------:R-:W-:-:S07]  /*1340*/  MOV R23, R17 ;  /* 0x0000001100177202 */ /* 0x000fce0000000f00 */
[----:B------:R-:W-:Y:S05]  /*1350*/  WARPSYNC.COLLECTIVE R20, `(.L_x_7103) ;  /* 0x0000000014087348 */ /* 0x000fea0003c00000 */
[----:B------:R0:W1:Y:S02]  /*1360*/  SHFL.BFLY P2, R21, R23, R22, R25 ;  /* 0x0c00001617157389 */ /* 0x0000640000040019 */
[----:B01----:R-:W-:Y:S01]  /*1370*/  ENDCOLLECTIVE ;  /* 0x000000000000791b */ /* 0x003fe20003800000 */
.L_x_7103:
[----:B------:R-:W-:Y:S01]  /*1380*/  HFMA2.MMA R22, -RZ, RZ, 0, 2.384185791015625e-07 ;  /* 0x00000004ff167435 */ /* 0x000fe200000001ff */
[----:B------:R-:W-:-:S04]  /*1390*/  IMAD.MOV.U32 R16, RZ, RZ, R21 ;  /* 0x000000ffff107224 */ /* 0x000fc800078e0015 */
[----:B------:R-:W-:-:S05]  /*13a0*/  FADD.FTZ R18, R17, R16 ;  /* 0x0000001011127221 */ /* 0x000fca0000010000 */
[----:B------:R-:W-:-:S07]  /*13b0*/  MOV R23, R18 ;  /* 0x0000001200177202 */ /* 0x000fce0000000f00 */
[----:B------:R-:W-:Y:S05]  /*13c0*/  WARPSYNC.COLLECTIVE R20, `(.L_x_7104) ;  /* 0x0000000014087348 */ /* 0x000fea0003c00000 */
[----:B------:R0:W1:Y:S02]  /*13d0*/  SHFL.BFLY P2, R21, R23, R22, R25 ;  /* 0x0c00001617157389 */ /* 0x0000640000040019 */
[----:B01----:R-:W-:Y:S01]  /*13e0*/  ENDCOLLECTIVE ;  /* 0x000000000000791b */ /* 0x003fe20003800000 */
.L_x_7104:
[----:B------:R-:W-:Y:S01]  /*13f0*/  HFMA2.MMA R22, -RZ, RZ, 0, 4.76837158203125e-07 ;  /* 0x00000008ff167435 */ /* 0x000fe200000001ff */
[----:B------:R-:W-:-:S05]  /*1400*/  MOV R19, R21 ;  /* 0x0000001500137202 */ /* 0x000fca0000000f00 */
[----:B------:R-:W-:-:S05]  /*1410*/  FADD.FTZ R19, R18, R19 ;  /* 0x0000001312137221 */ /* 0x000fca0000010000 */
[----:B------:R-:W-:-:S07]  /*1420*/  MOV R23, R19 ;  /* 0x0000001300177202 */ /* 0x000fce0000000f00 */
[----:B------:R-:W-:Y:S05]  /*1430*/  WARPSYNC.COLLECTIVE R20, `(.L_x_7105) ;  /* 0x0000000014087348 */ /* 0x000fea0003c00000 */
[----:B------:R0:W1:Y:S02]  /*1440*/  SHFL.BFLY P2, R21, R23, R22, R25 ;  /* 0x0c00001617157389 */ /* 0x0000640000040019 */
[----:B01----:R-:W-:Y:S01]  /*1450*/  ENDCOLLECTIVE ;  /* 0x000000000000791b */ /* 0x003fe20003800000 */
.L_x_7105:
[----:B------:R-:W-:Y:S01]  /*1460*/  HFMA2.MMA R22, -RZ, RZ, 0, 9.5367431640625e-07 ;  /* 0x00000010ff167435 */ /* 0x000fe200000001ff */
[----:B------:R-:W-:-:S05]  /*1470*/  MOV R10, R21 ;  /* 0x00000015000a7202 */ /* 0x000fca0000000f00 */
[----:B------:R-:W-:-:S05]  /*1480*/  FADD.FTZ R10, R19, R10 ;  /* 0x0000000a130a7221 */ /* 0x000fca0000010000 */
[----:B------:R-:W-:-:S07]  /*1490*/  MOV R23, R10 ;  /* 0x0000000a00177202 */ /* 0x000fce0000000f00 */
[----:B------:R-:W-:Y:S05]  /*14a0*/  WARPSYNC.COLLECTIVE R20, `(.L_x_7106) ;  /* 0x0000000014087348 */ /* 0x000fea0003c00000 */
[----:B------:R0:W1:Y:S02]  /*14b0*/  SHFL.BFLY P2, R21, R23, R22, R25 ;  /* 0x0c00001617157389 */ /* 0x0000640000040019 */
[----:B01----:R-:W-:Y:S01]  /*14c0*/  ENDCOLLECTIVE ;  /* 0x000000000000791b */ /* 0x003fe20003800000 */
.L_x_7106:
[----:B------:R-:W-:Y:S01]  /*14d0*/  MOV R15, R21 ;  /* 0x00000015000f7202 */ /* 0x000fe20000000f00 */
[----:B------:R-:W-:Y:S06]  /*14e0*/  BRA `(.L_x_7107) ;  /* 0xfffffff400dc7947 */ /* 0x000fec000383ffff */
.L_x_7108:
        /* <DEDUP_REMOVED lines=9> */
.L_x_9230:


//--------------------- .text._ZN10layer_norm13ln_bwd_kernelINS_13Kernel_traitsIf6__halffS2_fjLj512ELj1ELj4ELj1ELj16ENS_18Kernel_traits_baseILj512EfS2_fS2_fjLj128EEEEELb1ELb1ELb1ELb1EEEvNS_9BwdParamsE --------------------------
	.section	.text._ZN10layer_norm13ln_bwd_kernelINS_13Kernel_traitsIf6__halffS2_fjLj512ELj1ELj4ELj1ELj16ENS_18Kernel_traits_baseILj512EfS2_fS2_fjLj128EEEEELb1ELb1ELb1ELb1EEEvNS_9BwdParamsE,"ax",@progbits
	.align	128
        .global         _ZN10layer_norm13ln_bwd_kernelINS_13Kernel_traitsIf6__halffS2_fjLj512ELj1ELj4ELj1ELj16ENS_18Kernel_traits_baseILj512EfS2_fS2_fjLj128EEEEELb1ELb1ELb1ELb1EEEvNS_9BwdParamsE
        .type           _ZN10layer_norm13ln_bwd_kernelINS_13Kernel_traitsIf6__halffS2_fjLj512ELj1ELj4ELj1ELj16ENS_18Kernel_traits_baseILj512EfS2_fS2_fjLj128EEEEELb1ELb1ELb1ELb1EEEvNS_9BwdParamsE,@function
        .size           _ZN10layer_norm13ln_bwd_kernelINS_13Kernel_traitsIf6__halffS2_fjLj512ELj1ELj4ELj1ELj16ENS_18Kernel_traits_baseILj512EfS2_fS2_fjLj128EEEEELb1ELb1ELb1ELb1EEEvNS_9BwdParamsE,(.L_x_9231 - _ZN10layer_norm13ln_bwd_kernelINS_13Kernel_traitsIf6__halffS2_fjLj512ELj1ELj4ELj1ELj16ENS_18Kernel_traits_baseILj512EfS2_fS2_fjLj128EEEEELb1ELb1ELb1ELb1EEEvNS_9BwdParamsE)
        .other          _ZN10layer_norm13ln_bwd_kernelINS_13Kernel_traitsIf6__halffS2_fjLj512ELj1ELj4ELj1ELj16ENS_18Kernel_traits_baseILj512EfS2_fS2_fjLj128EEEEELb1ELb1ELb1ELb1EEEvNS_9BwdParamsE,@"STO_CUDA_ENTRY STV_DEFAULT"
_ZN10layer_norm13ln_bwd_kernelINS_13Kernel_traitsIf6__halffS2_fjLj512ELj1ELj4ELj1ELj16ENS_18Kernel_traits_baseILj512EfS2_fS2_fjLj128EEEEELb1ELb1ELb1ELb1EEEvNS_9BwdParamsE:
.text._ZN10layer_norm13ln_bwd_kernelINS_13Kernel_traitsIf6__halffS2_fjLj512ELj1ELj4ELj1ELj16ENS_18Kernel_traits_baseILj512EfS2_fS2_fjLj128EEEEELb1ELb1ELb1ELb1EEEvNS_9BwdParamsE:
        /* <DEDUP_REMOVED lines=39> */
.L_x_7110:
        /* <DEDUP_REMOVED lines=37> */
.L_x_7182:
        /* <DEDUP_REMOVED lines=44> */
[----:B------:R-:W-:Y:S01]  /*0780*/  HFMA2.MMA R164, -RZ, RZ, 0, 0 ;  /* 0x00000000ffa47435 */ /* 0x000fe200000001ff */
[----:B------:R-:W-:Y:S01]  /*0790*/  MOV R163, RZ ;  /* 0x000000ff00a37202 */ /* 0x000fe20000000f00 */
[----:B-1----:R-:W-:Y:S09]  /*07a0*/  BRA `(.L_x_7114) ;  /* 0x0000000800a87947 */ /* 0x002ff20003800000 */
.L_x_7113:
        /* <DEDUP_REMOVED lines=10> */
[----:B------:R-:W-:-:S03]  /*0850*/  IADD3 R3, R3, 0x20, RZ ;  /* 0x0000002003037810 */ /* 0x000fc60007ffe0ff */
[----:B-1----:R-:W-:Y:S02]  /*0860*/  IMAD.WIDE.U32 R120, R125, 0x20, R126 ;  /* 0x000000207d787825 */ /* 0x002fe400078e007e */
[----:B------:R-:W4:Y:S02]  /*0870*/  LDG.E.128 R128, desc[UR4][R128.64] ;  /* 0x0000000480807981 */ /* 0x000f24000c1e1d00 */
[----:B------:R-:W-:Y:S02]  /*0880*/  IMAD.WIDE.U32 R140, R3, 0x10, R140 ;  /* 0x00000010038c7825 */ /* 0x000fe400078e008c */
[----:B------:R-:W4:Y:S02]  /*0890*/  LDG.E.128 R152, desc[UR4][R120.64] ;  /* 0x0000000478987981 */ /* 0x000f24000c1e1d00 */
[----:B------:R-:W-:Y:S02]  /*08a0*/  IMAD.WIDE.U32 R126, R124, 0x20, R126 ;  /* 0x000000207c7e7825 */ /* 0x000fe400078e007e */
[----:B------:R0:W4:Y:S04]  /*08b0*/  LDG.E.128 R132, desc[UR4][R120.64+0x10] ;  /* 0x0000100478847981 */ /* 0x000128000c1e1d00 */
[----:B------:R-:W4:Y:S04]  /*08c0*/  LDG.E.128 R140, desc[UR4][R140.64] ;  /* 0x000000048c8c7981 */ /* 0x000f28000c1e1d00 */
[----:B------:R-:W4:Y:S04]  /*08d0*/  LDG.E.128 R144, desc[UR4][R126.64+0x10] ;  /* 0x000010047e907981 */ /* 0x000f28000c1e1d00 */
[----:B------:R3:W4:Y:S01]  /*08e0*/  LDG.E.128 R136, desc[UR4][R126.64] ;  /* 0x000000047e887981 */ /* 0x000722000c1e1d00 */
[----:B-----5:R-:W-:-:S13]  /*08f0*/  ISETP.GE.AND P6, PT, R150, 0x1, PT ;  /* 0x000000019600780c */ /* 0x020fda0003fc6270 */
[----:B------:R-:W-:-:S05]  /*0900*/  @P6 IADD3 R148, R150, -0x1, RZ ;  /* 0xffffffff96946810 */ /* 0x000fca0007ffe0ff */
[----:B------:R-:W-:-:S05]  /*0910*/  @P6 IMAD R3, R148, R151, RZ ;  /* 0x0000009794036224 */ /* 0x000fca00078e02ff */
[----:B------:R-:W-:-:S04]  /*0920*/  @P6 SHF.R.S32.HI R158, RZ, 0x1f, R3 ;  /* 0x0000001fff9e6819 */ /* 0x000fc80000011403 */
[----:B0-----:R-:W-:Y:S02]  /*0930*/  @P6 LEA.HI R121, R158, R3, RZ, 0x3 ;  /* 0x000000039e796211 */ /* 0x001fe400078f18ff */
[----:B------:R-:W-:Y:S02]  /*0940*/  MOV R3, RZ ;  /* 0x000000ff00037202 */ /* 0x000fe40000000f00 */
        /* <DEDUP_REMOVED lines=16> */
[----:B----4-:R-:W-:-:S04]  /*0a50*/  HADD2.F32 R117, -RZ, R128.H0_H0 ;  /* 0x20000080ff757230 */ /* 0x010fc80000004100 */
[C---:B------:R-:W-:Y:S01]  /*0a60*/  FADD.FTZ R156, -R178.reuse, R153 ;  /* 0x00000099b29c7221 */ /* 0x040fe20000010100 */
[C---:B------:R-:W-:Y:S01]  /*0a70*/  FADD.FTZ R152, -R178.reuse, R152 ;  /* 0x00000098b2987221 */ /* 0x040fe20000010100 */
[----:B------:R-:W-:Y:S02]  /*0a80*/  HADD2.F32 R116, -RZ, R128.H1_H1 ;  /* 0x30000080ff747230 */ /* 0x000fe40000004100 */
[----:B------:R-:W-:Y:S01]  /*0a90*/  FADD.FTZ R154, -R178, R154 ;  /* 0x0000009ab29a7221 */ /* 0x000fe20000010100 */
[C---:B------:R-:W-:Y:S01]  /*0aa0*/  FMUL.FTZ R128, R123.reuse, R156 ;  /* 0x0000009c7b807220 */ /* 0x040fe20000410000 */
[----:B------:R-:W-:Y:S01]  /*0ab0*/  FMUL.FTZ R3, R123, R152 ;  /* 0x000000987b037220 */ /* 0x000fe20000410000 */
[--C-:B------:R-:W-:Y:S02]  /*0ac0*/  HADD2.F32 R161, -RZ, R142.reuse.H0_H0 ;  /* 0x2000008effa17230 */ /* 0x100fe40000004100 */
[----:B------:R-:W-:Y:S02]  /*0ad0*/  HADD2.F32 R176, -RZ, R142.H1_H1 ;  /* 0x3000008effb07230 */ /* 0x000fe40000004100 */
[----:B------:R-:W-:Y:S01]  /*0ae0*/  FMUL.FTZ R142, R48, R117 ;  /* 0x00000075308e7220 */ /* 0x000fe20000410000 */
[----:B0-----:R-:W-:-:S02]  /*0af0*/  HADD2.F32 R119, -RZ, R129.H0_H0 ;  /* 0x20000081ff777230 */ /* 0x001fc40000004100 */
        /* <DEDUP_REMOVED lines=14> */
[----:B------:R-:W-:-:S02]  /*0be0*/  HADD2.F32 R153, -RZ, R130.H0_H0 ;  /* 0x20000082ff997230 */ /* 0x000fc40000004100 */
[C---:B------:R-:W-:Y:S01]  /*0bf0*/  FMUL.FTZ R139, R123.reuse, R144 ;  /* 0x000000907b8b7220 */ /* 0x040fe20000410000 */
[----:B------:R-:W-:Y:S02]  /*0c00*/  HADD2.F32 R162, -RZ, R130.H1_H1 ;  /* 0x30000082ffa27230 */ /* 0x000fe40000004100 */
[----:B------:R-:W-:Y:S01]  /*0c10*/  FMUL.FTZ R130, R123, R158 ;  /* 0x0000009e7b827220 */ /* 0x000fe20000410000 */
[-C--:B------:R-:W-:Y:S01]  /*0c20*/  FFMA.FTZ R54, R129, R119.reuse, R54 ;  /* 0x0000007781367223 */ /* 0x080fe20000010036 */
[----:B------:R-:W-:Y:S01]  /*0c30*/  FADD.FTZ R70, R70, R119 ;  /* 0x0000007746467221 */ /* 0x000fe20000010000 */
[----:B------:R-:W-:Y:S01]  /*0c40*/  FMUL.FTZ R144, R50, R119 ;  /* 0x0000007732907220 */ /* 0x000fe20000410000 */
[----:B------:R-:W-:Y:S01]  /*0c50*/  FADD.FTZ R119, R116, R143 ;  /* 0x0000008f74777221 */ /* 0x000fe20000010000 */
[--C-:B------:R-:W-:Y:S02]  /*0c60*/  HADD2.F32 R157, -RZ, R140.reuse.H0_H0 ;  /* 0x2000008cff9d7230 */ /* 0x100fe40000004100 */
[----:B------:R-:W-:Y:S01]  /*0c70*/  FFMA.FTZ R116, R128, R143, R117 ;  /* 0x0000008f80747223 */ /* 0x000fe20000010075 */
[----:B------:R-:W-:-:S02]  /*0c80*/  HADD2.F32 R170, -RZ, R140.H1_H1 ;  /* 0x3000008cffaa7230 */ /* 0x000fc40000004100 */
[C---:B------:R-:W-:Y:S01]  /*0c90*/  FADD.FTZ R140, -R178.reuse, R145 ;  /* 0x00000091b28c7221 */ /* 0x040fe20000010100 */
[----:B------:R-:W-:Y:S01]  /*0ca0*/  FADD.FTZ R146, -R178, R146 ;  /* 0x00000092b2927221 */ /* 0x000fe20000010100 */
[-C--:B------:R-:W-:Y:S01]  /*0cb0*/  FFMA.FTZ R55, R130, R118.reuse, R55 ;  /* 0x0000007682377223 */ /* 0x080fe20000010037 */
[----:B------:R-:W-:Y:S01]  /*0cc0*/  FADD.FTZ R71, R71, R118 ;  /* 0x0000007647477221 */ /* 0x000fe20000010000 */
[----:B------:R-:W-:Y:S01]  /*0cd0*/  FMUL.FTZ R145, R51, R118 ;  /* 0x0000007633917220 */ /* 0x000fe20000410000 */
[----:B------:R-:W-:Y:S01]  /*0ce0*/  FADD.FTZ R118, R119, R144 ;  /* 0x0000009077767221 */ /* 0x000fe20000010000 */
[----:B------:R-:W-:Y:S01]  /*0cf0*/  FADD.FTZ R132, -R178, R132 ;  /* 0x00000084b2847221 */ /* 0x000fe20000010100 */
[----:B------:R-:W-:Y:S01]  /*0d00*/  FFMA.FTZ R117, R129, R144, R116 ;  /* 0x0000009081757223 */ /* 0x000fe20000010074 */
[--C-:B------:R-:W-:Y:S02]  /*0d10*/  HADD2.F32 R159, -RZ, R141.reuse.H0_H0 ;  /* 0x2000008dff9f7230 */ /* 0x100fe40000004100 */
[----:B------:R-:W-:-:S02]  /*0d20*/  HADD2.F32 R174, -RZ, R141.H1_H1 ;  /* 0x3000008dffae7230 */ /* 0x000fc40000004100 */
[C---:B------:R-:W-:Y:S01]  /*0d30*/  FMUL.FTZ R141, R123.reuse, R146 ;  /* 0x000000927b8d7220 */ /* 0x040fe20000410000 */
[--C-:B------:R-:W-:Y:S02]  /*0d40*/  HADD2.F32 R155, -RZ, R131.reuse.H0_H0 ;  /* 0x20000083ff9b7230 */ /* 0x100fe40000004100 */
[----:B------:R-:W-:Y:S01]  /*0d50*/  FMUL.FTZ R146, R44, R153 ;  /* 0x000000992c927220 */ /* 0x000fe20000410000 */
[----:B------:R-:W-:Y:S02]  /*0d60*/  HADD2.F32 R166, -RZ, R131.H1_H1 ;  /* 0x30000083ffa67230 */ /* 0x000fe40000004100 */
[----:B------:R-:W-:Y:S01]  /*0d70*/  FADD.FTZ R119, R118, R145 ;  /* 0x0000009176777221 */ /* 0x000fe20000010000 */
[----:B------:R-:W-:Y:S01]  /*0d80*/  FADD.FTZ R160, -R178, R133 ;  /* 0x00000085b2a07221 */ /* 0x000fe20000010100 */
[----:B------:R-:W-:Y:S01]  /*0d90*/  FMUL.FTZ R131, R123, R132 ;  /* 0x000000847b837220 */ /* 0x000fe20000410000 */
[----:B------:R-:W-:Y:S01]  /*0da0*/  FFMA.FTZ R116, R130, R145, R117 ;  /* 0x0000009182747223 */ /* 0x000fe20000010075 */
        /* <DEDUP_REMOVED lines=40> */
[----:B------:R-:W-:-:S02]  /*1030*/  FMUL.FTZ R158, R36, R161 ;  /* 0x000000a1249e7220 */ /* 0x000fc40000410000 */
        /* <DEDUP_REMOVED lines=33> */
.L_x_7114:
[----:B------:R-:W-:Y:S05]  /*1250*/  BSYNC B1 ;  /* 0x0000000000017941 */ /* 0x000fea0003800000 */
.L_x_7112:
        /* <DEDUP_REMOVED lines=24> */
.L_x_7194:
        /* <DEDUP_REMOVED lines=32> */
.L_x_7117:
[----:B------:R-:W-:Y:S05]  /*15e0*/  BSYNC B1 ;  /* 0x0000000000017941 */ /* 0x000fea0003800000 */
.L_x_7116:
[----:B------:R-:W-:Y:S01]  /*15f0*/  BSSY B1, `(.L_x_7118) ;  /* 0x000000f000017945 */ /* 0x000fe20003800000 */
[----:B------:R-:W-:Y:S02]  /*1600*/  @!P5 ISETP.NE.U32.AND P0, PT, R148, RZ, PT ;  /* 0x000000ff9400d20c */ /* 0x000fe40003f05070 */
[----:B------:R-:W-:Y:S01]  /*1610*/  @!P5 ISETP.NE.AND.EX P3, PT, R149, RZ, PT, P3 ;  /* 0x000000ff9500d20c */ /* 0x000fe20003f65330 */
[----:B------:R-:W-:-:S12]  /*1620*/  @!P6 BRA `(.L_x_7119) ;  /* 0x00000000002ce947 */ /* 0x000fd80003800000 */
[----:B------:R-:W-:Y:S01]  /*1630*/  LOP3.LUT P4, RZ, R175, 0xff, RZ, 0xc0, !PT ;  /* 0x000000ffafff7812 */ /* 0x000fe2000788c0ff */
[----:B------:R-:W-:Y:S01]  /*1640*/  FMUL.FTZ R116, R119, UR9 ;  /* 0x0000000977747c20 */ /* 0x000fe20008410000 */
[----:B------:R-:W-:-:S03]  /*1650*/  MOV R117, RZ ;  /* 0x000000ff00757202 */ /* 0x000fc60000000f00 */
[----:B------:R-:W-:-:S04]  /*1660*/  FMUL.FTZ R165, R116, UR8 ;  /* 0x0000000874a57c20 */ /* 0x000fc80008410000 */
[----:B------:R-:W-:-:S04]  /*1670*/  FMUL.FTZ R118, R32, R165 ;  /* 0x000000a520767220 */ /* 0x000fc80000410000 */
[----:B-----5:R-:W-:Y:S01]  /*1680*/  @P4 HADD2.F32 R116, -RZ, R100.H0_H0 ;  /* 0x20000064ff744230 */ /* 0x020fe20000004100 */
[----:B------:R-:W-:-:S04]  /*1690*/  FSEL R118, R118, RZ, P4 ;  /* 0x000000ff76767208 */ /* 0x000fc80002000000 */
[----:B------:R-:W-:Y:S01]  /*16a0*/  @P4 FMUL.FTZ R117, R165, R116 ;  /* 0x00000074a5754220 */ /* 0x000fe20000410000 */
[----:B------:R-:W-:-:S03]  /*16b0*/  F2FP.F16.F32.PACK_AB R118, RZ, R118 ;  /* 0x00000076ff76723e */ /* 0x000fc600000000ff */
[----:B------:R-:W-:Y:S01]  /*16c0*/  FADD.FTZ R84, R84, R117 ;  /* 0x0000007554547221 */ /* 0x000fe20000010000 */
[----:B------:R-:W-:-:S07]  /*16d0*/  PRMT R108, R118, 0x7610, R108 ;  /* 0x00007610766c7816 */ /* 0x000fce000000006c */
.L_x_7119:
[----:B------:R-:W-:Y:S05]  /*16e0*/  BSYNC B1 ;  /* 0x0000000000017941 */ /* 0x000fea0003800000 */
.L_x_7118:
        /* <DEDUP_REMOVED lines=11> */
.L_x_7121:
[----:B------:R-:W-:Y:S05]  /*17a0*/  BSYNC B1 ;  /* 0x0000000000017941 */ /* 0x000fea0003800000 */
.L_x_7120:
        /* <DEDUP_REMOVED lines=10> */
[----:B------:R-:W-:-:S03]  /*1850*/  HFMA2.MMA R164, -RZ, RZ, 0, 0 ;  /* 0x00000000ffa47435 */ /* 0x000fc600000001ff */
        /* <DEDUP_REMOVED lines=8> */
.L_x_7123:
[----:B------:R-:W-:Y:S05]  /*18e0*/  BSYNC B1 ;  /* 0x0000000000017941 */ /* 0x000fea0003800000 */
.L_x_7122:
        /* <DEDUP_REMOVED lines=12> */
.L_x_7125:
[----:B------:R-:W-:Y:S05]  /*19b0*/  BSYNC B1 ;  /* 0x0000000000017941 */ /* 0x000fea0003800000 */
.L_x_7124:
[----:B------:R-:W-:Y:S04]  /*19c0*/  BSSY B1, `(.L_x_7126) ;  /* 0x000000d000017945 */ /* 0x000fe80003800000 */
[----:B------:R-:W-:Y:S05]  /*19d0*/  @!P6 BRA `(.L_x_7127) ;  /* 0x00000000002ce947 */ /* 0x000fea0003800000 */
        /* <DEDUP_REMOVED lines=11> */
.L_x_7127:
[----:B------:R-:W-:Y:S05]  /*1a90*/  BSYNC B1 ;  /* 0x0000000000017941 */ /* 0x000fea0003800000 */
.L_x_7126:
        /* <DEDUP_REMOVED lines=12> */
.L_x_7129:
[----:B------:R-:W-:Y:S05]  /*1b60*/  BSYNC B1 ;  /* 0x0000000000017941 */ /* 0x000fea0003800000 */
.L_x_7128:
[----:B------:R-:W-:Y:S04]  /*1b70*/  BSSY B1, `(.L_x_7130) ;  /* 0x000000d000017945 */ /* 0x000fe80003800000 */
[----:B------:R-:W-:Y:S05]  /*1b80*/  @!P6 BRA `(.L_x_7131) ;  /* 0x00000000002ce947 */ /* 0x000fea0003800000 */
        /* <DEDUP_REMOVED lines=11> */
.L_x_7131:
[----:B------:R-:W-:Y:S05]  /*1c40*/  BSYNC B1 ;  /* 0x0000000000017941 */ /* 0x000fea0003800000 */
.L_x_7130:
        /* <DEDUP_REMOVED lines=25> */
.L_x_7133:
[----:B------:R-:W-:Y:S05]  /*1de0*/  BSYNC B1 ;  /* 0x0000000000017941 */ /* 0x000fea0003800000 */
.L_x_7132:
        /* <DEDUP_REMOVED lines=13> */
.L_x_7135:
[----:B------:R-:W-:Y:S05]  /*1ec0*/  BSYNC B1 ;  /* 0x0000000000017941 */ /* 0x000fea0003800000 */
.L_x_7134:
        /* <DEDUP_REMOVED lines=10> */
.L_x_7137:
[----:B------:R-:W-:Y:S05]  /*1f70*/  BSYNC B1 ;  /* 0x0000000000017941 */ /* 0x000fea0003800000 */
.L_x_7136:
[----:B------:R-:W-:Y:S04]  /*1f80*/  BSSY B1, `(.L_x_7138) ;  /* 0x000000d000017945 */ /* 0x000fe80003800000 */
[----:B------:R-:W-:Y:S05]  /*1f90*/  @!P6 BRA `(.L_x_7139) ;  /* 0x00000000002ce947 */ /* 0x000fea0003800000 */
[----:B------:R-:W-:Y:S01]  /*1fa0*/  LOP3.LUT P0, RZ, R127, 0xff00, RZ, 0xc0, !PT ;  /* 0x0000ff007fff7812 */ /* 0x000fe2000780c0ff */
[----:B------:R-:W-:-:S04]  /*1fb0*/  FMUL.FTZ R116, R168, UR9 ;  /* 0x00000009a8747c20 */ /* 0x000fc80008410000 */
[----:B------:R-:W-:Y:S01]  /*1fc0*/  FMUL.FTZ R169, R116, UR8 ;  /* 0x0000000874a97c20 */ /* 0x000fe20008410000 */
[----:B------:R-:W-:-:S03]  /*1fd0*/  HFMA2.MMA R116, -RZ, RZ, 0, 0 ;  /* 0x00000000ff747435 */ /* 0x000fc600000001ff */
[----:B------:R-:W-:-:S04]  /*1fe0*/  FMUL.FTZ R119, R29, R169 ;  /* 0x000000a91d777220 */ /* 0x000fc80000410000 */
[----:B-----5:R-:W-:Y:S01]  /*1ff0*/  @P0 HADD2.F32 R118, -RZ, R102.H1_H1 ;  /* 0x30000066ff760230 */ /* 0x020fe20000004100 */
[----:B------:R-:W-:-:S04]  /*2000*/  FSEL R119, R119, RZ, P0 ;  /* 0x000000ff77777208 */ /* 0x000fc80000000000 */
[----:B------:R-:W-:Y:S01]  /*2010*/  @P0 FMUL.FTZ R116, R169, R118 ;  /* 0x00000076a9740220 */ /* 0x000fe20000410000 */
[----:B------:R-:W-:-:S03]  /*2020*/  F2FP.F16.F32.PACK_AB R119, RZ, R119 ;  /* 0x00000077ff77723e */ /* 0x000fc600000000ff */
[----:B------:R-:W-:Y:S01]  /*2030*/  FADD.FTZ R89, R89, R116 ;  /* 0x0000007459597221 */ /* 0x000fe20000010000 */
[----:B------:R-:W-:-:S07]  /*2040*/  PRMT R110, R110, 0x5410, R119 ;  /* 0x000054106e6e7816 */ /* 0x000fce0000000077 */
.L_x_7139:
[----:B------:R-:W-:Y:S05]  /*2050*/  BSYNC B1 ;  /* 0x0000000000017941 */ /* 0x000fea0003800000 */
.L_x_7138:
        /* <DEDUP_REMOVED lines=10> */
.L_x_7141:
[----:B------:R-:W-:Y:S05]  /*2100*/  BSYNC B1 ;  /* 0x0000000000017941 */ /* 0x000fea0003800000 */
.L_x_7140:
        /* <DEDUP_REMOVED lines=13> */
.L_x_7143:
[----:B------:R-:W-:Y:S05]  /*21e0*/  BSYNC B1 ;  /* 0x0000000000017941 */ /* 0x000fea0003800000 */
.L_x_7142:
        /* <DEDUP_REMOVED lines=10> */
.L_x_7145:
[----:B------:R-:W-:Y:S05]  /*2290*/  BSYNC B1 ;  /* 0x0000000000017941 */ /* 0x000fea0003800000 */
.L_x_7144:
        /* <DEDUP_REMOVED lines=13> */
.L_x_7147:
[----:B------:R-:W-:Y:S05]  /*2370*/  BSYNC B1 ;  /* 0x0000000000017941 */ /* 0x000fea0003800000 */
.L_x_7146:
[----:B------:R-:W-:Y:S01]  /*2380*/  SEL R116, R117, R112, P3 ;  /* 0x0000007075747207 */ /* 0x000fe20001800000 */
[----:B0-----:R-:W-:Y:S01]  /*2390*/  @P6 IMAD.WIDE.U32 R164, R163, 0x10, R164 ;  /* 0x00000010a3a46825 */ /* 0x001fe200078e00a4 */
[----:B------:R-:W-:Y:S01]  /*23a0*/  SEL R117, R168, R113, P3 ;  /* 0x00000071a8757207 */ /* 0x000fe20001800000 */
[----:B------:R-:W-:Y:S01]  /*23b0*/  BSSY B1, `(.L_x_7148) ;  /* 0x0000011000017945 */ /* 0x000fe20003800000 */
[----:B------:R-:W-:Y:S02]  /*23c0*/  SEL R118, R125, R114, P3 ;  /* 0x000000727d767207 */ /* 0x000fe40001800000 */
        /* <DEDUP_REMOVED lines=9> */
[----:B------:R-:W-:Y:S02]  /*2460*/  @!P5 FSEL R126, R9, RZ, P1 ;  /* 0x000000ff097ed208 */ /* 0x000fe40000800000 */
[----:B------:R-:W-:Y:S01]  /*2470*/  IADD3 R163, R163, 0x20, RZ ;  /* 0x00000020a3a37810 */ /* 0x000fe20007ffe0ff */
[----:B------:R-:W-:Y:S06]  /*2480*/  @!P6 BRA `(.L_x_7149) ;  /* 0x00000000000ce947 */ /* 0x000fec0003800000 */
[----:B-----5:R-:W1:Y:S02]  /*2490*/  LDC.64 R100, c[0x0][0x220] ;  /* 0x00008800ff647b82 */ /* 0x020e640000000a00 */
[----:B-1----:R-:W-:-:S06]  /*24a0*/  IMAD.WIDE.U32 R100, R163, 0x10, R100 ;  /* 0x00000010a3647825 */ /* 0x002fcc00078e0064 */
[----:B------:R-:W5:Y:S02]  /*24b0*/  LDG.E.128 R100, desc[UR4][R100.64] ;  /* 0x0000000464647981 */ /* 0x000f64000c1e1d00 */
.L_x_7149:
[----:B------:R-:W-:Y:S05]  /*24c0*/  BSYNC B1 ;  /* 0x0000000000017941 */ /* 0x000fea0003800000 */
.L_x_7148:
        /* <DEDUP_REMOVED lines=10> */
.L_x_7151:
[----:B------:R-:W-:Y:S05]  /*2570*/  BSYNC B1 ;  /* 0x0000000000017941 */ /* 0x000fea0003800000 */
.L_x_7150:
[----:B------:R-:W-:Y:S04]  /*2580*/  BSSY B1, `(.L_x_7152) ;  /* 0x000000d000017945 */ /* 0x000fe80003800000 */
[----:B------:R-:W-:Y:S05]  /*2590*/  @!P6 BRA `(.L_x_7153) ;  /* 0x00000000002ce947 */ /* 0x000fea0003800000 */
[----:B------:R-:W-:Y:S01]  /*25a0*/  LOP3.LUT P1, RZ, R172, 0xff, RZ, 0xc0, !PT ;  /* 0x000000ffacff7812 */ /* 0x000fe2000782c0ff */
[----:B0-----:R-:W-:Y:S01]  /*25b0*/  FMUL.FTZ R116, R125, UR9 ;  /* 0x000000097d747c20 */ /* 0x001fe20008410000 */
        /* <DEDUP_REMOVED lines=9> */
.L_x_7153:
[----:B------:R-:W-:Y:S05]  /*2650*/  BSYNC B1 ;  /* 0x0000000000017941 */ /* 0x000fea0003800000 */
.L_x_7152:
        /* <DEDUP_REMOVED lines=10> */
.L_x_7155:
[----:B------:R-:W-:Y:S05]  /*2700*/  BSYNC B1 ;  /* 0x0000000000017941 */ /* 0x000fea0003800000 */
.L_x_7154:
        /* <DEDUP_REMOVED lines=23> */
.L_x_7157:
[----:B------:R-:W-:Y:S05]  /*2880*/  BSYNC B1 ;  /* 0x0000000000017941 */ /* 0x000fea0003800000 */
.L_x_7156:
        /* <DEDUP_REMOVED lines=19> */
.L_x_7159:
[----:B------:R-:W-:Y:S05]  /*29c0*/  BSYNC B1 ;  /* 0x0000000000017941 */ /* 0x000fea0003800000 */
.L_x_7158:
        /* <DEDUP_REMOVED lines=13> */
.L_x_7161:
[----:B------:R-:W-:Y:S05]  /*2aa0*/  BSYNC B1 ;  /* 0x0000000000017941 */ /* 0x000fea0003800000 */
.L_x_7160:
        /* <DEDUP_REMOVED lines=10> */
.L_x_7163:
[----:B------:R-:W-:Y:S05]  /*2b50*/  BSYNC B1 ;  /* 0x0000000000017941 */ /* 0x000fea0003800000 */
.L_x_7162:
        /* <DEDUP_REMOVED lines=13> */
.L_x_7165:
[----:B------:R-:W-:Y:S05]  /*2c30*/  BSYNC B1 ;  /* 0x0000000000017941 */ /* 0x000fea0003800000 */
.L_x_7164:
        /* <DEDUP_REMOVED lines=10> */
.L_x_7167:
[----:B------:R-:W-:Y:S05]  /*2ce0*/  BSYNC B1 ;  /* 0x0000000000017941 */ /* 0x000fea0003800000 */
.L_x_7166:
        /* <DEDUP_REMOVED lines=13> */
.L_x_7169:
[----:B------:R-:W-:Y:S05]  /*2dc0*/  BSYNC B1 ;  /* 0x0000000000017941 */ /* 0x000fea0003800000 */
.L_x_7168:
        /* <DEDUP_REMOVED lines=10> */
.L_x_7171:
[----:B------:R-:W-:Y:S05]  /*2e70*/  BSYNC B1 ;  /* 0x0000000000017941 */ /* 0x000fea0003800000 */
.L_x_7170:
        /* <DEDUP_REMOVED lines=13> */
.L_x_7173:
[----:B------:R-:W-:Y:S05]  /*2f50*/  BSYNC B1 ;  /* 0x0000000000017941 */ /* 0x000fea0003800000 */
.L_x_7172:
        /* <DEDUP_REMOVED lines=10> */
.L_x_7175:
[----:B------:R-:W-:Y:S05]  /*3000*/  BSYNC B1 ;  /* 0x0000000000017941 */ /* 0x000fea0003800000 */
.L_x_7174:
        /* <DEDUP_REMOVED lines=13> */
.L_x_7177:
[----:B------:R-:W-:Y:S05]  /*30e0*/  BSYNC B1 ;  /* 0x0000000000017941 */ /* 0x000fea0003800000 */
.L_x_7176:
        /* <DEDUP_REMOVED lines=10> */
.L_x_7179:
[----:B------:R-:W-:Y:S05]  /*3190*/  BSYNC B1 ;  /* 0x0000000000017941 */ /* 0x000fea0003800000 */
.L_x_7178:
        /* <DEDUP_REMOVED lines=19> */
.L_x_7181:
[----:B------:R-:W-:Y:S05]  /*32d0*/  BSYNC B1 ;  /* 0x0000000000017941 */ /* 0x000fea0003800000 */
.L_x_7180:
        /* <DEDUP_REMOVED lines=11> */
.L_x_7111:
[----:B------:R-:W-:Y:S05]  /*3390*/  BSYNC B0 ;  /* 0x0000000000007941 */ /* 0x000fea0003800000 */
.L_x_7109:
        /* <DEDUP_REMOVED lines=153> */
.L_x_7115:
        /* <DEDUP_REMOVED lines=8> */
.L_x_7184:
[----:B------:R-:W-:Y:S05]  /*3db0*/  BSYNC B1 ;  /* 0x0000000000017941 */ /* 0x000fea0003800000 */
.L_x_7183:
        /* <DEDUP_REMOVED lines=8> */
.L_x_7185:
[----:B------:R-:W-:Y:S01]  /*3e40*/  FADD.FTZ R116, R116, R163 ;  /* 0x000000a374747221 */ /* 0x000fe20000010000 */
[----:B------:R-:W-:-:S04]  /*3e50*/  HFMA2.MMA R173, -RZ, RZ, 0, 1.1920928955078125e-07 ;  /* 0x00000002ffad7435 */ /* 0x000fc800000001ff */
[----:B------:R-:W-:Y:S02]  /*3e60*/  MOV R171, R116 ;  /* 0x0000007400ab7202 */ /* 0x000fe40000000f00 */
[----:B------:R-:W-:-:S07]  /*3e70*/  MOV R117, R169 ;  /* 0x000000a900757202 */ /* 0x000fce0000000f00 */
[----:B------:R-:W-:Y:S05]  /*3e80*/  WARPSYNC.COLLECTIVE R170, `(.L_x_7186) ;  /* 0x00000000aa087348 */ /* 0x000fea0003c00000 */
[----:B------:R0:W1:Y:S02]  /*3e90*/  SHFL.BFLY P0, R169, R171, R173, R174 ;  /* 0x0c0000adaba97389 */ /* 0x00006400000000ae */
[----:B01----:R-:W-:Y:S01]  /*3ea0*/  ENDCOLLECTIVE ;  /* 0x000000000000791b */ /* 0x003fe20003800000 */
.L_x_7186:
[----:B------:R-:W-:-:S05]  /*3eb0*/  FADD.FTZ R117, R117, R164 ;  /* 0x000000a475757221 */ /* 0x000fca0000010000 */
[----:B------:R-:W-:Y:S02]  /*3ec0*/  MOV R171, R117 ;  /* 0x0000007500ab7202 */ /* 0x000fe40000000f00 */
[----:B------:R-:W-:-:S07]  /*3ed0*/  MOV R119, R169 ;  /* 0x000000a900777202 */ /* 0x000fce0000000f00 */
[----:B------:R-:W-:Y:S05]  /*3ee0*/  WARPSYNC.COLLECTIVE R170, `(.L_x_7187) ;  /* 0x00000000aa087348 */ /* 0x000fea0003c00000 */
[----:B------:R0:W1:Y:S02]  /*3ef0*/  SHFL.BFLY P0, R169, R171, R173, R174 ;  /* 0x0c0000adaba97389 */ /* 0x00006400000000ae */
[----:B01----:R-:W-:Y:S01]  /*3f00*/  ENDCOLLECTIVE ;  /* 0x000000000000791b */ /* 0x003fe20003800000 */
.L_x_7187:
[----:B------:R-:W-:Y:S01]  /*3f10*/  FADD.FTZ R119, R116, R119 ;  /* 0x0000007774777221 */ /* 0x000fe20000010000 */
[----:B------:R-:W-:-:S04]  /*3f20*/  HFMA2.MMA R173, -RZ, RZ, 0, 2.384185791015625e-07 ;  /* 0x00000004ffad7435 */ /* 0x000fc800000001ff */
[----:B------:R-:W-:Y:S02]  /*3f30*/  MOV R171, R119 ;  /* 0x0000007700ab7202 */ /* 0x000fe40000000f00 */
[----:B------:R-:W-:-:S07]  /*3f40*/  MOV R118, R169 ;  /* 0x000000a900767202 */ /* 0x000fce0000000f00 */
[----:B------:R-:W-:Y:S05]  /*3f50*/  WARPSYNC.COLLECTIVE R170, `(.L_x_7188) ;  /* 0x00000000aa087348 */ /* 0x000fea0003c00000 */
[----:B------:R0:W1:Y:S02]  /*3f60*/  SHFL.BFLY P0, R169, R171, R173, R174 ;  /* 0x0c0000adaba97389 */ /* 0x00006400000000ae */
[----:B01----:R-:W-:Y:S01]  /*3f70*/  ENDCOLLECTIVE ;  /* 0x000000000000791b */ /* 0x003fe20003800000 */
.L_x_7188:
[----:B------:R-:W-:-:S05]  /*3f80*/  FADD.FTZ R118, R117, R118 ;  /* 0x0000007675767221 */ /* 0x000fca0000010000 */
[----:B------:R-:W-:Y:S02]  /*3f90*/  MOV R171, R118 ;  /* 0x0000007600ab7202 */ /* 0x000fe40000000f00 */
[----:B------:R-:W-:-:S07]  /*3fa0*/  MOV R166, R169 ;  /* 0x000000a900a67202 */ /* 0x000fce0000000f00 */
[----:B------:R-:W-:Y:S05]  /*3fb0*/  WARPSYNC.COLLECTIVE R170, `(.L_x_7189) ;  /* 0x00000000aa087348 */ /* 0x000fea0003c00000 */
[----:B------:R0:W1:Y:S02]  /*3fc0*/  SHFL.BFLY P0, R169, R171, R173, R174 ;  /* 0x0c0000adaba97389 */ /* 0x00006400000000ae */
[----:B01----:R-:W-:Y:S01]  /*3fd0*/  ENDCOLLECTIVE ;  /* 0x000000000000791b */ /* 0x003fe20003800000 */
.L_x_7189:
[----:B------:R-:W-:Y:S01]  /*3fe0*/  FADD.FTZ R166, R119, R166 ;  /* 0x000000a677a67221 */ /* 0x000fe20000010000 */
[----:B------:R-:W-:-:S04]  /*3ff0*/  HFMA2.MMA R173, -RZ, RZ, 0, 4.76837158203125e-07 ;  /* 0x00000008ffad7435 */ /* 0x000fc800000001ff */
[----:B------:R-:W-:Y:S02]  /*4000*/  MOV R171, R166 ;  /* 0x000000a600ab7202 */ /* 0x000fe40000000f00 */
[----:B------:R-:W-:-:S07]  /*4010*/  MOV R165, R169 ;  /* 0x000000a900a57202 */ /* 0x000fce0000000f00 */
[----:B------:R-:W-:Y:S05]  /*4020*/  WARPSYNC.COLLECTIVE R170, `(.L_x_7190) ;  /* 0x00000000aa087348 */ /* 0x000fea0003c00000 */
[----:B------:R0:W1:Y:S02]  /*4030*/  SHFL.BFLY P0, R169, R171, R173, R174 ;  /* 0x0c0000adaba97389 */ /* 0x00006400000000ae */
[----:B01----:R-:W-:Y:S01]  /*4040*/  ENDCOLLECTIVE ;  /* 0x000000000000791b */ /* 0x003fe20003800000 */
.L_x_7190:
[----:B------:R-:W-:-:S05]  /*4050*/  FADD.FTZ R165, R118, R165 ;  /* 0x000000a576a57221 */ /* 0x000fca0000010000 */
[----:B------:R-:W-:Y:S02]  /*4060*/  MOV R171, R165 ;  /* 0x000000a500ab7202 */ /* 0x000fe40000000f00 */
[----:B------:R-:W-:-:S07]  /*4070*/  MOV R163, R169 ;  /* 0x000000a900a37202 */ /* 0x000fce0000000f00 */
[----:B------:R-:W-:Y:S05]  /*4080*/  WARPSYNC.COLLECTIVE R170, `(.L_x_7191) ;  /* 0x00000000aa087348 */ /* 0x000fea0003c00000 */
[----:B------:R0:W1:Y:S02]  /*4090*/  SHFL.BFLY P0, R169, R171, R173, R174 ;  /* 0x0c0000adaba97389 */ /* 0x00006400000000ae */
[----:B01----:R-:W-:Y:S01]  /*40a0*/  ENDCOLLECTIVE ;  /* 0x000000000000791b */ /* 0x003fe20003800000 */
.L_x_7191:
[----:B------:R-:W-:Y:S01]  /*40b0*/  FADD.FTZ R167, R166, R163 ;  /* 0x000000a3a6a77221 */ /* 0x000fe20000010000 */
[----:B------:R-:W-:-:S04]  /*40c0*/  HFMA2.MMA R173, -RZ, RZ, 0, 9.5367431640625e-07 ;  /* 0x00000010ffad7435 */ /* 0x000fc800000001ff */
[----:B------:R-:W-:Y:S02]  /*40d0*/  MOV R171, R167 ;  /* 0x000000a700ab7202 */ /* 0x000fe40000000f00 */
[----:B------:R-:W-:-:S07]  /*40e0*/  MOV R164, R169 ;  /* 0x000000a900a47202 */ /* 0x000fce0000000f00 */
[----:B------:R-:W-:Y:S05]  /*40f0*/  WARPSYNC.COLLECTIVE R170, `(.L_x_7192) ;  /* 0x00000000aa087348 */ /* 0x000fea0003c00000 */
[----:B------:R0:W1:Y:S02]  /*4100*/  SHFL.BFLY P0, R169, R171, R173, R174 ;  /* 0x0c0000adaba97389 */ /* 0x00006400000000ae */
[----:B01----:R-:W-:Y:S01]  /*4110*/  ENDCOLLECTIVE ;  /* 0x000000000000791b */ /* 0x003fe20003800000 */
.L_x_7192:
[----:B------:R-:W-:-:S05]  /*4120*/  FADD.FTZ R164, R165, R164 ;  /* 0x000000a4a5a47221 */ /* 0x000fca0000010000 */
[----:B------:R-:W-:Y:S02]  /*4130*/  MOV R171, R164 ;  /* 0x000000a400ab7202 */ /* 0x000fe40000000f00 */
[----:B------:R-:W-:-:S07]  /*4140*/  MOV R168, R169 ;  /* 0x000000a900a87202 */ /* 0x000fce0000000f00 */
[----:B------:R-:W-:Y:S05]  /*4150*/  WARPSYNC.COLLECTIVE R170, `(.L_x_7193) ;  /* 0x00000000aa087348 */ /* 0x000fea0003c00000 */
[----:B------:R0:W1:Y:S02]  /*4160*/  SHFL.BFLY P0, R169, R171, R173, R174 ;  /* 0x0c0000adaba97389 */ /* 0x00006400000000ae */
[----:B01----:R-:W-:Y:S01]  /*4170*/  ENDCOLLECTIVE ;  /* 0x000000000000791b */ /* 0x003fe20003800000 */
.L_x_7193:
[----:B------:R-:W-:Y:S05]  /*4180*/  BRA `(.L_x_7194) ;  /* 0xffffffd000947947 */ /* 0x000fea000383ffff */
.L_x_7195:
        /* <DEDUP_REMOVED lines=15> */
.L_x_9231:


//--------------------- .text._ZN10layer_norm13ln_bwd_kernelINS_13Kernel_traitsI6__halfffffjLj512ELj1ELj4ELj1ELj16ENS_18Kernel_traits_baseILj512ES2_ffffjLj128EEEEELb0ELb0ELb0ELb0EEEvNS_9BwdParamsE --------------------------
	.section	.text._ZN10layer_norm13ln_bwd_kernelINS_13Kernel_traitsI6__halfffffjLj512ELj1ELj4ELj1ELj16ENS_18Kernel_traits_baseILj512ES2_ffffjLj128EEEEELb0ELb0ELb0ELb0EEEvNS_9BwdParamsE,"ax",@progbits
	.align	128
        .global         _ZN10layer_norm13ln_bwd_kernelINS_13Kernel_traitsI6__halfffffjLj512ELj1ELj4ELj1ELj16ENS_18Kernel_traits_baseILj512ES2_ffffjLj128EEEEELb0ELb0ELb0ELb0EEEvNS_9BwdParamsE
        .type           _ZN10layer_norm13ln_bwd_kernelINS_13Kernel_traitsI6__halfffffjLj512ELj1ELj4ELj1ELj16ENS_18Kernel_traits_baseILj512ES2_ffffjLj128EEEEELb0ELb0ELb0ELb0EEEvNS_9BwdParamsE,@function
        .size           _ZN10layer_norm13ln_bwd_kernelINS_13Kernel_traitsI6__halfffffjLj512ELj1ELj4ELj1ELj16ENS_18Kernel_traits_baseILj512ES2_ffffjLj128EEEEELb0ELb0ELb0ELb0EEEvNS_9BwdParamsE,(.L_x_9232 - _ZN10layer_norm13ln_bwd_kernelINS_13Kernel_traitsI6__halfffffjLj512ELj1ELj4ELj1ELj16ENS_18Kernel_traits_baseILj512ES2_ffffjLj128EEEEELb0ELb0ELb0ELb0EEEvNS_9BwdParamsE)
        .other          _ZN10layer_norm13ln_bwd_kernelINS_13Kernel_traitsI6__halfffffjLj512ELj1ELj4ELj1ELj16ENS_18Kernel_traits_baseILj512ES2_ffffjLj128EEEEELb0ELb0ELb0ELb0EEEvNS_9BwdParamsE,@"STO_CUDA_ENTRY STV_DEFAULT"
_ZN10layer_norm13ln_bwd_kernelINS_13Kernel_traitsI6__halfffffjLj512ELj1ELj4ELj1ELj16ENS_18Kernel_traits_baseILj512ES2_ffffjLj128EEEEELb0ELb0ELb0ELb0EEEvNS_9BwdParamsE:
.text._ZN10layer_norm13ln_bwd_kernelINS_13Kernel_traitsI6__halfffffjLj512ELj1ELj4ELj1ELj16ENS_18Kernel_traits_baseILj512ES2_ffffjLj128EEEEELb0ELb0ELb0ELb0EEEvNS_9BwdParamsE:
        /* <DEDUP_REMOVED lines=18> */
[----:B------:R-:W-:-:S02]  /*0120*/  ISETP.GE.U32.AND P2, PT, R0, 0x60, PT ;  /* 0x000000600000780c */ /* 0x000fc40003f46070 */
[C---:B------:R-:W-:Y:S02]  /*0130*/  LOP3.LUT P3, RZ, R0.reuse, 0xffffffe0, RZ, 0xc0, !PT ;  /* 0xffffffe000ff7812 */ /* 0x040fe4000786c0ff */
[----:B------:R-:W-:-:S07]  /*0140*/  ISETP.GE.U32.AND P4, PT, R0, 0x80, PT ;  /* 0x000000800000780c */ /* 0x000fce0003f86070 */
[----:B------:R-:W0:Y:S04]  /*0150*/  @P1 LDC.64 R4, c[0x0][0x260] ;  /* 0x00009800ff041b82 */ /* 0x000e280000000a00 */
[----:B------:R-:W-:-:S04]  /*0160*/  @P3 LOP3.LUT R19, R18, 0x20, RZ, 0xfc, !PT ;  /* 0x0000002012133812 */ /* 0x000fc800078efcff */
[----:B------:R-:W1:Y:S08]  /*0170*/  @P2 LDC.64 R10, c[0x0][0x260] ;  /* 0x00009800ff0a2b82 */ /* 0x000e700000000a00 */
[----:B------:R-:W2:Y:S08]  /*0180*/  @P4 LDC.64 R16, c[0x0][0x260] ;  /* 0x00009800ff104b82 */ /* 0x000eb00000000a00 */
[----:B------:R-:W3:Y:S01]  /*0190*/  @P3 LDC.64 R2, c[0x0][0x260] ;  /* 0x00009800ff023b82 */ /* 0x000ee20000000a00 */
[C---:B0-----:R-:W-:Y:S01]  /*01a0*/  @P1 IMAD.WIDE.U32 R4, R19.reuse, 0x8, R4 ;  /* 0x0000000813041825 */ /* 0x041fe200078e0004 */
[----:B------:R-:W-:-:S04]  /*01b0*/  @P1 IADD3 R19, R19, 0x20, RZ ;  /* 0x0000002013131810 */ /* 0x000fc80007ffe0ff */
[----:B------:R0:W5:Y:S01]  /*01c0*/  @P1 LDG.E.64 R6, desc[UR4][R4.64] ;  /* 0x0000000404061981 */ /* 0x000162000c1e1b00 */
[C---:B-1----:R-:W-:Y:S01]  /*01d0*/  @P2 IMAD.WIDE.U32 R14, R19.reuse, 0x8, R10 ;  /* 0x00000008130e2825 */ /* 0x042fe200078e000a */
[----:B------:R-:W-:-:S04]  /*01e0*/  @P2 IADD3 R19, R19, 0x20, RZ ;  /* 0x0000002013132810 */ /* 0x000fc80007ffe0ff */
[----:B------:R0:W5:Y:S01]  /*01f0*/  @P2 LDG.E.64 R8, desc[UR4][R14.64] ;  /* 0x000000040e082981 */ /* 0x000162000c1e1b00 */
[----:B--2---:R-:W-:-:S05]  /*0200*/  @P4 IMAD.WIDE.U32 R10, R19, 0x8, R16 ;  /* 0x00000008130a4825 */ /* 0x004fca00078e0010 */
[----:B------:R0:W5:Y:S01]  /*0210*/  @P4 LDG.E.64 R12, desc[UR4][R10.64] ;  /* 0x000000040a0c4981 */ /* 0x000162000c1e1b00 */
[----:B---3--:R-:W-:-:S05]  /*0220*/  @P3 IMAD.WIDE.U32 R2, R18, 0x8, R2 ;  /* 0x0000000812023825 */ /* 0x008fca00078e0002 */
[----:B------:R0:W5:Y:S01]  /*0230*/  @P3 LDG.E.64 R22, desc[UR4][R2.64] ;  /* 0x0000000402163981 */ /* 0x000162000c1e1b00 */
        /* <DEDUP_REMOVED lines=23> */
[----:B-----5:R-:W-:Y:S01]  /*03b0*/  MOV R15, R6 ;  /* 0x00000006000f7202 */ /* 0x020fe20000000f00 */
[----:B------:R-:W-:Y:S01]  /*03c0*/  HFMA2.MMA R25, -RZ, RZ, 0, 0 ;  /* 0x00000000ff197435 */ /* 0x000fe200000001ff */
[----:B------:R-:W-:Y:S01]  /*03d0*/  ISETP.NE.U32.AND P5, PT, RZ, UR6, PT ;  /* 0x00000006ff007c0c */ /* 0x000fe2000bfa5070 */
[----:B------:R-:W-:Y:S01]  /*03e0*/  ULDC.U8 UR6, c[0x0][0x2a0] ;  /* 0x0000a80000067ab9 */ /* 0x000fe20000000000 */
[--C-:B------:R-:W-:Y:S01]  /*03f0*/  SHF.R.U64 R16, R6, 0x10, R7.reuse ;  /* 0x0000001006107819 */ /* 0x100fe20000001207 */
[----:B------:R-:W-:Y:S01]  /*0400*/  HADD2.F32 R81, -RZ, R22.H0_H0 ;  /* 0x20000016ff517230 */ /* 0x000fe20000004100 */
[----:B------:R-:W-:Y:S01]  /*0410*/  MOV R2, R7 ;  /* 0x0000000700027202 */ /* 0x000fe20000000f00 */
[----:B------:R-:W-:Y:S01]  /*0420*/  HADD2.F32 R19, -RZ, R23.H0_H0 ;  /* 0x20000017ff137230 */ /* 0x000fe20000004100 */
[----:B------:R-:W-:Y:S01]  /*0430*/  SHF.R.U32.HI R14, RZ, 0x10, R7 ;  /* 0x00000010ff0e7819 */ /* 0x000fe20000011607 */
[----:B------:R-:W-:Y:S01]  /*0440*/  HADD2.F32 R15, -RZ, R15.H0_H0 ;  /* 0x2000000fff0f7230 */ /* 0x000fe20000004100 */
[----:B------:R-:W-:Y:S01]  /*0450*/  MOV R11, R8 ;  /* 0x00000008000b7202 */ /* 0x000fe20000000f00 */
[----:B------:R-:W-:Y:S01]  /*0460*/  HADD2.F32 R16, -RZ, R16.H0_H0 ;  /* 0x20000010ff107230 */ /* 0x000fe20000004100 */
[--C-:B------:R-:W-:Y:S01]  /*0470*/  SHF.R.U64 R4, R8, 0x10, R9.reuse ;  /* 0x0000001008047819 */ /* 0x100fe20000001209 */
[----:B------:R-:W-:Y:S01]  /*0480*/  HADD2.F32 R14, -RZ, R14.H0_H0 ;  /* 0x2000000eff0e7230 */ /* 0x000fe20000004100 */
[----:B------:R-:W-:Y:S01]  /*0490*/  MOV R3, R9 ;  /* 0x0000000900037202 */ /* 0x000fe20000000f00 */
[----:B------:R-:W-:Y:S01]  /*04a0*/  HADD2.F32 R11, -RZ, R11.H0_H0 ;  /* 0x2000000bff0b7230 */ /* 0x000fe20000004100 */
[----:B------:R-:W-:-:S02]  /*04b0*/  SHF.R.U32.HI R10, RZ, 0x10, R9 ;  /* 0x00000010ff0a7819 */ /* 0x000fc40000011609 */
[----:B------:R-:W-:Y:S01]  /*04c0*/  MOV R7, R12 ;  /* 0x0000000c00077202 */ /* 0x000fe20000000f00 */
[----:B------:R-:W-:Y:S01]  /*04d0*/  HADD2.F32 R9, -RZ, R3.H0_H0 ;  /* 0x20000003ff097230 */ /* 0x000fe20000004100 */
[--C-:B------:R-:W-:Y:S01]  /*04e0*/  SHF.R.U64 R8, R12, 0x10, R13.reuse ;  /* 0x000000100c087819 */ /* 0x100fe2000000120d */
[----:B------:R-:W-:Y:S01]  /*04f0*/  HADD2.F32 R12, -RZ, R4.H0_H0 ;  /* 0x20000004ff0c7230 */ /* 0x000fe20000004100 */
[----:B------:R-:W-:Y:S01]  /*0500*/  MOV R5, R13 ;  /* 0x0000000d00057202 */ /* 0x000fe20000000f00 */
[----:B------:R-:W-:Y:S01]  /*0510*/  HADD2.F32 R10, -RZ, R10.H0_H0 ;  /* 0x2000000aff0a7230 */ /* 0x000fe20000004100 */
[----:B------:R-:W-:Y:S01]  /*0520*/  SHF.R.U32.HI R6, RZ, 0x10, R13 ;  /* 0x00000010ff067819 */ /* 0x000fe2000001160d */
[----:B------:R-:W-:Y:S01]  /*0530*/  HADD2.F32 R13, -RZ, R2.H0_H0 ;  /* 0x20000002ff0d7230 */ /* 0x000fe20000004100 */
[--C-:B------:R-:W-:Y:S01]  /*0540*/  SHF.R.U64 R21, R22, 0x10, R23.reuse ;  /* 0x0000001016157819 */ /* 0x100fe20000001217 */
[----:B------:R-:W-:Y:S01]  /*0550*/  HADD2.F32 R7, -RZ, R7.H0_H0 ;  /* 0x20000007ff077230 */ /* 0x000fe20000004100 */
[----:B------:R-:W-:Y:S01]  /*0560*/  SHF.R.U32.HI R20, RZ, 0x10, R23 ;  /* 0x00000010ff147819 */ /* 0x000fe20000011617 */
[----:B------:R-:W-:Y:S01]  /*0570*/  HADD2.F32 R8, -RZ, R8.H0_H0 ;  /* 0x20000008ff087230 */ /* 0x000fe20000004100 */
[----:B------:R-:W-:Y:S01]  /*0580*/  ISETP.NE.AND P0, PT, RZ, UR6, PT ;  /* 0x00000006ff007c0c */ /* 0x000fe2000bf05270 */
[----:B------:R-:W-:Y:S01]  /*0590*/  HADD2.F32 R5, -RZ, R5.H0_H0 ;  /* 0x20000005ff057230 */ /* 0x000fe20000004100 */
[----:B------:R-:W-:Y:S01]  /*05a0*/  ISETP.NE.AND.EX P5, PT, RZ, UR7, PT, P5 ;  /* 0x00000007ff007c0c */ /* 0x000fe2000bfa5350 */
[----:B------:R-:W-:Y:S01]  /*05b0*/  HADD2.F32 R6, -RZ, R6.H0_H0 ;  /* 0x20000006ff067230 */ /* 0x000fe20000004100 */
[----:B------:R-:W-:Y:S01]  /*05c0*/  P2R R0, PR, RZ, 0x1 ;  /* 0x00000001ff007803 */ /* 0x000fe20000000000 */
[----:B------:R-:W-:-:S02]  /*05d0*/  HADD2.F32 R4, -RZ, R21.H0_H0 ;  /* 0x20000015ff047230 */ /* 0x000fc40000004100 */
[----:B------:R-:W-:-:S08]  /*05e0*/  HADD2.F32 R2, -RZ, R20.H0_H0 ;  /* 0x20000014ff027230 */ /* 0x000fd00000004100 */
.L_x_7215:
[----:B------:R-:W0:Y:S01]  /*05f0*/  @P5 LDC.64 R72, c[0x0][0x270] ;  /* 0x00009c00ff485b82 */ /* 0x000e220000000a00 */
[----:B------:R-:W-:Y:S02]  /*0600*/  SHF.R.S32.HI R74, RZ, 0x1f, R17 ;  /* 0x0000001fff4a7819 */ /* 0x000fe40000011411 */
[----:B------:R-:W-:-:S05]  /*0610*/  ISETP.NE.AND P6, PT, R0, RZ, PT ;  /* 0x000000ff0000720c */ /* 0x000fca0003fc5270 */
[----:B------:R-:W1:Y:S01]  /*0620*/  LDC.64 R76, c[0x0][0x250] ;  /* 0x00009400ff4c7b82 */ /* 0x000e620000000a00 */
[----:B0-----:R-:W-:-:S04]  /*0630*/  @P5 LEA R72, P0, R17, R72, 0x2 ;  /* 0x0000004811485211 */ /* 0x001fc800078010ff */
[----:B------:R-:W-:-:S03]  /*0640*/  @P5 LEA.HI.X R73, R17, R73, R74, 0x2, P0 ;  /* 0x0000004911495211 */ /* 0x000fc600000f144a */
[----:B------:R-:W0:Y:S01]  /*0650*/  LDC.64 R74, c[0x0][0x258] ;  /* 0x00009600ff4a7b82 */ /* 0x000e220000000a00 */
[----:B-1----:R-:W-:Y:S01]  /*0660*/  IMAD.WIDE R76, R17, 0x4, R76 ;  /* 0x00000004114c7825 */ /* 0x002fe200078e024c */
[----:B-----5:R-:W-:-:S05]  /*0670*/  MOV R82, 0x3f800000 ;  /* 0x3f80000000527802 */ /* 0x020fca0000000f00 */
[----:B------:R-:W2:Y:S04]  /*0680*/  LDG.E R76, desc[UR4][R76.64] ;  /* 0x000000044c4c7981 */ /* 0x000ea8000c1e1900 */
[----:B------:R1:W5:Y:S01]  /*0690*/  @P5 LDG.E R82, desc[UR4][R72.64] ;  /* 0x0000000448525981 */ /* 0x000362000c1e1900 */
[----:B0-----:R-:W-:-:S05]  /*06a0*/  IMAD.WIDE R74, R17, 0x4, R74 ;  /* 0x00000004114a7825 */ /* 0x001fca00078e024a */
[----:B------:R1:W5:Y:S01]  /*06b0*/  LDG.E R111, desc[UR4][R74.64] ;  /* 0x000000044a6f7981 */ /* 0x000362000c1e1900 */
[----:B------:R-:W-:Y:S01]  /*06c0*/  MOV R80, UR13 ;  /* 0x0000000d00507c02 */ /* 0x000fe20008000f00 */
[----:B------:R-:W-:Y:S01]  /*06d0*/  BSSY B1, `(.L_x_7198) ;  /* 0x0000032000017945 */ /* 0x000fe20003800000 */
[----:B------:R-:W-:Y:S02]  /*06e0*/  MOV R117, RZ ;  /* 0x000000ff00757202 */ /* 0x000fe40000000f00 */
[----:B------:R-:W-:Y:S01]  /*06f0*/  MOV R118, RZ ;  /* 0x000000ff00767202 */ /* 0x000fe20000000f00 */
[----:B------:R-:W-:-:S05]  /*0700*/  IMAD R78, R17, R80, RZ ;  /* 0x00000050114e7224 */ /* 0x000fca00078e02ff */
[----:B------:R-:W-:-:S04]  /*0710*/  SHF.R.S32.HI R79, RZ, 0x1f, R78 ;  /* 0x0000001fff4f7819 */ /* 0x000fc8000001144e */
[----:B------:R-:W-:-:S04]  /*0720*/  LEA.HI R79, R79, R78, RZ, 0x2 ;  /* 0x0000004e4f4f7211 */ /* 0x000fc800078f10ff */
[----:B------:R-:W-:-:S04]  /*0730*/  LEA.HI.SX32 R113, R79, R18, 0x1e ;  /* 0x000000124f717211 */ /* 0x000fc800078ff2ff */
[----:B------:R-:W-:Y:S02]  /*0740*/  MOV R119, R113 ;  /* 0x0000007100777202 */ /* 0x000fe40000000f00 */
[----:B--2---:R-:W-:Y:S01]  /*0750*/  FSEL R115, R76, RZ, !P6 ;  /* 0x000000ff4c737208 */ /* 0x004fe20007000000 */
[----:B-1----:R-:W-:Y:S06]  /*0760*/  @!P3 BRA `(.L_x_7199) ;  /* 0x0000000000a0b947 */ /* 0x002fec0003800000 */
[----:B------:R-:W0:Y:S01]  /*0770*/  LDC.64 R76, c[0x0][0x2b8] ;  /* 0x0000ae00ff4c7b82 */ /* 0x000e220000000a00 */
[----:B------:R-:W-:-:S04]  /*0780*/  LEA R72, P0, R113, UR10, 0x4 ;  /* 0x0000000a71487c11 */ /* 0x000fc8000f8020ff */
[----:B------:R-:W-:Y:S02]  /*0790*/  LEA.HI.X R73, R113, UR11, RZ, 0x4, P0 ;  /* 0x0000000b71497c11 */ /* 0x000fe400080f24ff */
[----:B------:R-:W-:-:S04]  /*07a0*/  ISETP.NE.U32.AND P0, PT, RZ, UR8, PT ;  /* 0x00000008ff007c0c */ /* 0x000fc8000bf05070 */
[----:B------:R-:W2:Y:S01]  /*07b0*/  LDG.E.128 R72, desc[UR4][R72.64] ;  /* 0x0000000448487981 */ /* 0x000ea2000c1e1d00 */
[----:B------:R-:W-:Y:S01]  /*07c0*/  ISETP.NE.AND.EX P0, PT, RZ, UR9, PT, P0 ;  /* 0x00000009ff007c0c */ /* 0x000fe2000bf05300 */
[----:B0-----:R-:W-:-:S12]  /*07d0*/  IMAD.WIDE.U32 R76, R113, 0x10, R76 ;  /* 0x00000010714c7825 */ /* 0x001fd800078e004c */
[----:B------:R-:W-:-:S04]  /*07e0*/  @P0 LEA R116, P6, R113, UR8, 0x4 ;  /* 0x0000000871740c11 */ /* 0x000fc8000f8c20ff */
[C---:B------:R-:W-:Y:S01]  /*07f0*/  @P0 LEA.HI.X R117, R113.reuse, UR9, RZ, 0x4, P6 ;  /* 0x0000000971750c11 */ /* 0x040fe2000b0f24ff */
[----:B------:R-:W3:Y:S04]  /*0800*/  LDG.E.128 R76, desc[UR4][R76.64] ;  /* 0x000000044c4c7981 */ /* 0x000ee8000c1e1d00 */
[----:B------:R0:W5:Y:S01]  /*0810*/  @P0 LDG.E.128 R52, desc[UR4][R116.64] ;  /* 0x0000000474340981 */ /* 0x000162000c1e1d00 */
[----:B------:R-:W-:Y:S01]  /*0820*/  IADD3 R119, R113, 0x20, RZ ;  /* 0x0000002071777810 */ /* 0x000fe20007ffe0ff */
[C---:B--2---:R-:W-:Y:S01]  /*0830*/  FADD.FTZ R90, -R115.reuse, R72 ;  /* 0x00000048735a7221 */ /* 0x044fe20000010100 */
[----:B------:R-:W-:-:S03]  /*0840*/  FADD.FTZ R98, -R115, R73 ;  /* 0x0000004973627221 */ /* 0x000fc60000010100 */
[C---:B-----5:R-:W-:Y:S01]  /*0850*/  FMUL.FTZ R3, R111.reuse, R90 ;  /* 0x0000005a6f037220 */ /* 0x060fe20000410000 */
[----:B------:R-:W-:Y:S01]  /*0860*/  FMUL.FTZ R90, R111, R98 ;  /* 0x000000626f5a7220 */ /* 0x000fe20000410000 */
[C---:B------:R-:W-:Y:S01]  /*0870*/  FADD.FTZ R74, -R115.reuse, R74 ;  /* 0x0000004a734a7221 */ /* 0x040fe20000010100 */
[----:B------:R-:W-:-:S03]  /*0880*/  FADD.FTZ R114, -R115, R75 ;  /* 0x0000004b73727221 */ /* 0x000fc60000010100 */
[----:B------:R-:W-:Y:S01]  /*0890*/  FMUL.FTZ R101, R111, R74 ;  /* 0x0000004a6f657220 */ /* 0x000fe20000410000 */
[----:B---3--:R-:W-:Y:S01]  /*08a0*/  FMUL.FTZ R98, R81, R76 ;  /* 0x0000004c51627220 */ /* 0x008fe20000410000 */
[----:B------:R-:W-:-:S03]  /*08b0*/  FMUL.FTZ R103, R4, R77 ;  /* 0x0000004d04677220 */ /* 0x000fc60000410000 */
[----:B------:R-:W-:Y:S01]  /*08c0*/  FADD.FTZ R72, RZ, R98 ;  /* 0x00000062ff487221 */ /* 0x000fe20000010000 */
[----:B------:R-:W-:Y:S01]  /*08d0*/  FFMA.FTZ R73, R3, R98, RZ ;  /* 0x0000006203497223 */ /* 0x000fe200000100ff */
[----:B0-----:R-:W-:Y:S02]  /*08e0*/  FMUL.FTZ R116, R19, R78 ;  /* 0x0000004e13747220 */ /* 0x001fe40000410000 */
        /* <DEDUP_REMOVED lines=16> */
.L_x_7199:
[----:B------:R-:W-:Y:S05]  /*09f0*/  BSYNC B1 ;  /* 0x0000000000017941 */ /* 0x000fea0003800000 */
.L_x_7198:
[----:B------:R-:W-:Y:S04]  /*0a00*/  BSSY B1, `(.L_x_7200) ;  /* 0x000002a000017945 */ /* 0x000fe80003800000 */
[----:B------:R-:W-:Y:S05]  /*0a10*/  @!P1 BRA `(.L_x_7201) ;  /* 0x0000000000a09947 */ /* 0x000fea0003800000 */
        /* <DEDUP_REMOVED lines=40> */
.L_x_7201:
[----:B------:R-:W-:Y:S05]  /*0ca0*/  BSYNC B1 ;  /* 0x0000000000017941 */ /* 0x000fea0003800000 */
.L_x_7200:
        /* <DEDUP_REMOVED lines=42> */
.L_x_7203:
[----:B------:R-:W-:Y:S05]  /*0f50*/  BSYNC B1 ;  /* 0x0000000000017941 */ /* 0x000fea0003800000 */
.L_x_7202:
        /* <DEDUP_REMOVED lines=10> */
[----:B------:R-:W-:Y:S01]  /*1000*/  @P0 LEA.HI.X R121, R119, UR9, RZ, 0x4, P6 ;  /* 0x0000000977790c11 */ /* 0x000fe2000b0f24ff */
[----:B------:R-:W3:Y:S04]  /*1010*/  LDG.E.128 R76, desc[UR4][R76.64] ;  /* 0x000000044c4c7981 */ /* 0x000ee8000c1e1d00 */
[----:B------:R0:W5:Y:S01]  /*1020*/  @P0 LDG.E.128 R64, desc[UR4][R120.64] ;  /* 0x0000000478400981 */ /* 0x000162000c1e1d00 */
        /* <DEDUP_REMOVED lines=28> */
.L_x_7205:
[----:B------:R-:W-:Y:S05]  /*11f0*/  BSYNC B1 ;  /* 0x0000000000017941 */ /* 0x000fea0003800000 */
.L_x_7204:
        /* <DEDUP_REMOVED lines=20> */
.L_x_7227:
[----:B-1----:R-:W-:Y:S01]  /*1340*/  FADD.FTZ R72, R79, R72 ;  /* 0x000000484f487221 */ /* 0x002fe20000010000 */
[----:B------:R-:W-:Y:S01]  /*1350*/  ISETP.NE.AND P0, PT, R0, RZ, PT ;  /* 0x000000ff0000720c */ /* 0x000fe20003f05270 */
[----:B0-2---:R-:W-:Y:S01]  /*1360*/  FADD.FTZ R78, R78, R73 ;  /* 0x000000494e4e7221 */ /* 0x005fe20000010000 */
[----:B------:R-:W-:Y:S01]  /*1370*/  BSSY B1, `(.L_x_7207) ;  /* 0x0000028000017945 */ /* 0x000fe20003800000 */
[----:B------:R-:W-:Y:S02]  /*1380*/  FMUL.FTZ R72, R72, UR12 ;  /* 0x0000000c48487c20 */ /* 0x000fe40008410000 */
[----:B------:R-:W-:-:S03]  /*1390*/  FMUL.FTZ R78, R78, UR12 ;  /* 0x0000000c4e4e7c20 */ /* 0x000fc60008410000 */
[----:B------:R-:W-:Y:S01]  /*13a0*/  FSEL R79, R72, RZ, !P0 ;  /* 0x000000ff484f7208 */ /* 0x000fe20004000000 */
[----:B------:R-:W-:Y:S06]  /*13b0*/  @!P3 BRA `(.L_x_7208) ;  /* 0x00000000008cb947 */ /* 0x000fec0003800000 */
[----:B------:R-:W-:Y:S01]  /*13c0*/  ISETP.NE.U32.AND P0, PT, RZ, UR8, PT ;  /* 0x00000008ff007c0c */ /* 0x000fe2000bf05070 */
[-CC-:B------:R-:W-:Y:S01]  /*13d0*/  FFMA.FTZ R73, R3, R78.reuse, R79.reuse ;  /* 0x0000004e03497223 */ /* 0x180fe2000001004f */
[-CC-:B------:R-:W-:Y:S01]  /*13e0*/  FFMA.FTZ R74, R90, R78.reuse, R79.reuse ;  /* 0x0000004e5a4a7223 */ /* 0x180fe2000001004f */
[-CC-:B------:R-:W-:Y:S01]  /*13f0*/  FFMA.FTZ R75, R101, R78.reuse, R79.reuse ;  /* 0x0000004e654b7223 */ /* 0x180fe2000001004f */
[----:B------:R-:W-:Y:S01]  /*1400*/  ISETP.NE.AND.EX P0, PT, RZ, UR9, PT, P0 ;  /* 0x00000009ff007c0c */ /* 0x000fe2000bf05300 */
[----:B------:R-:W-:Y:S01]  /*1410*/  FFMA.FTZ R118, R114, R78, R79 ;  /* 0x0000004e72767223 */ /* 0x000fe2000001004f */
[----:B------:R-:W-:Y:S01]  /*1420*/  FADD.FTZ R72, R98, -R73 ;  /* 0x8000004962487221 */ /* 0x000fe20000010000 */
[----:B------:R-:W-:Y:S01]  /*1430*/  FADD.FTZ R74, R103, -R74 ;  /* 0x8000004a674a7221 */ /* 0x000fe20000010000 */
[----:B------:R-:W-:Y:S01]  /*1440*/  FADD.FTZ R76, R116, -R75 ;  /* 0x8000004b744c7221 */ /* 0x000fe20000010000 */
[----:B------:R-:W-:Y:S01]  /*1450*/  FADD.FTZ R118, R109, -R118 ;  /* 0x800000766d767221 */ /* 0x000fe20000010000 */
[C---:B-----5:R-:W-:Y:S01]  /*1460*/  FMUL.FTZ R75, R111.reuse, R72 ;  /* 0x000000486f4b7220 */ /* 0x060fe20000410000 */
[C---:B------:R-:W-:Y:S01]  /*1470*/  FMUL.FTZ R74, R111.reuse, R74 ;  /* 0x0000004a6f4a7220 */ /* 0x040fe20000410000 */
[C---:B------:R-:W-:Y:S01]  /*1480*/  FMUL.FTZ R115, R111.reuse, R76 ;  /* 0x0000004c6f737220 */ /* 0x040fe20000410000 */
[----:B------:R-:W-:Y:S01]  /*1490*/  FMUL.FTZ R120, R111, R118 ;  /* 0x000000766f787220 */ /* 0x000fe20000410000 */
[----:B------:R-:W0:Y:S03]  /*14a0*/  LDC.64 R76, c[0x0][0x2f8] ;  /* 0x0000be00ff4c7b82 */ /* 0x000e260000000a00 */
[----:B------:R-:W-:Y:S01]  /*14b0*/  @P0 FADD.FTZ R75, R52, R75 ;  /* 0x0000004b344b0221 */ /* 0x000fe20000010000 */
[----:B------:R-:W-:Y:S01]  /*14c0*/  @P0 FADD.FTZ R74, R53, R74 ;  /* 0x0000004a354a0221 */ /* 0x000fe20000010000 */
[----:B------:R-:W-:Y:S01]  /*14d0*/  @P0 FADD.FTZ R115, R54, R115 ;  /* 0x0000007336730221 */ /* 0x000fe20000010000 */
[----:B------:R-:W-:Y:S01]  /*14e0*/  @P0 FADD.FTZ R120, R55, R120 ;  /* 0x0000007837780221 */ /* 0x000fe20000010000 */
[----:B------:R-:W-:-:S04]  /*14f0*/  ISETP.NE.U32.AND P0, PT, RZ, UR14, PT ;  /* 0x0000000eff007c0c */ /* 0x000fc8000bf05070 */
[----:B------:R-:W-:-:S04]  /*1500*/  ISETP.NE.AND.EX P0, PT, RZ, UR15, PT, P0 ;  /* 0x0000000fff007c0c */ /* 0x000fc8000bf05300 */
[----:B------:R-:W-:Y:S02]  /*1510*/  SEL R68, R75, R68, P0 ;  /* 0x000000444b447207 */ /* 0x000fe40000000000 */
[----:B------:R-:W-:Y:S02]  /*1520*/  SEL R69, R74, R69, P0 ;  /* 0x000000454a457207 */ /* 0x000fe40000000000 */
[----:B------:R-:W-:Y:S02]  /*1530*/  SEL R70, R115, R70, P0 ;  /* 0x0000004673467207 */ /* 0x000fe40000000000 */
[----:B------:R-:W-:-:S03]  /*1540*/  SEL R71, R120, R71, P0 ;  /* 0x0000004778477207 */ /* 0x000fc60000000000 */
[----:B------:R-:W1:Y:S01]  /*1550*/  @P0 LDC.64 R72, c[0x0][0x308] ;  /* 0x0000c200ff480b82 */ /* 0x000e620000000a00 */
[----:B0-----:R-:W-:-:S04]  /*1560*/  IMAD.WIDE.U32 R76, R113, 0x10, R76 ;  /* 0x00000010714c7825 */ /* 0x001fc800078e004c */
[----:B-1----:R-:W-:-:S04]  /*1570*/  @P0 IMAD.WIDE.U32 R118, R113, 0x10, R72 ;  /* 0x0000001071760825 */ /* 0x002fc800078e0048 */
[-C--:B------:R-:W-:Y:S01]  /*1580*/  FMUL.FTZ R72, R75, R82.reuse ;  /* 0x000000524b487220 */ /* 0x080fe20000410000 */
[-C--:B------:R-:W-:Y:S01]  /*1590*/  FMUL.FTZ R73, R74, R82.reuse ;  /* 0x000000524a497220 */ /* 0x080fe20000410000 */
[-C--:B------:R-:W-:Y:S01]  /*15a0*/  FMUL.FTZ R74, R115, R82.reuse ;  /* 0x00000052734a7220 */ /* 0x080fe20000410000 */
[----:B------:R-:W-:Y:S01]  /*15b0*/  FMUL.FTZ R75, R120, R82 ;  /* 0x00000052784b7220 */ /* 0x000fe20000410000 */
[----:B------:R0:W-:Y:S01]  /*15c0*/  @P0 STG.E.128 desc[UR4][R118.64], R68 ;  /* 0x0000004476000986 */ /* 0x0001e2000c101d04 */
[----:B------:R-:W-:-:S03]  /*15d0*/  IADD3 R113, R113, 0x20, RZ ;  /* 0x0000002071717810 */ /* 0x000fc60007ffe0ff */
[----:B------:R0:W-:Y:S04]  /*15e0*/  STG.E.128 desc[UR4][R76.64], R72 ;  /* 0x000000484c007986 */ /* 0x0001e8000c101d04 */
.L_x_7208:
[----:B------:R-:W-:Y:S05]  /*15f0*/  BSYNC B1 ;  /* 0x0000000000017941 */ /* 0x000fea0003800000 */
.L_x_7207:
[----:B------:R-:W-:Y:S04]  /*1600*/  BSSY B1, `(.L_x_7209) ;  /* 0x0000025000017945 */ /* 0x000fe80003800000 */
[----:B------:R-:W-:Y:S05]  /*1610*/  @!P1 BRA `(.L_x_7210) ;  /* 0x00000000008c9947 */ /* 0x000fea0003800000 */
[----:B------:R-:W-:Y:S01]  /*1620*/  ISETP.NE.U32.AND P0, PT, RZ, UR8, PT ;  /* 0x00000008ff007c0c */ /* 0x000fe2000bf05070 */
[-CC-:B0-----:R-:W-:Y:S01]  /*1630*/  FFMA.FTZ R73, R83, R78.reuse, R79.reuse ;  /* 0x0000004e53497223 */ /* 0x181fe2000001004f */
        /* <DEDUP_REMOVED lines=17> */
[----:B------:R-:W-:Y:S01]  /*1750*/  ISETP.NE.U32.AND P0, PT, RZ, UR14, PT ;  /* 0x0000000eff007c0c */ /* 0x000fe2000bf05070 */
[----:B------:R-:W-:-:S03]  /*1760*/  FMUL.FTZ R72, R73, R82 ;  /* 0x0000005249487220 */ /* 0x000fc60000410000 */
[----:B------:R-:W-:-:S04]  /*1770*/  ISETP.NE.AND.EX P0, PT, RZ, UR15, PT, P0 ;  /* 0x0000000fff007c0c */ /* 0x000fc8000bf05300 */
[----:B------:R-:W-:Y:S01]  /*1780*/  SEL R68, R73, R68, P0 ;  /* 0x0000004449447207 */ /* 0x000fe20000000000 */
[CC--:B------:R-:W-:Y:S01]  /*1790*/  FMUL.FTZ R73, R74.reuse, R82.reuse ;  /* 0x000000524a497220 */ /* 0x0c0fe20000410000 */
[----:B------:R-:W-:Y:S01]  /*17a0*/  SEL R69, R74, R69, P0 ;  /* 0x000000454a457207 */ /* 0x000fe20000000000 */
[C---:B------:R-:W-:Y:S01]  /*17b0*/  FMUL.FTZ R74, R75.reuse, R82 ;  /* 0x000000524b4a7220 */ /* 0x040fe20000410000 */
[----:B------:R-:W-:Y:S01]  /*17c0*/  SEL R70, R75, R70, P0 ;  /* 0x000000464b467207 */ /* 0x000fe20000000000 */
[C---:B------:R-:W-:Y:S01]  /*17d0*/  FMUL.FTZ R75, R120.reuse, R82 ;  /* 0x00000052784b7220 */ /* 0x040fe20000410000 */
[----:B------:R-:W-:-:S03]  /*17e0*/  SEL R71, R120, R71, P0 ;  /* 0x0000004778477207 */ /* 0x000fc60000000000 */
[----:B------:R-:W1:Y:S01]  /*17f0*/  @P0 LDC.64 R118, c[0x0][0x308] ;  /* 0x0000c200ff760b82 */ /* 0x000e620000000a00 */
[----:B0-----:R-:W-:-:S04]  /*1800*/  IMAD.WIDE.U32 R76, R113, 0x10, R76 ;  /* 0x00000010714c7825 */ /* 0x001fc800078e004c */
[C---:B-1----:R-:W-:Y:S01]  /*1810*/  @P0 IMAD.WIDE.U32 R118, R113.reuse, 0x10, R118 ;  /* 0x0000001071760825 */ /* 0x042fe200078e0076 */
[----:B------:R-:W-:-:S04]  /*1820*/  IADD3 R113, R113, 0x20, RZ ;  /* 0x0000002071717810 */ /* 0x000fc80007ffe0ff */
[----:B------:R1:W-:Y:S04]  /*1830*/  @P0 STG.E.128 desc[UR4][R118.64], R68 ;  /* 0x0000004476000986 */ /* 0x0003e8000c101d04 */
[----:B------:R1:W-:Y:S02]  /*1840*/  STG.E.128 desc[UR4][R76.64], R72 ;  /* 0x000000484c007986 */ /* 0x0003e4000c101d04 */
.L_x_7210:
[----:B------:R-:W-:Y:S05]  /*1850*/  BSYNC B1 ;  /* 0x0000000000017941 */ /* 0x000fea0003800000 */
.L_x_7209:
[----:B------:R-:W-:Y:S04]  /*1860*/  BSSY B1, `(.L_x_7211) ;  /* 0x0000025000017945 */ /* 0x000fe80003800000 */
[----:B------:R-:W-:Y:S05]  /*1870*/  @!P2 BRA `(.L_x_7212) ;  /* 0x00000000008ca947 */ /* 0x000fea0003800000 */
[----:B------:R-:W-:Y:S01]  /*1880*/  ISETP.NE.U32.AND P0, PT, RZ, UR8, PT ;  /* 0x00000008ff007c0c */ /* 0x000fe2000bf05070 */
[-CC-:B01----:R-:W-:Y:S01]  /*1890*/  FFMA.FTZ R73, R85, R78.reuse, R79.reuse ;  /* 0x0000004e55497223 */ /* 0x183fe2000001004f */
        /* <DEDUP_REMOVED lines=33> */
.L_x_7212:
[----:B------:R-:W-:Y:S05]  /*1ab0*/  BSYNC B1 ;  /* 0x0000000000017941 */ /* 0x000fea0003800000 */
.L_x_7211:
[----:B------:R-:W-:Y:S04]  /*1ac0*/  BSSY B1, `(.L_x_7213) ;  /* 0x0000024000017945 */ /* 0x000fe80003800000 */
[----:B------:R-:W-:Y:S05]  /*1ad0*/  @!P4 BRA `(.L_x_7214) ;  /* 0x000000000088c947 */ /* 0x000fea0003800000 */
[----:B------:R-:W-:Y:S01]  /*1ae0*/  ISETP.NE.U32.AND P0, PT, RZ, UR8, PT ;  /* 0x00000008ff007c0c */ /* 0x000fe2000bf05070 */
[-CC-:B012---:R-:W-:Y:S01]  /*1af0*/  FFMA.FTZ R73, R87, R78.reuse, R79.reuse ;  /* 0x0000004e57497223 */ /* 0x187fe2000001004f */
        /* <DEDUP_REMOVED lines=11> */
[----:B------:R-:W-:-:S02]  /*1bb0*/  FMUL.FTZ R118, R111, R78 ;  /* 0x0000004e6f767220 */ /* 0x000fc40000410000 */
[----:B------:R-:W0:Y:S02]  /*1bc0*/  LDC.64 R78, c[0x0][0x2f8] ;  /* 0x0000be00ff4e7b82 */ /* 0x000e240000000a00 */
        /* <DEDUP_REMOVED lines=16> */
[----:B-1----:R-:W-:-:S05]  /*1cd0*/  @P0 IMAD.WIDE.U32 R76, R113, 0x10, R76 ;  /* 0x00000010714c0825 */ /* 0x002fca00078e004c */
[----:B------:R3:W-:Y:S04]  /*1ce0*/  @P0 STG.E.128 desc[UR4][R76.64], R68 ;  /* 0x000000444c000986 */ /* 0x0007e8000c101d04 */
[----:B------:R3:W-:Y:S02]  /*1cf0*/  STG.E.128 desc[UR4][R78.64], R72 ;  /* 0x000000484e007986 */ /* 0x0007e4000c101d04 */
.L_x_7214:
[----:B------:R-:W-:Y:S05]  /*1d00*/  BSYNC B1 ;  /* 0x0000000000017941 */ /* 0x000fea0003800000 */
.L_x_7213:
[----:B0123--:R-:W0:Y:S02]  /*1d10*/  LDC.64 R72, c[0x0][0x210] ;  /* 0x00008400ff487b82 */ /* 0x00fe240000000a00 */
[----:B0-----:R-:W-:-:S04]  /*1d20*/  LEA R17, R72, R17, 0x2 ;  /* 0x0000001148117211 */ /* 0x001fc800078e10ff */
[----:B------:R-:W-:-:S13]  /*1d30*/  ISETP.GE.AND P0, PT, R17, R73, PT ;  /* 0x000000491100720c */ /* 0x000fda0003f06270 */
[----:B------:R-:W-:Y:S05]  /*1d40*/  @!P0 BRA `(.L_x_7215) ;  /* 0xffffffe800288947 */ /* 0x000fea000383ffff */
.L_x_7197:
[----:B------:R-:W-:Y:S05]  /*1d50*/  BSYNC B0 ;  /* 0x0000000000007941 */ /* 0x000fea0003800000 */
.L_x_7196:
[----:B-----5:R-:W0:Y:S01]  /*1d60*/  S2R R23, SR_TID.X ;  /* 0x0000000000177919 */ /* 0x020e220000002100 */
[----:B------:R-:W-:Y:S01]  /*1d70*/  MOV R3, 0x400 ;  /* 0x0000040000037802 */ /* 0x000fe20000000f00 */
[----:B------:R-:W-:Y:S05]  /*1d80*/  WARPSYNC.ALL ;  /* 0x0000000000007948 */ /* 0x000fea0003800000 */
[----:B------:R-:W1:Y:S01]  /*1d90*/  S2R R4, SR_CgaCtaId ;  /* 0x0000000000047919 */ /* 0x000e620000008800 */
[----:B------:R-:W-:Y:S01]  /*1da0*/  ULDC.64 UR6, c[0x0][0x2d8] ;  /* 0x0000b60000067ab9 */ /* 0x000fe20000000a00 */
[----:B------:R-:W2:Y:S01]  /*1db0*/  S2R R5, SR_TID.X ;  /* 0x0000000000057919 */ /* 0x000ea20000002100 */
[----:B------:R-:W3:Y:S01]  /*1dc0*/  S2R R21, SR_CTAID.X ;  /* 0x0000000000157919 */ /* 0x000ee20000002500 */
[----:B0-----:R-:W-:-:S04]  /*1dd0*/  SHF.L.U32 R0, R23, 0x2, RZ ;  /* 0x0000000217007819 */ /* 0x001fc800000006ff */
[----:B------:R-:W-:Y:S02]  /*1de0*/  LOP3.LUT R2, R0, 0xfffff80, RZ, 0xc0, !PT ;  /* 0x0fffff8000027812 */ /* 0x000fe400078ec0ff */
[----:B-1----:R-:W-:Y:S02]  /*1df0*/  LEA R3, R4, R3, 0x18 ;  /* 0x0000000304037211 */ /* 0x002fe400078ec0ff */
[----:B--2---:R-:W-:Y:S02]  /*1e00*/  LOP3.LUT R2, R2, 0x1f, R5, 0xf8, !PT ;  /* 0x0000001f02027812 */ /* 0x004fe400078ef805 */
[-C--:B------:R-:W-:Y:S02]  /*1e10*/  IADD3 R0, R0, R3.reuse, RZ ;  /* 0x0000000300007210 */ /* 0x080fe40007ffe0ff */
[----:B------:R-:W-:Y:S01]  /*1e20*/  LEA R2, R2, R3, 0x4 ;  /* 0x0000000302027211 */ /* 0x000fe200078e20ff */
[----:B---3--:R-:W-:Y:S01]  /*1e30*/  IMAD R20, R21, R80, RZ ;  /* 0x0000005015147224 */ /* 0x008fe200078e02ff */
[----:B------:R-:W-:-:S03]  /*1e40*/  IADD3 R80, R80, 0x7f, -R23 ;  /* 0x0000007f50507810 */ /* 0x000fc60007ffe817 */
[----:B------:R0:W-:Y:S01]  /*1e50*/  STS.128 [R2], R36 ;  /* 0x0000002402007388 */ /* 0x0001e20000000c00 */
[C---:B------:R-:W-:Y:S02]  /*1e60*/  LOP3.LUT P3, RZ, R80.reuse, 0xffffff80, RZ, 0xc0, !PT ;  /* 0xffffff8050ff7812 */ /* 0x040fe4000786c0ff */
[C---:B------:R-:W-:Y:S01]  /*1e70*/  ISETP.GE.U32.AND P2, PT, R80.reuse, 0x100, PT ;  /* 0x000001005000780c */ /* 0x040fe20003f46070 */
[----:B------:R-:W-:Y:S01]  /*1e80*/  STS.128 [R2+0x200], R48 ;  /* 0x0002003002007388 */ /* 0x000fe20000000c00 */
[C---:B------:R-:W-:Y:S02]  /*1e90*/  ISETP.GE.U32.AND P1, PT, R80.reuse, 0x180, PT ;  /* 0x000001805000780c */ /* 0x040fe40003f26070 */
[----:B------:R-:W-:Y:S01]  /*1ea0*/  ISETP.GE.U32.AND P0, PT, R80, 0x200, PT ;  /* 0x000002005000780c */ /* 0x000fe20003f06070 */
        /* <DEDUP_REMOVED lines=30> */
[----:B------:R-:W-:Y:S01]  /*2090*/  IADD3.X R12, RZ, RZ, RZ, P4, !PT ;  /* 0x000000ffff0c7210 */ /* 0x000fe200027fe4ff */
[----:B------:R-:W-:Y:S01]  /*20a0*/  FADD.FTZ R4, R4, R11 ;  /* 0x0000000b04047221 */ /* 0x000fe20000010000 */
[----:B------:R-:W-:Y:S01]  /*20b0*/  FADD.FTZ R5, R5, R14 ;  /* 0x0000000e05057221 */ /* 0x000fe20000010000 */
[----:B0-----:R-:W-:Y:S01]  /*20c0*/  FADD.FTZ R6, R6, R13 ;  /* 0x0000000d06067221 */ /* 0x001fe20000010000 */
[----:B------:R-:W-:Y:S01]  /*20d0*/  STS.128 [R2], R24 ;  /* 0x0000001802007388 */ /* 0x000fe20000000c00 */
[----:B-1----:R-:W-:Y:S01]  /*20e0*/  FADD.FTZ R7, R3, R16 ;  /* 0x0000001003077221 */ /* 0x002fe20000010000 */
[----:B------:R-:W-:-:S02]  /*20f0*/  SHF.L.U64.HI R3, R37, 0x2, R12 ;  /* 0x0000000225037819 */ /* 0x000fc4000001020c */
[----:B------:R-:W-:Y:S01]  /*2100*/  STS.128 [R2+0x200], R56 ;  /* 0x0002003802007388 */ /* 0x000fe20000000c00 */
[----:B------:R-:W-:Y:S01]  /*2110*/  SHF.L.U32 R12, R37, 0x2, RZ ;  /* 0x00000002250c7819 */ /* 0x000fe200000006ff */
[----:B--2---:R-:W-:Y:S02]  /*2120*/  FADD.FTZ R15, R4, R15 ;  /* 0x0000000f040f7221 */ /* 0x004fe40000010000 */
[----:B------:R-:W-:Y:S01]  /*2130*/  STS.128 [R2+0x400], R28 ;  /* 0x0004001c02007388 */ /* 0x000fe20000000c00 */
[----:B------:R-:W-:Y:S01]  /*2140*/  IADD3 R14, P4, R12, UR6, RZ ;  /* 0x000000060c0e7c10 */ /* 0x000fe2000ff9e0ff */
[----:B---3--:R-:W-:Y:S02]  /*2150*/  FADD.FTZ R9, R5, R18 ;  /* 0x0000001205097221 */ /* 0x008fe40000010000 */
[----:B------:R0:W-:Y:S01]  /*2160*/  STS.128 [R2+0x600], R32 ;  /* 0x0006002002007388 */ /* 0x0001e20000000c00 */
[----:B----4-:R-:W-:Y:S01]  /*2170*/  FADD.FTZ R17, R6, R17 ;  /* 0x0000001106117221 */ /* 0x010fe20000010000 */
[----:B------:R-:W-:Y:S01]  /*2180*/  BAR.SYNC.DEFER_BLOCKING 0x0 ;  /* 0x0000000000007b1d */ /* 0x000fe20000010000 */
[----:B0-----:R-:W-:-:S05]  /*2190*/  IADD3.X R35, R3, UR7, RZ, P4, !PT ;  /* 0x0000000703237c10 */ /* 0x001fca000a7fe4ff */
        /* <DEDUP_REMOVED lines=26> */
[----:B------:R-:W-:Y:S01]  /*2340*/  @P3 MOV R3, R35 ;  /* 0x0000002300033202 */ /* 0x000fe20000000f00 */
[----:B------:R-:W-:Y:S01]  /*2350*/  FADD.FTZ R8, RZ, R8 ;  /* 0x00000008ff087221 */ /* 0x000fe20000010000 */
[----:B------:R-:W-:Y:S01]  /*2360*/  @P3 IADD3 R14, P4, R14, 0x200, RZ ;  /* 0x000002000e0e3810 */ /* 0x000fe20007f9e0ff */
[----:B------:R-:W-:-:S02]  /*2370*/  FADD.FTZ R20, R20, R25 ;  /* 0x0000001914147221 */ /* 0x000fc40000010000 */
[----:B------:R0:W-:Y:S01]  /*2380*/  @P3 STG.E desc[UR4][R2.64], R19 ;  /* 0x0000001302003986 */ /* 0x0001e2000c101904 */
[----:B------:R-:W-:Y:S01]  /*2390*/  @P3 IADD3.X R35, RZ, R35, RZ, P4, !PT ;  /* 0x00000023ff233210 */ /* 0x000fe200027fe4ff */
[----:B------:R-:W-:Y:S01]  /*23a0*/  FADD.FTZ R8, R8, R23 ;  /* 0x0000001708087221 */ /* 0x000fe20000010000 */
[----:B------:R-:W-:-:S03]  /*23b0*/  FADD.FTZ R29, R20, R29 ;  /* 0x0000001d141d7221 */ /* 0x000fc60000010000 */
[----:B------:R-:W-:Y:S01]  /*23c0*/  FADD.FTZ R8, R8, R13 ;  /* 0x0000000d08087221 */ /* 0x000fe20000010000 */
[----:B0-----:R-:W-:Y:S02]  /*23d0*/  @P3 MOV R2, R12 ;  /* 0x0000000c00023202 */ /* 0x001fe40000000f00 */
[----:B------:R-:W-:Y:S01]  /*23e0*/  @P3 MOV R3, R21 ;  /* 0x0000001500033202 */ /* 0x000fe20000000f00 */
[----:B------:R-:W-:Y:S01]  /*23f0*/  FADD.FTZ R10, RZ, R10 ;  /* 0x0000000aff0a7221 */ /* 0x000fe20000010000 */
[----:B------:R-:W-:-:S03]  /*2400*/  @P3 IADD3 R12, P5, R12, 0x200, RZ ;  /* 0x000002000c0c3810 */ /* 0x000fc60007fbe0ff */
[----:B------:R0:W-:Y:S01]  /*2410*/  @P3 STG.E desc[UR4][R2.64], R7 ;  /* 0x0000000702003986 */ /* 0x0001e2000c101904 */
[----:B------:R-:W-:Y:S01]  /*2420*/  @P3 IADD3.X R21, RZ, R21, RZ, P5, !PT ;  /* 0x00000015ff153210 */ /* 0x000fe20002ffe4ff */
[----:B-1----:R-:W-:Y:S01]  /*2430*/  FADD.FTZ R31, R8, R31 ;  /* 0x0000001f081f7221 */ /* 0x002fe20000010000 */
[----:B------:R-:W-:Y:S01]  /*2440*/  @P2 MOV R4, R12 ;  /* 0x0000000c00042202 */ /* 0x000fe20000000f00 */
[----:B--2---:R-:W-:Y:S01]  /*2450*/  FADD.FTZ R10, R10, R11 ;  /* 0x0000000b0a0a7221 */ /* 0x004fe20000010000 */
[----:B------:R-:W-:Y:S02]  /*2460*/  @P2 IADD3 R12, P4, R12, 0x200, RZ ;  /* 0x000002000c0c2810 */ /* 0x000fe40007f9e0ff */
[-C--:B------:R-:W-:Y:S01]  /*2470*/  @P2 MOV R5, R21.reuse ;  /* 0x0000001500052202 */ /* 0x080fe20000000f00 */
[----:B---3--:R-:W-:Y:S01]  /*2480*/  FADD.FTZ R10, R10, R27 ;  /* 0x0000001b0a0a7221 */ /* 0x008fe20000010000 */
[----:B------:R-:W-:Y:S02]  /*2490*/  @P2 IADD3.X R21, RZ, R21, RZ, P4, !PT ;  /* 0x00000015ff152210 */ /* 0x000fe400027fe4ff */
[----:B------:R-:W-:Y:S01]  /*24a0*/  @P1 MOV R6, R12 ;  /* 0x0000000c00061202 */ /* 0x000fe20000000f00 */
[----:B----4-:R-:W-:Y:S01]  /*24b0*/  FADD.FTZ R33, R10, R33 ;  /* 0x000000210a217221 */ /* 0x010fe20000010000 */
[----:B0-----:R-:W-:-:S02]  /*24c0*/  @P2 MOV R2, R14 ;  /* 0x0000000e00022202 */ /* 0x001fc40000000f00 */
        /* <DEDUP_REMOVED lines=22> */
.L_x_7206:
        /* <DEDUP_REMOVED lines=8> */
.L_x_7217:
[----:B------:R-:W-:Y:S05]  /*26b0*/  BSYNC B1 ;  /* 0x0000000000017941 */ /* 0x000fea0003800000 */
.L_x_7216:
        /* <DEDUP_REMOVED lines=8> */
.L_x_7218:
[----:B------:R-:W-:Y:S01]  /*2740*/  FADD.FTZ R72, R72, R117 ;  /* 0x0000007548487221 */ /* 0x000fe20000010000 */
[----:B------:R-:W-:-:S04]  /*2750*/  HFMA2.MMA R121, -RZ, RZ, 0, 1.1920928955078125e-07 ;  /* 0x00000002ff797435 */ /* 0x000fc800000001ff */
[----:B------:R-:W-:Y:S02]  /*2760*/  MOV R120, R72 ;  /* 0x0000004800787202 */ /* 0x000fe40000000f00 */
[----:B------:R-:W-:-:S07]  /*2770*/  MOV R73, R119 ;  /* 0x0000007700497202 */ /* 0x000fce0000000f00 */
[----:B------:R-:W-:Y:S05]  /*2780*/  WARPSYNC.COLLECTIVE R115, `(.L_x_7219) ;  /* 0x0000000073087348 */ /* 0x000fea0003c00000 */
[----:B------:R0:W1:Y:S02]  /*2790*/  SHFL.BFLY P0, R119, R120, R121, R122 ;  /* 0x0c00007978777389 */ /* 0x000064000000007a */
[----:B01----:R-:W-:Y:S01]  /*27a0*/  ENDCOLLECTIVE ;  /* 0x000000000000791b */ /* 0x003fe20003800000 */
.L_x_7219:
[----:B------:R-:W-:-:S05]  /*27b0*/  FADD.FTZ R73, R73, R118 ;  /* 0x0000007649497221 */ /* 0x000fca0000010000 */
[----:B------:R-:W-:Y:S02]  /*27c0*/  MOV R120, R73 ;  /* 0x0000004900787202 */ /* 0x000fe40000000f00 */
[----:B------:R-:W-:-:S07]  /*27d0*/  MOV R75, R119 ;  /* 0x00000077004b7202 */ /* 0x000fce0000000f00 */
[----:B------:R-:W-:Y:S05]  /*27e0*/  WARPSYNC.COLLECTIVE R115, `(.L_x_7220) ;  /* 0x0000000073087348 */ /* 0x000fea0003c00000 */
[----:B------:R0:W1:Y:S02]  /*27f0*/  SHFL.BFLY P0, R119, R120, R121, R122 ;  /* 0x0c00007978777389 */ /* 0x000064000000007a */
[----:B01----:R-:W-:Y:S01]  /*2800*/  ENDCOLLECTIVE ;  /* 0x000000000000791b */ /* 0x003fe20003800000 */
.L_x_7220:
[----:B------:R-:W-:Y:S01]  /*2810*/  FADD.FTZ R75, R72, R75 ;  /* 0x0000004b484b7221 */ /* 0x000fe20000010000 */
[----:B------:R-:W-:-:S04]  /*2820*/  HFMA2.MMA R121, -RZ, RZ, 0, 2.384185791015625e-07 ;  /* 0x00000004ff797435 */ /* 0x000fc800000001ff */
[----:B------:R-:W-:Y:S02]  /*2830*/  MOV R120, R75 ;  /* 0x0000004b00787202 */ /* 0x000fe40000000f00 */
[----:B------:R-:W-:-:S07]  /*2840*/  MOV R74, R119 ;  /* 0x00000077004a7202 */ /* 0x000fce0000000f00 */
[----:B------:R-:W-:Y:S05]  /*2850*/  WARPSYNC.COLLECTIVE R115, `(.L_x_7221) ;  /* 0x0000000073087348 */ /* 0x000fea0003c00000 */
[----:B------:R0:W1:Y:S02]  /*2860*/  SHFL.BFLY P0, R119, R120, R121, R122 ;  /* 0x0c00007978777389 */ /* 0x000064000000007a */
[----:B01----:R-:W-:Y:S01]  /*2870*/  ENDCOLLECTIVE ;  /* 0x000000000000791b */ /* 0x003fe20003800000 */
.L_x_7221:
[----:B------:R-:W-:-:S05]  /*2880*/  FADD.FTZ R74, R73, R74 ;  /* 0x0000004a494a7221 */ /* 0x000fca0000010000 */
[----:B------:R-:W-:Y:S02]  /*2890*/  MOV R120, R74 ;  /* 0x0000004a00787202 */ /* 0x000fe40000000f00 */
[----:B------:R-:W-:-:S07]  /*28a0*/  MOV R76, R119 ;  /* 0x00000077004c7202 */ /* 0x000fce0000000f00 */
[----:B------:R-:W-:Y:S05]  /*28b0*/  WARPSYNC.COLLECTIVE R115, `(.L_x_7222) ;  /* 0x0000000073087348 */ /* 0x000fea0003c00000 */
[----:B------:R0:W1:Y:S02]  /*28c0*/  SHFL.BFLY P0, R119, R120, R121, R122 ;  /* 0x0c00007978777389 */ /* 0x000064000000007a */
[----:B01----:R-:W-:Y:S01]  /*28d0*/  ENDCOLLECTIVE ;  /* 0x000000000000791b */ /* 0x003fe20003800000 */
.L_x_7222:
[----:B------:R-:W-:Y:S01]  /*28e0*/  FADD.FTZ R76, R75, R76 ;  /* 0x0000004c4b4c7221 */ /* 0x000fe20000010000 */
[----:B------:R-:W-:-:S04]  /*28f0*/  HFMA2.MMA R121, -RZ, RZ, 0, 4.76837158203125e-07 ;  /* 0x00000008ff797435 */ /* 0x000fc800000001ff */
[----:B------:R-:W-:Y:S02]  /*2900*/  MOV R120, R76 ;  /* 0x0000004c00787202 */ /* 0x000fe40000000f00 */
[----:B------:R-:W-:-:S07]  /*2910*/  MOV R77, R119 ;  /* 0x00000077004d7202 */ /* 0x000fce0000000f00 */
[----:B------:R-:W-:Y:S05]  /*2920*/  WARPSYNC.COLLECTIVE R115, `(.L_x_7223) ;  /* 0x0000000073087348 */ /* 0x000fea0003c00000 */
[----:B------:R0:W1:Y:S02]  /*2930*/  SHFL.BFLY P0, R119, R120, R121, R122 ;  /* 0x0c00007978777389 */ /* 0x000064000000007a */
[----:B01----:R-:W-:Y:S01]  /*2940*/  ENDCOLLECTIVE ;  /* 0x000000000000791b */ /* 0x003fe20003800000 */
.L_x_7223:
[----:B------:R-:W-:-:S05]  /*2950*/  FADD.FTZ R77, R74, R77 ;  /* 0x0000004d4a4d7221 */ /* 0x000fca0000010000 */
[----:B------:R-:W-:Y:S02]  /*2960*/  MOV R120, R77 ;  /* 0x0000004d00787202 */ /* 0x000fe40000000f00 */
[----:B------:R-:W-:-:S07]  /*2970*/  MOV R79, R119 ;  /* 0x00000077004f7202 */ /* 0x000fce0000000f00 */
[----:B------:R-:W-:Y:S05]  /*2980*/  WARPSYNC.COLLECTIVE R115, `(.L_x_7224) ;  /* 0x0000000073087348 */ /* 0x000fea0003c00000 */
[----:B------:R0:W1:Y:S02]  /*2990*/  SHFL.BFLY P0, R119, R120, R121, R122 ;  /* 0x0c00007978777389 */ /* 0x000064000000007a */
[----:B01----:R-:W-:Y:S01]  /*29a0*/  ENDCOLLECTIVE ;  /* 0x000000000000791b */ /* 0x003fe20003800000 */
.L_x_7224:
[----:B------:R-:W-:Y:S01]  /*29b0*/  FADD.FTZ R79, R76, R79 ;  /* 0x0000004f4c4f7221 */ /* 0x000fe20000010000 */
[----:B------:R-:W-:-:S04]  /*29c0*/  HFMA2.MMA R121, -RZ, RZ, 0, 9.5367431640625e-07 ;  /* 0x00000010ff797435 */ /* 0x000fc800000001ff */
[----:B------:R-:W-:Y:S02]  /*29d0*/  MOV R120, R79 ;  /* 0x0000004f00787202 */ /* 0x000fe40000000f00 */
[----:B------:R-:W-:-:S07]  /*29e0*/  MOV R78, R119 ;  /* 0x00000077004e7202 */ /* 0x000fce0000000f00 */
[----:B------:R-:W-:Y:S05]  /*29f0*/  WARPSYNC.COLLECTIVE R115, `(.L_x_7225) ;  /* 0x0000000073087348 */ /* 0x000fea0003c00000 */
[----:B------:R0:W1:Y:S02]  /*2a00*/  SHFL.BFLY P0, R119, R120, R121, R122 ;  /* 0x0c00007978777389 */ /* 0x000064000000007a */
[----:B01----:R-:W-:Y:S01]  /*2a10*/  ENDCOLLECTIVE ;  /* 0x000000000000791b */ /* 0x003fe20003800000 */
.L_x_7225:
[----:B------:R-:W-:-:S05]  /*2a20*/  FADD.FTZ R78, R77, R78 ;  /* 0x0000004e4d4e7221 */ /* 0x000fca0000010000 */
[----:B------:R-:W-:Y:S02]  /*2a30*/  MOV R120, R78 ;  /* 0x0000004e00787202 */ /* 0x000fe40000000f00 */
[----:B------:R-:W-:-:S07]  /*2a40*/  MOV R72, R119 ;  /* 0x0000007700487202 */ /* 0x000fce0000000f00 */
[----:B------:R-:W-:Y:S05]  /*2a50*/  WARPSYNC.COLLECTIVE R115, `(.L_x_7226) ;  /* 0x0000000073087348 */ /* 0x000fea0003c00000 */
[----:B------:R0:W1:Y:S02]  /*2a60*/  SHFL.BFLY P0, R119, R120, R121, R122 ;  /* 0x0c00007978777389 */ /* 0x000064000000007a */
[----:B01----:R-:W-:Y:S01]  /*2a70*/  ENDCOLLECTIVE ;  /* 0x000000000000791b */ /* 0x003fe20003800000 */
.L_x_7226:
[----:B------:R-:W-:Y:S01]  /*2a80*/  MOV R73, R119 ;  /* 0x0000007700497202 */ /* 0x000fe20000000f00 */
[----:B------:R-:W-:Y:S06]  /*2a90*/  BRA `(.L_x_7227) ;  /* 0xffffffe800287947 */ /* 0x000fec000383ffff */
.L_x_7228:
        /* <DEDUP_REMOVED lines=14> */
.L_x_9232:


//--------------------- .text._ZN10layer_norm13ln_bwd_kernelINS_13Kernel_traitsI6__halfffffjLj512ELj1ELj4ELj1ELj16ENS_18Kernel_traits_baseILj512ES2_ffffjLj128EEEEELb0ELb0ELb0ELb1EEEvNS_9BwdParamsE --------------------------
	.section	.text._ZN10layer_norm13ln_bwd_kernelINS_13Kernel_traitsI6__halfffffjLj512ELj1ELj4ELj1ELj16ENS_18Kernel_traits_baseILj512ES2_ffffjLj128EEEEELb0ELb0ELb0ELb1EEEvNS_9BwdParamsE,"ax",@progbits
	.align	128
        .global         _ZN10layer_norm13ln_bwd_kernelINS_13Kernel_traitsI6__halfffffjLj512ELj1ELj4ELj1ELj16ENS_18Kernel_traits_baseILj512ES2_ffffjLj128EEEEELb0ELb0ELb0ELb1EEEvNS_9BwdParamsE
        .type           _ZN10layer_norm13ln_bwd_kernelINS_13Kernel_traitsI6__halfffffjLj512ELj1ELj4ELj1ELj16ENS_18Kernel_traits_baseILj512ES2_ffffjLj128EEEEELb0ELb0ELb0ELb1EEEvNS_9BwdParamsE,@function
        .size           _ZN10layer_norm13ln_bwd_kernelINS_13Kernel_traitsI6__halfffffjLj512ELj1ELj4ELj1ELj16ENS_18Kernel_traits_baseILj512ES2_ffffjLj128EEEEELb0ELb0ELb0ELb1EEEvNS_9BwdParamsE,(.L_x_9233 - _ZN10layer_norm13ln_bwd_kernelINS_13Kernel_traitsI6__halfffffjLj512ELj1ELj4ELj1ELj16ENS_18Kernel_traits_baseILj512ES2_ffffjLj128EEEEELb0ELb0ELb0ELb1EEEvNS_9BwdParamsE)
        .other          _ZN10layer_norm13ln_bwd_kernelINS_13Kernel_traitsI6__halfffffjLj512ELj1ELj4ELj1ELj16ENS_18Kernel_traits_baseILj512ES2_ffffjLj128EEEEELb0ELb0ELb0ELb1EEEvNS_9BwdParamsE,@"STO_CUDA_ENTRY STV_DEFAULT"
_ZN10layer_norm13ln_bwd_kernelINS_13Kernel_traitsI6__halfffffjLj512ELj1ELj4ELj1ELj16ENS_18Kernel_traits_baseILj512ES2_ffffjLj128EEEEELb0ELb0ELb0ELb1EEEvNS_9BwdParamsE:
.text._ZN10layer_norm13ln_bwd_kernelINS_13Kernel_traitsI6__halfffffjLj512ELj1ELj4ELj1ELj16ENS_18Kernel_traits_baseILj512ES2_ffffjLj128EEEEELb0ELb0ELb0ELb1EEEvNS_9BwdParamsE:
        /* <DEDUP_REMOVED lines=30> */
.L_x_7230:
[----:B------:R-:W-:Y:S01]  /*01e0*/  SHF.L.U32 R2, R0, 0x3, RZ ;  /* 0x0000000300027819 */ /* 0x000fe200000006ff */
[----:B------:R-:W-:-:S03]  /*01f0*/  ULDC.64 UR6, c[0x0][0x260] ;  /* 0x0000980000067ab9 */ /* 0x000fc60000000a00 */
[----:B------:R-:W-:-:S04]  /*0200*/  LOP3.LUT R2, R2, 0xf8, RZ, 0xc0, !PT ;  /* 0x000000f802027812 */ /* 0x000fc800078ec0ff */
[----:B------:R-:W-:-:S04]  /*0210*/  IADD3 R2, P0, R2, UR6, RZ ;  /* 0x0000000602027c10 */ /* 0x000fc8000ff1e0ff */
[----:B------:R-:W-:Y:S01]  /*0220*/  IADD3.X R3, RZ, UR7, RZ, P0, !PT ;  /* 0x00000007ff037c10 */ /* 0x000fe200087fe4ff */
[----:B------:R-:W-:-:S04]  /*0230*/  ULDC.64 UR6, c[0x0][0x270] ;  /* 0x00009c0000067ab9 */ /* 0x000fc80000000a00 */
[----:B------:R-:W2:Y:S04]  /*0240*/  LDG.E.64 R100, desc[UR4][R2.64] ;  /* 0x0000000402647981 */ /* 0x000ea8000c1e1b00 */
[----:B------:R-:W3:Y:S04]  /*0250*/  LDG.E.64 R96, desc[UR4][R2.64+0x100] ;  /* 0x0001000402607981 */ /* 0x000ee8000c1e1b00 */
[----:B------:R-:W4:Y:S04]  /*0260*/  LDG.E.64 R92, desc[UR4][R2.64+0x200] ;  /* 0x00020004025c7981 */ /* 0x000f28000c1e1b00 */
[----:B------:R0:W5:Y:S01]  /*0270*/  LDG.E.64 R4, desc[UR4][R2.64+0x300] ;  /* 0x0003000402047981 */ /* 0x000162000c1e1b00 */
[----:B------:R-:W-:Y:S01]  /*0280*/  ISETP.NE.U32.AND P0, PT, RZ, UR6, PT ;  /* 0x00000006ff007c0c */ /* 0x000fe2000bf05070 */
[----:B------:R-:W-:Y:S01]  /*0290*/  ULDC.U8 UR6, c[0x0][0x2a0] ;  /* 0x0000a80000067ab9 */ /* 0x000fe20000000000 */
[----:B------:R-:W-:Y:S01]  /*02a0*/  BSSY B1, `(.L_x_7232) ;  /* 0x000016c000017945 */ /* 0x000fe20003800000 */
[----:B------:R-:W-:-:S02]  /*02b0*/  CS2R R6, SRZ ;  /* 0x0000000000067805 */ /* 0x000fc4000001ff00 */
[----:B------:R-:W-:Y:S02]  /*02c0*/  ISETP.NE.AND.EX P0, PT, RZ, UR7, PT, P0 ;  /* 0x00000007ff007c0c */ /* 0x000fe4000bf05300 */
[----:B------:R-:W-:Y:S02]  /*02d0*/  CS2R R8, SRZ ;  /* 0x0000000000087805 */ /* 0x000fe4000001ff00 */
[----:B------:R-:W-:Y:S02]  /*02e0*/  CS2R R10, SRZ ;  /* 0x00000000000a7805 */ /* 0x000fe4000001ff00 */
[----:B------:R-:W-:Y:S02]  /*02f0*/  CS2R R12, SRZ ;  /* 0x00000000000c7805 */ /* 0x000fe4000001ff00 */
[----:B------:R-:W-:Y:S02]  /*0300*/  CS2R R78, SRZ ;  /* 0x00000000004e7805 */ /* 0x000fe4000001ff00 */
[----:B0-----:R-:W-:-:S02]  /*0310*/  CS2R R2, SRZ ;  /* 0x0000000000027805 */ /* 0x001fc4000001ff00 */
        /* <DEDUP_REMOVED lines=10> */
[--C-:B--2---:R-:W-:Y:S01]  /*03c0*/  SHF.R.U64 R102, R100, 0x10, R101.reuse ;  /* 0x0000001064667819 */ /* 0x104fe20000001265 */
[----:B------:R-:W-:Y:S01]  /*03d0*/  HADD2.F32 R103, -RZ, R100.H0_H0 ;  /* 0x20000064ff677230 */ /* 0x000fe20000004100 */
[----:B------:R-:W-:Y:S01]  /*03e0*/  SHF.R.U32.HI R100, RZ, 0x10, R101 ;  /* 0x00000010ff647819 */ /* 0x000fe20000011665 */
[----:B------:R-:W-:Y:S01]  /*03f0*/  HADD2.F32 R101, -RZ, R101.H0_H0 ;  /* 0x20000065ff657230 */ /* 0x000fe20000004100 */
[--C-:B---3--:R-:W-:Y:S01]  /*0400*/  SHF.R.U64 R98, R96, 0x10, R97.reuse ;  /* 0x0000001060627819 */ /* 0x108fe20000001261 */
[----:B------:R-:W-:Y:S01]  /*0410*/  HADD2.F32 R99, -RZ, R96.H0_H0 ;  /* 0x20000060ff637230 */ /* 0x000fe20000004100 */
[----:B------:R-:W-:Y:S01]  /*0420*/  SHF.R.U32.HI R96, RZ, 0x10, R97 ;  /* 0x00000010ff607819 */ /* 0x000fe20000011661 */
[----:B------:R-:W-:Y:S01]  /*0430*/  HADD2.F32 R97, -RZ, R97.H0_H0 ;  /* 0x20000061ff617230 */ /* 0x000fe20000004100 */
[--C-:B----4-:R-:W-:Y:S01]  /*0440*/  SHF.R.U64 R86, R92, 0x10, R93.reuse ;  /* 0x000000105c567819 */ /* 0x110fe2000000125d */
[----:B------:R-:W-:Y:S01]  /*0450*/  HADD2.F32 R95, -RZ, R92.H0_H0 ;  /* 0x2000005cff5f7230 */ /* 0x000fe20000004100 */
[----:B------:R-:W-:Y:S01]  /*0460*/  SHF.R.U32.HI R88, RZ, 0x10, R93 ;  /* 0x00000010ff587819 */ /* 0x000fe2000001165d */
[----:B------:R-:W-:Y:S01]  /*0470*/  HADD2.F32 R93, -RZ, R93.H0_H0 ;  /* 0x2000005dff5d7230 */ /* 0x000fe20000004100 */
[--C-:B-----5:R-:W-:Y:S01]  /*0480*/  SHF.R.U64 R92, R4, 0x10, R5.reuse ;  /* 0x00000010045c7819 */ /* 0x120fe20000001205 */
[----:B------:R-:W-:Y:S01]  /*0490*/  HADD2.F32 R89, -RZ, R4.H0_H0 ;  /* 0x20000004ff597230 */ /* 0x000fe20000004100 */
[----:B------:R-:W-:Y:S01]  /*04a0*/  SHF.R.U32.HI R94, RZ, 0x10, R5 ;  /* 0x00000010ff5e7819 */ /* 0x000fe20000011605 */
[----:B------:R-:W-:Y:S01]  /*04b0*/  HADD2.F32 R87, -RZ, R5.H0_H0 ;  /* 0x20000005ff577230 */ /* 0x000fe20000004100 */
[----:B------:R-:W-:Y:S01]  /*04c0*/  CS2R R4, SRZ ;  /* 0x0000000000047805 */ /* 0x000fe2000001ff00 */
[----:B------:R-:W-:-:S02]  /*04d0*/  HADD2.F32 R102, -RZ, R102.H0_H0 ;  /* 0x20000066ff667230 */ /* 0x000fc40000004100 */
[----:B------:R-:W-:Y:S02]  /*04e0*/  HADD2.F32 R100, -RZ, R100.H0_H0 ;  /* 0x20000064ff647230 */ /* 0x000fe40000004100 */
[----:B------:R-:W-:Y:S02]  /*04f0*/  HADD2.F32 R98, -RZ, R98.H0_H0 ;  /* 0x20000062ff627230 */ /* 0x000fe40000004100 */
[----:B------:R-:W-:Y:S02]  /*0500*/  HADD2.F32 R96, -RZ, R96.H0_H0 ;  /* 0x20000060ff607230 */ /* 0x000fe40000004100 */
[----:B------:R-:W-:Y:S02]  /*0510*/  HADD2.F32 R86, -RZ, R86.H0_H0 ;  /* 0x20000056ff567230 */ /* 0x000fe40000004100 */
[----:B------:R-:W-:Y:S02]  /*0520*/  HADD2.F32 R88, -RZ, R88.H0_H0 ;  /* 0x20000058ff587230 */ /* 0x000fe40000004100 */
[----:B------:R-:W-:-:S02]  /*0530*/  HADD2.F32 R92, -RZ, R92.H0_H0 ;  /* 0x2000005cff5c7230 */ /* 0x000fc40000004100 */
[----:B------:R-:W-:-:S07]  /*0540*/  HADD2.F32 R94, -RZ, R94.H0_H0 ;  /* 0x2000005eff5e7230 */ /* 0x000fce0000004100 */
.L_x_7237:
[----:B0-----:R-:W0:Y:S01]  /*0550*/  LDC.64 R54, c[0x0][0x250] ;  /* 0x00009400ff367b82 */ /* 0x001e220000000a00 */
[----:B------:R-:W-:Y:S01]  /*0560*/  IMAD R40, R104, UR8, RZ ;  /* 0x0000000868287c24 */ /* 0x000fe2000f8e02ff */
[----:B------:R-:W-:-:S04]  /*0570*/  LOP3.LUT R110, R0, 0x1f, RZ, 0xc0, !PT ;  /* 0x0000001f006e7812 */ /* 0x000fc800078ec0ff */
[----:B------:R-:W-:Y:S02]  /*0580*/  SHF.R.S32.HI R41, RZ, 0x1f, R40 ;  /* 0x0000001fff297819 */ /* 0x000fe40000011428 */
[----:B------:R-:W1:Y:S02]  /*0590*/  LDC.64 R64, c[0x0][0x238] ;  /* 0x00008e00ff407b82 */ /* 0x000e640000000a00 */
[----:B------:R-:W-:-:S04]  /*05a0*/  LEA.HI R41, R41, R40, RZ, 0x2 ;  /* 0x0000002829297211 */ /* 0x000fc800078f10ff */
[----:B------:R-:W-:Y:S02]  /*05b0*/  LEA.HI.SX32 R110, R41, R110, 0x1e ;  /* 0x0000006e296e7211 */ /* 0x000fe400078ff2ff */
[----:B------:R-:W2:Y:S08]  /*05c0*/  LDC.64 R60, c[0x0][0x258] ;  /* 0x00009600ff3c7b82 */ /* 0x000eb00000000a00 */
[----:B------:R-:W3:Y:S01]  /*05d0*/  LDC.64 R70, c[0x0][0x2b8] ;  /* 0x0000ae00ff467b82 */ /* 0x000ee20000000a00 */
[----:B0-----:R-:W-:Y:S01]  /*05e0*/  IMAD.WIDE R54, R104, 0x4, R54 ;  /* 0x0000000468367825 */ /* 0x001fe200078e0236 */
[----:B------:R-:W-:-:S04]  /*05f0*/  IADD3 R109, R110, 0x20, RZ ;  /* 0x000000206e6d7810 */ /* 0x000fc80007ffe0ff */
[----:B------:R-:W4:Y:S01]  /*0600*/  LDG.E R111, desc[UR4][R54.64] ;  /* 0x00000004366f7981 */ /* 0x000f22000c1e1900 */
[----:B-1----:R-:W-:Y:S01]  /*0610*/  IMAD.WIDE.U32 R40, R110, 0x10, R64 ;  /* 0x000000106e287825 */ /* 0x002fe200078e0040 */
[----:B------:R-:W0:Y:S05]  /*0620*/  LDC.64 R90, c[0x0][0x2c8] ;  /* 0x0000b200ff5a7b82 */ /* 0x000e2a0000000a00 */
[----:B------:R-:W4:Y:S01]  /*0630*/  LDG.E.128 R40, desc[UR4][R40.64] ;  /* 0x0000000428287981 */ /* 0x000f22000c1e1d00 */
[----:B--2---:R-:W-:Y:S02]  /*0640*/  IMAD.WIDE R60, R104, 0x4, R60 ;  /* 0x00000004683c7825 */ /* 0x004fe400078e023c */
[----:B------:R-:W1:Y:S02]  /*0650*/  @P0 LDC.64 R68, c[0x0][0x270] ;  /* 0x00009c00ff440b82 */ /* 0x000e640000000a00 */
[----:B------:R-:W-:Y:S01]  /*0660*/  IMAD.WIDE.U32 R48, R109, 0x10, R64 ;  /* 0x000000106d307825 */ /* 0x000fe200078e0040 */
[----:B------:R2:W4:Y:S03]  /*0670*/  LDG.E R108, desc[UR4][R60.64] ;  /* 0x000000043c6c7981 */ /* 0x000526000c1e1900 */
[----:B---3--:R-:W-:-:S02]  /*0680*/  IMAD.WIDE.U32 R44, R110, 0x10, R70 ;  /* 0x000000106e2c7825 */ /* 0x008fc400078e0046 */
[----:B------:R-:W3:Y:S04]  /*0690*/  LDG.E.128 R48, desc[UR4][R48.64] ;  /* 0x0000000430307981 */ /* 0x000ee8000c1e1d00 */
[----:B------:R-:W3:Y:S01]  /*06a0*/  LDG.E.128 R44, desc[UR4][R44.64] ;  /* 0x000000042c2c7981 */ /* 0x000ee2000c1e1d00 */
[----:B------:R-:W-:Y:S01]  /*06b0*/  IMAD.WIDE.U32 R52, R109, 0x10, R70 ;  /* 0x000000106d347825 */ /* 0x000fe200078e0046 */
[----:B------:R-:W-:-:S05]  /*06c0*/  IADD3 R107, R110, 0x40, RZ ;  /* 0x000000406e6b7810 */ /* 0x000fca0007ffe0ff */
[----:B------:R-:W3:Y:S01]  /*06d0*/  LDG.E.128 R52, desc[UR4][R52.64] ;  /* 0x0000000434347981 */ /* 0x000ee2000c1e1d00 */
[----:B------:R-:W-:-:S06]  /*06e0*/  IMAD.WIDE.U32 R56, R107, 0x10, R64 ;  /* 0x000000106b387825 */ /* 0x000fcc00078e0040 */
[----:B------:R-:W3:Y:S01]  /*06f0*/  LDG.E.128 R56, desc[UR4][R56.64] ;  /* 0x0000000438387981 */ /* 0x000ee2000c1e1d00 */
[----:B------:R-:W-:Y:S02]  /*0700*/  IADD3 R106, R110, 0x60, RZ ;  /* 0x000000606e6a7810 */ /* 0x000fe40007ffe0ff */
[----:B0-----:R-:W-:Y:S01]  /*0710*/  ISETP.NE.U32.AND P1, PT, R90, RZ, PT ;  /* 0x000000ff5a00720c */ /* 0x001fe20003f25070 */
[----:B--2---:R-:W-:-:S03]  /*0720*/  IMAD.WIDE.U32 R60, R107, 0x10, R70 ;  /* 0x000000106b3c7825 */ /* 0x004fc600078e0046 */
[----:B------:R-:W-:Y:S01]  /*0730*/  ISETP.NE.AND.EX P1, PT, R91, RZ, PT, P1 ;  /* 0x000000ff5b00720c */ /* 0x000fe20003f25310 */
[C---:B------:R-:W-:Y:S02]  /*0740*/  IMAD.WIDE.U32 R64, R106.reuse, 0x10, R64 ;  /* 0x000000106a407825 */ /* 0x040fe400078e0040 */
[----:B------:R-:W2:Y:S04]  /*0750*/  LDG.E.128 R60, desc[UR4][R60.64] ;  /* 0x000000043c3c7981 */ /* 0x000ea8000c1e1d00 */
[----:B------:R-:W2:Y:S01]  /*0760*/  LDG.E.128 R64, desc[UR4][R64.64] ;  /* 0x0000000440407981 */ /* 0x000ea2000c1e1d00 */
[----:B------:R-:W-:Y:S01]  /*0770*/  IMAD.WIDE.U32 R70, R106, 0x10, R70 ;  /* 0x000000106a467825 */ /* 0x000fe200078e0046 */
[----:B------:R-:W-:Y:S02]  /*0780*/  SHF.R.S32.HI R105, RZ, 0x1f, R104 ;  /* 0x0000001fff697819 */ /* 0x000fe40000011468 */
[----:B-1----:R-:W-:-:S02]  /*0790*/  @P0 LEA R114, P2, R104, R68, 0x2 ;  /* 0x0000004468720211 */ /* 0x002fc400078410ff */
[----:B------:R-:W0:Y:S02]  /*07a0*/  @P1 LDC.64 R120, c[0x0][0x2c8] ;  /* 0x0000b200ff781b82 */ /* 0x000e240000000a00 */
[----:B------:R-:W-:Y:S02]  /*07b0*/  @P0 LEA.HI.X R115, R104, R69, R105, 0x2, P2 ;  /* 0x0000004568730211 */ /* 0x000fe400010f1469 */
[----:B------:R-:W2:Y:S04]  /*07c0*/  LDG.E.128 R68, desc[UR4][R70.64] ;  /* 0x0000000446447981 */ /* 0x000ea8000c1e1d00 */
[----:B------:R-:W1:Y:S08]  /*07d0*/  @P1 LDC.64 R112, c[0x0][0x2c8] ;  /* 0x0000b200ff701b82 */ /* 0x000e700000000a00 */
[----:B------:R-:W1:Y:S01]  /*07e0*/  @P1 LDC.64 R116, c[0x0][0x2c8] ;  /* 0x0000b200ff741b82 */ /* 0x000e620000000a00 */
[----:B0-----:R-:W-:-:S07]  /*07f0*/  @P1 IMAD.WIDE.U32 R120, R109, 0x10, R120 ;  /* 0x000000106d781825 */ /* 0x001fce00078e0078 */
[----:B------:R-:W0:Y:S01]  /*0800*/  @P1 LDC.64 R118, c[0x0][0x2c8] ;  /* 0x0000b200ff761b82 */ /* 0x000e220000000a00 */
[----:B------:R-:W5:Y:S01]  /*0810*/  @P1 LDG.E.128 R24, desc[UR4][R120.64] ;  /* 0x0000000478181981 */ /* 0x000f62000c1e1d00 */
[----:B------:R-:W-:Y:S01]  /*0820*/  HFMA2.MMA R105, -RZ, RZ, 1.875, 0 ;  /* 0x3f800000ff697435 */ /* 0x000fe200000001ff */
[----:B-1----:R-:W-:-:S05]  /*0830*/  @P1 IMAD.WIDE.U32 R112, R110, 0x10, R112 ;  /* 0x000000106e701825 */ /* 0x002fca00078e0070 */
[----:B------:R-:W5:Y:S04]  /*0840*/  @P1 LDG.E.128 R20, desc[UR4][R112.64] ;  /* 0x0000000470141981 */ /* 0x000f68000c1e1d00 */
[----:B------:R1:W5:Y:S01]  /*0850*/  @P0 LDG.E R105, desc[UR4][R114.64] ;  /* 0x0000000472690981 */ /* 0x000362000c1e1900 */
[----:B------:R-:W-:-:S05]  /*0860*/  @P1 IMAD.WIDE.U32 R116, R106, 0x10, R116 ;  /* 0x000000106a741825 */ /* 0x000fca00078e0074 */
[----:B------:R3:W5:Y:S01]  /*0870*/  @P1 LDG.E.128 R32, desc[UR4][R116.64] ;  /* 0x0000000474201981 */ /* 0x000762000c1e1d00 */
[----:B0-----:R-:W-:-:S05]  /*0880*/  @P1 IMAD.WIDE.U32 R118, R107, 0x10, R118 ;  /* 0x000000106b761825 */ /* 0x001fca00078e0076 */
[----:B------:R0:W5:Y:S01]  /*0890*/  @P1 LDG.E.128 R28, desc[UR4][R118.64] ;  /* 0x00000004761c1981 */ /* 0x000162000c1e1d00 */
[----:B------:R-:W-:Y:S01]  /*08a0*/  UMOV UR6, 0xffffffff ;  /* 0xffffffff00067882 */ /* 0x000fe20000000000 */
[----:B----4-:R-:W-:-:S05]  /*08b0*/  FSEL R111, R111, RZ, !P4 ;  /* 0x000000ff6f6f7208 */ /* 0x010fca0006000000 */
[C---:B------:R-:W-:Y:S01]  /*08c0*/  FADD.FTZ R123, -R111.reuse, R40 ;  /* 0x000000286f7b7221 */ /* 0x040fe20000010100 */
[C---:B------:R-:W-:Y:S01]  /*08d0*/  FADD.FTZ R41, -R111.reuse, R41 ;  /* 0x000000296f297221 */ /* 0x040fe20000010100 */
[C---:B-1----:R-:W-:Y:S01]  /*08e0*/  FADD.FTZ R115, -R111.reuse, R42 ;  /* 0x0000002a6f737221 */ /* 0x042fe20000010100 */
[----:B------:R-:W-:Y:S01]  /*08f0*/  FADD.FTZ R113, -R111, R43 ;  /* 0x0000002b6f717221 */ /* 0x000fe20000010100 */
[C---:B------:R-:W-:Y:S01]  /*0900*/  FMUL.FTZ R40, R108.reuse, R123 ;  /* 0x0000007b6c287220 */ /* 0x040fe20000410000 */
[C---:B------:R-:W-:Y:S01]  /*0910*/  FMUL.FTZ R41, R108.reuse, R41 ;  /* 0x000000296c297220 */ /* 0x040fe20000410000 */
[----:B------:R-:W-:Y:S01]  /*0920*/  FMUL.FTZ R42, R108, R115 ;  /* 0x000000736c2a7220 */ /* 0x000fe20000410000 */
[C---:B---3--:R-:W-:Y:S01]  /*0930*/  FADD.FTZ R83, R44.reuse, R83 ;  /* 0x000000532c537221 */ /* 0x048fe20000010000 */
[----:B------:R-:W-:Y:S01]  /*0940*/  FFMA.FTZ R85, R44, R40, R85 ;  /* 0x000000282c557223 */ /* 0x000fe20000010055 */
[----:B------:R-:W-:Y:S01]  /*0950*/  FMUL.FTZ R43, R103, R44 ;  /* 0x0000002c672b7220 */ /* 0x000fe20000410000 */
[----:B------:R-:W-:Y:S01]  /*0960*/  FMUL.FTZ R44, R108, R113 ;  /* 0x000000716c2c7220 */ /* 0x000fe20000410000 */
[----:B------:R-:W-:Y:S01]  /*0970*/  FADD.FTZ R113, -R111, R48 ;  /* 0x000000306f717221 */ /* 0x000fe20000010100 */
[C---:B------:R-:W-:Y:S01]  /*0980*/  FADD.FTZ R82, R45.reuse, R82 ;  /* 0x000000522d527221 */ /* 0x040fe20000010000 */
[----:B------:R-:W-:Y:S01]  /*0990*/  FFMA.FTZ R84, R45, R41, R84 ;  /* 0x000000292d547223 */ /* 0x000fe20000010054 */
[----:B------:R-:W-:Y:S01]  /*09a0*/  FMUL.FTZ R112, R102, R45 ;  /* 0x0000002d66707220 */ /* 0x000fe20000410000 */
[C---:B------:R-:W-:Y:S01]  /*09b0*/  FADD.FTZ R79, R46.reuse, R79 ;  /* 0x0000004f2e4f7221 */ /* 0x040fe20000010000 */
[----:B------:R-:W-:Y:S01]  /*09c0*/  FFMA.FTZ R81, R46, R42, R81 ;  /* 0x0000002a2e517223 */ /* 0x000fe20000010051 */
[----:B------:R-:W-:Y:S01]  /*09d0*/  FMUL.FTZ R45, R101, R46 ;  /* 0x0000002e652d7220 */ /* 0x000fe20000410000 */
[C---:B------:R-:W-:Y:S01]  /*09e0*/  FADD.FTZ R117, -R111.reuse, R50 ;  /* 0x000000326f757221 */ /* 0x040fe20000010100 */
[C---:B------:R-:W-:Y:S01]  /*09f0*/  FADD.FTZ R51, -R111.reuse, R51 ;  /* 0x000000336f337221 */ /* 0x040fe20000010100 */
[----:B------:R-:W-:Y:S01]  /*0a00*/  FADD.FTZ R49, -R111, R49 ;  /* 0x000000316f317221 */ /* 0x000fe20000010100 */
[C---:B------:R-:W-:Y:S01]  /*0a10*/  FMUL.FTZ R46, R108.reuse, R113 ;  /* 0x000000716c2e7220 */ /* 0x040fe20000410000 */
[C---:B------:R-:W-:Y:S01]  /*0a20*/  FMUL.FTZ R114, R108.reuse, R117 ;  /* 0x000000756c727220 */ /* 0x040fe20000410000 */
[----:B------:R-:W-:Y:S01]  /*0a30*/  FMUL.FTZ R116, R108, R51 ;  /* 0x000000336c747220 */ /* 0x000fe20000410000 */
[----:B------:R-:W-:Y:S01]  /*0a40*/  FADD.FTZ R13, R52, R13 ;  /* 0x0000000d340d7221 */ /* 0x000fe20000010000 */
[----:B------:R-:W-:Y:S01]  /*0a50*/  FMUL.FTZ R113, R108, R49 ;  /* 0x000000316c717220 */ /* 0x000fe20000410000 */
[----:B------:R-:W-:Y:S01]  /*0a60*/  FFMA.FTZ R77, R52, R46, R77 ;  /* 0x0000002e344d7223 */ /* 0x000fe2000001004d */
[----:B------:R-:W-:Y:S01]  /*0a70*/  FMUL.FTZ R115, R99, R52 ;  /* 0x0000003463737220 */ /* 0x000fe20000410000 */
[----:B------:R-:W-:Y:S01]  /*0a80*/  FADD.FTZ R51, RZ, R43 ;  /* 0x0000002bff337221 */ /* 0x000fe20000010000 */
[----:B------:R-:W-:Y:S01]  /*0a90*/  FFMA.FTZ R52, R40, R43, RZ ;  /* 0x0000002b28347223 */ /* 0x000fe200000100ff */
[C---:B------:R-:W-:Y:S01]  /*0aa0*/  FADD.FTZ R11, R54.reuse, R11 ;  /* 0x0000000b360b7221 */ /* 0x040fe20000010000 */
[----:B------:R-:W-:Y:S01]  /*0ab0*/  FFMA.FTZ R75, R54, R114, R75 ;  /* 0x00000072364b7223 */ /* 0x000fe2000001004b */
[----:B------:R-:W-:Y:S01]  /*0ac0*/  FMUL.FTZ R117, R97, R54 ;  /* 0x0000003661757220 */ /* 0x000fe20000410000 */
[C---:B------:R-:W-:Y:S01]  /*0ad0*/  FADD.FTZ R12, R53.reuse, R12 ;  /* 0x0000000c350c7221 */ /* 0x040fe20000010000 */
[----:B------:R-:W-:Y:S01]  /*0ae0*/  FFMA.FTZ R76, R53, R113, R76 ;  /* 0x00000071354c7223 */ /* 0x000fe2000001004c */
[----:B0-----:R-:W-:Y:S01]  /*0af0*/  FMUL.FTZ R118, R98, R53 ;  /* 0x0000003562767220 */ /* 0x001fe20000410000 */
[----:B------:R-:W-:Y:S01]  /*0b00*/  FADD.FTZ R54, R51, R112 ;  /* 0x0000007033367221 */ /* 0x000fe20000010000 */
[----:B------:R-:W-:Y:S01]  /*0b10*/  FFMA.FTZ R53, R41, R112, R52 ;  /* 0x0000007029357223 */ /* 0x000fe20000010034 */
[C---:B------:R-:W-:Y:S01]  /*0b20*/  FADD.FTZ R78, R47.reuse, R78 ;  /* 0x0000004e2f4e7221 */ /* 0x040fe20000010000 */
[----:B------:R-:W-:Y:S01]  /*0b30*/  FFMA.FTZ R80, R47, R44, R80 ;  /* 0x0000002c2f507223 */ /* 0x000fe20000010050 */
[C---:B------:R-:W-:Y:S01]  /*0b40*/  FADD.FTZ R10, R55.reuse, R10 ;  /* 0x0000000a370a7221 */ /* 0x040fe20000010000 */
[----:B------:R-:W-:Y:S01]  /*0b50*/  FFMA.FTZ R74, R55, R116, R74 ;  /* 0x00000074374a7223 */ /* 0x000fe2000001004a */
[----:B------:R-:W-:Y:S01]  /*0b60*/  FMUL.FTZ R119, R96, R55 ;  /* 0x0000003760777220 */ /* 0x000fe20000410000 */
[----:B------:R-:W-:Y:S01]  /*0b70*/  FMUL.FTZ R47, R100, R47 ;  /* 0x0000002f642f7220 */ /* 0x000fe20000410000 */
[----:B------:R-:W-:Y:S01]  /*0b80*/  FADD.FTZ R55, -R111, R58 ;  /* 0x0000003a6f377221 */ /* 0x000fe20000010100 */
[----:B------:R-:W-:Y:S01]  /*0b90*/  FADD.FTZ R54, R54, R45 ;  /* 0x0000002d36367221 */ /* 0x000fe20000010000 */
[----:B------:R-:W-:-:S02]  /*0ba0*/  FFMA.FTZ R53, R42, R45, R53 ;  /* 0x0000002d2a357223 */ /* 0x000fc40000010035 */
[----:B------:R-:W-:Y:S01]  /*0bb0*/  FMUL.FTZ R51, R108, R55 ;  /* 0x000000376c337220 */ /* 0x000fe20000410000 */
[----:B------:R-:W-:Y:S01]  /*0bc0*/  FADD.FTZ R54, R54, R47 ;  /* 0x0000002f36367221 */ /* 0x000fe20000010000 */
[----:B------:R-:W-:-:S03]  /*0bd0*/  FFMA.FTZ R55, R44, R47, R53 ;  /* 0x0000002f2c377223 */ /* 0x000fc60000010035 */
[----:B------:R-:W-:Y:S01]  /*0be0*/  FADD.FTZ R53, R54, R115 ;  /* 0x0000007336357221 */ /* 0x000fe20000010000 */
[----:B------:R-:W-:Y:S01]  /*0bf0*/  FFMA.FTZ R54, R46, R115, R55 ;  /* 0x000000732e367223 */ /* 0x000fe20000010037 */
[----:B------:R-:W-:Y:S02]  /*0c00*/  FADD.FTZ R49, -R111, R56 ;  /* 0x000000386f317221 */ /* 0x000fe40000010100 */
[----:B------:R-:W-:Y:S01]  /*0c10*/  FADD.FTZ R56, R53, R118 ;  /* 0x0000007635387221 */ /* 0x000fe20000010000 */
[----:B------:R-:W-:Y:S01]  /*0c20*/  FFMA.FTZ R53, R113, R118, R54 ;  /* 0x0000007671357223 */ /* 0x000fe20000010036 */
[C---:B------:R-:W-:Y:S01]  /*0c30*/  FADD.FTZ R57, -R111.reuse, R57 ;  /* 0x000000396f397221 */ /* 0x040fe20000010100 */
[----:B------:R-:W-:Y:S01]  /*0c40*/  FADD.FTZ R59, -R111, R59 ;  /* 0x0000003b6f3b7221 */ /* 0x000fe20000010100 */
[----:B------:R-:W-:Y:S01]  /*0c50*/  FADD.FTZ R56, R56, R117 ;  /* 0x0000007538387221 */ /* 0x000fe20000010000 */
[----:B------:R-:W-:Y:S01]  /*0c60*/  FFMA.FTZ R53, R114, R117, R53 ;  /* 0x0000007572357223 */ /* 0x000fe20000010035 */
[C---:B------:R-:W-:Y:S01]  /*0c70*/  FMUL.FTZ R48, R108.reuse, R49 ;  /* 0x000000316c307220 */ /* 0x040fe20000410000 */
[C---:B------:R-:W-:Y:S01]  /*0c80*/  FMUL.FTZ R50, R108.reuse, R57 ;  /* 0x000000396c327220 */ /* 0x040fe20000410000 */
[----:B--2---:R-:W-:Y:S01]  /*0c90*/  FMUL.FTZ R49, R95, R60 ;  /* 0x0000003c5f317220 */ /* 0x004fe20000410000 */
[----:B------:R-:W-:Y:S01]  /*0ca0*/  FMUL.FTZ R52, R108, R59 ;  /* 0x0000003b6c347220 */ /* 0x000fe20000410000 */
[----:B------:R-:W-:Y:S01]  /*0cb0*/  FADD.FTZ R57, -R111, R64 ;  /* 0x000000406f397221 */ /* 0x000fe20000010100 */
[----:B------:R-:W-:Y:S01]  /*0cc0*/  FADD.FTZ R54, R56, R119 ;  /* 0x0000007738367221 */ /* 0x000fe20000010000 */
[----:B------:R-:W-:Y:S01]  /*0cd0*/  FFMA.FTZ R59, R116, R119, R53 ;  /* 0x00000077743b7223 */ /* 0x000fe20000010035 */
[C---:B------:R-:W-:Y:S01]  /*0ce0*/  FADD.FTZ R8, R61.reuse, R8 ;  /* 0x000000083d087221 */ /* 0x040fe20000010000 */
[----:B------:R-:W-:Y:S01]  /*0cf0*/  FFMA.FTZ R72, R61, R50, R72 ;  /* 0x000000323d487223 */ /* 0x000fe20000010048 */
[----:B------:R-:W-:Y:S01]  /*0d00*/  FMUL.FTZ R61, R86, R61 ;  /* 0x0000003d563d7220 */ /* 0x000fe20000410000 */
[----:B------:R-:W-:Y:S01]  /*0d10*/  FMUL.FTZ R53, R108, R57 ;  /* 0x000000396c357220 */ /* 0x000fe20000410000 */
[----:B------:R-:W-:Y:S01]  /*0d20*/  FADD.FTZ R54, R54, R49 ;  /* 0x0000003136367221 */ /* 0x000fe20000010000 */
[----:B------:R-:W-:Y:S01]  /*0d30*/  FFMA.FTZ R57, R48, R49, R59 ;  /* 0x0000003130397223 */ /* 0x000fe2000001003b */
[C---:B------:R-:W-:Y:S01]  /*0d40*/  FADD.FTZ R7, R62.reuse, R7 ;  /* 0x000000073e077221 */ /* 0x040fe20000010000 */
[----:B------:R-:W-:Y:S01]  /*0d50*/  FFMA.FTZ R19, R62, R51, R19 ;  /* 0x000000333e137223 */ /* 0x000fe20000010013 */
[----:B------:R-:W-:Y:S01]  /*0d60*/  FMUL.FTZ R62, R93, R62 ;  /* 0x0000003e5d3e7220 */ /* 0x000fe20000410000 */
[----:B------:R-:W-:Y:S01]  /*0d70*/  FADD.FTZ R59, R54, R61 ;  /* 0x0000003d363b7221 */ /* 0x000fe20000010000 */
[----:B------:R-:W-:Y:S01]  /*0d80*/  FFMA.FTZ R56, R50, R61, R57 ;  /* 0x0000003d32387223 */ /* 0x000fe20000010039 */
[C---:B------:R-:W-:Y:S01]  /*0d90*/  FADD.FTZ R6, R63.reuse, R6 ;  /* 0x000000063f067221 */ /* 0x040fe20000010000 */
[----:B------:R-:W-:Y:S01]  /*0da0*/  FFMA.FTZ R18, R63, R52, R18 ;  /* 0x000000343f127223 */ /* 0x000fe20000010012 */
[----:B------:R-:W-:Y:S01]  /*0db0*/  FADD.FTZ R65, -R111, R65 ;  /* 0x000000416f417221 */ /* 0x000fe20000010100 */
[----:B------:R-:W-:Y:S01]  /*0dc0*/  FMUL.FTZ R63, R88, R63 ;  /* 0x0000003f583f7220 */ /* 0x000fe20000410000 */
[----:B------:R-:W-:Y:S01]  /*0dd0*/  FADD.FTZ R58, R59, R62 ;  /* 0x0000003e3b3a7221 */ /* 0x000fe20000010000 */
[----:B------:R-:W-:Y:S01]  /*0de0*/  FFMA.FTZ R57, R51, R62, R56 ;  /* 0x0000003e33397223 */ /* 0x000fe20000010038 */
[----:B------:R-:W-:Y:S01]  /*0df0*/  FADD.FTZ R55, -R111, R66 ;  /* 0x000000426f377221 */ /* 0x000fe20000010100 */
        /* <DEDUP_REMOVED lines=16> */
[----:B------:R-:W-:Y:S01]  /*0f00*/  FADD.FTZ R67, -R111, R67 ;  /* 0x000000436f437221 */ /* 0x000fe20000010100 */
[----:B------:R-:W-:Y:S01]  /*0f10*/  FFMA.FTZ R58, R54, R69, R57 ;  /* 0x00000045363a7223 */ /* 0x000fe20000010039 */
[C---:B------:R-:W-:Y:S01]  /*0f20*/  FADD.FTZ R9, R60.reuse, R9 ;  /* 0x000000093c097221 */ /* 0x040fe20000010000 */
[----:B------:R-:W-:Y:S01]  /*0f30*/  FFMA.FTZ R73, R60, R48, R73 ;  /* 0x000000303c497223 */ /* 0x000fe20000010049 */
[----:B------:R-:W-:Y:S01]  /*0f40*/  FADD.FTZ R60, R59, R70 ;  /* 0x000000463b3c7221 */ /* 0x000fe20000010000 */
[----:B------:R-:W-:Y:S01]  /*0f50*/  FMUL.FTZ R57, R94, R71 ;  /* 0x000000475e397220 */ /* 0x000fe20000410000 */
[----:B------:R-:W-:Y:S01]  /*0f60*/  FMUL.FTZ R56, R108, R67 ;  /* 0x000000436c387220 */ /* 0x000fe20000410000 */
[----:B------:R-:W-:Y:S01]  /*0f70*/  FFMA.FTZ R59, R55, R70, R58 ;  /* 0x00000046373b7223 */ /* 0x000fe2000001003a */
[C---:B------:R-:W-:Y:S01]  /*0f80*/  FADD.FTZ R2, R71.reuse, R2 ;  /* 0x0000000247027221 */ /* 0x040fe20000010000 */
[----:B------:R-:W-:Y:S01]  /*0f90*/  FADD.FTZ R60, R60, R57 ;  /* 0x000000393c3c7221 */ /* 0x000fe20000010000 */
[----:B------:R-:W-:Y:S01]  /*0fa0*/  FFMA.FTZ R14, R71, R56, R14 ;  /* 0x00000038470e7223 */ /* 0x000fe2000001000e */
        /* <DEDUP_REMOVED lines=20> */
.L_x_7249:
[----:B-1----:R-:W-:Y:S01]  /*10f0*/  FADD.FTZ R65, R58, R65 ;  /* 0x000000413a417221 */ /* 0x002fe20000010000 */
[----:B0-2---:R-:W-:Y:S01]  /*1100*/  FADD.FTZ R58, R59, R64 ;  /* 0x000000403b3a7221 */ /* 0x005fe20000010000 */
[----:B------:R-:W-:Y:S02]  /*1110*/  ISETP.NE.U32.AND P3, PT, RZ, UR10, PT ;  /* 0x0000000aff007c0c */ /* 0x000fe4000bf65070 */
[----:B------:R-:W-:Y:S01]  /*1120*/  FMUL.FTZ R65, R65, UR9 ;  /* 0x0000000941417c20 */ /* 0x000fe20008410000 */
[----:B------:R-:W-:Y:S01]  /*1130*/  ISETP.NE.U32.AND P2, PT, R90, RZ, PT ;  /* 0x000000ff5a00720c */ /* 0x000fe20003f45070 */
[----:B------:R-:W-:Y:S01]  /*1140*/  FMUL.FTZ R58, R58, UR9 ;  /* 0x000000093a3a7c20 */ /* 0x000fe20008410000 */
[----:B------:R-:W-:Y:S02]  /*1150*/  ISETP.NE.AND.EX P3, PT, RZ, UR11, PT, P3 ;  /* 0x0000000bff007c0c */ /* 0x000fe4000bf65330 */
[----:B------:R-:W-:Y:S02]  /*1160*/  FSEL R59, R65, RZ, !P4 ;  /* 0x000000ff413b7208 */ /* 0x000fe40006000000 */
[----:B------:R-:W0:Y:S01]  /*1170*/  LDC.64 R64, c[0x0][0x2f8] ;  /* 0x0000be00ff407b82 */ /* 0x000e220000000a00 */
[----:B------:R-:W-:-:S02]  /*1180*/  ISETP.NE.AND.EX P2, PT, R91, RZ, PT, P2 ;  /* 0x000000ff5b00720c */ /* 0x000fc40003f45320 */
        /* <DEDUP_REMOVED lines=9> */
[----:B------:R-:W-:Y:S01]  /*1220*/  FADD.FTZ R115, R115, -R46 ;  /* 0x8000002e73737221 */ /* 0x000fe20000010000 */
[-CC-:B------:R-:W-:Y:S01]  /*1230*/  FFMA.FTZ R113, R113, R58.reuse, R59.reuse ;  /* 0x0000003a71717223 */ /* 0x180fe2000001003b */
[-CC-:B------:R-:W-:Y:S01]  /*1240*/  FFMA.FTZ R114, R114, R58.reuse, R59.reuse ;  /* 0x0000003a72727223 */ /* 0x180fe2000001003b */
[----:B------:R-:W-:Y:S01]  /*1250*/  FFMA.FTZ R116, R116, R58, R59 ;  /* 0x0000003a74747223 */ /* 0x000fe2000001003b */
[----:B------:R-:W-:Y:S01]  /*1260*/  ISETP.NE.U32.AND P1, PT, RZ, UR10, PT ;  /* 0x0000000aff007c0c */ /* 0x000fe2000bf25070 */
[C---:B------:R-:W-:Y:S01]  /*1270*/  FMUL.FTZ R71, R108.reuse, R43 ;  /* 0x0000002b6c477220 */ /* 0x040fe20000410000 */
[C---:B------:R-:W-:Y:S01]  /*1280*/  FMUL.FTZ R60, R108.reuse, R41 ;  /* 0x000000296c3c7220 */ /* 0x040fe20000410000 */
[C---:B------:R-:W-:Y:S01]  /*1290*/  FMUL.FTZ R91, R108.reuse, R45 ;  /* 0x0000002d6c5b7220 */ /* 0x040fe20000410000 */
[----:B------:R-:W-:Y:S01]  /*12a0*/  FMUL.FTZ R46, R108, R67 ;  /* 0x000000436c2e7220 */ /* 0x000fe20000410000 */
[----:B------:R-:W-:Y:S01]  /*12b0*/  FADD.FTZ R47, R118, -R113 ;  /* 0x80000071762f7221 */ /* 0x000fe20000010000 */
[----:B------:R-:W-:Y:S01]  /*12c0*/  FADD.FTZ R117, R117, -R114 ;  /* 0x8000007275757221 */ /* 0x000fe20000010000 */
[----:B------:R-:W-:Y:S01]  /*12d0*/  FADD.FTZ R119, R119, -R116 ;  /* 0x8000007477777221 */ /* 0x000fe20000010000 */
[----:B------:R-:W-:Y:S01]  /*12e0*/  ISETP.NE.AND.EX P1, PT, RZ, UR11, PT, P1 ;  /* 0x0000000bff007c0c */ /* 0x000fe2000bf25310 */
[----:B-----5:R-:W-:Y:S01]  /*12f0*/  @P2 FADD.FTZ R71, R20, R71 ;  /* 0x0000004714472221 */ /* 0x020fe20000010000 */
[----:B------:R-:W-:Y:S01]  /*1300*/  @P2 FADD.FTZ R60, R21, R60 ;  /* 0x0000003c153c2221 */ /* 0x000fe20000010000 */
[----:B------:R-:W-:Y:S01]  /*1310*/  @P2 FADD.FTZ R91, R22, R91 ;  /* 0x0000005b165b2221 */ /* 0x000fe20000010000 */
[----:B------:R-:W-:Y:S01]  /*1320*/  @P2 FADD.FTZ R46, R23, R46 ;  /* 0x0000002e172e2221 */ /* 0x000fe20000010000 */
[----:B------:R-:W-:Y:S08]  /*1330*/  @!P3 BRA `(.L_x_7234) ;  /* 0x00000000001cb947 */ /* 0x000ff00003800000 */
[----:B------:R-:W1:Y:S01]  /*1340*/  LDC.64 R44, c[0x0][0x308] ;  /* 0x0000c200ff2c7b82 */ /* 0x000e620000000a00 */
[----:B------:R-:W-:Y:S02]  /*1350*/  SEL R43, R46, R39, P1 ;  /* 0x000000272e2b7207 */ /* 0x000fe40000800000 */
[----:B------:R-:W-:Y:S02]  /*1360*/  SEL R42, R91, R38, P1 ;  /* 0x000000265b2a7207 */ /* 0x000fe40000800000 */
[----:B------:R-:W-:Y:S02]  /*1370*/  SEL R41, R60, R37, P1 ;  /* 0x000000253c297207 */ /* 0x000fe40000800000 */
[----:B------:R-:W-:Y:S01]  /*1380*/  SEL R40, R71, R36, P1 ;  /* 0x0000002447287207 */ /* 0x000fe20000800000 */
[----:B-1----:R-:W-:-:S05]  /*1390*/  IMAD.WIDE.U32 R44, R110, 0x10, R44 ;  /* 0x000000106e2c7825 */ /* 0x002fca00078e002c */
[----:B------:R1:W-:Y:S02]  /*13a0*/  STG.E.128 desc[UR4][R44.64], R40 ;  /* 0x000000282c007986 */ /* 0x0003e4000c101d04 */
.L_x_7234:
[----:B------:R-:W-:Y:S01]  /*13b0*/  FMUL.FTZ R112, R108, R47 ;  /* 0x0000002f6c707220 */ /* 0x000fe20000410000 */
[----:B------:R-:W-:Y:S01]  /*13c0*/  FMUL.FTZ R47, R46, R105 ;  /* 0x000000692e2f7220 */ /* 0x000fe20000410000 */
[----:B0-----:R-:W-:-:S04]  /*13d0*/  IMAD.WIDE.U32 R110, R110, 0x10, R64 ;  /* 0x000000106e6e7825 */ /* 0x001fc800078e0040 */
[-C--:B------:R-:W-:Y:S01]  /*13e0*/  FMUL.FTZ R46, R91, R105.reuse ;  /* 0x000000695b2e7220 */ /* 0x080fe20000410000 */
[-C--:B-1----:R-:W-:Y:S01]  /*13f0*/  FMUL.FTZ R45, R60, R105.reuse ;  /* 0x000000693c2d7220 */ /* 0x082fe20000410000 */
[----:B------:R-:W-:Y:S01]  /*1400*/  FMUL.FTZ R44, R71, R105 ;  /* 0x00000069472c7220 */ /* 0x000fe20000410000 */
[C---:B------:R-:W-:Y:S01]  /*1410*/  FMUL.FTZ R115, R108.reuse, R115 ;  /* 0x000000736c737220 */ /* 0x040fe20000410000 */
[C---:B------:R-:W-:Y:S01]  /*1420*/  FMUL.FTZ R117, R108.reuse, R117 ;  /* 0x000000756c757220 */ /* 0x040fe20000410000 */
[----:B------:R-:W-:Y:S01]  /*1430*/  FMUL.FTZ R90, R108, R119 ;  /* 0x000000776c5a7220 */ /* 0x000fe20000410000 */
[----:B------:R-:W-:Y:S01]  /*1440*/  @P2 FADD.FTZ R112, R25, R112 ;  /* 0x0000007019702221 */ /* 0x000fe20000010000 */
[----:B------:R0:W-:Y:S01]  /*1450*/  STG.E.128 desc[UR4][R110.64], R44 ;  /* 0x0000002c6e007986 */ /* 0x0001e2000c101d04 */
[----:B------:R-:W-:Y:S01]  /*1460*/  @P2 FADD.FTZ R115, R24, R115 ;  /* 0x0000007318732221 */ /* 0x000fe20000010000 */
[----:B------:R-:W-:Y:S01]  /*1470*/  @P2 FADD.FTZ R117, R26, R117 ;  /* 0x000000751a752221 */ /* 0x000fe20000010000 */
[----:B------:R-:W-:Y:S01]  /*1480*/  @P2 FADD.FTZ R90, R27, R90 ;  /* 0x0000005a1b5a2221 */ /* 0x000fe20000010000 */
[----:B------:R-:W-:-:S04]  /*1490*/  IMAD.WIDE.U32 R66, R109, 0x10, R64 ;  /* 0x000000106d427825 */ /* 0x000fc800078e0040 */
[-C--:B------:R-:W-:Y:S01]  /*14a0*/  FMUL.FTZ R41, R112, R105.reuse ;  /* 0x0000006970297220 */ /* 0x080fe20000410000 */
[-C--:B------:R-:W-:Y:S01]  /*14b0*/  FMUL.FTZ R42, R117, R105.reuse ;  /* 0x00000069752a7220 */ /* 0x080fe20000410000 */
[-C--:B------:R-:W-:Y:S01]  /*14c0*/  FMUL.FTZ R43, R90, R105.reuse ;  /* 0x000000695a2b7220 */ /* 0x080fe20000410000 */
[----:B------:R-:W-:Y:S01]  /*14d0*/  FMUL.FTZ R40, R115, R105 ;  /* 0x0000006973287220 */ /* 0x000fe20000410000 */
[----:B------:R-:W-:Y:S06]  /*14e0*/  @!P3 BRA `(.L_x_7235) ;  /* 0x00000000001cb947 */ /* 0x000fec0003800000 */
[----:B0-----:R-:W0:Y:S01]  /*14f0*/  LDC.64 R44, c[0x0][0x308] ;  /* 0x0000c200ff2c7b82 */ /* 0x001e220000000a00 */
[----:B------:R-:W-:Y:S02]  /*1500*/  SEL R47, R90, R39, P1 ;  /* 0x000000275a2f7207 */ /* 0x000fe40000800000 */
[----:B------:R-:W-:Y:S01]  /*1510*/  SEL R46, R117, R38, P1 ;  /* 0x00000026752e7207 */ /* 0x000fe20000800000 */
[----:B0-----:R-:W-:Y:S01]  /*1520*/  IMAD.WIDE.U32 R90, R109, 0x10, R44 ;  /* 0x000000106d5a7825 */ /* 0x001fe200078e002c */
[----:B------:R-:W-:Y:S02]  /*1530*/  SEL R45, R112, R37, P1 ;  /* 0x00000025702d7207 */ /* 0x000fe40000800000 */
[----:B------:R-:W-:-:S05]  /*1540*/  SEL R44, R115, R36, P1 ;  /* 0x00000024732c7207 */ /* 0x000fca0000800000 */
[----:B------:R1:W-:Y:S02]  /*1550*/  STG.E.128 desc[UR4][R90.64], R44 ;  /* 0x0000002c5a007986 */ /* 0x0003e4000c101d04 */
.L_x_7235:
[----:B------:R2:W-:Y:S01]  /*1560*/  STG.E.128 desc[UR4][R66.64], R40 ;  /* 0x0000002842007986 */ /* 0x0005e2000c101d04 */
[-CC-:B------:R-:W-:Y:S01]  /*1570*/  FFMA.FTZ R50, R50, R58.reuse, R59.reuse ;  /* 0x0000003a32327223 */ /* 0x180fe2000001003b */
[-CC-:B------:R-:W-:Y:S01]  /*1580*/  FFMA.FTZ R48, R48, R58.reuse, R59.reuse ;  /* 0x0000003a30307223 */ /* 0x180fe2000001003b */
[-CC-:B------:R-:W-:Y:S01]  /*1590*/  FFMA.FTZ R51, R51, R58.reuse, R59.reuse ;  /* 0x0000003a33337223 */ /* 0x180fe2000001003b */
[----:B------:R-:W-:Y:S01]  /*15a0*/  FFMA.FTZ R52, R52, R58, R59 ;  /* 0x0000003a34347223 */ /* 0x000fe2000001003b */
[----:B------:R-:W-:Y:S01]  /*15b0*/  FADD.FTZ R61, R61, -R50 ;  /* 0x800000323d3d7221 */ /* 0x000fe20000010000 */
[----:B01----:R-:W-:Y:S01]  /*15c0*/  FADD.FTZ R47, R49, -R48 ;  /* 0x80000030312f7221 */ /* 0x003fe20000010000 */
[----:B------:R-:W-:Y:S01]  /*15d0*/  FADD.FTZ R51, R62, -R51 ;  /* 0x800000333e337221 */ /* 0x000fe20000010000 */
[----:B------:R-:W-:Y:S01]  /*15e0*/  FADD.FTZ R63, R63, -R52 ;  /* 0x800000343f3f7221 */ /* 0x000fe20000010000 */
        /* <DEDUP_REMOVED lines=8> */
[----:B------:R-:W-:Y:S06]  /*1670*/  @!P3 BRA `(.L_x_7236) ;  /* 0x00000000001cb947 */ /* 0x000fec0003800000 */
[----:B------:R-:W0:Y:S01]  /*1680*/  LDC.64 R44, c[0x0][0x308] ;  /* 0x0000c200ff2c7b82 */ /* 0x000e220000000a00 */
[----:B--2---:R-:W-:Y:S02]  /*1690*/  SEL R43, R52, R39, P1 ;  /* 0x00000027342b7207 */ /* 0x004fe40000800000 */
[----:B------:R-:W-:Y:S02]  /*16a0*/  SEL R42, R61, R38, P1 ;  /* 0x000000263d2a7207 */ /* 0x000fe40000800000 */
[----:B------:R-:W-:Y:S02]  /*16b0*/  SEL R41, R46, R37, P1 ;  /* 0x000000252e297207 */ /* 0x000fe40000800000 */
[----:B------:R-:W-:Y:S01]  /*16c0*/  SEL R40, R47, R36, P1 ;  /* 0x000000242f287207 */ /* 0x000fe20000800000 */
[----:B0-----:R-:W-:-:S05]  /*16d0*/  IMAD.WIDE.U32 R44, R107, 0x10, R44 ;  /* 0x000000106b2c7825 */ /* 0x001fca00078e002c */
[----:B------:R0:W-:Y:S02]  /*16e0*/  STG.E.128 desc[UR4][R44.64], R40 ;  /* 0x000000282c007986 */ /* 0x0001e4000c101d04 */
.L_x_7236:
[----:B0-2---:R-:W0:Y:S01]  /*16f0*/  @P3 LDC.64 R40, c[0x0][0x308] ;  /* 0x0000c200ff283b82 */ /* 0x005e220000000a00 */
[-CC-:B------:R-:W-:Y:S01]  /*1700*/  FFMA.FTZ R53, R53, R58.reuse, R59.reuse ;  /* 0x0000003a35357223 */ /* 0x180fe2000001003b */
[-CC-:B------:R-:W-:Y:S01]  /*1710*/  FFMA.FTZ R54, R54, R58.reuse, R59.reuse ;  /* 0x0000003a36367223 */ /* 0x180fe2000001003b */
[-CC-:B------:R-:W-:Y:S01]  /*1720*/  FFMA.FTZ R55, R55, R58.reuse, R59.reuse ;  /* 0x0000003a37377223 */ /* 0x180fe2000001003b */
[----:B------:R-:W-:Y:S01]  /*1730*/  FFMA.FTZ R56, R56, R58, R59 ;  /* 0x0000003a38387223 */ /* 0x000fe2000001003b */
[----:B------:R-:W-:Y:S01]  /*1740*/  FADD.FTZ R53, R68, -R53 ;  /* 0x8000003544357221 */ /* 0x000fe20000010000 */
[----:B------:R-:W-:Y:S01]  /*1750*/  FADD.FTZ R69, R69, -R54 ;  /* 0x8000003645457221 */ /* 0x000fe20000010000 */
[----:B------:R-:W-:Y:S01]  /*1760*/  FADD.FTZ R55, R70, -R55 ;  /* 0x8000003746377221 */ /* 0x000fe20000010000 */
[----:B------:R-:W1:Y:S01]  /*1770*/  LDC.64 R48, c[0x0][0x210] ;  /* 0x00008400ff307b82 */ /* 0x000e620000000a00 */
        /* <DEDUP_REMOVED lines=9> */
[----:B------:R-:W-:-:S04]  /*1810*/  IMAD.WIDE.U32 R50, R107, 0x10, R64 ;  /* 0x000000106b327825 */ /* 0x000fc800078e0040 */
[-C--:B------:R-:W-:Y:S01]  /*1820*/  FMUL.FTZ R43, R52, R105.reuse ;  /* 0x00000069342b7220 */ /* 0x080fe20000410000 */
[----:B------:R-:W-:Y:S01]  /*1830*/  FMUL.FTZ R42, R61, R105 ;  /* 0x000000693d2a7220 */ /* 0x000fe20000410000 */
[----:B------:R-:W-:Y:S01]  /*1840*/  SEL R36, R53, R36, P1 ;  /* 0x0000002435247207 */ /* 0x000fe20000800000 */
[----:B------:R-:W-:Y:S01]  /*1850*/  IMAD.WIDE.U32 R64, R106, 0x10, R64 ;  /* 0x000000106a407825 */ /* 0x000fe200078e0040 */
[----:B------:R-:W-:-:S03]  /*1860*/  SEL R37, R54, R37, P1 ;  /* 0x0000002536257207 */ /* 0x000fc60000800000 */
[----:B------:R-:W-:Y:S01]  /*1870*/  FMUL.FTZ R44, R53, R105 ;  /* 0x00000069352c7220 */ /* 0x000fe20000410000 */
[----:B------:R-:W-:Y:S01]  /*1880*/  SEL R38, R55, R38, P1 ;  /* 0x0000002637267207 */ /* 0x000fe20000800000 */
[----:B0-----:R-:W-:-:S04]  /*1890*/  @P3 IMAD.WIDE.U32 R106, R106, 0x10, R40 ;  /* 0x000000106a6a3825 */ /* 0x001fc800078e0028 */
[-C--:B------:R-:W-:Y:S01]  /*18a0*/  FMUL.FTZ R41, R46, R105.reuse ;  /* 0x000000692e297220 */ /* 0x080fe20000410000 */
[----:B------:R-:W-:Y:S01]  /*18b0*/  FMUL.FTZ R40, R47, R105 ;  /* 0x000000692f287220 */ /* 0x000fe20000410000 */
[----:B------:R-:W-:Y:S01]  /*18c0*/  SEL R39, R108, R39, P1 ;  /* 0x000000276c277207 */ /* 0x000fe20000800000 */
[-C--:B------:R-:W-:Y:S01]  /*18d0*/  FMUL.FTZ R45, R54, R105.reuse ;  /* 0x00000069362d7220 */ /* 0x080fe20000410000 */
[-C--:B------:R-:W-:Y:S01]  /*18e0*/  FMUL.FTZ R46, R55, R105.reuse ;  /* 0x00000069372e7220 */ /* 0x080fe20000410000 */
[----:B------:R-:W-:Y:S01]  /*18f0*/  FMUL.FTZ R47, R108, R105 ;  /* 0x000000696c2f7220 */ /* 0x000fe20000410000 */
[----:B------:R0:W-:Y:S01]  /*1900*/  STG.E.128 desc[UR4][R50.64], R40 ;  /* 0x0000002832007986 */ /* 0x0001e2000c101d04 */
[----:B-1----:R-:W-:-:S03]  /*1910*/  LEA R104, R48, R104, 0x2 ;  /* 0x0000006830687211 */ /* 0x002fc600078e10ff */
[----:B------:R0:W-:Y:S01]  /*1920*/  @P3 STG.E.128 desc[UR4][R106.64], R36 ;  /* 0x000000246a003986 */ /* 0x0001e2000c101d04 */
[----:B------:R-:W-:-:S03]  /*1930*/  ISETP.GE.AND P1, PT, R104, R49, PT ;  /* 0x000000316800720c */ /* 0x000fc60003f26270 */
[----:B------:R0:W-:Y:S10]  /*1940*/  STG.E.128 desc[UR4][R64.64], R44 ;  /* 0x0000002c40007986 */ /* 0x0001f4000c101d04 */
[----:B------:R-:W-:Y:S05]  /*1950*/  @!P1 BRA `(.L_x_7237) ;  /* 0xffffffe800fc9947 */ /* 0x000fea000383ffff */
[----:B------:R-:W-:Y:S05]  /*1960*/  BSYNC B1 ;  /* 0x0000000000017941 */ /* 0x000fea0003800000 */
.L_x_7232:
        /* <DEDUP_REMOVED lines=32> */
.L_x_7231:
[----:B------:R-:W-:Y:S05]  /*1b70*/  BSYNC B0 ;  /* 0x0000000000007941 */ /* 0x000fea0003800000 */
.L_x_7229:
        /* <DEDUP_REMOVED lines=107> */
.L_x_7233:
        /* <DEDUP_REMOVED lines=8> */
.L_x_7239:
[----:B------:R-:W-:Y:S05]  /*22b0*/  BSYNC B2 ;  /* 0x0000000000027941 */ /* 0x000fea0003800000 */
.L_x_7238:
        /* <DEDUP_REMOVED lines=8> */
.L_x_7240:
[----:B------:R-:W-:Y:S01]  /*2340*/  FADD.FTZ R65, R60, R65 ;  /* 0x000000413c417221 */ /* 0x000fe20000010000 */
[----:B------:R-:W-:-:S04]  /*2350*/  HFMA2.MMA R121, -RZ, RZ, 0, 1.1920928955078125e-07 ;  /* 0x00000002ff797435 */ /* 0x000fc800000001ff */
[----:B------:R-:W-:Y:S02]  /*2360*/  MOV R122, R65 ;  /* 0x00000041007a7202 */ /* 0x000fe40000000f00 */
[----:B------:R-:W-:-:S07]  /*2370*/  MOV R58, R120 ;  /* 0x00000078003a7202 */ /* 0x000fce0000000f00 */
[----:B------:R-:W-:Y:S05]  /*2380*/  WARPSYNC.COLLECTIVE R111, `(.L_x_7241) ;  /* 0x000000006f087348 */ /* 0x000fea0003c00000 */
[----:B------:R0:W1:Y:S02]  /*2390*/  SHFL.BFLY P1, R120, R122, R121, R124 ;  /* 0x0c0000797a787389 */ /* 0x000064000002007c */
[----:B01----:R-:W-:Y:S01]  /*23a0*/  ENDCOLLECTIVE ;  /* 0x000000000000791b */ /* 0x003fe20003800000 */
.L_x_7241:
[----:B------:R-:W-:-:S05]  /*23b0*/  FADD.FTZ R64, R59, R58 ;  /* 0x0000003a3b407221 */ /* 0x000fca0000010000 */
[----:B------:R-:W-:Y:S02]  /*23c0*/  MOV R122, R64 ;  /* 0x00000040007a7202 */ /* 0x000fe40000000f00 */
[----:B------:R-:W-:-:S07]  /*23d0*/  MOV R58, R120 ;  /* 0x00000078003a7202 */ /* 0x000fce0000000f00 */
[----:B------:R-:W-:Y:S05]  /*23e0*/  WARPSYNC.COLLECTIVE R111, `(.L_x_7242) ;  /* 0x000000006f087348 */ /* 0x000fea0003c00000 */
[----:B------:R0:W1:Y:S02]  /*23f0*/  SHFL.BFLY P1, R120, R122, R121, R124 ;  /* 0x0c0000797a787389 */ /* 0x000064000002007c */
[----:B01----:R-:W-:Y:S01]  /*2400*/  ENDCOLLECTIVE ;  /* 0x000000000000791b */ /* 0x003fe20003800000 */
.L_x_7242:
[----:B------:R-:W-:Y:S01]  /*2410*/  FADD.FTZ R66, R65, R58 ;  /* 0x0000003a41427221 */ /* 0x000fe20000010000 */
[----:B------:R-:W-:-:S04]  /*2420*/  HFMA2.MMA R121, -RZ, RZ, 0, 2.384185791015625e-07 ;  /* 0x00000004ff797435 */ /* 0x000fc800000001ff */
[----:B------:R-:W-:Y:S02]  /*2430*/  MOV R122, R66 ;  /* 0x00000042007a7202 */ /* 0x000fe40000000f00 */
[----:B------:R-:W-:-:S07]  /*2440*/  MOV R67, R120 ;  /* 0x0000007800437202 */ /* 0x000fce0000000f00 */
[----:B------:R-:W-:Y:S05]  /*2450*/  WARPSYNC.COLLECTIVE R111, `(.L_x_7243) ;  /* 0x000000006f087348 */ /* 0x000fea0003c00000 */
[----:B------:R0:W1:Y:S02]  /*2460*/  SHFL.BFLY P1, R120, R122, R121, R124 ;  /* 0x0c0000797a787389 */ /* 0x000064000002007c */
[----:B01----:R-:W-:Y:S01]  /*2470*/  ENDCOLLECTIVE ;  /* 0x000000000000791b */ /* 0x003fe20003800000 */
.L_x_7243:
[----:B------:R-:W-:-:S05]  /*2480*/  FADD.FTZ R67, R64, R67 ;  /* 0x0000004340437221 */ /* 0x000fca0000010000 */
[----:B------:R-:W-:Y:S02]  /*2490*/  MOV R122, R67 ;  /* 0x00000043007a7202 */ /* 0x000fe40000000f00 */
[----:B------:R-:W-:-:S07]  /*24a0*/  MOV R71, R120 ;  /* 0x0000007800477202 */ /* 0x000fce0000000f00 */
[----:B------:R-:W-:Y:S05]  /*24b0*/  WARPSYNC.COLLECTIVE R111, `(.L_x_7244) ;  /* 0x000000006f087348 */ /* 0x000fea0003c00000 */
[----:B------:R0:W1:Y:S02]  /*24c0*/  SHFL.BFLY P1, R120, R122, R121, R124 ;  /* 0x0c0000797a787389 */ /* 0x000064000002007c */
[----:B01----:R-:W-:Y:S01]  /*24d0*/  ENDCOLLECTIVE ;  /* 0x000000000000791b */ /* 0x003fe20003800000 */
.L_x_7244:
[----:B------:R-:W-:Y:S01]  /*24e0*/  FADD.FTZ R71, R66, R71 ;  /* 0x0000004742477221 */ /* 0x000fe20000010000 */
[----:B------:R-:W-:-:S04]  /*24f0*/  HFMA2.MMA R121, -RZ, RZ, 0, 4.76837158203125e-07 ;  /* 0x00000008ff797435 */ /* 0x000fc800000001ff */
[----:B------:R-:W-:Y:S02]  /*2500*/  MOV R122, R71 ;  /* 0x00000047007a7202 */ /* 0x000fe40000000f00 */
[----:B------:R-:W-:-:S07]  /*2510*/  MOV R58, R120 ;  /* 0x00000078003a7202 */ /* 0x000fce0000000f00 */
[----:B------:R-:W-:Y:S05]  /*2520*/  WARPSYNC.COLLECTIVE R111, `(.L_x_7245) ;  /* 0x000000006f087348 */ /* 0x000fea0003c00000 */
[----:B------:R0:W1:Y:S02]  /*2530*/  SHFL.BFLY P1, R120, R122, R121, R124 ;  /* 0x0c0000797a787389 */ /* 0x000064000002007c */
[----:B01----:R-:W-:Y:S01]  /*2540*/  ENDCOLLECTIVE ;  /* 0x000000000000791b */ /* 0x003fe20003800000 */
.L_x_7245:
[----:B------:R-:W-:-:S05]  /*2550*/  FADD.FTZ R60, R67, R58 ;  /* 0x0000003a433c7221 */ /* 0x000fca0000010000 */
[----:B------:R-:W-:Y:S02]  /*2560*/  MOV R122, R60 ;  /* 0x0000003c007a7202 */ /* 0x000fe40000000f00 */
[----:B------:R-:W-:-:S07]  /*2570*/  MOV R58, R120 ;  /* 0x00000078003a7202 */ /* 0x000fce0000000f00 */
[----:B------:R-:W-:Y:S05]  /*2580*/  WARPSYNC.COLLECTIVE R111, `(.L_x_7246) ;  /* 0x000000006f087348 */ /* 0x000fea0003c00000 */
[----:B------:R0:W1:Y:S02]  /*2590*/  SHFL.BFLY P1, R120, R122, R121, R124 ;  /* 0x0c0000797a787389 */ /* 0x000064000002007c */
[----:B01----:R-:W-:Y:S01]  /*25a0*/  ENDCOLLECTIVE ;  /* 0x000000000000791b */ /* 0x003fe20003800000 */
.L_x_7246:
[----:B------:R-:W-:Y:S01]  /*25b0*/  FADD.FTZ R58, R71, R58 ;  /* 0x0000003a473a7221 */ /* 0x000fe20000010000 */
[----:B------:R-:W-:-:S04]  /*25c0*/  HFMA2.MMA R121, -RZ, RZ, 0, 9.5367431640625e-07 ;  /* 0x00000010ff797435 */ /* 0x000fc800000001ff */
[----:B------:R-:W-:Y:S02]  /*25d0*/  MOV R122, R58 ;  /* 0x0000003a007a7202 */ /* 0x000fe40000000f00 */
[----:B------:R-:W-:-:S07]  /*25e0*/  MOV R59, R120 ;  /* 0x00000078003b7202 */ /* 0x000fce0000000f00 */
[----:B------:R-:W-:Y:S05]  /*25f0*/  WARPSYNC.COLLECTIVE R111, `(.L_x_7247) ;  /* 0x000000006f087348 */ /* 0x000fea0003c00000 */
[----:B------:R0:W1:Y:S02]  /*2600*/  SHFL.BFLY P1, R120, R122, R121, R124 ;  /* 0x0c0000797a787389 */ /* 0x000064000002007c */
[----:B01----:R-:W-:Y:S01]  /*2610*/  ENDCOLLECTIVE ;  /* 0x000000000000791b */ /* 0x003fe20003800000 */
.L_x_7247:
[----:B------:R-:W-:-:S05]  /*2620*/  FADD.FTZ R59, R60, R59 ;  /* 0x0000003b3c3b7221 */ /* 0x000fca0000010000 */
[----:B------:R-:W-:Y:S02]  /*2630*/  MOV R122, R59 ;  /* 0x0000003b007a7202 */ /* 0x000fe40000000f00 */
[----:B------:R-:W-:-:S07]  /*2640*/  MOV R65, R120 ;  /* 0x0000007800417202 */ /* 0x000fce0000000f00 */
[----:B------:R-:W-:Y:S05]  /*2650*/  WARPSYNC.COLLECTIVE R111, `(.L_x_7248) ;  /* 0x000000006f087348 */ /* 0x000fea0003c00000 */
[----:B------:R0:W1:Y:S02]  /*2660*/  SHFL.BFLY P1, R120, R122, R121, R124 ;  /* 0x0c0000797a787389 */ /* 0x000064000002007c */
[----:B01----:R-:W-:Y:S01]  /*2670*/  ENDCOLLECTIVE ;  /* 0x000000000000791b */ /* 0x003fe20003800000 */
.L_x_7248:
[----:B------:R-:W-:Y:S01]  /*2680*/  MOV R64, R120 ;  /* 0x0000007800407202 */ /* 0x000fe20000000f00 */
[----:B------:R-:W-:Y:S06]  /*2690*/  BRA `(.L_x_7249) ;  /* 0xffffffe800947947 */ /* 0x000fec000383ffff */
.L_x_7250:
        /* <DEDUP_REMOVED lines=14> */
.L_x_9233:


//--------------------- .text._ZN10layer_norm13ln_bwd_kernelINS_13Kernel_traitsI6__halfffffjLj512ELj1ELj4ELj1ELj16ENS_18Kernel_traits_baseILj512ES2_ffffjLj128EEEEELb0ELb0ELb1ELb0EEEvNS_9BwdParamsE --------------------------
	.section	.text._ZN10layer_norm13ln_bwd_kernelINS_13Kernel_traitsI6__halfffffjLj512ELj1ELj4ELj1ELj16ENS_18Kernel_traits_baseILj512ES2_ffffjLj128EEEEELb0ELb0ELb1ELb0EEEvNS_9BwdParamsE,"ax",@progbits
	.align	128
        .global         _ZN10layer_norm13ln_bwd_kernelINS_13Kernel_traitsI6__halfffffjLj512ELj1ELj4ELj1ELj16ENS_18Kernel_traits_baseILj512ES2_ffffjLj128EEEEELb0ELb0ELb1ELb0EEEvNS_9BwdParamsE
        .type           _ZN10layer_norm13ln_bwd_kernelINS_13Kernel_traitsI6__halfffffjLj512ELj1ELj4ELj1ELj16ENS_18Kernel_traits_baseILj512ES2_ffffjLj128EEEEELb0ELb0ELb1ELb0EEEvNS_9BwdParamsE,@function
        .size           _ZN10layer_norm13ln_bwd_kernelINS_13Kernel_traitsI6__halfffffjLj512ELj1ELj4ELj1ELj16ENS_18Kernel_traits_baseILj512ES2_ffffjLj128EEEEELb0ELb0ELb1ELb0EEEvNS_9BwdParamsE,(.L_x_9234 - _ZN10layer_norm13ln_bwd_kernelINS_13Kernel_traitsI6__halfffffjLj512ELj1ELj4ELj1ELj16ENS_18Kernel_traits_baseILj512ES2_ffffjLj128EEEEELb0ELb0ELb1ELb0EEEvNS_9BwdParamsE)
        .other          _ZN10layer_norm13ln_bwd_kernelINS_13Kernel_traitsI6__halfffffjLj512ELj1ELj4ELj1ELj16ENS_18Kernel_traits_baseILj512ES2_ffffjLj128EEEEELb0ELb0ELb1ELb0EEEvNS_9BwdParamsE,@"STO_CUDA_ENTRY STV_DEFAULT"
_ZN10layer_norm13ln_bwd_kernelINS_13Kernel_traitsI6__halfffffjLj512ELj1ELj4ELj1ELj16ENS_18Kernel_traits_baseILj512ES2_ffffjLj128EEEEELb0ELb0ELb1ELb0EEEvNS_9BwdParamsE:
.text._ZN10layer_norm13ln_bwd_kernelINS_13Kernel_traitsI6__halfffffjLj512ELj1ELj4ELj1ELj16ENS_18Kernel_traits_baseILj512ES2_ffffjLj128EEEEELb0ELb0ELb1ELb0EEEvNS_9BwdParamsE:
        /* <DEDUP_REMOVED lines=13> */
[----:B------:R-:W-:Y:S02]  /*00d0*/  LOP3.LUT R3, R92, 0x1f, RZ, 0x3c, !PT ;  /* 0x0000001f5c037812 */ /* 0x000fe400078e3cff */
[----:B------:R-:W-:Y:S02]  /*00e0*/  MOV R7, R92 ;  /* 0x0000005c00077202 */ /* 0x000fe40000000f00 */
[----:B------:R-:W-:-:S04]  /*00f0*/  LEA.HI.SX32 R0, R0, R3, 0x1e ;  /* 0x0000000300007211 */ /* 0x000fc800078ff2ff */
[C---:B------:R-:W-:Y:S02]  /*0100*/  LOP3.LUT P3, RZ, R0.reuse, 0xffffffe0, RZ, 0xc0, !PT ;  /* 0xffffffe000ff7812 */ /* 0x040fe4000786c0ff */
[C---:B------:R-:W-:Y:S02]  /*0110*/  ISETP.GE.U32.AND P0, PT, R0.reuse, 0x40, PT ;  /* 0x000000400000780c */ /* 0x040fe40003f06070 */
[C---:B------:R-:W-:Y:S02]  /*0120*/  ISETP.GE.U32.AND P1, PT, R0.reuse, 0x60, PT ;  /* 0x000000600000780c */ /* 0x040fe40003f26070 */
[----:B------:R-:W-:Y:S01]  /*0130*/  ISETP.GE.U32.AND P2, PT, R0, 0x80, PT ;  /* 0x000000800000780c */ /* 0x000fe20003f46070 */
[----:B------:R-:W-:Y:S01]  /*0140*/  BSSY B0, `(.L_x_7251) ;  /* 0x00002a3000007945 */ /* 0x000fe20003800000 */
[----:B------:R-:W-:Y:S02]  /*0150*/  P2R R6, PR, RZ, 0x8 ;  /* 0x00000008ff067803 */ /* 0x000fe40000000000 */
[----:B------:R-:W-:-:S03]  /*0160*/  P2R R27, PR, RZ, 0x4 ;  /* 0x00000004ff1b7803 */ /* 0x000fc60000000000 */
[----:B------:R-:W0:Y:S08]  /*0170*/  @P3 LDC.64 R2, c[0x0][0x260] ;  /* 0x00009800ff023b82 */ /* 0x000e300000000a00 */
[----:B------:R-:W2:Y:S08]  /*0180*/  @P0 LDC.64 R12, c[0x0][0x260] ;  /* 0x00009800ff0c0b82 */ /* 0x000eb00000000a00 */
[----:B------:R-:W3:Y:S01]  /*0190*/  @P1 LDC.64 R18, c[0x0][0x260] ;  /* 0x00009800ff121b82 */ /* 0x000ee20000000a00 */
[C---:B0-----:R-:W-:Y:S01]  /*01a0*/  @P3 IMAD.WIDE.U32 R2, R7.reuse, 0x8, R2 ;  /* 0x0000000807023825 */ /* 0x041fe200078e0002 */
[----:B------:R-:W-:-:S06]  /*01b0*/  @P3 LOP3.LUT R7, R7, 0x20, RZ, 0xfc, !PT ;  /* 0x0000002007073812 */ /* 0x000fcc00078efcff */
[----:B------:R-:W0:Y:S01]  /*01c0*/  @P2 LDC.64 R20, c[0x0][0x260] ;  /* 0x00009800ff142b82 */ /* 0x000e220000000a00 */
[----:B------:R4:W5:Y:S01]  /*01d0*/  @P3 LDG.E.64 R4, desc[UR4][R2.64] ;  /* 0x0000000402043981 */ /* 0x000962000c1e1b00 */
[C---:B--2---:R-:W-:Y:S01]  /*01e0*/  @P0 IMAD.WIDE.U32 R16, R7.reuse, 0x8, R12 ;  /* 0x0000000807100825 */ /* 0x044fe200078e000c */
[----:B------:R-:W-:-:S04]  /*01f0*/  @P0 IADD3 R7, R7, 0x20, RZ ;  /* 0x0000002007070810 */ /* 0x000fc80007ffe0ff */
[----:B------:R4:W5:Y:S01]  /*0200*/  @P0 LDG.E.64 R8, desc[UR4][R16.64] ;  /* 0x0000000410080981 */ /* 0x000962000c1e1b00 */
[C---:B---3--:R-:W-:Y:S01]  /*0210*/  @P1 IMAD.WIDE.U32 R18, R7.reuse, 0x8, R18 ;  /* 0x0000000807121825 */ /* 0x048fe200078e0012 */
[----:B------:R-:W-:-:S04]  /*0220*/  @P1 IADD3 R7, R7, 0x20, RZ ;  /* 0x0000002007071810 */ /* 0x000fc80007ffe0ff */
[----:B------:R4:W5:Y:S01]  /*0230*/  @P1 LDG.E.64 R10, desc[UR4][R18.64] ;  /* 0x00000004120a1981 */ /* 0x000962000c1e1b00 */
[----:B0-----:R-:W-:Y:S01]  /*0240*/  @P2 IMAD.WIDE.U32 R12, R7, 0x8, R20 ;  /* 0x00000008070c2825 */ /* 0x001fe200078e0014 */
[----:B------:R-:W-:-:S04]  /*0250*/  SHF.R.U32.HI R7, RZ, 0x5, R26 ;  /* 0x00000005ff077819 */ /* 0x000fc8000001161a */
[----:B------:R4:W5:Y:S01]  /*0260*/  @P2 LDG.E.64 R14, desc[UR4][R12.64] ;  /* 0x000000040c0e2981 */ /* 0x000962000c1e1b00 */
        /* <DEDUP_REMOVED lines=18> */
[----:B----4-:R-:W-:Y:S06]  /*0390*/  @P2 BRA `(.L_x_7252) ;  /* 0x0000002400f42947 */ /* 0x010fec0003800000 */
[----:B------:R-:W0:Y:S01]  /*03a0*/  LDC.U8 R23, c[0x0][0x2a0] ;  /* 0x0000a800ff177b82 */ /* 0x000e220000000000 */
[----:B------:R-:W-:Y:S01]  /*03b0*/  ULDC.64 UR6, c[0x0][0x2c8] ;  /* 0x0000b20000067ab9 */ /* 0x000fe20000000a00 */
[----:B-----5:R-:W-:Y:S01]  /*03c0*/  MOV R21, R4 ;  /* 0x0000000400157202 */ /* 0x020fe20000000f00 */
[----:B------:R-:W-:Y:S01]  /*03d0*/  IMAD.MOV.U32 R13, RZ, RZ, R10 ;  /* 0x000000ffff0d7224 */ /* 0x000fe200078e000a */
[----:B------:R-:W-:Y:S01]  /*03e0*/  ISETP.NE.U32.AND P2, PT, RZ, UR6, PT ;  /* 0x00000006ff007c0c */ /* 0x000fe2000bf45070 */
[----:B------:R-:W-:Y:S01]  /*03f0*/  HFMA2.MMA R29, -RZ, RZ, 0, 0 ;  /* 0x00000000ff1d7435 */ /* 0x000fe200000001ff */
[----:B------:R-:W-:Y:S01]  /*0400*/  SHF.R.U64 R22, R4, 0x10, R5 ;  /* 0x0000001004167819 */ /* 0x000fe20000001205 */
[----:B------:R-:W-:Y:S01]  /*0410*/  HADD2.F32 R21, -RZ, R21.H0_H0 ;  /* 0x20000015ff157230 */ /* 0x000fe20000004100 */
[----:B------:R-:W-:Y:S01]  /*0420*/  ISETP.NE.AND.EX P2, PT, RZ, UR7, PT, P2 ;  /* 0x00000007ff007c0c */ /* 0x000fe2000bf45320 */
[----:B------:R-:W-:Y:S01]  /*0430*/  HADD2.F32 R13, -RZ, R13.H0_H0 ;  /* 0x2000000dff0d7230 */ /* 0x000fe20000004100 */
[----:B------:R-:W-:Y:S01]  /*0440*/  MOV R17, R8 ;  /* 0x0000000800117202 */ /* 0x000fe20000000f00 */
[----:B------:R-:W-:Y:S01]  /*0450*/  HADD2.F32 R22, -RZ, R22.H0_H0 ;  /* 0x20000016ff167230 */ /* 0x000fe20000004100 */
[----:B------:R-:W-:-:S02]  /*0460*/  SHF.R.U64 R18, R8, 0x10, R9 ;  /* 0x0000001008127819 */ /* 0x000fc40000001209 */
[----:B------:R-:W-:Y:S01]  /*0470*/  MOV R2, R9 ;  /* 0x0000000900027202 */ /* 0x000fe20000000f00 */
[----:B------:R-:W-:Y:S01]  /*0480*/  HADD2.F32 R17, -RZ, R17.H0_H0 ;  /* 0x20000011ff117230 */ /* 0x000fe20000004100 */
[----:B------:R-:W-:Y:S01]  /*0490*/  SHF.R.U32.HI R16, RZ, 0x10, R9 ;  /* 0x00000010ff107819 */ /* 0x000fe20000011609 */
[----:B------:R-:W-:Y:S01]  /*04a0*/  HADD2.F32 R18, -RZ, R18.H0_H0 ;  /* 0x20000012ff127230 */ /* 0x000fe20000004100 */
[----:B------:R-:W-:Y:S02]  /*04b0*/  SHF.R.U64 R4, R10, 0x10, R11 ;  /* 0x000000100a047819 */ /* 0x000fe4000000120b */
[----:B------:R-:W-:Y:S01]  /*04c0*/  MOV R19, R5 ;  /* 0x0000000500137202 */ /* 0x000fe20000000f00 */
[----:B------:R-:W-:Y:S01]  /*04d0*/  HADD2.F32 R16, -RZ, R16.H0_H0 ;  /* 0x20000010ff107230 */ /* 0x000fe20000004100 */
[----:B------:R-:W-:Y:S02]  /*04e0*/  SHF.R.U32.HI R20, RZ, 0x10, R5 ;  /* 0x00000010ff147819 */ /* 0x000fe40000011605 */
        /* <DEDUP_REMOVED lines=12> */
[----:B------:R-:W-:Y:S01]  /*05b0*/  ISETP.LT.U32.OR P2, PT, R0, 0x80, !P2 ;  /* 0x000000800000780c */ /* 0x000fe20005741470 */
[----:B------:R-:W-:-:S02]  /*05c0*/  HADD2.F32 R9, -RZ, R9.H0_H0 ;  /* 0x20000009ff097230 */ /* 0x000fc40000004100 */
[----:B------:R-:W-:Y:S01]  /*05d0*/  HADD2.F32 R10, -RZ, R10.H0_H0 ;  /* 0x2000000aff0a7230 */ /* 0x000fe20000004100 */
[----:B------:R-:W-:Y:S01]  /*05e0*/  P2R R0, PR, RZ, 0x4 ;  /* 0x00000004ff007803 */ /* 0x000fe20000000000 */
[----:B------:R-:W-:Y:S02]  /*05f0*/  HADD2.F32 R7, -RZ, R7.H0_H0 ;  /* 0x20000007ff077230 */ /* 0x000fe40000004100 */
[----:B------:R-:W-:-:S07]  /*0600*/  HADD2.F32 R8, -RZ, R8.H0_H0 ;  /* 0x20000008ff087230 */ /* 0x000fce0000004100 */
.L_x_7312:
[----:B0123--:R-:W1:Y:S01]  /*0610*/  LDC.64 R84, c[0x0][0x288] ;  /* 0x0000a200ff547b82 */ /* 0x00fe620000000a00 */
[----:B------:R-:W-:-:S07]  /*0620*/  ISETP.NE.AND P4, PT, R6, RZ, PT ;  /* 0x000000ff0600720c */ /* 0x000fce0003f85270 */
[----:B------:R-:W2:Y:S08]  /*0630*/  LDC.64 R86, c[0x0][0x258] ;  /* 0x00009600ff567b82 */ /* 0x000eb00000000a00 */
[----:B------:R-:W3:Y:S01]  /*0640*/  LDC.64 R4, c[0x0][0x280] ;  /* 0x0000a000ff047b82 */ /* 0x000ee20000000a00 */
[----:B-1----:R-:W-:-:S07]  /*0650*/  IMAD.WIDE R84, R24, 0x4, R84 ;  /* 0x0000000418547825 */ /* 0x002fce00078e0254 */
[----:B------:R-:W1:Y:S01]  /*0660*/  LDC.64 R104, c[0x0][0x2c8] ;  /* 0x0000b200ff687b82 */ /* 0x000e620000000a00 */
[----:B------:R-:W4:Y:S01]  /*0670*/  LDG.E R90, desc[UR4][R84.64] ;  /* 0x00000004545a7981 */ /* 0x000f22000c1e1900 */
[----:B--2---:R-:W-:-:S04]  /*0680*/  IMAD.WIDE R88, R24, 0x4, R86 ;  /* 0x0000000418587825 */ /* 0x004fc800078e0256 */
[C---:B---3--:R-:W-:Y:S02]  /*0690*/  IMAD.WIDE R86, R24.reuse, 0x4, R4 ;  /* 0x0000000418567825 */ /* 0x048fe400078e0204 */
[----:B------:R2:W5:Y:S04]  /*06a0*/  LDG.E R5, desc[UR4][R88.64] ;  /* 0x0000000458057981 */ /* 0x000568000c1e1900 */
[----:B------:R2:W5:Y:S01]  /*06b0*/  LDG.E R4, desc[UR4][R86.64] ;  /* 0x0000000456047981 */ /* 0x000562000c1e1900 */
[----:B------:R-:W-:Y:S01]  /*06c0*/  IMAD.U32 R25, RZ, RZ, UR9 ;  /* 0x00000009ff197e24 */ /* 0x000fe2000f8e00ff */
[----:B------:R-:W-:Y:S03]  /*06d0*/  BSSY B1, `(.L_x_7253) ;  /* 0x00000e0000017945 */ /* 0x000fe60003800000 */
        /* <DEDUP_REMOVED lines=14> */
.L_x_7257:
[----:B------:R-:W-:-:S07]  /*07c0*/  IADD3 R85, R2, 0x20, RZ ;  /* 0x0000002002557810 */ /* 0x000fce0007ffe0ff */
.L_x_7256:
[----:B------:R-:W-:Y:S05]  /*07d0*/  BSYNC B2 ;  /* 0x0000000000027941 */ /* 0x000fea0003800000 */
.L_x_7255:
[----:B------:R-:W-:Y:S04]  /*07e0*/  BSSY B2, `(.L_x_7258) ;  /* 0x0000008000027945 */ /* 0x000fe80003800000 */
[----:B------:R-:W-:Y:S05]  /*07f0*/  @!P0 BRA `(.L_x_7259) ;  /* 0x0000000000188947 */ /* 0x000fea0003800000 */
[----:B------:R-:W-:-:S04]  /*0800*/  ISETP.NE.U32.AND P3, PT, RZ, UR10, PT ;  /* 0x0000000aff007c0c */ /* 0x000fc8000bf65070 */
[----:B------:R-:W-:-:S13]  /*0810*/  ISETP.NE.AND.EX P3, PT, RZ, UR11, PT, P3 ;  /* 0x0000000bff007c0c */ /* 0x000fda000bf65330 */
[----:B------:R-:W-:Y:S05]  /*0820*/  @!P3 BRA `(.L_x_7260) ;  /* 0x000000000008b947 */ /* 0x000fea0003800000 */
[----:B------:R-:W-:-:S06]  /*0830*/  IMAD.WIDE.U32 R56, R85, 0x10, R104 ;  /* 0x0000001055387825 */ /* 0x000fcc00078e0068 */
[----:B------:R-:W5:Y:S02]  /*0840*/  LDG.E.128 R56, desc[UR4][R56.64] ;  /* 0x0000000438387981 */ /* 0x000f64000c1e1d00 */
.L_x_7260:
[----:B------:R-:W-:-:S07]  /*0850*/  IADD3 R85, R85, 0x20, RZ ;  /* 0x0000002055557810 */ /* 0x000fce0007ffe0ff */
.L_x_7259:
[----:B------:R-:W-:Y:S05]  /*0860*/  BSYNC B2 ;  /* 0x0000000000027941 */ /* 0x000fea0003800000 */
.L_x_7258:
[----:B------:R-:W-:Y:S04]  /*0870*/  BSSY B2, `(.L_x_7261) ;  /* 0x0000008000027945 */ /* 0x000fe80003800000 */
[----:B------:R-:W-:Y:S05]  /*0880*/  @!P1 BRA `(.L_x_7262) ;  /* 0x0000000000189947 */ /* 0x000fea0003800000 */
[----:B------:R-:W-:-:S04]  /*0890*/  ISETP.NE.U32.AND P3, PT, RZ, UR10, PT ;  /* 0x0000000aff007c0c */ /* 0x000fc8000bf65070 */
[----:B------:R-:W-:-:S13]  /*08a0*/  ISETP.NE.AND.EX P3, PT, RZ, UR11, PT, P3 ;  /* 0x0000000bff007c0c */ /* 0x000fda000bf65330 */
[----:B------:R-:W-:Y:S05]  /*08b0*/  @!P3 BRA `(.L_x_7263) ;  /* 0x000000000008b947 */ /* 0x000fea0003800000 */
[----:B------:R-:W-:-:S06]  /*08c0*/  IMAD.WIDE.U32 R60, R85, 0x10, R104 ;  /* 0x00000010553c7825 */ /* 0x000fcc00078e0068 */
[----:B------:R-:W5:Y:S02]  /*08d0*/  LDG.E.128 R60, desc[UR4][R60.64] ;  /* 0x000000043c3c7981 */ /* 0x000f64000c1e1d00 */
.L_x_7263:
[----:B------:R-:W-:-:S07]  /*08e0*/  IADD3 R85, R85, 0x20, RZ ;  /* 0x0000002055557810 */ /* 0x000fce0007ffe0ff */
.L_x_7262:
[----:B------:R-:W-:Y:S05]  /*08f0*/  BSYNC B2 ;  /* 0x0000000000027941 */ /* 0x000fea0003800000 */
.L_x_7261:
[----:B------:R-:W-:Y:S01]  /*0900*/  ISETP.NE.AND P3, PT, R0, RZ, PT ;  /* 0x000000ff0000720c */ /* 0x000fe20003f65270 */
[----:B------:R-:W-:Y:S01]  /*0910*/  HFMA2.MMA R130, -RZ, RZ, 0, 0 ;  /* 0x00000000ff827435 */ /* 0x000fe200000001ff */
[----:B------:R-:W-:-:S11]  /*0920*/  IMAD.MOV.U32 R129, RZ, RZ, RZ ;  /* 0x000000ffff817224 */ /* 0x000fd600078e00ff */
[----:B------:R-:W-:Y:S05]  /*0930*/  @P3 BRA `(.L_x_7264) ;  /* 0x0000000800e43947 */ /* 0x000fea0003800000 */
[----:B------:R-:W-:-:S06]  /*0940*/  IMAD.WIDE.U32 R64, R85, 0x10, R104 ;  /* 0x0000001055407825 */ /* 0x000fcc00078e0068 */
[----:B------:R-:W5:Y:S01]  /*0950*/  LDG.E.128 R64, desc[UR4][R64.64] ;  /* 0x0000000440407981 */ /* 0x000f62000c1e1d00 */
[----:B------:R-:W-:Y:S05]  /*0960*/  BRA `(.L_x_7264) ;  /* 0x0000000800d87947 */ /* 0x000fea0003800000 */
.L_x_7254:
        /* <DEDUP_REMOVED lines=9> */
[----:B------:R-:W-:Y:S01]  /*0a00*/  MOV R129, RZ ;  /* 0x000000ff00817202 */ /* 0x000fe20000000f00 */
[----:B------:R-:W-:-:S03]  /*0a10*/  IMAD.MOV.U32 R133, RZ, RZ, R2 ;  /* 0x000000ffff857224 */ /* 0x000fc600078e0002 */
        /* <DEDUP_REMOVED lines=9> */
[----:B-1----:R-:W-:Y:S01]  /*0ab0*/  IMAD.WIDE.U32 R88, R131, 0x10, R88 ;  /* 0x0000001083587825 */ /* 0x002fe200078e0058 */
[----:B------:R-:W-:-:S05]  /*0ac0*/  ISETP.NE.U32.AND P3, PT, RZ, UR10, PT ;  /* 0x0000000aff007c0c */ /* 0x000fca000bf65070 */
[----:B------:R-:W3:Y:S01]  /*0ad0*/  LDG.E.128 R88, desc[UR4][R88.64] ;  /* 0x0000000458587981 */ /* 0x000ee2000c1e1d00 */
[----:B------:R-:W-:-:S13]  /*0ae0*/  ISETP.NE.AND.EX P3, PT, RZ, UR11, PT, P3 ;  /* 0x0000000bff007c0c */ /* 0x000fda000bf65330 */
[----:B------:R0:W5:Y:S01]  /*0af0*/  @P3 LDG.E.128 R52, desc[UR4][R116.64] ;  /* 0x0000000474343981 */ /* 0x000162000c1e1d00 */
[----:B------:R-:W-:Y:S02]  /*0b00*/  IADD3 R131, R131, 0x20, RZ ;  /* 0x0000002083837810 */ /* 0x000fe40007ffe0ff */
[----:B------:R-:W-:Y:S01]  /*0b10*/  IADD3 R133, R2, 0x20, RZ ;  /* 0x0000002002857810 */ /* 0x000fe20007ffe0ff */
[C---:B--2---:R-:W-:Y:S01]  /*0b20*/  FADD.FTZ R94, -R127.reuse, R84 ;  /* 0x000000547f5e7221 */ /* 0x044fe20000010100 */
[----:B------:R-:W-:-:S03]  /*0b30*/  FADD.FTZ R106, -R127, R85 ;  /* 0x000000557f6a7221 */ /* 0x000fc60000010100 */
[C---:B-----5:R-:W-:Y:S01]  /*0b40*/  FMUL.FTZ R3, R5.reuse, R94 ;  /* 0x0000005e05037220 */ /* 0x060fe20000410000 */
[----:B------:R-:W-:Y:S01]  /*0b50*/  FMUL.FTZ R94, R5, R106 ;  /* 0x0000006a055e7220 */ /* 0x000fe20000410000 */
[----:B---3--:R-:W-:Y:S01]  /*0b60*/  FMUL.FTZ R106, R21, R88 ;  /* 0x00000058156a7220 */ /* 0x008fe20000410000 */
[----:B------:R-:W-:Y:S01]  /*0b70*/  FMUL.FTZ R113, R22, R89 ;  /* 0x0000005916717220 */ /* 0x000fe20000410000 */
[----:B------:R-:W-:Y:S02]  /*0b80*/  FADD.FTZ R86, -R127, R86 ;  /* 0x000000567f567221 */ /* 0x000fe40000010100 */
[----:B------:R-:W-:Y:S01]  /*0b90*/  FADD.FTZ R84, RZ, R106 ;  /* 0x0000006aff547221 */ /* 0x000fe20000010000 */
[----:B------:R-:W-:Y:S01]  /*0ba0*/  FFMA.FTZ R85, R3, R106, RZ ;  /* 0x0000006a03557223 */ /* 0x000fe200000100ff */
        /* <DEDUP_REMOVED lines=19> */
.L_x_7266:
[----:B------:R-:W-:Y:S05]  /*0ce0*/  BSYNC B2 ;  /* 0x0000000000027941 */ /* 0x000fea0003800000 */
.L_x_7265:
[----:B------:R-:W-:Y:S04]  /*0cf0*/  BSSY B2, `(.L_x_7267) ;  /* 0x000002a000027945 */ /* 0x000fe80003800000 */
[----:B------:R-:W-:Y:S05]  /*0d00*/  @!P0 BRA `(.L_x_7268) ;  /* 0x0000000000a08947 */ /* 0x000fea0003800000 */
[----:B------:R-:W0:Y:S01]  /*0d10*/  LDC.64 R84, c[0x0][0x238] ;  /* 0x00008e00ff547b82 */ /* 0x000e220000000a00 */
[----:B------:R-:W-:-:S04]  /*0d20*/  ISETP.NE.U32.AND P3, PT, RZ, UR10, PT ;  /* 0x0000000aff007c0c */ /* 0x000fc8000bf65070 */
[----:B------:R-:W-:-:S03]  /*0d30*/  ISETP.NE.AND.EX P3, PT, RZ, UR11, PT, P3 ;  /* 0x0000000bff007c0c */ /* 0x000fc6000bf65330 */
[----:B------:R-:W1:Y:S10]  /*0d40*/  LDC.64 R88, c[0x0][0x2b8] ;  /* 0x0000ae00ff587b82 */ /* 0x000e740000000a00 */
[----:B------:R-:W-:-:S05]  /*0d50*/  @P3 IMAD.WIDE.U32 R116, R133, 0x10, R104 ;  /* 0x0000001085743825 */ /* 0x000fca00078e0068 */
[----:B------:R2:W5:Y:S01]  /*0d60*/  @P3 LDG.E.128 R56, desc[UR4][R116.64] ;  /* 0x0000000474383981 */ /* 0x000562000c1e1d00 */
[----:B0-----:R-:W-:-:S06]  /*0d70*/  IMAD.WIDE.U32 R84, R133, 0x10, R84 ;  /* 0x0000001085547825 */ /* 0x001fcc00078e0054 */
[----:B------:R-:W3:Y:S01]  /*0d80*/  LDG.E.128 R84, desc[UR4][R84.64] ;  /* 0x0000000454547981 */ /* 0x000ee2000c1e1d00 */
[----:B-1----:R-:W-:-:S06]  /*0d90*/  IMAD.WIDE.U32 R88, R131, 0x10, R88 ;  /* 0x0000001083587825 */ /* 0x002fcc00078e0058 */
[----:B------:R-:W4:Y:S01]  /*0da0*/  LDG.E.128 R88, desc[UR4][R88.64] ;  /* 0x0000000458587981 */ /* 0x000f22000c1e1d00 */
[----:B------:R-:W-:Y:S02]  /*0db0*/  IADD3 R131, R131, 0x20, RZ ;  /* 0x0000002083837810 */ /* 0x000fe40007ffe0ff */
[----:B------:R-:W-:Y:S01]  /*0dc0*/  IADD3 R133, R133, 0x20, RZ ;  /* 0x0000002085857810 */ /* 0x000fe20007ffe0ff */
[C---:B---3--:R-:W-:Y:S01]  /*0dd0*/  FADD.FTZ R96, -R127.reuse, R84 ;  /* 0x000000547f607221 */ /* 0x048fe20000010100 */
[----:B------:R-:W-:-:S03]  /*0de0*/  FADD.FTZ R102, -R127, R85 ;  /* 0x000000557f667221 */ /* 0x000fc60000010100 */
[C---:B-----5:R-:W-:Y:S01]  /*0df0*/  FMUL.FTZ R93, R5.reuse, R96 ;  /* 0x00000060055d7220 */ /* 0x060fe20000410000 */
[----:B------:R-:W-:Y:S01]  /*0e00*/  FMUL.FTZ R96, R5, R102 ;  /* 0x0000006605607220 */ /* 0x000fe20000410000 */
[----:B----4-:R-:W-:Y:S01]  /*0e10*/  FMUL.FTZ R102, R17, R88 ;  /* 0x0000005811667220 */ /* 0x010fe20000410000 */
[----:B------:R-:W-:Y:S01]  /*0e20*/  FMUL.FTZ R111, R18, R89 ;  /* 0x00000059126f7220 */ /* 0x000fe20000410000 */
[----:B------:R-:W-:Y:S02]  /*0e30*/  FADD.FTZ R86, -R127, R86 ;  /* 0x000000567f567221 */ /* 0x000fe40000010100 */
        /* <DEDUP_REMOVED lines=20> */
[----:B--2---:R-:W-:-:S07]  /*0f80*/  FFMA.FTZ R130, R122, R121, R85 ;  /* 0x000000797a827223 */ /* 0x004fce0000010055 */
.L_x_7268:
[----:B------:R-:W-:Y:S05]  /*0f90*/  BSYNC B2 ;  /* 0x0000000000027941 */ /* 0x000fea0003800000 */
.L_x_7267:
        /* <DEDUP_REMOVED lines=11> */
[----:B------:R-:W2:Y:S01]  /*1050*/  LDG.E.128 R88, desc[UR4][R88.64] ;  /* 0x0000000458587981 */ /* 0x000ea2000c1e1d00 */
[----:B------:R-:W-:Y:S01]  /*1060*/  VIADD R131, R131, 0x20 ;  /* 0x0000002083837836 */ /* 0x000fe20000000000 */
[----:B------:R-:W-:Y:S01]  /*1070*/  IADD3 R133, R133, 0x20, RZ ;  /* 0x0000002085857810 */ /* 0x000fe20007ffe0ff */
[C---:B---3--:R-:W-:Y:S01]  /*1080*/  FADD.FTZ R98, -R127.reuse, R84 ;  /* 0x000000547f627221 */ /* 0x048fe20000010100 */
[----:B------:R-:W-:-:S03]  /*1090*/  FADD.FTZ R116, -R127, R85 ;  /* 0x000000557f747221 */ /* 0x000fc60000010100 */
[----:B-----5:R-:W-:Y:S01]  /*10a0*/  FMUL.FTZ R95, R5, R98 ;  /* 0x00000062055f7220 */ /* 0x020fe20000410000 */
[----:B--2---:R-:W-:Y:S01]  /*10b0*/  FMUL.FTZ R108, R13, R88 ;  /* 0x000000580d6c7220 */ /* 0x004fe20000410000 */
[----:B------:R-:W-:Y:S01]  /*10c0*/  FMUL.FTZ R109, R14, R89 ;  /* 0x000000590e6d7220 */ /* 0x000fe20000410000 */
[----:B------:R-:W-:Y:S01]  /*10d0*/  FADD.FTZ R86, -R127, R86 ;  /* 0x000000567f567221 */ /* 0x000fe20000010100 */
[----:B------:R-:W-:Y:S01]  /*10e0*/  FMUL.FTZ R98, R5, R116 ;  /* 0x0000007405627220 */ /* 0x000fe20000410000 */
        /* <DEDUP_REMOVED lines=21> */
.L_x_7270:
[----:B------:R-:W-:Y:S05]  /*1240*/  BSYNC B2 ;  /* 0x0000000000027941 */ /* 0x000fea0003800000 */
.L_x_7269:
[----:B------:R-:W-:-:S13]  /*1250*/  ISETP.NE.AND P3, PT, R27, RZ, PT ;  /* 0x000000ff1b00720c */ /* 0x000fda0003f65270 */
[----:B------:R-:W-:Y:S05]  /*1260*/  @!P3 BRA `(.L_x_7264) ;  /* 0x000000000098b947 */ /* 0x000fea0003800000 */
[----:B------:R-:W0:Y:S08]  /*1270*/  LDC.64 R84, c[0x0][0x238] ;  /* 0x00008e00ff547b82 */ /* 0x000e300000000a00 */
[----:B------:R-:W1:Y:S01]  /*1280*/  LDC.64 R88, c[0x0][0x2b8] ;  /* 0x0000ae00ff587b82 */ /* 0x000e620000000a00 */
[----:B------:R-:W-:Y:S01]  /*1290*/  ISETP.NE.U32.AND P3, PT, RZ, UR10, PT ;  /* 0x0000000aff007c0c */ /* 0x000fe2000bf65070 */
[----:B0-----:R-:W-:-:S06]  /*12a0*/  IMAD.WIDE.U32 R84, R133, 0x10, R84 ;  /* 0x0000001085547825 */ /* 0x001fcc00078e0054 */
[----:B------:R-:W2:Y:S01]  /*12b0*/  LDG.E.128 R84, desc[UR4][R84.64] ;  /* 0x0000000454547981 */ /* 0x000ea2000c1e1d00 */
[----:B-1----:R-:W-:Y:S01]  /*12c0*/  IMAD.WIDE.U32 R88, R131, 0x10, R88 ;  /* 0x0000001083587825 */ /* 0x002fe200078e0058 */
[----:B------:R-:W-:-:S05]  /*12d0*/  ISETP.NE.AND.EX P3, PT, RZ, UR11, PT, P3 ;  /* 0x0000000bff007c0c */ /* 0x000fca000bf65330 */
[----:B------:R-:W3:Y:S08]  /*12e0*/  LDG.E.128 R88, desc[UR4][R88.64] ;  /* 0x0000000458587981 */ /* 0x000ef0000c1e1d00 */
[----:B------:R-:W-:-:S05]  /*12f0*/  @P3 IMAD.WIDE.U32 R104, R133, 0x10, R104 ;  /* 0x0000001085683825 */ /* 0x000fca00078e0068 */
[----:B------:R4:W5:Y:S01]  /*1300*/  @P3 LDG.E.128 R64, desc[UR4][R104.64] ;  /* 0x0000000468403981 */ /* 0x000962000c1e1d00 */
[C---:B--2---:R-:W-:Y:S01]  /*1310*/  FADD.FTZ R100, -R127.reuse, R84 ;  /* 0x000000547f647221 */ /* 0x044fe20000010100 */
[----:B------:R-:W-:-:S03]  /*1320*/  FADD.FTZ R110, -R127, R85 ;  /* 0x000000557f6e7221 */ /* 0x000fc60000010100 */
[C---:B-----5:R-:W-:Y:S01]  /*1330*/  FMUL.FTZ R97, R5.reuse, R100 ;  /* 0x0000006405617220 */ /* 0x060fe20000410000 */
[----:B------:R-:W-:Y:S01]  /*1340*/  FMUL.FTZ R100, R5, R110 ;  /* 0x0000006e05647220 */ /* 0x000fe20000410000 */
[----:B---3--:R-:W-:Y:S01]  /*1350*/  FMUL.FTZ R110, R9, R88 ;  /* 0x00000058096e7220 */ /* 0x008fe20000410000 */
        /* <DEDUP_REMOVED lines=22> */
[----:B----4-:R-:W-:-:S07]  /*14c0*/  FFMA.FTZ R130, R112, R125, R85 ;  /* 0x0000007d70827223 */ /* 0x010fce0000010055 */
.L_x_7264:
[----:B------:R-:W-:Y:S05]  /*14d0*/  BSYNC B1 ;  /* 0x0000000000017941 */ /* 0x000fea0003800000 */
.L_x_7253:
        /* <DEDUP_REMOVED lines=20> */
.L_x_7324:
[----:B---3--:R-:W-:Y:S01]  /*1620*/  FADD.FTZ R84, R91, R84 ;  /* 0x000000545b547221 */ /* 0x008fe20000010000 */
[----:B0-----:R-:W-:Y:S01]  /*1630*/  ISETP.NE.AND P3, PT, R23, RZ, PT ;  /* 0x000000ff1700720c */ /* 0x001fe20003f65270 */
[----:B------:R-:W-:Y:S01]  /*1640*/  HFMA2.MMA R89, -RZ, RZ, 0, 0 ;  /* 0x00000000ff597435 */ /* 0x000fe200000001ff */
[----:B----4-:R-:W-:Y:S01]  /*1650*/  FADD.FTZ R85, R90, R85 ;  /* 0x000000555a557221 */ /* 0x010fe20000010000 */
[----:B------:R-:W-:Y:S01]  /*1660*/  FMUL.FTZ R84, R84, UR8 ;  /* 0x0000000854547c20 */ /* 0x000fe20008410000 */
[----:B------:R-:W-:Y:S02]  /*1670*/  BSSY B1, `(.L_x_7272) ;  /* 0x0000059000017945 */ /* 0x000fe40003800000 */
[----:B--2---:R-:W-:Y:S02]  /*1680*/  FMUL.FTZ R91, R85, UR8 ;  /* 0x00000008555b7c20 */ /* 0x004fe40008410000 */
[----:B------:R-:W-:Y:S02]  /*1690*/  FSEL R88, R84, RZ, !P3 ;  /* 0x000000ff54587208 */ /* 0x000fe40005800000 */
[----:B-----5:R-:W-:-:S13]  /*16a0*/  ISETP.GE.AND P3, PT, R4, 0x1, PT ;  /* 0x000000010400780c */ /* 0x020fda0003f66270 */
[----:B------:R-:W-:Y:S02]  /*16b0*/  @P3 IADD3 R84, R4, -0x1, RZ ;  /* 0xffffffff04543810 */ /* 0x000fe40007ffe0ff */
[----:B------:R-:W-:-:S03]  /*16c0*/  @P3 LOP3.LUT R92, R26, 0x1f, RZ, 0xc0, !PT ;  /* 0x0000001f1a5c3812 */ /* 0x000fc600078ec0ff */
[----:B------:R-:W-:-:S05]  /*16d0*/  @P3 IMAD R84, R84, R25, RZ ;  /* 0x0000001954543224 */ /* 0x000fca00078e02ff */
[----:B------:R-:W-:-:S04]  /*16e0*/  @P3 SHF.R.S32.HI R87, RZ, 0x1f, R84 ;  /* 0x0000001fff573819 */ /* 0x000fc80000011454 */
[----:B------:R-:W-:-:S04]  /*16f0*/  @P3 LEA.HI R87, R87, R84, RZ, 0x2 ;  /* 0x0000005457573211 */ /* 0x000fc800078f10ff */
[----:B------:R-:W-:Y:S01]  /*1700*/  @P3 LEA.HI.SX32 R89, R87, R92, 0x1e ;  /* 0x0000005c57593211 */ /* 0x000fe200078ff2ff */
[----:B------:R-:W-:Y:S06]  /*1710*/  @!P4 BRA `(.L_x_7273) ;  /* 0x000000040038c947 */ /* 0x000fec0003800000 */
[----:B------:R-:W0:Y:S01]  /*1720*/  @!P2 LDC.64 R84, c[0x0][0x2c8] ;  /* 0x0000b200ff54ab82 */ /* 0x000e220000000a00 */
[----:B------:R-:W-:Y:S07]  /*1730*/  BSSY B2, `(.L_x_7274) ;  /* 0x000000e000027945 */ /* 0x000fee0003800000 */
[----:B------:R-:W2:Y:S01]  /*1740*/  LDC.64 R86, c[0x0][0x308] ;  /* 0x0000c200ff567b82 */ /* 0x000ea20000000a00 */
[----:B0-----:R-:W-:-:S04]  /*1750*/  @!P2 ISETP.NE.U32.AND P4, PT, R84, RZ, PT ;  /* 0x000000ff5400a20c */ /* 0x001fc80003f85070 */
[----:B------:R-:W-:-:S04]  /*1760*/  @!P2 ISETP.NE.AND.EX P4, PT, R85, RZ, PT, P4 ;  /* 0x000000ff5500a20c */ /* 0x000fc80003f85340 */
[----:B------:R-:W-:Y:S01]  /*1770*/  @!P2 FSEL R105, R52, RZ, P4 ;  /* 0x000000ff3469a208 */ /* 0x000fe20002000000 */
[----:B--2---:R-:W-:Y:S08]  /*1780*/  @!P2 BRA `(.L_x_7275) ;  /* 0x000000000020a947 */ /* 0x004ff00003800000 */
        /* <DEDUP_REMOVED lines=8> */
.L_x_7275:
[----:B------:R-:W-:Y:S05]  /*1810*/  BSYNC B2 ;  /* 0x0000000000027941 */ /* 0x000fea0003800000 */
.L_x_7274:
[----:B------:R-:W0:Y:S01]  /*1820*/  LDC R104, c[0x0][0x29c] ;  /* 0x0000a700ff687b82 */ /* 0x000e220000000800 */
[----:B------:R-:W-:Y:S01]  /*1830*/  ISETP.NE.U32.AND P4, PT, R86, RZ, PT ;  /* 0x000000ff5600720c */ /* 0x000fe20003f85070 */
[----:B------:R-:W-:Y:S01]  /*1840*/  BSSY B2, `(.L_x_7276) ;  /* 0x0000010000027945 */ /* 0x000fe20003800000 */
[----:B------:R-:W-:Y:S02]  /*1850*/  @!P2 ISETP.NE.U32.AND P6, PT, R84, RZ, PT ;  /* 0x000000ff5400a20c */ /* 0x000fe40003fc5070 */
[----:B------:R-:W-:Y:S02]  /*1860*/  ISETP.NE.AND.EX P4, PT, R87, RZ, PT, P4 ;  /* 0x000000ff5700720c */ /* 0x000fe40003f85340 */
[----:B------:R-:W-:Y:S02]  /*1870*/  @!P2 ISETP.NE.AND.EX P6, PT, R85, RZ, PT, P6 ;  /* 0x000000ff5500a20c */ /* 0x000fe40003fc5360 */
[----:B------:R-:W-:Y:S02]  /*1880*/  SEL R76, R105, R76, P4 ;  /* 0x0000004c694c7207 */ /* 0x000fe40002000000 */
[----:B------:R-:W-:-:S02]  /*1890*/  ISETP.GT.AND P5, PT, R4, RZ, PT ;  /* 0x000000ff0400720c */ /* 0x000fc40003fa4270 */
[----:B------:R-:W-:Y:S01]  /*18a0*/  @!P2 FSEL R90, R53, RZ, P6 ;  /* 0x000000ff355aa208 */ /* 0x000fe20003000000 */
[----:B0-----:R-:W-:-:S05]  /*18b0*/  FMUL.FTZ R105, R105, R104 ;  /* 0x0000006869697220 */ /* 0x001fca0000410000 */
[----:B------:R-:W-:Y:S01]  /*18c0*/  SEL R80, R105, R80, P5 ;  /* 0x0000005069507207 */ /* 0x000fe20002800000 */
[----:B------:R-:W-:Y:S06]  /*18d0*/  @!P2 BRA `(.L_x_7277) ;  /* 0x000000000018a947 */ /* 0x000fec0003800000 */
[----:B------:R-:W-:Y:S01]  /*18e0*/  ISETP.NE.U32.AND P6, PT, R84, RZ, PT ;  /* 0x000000ff5400720c */ /* 0x000fe20003fc5070 */
[----:B------:R-:W-:-:S03]  /*18f0*/  FFMA.FTZ R90, R94, R91, R88 ;  /* 0x0000005b5e5a7223 */ /* 0x000fc60000010058 */
[----:B------:R-:W-:Y:S01]  /*1900*/  ISETP.NE.AND.EX P6, PT, R85, RZ, PT, P6 ;  /* 0x000000ff5500720c */ /* 0x000fe20003fc5360 */
[----:B------:R-:W-:-:S04]  /*1910*/  FADD.FTZ R90, R113, -R90 ;  /* 0x8000005a715a7221 */ /* 0x000fc80000010000 */
[----:B------:R-:W-:-:S08]  /*1920*/  FMUL.FTZ R90, R5, R90 ;  /* 0x0000005a055a7220 */ /* 0x000fd00000410000 */
[----:B------:R-:W-:-:S07]  /*1930*/  @P6 FADD.FTZ R90, R53, R90 ;  /* 0x0000005a355a6221 */ /* 0x000fce0000010000 */
.L_x_7277:
[----:B------:R-:W-:Y:S05]  /*1940*/  BSYNC B2 ;  /* 0x0000000000027941 */ /* 0x000fea0003800000 */
.L_x_7276:
[----:B------:R-:W-:Y:S01]  /*1950*/  @!P2 ISETP.NE.U32.AND P6, PT, R84, RZ, PT ;  /* 0x000000ff5400a20c */ /* 0x000fe20003fc5070 */
[----:B------:R-:W-:Y:S01]  /*1960*/  BSSY B2, `(.L_x_7278) ;  /* 0x000000d000027945 */ /* 0x000fe20003800000 */
[C---:B------:R-:W-:Y:S01]  /*1970*/  SEL R77, R90.reuse, R77, P4 ;  /* 0x0000004d5a4d7207 */ /* 0x040fe20002000000 */
[----:B------:R-:W-:Y:S01]  /*1980*/  FMUL.FTZ R90, R90, R104 ;  /* 0x000000685a5a7220 */ /* 0x000fe20000410000 */
[----:B------:R-:W-:-:S04]  /*1990*/  @!P2 ISETP.NE.AND.EX P6, PT, R85, RZ, PT, P6 ;  /* 0x000000ff5500a20c */ /* 0x000fc80003fc5360 */
        /* <DEDUP_REMOVED lines=9> */
.L_x_7279:
[----:B------:R-:W-:Y:S05]  /*1a30*/  BSYNC B2 ;  /* 0x0000000000027941 */ /* 0x000fea0003800000 */
.L_x_7278:
        /* <DEDUP_REMOVED lines=11> */
.L_x_7281:
[----:B------:R-:W-:Y:S05]  /*1af0*/  BSYNC B2 ;  /* 0x0000000000027941 */ /* 0x000fea0003800000 */
.L_x_7280:
[C---:B------:R-:W-:Y:S01]  /*1b00*/  SEL R78, R105.reuse, R78, P4 ;  /* 0x0000004e694e7207 */ /* 0x040fe20002000000 */
[-C--:B------:R-:W-:Y:S01]  /*1b10*/  FMUL.FTZ R105, R105, R104.reuse ;  /* 0x0000006869697220 */ /* 0x080fe20000410000 */
[C---:B------:R-:W-:Y:S01]  /*1b20*/  SEL R79, R90.reuse, R79, P4 ;  /* 0x0000004f5a4f7207 */ /* 0x040fe20002000000 */
[----:B------:R-:W-:Y:S01]  /*1b30*/  FMUL.FTZ R90, R90, R104 ;  /* 0x000000685a5a7220 */ /* 0x000fe20000410000 */
[----:B------:R-:W-:Y:S02]  /*1b40*/  ISETP.NE.U32.AND P4, PT, R86, RZ, PT ;  /* 0x000000ff5600720c */ /* 0x000fe40003f85070 */
[----:B------:R-:W-:Y:S02]  /*1b50*/  SEL R82, R105, R82, P5 ;  /* 0x0000005269527207 */ /* 0x000fe40002800000 */
[----:B------:R-:W-:Y:S02]  /*1b60*/  ISETP.NE.AND.EX P4, PT, R87, RZ, PT, P4 ;  /* 0x000000ff5700720c */ /* 0x000fe40003f85340 */
[----:B------:R-:W-:-:S11]  /*1b70*/  SEL R83, R90, R83, P5 ;  /* 0x000000535a537207 */ /* 0x000fd60002800000 */
[----:B------:R-:W0:Y:S02]  /*1b80*/  @P4 LDC.64 R84, c[0x0][0x308] ;  /* 0x0000c200ff544b82 */ /* 0x000e240000000a00 */
[C---:B0-----:R-:W-:Y:S01]  /*1b90*/  @P4 IMAD.WIDE.U32 R86, R2.reuse, 0x10, R84 ;  /* 0x0000001002564825 */ /* 0x041fe200078e0054 */
[----:B------:R-:W-:-:S05]  /*1ba0*/  IADD3 R2, R2, 0x20, RZ ;  /* 0x0000002002027810 */ /* 0x000fca0007ffe0ff */
[----:B------:R-:W0:Y:S01]  /*1bb0*/  @P3 LDC.64 R84, c[0x0][0x2f8] ;  /* 0x0000be00ff543b82 */ /* 0x000e220000000a00 */
[----:B------:R2:W-:Y:S01]  /*1bc0*/  @P4 STG.E.128 desc[UR4][R86.64], R76 ;  /* 0x0000004c56004986 */ /* 0x0005e2000c101d04 */
[C---:B0-----:R-:W-:Y:S01]  /*1bd0*/  @P3 IMAD.WIDE.U32 R84, R89.reuse, 0x10, R84 ;  /* 0x0000001059543825 */ /* 0x041fe200078e0054 */
[----:B------:R-:W-:-:S04]  /*1be0*/  IADD3 R89, R89, 0x20, RZ ;  /* 0x0000002059597810 */ /* 0x000fc80007ffe0ff */
[----:B------:R2:W-:Y:S03]  /*1bf0*/  @P3 STG.E.128 desc[UR4][R84.64], R80 ;  /* 0x0000005054003986 */ /* 0x0005e6000c101d04 */
.L_x_7273:
[----:B------:R-:W-:Y:S05]  /*1c00*/  BSYNC B1 ;  /* 0x0000000000017941 */ /* 0x000fea0003800000 */
.L_x_7272:
[----:B------:R-:W-:Y:S04]  /*1c10*/  BSSY B1, `(.L_x_7282) ;  /* 0x0000050000017945 */ /* 0x000fe80003800000 */
[----:B------:R-:W-:Y:S05]  /*1c20*/  @!P0 BRA `(.L_x_7283) ;  /* 0x0000000400388947 */ /* 0x000fea0003800000 */
[----:B--2---:R-:W0:Y:S01]  /*1c30*/  @!P2 LDC.64 R84, c[0x0][0x2c8] ;  /* 0x0000b200ff54ab82 */ /* 0x004e220000000a00 */
[----:B------:R-:W-:Y:S01]  /*1c40*/  BSSY B2, `(.L_x_7284) ;  /* 0x000000d000027945 */ /* 0x000fe20003800000 */
[----:B0-----:R-:W-:-:S04]  /*1c50*/  @!P2 ISETP.NE.U32.AND P4, PT, R84, RZ, PT ;  /* 0x000000ff5400a20c */ /* 0x001fc80003f85070 */
[----:B------:R-:W-:-:S04]  /*1c60*/  @!P2 ISETP.NE.AND.EX P4, PT, R85, RZ, PT, P4 ;  /* 0x000000ff5500a20c */ /* 0x000fc80003f85340 */
[----:B------:R-:W-:Y:S01]  /*1c70*/  @!P2 FSEL R105, R56, RZ, P4 ;  /* 0x000000ff3869a208 */ /* 0x000fe20002000000 */
[----:B------:R-:W-:Y:S08]  /*1c80*/  @!P2 BRA `(.L_x_7285) ;  /* 0x000000000020a947 */ /* 0x000ff00003800000 */
        /* <DEDUP_REMOVED lines=8> */
.L_x_7285:
[----:B------:R-:W-:Y:S05]  /*1d10*/  BSYNC B2 ;  /* 0x0000000000027941 */ /* 0x000fea0003800000 */
.L_x_7284:
[----:B------:R-:W0:Y:S01]  /*1d20*/  LDC.64 R86, c[0x0][0x308] ;  /* 0x0000c200ff567b82 */ /* 0x000e220000000a00 */
[----:B------:R-:W-:Y:S01]  /*1d30*/  @!P2 ISETP.NE.U32.AND P4, PT, R84, RZ, PT ;  /* 0x000000ff5400a20c */ /* 0x000fe20003f85070 */
[----:B------:R-:W-:Y:S01]  /*1d40*/  BSSY B2, `(.L_x_7286) ;  /* 0x0000011000027945 */ /* 0x000fe20003800000 */
[----:B------:R-:W-:Y:S02]  /*1d50*/  ISETP.GT.AND P5, PT, R4, RZ, PT ;  /* 0x000000ff0400720c */ /* 0x000fe40003fa4270 */
[----:B------:R-:W-:-:S03]  /*1d60*/  @!P2 ISETP.NE.AND.EX P4, PT, R85, RZ, PT, P4 ;  /* 0x000000ff5500a20c */ /* 0x000fc60003f85340 */
[----:B-1----:R-:W1:Y:S01]  /*1d70*/  LDC R116, c[0x0][0x29c] ;  /* 0x0000a700ff747b82 */ /* 0x002e620000000800 */
[----:B------:R-:W-:Y:S02]  /*1d80*/  @!P2 FSEL R90, R57, RZ, P4 ;  /* 0x000000ff395aa208 */ /* 0x000fe40002000000 */
[----:B0-----:R-:W-:-:S04]  /*1d90*/  ISETP.NE.U32.AND P4, PT, R86, RZ, PT ;  /* 0x000000ff5600720c */ /* 0x001fc80003f85070 */
[----:B------:R-:W-:-:S04]  /*1da0*/  ISETP.NE.AND.EX P4, PT, R87, RZ, PT, P4 ;  /* 0x000000ff5700720c */ /* 0x000fc80003f85340 */
[C---:B------:R-:W-:Y:S01]  /*1db0*/  SEL R76, R105.reuse, R76, P4 ;  /* 0x0000004c694c7207 */ /* 0x040fe20002000000 */
[----:B-1----:R-:W-:-:S05]  /*1dc0*/  FMUL.FTZ R105, R105, R116 ;  /* 0x0000007469697220 */ /* 0x002fca0000410000 */
        /* <DEDUP_REMOVED lines=8> */
.L_x_7287:
[----:B------:R-:W-:Y:S05]  /*1e50*/  BSYNC B2 ;  /* 0x0000000000027941 */ /* 0x000fea0003800000 */
.L_x_7286:
        /* <DEDUP_REMOVED lines=11> */
.L_x_7289:
[----:B------:R-:W-:Y:S05]  /*1f10*/  BSYNC B2 ;  /* 0x0000000000027941 */ /* 0x000fea0003800000 */
.L_x_7288:
        /* <DEDUP_REMOVED lines=11> */
.L_x_7291:
[----:B------:R-:W-:Y:S05]  /*1fd0*/  BSYNC B2 ;  /* 0x0000000000027941 */ /* 0x000fea0003800000 */
.L_x_7290:
[C---:B------:R-:W-:Y:S01]  /*1fe0*/  SEL R77, R90.reuse, R77, P4 ;  /* 0x0000004d5a4d7207 */ /* 0x040fe20002000000 */
[----:B------:R-:W-:Y:S01]  /*1ff0*/  FMUL.FTZ R90, R90, R116 ;  /* 0x000000745a5a7220 */ /* 0x000fe20000410000 */
[C---:B------:R-:W-:Y:S01]  /*2000*/  SEL R78, R105.reuse, R78, P4 ;  /* 0x0000004e694e7207 */ /* 0x040fe20002000000 */
[-C--:B------:R-:W-:Y:S01]  /*2010*/  FMUL.FTZ R105, R105, R116.reuse ;  /* 0x0000007469697220 */ /* 0x080fe20000410000 */
[C---:B------:R-:W-:Y:S01]  /*2020*/  SEL R79, R104.reuse, R79, P4 ;  /* 0x0000004f684f7207 */ /* 0x040fe20002000000 */
[----:B------:R-:W-:Y:S01]  /*2030*/  FMUL.FTZ R104, R104, R116 ;  /* 0x0000007468687220 */ /* 0x000fe20000410000 */
[----:B------:R-:W-:Y:S02]  /*2040*/  ISETP.NE.U32.AND P4, PT, R86, RZ, PT ;  /* 0x000000ff5600720c */ /* 0x000fe40003f85070 */
[----:B------:R-:W-:Y:S02]  /*2050*/  SEL R81, R90, R81, P5 ;  /* 0x000000515a517207 */ /* 0x000fe40002800000 */
[----:B------:R-:W-:-:S02]  /*2060*/  ISETP.NE.AND.EX P4, PT, R87, RZ, PT, P4 ;  /* 0x000000ff5700720c */ /* 0x000fc40003f85340 */
[----:B------:R-:W-:Y:S02]  /*2070*/  SEL R82, R105, R82, P5 ;  /* 0x0000005269527207 */ /* 0x000fe40002800000 */
[----:B------:R-:W-:-:S09]  /*2080*/  SEL R83, R104, R83, P5 ;  /* 0x0000005368537207 */ /* 0x000fd20002800000 */
[----:B------:R-:W0:Y:S02]  /*2090*/  @P4 LDC.64 R84, c[0x0][0x308] ;  /* 0x0000c200ff544b82 */ /* 0x000e240000000a00 */
[C---:B0-----:R-:W-:Y:S01]  /*20a0*/  @P4 IMAD.WIDE.U32 R86, R2.reuse, 0x10, R84 ;  /* 0x0000001002564825 */ /* 0x041fe200078e0054 */
[----:B------:R-:W-:-:S05]  /*20b0*/  IADD3 R2, R2, 0x20, RZ ;  /* 0x0000002002027810 */ /* 0x000fca0007ffe0ff */
[----:B------:R-:W0:Y:S01]  /*20c0*/  @P3 LDC.64 R84, c[0x0][0x2f8] ;  /* 0x0000be00ff543b82 */ /* 0x000e220000000a00 */
[----:B------:R3:W-:Y:S01]  /*20d0*/  @P4 STG.E.128 desc[UR4][R86.64], R76 ;  /* 0x0000004c56004986 */ /* 0x0007e2000c101d04 */
[----:B0-----:R-:W-:-:S04]  /*20e0*/  @P3 IMAD.WIDE.U32 R84, R89, 0x10, R84 ;  /* 0x0000001059543825 */ /* 0x001fc800078e0054 */
[----:B------:R-:W-:Y:S01]  /*20f0*/  VIADD R89, R89, 0x20 ;  /* 0x0000002059597836 */ /* 0x000fe20000000000 */
[----:B------:R3:W-:Y:S06]  /*2100*/  @P3 STG.E.128 desc[UR4][R84.64], R80 ;  /* 0x0000005054003986 */ /* 0x0007ec000c101d04 */
.L_x_7283:
[----:B------:R-:W-:Y:S05]  /*2110*/  BSYNC B1 ;  /* 0x0000000000017941 */ /* 0x000fea0003800000 */
.L_x_7282:
[----:B------:R-:W-:Y:S04]  /*2120*/  BSSY B1, `(.L_x_7292) ;  /* 0x0000050000017945 */ /* 0x000fe80003800000 */
[----:B------:R-:W-:Y:S05]  /*2130*/  @!P1 BRA `(.L_x_7293) ;  /* 0x0000000400389947 */ /* 0x000fea0003800000 */
[----:B--23--:R-:W0:Y:S01]  /*2140*/  @!P2 LDC.64 R84, c[0x0][0x2c8] ;  /* 0x0000b200ff54ab82 */ /* 0x00ce220000000a00 */
        /* <DEDUP_REMOVED lines=13> */
.L_x_7295:
[----:B------:R-:W-:Y:S05]  /*2220*/  BSYNC B2 ;  /* 0x0000000000027941 */ /* 0x000fea0003800000 */
.L_x_7294:
        /* <DEDUP_REMOVED lines=19> */
.L_x_7297:
[----:B------:R-:W-:Y:S05]  /*2360*/  BSYNC B2 ;  /* 0x0000000000027941 */ /* 0x000fea0003800000 */
.L_x_7296:
        /* <DEDUP_REMOVED lines=11> */
.L_x_7299:
[----:B------:R-:W-:Y:S05]  /*2420*/  BSYNC B2 ;  /* 0x0000000000027941 */ /* 0x000fea0003800000 */
.L_x_7298:
        /* <DEDUP_REMOVED lines=11> */
.L_x_7301:
[----:B------:R-:W-:Y:S05]  /*24e0*/  BSYNC B2 ;  /* 0x0000000000027941 */ /* 0x000fea0003800000 */
.L_x_7300:
[C---:B------:R-:W-:Y:S01]  /*24f0*/  SEL R77, R90.reuse, R77, P4 ;  /* 0x0000004d5a4d7207 */ /* 0x040fe20002000000 */
[----:B------:R-:W0:Y:S01]  /*2500*/  @P3 LDC.64 R84, c[0x0][0x2f8] ;  /* 0x0000be00ff543b82 */ /* 0x000e220000000a00 */
[C---:B------:R-:W-:Y:S01]  /*2510*/  SEL R78, R105.reuse, R78, P4 ;  /* 0x0000004e694e7207 */ /* 0x040fe20002000000 */
[-C--:B------:R-:W-:Y:S01]  /*2520*/  FMUL.FTZ R90, R90, R116.reuse ;  /* 0x000000745a5a7220 */ /* 0x080fe20000410000 */
[----:B------:R-:W-:Y:S01]  /*2530*/  SEL R79, R104, R79, P4 ;  /* 0x0000004f684f7207 */ /* 0x000fe20002000000 */
[-C--:B------:R-:W-:Y:S01]  /*2540*/  FMUL.FTZ R105, R105, R116.reuse ;  /* 0x0000007469697220 */ /* 0x080fe20000410000 */
[----:B------:R-:W-:Y:S01]  /*2550*/  ISETP.NE.U32.AND P4, PT, R86, RZ, PT ;  /* 0x000000ff5600720c */ /* 0x000fe20003f85070 */
[----:B------:R-:W-:Y:S01]  /*2560*/  FMUL.FTZ R104, R104, R116 ;  /* 0x0000007468687220 */ /* 0x000fe20000410000 */
[----:B------:R-:W-:Y:S02]  /*2570*/  SEL R81, R90, R81, P5 ;  /* 0x000000515a517207 */ /* 0x000fe40002800000 */
[----:B------:R-:W-:-:S02]  /*2580*/  ISETP.NE.AND.EX P4, PT, R87, RZ, PT, P4 ;  /* 0x000000ff5700720c */ /* 0x000fc40003f85340 */
[----:B------:R-:W-:Y:S02]  /*2590*/  SEL R82, R105, R82, P5 ;  /* 0x0000005269527207 */ /* 0x000fe40002800000 */
[----:B------:R-:W-:-:S09]  /*25a0*/  SEL R83, R104, R83, P5 ;  /* 0x0000005368537207 */ /* 0x000fd20002800000 */
[----:B------:R-:W1:Y:S01]  /*25b0*/  @P4 LDC.64 R86, c[0x0][0x308] ;  /* 0x0000c200ff564b82 */ /* 0x000e620000000a00 */
[C---:B0-----:R-:W-:Y:S01]  /*25c0*/  @P3 IMAD.WIDE.U32 R84, R89.reuse, 0x10, R84 ;  /* 0x0000001059543825 */ /* 0x041fe200078e0054 */
[----:B------:R-:W-:-:S03]  /*25d0*/  IADD3 R89, R89, 0x20, RZ ;  /* 0x0000002059597810 */ /* 0x000fc60007ffe0ff */
[----:B-1----:R-:W-:-:S04]  /*25e0*/  @P4 IMAD.WIDE.U32 R86, R2, 0x10, R86 ;  /* 0x0000001002564825 */ /* 0x002fc800078e0056 */
[----:B------:R-:W-:Y:S01]  /*25f0*/  VIADD R2, R2, 0x20 ;  /* 0x0000002002027836 */ /* 0x000fe20000000000 */
[----:B------:R0:W-:Y:S04]  /*2600*/  @P4 STG.E.128 desc[UR4][R86.64], R76 ;  /* 0x0000004c56004986 */ /* 0x0001e8000c101d04 */
[----:B------:R0:W-:Y:S02]  /*2610*/  @P3 STG.E.128 desc[UR4][R84.64], R80 ;  /* 0x0000005054003986 */ /* 0x0001e4000c101d04 */
.L_x_7293:
[----:B------:R-:W-:Y:S05]  /*2620*/  BSYNC B1 ;  /* 0x0000000000017941 */ /* 0x000fea0003800000 */
.L_x_7292:
[----:B------:R-:W-:Y:S01]  /*2630*/  ISETP.NE.AND P4, PT, R27, RZ, PT ;  /* 0x000000ff1b00720c */ /* 0x000fe20003f85270 */
[----:B------:R-:W-:-:S12]  /*2640*/  BSSY B1, `(.L_x_7302) ;  /* 0x000004e000017945 */ /* 0x000fd80003800000 */
[----:B------:R-:W-:Y:S05]  /*2650*/  @!P4 BRA `(.L_x_7303) ;  /* 0x000000040030c947 */ /* 0x000fea0003800000 */
[----:B0-23--:R-:W0:Y:S01]  /*2660*/  @!P2 LDC.64 R84, c[0x0][0x2c8] ;  /* 0x0000b200ff54ab82 */ /* 0x00de220000000a00 */
        /* <DEDUP_REMOVED lines=13> */
.L_x_7305:
[----:B------:R-:W-:Y:S05]  /*2740*/  BSYNC B2 ;  /* 0x0000000000027941 */ /* 0x000fea0003800000 */
.L_x_7304:
        /* <DEDUP_REMOVED lines=11> */
.L_x_7307:
[----:B------:R-:W-:Y:S05]  /*2800*/  BSYNC B2 ;  /* 0x0000000000027941 */ /* 0x000fea0003800000 */
.L_x_7306:
[----:B------:R-:W-:Y:S01]  /*2810*/  @!P2 ISETP.NE.U32.AND P4, PT, R84, RZ, PT ;  /* 0x000000ff5400a20c */ /* 0x000fe20003f85070 */
[----:B------:R-:W-:Y:S03]  /*2820*/  BSSY B2, `(.L_x_7308) ;  /* 0x000000a000027945 */ /* 0x000fe60003800000 */
[----:B------:R-:W-:-:S04]  /*2830*/  @!P2 ISETP.NE.AND.EX P4, PT, R85, RZ, PT, P4 ;  /* 0x000000ff5500a20c */ /* 0x000fc80003f85340 */
[----:B-1----:R-:W-:Y:S01]  /*2840*/  @!P2 FSEL R117, R66, RZ, P4 ;  /* 0x000000ff4275a208 */ /* 0x002fe20002000000 */
[----:B------:R-:W-:Y:S08]  /*2850*/  @!P2 BRA `(.L_x_7309) ;  /* 0x000000000018a947 */ /* 0x000ff00003800000 */
[----:B------:R-:W-:Y:S01]  /*2860*/  ISETP.NE.U32.AND P4, PT, R84, RZ, PT ;  /* 0x000000ff5400720c */ /* 0x000fe20003f85070 */
[----:B------:R-:W-:-:S03]  /*2870*/  FFMA.FTZ R87, R107, R91, R88 ;  /* 0x0000005b6b577223 */ /* 0x000fc60000010058 */
[----:B------:R-:W-:Y:S01]  /*2880*/  ISETP.NE.AND.EX P4, PT, R85, RZ, PT, P4 ;  /* 0x000000ff5500720c */ /* 0x000fe20003f85340 */
[----:B------:R-:W-:-:S04]  /*2890*/  FADD.FTZ R86, R114, -R87 ;  /* 0x8000005772567221 */ /* 0x000fc80000010000 */
[----:B------:R-:W-:-:S08]  /*28a0*/  FMUL.FTZ R117, R5, R86 ;  /* 0x0000005605757220 */ /* 0x000fd00000410000 */
[----:B------:R-:W-:-:S07]  /*28b0*/  @P4 FADD.FTZ R117, R66, R117 ;  /* 0x0000007542754221 */ /* 0x000fce0000010000 */
.L_x_7309:
[----:B------:R-:W-:Y:S05]  /*28c0*/  BSYNC B2 ;  /* 0x0000000000027941 */ /* 0x000fea0003800000 */
.L_x_7308:
[----:B------:R-:W0:Y:S01]  /*28d0*/  LDC.64 R86, c[0x0][0x308] ;  /* 0x0000c200ff567b82 */ /* 0x000e220000000a00 */
        /* <DEDUP_REMOVED lines=11> */
.L_x_7311:
[----:B------:R-:W-:Y:S05]  /*2990*/  BSYNC B2 ;  /* 0x0000000000027941 */ /* 0x000fea0003800000 */
.L_x_7310:
[----:B0-----:R-:W-:-:S04]  /*29a0*/  ISETP.NE.U32.AND P2, PT, R86, RZ, PT ;  /* 0x000000ff5600720c */ /* 0x001fc80003f45070 */
[----:B------:R-:W-:-:S04]  /*29b0*/  ISETP.NE.AND.EX P2, PT, R87, RZ, PT, P2 ;  /* 0x000000ff5700720c */ /* 0x000fc80003f45320 */
[----:B------:R-:W-:Y:S02]  /*29c0*/  SEL R76, R105, R76, P2 ;  /* 0x0000004c694c7207 */ /* 0x000fe40001000000 */
[----:B------:R-:W-:Y:S02]  /*29d0*/  SEL R77, R90, R77, P2 ;  /* 0x0000004d5a4d7207 */ /* 0x000fe40001000000 */
[----:B------:R-:W-:Y:S02]  /*29e0*/  SEL R78, R117, R78, P2 ;  /* 0x0000004e754e7207 */ /* 0x000fe40001000000 */
[----:B------:R-:W-:Y:S02]  /*29f0*/  SEL R79, R104, R79, P2 ;  /* 0x0000004f684f7207 */ /* 0x000fe40001000000 */
[----:B------:R-:W-:Y:S02]  /*2a00*/  ISETP.GT.AND P2, PT, R4, RZ, PT ;  /* 0x000000ff0400720c */ /* 0x000fe40003f44270 */
[----:B------:R-:W0:Y:S02]  /*2a10*/  LDC R4, c[0x0][0x29c] ;  /* 0x0000a700ff047b82 */ /* 0x000e240000000800 */
[-C--:B0-----:R-:W-:Y:S01]  /*2a20*/  FMUL.FTZ R105, R105, R4.reuse ;  /* 0x0000000469697220 */ /* 0x081fe20000410000 */
[-C--:B------:R-:W-:Y:S01]  /*2a30*/  FMUL.FTZ R90, R90, R4.reuse ;  /* 0x000000045a5a7220 */ /* 0x080fe20000410000 */
[-C--:B------:R-:W-:Y:S01]  /*2a40*/  FMUL.FTZ R117, R117, R4.reuse ;  /* 0x0000000475757220 */ /* 0x080fe20000410000 */
[----:B------:R-:W-:-:S02]  /*2a50*/  FMUL.FTZ R104, R104, R4 ;  /* 0x0000000468687220 */ /* 0x000fc40000410000 */
[----:B------:R-:W-:Y:S01]  /*2a60*/  SEL R80, R105, R80, P2 ;  /* 0x0000005069507207 */ /* 0x000fe20001000000 */
[----:B------:R-:W0:Y:S01]  /*2a70*/  @P3 LDC.64 R4, c[0x0][0x2f8] ;  /* 0x0000be00ff043b82 */ /* 0x000e220000000a00 */
[----:B------:R-:W-:Y:S02]  /*2a80*/  SEL R81, R90, R81, P2 ;  /* 0x000000515a517207 */ /* 0x000fe40001000000 */
[----:B------:R-:W-:Y:S02]  /*2a90*/  SEL R82, R117, R82, P2 ;  /* 0x0000005275527207 */ /* 0x000fe40001000000 */
[----:B------:R-:W-:Y:S02]  /*2aa0*/  SEL R83, R104, R83, P2 ;  /* 0x0000005368537207 */ /* 0x000fe40001000000 */
[----:B------:R-:W-:-:S04]  /*2ab0*/  ISETP.NE.U32.AND P2, PT, R86, RZ, PT ;  /* 0x000000ff5600720c */ /* 0x000fc80003f45070 */
[----:B------:R-:W-:-:S13]  /*2ac0*/  ISETP.NE.AND.EX P2, PT, R87, RZ, PT, P2 ;  /* 0x000000ff5700720c */ /* 0x000fda0003f45320 */
[----:B------:R-:W1:Y:S01]  /*2ad0*/  @P2 LDC.64 R84, c[0x0][0x308] ;  /* 0x0000c200ff542b82 */ /* 0x000e620000000a00 */
[----:B0-----:R-:W-:-:S04]  /*2ae0*/  @P3 IMAD.WIDE.U32 R4, R89, 0x10, R4 ;  /* 0x0000001059043825 */ /* 0x001fc800078e0004 */
[----:B-1----:R-:W-:-:S05]  /*2af0*/  @P2 IMAD.WIDE.U32 R84, R2, 0x10, R84 ;  /* 0x0000001002542825 */ /* 0x002fca00078e0054 */
[----:B------:R4:W-:Y:S04]  /*2b00*/  @P2 STG.E.128 desc[UR4][R84.64], R76 ;  /* 0x0000004c54002986 */ /* 0x0009e8000c101d04 */
[----:B------:R4:W-:Y:S02]  /*2b10*/  @P3 STG.E.128 desc[UR4][R4.64], R80 ;  /* 0x0000005004003986 */ /* 0x0009e4000c101d04 */
.L_x_7303:
[----:B------:R-:W-:Y:S05]  /*2b20*/  BSYNC B1 ;  /* 0x0000000000017941 */ /* 0x000fea0003800000 */
.L_x_7302:
[----:B----4-:R-:W4:Y:S02]  /*2b30*/  LDC.64 R4, c[0x0][0x210] ;  /* 0x00008400ff047b82 */ /* 0x010f240000000a00 */
[----:B----4-:R-:W-:-:S04]  /*2b40*/  LEA R24, R4, R24, 0x2 ;  /* 0x0000001804187211 */ /* 0x010fc800078e10ff */
[----:B------:R-:W-:-:S13]  /*2b50*/  ISETP.GE.AND P2, PT, R24, R5, PT ;  /* 0x000000051800720c */ /* 0x000fda0003f46270 */
[----:B------:R-:W-:Y:S05]  /*2b60*/  @!P2 BRA `(.L_x_7312) ;  /* 0xffffffd800a8a947 */ /* 0x000fea000383ffff */
.L_x_7252:
[----:B------:R-:W-:Y:S05]  /*2b70*/  BSYNC B0 ;  /* 0x0000000000007941 */ /* 0x000fea0003800000 */
.L_x_7251:
[----:B------:R-:W4:Y:S01]  /*2b80*/  S2R R3, SR_CgaCtaId ;  /* 0x0000000000037919 */ /* 0x000f220000008800 */
[----:B------:R-:W-:Y:S01]  /*2b90*/  SHF.R.U32.HI R2, RZ, 0x5, R26 ;  /* 0x00000005ff027819 */ /* 0x000fe2000001161a */
[----:B------:R-:W-:Y:S05]  /*2ba0*/  WARPSYNC.ALL ;  /* 0x0000000000007948 */ /* 0x000fea0003800000 */
[----:B------:R-:W-:Y:S01]  /*2bb0*/  MOV R0, 0x400 ;  /* 0x0000040000007802 */ /* 0x000fe20000000f00 */
[----:B------:R-:W0:Y:S01]  /*2bc0*/  S2R R16, SR_CTAID.X ;  /* 0x0000000000107919 */ /* 0x000e220000002500 */
[----:B-----5:R-:W-:Y:S01]  /*2bd0*/  LOP3.LUT R4, R26, 0x1f, RZ, 0xc0, !PT ;  /* 0x0000001f1a047812 */ /* 0x020fe200078ec0ff */
[----:B------:R-:W-:Y:S01]  /*2be0*/  ULDC.64 UR6, c[0x0][0x2d8] ;  /* 0x0000b60000067ab9 */ /* 0x000fe20000000a00 */
[----:B------:R-:W-:-:S02]  /*2bf0*/  SHF.L.U32 R5, R2, 0x7, RZ ;  /* 0x0000000702057819 */ /* 0x000fc400000006ff */
[----:B------:R-:W-:-:S04]  /*2c00*/  IADD3 R18, R25, 0x7f, -R26 ;  /* 0x0000007f19127810 */ /* 0x000fc80007ffe81a */
[C---:B------:R-:W-:Y:S02]  /*2c10*/  LOP3.LUT P3, RZ, R18.reuse, 0xffffff80, RZ, 0xc0, !PT ;  /* 0xffffff8012ff7812 */ /* 0x040fe4000786c0ff */
[C---:B------:R-:W-:Y:S02]  /*2c20*/  ISETP.GE.U32.AND P2, PT, R18.reuse, 0x100, PT ;  /* 0x000001001200780c */ /* 0x040fe40003f46070 */
[C---:B------:R-:W-:Y:S02]  /*2c30*/  ISETP.GE.U32.AND P1, PT, R18.reuse, 0x180, PT ;  /* 0x000001801200780c */ /* 0x040fe40003f26070 */
[----:B------:R-:W-:Y:S02]  /*2c40*/  ISETP.GE.U32.AND P0, PT, R18, 0x200, PT ;  /* 0x000002001200780c */ /* 0x000fe40003f06070 */
[----:B----4-:R-:W-:Y:S02]  /*2c50*/  LEA R3, R3, R0, 0x18 ;  /* 0x0000000003037211 */ /* 0x010fe400078ec0ff */
[----:B------:R-:W-:-:S05]  /*2c60*/  LOP3.LUT R0, R5, 0xffffff80, R4, 0xe2, !PT ;  /* 0xffffff8005007812 */ /* 0x000fca00078ee204 */
[----:B------:R-:W-:Y:S01]  /*2c70*/  IMAD R0, R0, 0x10, R3 ;  /* 0x0000001000007824 */ /* 0x000fe200078e0203 */
[----:B------:R-:W-:-:S04]  /*2c80*/  LEA R3, R26, R3, 0x2 ;  /* 0x000000031a037211 */ /* 0x000fc800078e10ff */
[----:B------:R0:W-:Y:S04]  /*2c90*/  STS.128 [R0], R40 ;  /* 0x0000002800007388 */ /* 0x0001e80000000c00 */
[----:B------:R-:W-:Y:S04]  /*2ca0*/  STS.128 [R0+0x200], R72 ;  /* 0x0002004800007388 */ /* 0x000fe80000000c00 */
[----:B------:R-:W-:Y:S04]  /*2cb0*/  STS.128 [R0+0x400], R44 ;  /* 0x0004002c00007388 */ /* 0x000fe80000000c00 */
[----:B------:R-:W-:Y:S01]  /*2cc0*/  STS.128 [R0+0x600], R48 ;  /* 0x0006003000007388 */ /* 0x000fe20000000c00 */
[----:B------:R-:W-:Y:S01]  /*2cd0*/  BAR.SYNC.DEFER_BLOCKING 0x0 ;  /* 0x0000000000007b1d */ /* 0x000fe20000010000 */
[----:B0-----:R-:W-:-:S05]  /*2ce0*/  IMAD R43, R16, R25, RZ ;  /* 0x00000019102b7224 */ /* 0x001fca00078e02ff */
[----:B------:R-:W-:Y:S01]  /*2cf0*/  IADD3 R26, P4, R43, R26, RZ ;  /* 0x0000001a2b1a7210 */ /* 0x000fe20007f9e0ff */
        /* <DEDUP_REMOVED lines=37> */
[----:B------:R0:W-:Y:S01]  /*2f50*/  STS.128 [R0+0x400], R32 ;  /* 0x0004002000007388 */ /* 0x0001e20000000c00 */
[----:B--2---:R-:W-:-:S03]  /*2f60*/  FADD.FTZ R9, R5, R12 ;  /* 0x0000000c05097221 */ /* 0x004fc60000010000 */
[----:B------:R-:W-:Y:S01]  /*2f70*/  STS.128 [R0+0x600], R36 ;  /* 0x0006002400007388 */ /* 0x000fe20000000c00 */
[----:B---3--:R-:W-:Y:S01]  /*2f80*/  FADD.FTZ R23, R6, R23 ;  /* 0x0000001706177221 */ /* 0x008fe20000010000 */
        /* <DEDUP_REMOVED lines=27> */
[----:B------:R-:W-:Y:S02]  /*3140*/  @P3 MOV R2, R18 ;  /* 0x0000001200023202 */ /* 0x000fe40000000f00 */
[----:B------:R-:W-:Y:S01]  /*3150*/  @P3 IADD3 R18, P4, R18, 0x200, RZ ;  /* 0x0000020012123810 */ /* 0x000fe20007f9e0ff */
[----:B------:R-:W-:Y:S01]  /*3160*/  FADD.FTZ R16, R16, R29 ;  /* 0x0000001d10107221 */ /* 0x000fe20000010000 */
[----:B----4-:R-:W-:-:S02]  /*3170*/  @P3 IMAD.MOV.U32 R3, RZ, RZ, R35 ;  /* 0x000000ffff033224 */ /* 0x010fc400078e0023 */
[----:B------:R-:W-:Y:S01]  /*3180*/  @P3 IADD3.X R35, RZ, R35, RZ, P4, !PT ;  /* 0x00000023ff233210 */ /* 0x000fe200027fe4ff */
        /* <DEDUP_REMOVED lines=43> */
.L_x_7271:
[----:B-1----:R-:W-:Y:S01]  /*3440*/  HFMA2.MMA R116, -RZ, RZ, 0, 5.9604644775390625e-08 ;  /* 0x00000001ff747435 */ /* 0x002fe200000001ff */
[----:B------:R-:W-:Y:S01]  /*3450*/  BSSY B1, `(.L_x_7313) ;  /* 0x0000006000017945 */ /* 0x000fe20003800000 */
[----:B------:R-:W-:Y:S02]  /*3460*/  MOV R117, 0x1f ;  /* 0x0000001f00757802 */ /* 0x000fe40000000f00 */
[----:B------:R-:W-:-:S07]  /*3470*/  MOV R104, 0xffffffff ;  /* 0xffffffff00687802 */ /* 0x000fce0000000f00 */
[----:B0----5:R-:W-:Y:S05]  /*3480*/  WARPSYNC.COLLECTIVE R104, `(.L_x_7314) ;  /* 0x0000000068087348 */ /* 0x021fea0003c00000 */
[----:B------:R1:W2:Y:S02]  /*3490*/  SHFL.BFLY P3, R105, R129, R116, R117 ;  /* 0x0c00007481697389 */ /* 0x0002a40000060075 */
[----:B012--5:R-:W-:Y:S01]  /*34a0*/  ENDCOLLECTIVE ;  /* 0x000000000000791b */ /* 0x027fe20003800000 */
.L_x_7314:
[----:B------:R-:W-:Y:S05]  /*34b0*/  BSYNC B1 ;  /* 0x0000000000017941 */ /* 0x000fea0003800000 */
.L_x_7313:
        /* <DEDUP_REMOVED lines=9> */
.L_x_7315:
[----:B------:R-:W-:Y:S01]  /*3550*/  HFMA2.MMA R116, -RZ, RZ, 0, 1.1920928955078125e-07 ;  /* 0x00000002ff747435 */ /* 0x000fe200000001ff */
[----:B------:R-:W-:Y:S01]  /*3560*/  IMAD.MOV.U32 R129, RZ, RZ, R84 ;  /* 0x000000ffff817224 */ /* 0x000fe200078e0054 */
[----:B------:R-:W-:-:S09]  /*3570*/  MOV R85, R105 ;  /* 0x0000006900557202 */ /* 0x000fd20000000f00 */
[----:B------:R-:W-:Y:S05]  /*3580*/  WARPSYNC.COLLECTIVE R104, `(.L_x_7316) ;  /* 0x0000000068087348 */ /* 0x000fea0003c00000 */
[----:B------:R0:W1:Y:S02]  /*3590*/  SHFL.BFLY P3, R105, R129, R116, R117 ;  /* 0x0c00007481697389 */ /* 0x0000640000060075 */
[----:B01----:R-:W-:Y:S01]  /*35a0*/  ENDCOLLECTIVE ;  /* 0x000000000000791b */ /* 0x003fe20003800000 */
.L_x_7316:
[----:B------:R-:W-:-:S05]  /*35b0*/  FADD.FTZ R85, R85, R130 ;  /* 0x0000008255557221 */ /* 0x000fca0000010000 */
[----:B------:R-:W-:Y:S02]  /*35c0*/  MOV R129, R85 ;  /* 0x0000005500817202 */ /* 0x000fe40000000f00 */
[----:B------:R-:W-:-:S07]  /*35d0*/  MOV R87, R105 ;  /* 0x0000006900577202 */ /* 0x000fce0000000f00 */
[----:B------:R-:W-:Y:S05]  /*35e0*/  WARPSYNC.COLLECTIVE R104, `(.L_x_7317) ;  /* 0x0000000068087348 */ /* 0x000fea0003c00000 */
[----:B------:R0:W1:Y:S02]  /*35f0*/  SHFL.BFLY P3, R105, R129, R116, R117 ;  /* 0x0c00007481697389 */ /* 0x0000640000060075 */
[----:B01----:R-:W-:Y:S01]  /*3600*/  ENDCOLLECTIVE ;  /* 0x000000000000791b */ /* 0x003fe20003800000 */
.L_x_7317:
[----:B------:R-:W-:Y:S01]  /*3610*/  FADD.FTZ R87, R84, R87 ;  /* 0x0000005754577221 */ /* 0x000fe20000010000 */
[----:B------:R-:W-:-:S03]  /*3620*/  HFMA2.MMA R116, -RZ, RZ, 0, 2.384185791015625e-07 ;  /* 0x00000004ff747435 */ /* 0x000fc600000001ff */
[----:B------:R-:W-:Y:S01]  /*3630*/  IMAD.MOV.U32 R129, RZ, RZ, R87 ;  /* 0x000000ffff817224 */ /* 0x000fe200078e0057 */
[----:B------:R-:W-:-:S07]  /*3640*/  MOV R86, R105 ;  /* 0x0000006900567202 */ /* 0x000fce0000000f00 */
[----:B------:R-:W-:Y:S05]  /*3650*/  WARPSYNC.COLLECTIVE R104, `(.L_x_7318) ;  /* 0x0000000068087348 */ /* 0x000fea0003c00000 */
[----:B------:R0:W1:Y:S02]  /*3660*/  SHFL.BFLY P3, R105, R129, R116, R117 ;  /* 0x0c00007481697389 */ /* 0x0000640000060075 */
[----:B01----:R-:W-:Y:S01]  /*3670*/  ENDCOLLECTIVE ;  /* 0x000000000000791b */ /* 0x003fe20003800000 */
.L_x_7318:
[----:B------:R-:W-:-:S05]  /*3680*/  FADD.FTZ R86, R85, R86 ;  /* 0x0000005655567221 */ /* 0x000fca0000010000 */
[----:B------:R-:W-:Y:S02]  /*3690*/  MOV R129, R86 ;  /* 0x0000005600817202 */ /* 0x000fe40000000f00 */
[----:B------:R-:W-:-:S07]  /*36a0*/  MOV R88, R105 ;  /* 0x0000006900587202 */ /* 0x000fce0000000f00 */
[----:B------:R-:W-:Y:S05]  /*36b0*/  WARPSYNC.COLLECTIVE R104, `(.L_x_7319) ;  /* 0x0000000068087348 */ /* 0x000fea0003c00000 */
[----:B------:R0:W1:Y:S02]  /*36c0*/  SHFL.BFLY P3, R105, R129, R116, R117 ;  /* 0x0c00007481697389 */ /* 0x0000640000060075 */
[----:B01----:R-:W-:Y:S01]  /*36d0*/  ENDCOLLECTIVE ;  /* 0x000000000000791b */ /* 0x003fe20003800000 */
.L_x_7319:
[----:B------:R-:W-:Y:S01]  /*36e0*/  FADD.FTZ R88, R87, R88 ;  /* 0x0000005857587221 */ /* 0x000fe20000010000 */
[----:B------:R-:W-:-:S03]  /*36f0*/  HFMA2.MMA R116, -RZ, RZ, 0, 4.76837158203125e-07 ;  /* 0x00000008ff747435 */ /* 0x000fc600000001ff */
[----:B------:R-:W-:Y:S01]  /*3700*/  IMAD.MOV.U32 R129, RZ, RZ, R88 ;  /* 0x000000ffff817224 */ /* 0x000fe200078e0058 */
[----:B------:R-:W-:-:S07]  /*3710*/  MOV R89, R105 ;  /* 0x0000006900597202 */ /* 0x000fce0000000f00 */
[----:B------:R-:W-:Y:S05]  /*3720*/  WARPSYNC.COLLECTIVE R104, `(.L_x_7320) ;  /* 0x0000000068087348 */ /* 0x000fea0003c00000 */
[----:B------:R0:W1:Y:S02]  /*3730*/  SHFL.BFLY P3, R105, R129, R116, R117 ;  /* 0x0c00007481697389 */ /* 0x0000640000060075 */
[----:B01----:R-:W-:Y:S01]  /*3740*/  ENDCOLLECTIVE ;  /* 0x000000000000791b */ /* 0x003fe20003800000 */
.L_x_7320:
[----:B------:R-:W-:-:S05]  /*3750*/  FADD.FTZ R89, R86, R89 ;  /* 0x0000005956597221 */ /* 0x000fca0000010000 */
[----:B------:R-:W-:Y:S02]  /*3760*/  MOV R129, R89 ;  /* 0x0000005900817202 */ /* 0x000fe40000000f00 */
[----:B------:R-:W-:-:S07]  /*3770*/  MOV R91, R105 ;  /* 0x00000069005b7202 */ /* 0x000fce0000000f00 */
[----:B------:R-:W-:Y:S05]  /*3780*/  WARPSYNC.COLLECTIVE R104, `(.L_x_7321) ;  /* 0x0000000068087348 */ /* 0x000fea0003c00000 */
[----:B------:R0:W1:Y:S02]  /*3790*/  SHFL.BFLY P3, R105, R129, R116, R117 ;  /* 0x0c00007481697389 */ /* 0x0000640000060075 */
[----:B01----:R-:W-:Y:S01]  /*37a0*/  ENDCOLLECTIVE ;  /* 0x000000000000791b */ /* 0x003fe20003800000 */
.L_x_7321:
[----:B------:R-:W-:Y:S01]  /*37b0*/  FADD.FTZ R91, R88, R91 ;  /* 0x0000005b585b7221 */ /* 0x000fe20000010000 */
[----:B------:R-:W-:-:S03]  /*37c0*/  HFMA2.MMA R116, -RZ, RZ, 0, 9.5367431640625e-07 ;  /* 0x00000010ff747435 */ /* 0x000fc600000001ff */
[----:B------:R-:W-:Y:S01]  /*37d0*/  IMAD.MOV.U32 R129, RZ, RZ, R91 ;  /* 0x000000ffff817224 */ /* 0x000fe200078e005b */
[----:B------:R-:W-:-:S07]  /*37e0*/  MOV R90, R105 ;  /* 0x00000069005a7202 */ /* 0x000fce0000000f00 */
[----:B------:R-:W-:Y:S05]  /*37f0*/  WARPSYNC.COLLECTIVE R104, `(.L_x_7322) ;  /* 0x0000000068087348 */ /* 0x000fea0003c00000 */
[----:B------:R0:W1:Y:S02]  /*3800*/  SHFL.BFLY P3, R105, R129, R116, R117 ;  /* 0x0c00007481697389 */ /* 0x0000640000060075 */
[----:B01----:R-:W-:Y:S01]  /*3810*/  ENDCOLLECTIVE ;  /* 0x000000000000791b */ /* 0x003fe20003800000 */
.L_x_7322:
[----:B------:R-:W-:-:S05]  /*3820*/  FADD.FTZ R90, R89, R90 ;  /* 0x0000005a595a7221 */ /* 0x000fca0000010000 */
[----:B------:R-:W-:Y:S02]  /*3830*/  MOV R129, R90 ;  /* 0x0000005a00817202 */ /* 0x000fe40000000f00 */
[----:B------:R-:W-:-:S07]  /*3840*/  MOV R84, R105 ;  /* 0x0000006900547202 */ /* 0x000fce0000000f00 */
[----:B------:R-:W-:Y:S05]  /*3850*/  WARPSYNC.COLLECTIVE R104, `(.L_x_7323) ;  /* 0x0000000068087348 */ /* 0x000fea0003c00000 */
[----:B------:R0:W1:Y:S02]  /*3860*/  SHFL.BFLY P3, R105, R129, R116, R117 ;  /* 0x0c00007481697389 */ /* 0x0000640000060075 */
[----:B01----:R-:W-:Y:S01]  /*3870*/  ENDCOLLECTIVE ;  /* 0x000000000000791b */ /* 0x003fe20003800000 */
.L_x_7323:
[----:B------:R-:W-:Y:S01]  /*3880*/  MOV R85, R105 ;  /* 0x0000006900557202 */ /* 0x000fe20000000f00 */
[----:B------:R-:W-:Y:S06]  /*3890*/  BRA `(.L_x_7324) ;  /* 0xffffffdc00607947 */ /* 0x000fec000383ffff */
.L_x_7325:
        /* <DEDUP_REMOVED lines=14> */
.L_x_9234:


//--------------------- .text._ZN10layer_norm13ln_bwd_kernelINS_13Kernel_traitsI6__halfffffjLj512ELj1ELj4ELj1ELj16ENS_18Kernel_traits_baseILj512ES2_ffffjLj128EEEEELb0ELb0ELb1ELb1EEEvNS_9BwdParamsE --------------------------
	.section	.text._ZN10layer_norm13ln_bwd_kernelINS_13Kernel_traitsI6__halfffffjLj512ELj1ELj4ELj1ELj16ENS_18Kernel_traits_baseILj512ES2_ffffjLj128EEEEELb0ELb0ELb1ELb1EEEvNS_9BwdParamsE,"ax",@progbits
	.align	128
        .global         _ZN10layer_norm13ln_bwd_kernelINS_13Kernel_traitsI6__halfffffjLj512ELj1ELj4ELj1ELj16ENS_18Kernel_traits_baseILj512ES2_ffffjLj128EEEEELb0ELb0ELb1ELb1EEEvNS_9BwdParamsE
        .type           _ZN10layer_norm13ln_bwd_kernelINS_13Kernel_traitsI6__halfffffjLj512ELj1ELj4ELj1ELj16ENS_18Kernel_traits_baseILj512ES2_ffffjLj128EEEEELb0ELb0ELb1ELb1EEEvNS_9BwdParamsE,@function
        .size           _ZN10layer_norm13ln_bwd_kernelINS_13Kernel_traitsI6__halfffffjLj512ELj1ELj4ELj1ELj16ENS_18Kernel_traits_baseILj512ES2_ffffjLj128EEEEELb0ELb0ELb1ELb1EEEvNS_9BwdParamsE,(.L_x_9235 - _ZN10layer_norm13ln_bwd_kernelINS_13Kernel_traitsI6__halfffffjLj512ELj1ELj4ELj1ELj16ENS_18Kernel_traits_baseILj512ES2_ffffjLj128EEEEELb0ELb0ELb1ELb1EEEvNS_9BwdParamsE)
        .other          _ZN10layer_norm13ln_bwd_kernelINS_13Kernel_traitsI6__halfffffjLj512ELj1ELj4ELj1ELj16ENS_18Kernel_traits_baseILj512ES2_ffffjLj128EEEEELb0ELb0ELb1ELb1EEEvNS_9BwdParamsE,@"STO_CUDA_ENTRY STV_DEFAULT"
_ZN10layer_norm13ln_bwd_kernelINS_13Kernel_traitsI6__halfffffjLj512ELj1ELj4ELj1ELj16ENS_18Kernel_traits_baseILj512ES2_ffffjLj128EEEEELb0ELb0ELb1ELb1EEEvNS_9BwdParamsE:
.text._ZN10layer_norm13ln_bwd_kernelINS_13Kernel_traitsI6__halfffffjLj512ELj1ELj4ELj1ELj16ENS_18Kernel_traits_baseILj512ES2_ffffjLj128EEEEELb0ELb0ELb1ELb1EEEvNS_9BwdParamsE:
        /* <DEDUP_REMOVED lines=30> */
.L_x_7327:
[----:B------:R-:W-:Y:S01]  /*01e0*/  SHF.L.U32 R0, R112, 0x3, RZ ;  /* 0x0000000370007819 */ /* 0x000fe200000006ff */
[----:B------:R-:W-:-:S03]  /*01f0*/  ULDC.64 UR6, c[0x0][0x260] ;  /* 0x0000980000067ab9 */ /* 0x000fc60000000a00 */
[----:B------:R-:W-:-:S04]  /*0200*/  LOP3.LUT R0, R0, 0xf8, RZ, 0xc0, !PT ;  /* 0x000000f800007812 */ /* 0x000fc800078ec0ff */
[----:B------:R-:W-:-:S04]  /*0210*/  IADD3 R2, P0, R0, UR6, RZ ;  /* 0x0000000600027c10 */ /* 0x000fc8000ff1e0ff */
[----:B------:R-:W-:-:S05]  /*0220*/  IADD3.X R3, RZ, UR7, RZ, P0, !PT ;  /* 0x00000007ff037c10 */ /* 0x000fca00087fe4ff */
[----:B------:R-:W2:Y:S04]  /*0230*/  LDG.E.64 R8, desc[UR4][R2.64+0x200] ;  /* 0x0002000402087981 */ /* 0x000ea8000c1e1b00 */
[----:B------:R-:W3:Y:S04]  /*0240*/  LDG.E.64 R6, desc[UR4][R2.64+0x100] ;  /* 0x0001000402067981 */ /* 0x000ee8000c1e1b00 */
[----:B------:R-:W4:Y:S04]  /*0250*/  LDG.E.64 R4, desc[UR4][R2.64] ;  /* 0x0000000402047981 */ /* 0x000f28000c1e1b00 */
[----:B------:R-:W5:Y:S01]  /*0260*/  LDG.E.64 R24, desc[UR4][R2.64+0x300] ;  /* 0x0003000402187981 */ /* 0x000f62000c1e1b00 */
        /* <DEDUP_REMOVED lines=16> */
[--C-:B--2---:R-:W-:Y:S01]  /*0370*/  SHF.R.U64 R12, R8, 0x10, R9.reuse ;  /* 0x00000010080c7819 */ /* 0x104fe20000001209 */
[----:B------:R-:W-:Y:S01]  /*0380*/  HADD2.F32 R15, -RZ, R9.H0_H0 ;  /* 0x20000009ff0f7230 */ /* 0x000fe20000004100 */
[----:B------:R-:W-:Y:S02]  /*0390*/  SHF.R.U32.HI R10, RZ, 0x10, R9 ;  /* 0x00000010ff0a7819 */ /* 0x000fe40000011609 */
[----:B------:R-:W0:Y:S01]  /*03a0*/  LDC.U8 R9, c[0x0][0x2a0] ;  /* 0x0000a800ff097b82 */ /* 0x000e220000000000 */
[--C-:B---3--:R-:W-:Y:S01]  /*03b0*/  SHF.R.U64 R16, R6, 0x10, R7.reuse ;  /* 0x0000001006107819 */ /* 0x108fe20000001207 */
[----:B------:R-:W-:Y:S01]  /*03c0*/  HADD2.F32 R21, -RZ, R6.H0_H0 ;  /* 0x20000006ff157230 */ /* 0x000fe20000004100 */
[----:B------:R-:W-:Y:S01]  /*03d0*/  SHF.R.U32.HI R14, RZ, 0x10, R7 ;  /* 0x00000010ff0e7819 */ /* 0x000fe20000011607 */
[----:B------:R-:W-:Y:S01]  /*03e0*/  HADD2.F32 R17, -RZ, R8.H0_H0 ;  /* 0x20000008ff117230 */ /* 0x000fe20000004100 */
[----:B----4-:R-:W-:-:S02]  /*03f0*/  SHF.R.U64 R20, R4, 0x10, R5 ;  /* 0x0000001004147819 */ /* 0x010fc40000001205 */
[----:B------:R-:W-:Y:S02]  /*0400*/  SHF.R.U32.HI R18, RZ, 0x10, R5 ;  /* 0x00000010ff127819 */ /* 0x000fe40000011605 */
[--C-:B-----5:R-:W-:Y:S02]  /*0410*/  SHF.R.U64 R8, R24, 0x10, R25.reuse ;  /* 0x0000001018087819 */ /* 0x120fe40000001219 */
[----:B------:R-:W-:Y:S01]  /*0420*/  SHF.R.U32.HI R6, RZ, 0x10, R25 ;  /* 0x00000010ff067819 */ /* 0x000fe20000011619 */
[----:B------:R-:W-:Y:S01]  /*0430*/  HADD2.F32 R19, -RZ, R7.H0_H0 ;  /* 0x20000007ff137230 */ /* 0x000fe20000004100 */
[----:B------:R-:W-:Y:S01]  /*0440*/  LOP3.LUT R7, R112, 0x1f, RZ, 0xc0, !PT ;  /* 0x0000001f70077812 */ /* 0x000fe200078ec0ff */
[----:B------:R-:W-:Y:S02]  /*0450*/  HADD2.F32 R113, -RZ, R4.H0_H0 ;  /* 0x20000004ff717230 */ /* 0x000fe40000004100 */
[----:B------:R-:W-:Y:S02]  /*0460*/  HADD2.F32 R23, -RZ, R5.H0_H0 ;  /* 0x20000005ff177230 */ /* 0x000fe40000004100 */
[----:B------:R-:W-:-:S02]  /*0470*/  HADD2.F32 R13, -RZ, R24.H0_H0 ;  /* 0x20000018ff0d7230 */ /* 0x000fc40000004100 */
[----:B------:R-:W-:Y:S02]  /*0480*/  HADD2.F32 R11, -RZ, R25.H0_H0 ;  /* 0x20000019ff0b7230 */ /* 0x000fe40000004100 */
[----:B------:R-:W-:Y:S02]  /*0490*/  HADD2.F32 R20, -RZ, R20.H0_H0 ;  /* 0x20000014ff147230 */ /* 0x000fe40000004100 */
[----:B------:R-:W-:Y:S02]  /*04a0*/  HADD2.F32 R18, -RZ, R18.H0_H0 ;  /* 0x20000012ff127230 */ /* 0x000fe40000004100 */
[----:B------:R-:W-:Y:S02]  /*04b0*/  HADD2.F32 R16, -RZ, R16.H0_H0 ;  /* 0x20000010ff107230 */ /* 0x000fe40000004100 */
[----:B------:R-:W-:Y:S02]  /*04c0*/  HADD2.F32 R14, -RZ, R14.H0_H0 ;  /* 0x2000000eff0e7230 */ /* 0x000fe40000004100 */
[----:B------:R-:W-:-:S02]  /*04d0*/  HADD2.F32 R12, -RZ, R12.H0_H0 ;  /* 0x2000000cff0c7230 */ /* 0x000fc40000004100 */
[----:B------:R-:W-:Y:S02]  /*04e0*/  HADD2.F32 R10, -RZ, R10.H0_H0 ;  /* 0x2000000aff0a7230 */ /* 0x000fe40000004100 */
[----:B------:R-:W-:Y:S02]  /*04f0*/  HADD2.F32 R8, -RZ, R8.H0_H0 ;  /* 0x20000008ff087230 */ /* 0x000fe40000004100 */
[----:B------:R-:W-:-:S07]  /*0500*/  HADD2.F32 R6, -RZ, R6.H0_H0 ;  /* 0x20000006ff067230 */ /* 0x000fce0000004100 */
.L_x_7372:
        /* <DEDUP_REMOVED lines=16> */
[C---:B------:R-:W-:Y:S02]  /*0610*/  IADD3 R137, R133.reuse, 0x20, RZ ;  /* 0x0000002085897810 */ /* 0x040fe40007ffe0ff */
[C---:B------:R-:W-:Y:S02]  /*0620*/  IADD3 R117, R133.reuse, 0x40, RZ ;  /* 0x0000004085757810 */ /* 0x040fe40007ffe0ff */
[C---:B------:R-:W-:Y:S01]  /*0630*/  IADD3 R4, R133.reuse, 0x60, RZ ;  /* 0x0000006085047810 */ /* 0x040fe20007ffe0ff */
[----:B--2---:R-:W-:-:S04]  /*0640*/  IMAD.WIDE.U32 R126, R133, 0x10, R120 ;  /* 0x00000010857e7825 */ /* 0x004fc800078e0078 */
[----:B------:R-:W-:-:S04]  /*0650*/  IMAD.WIDE.U32 R124, R137, 0x10, R120 ;  /* 0x00000010897c7825 */ /* 0x000fc800078e0078 */
[----:B------:R-:W-:-:S04]  /*0660*/  IMAD.WIDE.U32 R122, R117, 0x10, R120 ;  /* 0x00000010757a7825 */ /* 0x000fc800078e0078 */
        /* <DEDUP_REMOVED lines=17> */
.L_x_7330:
[----:B------:R-:W0:Y:S01]  /*0780*/  LDC.64 R88, c[0x0][0x250] ;  /* 0x00009400ff587b82 */ /* 0x000e220000000a00 */
[----:B------:R-:W-:-:S05]  /*0790*/  IADD3 R0, R96, -0x1, RZ ;  /* 0xffffffff60007810 */ /* 0x000fca0007ffe0ff */
[----:B------:R-:W-:Y:S02]  /*07a0*/  IMAD R0, R0, R139, RZ ;  /* 0x0000008b00007224 */ /* 0x000fe400078e02ff */
[----:B------:R-:W1:Y:S03]  /*07b0*/  LDC.64 R100, c[0x0][0x238] ;  /* 0x00008e00ff647b82 */ /* 0x000e660000000a00 */
[----:B------:R-:W-:-:S04]  /*07c0*/  SHF.R.S32.HI R7, RZ, 0x1f, R0 ;  /* 0x0000001fff077819 */ /* 0x000fc80000011400 */
[----:B------:R-:W-:Y:S01]  /*07d0*/  LEA.HI R0, R7, R0, RZ, 0x2 ;  /* 0x0000000007007211 */ /* 0x000fe200078f10ff */
[----:B------:R-:W2:Y:S01]  /*07e0*/  LDC.64 R2, c[0x0][0x2b8] ;  /* 0x0000ae00ff027b82 */ /* 0x000ea20000000a00 */
[----:B------:R-:W-:Y:S01]  /*07f0*/  LOP3.LUT R7, R112, 0x1f, RZ, 0xc0, !PT ;  /* 0x0000001f70077812 */ /* 0x000fe200078ec0ff */
[----:B0-----:R-:W-:-:S03]  /*0800*/  IMAD.WIDE R88, R22, 0x4, R88 ;  /* 0x0000000416587825 */ /* 0x001fc600078e0258 */
[----:B------:R-:W-:Y:S02]  /*0810*/  LEA.HI.SX32 R105, R0, R7, 0x1e ;  /* 0x0000000700697211 */ /* 0x000fe400078ff2ff */
[----:B------:R-:W3:Y:S01]  /*0820*/  LDG.E R131, desc[UR4][R88.64] ;  /* 0x0000000458837981 */ /* 0x000ee2000c1e1900 */
[----:B-1----:R-:W-:-:S04]  /*0830*/  IMAD.WIDE.U32 R108, R133, 0x10, R100 ;  /* 0x00000010856c7825 */ /* 0x002fc800078e0064 */
[----:B------:R-:W-:Y:S02]  /*0840*/  IMAD.WIDE.U32 R84, R137, 0x10, R100 ;  /* 0x0000001089547825 */ /* 0x000fe400078e0064 */
[----:B------:R-:W4:Y:S02]  /*0850*/  LDG.E.128 R108, desc[UR4][R108.64] ;  /* 0x000000046c6c7981 */ /* 0x000f24000c1e1d00 */
[----:B--2---:R-:W-:Y:S02]  /*0860*/  IMAD.WIDE.U32 R80, R105, 0x10, R2 ;  /* 0x0000001069507825 */ /* 0x004fe400078e0002 */
[----:B------:R-:W2:Y:S02]  /*0870*/  LDG.E.128 R84, desc[UR4][R84.64] ;  /* 0x0000000454547981 */ /* 0x000ea4000c1e1d00 */
[----:B------:R-:W-:Y:S02]  /*0880*/  IMAD.WIDE.U32 R92, R117, 0x10, R100 ;  /* 0x00000010755c7825 */ /* 0x000fe400078e0064 */
[----:B------:R-:W2:Y:S01]  /*0890*/  LDG.E.128 R80, desc[UR4][R80.64] ;  /* 0x0000000450507981 */ /* 0x000ea2000c1e1d00 */
[----:B------:R-:W-:-:S03]  /*08a0*/  IADD3 R91, R105, 0x20, RZ ;  /* 0x00000020695b7810 */ /* 0x000fc60007ffe0ff */
[----:B------:R-:W2:Y:S02]  /*08b0*/  LDG.E.128 R92, desc[UR4][R92.64] ;  /* 0x000000045c5c7981 */ /* 0x000ea4000c1e1d00 */
[----:B------:R-:W-:-:S06]  /*08c0*/  IMAD.WIDE.U32 R90, R91, 0x10, R2 ;  /* 0x000000105b5a7825 */ /* 0x000fcc00078e0002 */
[----:B------:R-:W2:Y:S01]  /*08d0*/  LDG.E.128 R88, desc[UR4][R90.64] ;  /* 0x000000045a587981 */ /* 0x000ea2000c1e1d00 */
[----:B------:R-:W-:-:S05]  /*08e0*/  IADD3 R97, R105, 0x40, RZ ;  /* 0x0000004069617810 */ /* 0x000fca0007ffe0ff */
[----:B------:R-:W-:Y:S01]  /*08f0*/  IMAD.WIDE.U32 R96, R97, 0x10, R2 ;  /* 0x0000001061607825 */ /* 0x000fe200078e0002 */
[----:B------:R-:W-:-:S03]  /*0900*/  IADD3 R105, R105, 0x60, RZ ;  /* 0x0000006069697810 */ /* 0x000fc60007ffe0ff */
[----:B------:R-:W-:Y:S02]  /*0910*/  IMAD.WIDE.U32 R100, R4, 0x10, R100 ;  /* 0x0000001004647825 */ /* 0x000fe400078e0064 */
[----:B------:R-:W2:Y:S02]  /*0920*/  LDG.E.128 R96, desc[UR4][R96.64] ;  /* 0x0000000460607981 */ /* 0x000ea4000c1e1d00 */
[----:B------:R-:W-:Y:S02]  /*0930*/  IMAD.WIDE.U32 R104, R105, 0x10, R2 ;  /* 0x0000001069687825 */ /* 0x000fe400078e0002 */
[----:B------:R-:W2:Y:S04]  /*0940*/  LDG.E.128 R100, desc[UR4][R100.64] ;  /* 0x0000000464647981 */ /* 0x000ea8000c1e1d00 */
[----:B------:R-:W2:Y:S01]  /*0950*/  LDG.E.128 R104, desc[UR4][R104.64] ;  /* 0x0000000468687981 */ /* 0x000ea2000c1e1d00 */
[----:B------:R-:W-:-:S02]  /*0960*/  MOV R2, UR10 ;  /* 0x0000000a00027c02 */ /* 0x000fc40008000f00 */
[----:B------:R-:W-:Y:S02]  /*0970*/  MOV R0, UR11 ;  /* 0x0000000b00007c02 */ /* 0x000fe40008000f00 */
[----:B------:R-:W-:-:S04]  /*0980*/  ISETP.NE.U32.AND P0, PT, R2, RZ, PT ;  /* 0x000000ff0200720c */ /* 0x000fc80003f05070 */
[----:B------:R-:W-:-:S13]  /*0990*/  ISETP.NE.AND.EX P0, PT, R0, RZ, PT, P0 ;  /* 0x000000ff0000720c */ /* 0x000fda0003f05300 */
[----:B------:R0:W5:Y:S04]  /*09a0*/  @P0 LDG.E.128 R36, desc[UR4][R126.64] ;  /* 0x000000047e240981 */ /* 0x000168000c1e1d00 */
[----:B------:R0:W5:Y:S04]  /*09b0*/  @P0 LDG.E.128 R32, desc[UR4][R124.64] ;  /* 0x000000047c200981 */ /* 0x000168000c1e1d00 */
[----:B------:R0:W5:Y:S04]  /*09c0*/  @P0 LDG.E.128 R28, desc[UR4][R122.64] ;  /* 0x000000047a1c0981 */ /* 0x000168000c1e1d00 */
[----:B------:R0:W5:Y:S01]  /*09d0*/  @P0 LDG.E.128 R24, desc[UR4][R120.64] ;  /* 0x0000000478180981 */ /* 0x000162000c1e1d00 */
[----:B------:R-:W-:-:S04]  /*09e0*/  ISETP.NE.AND P0, PT, R9, RZ, PT ;  /* 0x000000ff0900720c */ /* 0x000fc80003f05270 */
[----:B---3--:R-:W-:-:S05]  /*09f0*/  FSEL R131, R131, RZ, !P0 ;  /* 0x000000ff83837208 */ /* 0x008fca0004000000 */
[C---:B----4-:R-:W-:Y:S01]  /*0a00*/  FADD.FTZ R108, -R131.reuse, R108 ;  /* 0x0000006c836c7221 */ /* 0x050fe20000010100 */
[C---:B------:R-:W-:Y:S01]  /*0a10*/  FADD.FTZ R116, -R131.reuse, R109 ;  /* 0x0000006d83747221 */ /* 0x040fe20000010100 */
[----:B------:R-:W-:Y:S02]  /*0a20*/  FADD.FTZ R118, -R131, R110 ;  /* 0x0000006e83767221 */ /* 0x000fe40000010100 */
[C---:B-----5:R-:W-:Y:S01]  /*0a30*/  FMUL.FTZ R3, R5.reuse, R108 ;  /* 0x0000006c05037220 */ /* 0x060fe20000410000 */
[----:B------:R-:W-:Y:S01]  /*0a40*/  FMUL.FTZ R110, R5, R116 ;  /* 0x00000074056e7220 */ /* 0x000fe20000410000 */
[----:B--2---:R-:W-:Y:S02]  /*0a50*/  FADD.FTZ R84, -R131, R84 ;  /* 0x0000005483547221 */ /* 0x004fe40000010100 */
[----:B------:R-:W-:Y:S01]  /*0a60*/  FFMA.FTZ R68, R80, R3, R68 ;  /* 0x0000000350447223 */ /* 0x000fe20000010044 */
[----:B------:R-:W-:Y:S01]  /*0a70*/  FADD.FTZ R60, R60, R80 ;  /* 0x000000503c3c7221 */ /* 0x000fe20000010000 */
[----:B------:R-:W-:Y:S01]  /*0a80*/  FMUL.FTZ R116, R113, R80 ;  /* 0x0000005071747220 */ /* 0x000fe20000410000 */
[----:B------:R-:W-:Y:S01]  /*0a90*/  FADD.FTZ R80, -R131, R85 ;  /* 0x0000005583507221 */ /* 0x000fe20000010100 */
[C---:B------:R-:W-:Y:S01]  /*0aa0*/  FMUL.FTZ R109, R5.reuse, R118 ;  /* 0x00000076056d7220 */ /* 0x040fe20000410000 */
[----:B------:R-:W-:Y:S01]  /*0ab0*/  FMUL.FTZ R85, R5, R84 ;  /* 0x0000005405557220 */ /* 0x000fe20000410000 */
[----:B------:R-:W-:Y:S01]  /*0ac0*/  FADD.FTZ R92, -R131, R92 ;  /* 0x0000005c835c7221 */ /* 0x000fe20000010100 */
[----:B------:R-:W-:Y:S01]  /*0ad0*/  FMUL.FTZ R84, R5, R80 ;  /* 0x0000005005547220 */ /* 0x000fe20000410000 */
[C---:B------:R-:W-:Y:S01]  /*0ae0*/  FADD.FTZ R128, -R131.reuse, R111 ;  /* 0x0000006f83807221 */ /* 0x040fe20000010100 */
[----:B------:R-:W-:Y:S01]  /*0af0*/  FADD.FTZ R80, -R131, R93 ;  /* 0x0000005d83507221 */ /* 0x000fe20000010100 */
[----:B------:R-:W-:Y:S01]  /*0b00*/  FFMA.FTZ R70, R82, R109, R70 ;  /* 0x0000006d52467223 */ /* 0x000fe20000010046 */
[----:B------:R-:W-:Y:S01]  /*0b10*/  FADD.FTZ R62, R62, R82 ;  /* 0x000000523e3e7221 */ /* 0x000fe20000010000 */
[----:B------:R-:W-:Y:S01]  /*0b20*/  FMUL.FTZ R118, R23, R82 ;  /* 0x0000005217767220 */ /* 0x000fe20000410000 */
[C---:B------:R-:W-:Y:S01]  /*0b30*/  FADD.FTZ R86, -R131.reuse, R86 ;  /* 0x0000005683567221 */ /* 0x040fe20000010100 */
[----:B------:R-:W-:Y:S01]  /*0b40*/  FADD.FTZ R82, -R131, R87 ;  /* 0x0000005783527221 */ /* 0x000fe20000010100 */
[C---:B------:R-:W-:Y:S01]  /*0b50*/  FMUL.FTZ R93, R5.reuse, R92 ;  /* 0x0000005c055d7220 */ /* 0x040fe20000410000 */
[C---:B------:R-:W-:Y:S01]  /*0b60*/  FMUL.FTZ R108, R5.reuse, R128 ;  /* 0x00000080056c7220 */ /* 0x040fe20000410000 */
        /* <DEDUP_REMOVED lines=8> */
[----:B------:R-:W-:Y:S01]  /*0bf0*/  FADD.FTZ R94, -R131, R94 ;  /* 0x0000005e835e7221 */ /* 0x000fe20000010100 */
[----:B------:R-:W-:Y:S01]  /*0c00*/  FFMA.FTZ R71, R83, R108, R71 ;  /* 0x0000006c53477223 */ /* 0x000fe20000010047 */
[----:B------:R-:W-:Y:S01]  /*0c10*/  FADD.FTZ R63, R63, R83 ;  /* 0x000000533f3f7221 */ /* 0x000fe20000010000 */
[----:B------:R-:W-:Y:S01]  /*0c20*/  FMUL.FTZ R115, R18, R83 ;  /* 0x0000005312737220 */ /* 0x000fe20000410000 */
[----:B------:R-:W-:Y:S01]  /*0c30*/  FADD.FTZ R82, -R131, R95 ;  /* 0x0000005f83527221 */ /* 0x000fe20000010100 */
[----:B------:R-:W-:Y:S01]  /*0c40*/  FADD.FTZ R83, R80, R111 ;  /* 0x0000006f50537221 */ /* 0x000fe20000010000 */
[----:B------:R-:W-:Y:S01]  /*0c50*/  FFMA.FTZ R80, R110, R111, R81 ;  /* 0x0000006f6e507223 */ /* 0x000fe20000010051 */
[C---:B------:R-:W-:Y:S01]  /*0c60*/  FMUL.FTZ R95, R5.reuse, R94 ;  /* 0x0000005e055f7220 */ /* 0x040fe20000410000 */
        /* <DEDUP_REMOVED lines=59> */
[----:B------:R-:W-:Y:S01]  /*1020*/  FMUL.FTZ R106, R11, R106 ;  /* 0x0000006a0b6a7220 */ /* 0x000fe20000410000 */
        /* <DEDUP_REMOVED lines=12> */
[----:B0-----:R-:W-:-:S07]  /*10f0*/  FFMA.FTZ R81, R132, R135, R81 ;  /* 0x0000008784517223 */ /* 0x001fce0000010051 */
.L_x_7331:
[----:B------:R-:W-:Y:S05]  /*1100*/  BSYNC B1 ;  /* 0x0000000000017941 */ /* 0x000fea0003800000 */
.L_x_7329:
        /* <DEDUP_REMOVED lines=20> */
.L_x_7384:
[----:B------:R-:W4:Y:S01]  /*1250*/  LDC.64 R80, c[0x0][0x308] ;  /* 0x0000c200ff507b82 */ /* 0x000f220000000a00 */
[----:B------:R-:W-:Y:S01]  /*1260*/  @!P5 ISETP.NE.U32.AND P0, PT, R2, RZ, PT ;  /* 0x000000ff0200d20c */ /* 0x000fe20003f05070 */
[----:B--2---:R-:W-:Y:S01]  /*1270*/  FADD.FTZ R101, R82, R101 ;  /* 0x0000006552657221 */ /* 0x004fe20000010000 */
[----:B-----5:R-:W-:Y:S01]  /*1280*/  ISETP.GE.AND P6, PT, R114, 0x1, PT ;  /* 0x000000017200780c */ /* 0x020fe20003fc6270 */
[----:B0-----:R-:W-:Y:S01]  /*1290*/  HFMA2.MMA R121, -RZ, RZ, 0, 0 ;  /* 0x00000000ff797435 */ /* 0x001fe200000001ff */
[----:B------:R-:W-:Y:S01]  /*12a0*/  @!P5 ISETP.NE.AND.EX P0, PT, R0, RZ, PT, P0 ;  /* 0x000000ff0000d20c */ /* 0x000fe20003f05300 */
[----:B------:R-:W-:Y:S01]  /*12b0*/  FMUL.FTZ R101, R101, UR8 ;  /* 0x0000000865657c20 */ /* 0x000fe20008410000 */
[----:B------:R-:W-:Y:S01]  /*12c0*/  @!P5 ISETP.NE.U32.AND P1, PT, R2, RZ, PT ;  /* 0x000000ff0200d20c */ /* 0x000fe20003f25070 */
[----:B------:R-:W0:Y:S01]  /*12d0*/  LDC R107, c[0x0][0x29c] ;  /* 0x0000a700ff6b7b82 */ /* 0x000e220000000800 */
[----:B------:R-:W-:Y:S01]  /*12e0*/  @!P5 FSEL R143, R36, RZ, P0 ;  /* 0x000000ff248fd208 */ /* 0x000fe20000000000 */
[----:B---3--:R-:W-:Y:S01]  /*12f0*/  FADD.FTZ R100, R83, R100 ;  /* 0x0000006453647221 */ /* 0x008fe20000010000 */
[----:B------:R-:W-:Y:S01]  /*1300*/  @!P5 ISETP.NE.AND.EX P1, PT, R0, RZ, PT, P1 ;  /* 0x000000ff0000d20c */ /* 0x000fe20003f25310 */
[----:B------:R-:W-:Y:S01]  /*1310*/  BSSY B1, `(.L_x_7333) ;  /* 0x0000039000017945 */ /* 0x000fe20003800000 */
[----:B------:R-:W-:Y:S01]  /*1320*/  @!P5 ISETP.NE.U32.AND P3, PT, R2, RZ, PT ;  /* 0x000000ff0200d20c */ /* 0x000fe20003f65070 */
[----:B------:R-:W-:Y:S01]  /*1330*/  FMUL.FTZ R123, R100, UR8 ;  /* 0x00000008647b7c20 */ /* 0x000fe20008410000 */
[----:B------:R-:W-:-:S02]  /*1340*/  @!P5 ISETP.NE.U32.AND P4, PT, R2, RZ, PT ;  /* 0x000000ff0200d20c */ /* 0x000fc40003f85070 */
[----:B------:R-:W-:Y:S02]  /*1350*/  @P6 IADD3 R96, R114, -0x1, RZ ;  /* 0xffffffff72606810 */ /* 0x000fe40007ffe0ff */
[----:B------:R-:W-:Y:S02]  /*1360*/  @!P5 FSEL R136, R37, RZ, P1 ;  /* 0x000000ff2588d208 */ /* 0x000fe40000800000 */
[----:B------:R-:W-:Y:S01]  /*1370*/  @!P5 ISETP.NE.U32.AND P1, PT, R2, RZ, PT ;  /* 0x000000ff0200d20c */ /* 0x000fe20003f25070 */
[----:B------:R-:W-:Y:S01]  /*1380*/  @P6 IMAD R96, R96, R139, RZ ;  /* 0x0000008b60606224 */ /* 0x000fe200078e02ff */
[----:B------:R-:W-:Y:S02]  /*1390*/  @!P5 ISETP.NE.AND.EX P3, PT, R0, RZ, PT, P3 ;  /* 0x000000ff0000d20c */ /* 0x000fe40003f65330 */
[----:B----4-:R-:W-:Y:S02]  /*13a0*/  ISETP.NE.U32.AND P0, PT, R80, RZ, PT ;  /* 0x000000ff5000720c */ /* 0x010fe40003f05070 */
[----:B------:R-:W-:-:S02]  /*13b0*/  @P6 SHF.R.S32.HI R97, RZ, 0x1f, R96 ;  /* 0x0000001fff616819 */ /* 0x000fc40000011460 */
[----:B------:R-:W-:Y:S02]  /*13c0*/  ISETP.NE.AND.EX P0, PT, R81, RZ, PT, P0 ;  /* 0x000000ff5100720c */ /* 0x000fe40003f05300 */
[C---:B------:R-:W-:Y:S02]  /*13d0*/  @!P5 ISETP.NE.AND.EX P4, PT, R0.reuse, RZ, PT, P4 ;  /* 0x000000ff0000d20c */ /* 0x040fe40003f85340 */
[----:B------:R-:W-:Y:S02]  /*13e0*/  @!P5 ISETP.NE.AND.EX P1, PT, R0, RZ, PT, P1 ;  /* 0x000000ff0000d20c */ /* 0x000fe40003f25310 */
[----:B-1----:R-:W-:Y:S02]  /*13f0*/  @P6 LEA.HI R82, R97, R96, RZ, 0x2 ;  /* 0x0000006061526211 */ /* 0x002fe400078f10ff */
[----:B------:R-:W-:Y:S02]  /*1400*/  @!P5 FSEL R145, R38, RZ, P3 ;  /* 0x000000ff2691d208 */ /* 0x000fe40001800000 */
[----:B------:R-:W-:-:S02]  /*1410*/  @!P5 FSEL R138, R39, RZ, P4 ;  /* 0x000000ff278ad208 */ /* 0x000fc40002000000 */
[----:B------:R-:W-:Y:S01]  /*1420*/  ISETP.NE.AND P2, PT, R9, RZ, PT ;  /* 0x000000ff0900720c */ /* 0x000fe20003f45270 */
[----:B------:R-:W1:Y:S01]  /*1430*/  @P0 LDC.64 R98, c[0x0][0x308] ;  /* 0x0000c200ff620b82 */ /* 0x000e620000000a00 */
[C---:B------:R-:W-:Y:S02]  /*1440*/  @!P5 ISETP.NE.U32.AND P3, PT, R2.reuse, RZ, PT ;  /* 0x000000ff0200d20c */ /* 0x040fe40003f65070 */
[C---:B------:R-:W-:Y:S02]  /*1450*/  @!P5 ISETP.NE.U32.AND P4, PT, R2.reuse, RZ, PT ;  /* 0x000000ff0200d20c */ /* 0x040fe40003f85070 */
[----:B------:R-:W-:Y:S02]  /*1460*/  @!P5 FSEL R126, R33, RZ, P1 ;  /* 0x000000ff217ed208 */ /* 0x000fe40000800000 */
[----:B------:R-:W-:Y:S01]  /*1470*/  @!P5 ISETP.NE.U32.AND P1, PT, R2, RZ, PT ;  /* 0x000000ff0200d20c */ /* 0x000fe20003f25070 */
[----:B------:R-:W2:Y:S01]  /*1480*/  @P0 LDC.64 R96, c[0x0][0x308] ;  /* 0x0000c200ff600b82 */ /* 0x000ea20000000a00 */
[----:B------:R-:W-:-:S02]  /*1490*/  FSEL R120, R101, RZ, !P2 ;  /* 0x000000ff65787208 */ /* 0x000fc40005000000 */
[C---:B------:R-:W-:Y:S02]  /*14a0*/  @!P5 ISETP.NE.AND.EX P3, PT, R0.reuse, RZ, PT, P3 ;  /* 0x000000ff0000d20c */ /* 0x040fe40003f65330 */
[----:B------:R-:W-:Y:S02]  /*14b0*/  @!P5 ISETP.NE.AND.EX P4, PT, R0, RZ, PT, P4 ;  /* 0x000000ff0000d20c */ /* 0x000fe40003f85340 */
[----:B------:R-:W-:Y:S02]  /*14c0*/  @!P5 ISETP.NE.U32.AND P2, PT, R2, RZ, PT ;  /* 0x000000ff0200d20c */ /* 0x000fe40003f45070 */
[----:B------:R-:W-:Y:S02]  /*14d0*/  @!P5 ISETP.NE.AND.EX P1, PT, R0, RZ, PT, P1 ;  /* 0x000000ff0000d20c */ /* 0x000fe40003f25310 */
[----:B------:R-:W-:Y:S02]  /*14e0*/  @!P5 FSEL R141, R34, RZ, P3 ;  /* 0x000000ff228dd208 */ /* 0x000fe40001800000 */
[----:B------:R-:W-:-:S02]  /*14f0*/  @!P5 FSEL R134, R35, RZ, P4 ;  /* 0x000000ff2386d208 */ /* 0x000fc40002000000 */
[----:B------:R-:W-:Y:S01]  /*1500*/  @!P5 ISETP.NE.AND.EX P2, PT, R0, RZ, PT, P2 ;  /* 0x000000ff0000d20c */ /* 0x000fe20003f45320 */
[----:B-1----:R-:W-:Y:S01]  /*1510*/  @P0 IMAD.WIDE.U32 R98, R137, 0x10, R98 ;  /* 0x0000001089620825 */ /* 0x002fe200078e0062 */
[C---:B------:R-:W-:Y:S02]  /*1520*/  @!P5 ISETP.NE.U32.AND P3, PT, R2.reuse, RZ, PT ;  /* 0x000000ff0200d20c */ /* 0x040fe40003f65070 */
[----:B------:R-:W-:Y:S02]  /*1530*/  @!P5 ISETP.NE.U32.AND P4, PT, R2, RZ, PT ;  /* 0x000000ff0200d20c */ /* 0x000fe40003f85070 */
[----:B------:R-:W-:Y:S02]  /*1540*/  @!P5 FSEL R127, R28, RZ, P1 ;  /* 0x000000ff1c7fd208 */ /* 0x000fe40000800000 */
[----:B------:R-:W-:Y:S02]  /*1550*/  @!P5 ISETP.NE.U32.AND P1, PT, R2, RZ, PT ;  /* 0x000000ff0200d20c */ /* 0x000fe40003f25070 */
[----:B------:R-:W-:-:S02]  /*1560*/  @!P5 FSEL R139, R32, RZ, P2 ;  /* 0x000000ff208bd208 */ /* 0x000fc40001000000 */
[C---:B------:R-:W-:Y:S02]  /*1570*/  @!P5 ISETP.NE.AND.EX P3, PT, R0.reuse, RZ, PT, P3 ;  /* 0x000000ff0000d20c */ /* 0x040fe40003f65330 */
[----:B------:R-:W-:Y:S02]  /*1580*/  @!P5 ISETP.NE.AND.EX P4, PT, R0, RZ, PT, P4 ;  /* 0x000000ff0000d20c */ /* 0x000fe40003f85340 */
[----:B------:R-:W-:Y:S02]  /*1590*/  ISETP.NE.U32.AND P2, PT, R80, RZ, PT ;  /* 0x000000ff5000720c */ /* 0x000fe40003f45070 */
[----:B------:R-:W-:Y:S02]  /*15a0*/  @P6 LOP3.LUT R7, R112, 0x1f, RZ, 0xc0, !PT ;  /* 0x0000001f70076812 */ /* 0x000fe400078ec0ff */
[----:B------:R-:W-:Y:S02]  /*15b0*/  @!P5 ISETP.NE.AND.EX P1, PT, R0, RZ, PT, P1 ;  /* 0x000000ff0000d20c */ /* 0x000fe40003f25310 */
[----:B------:R-:W-:-:S02]  /*15c0*/  @!P5 FSEL R122, R29, RZ, P3 ;  /* 0x000000ff1d7ad208 */ /* 0x000fc40001800000 */
[----:B------:R-:W-:Y:S02]  /*15d0*/  @!P5 FSEL R125, R30, RZ, P4 ;  /* 0x000000ff1e7dd208 */ /* 0x000fe40002000000 */
[----:B------:R-:W-:Y:S02]  /*15e0*/  ISETP.NE.AND.EX P2, PT, R81, RZ, PT, P2 ;  /* 0x000000ff5100720c */ /* 0x000fe40003f45320 */
[----:B------:R-:W-:Y:S02]  /*15f0*/  @!P5 ISETP.NE.U32.AND P3, PT, R2, RZ, PT ;  /* 0x000000ff0200d20c */ /* 0x000fe40003f65070 */
[----:B------:R-:W-:Y:S02]  /*1600*/  ISETP.GT.AND P4, PT, R114, RZ, PT ;  /* 0x000000ff7200720c */ /* 0x000fe40003f84270 */
[----:B------:R-:W-:Y:S02]  /*1610*/  @P6 LEA.HI.SX32 R121, R82, R7, 0x1e ;  /* 0x0000000752796211 */ /* 0x000fe400078ff2ff */
[----:B------:R-:W-:Y:S01]  /*1620*/  @!P5 FSEL R124, R31, RZ, P1 ;  /* 0x000000ff1f7cd208 */ /* 0x000fe20000800000 */
[----:B0-2---:R-:W-:Y:S08]  /*1630*/  @!P5 BRA `(.L_x_7334) ;  /* 0x000000000018d947 */ /* 0x005ff00003800000 */
[----:B------:R-:W-:Y:S01]  /*1640*/  ISETP.NE.U32.AND P1, PT, R2, RZ, PT ;  /* 0x000000ff0200720c */ /* 0x000fe20003f25070 */
[----:B------:R-:W-:-:S03]  /*1650*/  FFMA.FTZ R81, R3, R123, R120 ;  /* 0x0000007b03517223 */ /* 0x000fc60000010078 */
[----:B------:R-:W-:Y:S01]  /*1660*/  ISETP.NE.AND.EX P1, PT, R0, RZ, PT, P1 ;  /* 0x000000ff0000720c */ /* 0x000fe20003f25310 */
[----:B------:R-:W-:-:S04]  /*1670*/  FADD.FTZ R80, R116, -R81 ;  /* 0x8000005174507221 */ /* 0x000fc80000010000 */
[----:B------:R-:W-:-:S08]  /*1680*/  FMUL.FTZ R143, R5, R80 ;  /* 0x00000050058f7220 */ /* 0x000fd00000410000 */
[----:B------:R-:W-:-:S07]  /*1690*/  @P1 FADD.FTZ R143, R36, R143 ;  /* 0x0000008f248f1221 */ /* 0x000fce0000010000 */
.L_x_7334:
[----:B------:R-:W-:Y:S05]  /*16a0*/  BSYNC B1 ;  /* 0x0000000000017941 */ /* 0x000fea0003800000 */
.L_x_7333:
        /* <DEDUP_REMOVED lines=8> */
.L_x_7336:
[----:B------:R-:W-:Y:S05]  /*1730*/  BSYNC B1 ;  /* 0x0000000000017941 */ /* 0x000fea0003800000 */
.L_x_7335:
        /* <DEDUP_REMOVED lines=8> */
.L_x_7338:
[----:B------:R-:W-:Y:S05]  /*17c0*/  BSYNC B1 ;  /* 0x0000000000017941 */ /* 0x000fea0003800000 */
.L_x_7337:
        /* <DEDUP_REMOVED lines=8> */
.L_x_7340:
[----:B------:R-:W-:Y:S05]  /*1850*/  BSYNC B1 ;  /* 0x0000000000017941 */ /* 0x000fea0003800000 */
.L_x_7339:
[----:B------:R-:W-:Y:S05]  /*1860*/  @!P0 BRA `(.L_x_7341) ;  /* 0x00000000001c8947 */ /* 0x000fea0003800000 */
[----:B------:R-:W0:Y:S01]  /*1870*/  LDC.64 R100, c[0x0][0x308] ;  /* 0x0000c200ff647b82 */ /* 0x000e220000000a00 */
[----:B------:R-:W-:Y:S02]  /*1880*/  SEL R82, R145, R46, P2 ;  /* 0x0000002e91527207 */ /* 0x000fe40001000000 */
[----:B------:R-:W-:Y:S02]  /*1890*/  SEL R81, R136, R45, P2 ;  /* 0x0000002d88517207 */ /* 0x000fe40001000000 */
[----:B------:R-:W-:Y:S02]  /*18a0*/  SEL R80, R143, R44, P2 ;  /* 0x0000002c8f507207 */ /* 0x000fe40001000000 */
[----:B------:R-:W-:Y:S01]  /*18b0*/  SEL R83, R138, R47, P2 ;  /* 0x0000002f8a537207 */ /* 0x000fe20001000000 */
[----:B0-----:R-:W-:-:S05]  /*18c0*/  IMAD.WIDE.U32 R100, R133, 0x10, R100 ;  /* 0x0000001085647825 */ /* 0x001fca00078e0064 */
[----:B------:R0:W-:Y:S02]  /*18d0*/  STG.E.128 desc[UR4][R100.64], R80 ;  /* 0x0000005064007986 */ /* 0x0001e4000c101d04 */
.L_x_7341:
[----:B------:R-:W-:Y:S04]  /*18e0*/  BSSY B1, `(.L_x_7342) ;  /* 0x000000e000017945 */ /* 0x000fe80003800000 */
[----:B------:R-:W-:Y:S05]  /*18f0*/  @!P6 BRA `(.L_x_7343) ;  /* 0x000000000030e947 */ /* 0x000fea0003800000 */
[----:B0-----:R-:W0:Y:S01]  /*1900*/  LDC.64 R100, c[0x0][0x2f8] ;  /* 0x0000be00ff647b82 */ /* 0x001e220000000a00 */
[----:B------:R-:W-:Y:S01]  /*1910*/  FMUL.FTZ R138, R138, UR9 ;  /* 0x000000098a8a7c20 */ /* 0x000fe20008410000 */
[----:B------:R-:W-:Y:S01]  /*1920*/  FMUL.FTZ R145, R145, UR9 ;  /* 0x0000000991917c20 */ /* 0x000fe20008410000 */
[----:B------:R-:W-:Y:S01]  /*1930*/  FMUL.FTZ R136, R136, UR9 ;  /* 0x0000000988887c20 */ /* 0x000fe20008410000 */
[----:B------:R-:W-:Y:S01]  /*1940*/  FMUL.FTZ R143, R143, UR9 ;  /* 0x000000098f8f7c20 */ /* 0x000fe20008410000 */
[----:B------:R-:W-:-:S04]  /*1950*/  ISETP.GT.AND P1, PT, R114, RZ, PT ;  /* 0x000000ff7200720c */ /* 0x000fc80003f24270 */
[----:B------:R-:W-:Y:S02]  /*1960*/  SEL R83, R138, R67, P1 ;  /* 0x000000438a537207 */ /* 0x000fe40000800000 */
[----:B------:R-:W-:Y:S02]  /*1970*/  SEL R82, R145, R66, P1 ;  /* 0x0000004291527207 */ /* 0x000fe40000800000 */
[----:B------:R-:W-:Y:S02]  /*1980*/  SEL R81, R136, R65, P1 ;  /* 0x0000004188517207 */ /* 0x000fe40000800000 */
[----:B------:R-:W-:Y:S01]  /*1990*/  SEL R80, R143, R64, P1 ;  /* 0x000000408f507207 */ /* 0x000fe20000800000 */
[----:B0-----:R-:W-:-:S05]  /*19a0*/  IMAD.WIDE.U32 R100, R121, 0x10, R100 ;  /* 0x0000001079647825 */ /* 0x001fca00078e0064 */
[----:B------:R1:W-:Y:S02]  /*19b0*/  STG.E.128 desc[UR4][R100.64], R80 ;  /* 0x0000005064007986 */ /* 0x0003e4000c101d04 */
.L_x_7343:
[----:B------:R-:W-:Y:S05]  /*19c0*/  BSYNC B1 ;  /* 0x0000000000017941 */ /* 0x000fea0003800000 */
.L_x_7342:
[----:B------:R-:W-:Y:S04]  /*19d0*/  BSSY B1, `(.L_x_7344) ;  /* 0x0000008000017945 */ /* 0x000fe80003800000 */
[----:B------:R-:W-:Y:S05]  /*19e0*/  @!P5 BRA `(.L_x_7345) ;  /* 0x000000000018d947 */ /* 0x000fea0003800000 */
[----:B------:R-:W-:Y:S01]  /*19f0*/  ISETP.NE.U32.AND P1, PT, R2, RZ, PT ;  /* 0x000000ff0200720c */ /* 0x000fe20003f25070 */
[----:B01----:R-:W-:-:S03]  /*1a00*/  FFMA.FTZ R81, R85, R123, R120 ;  /* 0x0000007b55517223 */ /* 0x003fc60000010078 */
[----:B------:R-:W-:Y:S01]  /*1a10*/  ISETP.NE.AND.EX P1, PT, R0, RZ, PT, P1 ;  /* 0x000000ff0000720c */ /* 0x000fe20003f25310 */
[----:B------:R-:W-:-:S04]  /*1a20*/  FADD.FTZ R80, R88, -R81 ;  /* 0x8000005158507221 */ /* 0x000fc80000010000 */
[----:B------:R-:W-:-:S08]  /*1a30*/  FMUL.FTZ R139, R5, R80 ;  /* 0x00000050058b7220 */ /* 0x000fd00000410000 */
[----:B------:R-:W-:-:S07]  /*1a40*/  @P1 FADD.FTZ R139, R32, R139 ;  /* 0x0000008b208b1221 */ /* 0x000fce0000010000 */
.L_x_7345:
[----:B------:R-:W-:Y:S05]  /*1a50*/  BSYNC B1 ;  /* 0x0000000000017941 */ /* 0x000fea0003800000 */
.L_x_7344:
        /* <DEDUP_REMOVED lines=8> */
.L_x_7347:
[----:B------:R-:W-:Y:S05]  /*1ae0*/  BSYNC B1 ;  /* 0x0000000000017941 */ /* 0x000fea0003800000 */
.L_x_7346:
        /* <DEDUP_REMOVED lines=8> */
.L_x_7349:
[----:B------:R-:W-:Y:S05]  /*1b70*/  BSYNC B1 ;  /* 0x0000000000017941 */ /* 0x000fea0003800000 */
.L_x_7348:
        /* <DEDUP_REMOVED lines=8> */
.L_x_7351:
[----:B------:R-:W-:Y:S05]  /*1c00*/  BSYNC B1 ;  /* 0x0000000000017941 */ /* 0x000fea0003800000 */
.L_x_7350:
[----:B01----:R-:W-:Y:S01]  /*1c10*/  SEL R82, R141, R46, P2 ;  /* 0x0000002e8d527207 */ /* 0x003fe20001000000 */
[----:B------:R-:W-:Y:S01]  /*1c20*/  BSSY B1, `(.L_x_7352) ;  /* 0x0000017000017945 */ /* 0x000fe20003800000 */
[----:B------:R-:W-:Y:S01]  /*1c30*/  @P0 SEL R81, R126, R45, P2 ;  /* 0x0000002d7e510207 */ /* 0x000fe20001000000 */
[----:B------:R-:W-:Y:S01]  /*1c40*/  @P0 IMAD.WIDE.U32 R96, R117, 0x10, R96 ;  /* 0x0000001075600825 */ /* 0x000fe200078e0060 */
[----:B------:R-:W-:Y:S02]  /*1c50*/  @P0 SEL R80, R139, R44, P2 ;  /* 0x0000002c8b500207 */ /* 0x000fe40001000000 */
[----:B------:R-:W-:Y:S02]  /*1c60*/  @P0 SEL R83, R134, R47, P2 ;  /* 0x0000002f86530207 */ /* 0x000fe40001000000 */
[----:B------:R-:W-:Y:S02]  /*1c70*/  @!P5 ISETP.NE.AND.EX P3, PT, R0, RZ, PT, P3 ;  /* 0x000000ff0000d20c */ /* 0x000fe40003f65330 */
[----:B------:R-:W-:Y:S01]  /*1c80*/  @!P5 ISETP.NE.U32.AND P1, PT, R2, RZ, PT ;  /* 0x000000ff0200d20c */ /* 0x000fe20003f25070 */
[----:B------:R0:W-:Y:S01]  /*1c90*/  @P0 STG.E.128 desc[UR4][R98.64], R80 ;  /* 0x0000005062000986 */ /* 0x0001e2000c101d04 */
[----:B------:R-:W-:Y:S01]  /*1ca0*/  @!P5 FSEL R101, R24, RZ, P3 ;  /* 0x000000ff1865d208 */ /* 0x000fe20001800000 */
[----:B------:R-:W-:Y:S10]  /*1cb0*/  @!P6 BRA `(.L_x_7353) ;  /* 0x000000000034e947 */ /* 0x000ff40003800000 */
[----:B0-----:R-:W0:Y:S01]  /*1cc0*/  LDC.64 R98, c[0x0][0x2f8] ;  /* 0x0000be00ff627b82 */ /* 0x001e220000000a00 */
[----:B------:R-:W-:Y:S01]  /*1cd0*/  IADD3 R81, R121, 0x20, RZ ;  /* 0x0000002079517810 */ /* 0x000fe20007ffe0ff */
[----:B------:R-:W-:Y:S01]  /*1ce0*/  FMUL.FTZ R134, R134, UR9 ;  /* 0x0000000986867c20 */ /* 0x000fe20008410000 */
[----:B------:R-:W-:Y:S01]  /*1cf0*/  FMUL.FTZ R141, R141, UR9 ;  /* 0x000000098d8d7c20 */ /* 0x000fe20008410000 */
[----:B------:R-:W-:Y:S01]  /*1d00*/  FMUL.FTZ R126, R126, UR9 ;  /* 0x000000097e7e7c20 */ /* 0x000fe20008410000 */
[----:B------:R-:W-:Y:S01]  /*1d10*/  FMUL.FTZ R139, R139, UR9 ;  /* 0x000000098b8b7c20 */ /* 0x000fe20008410000 */
[----:B------:R-:W-:-:S04]  /*1d20*/  ISETP.GT.AND P3, PT, R114, RZ, PT ;  /* 0x000000ff7200720c */ /* 0x000fc80003f64270 */
[----:B------:R-:W-:Y:S02]  /*1d30*/  SEL R83, R134, R67, P3 ;  /* 0x0000004386537207 */ /* 0x000fe40001800000 */
[----:B------:R-:W-:Y:S02]  /*1d40*/  SEL R82, R141, R66, P3 ;  /* 0x000000428d527207 */ /* 0x000fe40001800000 */
[----:B------:R-:W-:Y:S01]  /*1d50*/  SEL R80, R139, R64, P3 ;  /* 0x000000408b507207 */ /* 0x000fe20001800000 */
[----:B0-----:R-:W-:Y:S01]  /*1d60*/  IMAD.WIDE.U32 R98, R81, 0x10, R98 ;  /* 0x0000001051627825 */ /* 0x001fe200078e0062 */
[----:B------:R-:W-:-:S05]  /*1d70*/  SEL R81, R126, R65, P3 ;  /* 0x000000417e517207 */ /* 0x000fca0001800000 */
[----:B------:R1:W-:Y:S02]  /*1d80*/  STG.E.128 desc[UR4][R98.64], R80 ;  /* 0x0000005062007986 */ /* 0x0003e4000c101d04 */
.L_x_7353:
[----:B------:R-:W-:Y:S05]  /*1d90*/  BSYNC B1 ;  /* 0x0000000000017941 */ /* 0x000fea0003800000 */
.L_x_7352:
        /* <DEDUP_REMOVED lines=8> */
.L_x_7355:
[----:B------:R-:W-:Y:S05]  /*1e20*/  BSYNC B1 ;  /* 0x0000000000017941 */ /* 0x000fea0003800000 */
.L_x_7354:
        /* <DEDUP_REMOVED lines=8> */
.L_x_7357:
[----:B------:R-:W-:Y:S05]  /*1eb0*/  BSYNC B1 ;  /* 0x0000000000017941 */ /* 0x000fea0003800000 */
.L_x_7356:
        /* <DEDUP_REMOVED lines=8> */
.L_x_7359:
[----:B------:R-:W-:Y:S05]  /*1f40*/  BSYNC B1 ;  /* 0x0000000000017941 */ /* 0x000fea0003800000 */
.L_x_7358:
        /* <DEDUP_REMOVED lines=8> */
.L_x_7361:
[----:B------:R-:W-:Y:S05]  /*1fd0*/  BSYNC B1 ;  /* 0x0000000000017941 */ /* 0x000fea0003800000 */
.L_x_7360:
[----:B01----:R-:W-:Y:S01]  /*1fe0*/  SEL R80, R127, R44, P2 ;  /* 0x0000002c7f507207 */ /* 0x003fe20001000000 */
[----:B------:R-:W-:Y:S01]  /*1ff0*/  BSSY B1, `(.L_x_7362) ;  /* 0x0000016000017945 */ /* 0x000fe20003800000 */
[----:B------:R-:W-:Y:S02]  /*2000*/  SEL R81, R122, R45, P2 ;  /* 0x0000002d7a517207 */ /* 0x000fe40001000000 */
[----:B------:R-:W-:Y:S02]  /*2010*/  SEL R82, R125, R46, P2 ;  /* 0x0000002e7d527207 */ /* 0x000fe40001000000 */
        /* <DEDUP_REMOVED lines=19> */
.L_x_7363:
[----:B------:R-:W-:Y:S05]  /*2150*/  BSYNC B1 ;  /* 0x0000000000017941 */ /* 0x000fea0003800000 */
.L_x_7362:
        /* <DEDUP_REMOVED lines=8> */
.L_x_7365:
[----:B------:R-:W-:Y:S05]  /*21e0*/  BSYNC B1 ;  /* 0x0000000000017941 */ /* 0x000fea0003800000 */
.L_x_7364:
        /* <DEDUP_REMOVED lines=8> */
.L_x_7367:
[----:B------:R-:W-:Y:S05]  /*2270*/  BSYNC B1 ;  /* 0x0000000000017941 */ /* 0x000fea0003800000 */
.L_x_7366:
[----:B------:R-:W-:Y:S01]  /*2280*/  @!P5 ISETP.NE.U32.AND P1, PT, R2, RZ, PT ;  /* 0x000000ff0200d20c */ /* 0x000fe20003f25070 */
[----:B------:R-:W-:Y:S01]  /*2290*/  BSSY B1, `(.L_x_7368) ;  /* 0x000000e000017945 */ /* 0x000fe20003800000 */
[C---:B------:R-:W-:Y:S01]  /*22a0*/  SEL R44, R101.reuse, R44, P2 ;  /* 0x0000002c652c7207 */ /* 0x040fe20001000000 */
[-C--:B------:R-:W-:Y:S01]  /*22b0*/  FMUL.FTZ R101, R101, R107.reuse ;  /* 0x0000006b65657220 */ /* 0x080fe20000410000 */
[----:B------:R-:W-:Y:S01]  /*22c0*/  @!P5 ISETP.NE.AND.EX P1, PT, R0, RZ, PT, P1 ;  /* 0x000000ff0000d20c */ /* 0x000fe20003f25310 */
[----:B01----:R-:W-:Y:S01]  /*22d0*/  FMUL.FTZ R80, R98, R107 ;  /* 0x0000006b62507220 */ /* 0x003fe20000410000 */
        /* <DEDUP_REMOVED lines=9> */
.L_x_7369:
[----:B------:R-:W-:Y:S05]  /*2370*/  BSYNC B1 ;  /* 0x0000000000017941 */ /* 0x000fea0003800000 */
.L_x_7368:
[C---:B------:R-:W-:Y:S01]  /*2380*/  FMUL.FTZ R83, R81.reuse, R107 ;  /* 0x0000006b51537220 */ /* 0x040fe20000410000 */
[----:B------:R-:W-:Y:S01]  /*2390*/  BSSY B1, `(.L_x_7370) ;  /* 0x000000e000017945 */ /* 0x000fe20003800000 */
[----:B------:R-:W-:Y:S02]  /*23a0*/  SEL R45, R98, R45, P2 ;  /* 0x0000002d622d7207 */ /* 0x000fe40001000000 */
[----:B------:R-:W-:Y:S02]  /*23b0*/  SEL R46, R81, R46, P2 ;  /* 0x0000002e512e7207 */ /* 0x000fe40001000000 */
[----:B------:R-:W-:Y:S02]  /*23c0*/  SEL R64, R101, R64, P4 ;  /* 0x0000004065407207 */ /* 0x000fe40002000000 */
[----:B------:R-:W-:Y:S02]  /*23d0*/  SEL R65, R80, R65, P4 ;  /* 0x0000004150417207 */ /* 0x000fe40002000000 */
[----:B------:R-:W-:-:S02]  /*23e0*/  SEL R66, R83, R66, P4 ;  /* 0x0000004253427207 */ /* 0x000fc40002000000 */
        /* <DEDUP_REMOVED lines=8> */
.L_x_7371:
[----:B------:R-:W-:Y:S05]  /*2470*/  BSYNC B1 ;  /* 0x0000000000017941 */ /* 0x000fea0003800000 */
.L_x_7370:
[----:B------:R-:W0:Y:S01]  /*2480*/  @P0 LDC.64 R96, c[0x0][0x308] ;  /* 0x0000c200ff600b82 */ /* 0x000e220000000a00 */
[----:B------:R-:W-:Y:S01]  /*2490*/  @P6 IADD3 R121, R121, 0x60, RZ ;  /* 0x0000006079796810 */ /* 0x000fe20007ffe0ff */
[C---:B------:R-:W-:Y:S01]  /*24a0*/  FMUL.FTZ R0, R98.reuse, R107 ;  /* 0x0000006b62007220 */ /* 0x040fe20000410000 */
[----:B------:R-:W-:-:S04]  /*24b0*/  SEL R47, R98, R47, P2 ;  /* 0x0000002f622f7207 */ /* 0x000fc80001000000 */
[----:B------:R-:W-:Y:S01]  /*24c0*/  SEL R67, R0, R67, P4 ;  /* 0x0000004300437207 */ /* 0x000fe20002000000 */
        /* <DEDUP_REMOVED lines=8> */
[----:B---3--:R-:W-:Y:S05]  /*2550*/  @!P0 BRA `(.L_x_7372) ;  /* 0xffffffdc00ec8947 */ /* 0x008fea000383ffff */
.L_x_7328:
[----:B------:R-:W-:Y:S05]  /*2560*/  BSYNC B0 ;  /* 0x0000000000007941 */ /* 0x000fea0003800000 */
.L_x_7326:
        /* <DEDUP_REMOVED lines=107> */
.L_x_7332:
        /* <DEDUP_REMOVED lines=8> */
.L_x_7374:
[----:B------:R-:W-:Y:S05]  /*2ca0*/  BSYNC B1 ;  /* 0x0000000000017941 */ /* 0x000fea0003800000 */
.L_x_7373:
        /* <DEDUP_REMOVED lines=8> */
.L_x_7375:
[----:B------:R-:W-:Y:S01]  /*2d30*/  FADD.FTZ R83, R83, R82 ;  /* 0x0000005253537221 */ /* 0x000fe20000010000 */
[----:B------:R-:W-:-:S04]  /*2d40*/  HFMA2.MMA R121, -RZ, RZ, 0, 1.1920928955078125e-07 ;  /* 0x00000002ff797435 */ /* 0x000fc800000001ff */
[----:B------:R-:W-:Y:S02]  /*2d50*/  MOV R120, R83 ;  /* 0x0000005300787202 */ /* 0x000fe40000000f00 */
[----:B------:R-:W-:-:S07]  /*2d60*/  MOV R80, R100 ;  /* 0x0000006400507202 */ /* 0x000fce0000000f00 */
[----:B------:R-:W-:Y:S05]  /*2d70*/  WARPSYNC.COLLECTIVE R107, `(.L_x_7376) ;  /* 0x000000006b087348 */ /* 0x000fea0003c00000 */
[----:B------:R0:W1:Y:S02]  /*2d80*/  SHFL.BFLY P0, R100, R120, R121, R122 ;  /* 0x0c00007978647389 */ /* 0x000064000000007a */
[----:B01----:R-:W-:Y:S01]  /*2d90*/  ENDCOLLECTIVE ;  /* 0x000000000000791b */ /* 0x003fe20003800000 */
.L_x_7376:
[----:B------:R-:W-:-:S05]  /*2da0*/  FADD.FTZ R80, R80, R81 ;  /* 0x0000005150507221 */ /* 0x000fca0000010000 */
[----:B------:R-:W-:Y:S02]  /*2db0*/  MOV R120, R80 ;  /* 0x0000005000787202 */ /* 0x000fe40000000f00 */
[----:B------:R-:W-:-:S07]  /*2dc0*/  MOV R96, R100 ;  /* 0x0000006400607202 */ /* 0x000fce0000000f00 */
[----:B------:R-:W-:Y:S05]  /*2dd0*/  WARPSYNC.COLLECTIVE R107, `(.L_x_7377) ;  /* 0x000000006b087348 */ /* 0x000fea0003c00000 */
[----:B------:R0:W1:Y:S02]  /*2de0*/  SHFL.BFLY P0, R100, R120, R121, R122 ;  /* 0x0c00007978647389 */ /* 0x000064000000007a */
[----:B01----:R-:W-:Y:S01]  /*2df0*/  ENDCOLLECTIVE ;  /* 0x000000000000791b */ /* 0x003fe20003800000 */
.L_x_7377:
[----:B------:R-:W-:Y:S01]  /*2e00*/  FADD.FTZ R96, R83, R96 ;  /* 0x0000006053607221 */ /* 0x000fe20000010000 */
[----:B------:R-:W-:-:S04]  /*2e10*/  HFMA2.MMA R121, -RZ, RZ, 0, 2.384185791015625e-07 ;  /* 0x00000004ff797435 */ /* 0x000fc800000001ff */
[----:B------:R-:W-:Y:S02]  /*2e20*/  MOV R120, R96 ;  /* 0x0000006000787202 */ /* 0x000fe40000000f00 */
[----:B------:R-:W-:-:S07]  /*2e30*/  MOV R97, R100 ;  /* 0x0000006400617202 */ /* 0x000fce0000000f00 */
[----:B------:R-:W-:Y:S05]  /*2e40*/  WARPSYNC.COLLECTIVE R107, `(.L_x_7378) ;  /* 0x000000006b087348 */ /* 0x000fea0003c00000 */
[----:B------:R0:W1:Y:S02]  /*2e50*/  SHFL.BFLY P0, R100, R120, R121, R122 ;  /* 0x0c00007978647389 */ /* 0x000064000000007a */
[----:B01----:R-:W-:Y:S01]  /*2e60*/  ENDCOLLECTIVE ;  /* 0x000000000000791b */ /* 0x003fe20003800000 */
.L_x_7378:
[----:B------:R-:W-:-:S05]  /*2e70*/  FADD.FTZ R97, R80, R97 ;  /* 0x0000006150617221 */ /* 0x000fca0000010000 */
[----:B------:R-:W-:Y:S02]  /*2e80*/  MOV R120, R97 ;  /* 0x0000006100787202 */ /* 0x000fe40000000f00 */
[----:B------:R-:W-:-:S07]  /*2e90*/  MOV R99, R100 ;  /* 0x0000006400637202 */ /* 0x000fce0000000f00 */
[----:B------:R-:W-:Y:S05]  /*2ea0*/  WARPSYNC.COLLECTIVE R107, `(.L_x_7379) ;  /* 0x000000006b087348 */ /* 0x000fea0003c00000 */
[----:B------:R0:W1:Y:S02]  /*2eb0*/  SHFL.BFLY P0, R100, R120, R121, R122 ;  /* 0x0c00007978647389 */ /* 0x000064000000007a */
[----:B01----:R-:W-:Y:S01]  /*2ec0*/  ENDCOLLECTIVE ;  /* 0x000000000000791b */ /* 0x003fe20003800000 */
.L_x_7379:
[----:B------:R-:W-:Y:S01]  /*2ed0*/  FADD.FTZ R99, R96, R99 ;  /* 0x0000006360637221 */ /* 0x000fe20000010000 */
[----:B------:R-:W-:-:S04]  /*2ee0*/  HFMA2.MMA R121, -RZ, RZ, 0, 4.76837158203125e-07 ;  /* 0x00000008ff797435 */ /* 0x000fc800000001ff */
[----:B------:R-:W-:Y:S02]  /*2ef0*/  MOV R120, R99 ;  /* 0x0000006300787202 */ /* 0x000fe40000000f00 */
[----:B------:R-:W-:-:S07]  /*2f00*/  MOV R98, R100 ;  /* 0x0000006400627202 */ /* 0x000fce0000000f00 */
[----:B------:R-:W-:Y:S05]  /*2f10*/  WARPSYNC.COLLECTIVE R107, `(.L_x_7380) ;  /* 0x000000006b087348 */ /* 0x000fea0003c00000 */
[----:B------:R0:W1:Y:S02]  /*2f20*/  SHFL.BFLY P0, R100, R120, R121, R122 ;  /* 0x0c00007978647389 */ /* 0x000064000000007a */
[----:B01----:R-:W-:Y:S01]  /*2f30*/  ENDCOLLECTIVE ;  /* 0x000000000000791b */ /* 0x003fe20003800000 */
.L_x_7380:
[----:B------:R-:W-:-:S05]  /*2f40*/  FADD.FTZ R98, R97, R98 ;  /* 0x0000006261627221 */ /* 0x000fca0000010000 */
[----:B------:R-:W-:Y:S02]  /*2f50*/  MOV R120, R98 ;  /* 0x0000006200787202 */ /* 0x000fe40000000f00 */
[----:B------:R-:W-:-:S07]  /*2f60*/  MOV R82, R100 ;  /* 0x0000006400527202 */ /* 0x000fce0000000f00 */
[----:B------:R-:W-:Y:S05]  /*2f70*/  WARPSYNC.COLLECTIVE R107, `(.L_x_7381) ;  /* 0x000000006b087348 */ /* 0x000fea0003c00000 */
[----:B------:R0:W1:Y:S02]  /*2f80*/  SHFL.BFLY P0, R100, R120, R121, R122 ;  /* 0x0c00007978647389 */ /* 0x000064000000007a */
[----:B01----:R-:W-:Y:S01]  /*2f90*/  ENDCOLLECTIVE ;  /* 0x000000000000791b */ /* 0x003fe20003800000 */
.L_x_7381:
[----:B------:R-:W-:Y:S01]  /*2fa0*/  FADD.FTZ R82, R99, R82 ;  /* 0x0000005263527221 */ /* 0x000fe20000010000 */
[----:B------:R-:W-:-:S04]  /*2fb0*/  HFMA2.MMA R121, -RZ, RZ, 0, 9.5367431640625e-07 ;  /* 0x00000010ff797435 */ /* 0x000fc800000001ff */
[----:B------:R-:W-:Y:S02]  /*2fc0*/  MOV R120, R82 ;  /* 0x0000005200787202 */ /* 0x000fe40000000f00 */
[----:B------:R-:W-:-:S07]  /*2fd0*/  MOV R81, R100 ;  /* 0x0000006400517202 */ /* 0x000fce0000000f00 */
[----:B------:R-:W-:Y:S05]  /*2fe0*/  WARPSYNC.COLLECTIVE R107, `(.L_x_7382) ;  /* 0x000000006b087348 */ /* 0x000fea0003c00000 */
[----:B------:R0:W1:Y:S02]  /*2ff0*/  SHFL.BFLY P0, R100, R120, R121, R122 ;  /* 0x0c00007978647389 */ /* 0x000064000000007a */
[----:B01----:R-:W-:Y:S01]  /*3000*/  ENDCOLLECTIVE ;  /* 0x000000000000791b */ /* 0x003fe20003800000 */
.L_x_7382:
[----:B------:R-:W-:-:S05]  /*3010*/  FADD.FTZ R83, R98, R81 ;  /* 0x0000005162537221 */ /* 0x000fca0000010000 */
[----:B------:R-:W-:Y:S02]  /*3020*/  MOV R120, R83 ;  /* 0x0000005300787202 */ /* 0x000fe40000000f00 */
[----:B------:R-:W-:-:S07]  /*3030*/  MOV R101, R100 ;  /* 0x0000006400657202 */ /* 0x000fce0000000f00 */
[----:B------:R-:W-:Y:S05]  /*3040*/  WARPSYNC.COLLECTIVE R107, `(.L_x_7383) ;  /* 0x000000006b087348 */ /* 0x000fea0003c00000 */
[----:B------:R0:W1:Y:S02]  /*3050*/  SHFL.BFLY P0, R100, R120, R121, R122 ;  /* 0x0c00007978647389 */ /* 0x000064000000007a */
[----:B01----:R-:W-:Y:S01]  /*3060*/  ENDCOLLECTIVE ;  /* 0x000000000000791b */ /* 0x003fe20003800000 */
.L_x_7383:
[----:B------:R-:W-:Y:S05]  /*3070*/  BRA `(.L_x_7384) ;  /* 0xffffffe000747947 */ /* 0x000fea000383ffff */
.L_x_7385:
        /* <DEDUP_REMOVED lines=16> */
.L_x_9235:


//--------------------- .text._ZN10layer_norm13ln_bwd_kernelINS_13Kernel_traitsI6__halfffffjLj512ELj1ELj4ELj1ELj16ENS_18Kernel_traits_baseILj512ES2_ffffjLj128EEEEELb0ELb1ELb0ELb0EEEvNS_9BwdParamsE --------------------------
	.section	.text._ZN10layer_norm13ln_bwd_kernelINS_13Kernel_traitsI6__halfffffjLj512ELj1ELj4ELj1ELj16ENS_18Kernel_traits_baseILj512ES2_ffffjLj128EEEEELb0ELb1ELb0ELb0EEEvNS_9BwdParamsE,"ax",@progbits
	.align	128
        .global         _ZN10layer_norm13ln_bwd_kernelINS_13Kernel_traitsI6__halfffffjLj512ELj1ELj4ELj1ELj16ENS_18Kernel_traits_baseILj512ES2_ffffjLj128EEEEELb0ELb1ELb0ELb0EEEvNS_9BwdParamsE
        .type           _ZN10layer_norm13ln_bwd_kernelINS_13Kernel_traitsI6__halfffffjLj512ELj1ELj4ELj1ELj16ENS_18Kernel_traits_baseILj512ES2_ffffjLj128EEEEELb0ELb1ELb0ELb0EEEvNS_9BwdParamsE,@function
        .size           _ZN10layer_norm13ln_bwd_kernelINS_13Kernel_traitsI6__halfffffjLj512ELj1ELj4ELj1ELj16ENS_18Kernel_traits_baseILj512ES2_ffffjLj128EEEEELb0ELb1ELb0ELb0EEEvNS_9BwdParamsE,(.L_x_9236 - _ZN10layer_norm13ln_bwd_kernelINS_13Kernel_traitsI6__halfffffjLj512ELj1ELj4ELj1ELj16ENS_18Kernel_traits_baseILj512ES2_ffffjLj128EEEEELb0ELb1ELb0ELb0EEEvNS_9BwdParamsE)
        .other          _ZN10layer_norm13ln_bwd_kernelINS_13Kernel_traitsI6__halfffffjLj512ELj1ELj4ELj1ELj16ENS_18Kernel_traits_baseILj512ES2_ffffjLj128EEEEELb0ELb1ELb0ELb0EEEvNS_9BwdParamsE,@"STO_CUDA_ENTRY STV_DEFAULT"
_ZN10layer_norm13ln_bwd_kernelINS_13Kernel_traitsI6__halfffffjLj512ELj1ELj4ELj1ELj16ENS_18Kernel_traits_baseILj512ES2_ffffjLj128EEEEELb0ELb1ELb0ELb0EEEvNS_9BwdParamsE:
.text._ZN10layer_norm13ln_bwd_kernelINS_13Kernel_traitsI6__halfffffjLj512ELj1ELj4ELj1ELj16ENS_18Kernel_traits_baseILj512ES2_ffffjLj128EEEEELb0ELb1ELb0ELb0EEEvNS_9BwdParamsE:
        /* <DEDUP_REMOVED lines=20> */
[C---:B------:R-:W-:Y:S02]  /*0140*/  ISETP.GE.U32.AND P2, PT, R20.reuse, 0x40, PT ;  /* 0x000000401400780c */ /* 0x040fe40003f46070 */
[C---:B------:R-:W-:Y:S02]  /*0150*/  ISETP.GE.U32.AND P3, PT, R20.reuse, 0x60, PT ;  /* 0x000000601400780c */ /* 0x040fe40003f66070 */
[----:B------:R-:W-:-:S07]  /*0160*/  ISETP.GE.U32.AND P4, PT, R20, 0x80, PT ;  /* 0x000000801400780c */ /* 0x000fce0003f86070 */
[----:B------:R-:W0:Y:S08]  /*0170*/  @P1 LDC.64 R6, c[0x0][0x260] ;  /* 0x00009800ff061b82 */ /* 0x000e300000000a00 */
[----:B------:R-:W2:Y:S08]  /*0180*/  @P1 LDC.64 R10, c[0x0][0x278] ;  /* 0x00009e00ff0a1b82 */ /* 0x000eb00000000a00 */
[----:B------:R-:W3:Y:S08]  /*0190*/  @P2 LDC.64 R20, c[0x0][0x260] ;  /* 0x00009800ff142b82 */ /* 0x000ef00000000a00 */
[----:B------:R-:W4:Y:S01]  /*01a0*/  @P2 LDC.64 R24, c[0x0][0x278] ;  /* 0x00009e00ff182b82 */ /* 0x000f220000000a00 */
[----:B0-----:R-:W-:-:S05]  /*01b0*/  @P1 IMAD.WIDE.U32 R6, R39, 0x8, R6 ;  /* 0x0000000827061825 */ /* 0x001fca00078e0006 */
[----:B------:R0:W5:Y:S02]  /*01c0*/  @P1 LDG.E.64 R8, desc[UR4][R6.64] ;  /* 0x0000000406081981 */ /* 0x000164000c1e1b00 */
[----:B------:R-:W1:Y:S01]  /*01d0*/  @P3 LDC.64 R30, c[0x0][0x260] ;  /* 0x00009800ff1e3b82 */ /* 0x000e620000000a00 */
[C---:B--2---:R-:W-:Y:S01]  /*01e0*/  @P1 IMAD.WIDE.U32 R10, R39.reuse, 0x8, R10 ;  /* 0x00000008270a1825 */ /* 0x044fe200078e000a */
[----:B------:R-:W-:-:S04]  /*01f0*/  @P1 LOP3.LUT R39, R39, 0x20, RZ, 0xfc, !PT ;  /* 0x0000002027271812 */ /* 0x000fc800078efcff */
[----:B------:R-:W5:Y:S02]  /*0200*/  @P1 LDG.E.64 R12, desc[UR4][R10.64] ;  /* 0x000000040a0c1981 */ /* 0x000f64000c1e1b00 */
[----:B------:R-:W2:Y:S01]  /*0210*/  @P3 LDC.64 R32, c[0x0][0x278] ;  /* 0x00009e00ff203b82 */ /* 0x000ea20000000a00 */
[----:B---3--:R-:W-:-:S05]  /*0220*/  @P2 IMAD.WIDE.U32 R26, R39, 0x8, R20 ;  /* 0x00000008271a2825 */ /* 0x008fca00078e0014 */
[----:B------:R-:W5:Y:S02]  /*0230*/  @P2 LDG.E.64 R14, desc[UR4][R26.64] ;  /* 0x000000041a0e2981 */ /* 0x000f64000c1e1b00 */
[----:B------:R-:W3:Y:S01]  /*0240*/  @P4 LDC.64 R34, c[0x0][0x260] ;  /* 0x00009800ff224b82 */ /* 0x000ee20000000a00 */
[C---:B----4-:R-:W-:Y:S01]  /*0250*/  @P2 IMAD.WIDE.U32 R28, R39.reuse, 0x8, R24 ;  /* 0x00000008271c2825 */ /* 0x050fe200078e0018 */
[----:B------:R-:W-:-:S06]  /*0260*/  @P2 IADD3 R39, R39, 0x20, RZ ;  /* 0x0000002027272810 */ /* 0x000fcc0007ffe0ff */
[----:B------:R-:W4:Y:S01]  /*0270*/  @P4 LDC.64 R36, c[0x0][0x278] ;  /* 0x00009e00ff244b82 */ /* 0x000f220000000a00 */
[C---:B-1----:R-:W-:Y:S01]  /*0280*/  @P3 IMAD.WIDE.U32 R30, R39.reuse, 0x8, R30 ;  /* 0x00000008271e3825 */ /* 0x042fe200078e001e */
[----:B0-----:R-:W-:Y:S01]  /*0290*/  SHF.R.U32.HI R6, RZ, 0x5, R111 ;  /* 0x00000005ff067819 */ /* 0x001fe2000001166f */
[----:B------:R-:W-:Y:S01]  /*02a0*/  BSSY B0, `(.L_x_7386) ;  /* 0x0000216000007945 */ /* 0x000fe20003800000 */
[----:B------:R0:W5:Y:S01]  /*02b0*/  @P2 LDG.E.64 R16, desc[UR4][R28.64] ;  /* 0x000000041c102981 */ /* 0x000162000c1e1b00 */
[C---:B--2---:R-:W-:Y:S01]  /*02c0*/  @P3 IMAD.WIDE.U32 R32, R39.reuse, 0x8, R32 ;  /* 0x0000000827203825 */ /* 0x044fe200078e0020 */
[----:B------:R-:W-:Y:S02]  /*02d0*/  @P3 IADD3 R39, R39, 0x20, RZ ;  /* 0x0000002027273810 */ /* 0x000fe40007ffe0ff */
[----:B------:R1:W5:Y:S01]  /*02e0*/  @P3 LDG.E.64 R18, desc[UR4][R30.64] ;  /* 0x000000041e123981 */ /* 0x000362000c1e1b00 */
[----:B------:R-:W-:Y:S02]  /*02f0*/  LEA R113, R113, R6, 0x2 ;  /* 0x0000000671717211 */ /* 0x000fe400078e10ff */
[----:B------:R-:W-:-:S02]  /*0300*/  CS2R R76, SRZ ;  /* 0x00000000004c7805 */ /* 0x000fc4000001ff00 */
[----:B------:R-:W-:Y:S01]  /*0310*/  CS2R R78, SRZ ;  /* 0x00000000004e7805 */ /* 0x000fe2000001ff00 */
[----:B------:R2:W5:Y:S01]  /*0320*/  @P3 LDG.E.64 R4, desc[UR4][R32.64] ;  /* 0x0000000420043981 */ /* 0x000562000c1e1b00 */
[----:B---3--:R-:W-:-:S05]  /*0330*/  @P4 IMAD.WIDE.U32 R20, R39, 0x8, R34 ;  /* 0x0000000827144825 */ /* 0x008fca00078e0022 */
[----:B------:R3:W5:Y:S01]  /*0340*/  @P4 LDG.E.64 R22, desc[UR4][R20.64] ;  /* 0x0000000414164981 */ /* 0x000762000c1e1b00 */
[----:B----4-:R-:W-:-:S05]  /*0350*/  @P4 IMAD.WIDE.U32 R24, R39, 0x8, R36 ;  /* 0x0000000827184825 */ /* 0x010fca00078e0024 */
[----:B------:R3:W5:Y:S01]  /*0360*/  @P4 LDG.E.64 R2, desc[UR4][R24.64] ;  /* 0x0000000418024981 */ /* 0x000762000c1e1b00 */
[----:B------:R-:W-:Y:S02]  /*0370*/  ISETP.GE.AND P0, PT, R113, UR6, PT ;  /* 0x0000000671007c0c */ /* 0x000fe4000bf06270 */
[----:B0-----:R-:W-:Y:S02]  /*0380*/  CS2R R28, SRZ ;  /* 0x00000000001c7805 */ /* 0x001fe4000001ff00 */
[----:B-1----:R-:W-:Y:S02]  /*0390*/  CS2R R30, SRZ ;  /* 0x00000000001e7805 */ /* 0x002fe4000001ff00 */
[----:B--2---:R-:W-:Y:S02]  /*03a0*/  CS2R R32, SRZ ;  /* 0x0000000000207805 */ /* 0x004fe4000001ff00 */
        /* <DEDUP_REMOVED lines=19> */
[----:B---3--:R-:W-:Y:S06]  /*04e0*/  @P0 BRA `(.L_x_7387) ;  /* 0x0000001c00c40947 */ /* 0x008fec0003800000 */
[----:B------:R-:W-:Y:S01]  /*04f0*/  ULDC.64 UR6, c[0x0][0x270] ;  /* 0x00009c0000067ab9 */ /* 0x000fe20000000a00 */
[----:B-----5:R-:W-:Y:S01]  /*0500*/  MOV R0, R8 ;  /* 0x0000000800007202 */ /* 0x020fe20000000f00 */
[----:B------:R-:W-:Y:S01]  /*0510*/  HFMA2.MMA R29, -RZ, RZ, 0, 0 ;  /* 0x00000000ff1d7435 */ /* 0x000fe200000001ff */
[--C-:B------:R-:W-:Y:S02]  /*0520*/  SHF.R.U64 R74, R8, 0x10, R9.reuse ;  /* 0x00000010084a7819 */ /* 0x100fe40000001209 */
[----:B------:R-:W-:Y:S02]  /*0530*/  MOV R6, R9 ;  /* 0x0000000900067202 */ /* 0x000fe40000000f00 */
[----:B------:R-:W-:Y:S02]  /*0540*/  SHF.R.U32.HI R73, RZ, 0x10, R9 ;  /* 0x00000010ff497819 */ /* 0x000fe40000011609 */
[----:B------:R-:W-:Y:S02]  /*0550*/  MOV R7, R14 ;  /* 0x0000000e00077202 */ /* 0x000fe40000000f00 */
[----:B------:R-:W-:-:S02]  /*0560*/  SHF.R.U64 R72, R14, 0x10, R15 ;  /* 0x000000100e487819 */ /* 0x000fc4000000120f */
[----:B------:R-:W-:Y:S01]  /*0570*/  MOV R11, R18 ;  /* 0x00000012000b7202 */ /* 0x000fe20000000f00 */
[----:B------:R-:W-:Y:S01]  /*0580*/  HADD2.F32 R7, -RZ, R7.H0_H0 ;  /* 0x20000007ff077230 */ /* 0x000fe20000004100 */
[----:B------:R-:W-:Y:S02]  /*0590*/  SHF.R.U64 R10, R18, 0x10, R19 ;  /* 0x00000010120a7819 */ /* 0x000fe40000001213 */
[----:B------:R-:W-:Y:S01]  /*05a0*/  MOV R9, R15 ;  /* 0x0000000f00097202 */ /* 0x000fe20000000f00 */
[----:B------:R-:W-:Y:S01]  /*05b0*/  HADD2.F32 R11, -RZ, R11.H0_H0 ;  /* 0x2000000bff0b7230 */ /* 0x000fe20000004100 */
[----:B------:R-:W-:Y:S01]  /*05c0*/  SHF.R.U32.HI R8, RZ, 0x10, R15 ;  /* 0x00000010ff087819 */ /* 0x000fe2000001160f */
[----:B------:R-:W-:Y:S01]  /*05d0*/  HADD2.F32 R10, -RZ, R10.H0_H0 ;  /* 0x2000000aff0a7230 */ /* 0x000fe20000004100 */
[----:B------:R-:W-:Y:S01]  /*05e0*/  MOV R14, R19 ;  /* 0x00000013000e7202 */ /* 0x000fe20000000f00 */
[----:B------:R-:W-:Y:S01]  /*05f0*/  HADD2.F32 R9, -RZ, R9.H0_H0 ;  /* 0x20000009ff097230 */ /* 0x000fe20000004100 */
[----:B------:R-:W-:Y:S01]  /*0600*/  SHF.R.U32.HI R27, RZ, 0x10, R19 ;  /* 0x00000010ff1b7819 */ /* 0x000fe20000011613 */
[----:B------:R-:W-:Y:S01]  /*0610*/  HADD2.F32 R8, -RZ, R8.H0_H0 ;  /* 0x20000008ff087230 */ /* 0x000fe20000004100 */
[----:B------:R-:W-:-:S02]  /*0620*/  MOV R18, R23 ;  /* 0x0000001700127202 */ /* 0x000fc40000000f00 */
[----:B------:R-:W-:Y:S01]  /*0630*/  ISETP.NE.U32.AND P5, PT, RZ, UR6, PT ;  /* 0x00000006ff007c0c */ /* 0x000fe2000bfa5070 */
[----:B------:R-:W-:Y:S01]  /*0640*/  ULDC.U8 UR6, c[0x0][0x2a0] ;  /* 0x0000a80000067ab9 */ /* 0x000fe20000000000 */
[----:B------:R-:W-:Y:S02]  /*0650*/  MOV R15, R22 ;  /* 0x00000016000f7202 */ /* 0x000fe40000000f00 */
[--C-:B------:R-:W-:Y:S02]  /*0660*/  SHF.R.U64 R26, R22, 0x10, R23.reuse ;  /* 0x00000010161a7819 */ /* 0x100fe40000001217 */
[----:B------:R-:W-:Y:S01]  /*0670*/  SHF.R.U32.HI R25, RZ, 0x10, R23 ;  /* 0x00000010ff197819 */ /* 0x000fe20000011617 */
[----:B------:R-:W-:Y:S01]  /*0680*/  HADD2.F32 R15, -RZ, R15.H0_H0 ;  /* 0x2000000fff0f7230 */ /* 0x000fe20000004100 */
[----:B------:R-:W-:Y:S02]  /*0690*/  MOV R19, R12 ;  /* 0x0000000c00137202 */ /* 0x000fe40000000f00 */
[----:B------:R-:W-:Y:S01]  /*06a0*/  SHF.R.U64 R24, R12, 0x10, R13 ;  /* 0x000000100c187819 */ /* 0x000fe2000000120d */
[----:B------:R-:W-:Y:S01]  /*06b0*/  HADD2.F32 R12, -RZ, R27.H0_H0 ;  /* 0x2000001bff0c7230 */ /* 0x000fe20000004100 */
[----:B------:R-:W-:-:S02]  /*06c0*/  MOV R20, R13 ;  /* 0x0000000d00147202 */ /* 0x000fc40000000f00 */
        /* <DEDUP_REMOVED lines=41> */
.L_x_7405:
[----:B0-----:R-:W0:Y:S01]  /*0960*/  LDC.64 R96, c[0x0][0x250] ;  /* 0x00009400ff607b82 */ /* 0x001e220000000a00 */
[----:B------:R-:W-:Y:S02]  /*0970*/  SHF.R.S32.HI R0, RZ, 0x1f, R113 ;  /* 0x0000001fff007819 */ /* 0x000fe40000011471 */
[----:B------:R-:W-:-:S05]  /*0980*/  ISETP.NE.AND P6, PT, R112, RZ, PT ;  /* 0x000000ff7000720c */ /* 0x000fca0003fc5270 */
[----:B------:R-:W1:Y:S08]  /*0990*/  @P5 LDC.64 R92, c[0x0][0x270] ;  /* 0x00009c00ff5c5b82 */ /* 0x000e700000000a00 */
[----:B------:R-:W2:Y:S01]  /*09a0*/  LDC.64 R94, c[0x0][0x258] ;  /* 0x00009600ff5e7b82 */ /* 0x000ea20000000a00 */
[----:B-----5:R-:W-:Y:S01]  /*09b0*/  MOV R145, 0x3f800000 ;  /* 0x3f80000000917802 */ /* 0x020fe20000000f00 */
[----:B0-----:R-:W-:-:S06]  /*09c0*/  IMAD.WIDE R96, R113, 0x4, R96 ;  /* 0x0000000471607825 */ /* 0x001fcc00078e0260 */
[----:B------:R-:W3:Y:S01]  /*09d0*/  LDG.E R96, desc[UR4][R96.64] ;  /* 0x0000000460607981 */ /* 0x000ee2000c1e1900 */
[----:B-1----:R-:W-:-:S04]  /*09e0*/  @P5 LEA R92, P0, R113, R92, 0x2 ;  /* 0x0000005c715c5211 */ /* 0x002fc800078010ff */
[C---:B------:R-:W-:Y:S01]  /*09f0*/  @P5 LEA.HI.X R93, R113.reuse, R93, R0, 0x2, P0 ;  /* 0x0000005d715d5211 */ /* 0x040fe200000f1400 */
[----:B--2---:R-:W-:-:S04]  /*0a00*/  IMAD.WIDE R94, R113, 0x4, R94 ;  /* 0x00000004715e7825 */ /* 0x004fc800078e025e */
[----:B------:R0:W5:Y:S04]  /*0a10*/  @P5 LDG.E R145, desc[UR4][R92.64] ;  /* 0x000000045c915981 */ /* 0x000168000c1e1900 */
        /* <DEDUP_REMOVED lines=9> */
[----:B------:R-:W-:Y:S02]  /*0ab0*/  MOV R152, R143 ;  /* 0x0000008f00987202 */ /* 0x000fe40000000f00 */
[----:B---3--:R-:W-:Y:S01]  /*0ac0*/  FSEL R149, R96, RZ, !P6 ;  /* 0x000000ff60957208 */ /* 0x008fe20007000000 */
[----:B0-----:R-:W-:Y:S06]  /*0ad0*/  @!P1 BRA `(.L_x_7389) ;  /* 0x0000000000a09947 */ /* 0x001fec0003800000 */
        /* <DEDUP_REMOVED lines=9> */
[----:B------:R-:W3:Y:S01]  /*0b70*/  LDG.E.128 R96, desc[UR4][R96.64] ;  /* 0x0000000460607981 */ /* 0x000ee2000c1e1d00 */
[----:B------:R-:W-:-:S03]  /*0b80*/  IADD3 R152, R143, 0x20, RZ ;  /* 0x000000208f987810 */ /* 0x000fc60007ffe0ff */
        /* <DEDUP_REMOVED lines=27> */
[----:B0-----:R-:W-:Y:S01]  /*0d40*/  FADD.FTZ R151, R94, R141 ;  /* 0x0000008d5e977221 */ /* 0x001fe20000010000 */
[----:B------:R-:W-:-:S07]  /*0d50*/  FFMA.FTZ R150, R146, R141, R93 ;  /* 0x0000008d92967223 */ /* 0x000fce000001005d */
.L_x_7389:
[----:B------:R-:W-:Y:S05]  /*0d60*/  BSYNC B1 ;  /* 0x0000000000017941 */ /* 0x000fea0003800000 */
.L_x_7388:
        /* <DEDUP_REMOVED lines=42> */
.L_x_7391:
[----:B------:R-:W-:Y:S05]  /*1010*/  BSYNC B1 ;  /* 0x0000000000017941 */ /* 0x000fea0003800000 */
.L_x_7390:
        /* <DEDUP_REMOVED lines=42> */
.L_x_7393:
[----:B------:R-:W-:Y:S05]  /*12c0*/  BSYNC B1 ;  /* 0x0000000000017941 */ /* 0x000fea0003800000 */
.L_x_7392:
        /* <DEDUP_REMOVED lines=41> */
.L_x_7395:
[----:B------:R-:W-:Y:S05]  /*1560*/  BSYNC B1 ;  /* 0x0000000000017941 */ /* 0x000fea0003800000 */
.L_x_7394:
        /* <DEDUP_REMOVED lines=20> */
.L_x_7423:
[----:B-1----:R-:W-:Y:S01]  /*16b0*/  FADD.FTZ R92, R99, R92 ;  /* 0x0000005c635c7221 */ /* 0x002fe20000010000 */
[----:B------:R-:W-:Y:S01]  /*16c0*/  ISETP.NE.AND P0, PT, R112, RZ, PT ;  /* 0x000000ff7000720c */ /* 0x000fe20003f05270 */
[----:B--2---:R-:W-:Y:S01]  /*16d0*/  FADD.FTZ R93, R98, R93 ;  /* 0x0000005d625d7221 */ /* 0x004fe20000010000 */
[----:B------:R-:W-:Y:S01]  /*16e0*/  BSSY B1, `(.L_x_7397) ;  /* 0x0000035000017945 */ /* 0x000fe20003800000 */
[----:B------:R-:W-:Y:S02]  /*16f0*/  FMUL.FTZ R92, R92, UR12 ;  /* 0x0000000c5c5c7c20 */ /* 0x000fe40008410000 */
[----:B------:R-:W-:-:S03]  /*1700*/  FMUL.FTZ R150, R93, UR12 ;  /* 0x0000000c5d967c20 */ /* 0x000fc60008410000 */
        /* <DEDUP_REMOVED lines=25> */
[-C--:B------:R-:W-:Y:S01]  /*18a0*/  FMUL.FTZ R151, R99, R145.reuse ;  /* 0x0000009163977220 */ /* 0x080fe20000410000 */
[----:B------:R-:W-:-:S02]  /*18b0*/  FMUL.FTZ R156, R98, R145 ;  /* 0x00000091629c7220 */ /* 0x000fc40000410000 */
[----:B------:R-:W-:-:S04]  /*18c0*/  ISETP.NE.AND.EX P0, PT, RZ, UR15, PT, P0 ;  /* 0x0000000fff007c0c */ /* 0x000fc8000bf05300 */
[----:B------:R-:W-:Y:S02]  /*18d0*/  SEL R88, R99, R88, P0 ;  /* 0x0000005863587207 */ /* 0x000fe40000000000 */
[----:B------:R-:W-:Y:S02]  /*18e0*/  SEL R89, R98, R89, P0 ;  /* 0x0000005962597207 */ /* 0x000fe40000000000 */
[C---:B------:R-:W-:Y:S01]  /*18f0*/  SEL R90, R157.reuse, R90, P0 ;  /* 0x0000005a9d5a7207 */ /* 0x040fe20000000000 */
[----:B------:R-:W-:Y:S01]  /*1900*/  FMUL.FTZ R157, R157, R145 ;  /* 0x000000919d9d7220 */ /* 0x000fe20000410000 */
[C---:B------:R-:W-:Y:S01]  /*1910*/  SEL R91, R158.reuse, R91, P0 ;  /* 0x0000005b9e5b7207 */ /* 0x040fe20000000000 */
[----:B------:R-:W-:Y:S01]  /*1920*/  FMUL.FTZ R158, R158, R145 ;  /* 0x000000919e9e7220 */ /* 0x000fe20000410000 */
[----:B------:R-:W-:Y:S01]  /*1930*/  ISETP.NE.U32.AND P0, PT, RZ, UR14, PT ;  /* 0x0000000eff007c0c */ /* 0x000fe2000bf05070 */
[----:B0-----:R-:W-:-:S04]  /*1940*/  IMAD.WIDE.U32 R152, R143, 0x10, R152 ;  /* 0x000000108f987825 */ /* 0x001fc800078e0098 */
[----:B------:R-:W-:Y:S01]  /*1950*/  FMUL.FTZ R98, R20, R157 ;  /* 0x0000009d14627220 */ /* 0x000fe20000410000 */
[----:B------:R-:W-:Y:S01]  /*1960*/  FMUL.FTZ R99, R21, R158 ;  /* 0x0000009e15637220 */ /* 0x000fe20000410000 */
[----:B------:R-:W-:-:S13]  /*1970*/  ISETP.NE.AND.EX P0, PT, RZ, UR15, PT, P0 ;  /* 0x0000000fff007c0c */ /* 0x000fda000bf05300 */
[----:B------:R-:W0:Y:S02]  /*1980*/  @P0 LDC.64 R96, c[0x0][0x308] ;  /* 0x0000c200ff600b82 */ /* 0x000e240000000a00 */
[----:B0-----:R-:W-:-:S04]  /*1990*/  @P0 IMAD.WIDE.U32 R154, R143, 0x10, R96 ;  /* 0x000000108f9a0825 */ /* 0x001fc800078e0060 */
[----:B------:R-:W-:Y:S01]  /*19a0*/  FMUL.FTZ R96, R18, R151 ;  /* 0x0000009712607220 */ /* 0x000fe20000410000 */
[----:B------:R-:W-:Y:S01]  /*19b0*/  FMUL.FTZ R97, R19, R156 ;  /* 0x0000009c13617220 */ /* 0x000fe20000410000 */
[----:B------:R-:W-:Y:S01]  /*19c0*/  IADD3 R143, R143, 0x20, RZ ;  /* 0x000000208f8f7810 */ /* 0x000fe20007ffe0ff */
[----:B------:R1:W-:Y:S04]  /*19d0*/  @P0 STG.E.128 desc[UR4][R154.64], R88 ;  /* 0x000000589a000986 */ /* 0x0003e8000c101d04 */
[----:B------:R1:W-:Y:S01]  /*19e0*/  STG.E.128 desc[UR4][R152.64], R96 ;  /* 0x0000006098007986 */ /* 0x0003e2000c101d04 */
[----:B--2---:R-:W-:Y:S01]  /*19f0*/  FFMA.FTZ R52, R151, R92, R52 ;  /* 0x0000005c97347223 */ /* 0x004fe20000010034 */
[----:B------:R-:W-:Y:S01]  /*1a00*/  FFMA.FTZ R53, R93, R156, R53 ;  /* 0x0000009c5d357223 */ /* 0x000fe20000010035 */
[----:B------:R-:W-:Y:S01]  /*1a10*/  FFMA.FTZ R54, R94, R157, R54 ;  /* 0x0000009d5e367223 */ /* 0x000fe20000010036 */
[----:B-1----:R-:W-:-:S07]  /*1a20*/  FFMA.FTZ R55, R95, R158, R55 ;  /* 0x0000009e5f377223 */ /* 0x002fce0000010037 */
.L_x_7398:
[----:B------:R-:W-:Y:S05]  /*1a30*/  BSYNC B1 ;  /* 0x0000000000017941 */ /* 0x000fea0003800000 */
.L_x_7397:
[----:B------:R-:W-:Y:S04]  /*1a40*/  BSSY B1, `(.L_x_7399) ;  /* 0x0000032000017945 */ /* 0x000fe80003800000 */
[----:B------:R-:W-:Y:S05]  /*1a50*/  @!P2 BRA `(.L_x_7400) ;  /* 0x0000000000c0a947 */ /* 0x000fea0003800000 */
[-CC-:B------:R-:W-:Y:S01]  /*1a60*/  FFMA.FTZ R93, R119, R150.reuse, R149.reuse ;  /* 0x00000096775d7223 */ /* 0x180fe20000010095 */
[-CC-:B------:R-:W-:Y:S01]  /*1a70*/  FFMA.FTZ R94, R118, R150.reuse, R149.reuse ;  /* 0x00000096765e7223 */ /* 0x180fe20000010095 */
[-CC-:B------:R-:W-:Y:S01]  /*1a80*/  FFMA.FTZ R95, R131, R150.reuse, R149.reuse ;  /* 0x00000096835f7223 */ /* 0x180fe20000010095 */
[----:B------:R-:W-:Y:S01]  /*1a90*/  FFMA.FTZ R96, R142, R150, R149 ;  /* 0x000000968e607223 */ /* 0x000fe20000010095 */
[----:B------:R-:W-:Y:S01]  /*1aa0*/  FADD.FTZ R92, R126, -R93 ;  /* 0x8000005d7e5c7221 */ /* 0x000fe20000010000 */
[----:B------:R-:W-:Y:S01]  /*1ab0*/  FADD.FTZ R94, R133, -R94 ;  /* 0x8000005e855e7221 */ /* 0x000fe20000010000 */
[----:B0-----:R-:W-:Y:S01]  /*1ac0*/  FADD.FTZ R98, R144, -R95 ;  /* 0x8000005f90627221 */ /* 0x001fe20000010000 */
[----:B------:R-:W-:Y:S01]  /*1ad0*/  FADD.FTZ R152, R139, -R96 ;  /* 0x800000608b987221 */ /* 0x000fe20000010000 */
[C---:B-----5:R-:W-:Y:S01]  /*1ae0*/  FMUL.FTZ R97, R147.reuse, R92 ;  /* 0x0000005c93617220 */ /* 0x060fe20000410000 */
[C---:B------:R-:W-:Y:S01]  /*1af0*/  FMUL.FTZ R96, R147.reuse, R94 ;  /* 0x0000005e93607220 */ /* 0x040fe20000410000 */
[----:B------:R-:W0:Y:S01]  /*1b00*/  LDC.64 R92, c[0x0][0x220] ;  /* 0x00008800ff5c7b82 */ /* 0x000e220000000a00 */
[----:B------:R-:W-:Y:S01]  /*1b10*/  ISETP.NE.U32.AND P0, PT, RZ, UR8, PT ;  /* 0x00000008ff007c0c */ /* 0x000fe2000bf05070 */
[C---:B------:R-:W-:Y:S01]  /*1b20*/  FMUL.FTZ R99, R147.reuse, R98 ;  /* 0x0000006293637220 */ /* 0x040fe20000410000 */
[----:B------:R-:W-:Y:S01]  /*1b30*/  ISETP.NE.U32.AND P6, PT, RZ, UR14, PT ;  /* 0x0000000eff007c0c */ /* 0x000fe2000bfc5070 */
[----:B------:R-:W-:Y:S01]  /*1b40*/  FMUL.FTZ R98, R147, R152 ;  /* 0x0000009893627220 */ /* 0x000fe20000410000 */
[----:B------:R-:W-:-:S02]  /*1b50*/  ISETP.NE.AND.EX P0, PT, RZ, UR9, PT, P0 ;  /* 0x00000009ff007c0c */ /* 0x000fc4000bf05300 */
[----:B------:R-:W-:-:S11]  /*1b60*/  ISETP.NE.AND.EX P6, PT, RZ, UR15, PT, P6 ;  /* 0x0000000fff007c0c */ /* 0x000fd6000bfc5360 */
[----:B------:R-:W-:Y:S01]  /*1b70*/  @P0 FADD.FTZ R97, R24, R97 ;  /* 0x0000006118610221 */ /* 0x000fe20000010000 */
[----:B------:R-:W-:Y:S01]  /*1b80*/  @P0 FADD.FTZ R96, R25, R96 ;  /* 0x0000006019600221 */ /* 0x000fe20000010000 */
[----:B------:R-:W-:Y:S01]  /*1b90*/  @P0 FADD.FTZ R99, R26, R99 ;  /* 0x000000631a630221 */ /* 0x000fe20000010000 */
[----:B------:R-:W-:Y:S01]  /*1ba0*/  @P0 FADD.FTZ R98, R27, R98 ;  /* 0x000000621b620221 */ /* 0x000fe20000010000 */
[C---:B------:R-:W-:Y:S01]  /*1bb0*/  @P6 LEA R154, P0, R143.reuse, UR14, 0x4 ;  /* 0x0000000e8f9a6c11 */ /* 0x040fe2000f8020ff */
[----:B0-----:R-:W-:-:S03]  /*1bc0*/  IMAD.WIDE.U32 R92, R143, 0x10, R92 ;  /* 0x000000108f5c7825 */ /* 0x001fc600078e005c */
[----:B------:R-:W-:Y:S02]  /*1bd0*/  @P6 LEA.HI.X R155, R143, UR15, RZ, 0x4, P0 ;  /* 0x0000000f8f9b6c11 */ /* 0x000fe400080f24ff */
[----:B------:R-:W-:Y:S01]  /*1be0*/  ISETP.NE.U32.AND P0, PT, RZ, UR14, PT ;  /* 0x0000000eff007c0c */ /* 0x000fe2000bf05070 */
[----:B------:R-:W2:Y:S03]  /*1bf0*/  LDG.E.128 R92, desc[UR4][R92.64] ;  /* 0x000000045c5c7981 */ /* 0x000ea6000c1e1d00 */
[----:B------:R-:W-:Y:S01]  /*1c00*/  ISETP.NE.AND.EX P0, PT, RZ, UR15, PT, P0 ;  /* 0x0000000fff007c0c */ /* 0x000fe2000bf05300 */
[-C--:B------:R-:W-:Y:S01]  /*1c10*/  FMUL.FTZ R151, R97, R145.reuse ;  /* 0x0000009161977220 */ /* 0x080fe20000410000 */
[-C--:B------:R-:W-:Y:S01]  /*1c20*/  FMUL.FTZ R156, R96, R145.reuse ;  /* 0x00000091609c7220 */ /* 0x080fe20000410000 */
[-C--:B------:R-:W-:Y:S01]  /*1c30*/  FMUL.FTZ R157, R99, R145.reuse ;  /* 0x00000091639d7220 */ /* 0x080fe20000410000 */
[----:B------:R-:W-:Y:S01]  /*1c40*/  SEL R88, R97, R88, P0 ;  /* 0x0000005861587207 */ /* 0x000fe20000000000 */
[----:B------:R-:W-:Y:S01]  /*1c50*/  FMUL.FTZ R158, R98, R145 ;  /* 0x00000091629e7220 */ /* 0x000fe20000410000 */
[----:B------:R-:W-:-:S02]  /*1c60*/  SEL R89, R96, R89, P0 ;  /* 0x0000005960597207 */ /* 0x000fc40000000000 */
[----:B------:R-:W-:Y:S02]  /*1c70*/  SEL R90, R99, R90, P0 ;  /* 0x0000005a635a7207 */ /* 0x000fe40000000000 */
[----:B------:R-:W-:Y:S02]  /*1c80*/  SEL R91, R98, R91, P0 ;  /* 0x0000005b625b7207 */ /* 0x000fe40000000000 */
[----:B------:R-:W-:Y:S01]  /*1c90*/  LEA R152, P0, R143, UR16, 0x4 ;  /* 0x000000108f987c11 */ /* 0x000fe2000f8020ff */
[----:B------:R-:W-:Y:S01]  /*1ca0*/  FMUL.FTZ R96, R22, R151 ;  /* 0x0000009716607220 */ /* 0x000fe20000410000 */
[----:B------:R-:W-:Y:S01]  /*1cb0*/  FMUL.FTZ R97, R23, R156 ;  /* 0x0000009c17617220 */ /* 0x000fe20000410000 */
[-C--:B------:R-:W-:Y:S01]  /*1cc0*/  FMUL.FTZ R98, R100, R157.reuse ;  /* 0x0000009d64627220 */ /* 0x080fe20000410000 */
[----:B------:R-:W-:Y:S01]  /*1cd0*/  LEA.HI.X R153, R143, UR17, RZ, 0x4, P0 ;  /* 0x000000118f997c11 */ /* 0x000fe200080f24ff */
[----:B------:R-:W-:Y:S01]  /*1ce0*/  FMUL.FTZ R99, R101, R158 ;  /* 0x0000009e65637220 */ /* 0x000fe20000410000 */
[----:B------:R1:W-:Y:S04]  /*1cf0*/  @P6 STG.E.128 desc[UR4][R154.64], R88 ;  /* 0x000000589a006986 */ /* 0x0003e8000c101d04 */
[----:B------:R1:W-:Y:S01]  /*1d00*/  STG.E.128 desc[UR4][R152.64], R96 ;  /* 0x0000006098007986 */ /* 0x0003e2000c101d04 */
[----:B------:R-:W-:Y:S01]  /*1d10*/  IADD3 R143, R143, 0x20, RZ ;  /* 0x000000208f8f7810 */ /* 0x000fe20007ffe0ff */
[----:B--2---:R-:W-:Y:S01]  /*1d20*/  FFMA.FTZ R56, R151, R92, R56 ;  /* 0x0000005c97387223 */ /* 0x004fe20000010038 */
[----:B------:R-:W-:Y:S01]  /*1d30*/  FFMA.FTZ R57, R93, R156, R57 ;  /* 0x0000009c5d397223 */ /* 0x000fe20000010039 */
[----:B------:R-:W-:Y:S01]  /*1d40*/  FFMA.FTZ R58, R94, R157, R58 ;  /* 0x0000009d5e3a7223 */ /* 0x000fe2000001003a */
[----:B-1----:R-:W-:-:S07]  /*1d50*/  FFMA.FTZ R59, R95, R158, R59 ;  /* 0x0000009e5f3b7223 */ /* 0x002fce000001003b */
.L_x_7400:
[----:B------:R-:W-:Y:S05]  /*1d60*/  BSYNC B1 ;  /* 0x0000000000017941 */ /* 0x000fea0003800000 */
.L_x_7399:
        /* <DEDUP_REMOVED lines=8> */
[----:B------:R-:W-:Y:S01]  /*1df0*/  FADD.FTZ R94, R129, -R94 ;  /* 0x8000005e815e7221 */ /* 0x000fe20000010000 */
[----:B0-----:R-:W-:Y:S01]  /*1e00*/  FADD.FTZ R98, R140, -R95 ;  /* 0x8000005f8c627221 */ /* 0x001fe20000010000 */
[C---:B-----5:R-:W-:Y:S01]  /*1e10*/  FMUL.FTZ R97, R147.reuse, R92 ;  /* 0x0000005c93617220 */ /* 0x060fe20000410000 */
[----:B------:R-:W-:Y:S01]  /*1e20*/  ISETP.NE.U32.AND P0, PT, RZ, UR8, PT ;  /* 0x00000008ff007c0c */ /* 0x000fe2000bf05070 */
[----:B------:R-:W0:Y:S01]  /*1e30*/  LDC.64 R92, c[0x0][0x220] ;  /* 0x00008800ff5c7b82 */ /* 0x000e220000000a00 */
[C---:B------:R-:W-:Y:S01]  /*1e40*/  FMUL.FTZ R96, R147.reuse, R94 ;  /* 0x0000005e93607220 */ /* 0x040fe20000410000 */
[----:B------:R-:W-:Y:S01]  /*1e50*/  ISETP.NE.U32.AND P6, PT, RZ, UR14, PT ;  /* 0x0000000eff007c0c */ /* 0x000fe2000bfc5070 */
[C---:B------:R-:W-:Y:S01]  /*1e60*/  FMUL.FTZ R99, R147.reuse, R98 ;  /* 0x0000006293637220 */ /* 0x040fe20000410000 */
[----:B------:R-:W-:Y:S01]  /*1e70*/  ISETP.NE.AND.EX P0, PT, RZ, UR9, PT, P0 ;  /* 0x00000009ff007c0c */ /* 0x000fe2000bf05300 */
[----:B------:R-:W-:Y:S01]  /*1e80*/  FMUL.FTZ R98, R147, R152 ;  /* 0x0000009893627220 */ /* 0x000fe20000410000 */
        /* <DEDUP_REMOVED lines=32> */
.L_x_7402:
[----:B------:R-:W-:Y:S05]  /*2090*/  BSYNC B1 ;  /* 0x0000000000017941 */ /* 0x000fea0003800000 */
.L_x_7401:
[----:B------:R-:W-:Y:S04]  /*20a0*/  BSSY B1, `(.L_x_7403) ;  /* 0x0000031000017945 */ /* 0x000fe80003800000 */
[----:B------:R-:W-:Y:S05]  /*20b0*/  @!P4 BRA `(.L_x_7404) ;  /* 0x0000000000bcc947 */ /* 0x000fea0003800000 */
[-CC-:B------:R-:W-:Y:S01]  /*20c0*/  FFMA.FTZ R93, R115, R150.reuse, R149.reuse ;  /* 0x00000096735d7223 */ /* 0x180fe20000010095 */
[-CC-:B------:R-:W-:Y:S01]  /*20d0*/  FFMA.FTZ R94, R114, R150.reuse, R149.reuse ;  /* 0x00000096725e7223 */ /* 0x180fe20000010095 */
[----:B------:R-:W-:Y:S01]  /*20e0*/  FFMA.FTZ R95, R123, R150, R149 ;  /* 0x000000967b5f7223 */ /* 0x000fe20000010095 */
[----:B------:R-:W-:Y:S01]  /*20f0*/  ISETP.NE.U32.AND P0, PT, RZ, UR8, PT ;  /* 0x00000008ff007c0c */ /* 0x000fe2000bf05070 */
[----:B------:R-:W-:Y:S01]  /*2100*/  FADD.FTZ R92, R122, -R93 ;  /* 0x8000005d7a5c7221 */ /* 0x000fe20000010000 */
[----:B------:R-:W-:Y:S01]  /*2110*/  FADD.FTZ R94, R125, -R94 ;  /* 0x8000005e7d5e7221 */ /* 0x000fe20000010000 */
[----:B0-----:R-:W-:Y:S01]  /*2120*/  FADD.FTZ R98, R134, -R95 ;  /* 0x8000005f86627221 */ /* 0x001fe20000010000 */
[----:B------:R-:W-:Y:S01]  /*2130*/  ISETP.NE.U32.AND P6, PT, RZ, UR14, PT ;  /* 0x0000000eff007c0c */ /* 0x000fe2000bfc5070 */
[C---:B-----5:R-:W-:Y:S01]  /*2140*/  FMUL.FTZ R97, R147.reuse, R92 ;  /* 0x0000005c93617220 */ /* 0x060fe20000410000 */
[C---:B------:R-:W-:Y:S01]  /*2150*/  FMUL.FTZ R96, R147.reuse, R94 ;  /* 0x0000005e93607220 */ /* 0x040fe20000410000 */
[----:B------:R-:W0:Y:S01]  /*2160*/  LDC.64 R92, c[0x0][0x220] ;  /* 0x00008800ff5c7b82 */ /* 0x000e220000000a00 */
[----:B------:R-:W-:Y:S01]  /*2170*/  ISETP.NE.AND.EX P0, PT, RZ, UR9, PT, P0 ;  /* 0x00000009ff007c0c */ /* 0x000fe2000bf05300 */
[----:B------:R-:W-:Y:S01]  /*2180*/  FFMA.FTZ R149, R132, R150, R149 ;  /* 0x0000009684957223 */ /* 0x000fe20000010095 */
[----:B------:R-:W-:Y:S01]  /*2190*/  ISETP.NE.AND.EX P6, PT, RZ, UR15, PT, P6 ;  /* 0x0000000fff007c0c */ /* 0x000fe2000bfc5360 */
[----:B------:R-:W-:-:S02]  /*21a0*/  FMUL.FTZ R99, R147, R98 ;  /* 0x0000006293637220 */ /* 0x000fc40000410000 */
[----:B------:R-:W-:-:S04]  /*21b0*/  FADD.FTZ R150, R130, -R149 ;  /* 0x8000009582967221 */ /* 0x000fc80000010000 */
[----:B------:R-:W-:-:S04]  /*21c0*/  FMUL.FTZ R98, R147, R150 ;  /* 0x0000009693627220 */ /* 0x000fc80000410000 */
[----:B------:R-:W-:Y:S01]  /*21d0*/  @P0 FADD.FTZ R97, R84, R97 ;  /* 0x0000006154610221 */ /* 0x000fe20000010000 */
[----:B------:R-:W-:Y:S01]  /*21e0*/  @P0 FADD.FTZ R96, R85, R96 ;  /* 0x0000006055600221 */ /* 0x000fe20000010000 */
[----:B------:R-:W-:Y:S01]  /*21f0*/  @P0 FADD.FTZ R99, R86, R99 ;  /* 0x0000006356630221 */ /* 0x000fe20000010000 */
[----:B------:R-:W-:Y:S01]  /*2200*/  @P0 FADD.FTZ R98, R87, R98 ;  /* 0x0000006257620221 */ /* 0x000fe20000010000 */
[----:B------:R-:W-:-:S04]  /*2210*/  @P6 LEA R152, P0, R143, UR14, 0x4 ;  /* 0x0000000e8f986c11 */ /* 0x000fc8000f8020ff */
[C---:B------:R-:W-:Y:S01]  /*2220*/  @P6 LEA.HI.X R153, R143.reuse, UR15, RZ, 0x4, P0 ;  /* 0x0000000f8f996c11 */ /* 0x040fe200080f24ff */
[----:B0-----:R-:W-:Y:S01]  /*2230*/  IMAD.WIDE.U32 R92, R143, 0x10, R92 ;  /* 0x000000108f5c7825 */ /* 0x001fe200078e005c */
[----:B------:R-:W-:-:S04]  /*2240*/  ISETP.NE.U32.AND P0, PT, RZ, UR14, PT ;  /* 0x0000000eff007c0c */ /* 0x000fc8000bf05070 */
[----:B------:R-:W-:Y:S01]  /*2250*/  ISETP.NE.AND.EX P0, PT, RZ, UR15, PT, P0 ;  /* 0x0000000fff007c0c */ /* 0x000fe2000bf05300 */
[----:B------:R-:W2:Y:S01]  /*2260*/  LDG.E.128 R92, desc[UR4][R92.64] ;  /* 0x000000045c5c7981 */ /* 0x000ea2000c1e1d00 */
[CC--:B------:R-:W-:Y:S01]  /*2270*/  FMUL.FTZ R147, R97.reuse, R145.reuse ;  /* 0x0000009161937220 */ /* 0x0c0fe20000410000 */
[CC--:B------:R-:W-:Y:S01]  /*2280*/  FMUL.FTZ R154, R96.reuse, R145.reuse ;  /* 0x00000091609a7220 */ /* 0x0c0fe20000410000 */
[----:B------:R-:W-:Y:S01]  /*2290*/  SEL R88, R97, R88, P0 ;  /* 0x0000005861587207 */ /* 0x000fe20000000000 */
[C---:B------:R-:W-:Y:S01]  /*22a0*/  FMUL.FTZ R149, R99.reuse, R145 ;  /* 0x0000009163957220 */ /* 0x040fe20000410000 */
[----:B------:R-:W-:Y:S01]  /*22b0*/  SEL R89, R96, R89, P0 ;  /* 0x0000005960597207 */ /* 0x000fe20000000000 */
[C---:B------:R-:W-:Y:S01]  /*22c0*/  FMUL.FTZ R156, R98.reuse, R145 ;  /* 0x00000091629c7220 */ /* 0x040fe20000410000 */
[----:B------:R-:W-:Y:S02]  /*22d0*/  SEL R90, R99, R90, P0 ;  /* 0x0000005a635a7207 */ /* 0x000fe40000000000 */
[----:B------:R-:W-:-:S02]  /*22e0*/  SEL R91, R98, R91, P0 ;  /* 0x0000005b625b7207 */ /* 0x000fc40000000000 */
        /* <DEDUP_REMOVED lines=8> */
[----:B--2---:R-:W-:Y:S01]  /*2370*/  FFMA.FTZ R64, R147, R92, R64 ;  /* 0x0000005c93407223 */ /* 0x004fe20000010040 */
[----:B------:R-:W-:Y:S01]  /*2380*/  FFMA.FTZ R65, R93, R154, R65 ;  /* 0x0000009a5d417223 */ /* 0x000fe20000010041 */
[----:B------:R-:W-:Y:S01]  /*2390*/  FFMA.FTZ R66, R94, R149, R66 ;  /* 0x000000955e427223 */ /* 0x000fe20000010042 */
[----:B-1----:R-:W-:-:S07]  /*23a0*/  FFMA.FTZ R67, R95, R156, R67 ;  /* 0x0000009c5f437223 */ /* 0x002fce0000010043 */
.L_x_7404:
[----:B------:R-:W-:Y:S05]  /*23b0*/  BSYNC B1 ;  /* 0x0000000000017941 */ /* 0x000fea0003800000 */
.L_x_7403:
[----:B------:R-:W1:Y:S02]  /*23c0*/  LDC.64 R92, c[0x0][0x210] ;  /* 0x00008400ff5c7b82 */ /* 0x000e640000000a00 */
[----:B-1----:R-:W-:-:S04]  /*23d0*/  LEA R113, R92, R113, 0x2 ;  /* 0x000000715c717211 */ /* 0x002fc800078e10ff */
[----:B------:R-:W-:-:S13]  /*23e0*/  ISETP.GE.AND P0, PT, R113, R93, PT ;  /* 0x0000005d7100720c */ /* 0x000fda0003f06270 */
[----:B------:R-:W-:Y:S05]  /*23f0*/  @!P0 BRA `(.L_x_7405) ;  /* 0xffffffe400588947 */ /* 0x000fea000383ffff */
.L_x_7387:
[----:B------:R-:W-:Y:S05]  /*2400*/  BSYNC B0 ;  /* 0x0000000000007941 */ /* 0x000fea0003800000 */
.L_x_7386:
[----:B-----5:R-:W1:Y:S01]  /*2410*/  S2R R3, SR_CgaCtaId ;  /* 0x0000000000037919 */ /* 0x020e620000008800 */
        /* <DEDUP_REMOVED lines=52> */
[----:B------:R-:W-:Y:S02]  /*2760*/  IADD3.X R0, RZ, RZ, RZ, P4, !PT ;  /* 0x000000ffff007210 */ /* 0x000fe400027fe4ff */
[----:B------:R-:W-:Y:S01]  /*2770*/  STS.128 [R110], R28 ;  /* 0x0000001c6e007388 */ /* 0x000fe20000000c00 */
[----:B0-----:R-:W-:-:S03]  /*2780*/  FADD.FTZ R5, R5, R8 ;  /* 0x0000000805057221 */ /* 0x001fc60000010000 */
        /* <DEDUP_REMOVED lines=36> */
[C---:B------:R-:W-:Y:S02]  /*29d0*/  SHF.L.U64.HI R27, R111.reuse, 0x2, R0 ;  /* 0x000000026f1b7819 */ /* 0x040fe40000010200 */
[----:B------:R-:W-:Y:S01]  /*29e0*/  SHF.L.U32 R0, R111, 0x2, RZ ;  /* 0x000000026f007819 */ /* 0x000fe200000006ff */
[----:B------:R-:W-:-:S03]  /*29f0*/  FADD.FTZ R16, R16, R29 ;  /* 0x0000001d10107221 */ /* 0x000fc60000010000 */
[----:B------:R-:W-:Y:S01]  /*2a00*/  IADD3 R8, P5, R0, UR18, RZ ;  /* 0x0000001200087c10 */ /* 0x000fe2000ffbe0ff */
        /* <DEDUP_REMOVED lines=58> */
.L_x_7407:
[----:B------:R-:W-:Y:S05]  /*2db0*/  BSYNC B0 ;  /* 0x0000000000007941 */ /* 0x000fea0003800000 */
.L_x_7406:
        /* <DEDUP_REMOVED lines=16> */
.L_x_7409:
[----:B------:R-:W-:Y:S05]  /*2ec0*/  BSYNC B0 ;  /* 0x0000000000007941 */ /* 0x000fea0003800000 */
.L_x_7408:
        /* <DEDUP_REMOVED lines=16> */
.L_x_7411:
[----:B------:R-:W-:Y:S05]  /*2fd0*/  BSYNC B0 ;  /* 0x0000000000007941 */ /* 0x000fea0003800000 */
.L_x_7410:
        /* <DEDUP_REMOVED lines=10> */
.L_x_7396:
        /* <DEDUP_REMOVED lines=8> */
.L_x_7413:
[----:B------:R-:W-:Y:S05]  /*3100*/  BSYNC B1 ;  /* 0x0000000000017941 */ /* 0x000fea0003800000 */
.L_x_7412:
        /* <DEDUP_REMOVED lines=8> */
.L_x_7414:
[----:B------:R-:W-:Y:S01]  /*3190*/  FADD.FTZ R92, R92, R151 ;  /* 0x000000975c5c7221 */ /* 0x000fe20000010000 */
[----:B------:R-:W-:-:S04]  /*31a0*/  HFMA2.MMA R153, -RZ, RZ, 0, 1.1920928955078125e-07 ;  /* 0x00000002ff997435 */ /* 0x000fc800000001ff */
[----:B------:R-:W-:Y:S02]  /*31b0*/  MOV R154, R92 ;  /* 0x0000005c009a7202 */ /* 0x000fe40000000f00 */
[----:B------:R-:W-:-:S07]  /*31c0*/  MOV R93, R152 ;  /* 0x00000098005d7202 */ /* 0x000fce0000000f00 */
[----:B------:R-:W-:Y:S05]  /*31d0*/  WARPSYNC.COLLECTIVE R149, `(.L_x_7415) ;  /* 0x0000000095087348 */ /* 0x000fea0003c00000 */
[----:B------:R0:W1:Y:S02]  /*31e0*/  SHFL.BFLY P0, R152, R154, R153, R156 ;  /* 0x0c0000999a987389 */ /* 0x000064000000009c */
[----:B01----:R-:W-:Y:S01]  /*31f0*/  ENDCOLLECTIVE ;  /* 0x000000000000791b */ /* 0x003fe20003800000 */
.L_x_7415:
[----:B------:R-:W-:-:S05]  /*3200*/  FADD.FTZ R93, R93, R150 ;  /* 0x000000965d5d7221 */ /* 0x000fca0000010000 */
[----:B------:R-:W-:Y:S02]  /*3210*/  MOV R154, R93 ;  /* 0x0000005d009a7202 */ /* 0x000fe40000000f00 */
[----:B------:R-:W-:-:S07]  /*3220*/  MOV R95, R152 ;  /* 0x00000098005f7202 */ /* 0x000fce0000000f00 */
[----:B------:R-:W-:Y:S05]  /*3230*/  WARPSYNC.COLLECTIVE R149, `(.L_x_7416) ;  /* 0x0000000095087348 */ /* 0x000fea0003c00000 */
[----:B------:R0:W1:Y:S02]  /*3240*/  SHFL.BFLY P0, R152, R154, R153, R156 ;  /* 0x0c0000999a987389 */ /* 0x000064000000009c */
[----:B01----:R-:W-:Y:S01]  /*3250*/  ENDCOLLECTIVE ;  /* 0x000000000000791b */ /* 0x003fe20003800000 */
.L_x_7416:
[----:B------:R-:W-:Y:S01]  /*3260*/  FADD.FTZ R95, R92, R95 ;  /* 0x0000005f5c5f7221 */ /* 0x000fe20000010000 */
[----:B------:R-:W-:-:S04]  /*3270*/  HFMA2.MMA R153, -RZ, RZ, 0, 2.384185791015625e-07 ;  /* 0x00000004ff997435 */ /* 0x000fc800000001ff */
[----:B------:R-:W-:Y:S02]  /*3280*/  MOV R154, R95 ;  /* 0x0000005f009a7202 */ /* 0x000fe40000000f00 */
[----:B------:R-:W-:-:S07]  /*3290*/  MOV R94, R152 ;  /* 0x00000098005e7202 */ /* 0x000fce0000000f00 */
[----:B------:R-:W-:Y:S05]  /*32a0*/  WARPSYNC.COLLECTIVE R149, `(.L_x_7417) ;  /* 0x0000000095087348 */ /* 0x000fea0003c00000 */
[----:B------:R0:W1:Y:S02]  /*32b0*/  SHFL.BFLY P0, R152, R154, R153, R156 ;  /* 0x0c0000999a987389 */ /* 0x000064000000009c */
[----:B01----:R-:W-:Y:S01]  /*32c0*/  ENDCOLLECTIVE ;  /* 0x000000000000791b */ /* 0x003fe20003800000 */
.L_x_7417:
[----:B------:R-:W-:-:S05]  /*32d0*/  FADD.FTZ R94, R93, R94 ;  /* 0x0000005e5d5e7221 */ /* 0x000fca0000010000 */
[----:B------:R-:W-:Y:S02]  /*32e0*/  MOV R154, R94 ;  /* 0x0000005e009a7202 */ /* 0x000fe40000000f00 */
[----:B------:R-:W-:-:S07]  /*32f0*/  MOV R96, R152 ;  /* 0x0000009800607202 */ /* 0x000fce0000000f00 */
[----:B------:R-:W-:Y:S05]  /*3300*/  WARPSYNC.COLLECTIVE R149, `(.L_x_7418) ;  /* 0x0000000095087348 */ /* 0x000fea0003c00000 */
[----:B------:R0:W1:Y:S02]  /*3310*/  SHFL.BFLY P0, R152, R154, R153, R156 ;  /* 0x0c0000999a987389 */ /* 0x000064000000009c */
[----:B01----:R-:W-:Y:S01]  /*3320*/  ENDCOLLECTIVE ;  /* 0x000000000000791b */ /* 0x003fe20003800000 */
.L_x_7418:
[----:B------:R-:W-:Y:S01]  /*3330*/  FADD.FTZ R96, R95, R96 ;  /* 0x000000605f607221 */ /* 0x000fe20000010000 */
[----:B------:R-:W-:-:S04]  /*3340*/  HFMA2.MMA R153, -RZ, RZ, 0, 4.76837158203125e-07 ;  /* 0x00000008ff997435 */ /* 0x000fc800000001ff */
[----:B------:R-:W-:Y:S02]  /*3350*/  MOV R154, R96 ;  /* 0x00000060009a7202 */ /* 0x000fe40000000f00 */
[----:B------:R-:W-:-:S07]  /*3360*/  MOV R97, R152 ;  /* 0x0000009800617202 */ /* 0x000fce0000000f00 */
[----:B------:R-:W-:Y:S05]  /*3370*/  WARPSYNC.COLLECTIVE R149, `(.L_x_7419) ;  /* 0x0000000095087348 */ /* 0x000fea0003c00000 */
[----:B------:R0:W1:Y:S02]  /*3380*/  SHFL.BFLY P0, R152, R154, R153, R156 ;  /* 0x0c0000999a987389 */ /* 0x000064000000009c */
[----:B01----:R-:W-:Y:S01]  /*3390*/  ENDCOLLECTIVE ;  /* 0x000000000000791b */ /* 0x003fe20003800000 */
.L_x_7419:
[----:B------:R-:W-:-:S05]  /*33a0*/  FADD.FTZ R97, R94, R97 ;  /* 0x000000615e617221 */ /* 0x000fca0000010000 */
[----:B------:R-:W-:Y:S02]  /*33b0*/  MOV R154, R97 ;  /* 0x00000061009a7202 */ /* 0x000fe40000000f00 */
[----:B------:R-:W-:-:S07]  /*33c0*/  MOV R99, R152 ;  /* 0x0000009800637202 */ /* 0x000fce0000000f00 */
[----:B------:R-:W-:Y:S05]  /*33d0*/  WARPSYNC.COLLECTIVE R149, `(.L_x_7420) ;  /* 0x0000000095087348 */ /* 0x000fea0003c00000 */
[----:B------:R0:W1:Y:S02]  /*33e0*/  SHFL.BFLY P0, R152, R154, R153, R156 ;  /* 0x0c0000999a987389 */ /* 0x000064000000009c */
[----:B01----:R-:W-:Y:S01]  /*33f0*/  ENDCOLLECTIVE ;  /* 0x000000000000791b */ /* 0x003fe20003800000 */
.L_x_7420:
[----:B------:R-:W-:Y:S01]  /*3400*/  FADD.FTZ R99, R96, R99 ;  /* 0x0000006360637221 */ /* 0x000fe20000010000 */
[----:B------:R-:W-:-:S04]  /*3410*/  HFMA2.MMA R153, -RZ, RZ, 0, 9.5367431640625e-07 ;  /* 0x00000010ff997435 */ /* 0x000fc800000001ff */
[----:B------:R-:W-:Y:S02]  /*3420*/  MOV R154, R99 ;  /* 0x00000063009a7202 */ /* 0x000fe40000000f00 */
[----:B------:R-:W-:-:S07]  /*3430*/  MOV R98, R152 ;  /* 0x0000009800627202 */ /* 0x000fce0000000f00 */
[----:B------:R-:W-:Y:S05]  /*3440*/  WARPSYNC.COLLECTIVE R149, `(.L_x_7421) ;  /* 0x0000000095087348 */ /* 0x000fea0003c00000 */
[----:B------:R0:W1:Y:S02]  /*3450*/  SHFL.BFLY P0, R152, R154, R153, R156 ;  /* 0x0c0000999a987389 */ /* 0x000064000000009c */
[----:B01----:R-:W-:Y:S01]  /*3460*/  ENDCOLLECTIVE ;  /* 0x000000000000791b */ /* 0x003fe20003800000 */
.L_x_7421:
[----:B------:R-:W-:-:S05]  /*3470*/  FADD.FTZ R98, R97, R98 ;  /* 0x0000006261627221 */ /* 0x000fca0000010000 */
[----:B------:R-:W-:Y:S02]  /*3480*/  MOV R154, R98 ;  /* 0x00000062009a7202 */ /* 0x000fe40000000f00 */
[----:B------:R-:W-:-:S07]  /*3490*/  MOV R92, R152 ;  /* 0x00000098005c7202 */ /* 0x000fce0000000f00 */
[----:B------:R-:W-:Y:S05]  /*34a0*/  WARPSYNC.COLLECTIVE R149, `(.L_x_7422) ;  /* 0x0000000095087348 */ /* 0x000fea0003c00000 */
[----:B------:R0:W1:Y:S02]  /*34b0*/  SHFL.BFLY P0, R152, R154, R153, R156 ;  /* 0x0c0000999a987389 */ /* 0x000064000000009c */
[----:B01----:R-:W-:Y:S01]  /*34c0*/  ENDCOLLECTIVE ;  /* 0x000000000000791b */ /* 0x003fe20003800000 */
.L_x_7422:
[----:B------:R-:W-:Y:S01]  /*34d0*/  MOV R93, R152 ;  /* 0x00000098005d7202 */ /* 0x000fe20000000f00 */
[----:B------:R-:W-:Y:S06]  /*34e0*/  BRA `(.L_x_7423) ;  /* 0xffffffe000707947 */ /* 0x000fec000383ffff */
.L_x_7424:
        /* <DEDUP_REMOVED lines=9> */
.L_x_9236:


//--------------------- .text._ZN10layer_norm13ln_bwd_kernelINS_13Kernel_traitsI6__halfffffjLj512ELj1ELj4ELj1ELj16ENS_18Kernel_traits_baseILj512ES2_ffffjLj128EEEEELb0ELb1ELb0ELb1EEEvNS_9BwdParamsE --------------------------
	.section	.text._ZN10layer_norm13ln_bwd_kernelINS_13Kernel_traitsI6__halfffffjLj512ELj1ELj4ELj1ELj16ENS_18Kernel_traits_baseILj512ES2_ffffjLj128EEEEELb0ELb1ELb0ELb1EEEvNS_9BwdParamsE,"ax",@progbits
	.align	128
        .global         _ZN10layer_norm13ln_bwd_kernelINS_13Kernel_traitsI6__halfffffjLj512ELj1ELj4ELj1ELj16ENS_18Kernel_traits_baseILj512ES2_ffffjLj128EEEEELb0ELb1ELb0ELb1EEEvNS_9BwdParamsE
        .type           _ZN10layer_norm13ln_bwd_kernelINS_13Kernel_traitsI6__halfffffjLj512ELj1ELj4ELj1ELj16ENS_18Kernel_traits_baseILj512ES2_ffffjLj128EEEEELb0ELb1ELb0ELb1EEEvNS_9BwdParamsE,@function
        .size           _ZN10layer_norm13ln_bwd_kernelINS_13Kernel_traitsI6__halfffffjLj512ELj1ELj4ELj1ELj16ENS_18Kernel_traits_baseILj512ES2_ffffjLj128EEEEELb0ELb1ELb0ELb1EEEvNS_9BwdParamsE,(.L_x_9237 - _ZN10layer_norm13ln_bwd_kernelINS_13Kernel_traitsI6__halfffffjLj512ELj1ELj4ELj1ELj16ENS_18Kernel_traits_baseILj512ES2_ffffjLj128EEEEELb0ELb1ELb0ELb1EEEvNS_9BwdParamsE)
        .other          _ZN10layer_norm13ln_bwd_kernelINS_13Kernel_traitsI6__halfffffjLj512ELj1ELj4ELj1ELj16ENS_18Kernel_traits_baseILj512ES2_ffffjLj128EEEEELb0ELb1ELb0ELb1EEEvNS_9BwdParamsE,@"STO_CUDA_ENTRY STV_DEFAULT"
_ZN10layer_norm13ln_bwd_kernelINS_13Kernel_traitsI6__halfffffjLj512ELj1ELj4ELj1ELj16ENS_18Kernel_traits_baseILj512ES2_ffffjLj128EEEEELb0ELb1ELb0ELb1EEEvNS_9BwdParamsE:
.text._ZN10layer_norm13ln_bwd_kernelINS_13Kernel_traitsI6__halfffffjLj512ELj1ELj4ELj1ELj16ENS_18Kernel_traits_baseILj512ES2_ffffjLj128EEEEELb0ELb1ELb0ELb1EEEvNS_9BwdParamsE:
        /* <DEDUP_REMOVED lines=41> */
.L_x_7426:
[----:B------:R-:W-:Y:S01]  /*0290*/  SHF.L.U32 R2, R0, 0x3, RZ ;  /* 0x0000000300027819 */ /* 0x000fe200000006ff */
[----:B------:R-:W-:-:S03]  /*02a0*/  ULDC.64 UR6, c[0x0][0x260] ;  /* 0x0000980000067ab9 */ /* 0x000fc60000000a00 */
[----:B------:R-:W-:-:S04]  /*02b0*/  LOP3.LUT R4, R2, 0xf8, RZ, 0xc0, !PT ;  /* 0x000000f802047812 */ /* 0x000fc800078ec0ff */
[----:B------:R-:W-:-:S04]  /*02c0*/  IADD3 R2, P0, R4, UR6, RZ ;  /* 0x0000000604027c10 */ /* 0x000fc8000ff1e0ff */
[----:B------:R-:W-:Y:S01]  /*02d0*/  IADD3.X R3, RZ, UR7, RZ, P0, !PT ;  /* 0x00000007ff037c10 */ /* 0x000fe200087fe4ff */
[----:B------:R-:W-:Y:S02]  /*02e0*/  ULDC.64 UR6, c[0x0][0x278] ;  /* 0x00009e0000067ab9 */ /* 0x000fe40000000a00 */
[----:B------:R-:W-:Y:S02]  /*02f0*/  IADD3 R4, P0, R4, UR6, RZ ;  /* 0x0000000604047c10 */ /* 0x000fe4000ff1e0ff */
[----:B------:R-:W2:Y:S02]  /*0300*/  LDG.E.64 R132, desc[UR4][R2.64] ;  /* 0x0000000402847981 */ /* 0x000ea4000c1e1b00 */
[----:B------:R-:W-:Y:S01]  /*0310*/  IADD3.X R5, RZ, UR7, RZ, P0, !PT ;  /* 0x00000007ff057c10 */ /* 0x000fe200087fe4ff */
[----:B------:R-:W-:Y:S01]  /*0320*/  ULDC.64 UR6, c[0x0][0x270] ;  /* 0x00009c0000067ab9 */ /* 0x000fe20000000a00 */
[----:B------:R-:W3:Y:S04]  /*0330*/  LDG.E.64 R128, desc[UR4][R2.64+0x100] ;  /* 0x0001000402807981 */ /* 0x000ee8000c1e1b00 */
[----:B------:R-:W4:Y:S04]  /*0340*/  LDG.E.64 R124, desc[UR4][R2.64+0x200] ;  /* 0x00020004027c7981 */ /* 0x000f28000c1e1b00 */
[----:B------:R0:W5:Y:S04]  /*0350*/  LDG.E.64 R120, desc[UR4][R2.64+0x300] ;  /* 0x0003000402787981 */ /* 0x000168000c1e1b00 */
[----:B------:R-:W5:Y:S04]  /*0360*/  LDG.E.64 R6, desc[UR4][R4.64] ;  /* 0x0000000404067981 */ /* 0x000f68000c1e1b00 */
[----:B------:R-:W5:Y:S04]  /*0370*/  LDG.E.64 R8, desc[UR4][R4.64+0x100] ;  /* 0x0001000404087981 */ /* 0x000f68000c1e1b00 */
[----:B------:R-:W5:Y:S04]  /*0380*/  LDG.E.64 R10, desc[UR4][R4.64+0x200] ;  /* 0x00020004040a7981 */ /* 0x000f68000c1e1b00 */
[----:B------:R1:W5:Y:S01]  /*0390*/  LDG.E.64 R12, desc[UR4][R4.64+0x300] ;  /* 0x00030004040c7981 */ /* 0x000362000c1e1b00 */
[----:B------:R-:W-:Y:S01]  /*03a0*/  ISETP.NE.U32.AND P0, PT, RZ, UR6, PT ;  /* 0x00000006ff007c0c */ /* 0x000fe2000bf05070 */
[----:B------:R-:W-:Y:S01]  /*03b0*/  ULDC.U8 UR6, c[0x0][0x2a0] ;  /* 0x0000a80000067ab9 */ /* 0x000fe20000000000 */
        /* <DEDUP_REMOVED lines=39> */
[--C-:B------:R-:W-:Y:S01]  /*0630*/  SHF.R.U64 R118, R6, 0x10, R7.reuse ;  /* 0x0000001006767819 */ /* 0x100fe20000001207 */
        /* <DEDUP_REMOVED lines=15> */
[----:B------:R-:W-:-:S02]  /*0730*/  CS2R R6, SRZ ;  /* 0x0000000000067805 */ /* 0x000fc4000001ff00 */
[----:B------:R-:W-:Y:S02]  /*0740*/  CS2R R8, SRZ ;  /* 0x0000000000087805 */ /* 0x000fe4000001ff00 */
[----:B------:R-:W-:Y:S02]  /*0750*/  CS2R R10, SRZ ;  /* 0x00000000000a7805 */ /* 0x000fe4000001ff00 */
[----:B------:R-:W-:Y:S01]  /*0760*/  CS2R R12, SRZ ;  /* 0x00000000000c7805 */ /* 0x000fe2000001ff00 */
[----:B------:R-:W-:Y:S02]  /*0770*/  HADD2.F32 R134, -RZ, R134.H0_H0 ;  /* 0x20000086ff867230 */ /* 0x000fe40000004100 */
        /* <DEDUP_REMOVED lines=14> */
[----:B------:R-:W-:-:S07]  /*0860*/  HADD2.F32 R117, -RZ, R117.H0_H0 ;  /* 0x20000075ff757230 */ /* 0x000fce0000004100 */
.L_x_7430:
[----:B------:R-:W0:Y:S01]  /*0870*/  LDC.64 R58, c[0x0][0x250] ;  /* 0x00009400ff3a7b82 */ /* 0x000e220000000a00 */
        /* <DEDUP_REMOVED lines=11> */
[C---:B-1----:R-:W-:Y:S01]  /*0930*/  IMAD.WIDE.U32 R48, R146.reuse, 0x10, R48 ;  /* 0x0000001092307825 */ /* 0x042fe200078e0030 */
[----:B------:R-:W-:Y:S01]  /*0940*/  SHF.L.U32 R144, R149, 0x4, RZ ;  /* 0x0000000495907819 */ /* 0x000fe200000006ff */
[----:B------:R-:W0:Y:S01]  /*0950*/  @P0 LDC.64 R76, c[0x0][0x270] ;  /* 0x00009c00ff4c0b82 */ /* 0x000e220000000a00 */
[----:B------:R-:W-:Y:S02]  /*0960*/  IADD3 R151, R146, 0x40, RZ ;  /* 0x0000004092977810 */ /* 0x000fe40007ffe0ff */
[----:B------:R-:W-:Y:S01]  /*0970*/  SHF.R.U32.HI R143, RZ, 0x1c, R149 ;  /* 0x0000001cff8f7819 */ /* 0x000fe20000011695 */
[----:B------:R-:W4:Y:S01]  /*0980*/  LDG.E.128 R48, desc[UR4][R48.64] ;  /* 0x0000000430307981 */ /* 0x000f22000c1e1d00 */
[----:B------:R-:W-:Y:S01]  /*0990*/  IADD3 R56, P1, R144, UR10, RZ ;  /* 0x0000000a90387c10 */ /* 0x000fe2000ff3e0ff */
[----:B--2---:R-:W-:Y:S01]  /*09a0*/  IMAD.WIDE R64, R136, 0x4, R64 ;  /* 0x0000000488407825 */ /* 0x004fe200078e0240 */
[----:B------:R-:W-:Y:S01]  /*09b0*/  SHF.L.U32 R142, R151, 0x4, RZ ;  /* 0x00000004978e7819 */ /* 0x000fe200000006ff */
[----:B------:R-:W1:Y:S01]  /*09c0*/  LDC.64 R108, c[0x0][0x2c8] ;  /* 0x0000b200ff6c7b82 */ /* 0x000e620000000a00 */
[----:B------:R-:W-:-:S02]  /*09d0*/  IADD3.X R57, R143, UR11, RZ, P1, !PT ;  /* 0x0000000b8f397c10 */ /* 0x000fc40008ffe4ff */
[----:B------:R2:W4:Y:S01]  /*09e0*/  LDG.E R139, desc[UR4][R64.64] ;  /* 0x00000004408b7981 */ /* 0x000522000c1e1900 */
[----:B---3--:R-:W-:Y:S01]  /*09f0*/  IMAD.WIDE.U32 R52, R146, 0x10, R78 ;  /* 0x0000001092347825 */ /* 0x008fe200078e004e */
[----:B------:R-:W-:Y:S02]  /*0a00*/  SHF.R.U32.HI R141, RZ, 0x1c, R151 ;  /* 0x0000001cff8d7819 */ /* 0x000fe40000011697 */
[----:B------:R-:W3:Y:S04]  /*0a10*/  LDG.E.128 R56, desc[UR4][R56.64] ;  /* 0x0000000438387981 */ /* 0x000ee8000c1e1d00 */
[----:B------:R-:W3:Y:S01]  /*0a20*/  LDG.E.128 R52, desc[UR4][R52.64] ;  /* 0x0000000434347981 */ /* 0x000ee2000c1e1d00 */
[----:B--2---:R-:W-:Y:S01]  /*0a30*/  IADD3 R64, P1, R142, UR10, RZ ;  /* 0x0000000a8e407c10 */ /* 0x004fe2000ff3e0ff */
[----:B------:R-:W-:-:S03]  /*0a40*/  IMAD.WIDE.U32 R60, R149, 0x10, R78 ;  /* 0x00000010953c7825 */ /* 0x000fc600078e004e */
[----:B------:R-:W-:-:S03]  /*0a50*/  IADD3.X R65, R141, UR11, RZ, P1, !PT ;  /* 0x0000000b8d417c10 */ /* 0x000fc60008ffe4ff */
[----:B------:R-:W2:Y:S04]  /*0a60*/  LDG.E.128 R60, desc[UR4][R60.64] ;  /* 0x000000043c3c7981 */ /* 0x000ea8000c1e1d00 */
[----:B------:R-:W2:Y:S01]  /*0a70*/  LDG.E.128 R64, desc[UR4][R64.64] ;  /* 0x0000000440407981 */ /* 0x000ea2000c1e1d00 */
[----:B------:R-:W-:Y:S01]  /*0a80*/  IMAD.WIDE.U32 R68, R151, 0x10, R78 ;  /* 0x0000001097447825 */ /* 0x000fe200078e004e */
[----:B------:R-:W-:-:S05]  /*0a90*/  IADD3 R147, R146, 0x60, RZ ;  /* 0x0000006092937810 */ /* 0x000fca0007ffe0ff */
[----:B------:R-:W2:Y:S01]  /*0aa0*/  LDG.E.128 R68, desc[UR4][R68.64] ;  /* 0x0000000444447981 */ /* 0x000ea2000c1e1d00 */
[----:B------:R-:W-:Y:S02]  /*0ab0*/  SHF.L.U32 R138, R147, 0x4, RZ ;  /* 0x00000004938a7819 */ /* 0x000fe400000006ff */
[----:B------:R-:W-:Y:S02]  /*0ac0*/  SHF.R.U32.HI R137, RZ, 0x1c, R147 ;  /* 0x0000001cff897819 */ /* 0x000fe40000011693 */
[----:B------:R-:W-:-:S04]  /*0ad0*/  IADD3 R72, P2, R138, UR10, RZ ;  /* 0x0000000a8a487c10 */ /* 0x000fc8000ff5e0ff */
[----:B------:R-:W-:-:S06]  /*0ae0*/  IADD3.X R73, R137, UR11, RZ, P2, !PT ;  /* 0x0000000b89497c10 */ /* 0x000fcc00097fe4ff */
[----:B------:R-:W2:Y:S01]  /*0af0*/  LDG.E.128 R72, desc[UR4][R72.64] ;  /* 0x0000000448487981 */ /* 0x000ea2000c1e1d00 */
[----:B------:R-:W-:Y:S01]  /*0b00*/  IMAD.WIDE.U32 R78, R147, 0x10, R78 ;  /* 0x00000010934e7825 */ /* 0x000fe200078e004e */
[----:B------:R-:W-:Y:S02]  /*0b10*/  SHF.R.S32.HI R140, RZ, 0x1f, R136 ;  /* 0x0000001fff8c7819 */ /* 0x000fe40000011488 */
[----:B0-----:R-:W-:-:S04]  /*0b20*/  @P0 LEA R156, P2, R136, R76, 0x2 ;  /* 0x0000004c889c0211 */ /* 0x001fc800078410ff */
[----:B------:R-:W-:Y:S02]  /*0b30*/  @P0 LEA.HI.X R157, R136, R77, R140, 0x2, P2 ;  /* 0x0000004d889d0211 */ /* 0x000fe400010f148c */
[----:B------:R-:W2:Y:S01]  /*0b40*/  LDG.E.128 R76, desc[UR4][R78.64] ;  /* 0x000000044e4c7981 */ /* 0x000ea2000c1e1d00 */
[----:B------:R-:W-:-:S10]  /*0b50*/  HFMA2.MMA R140, -RZ, RZ, 1.875, 0 ;  /* 0x3f800000ff8c7435 */ /* 0x000fd400000001ff */
[----:B------:R-:W5:Y:S01]  /*0b60*/  @P0 LDG.E R140, desc[UR4][R156.64] ;  /* 0x000000049c8c0981 */ /* 0x000f62000c1e1900 */
[----:B-1----:R-:W-:-:S04]  /*0b70*/  ISETP.NE.U32.AND P1, PT, R108, RZ, PT ;  /* 0x000000ff6c00720c */ /* 0x002fc80003f25070 */
[----:B------:R-:W-:-:S13]  /*0b80*/  ISETP.NE.AND.EX P1, PT, R109, RZ, PT, P1 ;  /* 0x000000ff6d00720c */ /* 0x000fda0003f25310 */
[----:B------:R-:W-:-:S04]  /*0b90*/  @P1 LEA R154, P2, R149, R108, 0x4 ;  /* 0x0000006c959a1211 */ /* 0x000fc800078420ff */
[-C--:B------:R-:W-:Y:S02]  /*0ba0*/  @P1 LEA.HI.X R155, R149, R109.reuse, RZ, 0x4, P2 ;  /* 0x0000006d959b1211 */ /* 0x080fe400010f24ff */
[----:B------:R-:W0:Y:S01]  /*0bb0*/  @P1 LDC.64 R148, c[0x0][0x2c8] ;  /* 0x0000b200ff941b82 */ /* 0x000e220000000a00 */
[C---:B------:R-:W-:Y:S02]  /*0bc0*/  @P1 LEA R152, P2, R151.reuse, R108, 0x4 ;  /* 0x0000006c97981211 */ /* 0x040fe400078420ff */
[----:B------:R1:W5:Y:S02]  /*0bd0*/  @P1 LDG.E.128 R28, desc[UR4][R154.64] ;  /* 0x000000049a1c1981 */ /* 0x000364000c1e1d00 */
[----:B------:R-:W-:-:S05]  /*0be0*/  @P1 LEA.HI.X R153, R151, R109, RZ, 0x4, P2 ;  /* 0x0000006d97991211 */ /* 0x000fca00010f24ff */
[----:B------:R1:W5:Y:S01]  /*0bf0*/  @P1 LDG.E.128 R32, desc[UR4][R152.64] ;  /* 0x0000000498201981 */ /* 0x000362000c1e1d00 */
[----:B------:R-:W-:-:S04]  /*0c00*/  @P1 LEA R150, P2, R147, R108, 0x4 ;  /* 0x0000006c93961211 */ /* 0x000fc800078420ff */
[----:B------:R-:W-:-:S05]  /*0c10*/  @P1 LEA.HI.X R151, R147, R109, RZ, 0x4, P2 ;  /* 0x0000006d93971211 */ /* 0x000fca00010f24ff */
[----:B------:R-:W5:Y:S01]  /*0c20*/  @P1 LDG.E.128 R36, desc[UR4][R150.64] ;  /* 0x0000000496241981 */ /* 0x000f62000c1e1d00 */
[----:B0-----:R-:W-:-:S05]  /*0c30*/  @P1 IMAD.WIDE.U32 R148, R146, 0x10, R148 ;  /* 0x0000001092941825 */ /* 0x001fca00078e0094 */
[----:B------:R0:W5:Y:S01]  /*0c40*/  @P1 LDG.E.128 R40, desc[UR4][R148.64] ;  /* 0x0000000494281981 */ /* 0x000162000c1e1d00 */
[----:B------:R-:W-:Y:S01]  /*0c50*/  UMOV UR6, 0xffffffff ;  /* 0xffffffff00067882 */ /* 0x000fe20000000000 */
[----:B----4-:R-:W-:-:S05]  /*0c60*/  FSEL R145, R145, RZ, !P4 ;  /* 0x000000ff91917208 */ /* 0x010fca0006000000 */
[C---:B-1----:R-:W-:Y:S01]  /*0c70*/  FADD.FTZ R154, -R145.reuse, R49 ;  /* 0x00000031919a7221 */ /* 0x042fe20000010100 */
[C---:B------:R-:W-:Y:S01]  /*0c80*/  FADD.FTZ R48, -R145.reuse, R48 ;  /* 0x0000003091307221 */ /* 0x040fe20000010100 */
[C---:B------:R-:W-:Y:S01]  /*0c90*/  FADD.FTZ R152, -R145.reuse, R51 ;  /* 0x0000003391987221 */ /* 0x040fe20000010100 */
[----:B------:R-:W-:Y:S01]  /*0ca0*/  FADD.FTZ R50, -R145, R50 ;  /* 0x0000003291327221 */ /* 0x000fe20000010100 */
[C---:B------:R-:W-:Y:S01]  /*0cb0*/  FMUL.FTZ R51, R139.reuse, R154 ;  /* 0x0000009a8b337220 */ /* 0x040fe20000410000 */
[C---:B------:R-:W-:Y:S02]  /*0cc0*/  FMUL.FTZ R49, R139.reuse, R48 ;  /* 0x000000308b317220 */ /* 0x040fe40000410000 */
[----:B------:R-:W-:Y:S01]  /*0cd0*/  FMUL.FTZ R147, R139, R50 ;  /* 0x000000328b937220 */ /* 0x000fe20000410000 */
[----:B---3--:R-:W-:Y:S01]  /*0ce0*/  FADD.FTZ R56, -R145, R56 ;  /* 0x0000003891387221 */ /* 0x008fe20000010100 */
[C---:B------:R-:W-:Y:S01]  /*0cf0*/  FADD.FTZ R98, R53.reuse, R98 ;  /* 0x0000006235627221 */ /* 0x040fe20000010000 */
[----:B------:R-:W-:Y:S01]  /*0d00*/  FFMA.FTZ R100, R53, R51, R100 ;  /* 0x0000003335647223 */ /* 0x000fe20000010064 */
[----:B------:R-:W-:Y:S01]  /*0d10*/  FMUL.FTZ R48, R134, R53 ;  /* 0x0000003586307220 */ /* 0x000fe20000410000 */
[----:B------:R-:W-:Y:S01]  /*0d20*/  FMUL.FTZ R53, R139, R152 ;  /* 0x000000988b357220 */ /* 0x000fe20000410000 */
[----:B0-----:R-:W-:Y:S01]  /*0d30*/  FADD.FTZ R148, -R145, R57 ;  /* 0x0000003991947221 */ /* 0x001fe20000010100 */
[C---:B------:R-:W-:Y:S01]  /*0d40*/  FADD.FTZ R94, R55.reuse, R94 ;  /* 0x0000005e375e7221 */ /* 0x040fe20000010000 */
[----:B------:R-:W-:Y:S01]  /*0d50*/  FMUL.FTZ R50, R132, R55 ;  /* 0x0000003784327220 */ /* 0x000fe20000410000 */
[----:B------:R-:W-:Y:S01]  /*0d60*/  FFMA.FTZ R96, R55, R53, R96 ;  /* 0x0000003537607223 */ /* 0x000fe20000010060 */
[----:B------:R-:W-:Y:S01]  /*0d70*/  FMUL.FTZ R55, R139, R56 ;  /* 0x000000388b377220 */ /* 0x000fe20000410000 */
[C---:B------:R-:W-:Y:S01]  /*0d80*/  FADD.FTZ R58, -R145.reuse, R58 ;  /* 0x0000003a913a7221 */ /* 0x040fe20000010100 */
[----:B------:R-:W-:Y:S01]  /*0d90*/  FADD.FTZ R56, -R145, R59 ;  /* 0x0000003b91387221 */ /* 0x000fe20000010100 */
[C---:B------:R-:W-:Y:S01]  /*0da0*/  FADD.FTZ R99, R52.reuse, R99 ;  /* 0x0000006334637221 */ /* 0x040fe20000010000 */
[----:B------:R-:W-:Y:S01]  /*0db0*/  FFMA.FTZ R101, R52, R49, R101 ;  /* 0x0000003134657223 */ /* 0x000fe20000010065 */
[----:B------:R-:W-:Y:S01]  /*0dc0*/  FMUL.FTZ R59, R139, R148 ;  /* 0x000000948b3b7220 */ /* 0x000fe20000410000 */
[----:B------:R-:W-:Y:S01]  /*0dd0*/  FMUL.FTZ R52, R135, R52 ;  /* 0x0000003487347220 */ /* 0x000fe20000410000 */
[----:B--2---:R-:W-:Y:S01]  /*0de0*/  FADD.FTZ R64, -R145, R64 ;  /* 0x0000004091407221 */ /* 0x004fe20000010100 */
[----:B------:R-:W-:Y:S01]  /*0df0*/  FMUL.FTZ R149, R139, R58 ;  /* 0x0000003a8b957220 */ /* 0x000fe20000410000 */
[C---:B------:R-:W-:Y:S01]  /*0e00*/  FADD.FTZ R90, R61.reuse, R90 ;  /* 0x0000005a3d5a7221 */ /* 0x040fe20000010000 */
[----:B------:R-:W-:Y:S01]  /*0e10*/  FFMA.FTZ R92, R61, R59, R92 ;  /* 0x0000003b3d5c7223 */ /* 0x000fe2000001005c */
[----:B------:R-:W-:Y:S01]  /*0e20*/  FMUL.FTZ R150, R130, R61 ;  /* 0x0000003d82967220 */ /* 0x000fe20000410000 */
[C---:B------:R-:W-:Y:S01]  /*0e30*/  FMUL.FTZ R57, R139.reuse, R64 ;  /* 0x000000408b397220 */ /* 0x040fe20000410000 */
[----:B------:R-:W-:Y:S01]  /*0e40*/  FADD.FTZ R61, RZ, R52 ;  /* 0x00000034ff3d7221 */ /* 0x000fe20000010000 */
[----:B------:R-:W-:Y:S01]  /*0e50*/  FMUL.FTZ R151, R139, R56 ;  /* 0x000000388b977220 */ /* 0x000fe20000410000 */
[----:B------:R-:W-:Y:S01]  /*0e60*/  FFMA.FTZ R64, R49, R52, RZ ;  /* 0x0000003431407223 */ /* 0x000fe200000100ff */
[C---:B------:R-:W-:Y:S01]  /*0e70*/  FADD.FTZ R87, R62.reuse, R87 ;  /* 0x000000573e577221 */ /* 0x040fe20000010000 */
[----:B------:R-:W-:Y:S01]  /*0e80*/  FFMA.FTZ R89, R62, R149, R89 ;  /* 0x000000953e597223 */ /* 0x000fe20000010059 */
[----:B------:R-:W-:Y:S01]  /*0e90*/  FMUL.FTZ R56, R129, R62 ;  /* 0x0000003e81387220 */ /* 0x000fe20000410000 */
[C---:B------:R-:W-:Y:S01]  /*0ea0*/  FADD.FTZ R95, R54.reuse, R95 ;  /* 0x0000005f365f7221 */ /* 0x040fe20000010000 */
[----:B------:R-:W-:Y:S01]  /*0eb0*/  FFMA.FTZ R97, R54, R147, R97 ;  /* 0x0000009336617223 */ /* 0x000fe20000010061 */
[----:B------:R-:W-:Y:S01]  /*0ec0*/  FADD.FTZ R62, -R145, R65 ;  /* 0x00000041913e7221 */ /* 0x000fe20000010100 */
[----:B------:R-:W-:Y:S01]  /*0ed0*/  FMUL.FTZ R54, R133, R54 ;  /* 0x0000003685367220 */ /* 0x000fe20000410000 */
[----:B------:R-:W-:Y:S01]  /*0ee0*/  FADD.FTZ R61, R61, R48 ;  /* 0x000000303d3d7221 */ /* 0x000fe20000010000 */
[----:B------:R-:W-:Y:S01]  /*0ef0*/  FFMA.FTZ R64, R51, R48, R64 ;  /* 0x0000003033407223 */ /* 0x000fe20000010040 */
[----:B------:R-:W-:-:S02]  /*0f00*/  FMUL.FTZ R65, R139, R62 ;  /* 0x0000003e8b417220 */ /* 0x000fc40000410000 */
[----:B------:R-:W-:Y:S01]  /*0f10*/  FADD.FTZ R61, R61, R54 ;  /* 0x000000363d3d7221 */ /* 0x000fe20000010000 */
[----:B------:R-:W-:Y:S01]  /*0f20*/  FFMA.FTZ R64, R147, R54, R64 ;  /* 0x0000003693407223 */ /* 0x000fe20000010040 */
[C---:B------:R-:W-:Y:S01]  /*0f30*/  FADD.FTZ R24, R69.reuse, R24 ;  /* 0x0000001845187221 */ /* 0x040fe20000010000 */
[----:B------:R-:W-:Y:S01]  /*0f40*/  FFMA.FTZ R84, R69, R65, R84 ;  /* 0x0000004145547223 */ /* 0x000fe20000010054 */
[----:B------:R-:W-:Y:S01]  /*0f50*/  FMUL.FTZ R62, R126, R69 ;  /* 0x000000457e3e7220 */ /* 0x000fe20000410000 */
[----:B------:R-:W-:Y:S01]  /*0f60*/  FMUL.FTZ R148, R131, R60 ;  /* 0x0000003c83947220 */ /* 0x000fe20000410000 */
[----:B------:R-:W-:Y:S01]  /*0f70*/  FADD.FTZ R66, -R145, R66 ;  /* 0x0000004291427221 */ /* 0x000fe20000010100 */
[----:B------:R-:W-:Y:S01]  /*0f80*/  FADD.FTZ R69, R61, R50 ;  /* 0x000000323d457221 */ /* 0x000fe20000010000 */
[----:B------:R-:W-:Y:S01]  /*0f90*/  FFMA.FTZ R64, R53, R50, R64 ;  /* 0x0000003235407223 */ /* 0x000fe20000010040 */
[----:B------:R-:W-:Y:S01]  /*0fa0*/  FADD.FTZ R152, -R145, R67 ;  /* 0x0000004391987221 */ /* 0x000fe20000010100 */
[----:B------:R-:W-:Y:S01]  /*0fb0*/  FMUL.FTZ R67, R139, R66 ;  /* 0x000000428b437220 */ /* 0x000fe20000410000 */
[----:B------:R-:W-:Y:S01]  /*0fc0*/  FADD.FTZ R69, R69, R148 ;  /* 0x0000009445457221 */ /* 0x000fe20000010000 */
[----:B------:R-:W-:-:S03]  /*0fd0*/  FFMA.FTZ R66, R55, R148, R64 ;  /* 0x0000009437427223 */ /* 0x000fc60000010040 */
[----:B------:R-:W-:Y:S01]  /*0fe0*/  FADD.FTZ R69, R69, R150 ;  /* 0x0000009645457221 */ /* 0x000fe20000010000 */
[----:B------:R-:W-:Y:S01]  /*0ff0*/  FFMA.FTZ R66, R59, R150, R66 ;  /* 0x000000963b427223 */ /* 0x000fe20000010042 */
[C---:B------:R-:W-:Y:S01]  /*1000*/  FADD.FTZ R91, R60.reuse, R91 ;  /* 0x0000005b3c5b7221 */ /* 0x040fe20000010000 */
[----:B------:R-:W-:Y:S01]  /*1010*/  FFMA.FTZ R93, R60, R55, R93 ;  /* 0x000000373c5d7223 */ /* 0x000fe2000001005d */
[----:B------:R-:W-:Y:S01]  /*1020*/  FMUL.FTZ R58, R128, R63 ;  /* 0x0000003f803a7220 */ /* 0x000fe20000410000 */
[C---:B------:R-:W-:Y:S01]  /*1030*/  FADD.FTZ R25, R68.reuse, R25 ;  /* 0x0000001944197221 */ /* 0x040fe20000010000 */
[----:B------:R-:W-:Y:S01]  /*1040*/  FFMA.FTZ R85, R68, R57, R85 ;  /* 0x0000003944557223 */ /* 0x000fe20000010055 */
[----:B------:R-:W-:Y:S01]  /*1050*/  FMUL.FTZ R60, R127, R68 ;  /* 0x000000447f3c7220 */ /* 0x000fe20000410000 */
[----:B------:R-:W-:Y:S01]  /*1060*/  FADD.FTZ R69, R69, R56 ;  /* 0x0000003845457221 */ /* 0x000fe20000010000 */
[----:B------:R-:W-:Y:S01]  /*1070*/  FFMA.FTZ R68, R149, R56, R66 ;  /* 0x0000003895447223 */ /* 0x000fe20000010042 */
[C---:B------:R-:W-:Y:S01]  /*1080*/  FADD.FTZ R86, R63.reuse, R86 ;  /* 0x000000563f567221 */ /* 0x040fe20000010000 */
[----:B------:R-:W-:Y:S01]  /*1090*/  FFMA.FTZ R88, R63, R151, R88 ;  /* 0x000000973f587223 */ /* 0x000fe20000010058 */
[C---:B------:R-:W-:Y:S01]  /*10a0*/  FADD.FTZ R23, R70.reuse, R23 ;  /* 0x0000001746177221 */ /* 0x040fe20000010000 */
[----:B------:R-:W-:Y:S01]  /*10b0*/  FFMA.FTZ R83, R70, R67, R83 ;  /* 0x0000004346537223 */ /* 0x000fe20000010053 */
[----:B------:R-:W-:Y:S01]  /*10c0*/  FMUL.FTZ R63, R125, R70 ;  /* 0x000000467d3f7220 */ /* 0x000fe20000410000 */
[C---:B------:R-:W-:Y:S01]  /*10d0*/  FADD.FTZ R72, -R145.reuse, R72 ;  /* 0x0000004891487221 */ /* 0x040fe20000010100 */
[----:B------:R-:W-:Y:S01]  /*10e0*/  FADD.FTZ R70, -R145, R74 ;  /* 0x0000004a91467221 */ /* 0x000fe20000010100 */
        /* <DEDUP_REMOVED lines=12> */
[C---:B------:R-:W-:Y:S01]  /*11b0*/  FADD.FTZ R22, R71.reuse, R22 ;  /* 0x0000001647167221 */ /* 0x040fe20000010000 */
[----:B------:R-:W-:Y:S01]  /*11c0*/  FFMA.FTZ R82, R71, R61, R82 ;  /* 0x0000003d47527223 */ /* 0x000fe20000010052 */
[----:B------:R-:W-:Y:S01]  /*11d0*/  FADD.FTZ R66, -R145, R75 ;  /* 0x0000004b91427221 */ /* 0x000fe20000010100 */
[C---:B------:R-:W-:Y:S01]  /*11e0*/  FADD.FTZ R21, R76.reuse, R21 ;  /* 0x000000154c157221 */ /* 0x040fe20000010000 */
        /* <DEDUP_REMOVED lines=20> */
[C---:B------:R-:W-:Y:S01]  /*1330*/  FADD.FTZ R18, R79.reuse, R18 ;  /* 0x000000124f127221 */ /* 0x040fe20000010000 */
        /* <DEDUP_REMOVED lines=22> */
.L_x_7442:
[----:B------:R-:W-:Y:S01]  /*14a0*/  ISETP.NE.U32.AND P1, PT, RZ, UR12, PT ;  /* 0x0000000cff007c0c */ /* 0x000fe2000bf25070 */
[----:B-1----:R-:W-:Y:S01]  /*14b0*/  FADD.FTZ R76, R145, R76 ;  /* 0x0000004c914c7221 */ /* 0x002fe20000010000 */
[----:B0-2---:R-:W-:Y:S01]  /*14c0*/  FADD.FTZ R145, R66, R77 ;  /* 0x0000004d42917221 */ /* 0x005fe20000010000 */
[----:B------:R-:W-:Y:S01]  /*14d0*/  ISETP.NE.U32.AND P2, PT, R108, RZ, PT ;  /* 0x000000ff6c00720c */ /* 0x000fe20003f45070 */
[----:B------:R-:W0:Y:S01]  /*14e0*/  LDC.64 R152, c[0x0][0x2f8] ;  /* 0x0000be00ff987b82 */ /* 0x000e220000000a00 */
[----:B------:R-:W-:Y:S01]  /*14f0*/  ISETP.NE.AND.EX P1, PT, RZ, UR13, PT, P1 ;  /* 0x0000000dff007c0c */ /* 0x000fe2000bf25310 */
[----:B------:R-:W-:Y:S01]  /*1500*/  FMUL.FTZ R78, R76, UR9 ;  /* 0x000000094c4e7c20 */ /* 0x000fe20008410000 */
[----:B------:R-:W-:Y:S01]  /*1510*/  FMUL.FTZ R145, R145, UR9 ;  /* 0x0000000991917c20 */ /* 0x000fe20008410000 */
[----:B------:R-:W-:Y:S02]  /*1520*/  ISETP.NE.AND.EX P2, PT, R109, RZ, PT, P2 ;  /* 0x000000ff6d00720c */ /* 0x000fe40003f45320 */
[----:B------:R-:W-:-:S02]  /*1530*/  ISETP.NE.U32.AND P3, PT, RZ, UR12, PT ;  /* 0x0000000cff007c0c */ /* 0x000fc4000bf65070 */
[----:B------:R-:W1:Y:S01]  /*1540*/  LDC.64 R76, c[0x0][0x220] ;  /* 0x00008800ff4c7b82 */ /* 0x000e620000000a00 */
[----:B------:R-:W-:Y:S02]  /*1550*/  FSEL R108, R78, RZ, !P4 ;  /* 0x000000ff4e6c7208 */ /* 0x000fe40006000000 */
[----:B------:R-:W-:-:S03]  /*1560*/  ISETP.NE.AND.EX P3, PT, RZ, UR13, PT, P3 ;  /* 0x0000000dff007c0c */ /* 0x000fc6000bf65330 */
[-CC-:B------:R-:W-:Y:S01]  /*1570*/  FFMA.FTZ R49, R49, R145.reuse, R108.reuse ;  /* 0x0000009131317223 */ /* 0x180fe2000001006c */
[-CC-:B------:R-:W-:Y:S01]  /*1580*/  FFMA.FTZ R51, R51, R145.reuse, R108.reuse ;  /* 0x0000009133337223 */ /* 0x180fe2000001006c */
[----:B------:R-:W2:Y:S01]  /*1590*/  @P1 LDC.64 R78, c[0x0][0x308] ;  /* 0x0000c200ff4e1b82 */ /* 0x000ea20000000a00 */
[-CC-:B------:R-:W-:Y:S01]  /*15a0*/  FFMA.FTZ R147, R147, R145.reuse, R108.reuse ;  /* 0x0000009193937223 */ /* 0x180fe2000001006c */
[-CC-:B------:R-:W-:Y:S01]  /*15b0*/  FFMA.FTZ R53, R53, R145.reuse, R108.reuse ;  /* 0x0000009135357223 */ /* 0x180fe2000001006c */
[-CC-:B------:R-:W-:Y:S01]  /*15c0*/  FFMA.FTZ R59, R59, R145.reuse, R108.reuse ;  /* 0x000000913b3b7223 */ /* 0x180fe2000001006c */
[----:B------:R-:W-:Y:S01]  /*15d0*/  FADD.FTZ R52, R52, -R49 ;  /* 0x8000003134347221 */ /* 0x000fe20000010000 */
[----:B------:R-:W-:Y:S01]  /*15e0*/  FADD.FTZ R66, R48, -R51 ;  /* 0x8000003330427221 */ /* 0x000fe20000010000 */
[----:B------:R-:W-:Y:S01]  /*15f0*/  FADD.FTZ R54, R54, -R147 ;  /* 0x8000009336367221 */ /* 0x000fe20000010000 */
[----:B------:R-:W-:Y:S01]  /*1600*/  FADD.FTZ R50, R50, -R53 ;  /* 0x8000003532327221 */ /* 0x000fe20000010000 */
[----:B------:R-:W-:Y:S01]  /*1610*/  FADD.FTZ R150, R150, -R59 ;  /* 0x8000003b96967221 */ /* 0x000fe20000010000 */
[C---:B------:R-:W-:Y:S01]  /*1620*/  FMUL.FTZ R59, R139.reuse, R52 ;  /* 0x000000348b3b7220 */ /* 0x040fe20000410000 */
[C---:B------:R-:W-:Y:S01]  /*1630*/  FMUL.FTZ R156, R139.reuse, R66 ;  /* 0x000000428b9c7220 */ /* 0x040fe20000410000 */
[C---:B------:R-:W-:Y:S01]  /*1640*/  FMUL.FTZ R109, R139.reuse, R54 ;  /* 0x000000368b6d7220 */ /* 0x040fe20000410000 */
[----:B------:R-:W-:Y:S01]  /*1650*/  FMUL.FTZ R158, R139, R50 ;  /* 0x000000328b9e7220 */ /* 0x000fe20000410000 */
[----:B------:R-:W-:Y:S01]  /*1660*/  FFMA.FTZ R55, R55, R145, R108 ;  /* 0x0000009137377223 */ /* 0x000fe2000001006c */
[----:B-----5:R-:W-:Y:S01]  /*1670*/  @P2 FADD.FTZ R59, R40, R59 ;  /* 0x0000003b283b2221 */ /* 0x020fe20000010000 */
[----:B------:R-:W-:Y:S01]  /*1680*/  @P2 FADD.FTZ R156, R41, R156 ;  /* 0x0000009c299c2221 */ /* 0x000fe20000010000 */
[----:B------:R-:W-:Y:S01]  /*1690*/  @P2 FADD.FTZ R109, R42, R109 ;  /* 0x0000006d2a6d2221 */ /* 0x000fe20000010000 */
[----:B------:R-:W-:Y:S01]  /*16a0*/  @P2 FADD.FTZ R158, R43, R158 ;  /* 0x0000009e2b9e2221 */ /* 0x000fe20000010000 */
[----:B-1----:R-:W-:-:S04]  /*16b0*/  IMAD.WIDE.U32 R48, R146, 0x10, R76 ;  /* 0x0000001092307825 */ /* 0x002fc800078e004c */
[----:B------:R-:W-:Y:S01]  /*16c0*/  FADD.FTZ R148, R148, -R55 ;  /* 0x8000003794947221 */ /* 0x000fe20000010000 */
[-CC-:B------:R-:W-:Y:S01]  /*16d0*/  FFMA.FTZ R149, R149, R145.reuse, R108.reuse ;  /* 0x0000009195957223 */ /* 0x180fe2000001006c */
[----:B------:R-:W-:Y:S01]  /*16e0*/  FFMA.FTZ R151, R151, R145, R108 ;  /* 0x0000009197977223 */ /* 0x000fe2000001006c */
[----:B------:R-:W-:Y:S01]  /*16f0*/  SEL R52, R59, R44, P3 ;  /* 0x0000002c3b347207 */ /* 0x000fe20001800000 */
[----:B0-----:R-:W-:Y:S01]  /*1700*/  IMAD.WIDE.U32 R152, R146, 0x10, R152 ;  /* 0x0000001092987825 */ /* 0x001fe200078e0098 */
[----:B------:R-:W-:-:S03]  /*1710*/  SEL R53, R156, R45, P3 ;  /* 0x0000002d9c357207 */ /* 0x000fc60001800000 */
[----:B------:R-:W-:Y:S01]  /*1720*/  FADD.FTZ R66, R56, -R149 ;  /* 0x8000009538427221 */ /* 0x000fe20000010000 */
[----:B------:R-:W-:Y:S01]  /*1730*/  SEL R54, R109, R46, P3 ;  /* 0x0000002e6d367207 */ /* 0x000fe20001800000 */
[----:B--2---:R-:W-:Y:S01]  /*1740*/  @P1 IMAD.WIDE.U32 R154, R146, 0x10, R78 ;  /* 0x00000010929a1825 */ /* 0x004fe200078e004e */
[----:B------:R-:W-:-:S03]  /*1750*/  SEL R55, R158, R47, P3 ;  /* 0x0000002f9e377207 */ /* 0x000fc60001800000 */
[-C--:B------:R-:W-:Y:S01]  /*1760*/  FFMA.FTZ R146, R67, R145.reuse, R108 ;  /* 0x0000009143927223 */ /* 0x080fe2000001006c */
[----:B------:R-:W-:Y:S01]  /*1770*/  FADD.FTZ R160, R58, -R151 ;  /* 0x800000973aa07221 */ /* 0x000fe20000010000 */
[----:B------:R-:W2:Y:S01]  /*1780*/  LDG.E.128 R48, desc[UR4][R48.64] ;  /* 0x0000000430307981 */ /* 0x000ea2000c1e1d00 */
[-C--:B------:R-:W-:Y:S01]  /*1790*/  FMUL.FTZ R78, R158, R140.reuse ;  /* 0x0000008c9e4e7220 */ /* 0x080fe20000410000 */
[-C--:B------:R-:W-:Y:S01]  /*17a0*/  FMUL.FTZ R76, R59, R140.reuse ;  /* 0x0000008c3b4c7220 */ /* 0x080fe20000410000 */
[-C--:B------:R-:W-:Y:S01]  /*17b0*/  FMUL.FTZ R77, R156, R140.reuse ;  /* 0x0000008c9c4d7220 */ /* 0x080fe20000410000 */
[----:B------:R0:W-:Y:S01]  /*17c0*/  @P1 STG.E.128 desc[UR4][R154.64], R52 ;  /* 0x000000349a001986 */ /* 0x0001e2000c101d04 */
[----:B------:R-:W-:Y:S01]  /*17d0*/  FMUL.FTZ R79, R109, R140 ;  /* 0x0000008c6d4f7220 */ /* 0x000fe20000410000 */
[----:B------:R-:W-:Y:S01]  /*17e0*/  FADD.FTZ R158, R63, -R146 ;  /* 0x800000923f9e7221 */ /* 0x000fe20000010000 */
[C---:B------:R-:W-:Y:S01]  /*17f0*/  FMUL.FTZ R63, R139.reuse, R148 ;  /* 0x000000948b3f7220 */ /* 0x040fe20000410000 */
[C---:B------:R-:W-:Y:S01]  /*1800*/  FMUL.FTZ R150, R139.reuse, R150 ;  /* 0x000000968b967220 */ /* 0x040fe20000410000 */
[C---:B------:R-:W-:Y:S01]  /*1810*/  FMUL.FTZ R109, R139.reuse, R66 ;  /* 0x000000428b6d7220 */ /* 0x040fe20000410000 */
[----:B------:R-:W-:Y:S01]  /*1820*/  FMUL.FTZ R160, R139, R160 ;  /* 0x000000a08ba07220 */ /* 0x000fe20000410000 */
[--C-:B------:R-:W-:Y:S01]  /*1830*/  FFMA.FTZ R147, R57, R145, R108.reuse ;  /* 0x0000009139937223 */ /* 0x100fe2000001006c */
[----:B------:R-:W-:Y:S01]  /*1840*/  FMUL.FTZ R56, R119, R76 ;  /* 0x0000004c77387220 */ /* 0x000fe20000410000 */
[----:B------:R-:W-:Y:S01]  /*1850*/  FMUL.FTZ R57, R118, R77 ;  /* 0x0000004d76397220 */ /* 0x000fe20000410000 */
[----:B------:R-:W-:Y:S01]  /*1860*/  FMUL.FTZ R58, R110, R79 ;  /* 0x0000004f6e3a7220 */ /* 0x000fe20000410000 */
[----:B------:R-:W-:Y:S01]  /*1870*/  FMUL.FTZ R59, R111, R78 ;  /* 0x0000004e6f3b7220 */ /* 0x000fe20000410000 */
[----:B------:R-:W-:Y:S01]  /*1880*/  FFMA.FTZ R65, R65, R145, R108 ;  /* 0x0000009141417223 */ /* 0x000fe2000001006c */
[----:B------:R-:W-:Y:S01]  /*1890*/  @P2 FADD.FTZ R63, R28, R63 ;  /* 0x0000003f1c3f2221 */ /* 0x000fe20000010000 */
[----:B------:R-:W-:Y:S01]  /*18a0*/  @P2 FADD.FTZ R150, R29, R150 ;  /* 0x000000961d962221 */ /* 0x000fe20000010000 */
[----:B------:R-:W-:Y:S01]  /*18b0*/  @P2 FADD.FTZ R109, R30, R109 ;  /* 0x0000006d1e6d2221 */ /* 0x000fe20000010000 */
[----:B------:R-:W-:Y:S01]  /*18c0*/  @P2 FADD.FTZ R160, R31, R160 ;  /* 0x000000a01fa02221 */ /* 0x000fe20000010000 */
[----:B------:R-:W-:Y:S01]  /*18d0*/  FADD.FTZ R156, R62, -R65 ;  /* 0x800000413e9c7221 */ /* 0x000fe20000010000 */
[----:B0-----:R-:W-:Y:S01]  /*18e0*/  IADD3 R52, P5, R144, UR14, RZ ;  /* 0x0000000e90347c10 */ /* 0x001fe2000ffbe0ff */
[----:B------:R-:W-:Y:S01]  /*18f0*/  FADD.FTZ R154, R60, -R147 ;  /* 0x800000933c9a7221 */ /* 0x000fe20000010000 */
[----:B------:R0:W-:Y:S02]  /*1900*/  STG.E.128 desc[UR4][R152.64], R56 ;  /* 0x0000003898007986 */ /* 0x0001e4000c101d04 */
[----:B------:R-:W-:-:S02]  /*1910*/  IADD3.X R53, R143, UR15, RZ, P5, !PT ;  /* 0x0000000f8f357c10 */ /* 0x000fc4000affe4ff */
[----:B------:R-:W-:Y:S01]  /*1920*/  @P1 IADD3 R146, P5, R144, UR12, RZ ;  /* 0x0000000c90921c10 */ /* 0x000fe2000ffbe0ff */
[----:B------:R-:W-:-:S03]  /*1930*/  FFMA.FTZ R65, R61, R145, R108 ;  /* 0x000000913d417223 */ /* 0x000fc6000001006c */
[----:B------:R-:W-:Y:S01]  /*1940*/  @P1 IADD3.X R147, R143, UR13, RZ, P5, !PT ;  /* 0x0000000d8f931c10 */ /* 0x000fe2000affe4ff */
[----:B------:R-:W3:Y:S01]  /*1950*/  LDG.E.128 R52, desc[UR4][R52.64] ;  /* 0x0000000434347981 */ /* 0x000ee2000c1e1d00 */
[----:B------:R-:W-:Y:S01]  /*1960*/  IADD3 R66, P5, R144, UR16, RZ ;  /* 0x0000001090427c10 */ /* 0x000fe2000ffbe0ff */
[----:B------:R-:W-:Y:S01]  /*1970*/  FADD.FTZ R64, R64, -R65 ;  /* 0x8000004140407221 */ /* 0x000fe20000010000 */
[-C--:B------:R-:W-:Y:S01]  /*1980*/  FMUL.FTZ R148, R63, R140.reuse ;  /* 0x0000008c3f947220 */ /* 0x080fe20000410000 */
[----:B------:R-:W-:Y:S01]  /*1990*/  FMUL.FTZ R144, R160, R140 ;  /* 0x0000008ca0907220 */ /* 0x000fe20000410000 */
[----:B------:R-:W-:Y:S02]  /*19a0*/  IADD3.X R67, R143, UR17, RZ, P5, !PT ;  /* 0x000000118f437c10 */ /* 0x000fe4000affe4ff */
[----:B0-----:R-:W-:Y:S02]  /*19b0*/  SEL R56, R63, R44, P3 ;  /* 0x0000002c3f387207 */ /* 0x001fe40001800000 */
[----:B------:R-:W-:-:S02]  /*19c0*/  SEL R57, R150, R45, P3 ;  /* 0x0000002d96397207 */ /* 0x000fc40001800000 */
[C---:B------:R-:W-:Y:S02]  /*19d0*/  SEL R58, R109.reuse, R46, P3 ;  /* 0x0000002e6d3a7207 */ /* 0x040fe40001800000 */
[----:B------:R-:W-:Y:S01]  /*19e0*/  SEL R59, R160, R47, P3 ;  /* 0x0000002fa03b7207 */ /* 0x000fe20001800000 */
[-C--:B------:R-:W-:Y:S01]  /*19f0*/  FMUL.FTZ R143, R150, R140.reuse ;  /* 0x0000008c968f7220 */ /* 0x080fe20000410000 */
[----:B------:R-:W-:Y:S01]  /*1a00*/  FMUL.FTZ R109, R109, R140 ;  /* 0x0000008c6d6d7220 */ /* 0x000fe20000410000 */
[C---:B------:R-:W-:Y:S02]  /*1a10*/  FMUL.FTZ R149, R139.reuse, R158 ;  /* 0x0000009e8b957220 */ /* 0x040fe40000410000 */
[----:B------:R0:W-:Y:S01]  /*1a20*/  @P1 STG.E.128 desc[UR4][R146.64], R56 ;  /* 0x0000003892001986 */ /* 0x0001e2000c101d04 */
[C---:B------:R-:W-:Y:S01]  /*1a30*/  FMUL.FTZ R65, R139.reuse, R154 ;  /* 0x0000009a8b417220 */ /* 0x040fe20000410000 */
[C---:B------:R-:W-:Y:S01]  /*1a40*/  FMUL.FTZ R156, R139.reuse, R156 ;  /* 0x0000009c8b9c7220 */ /* 0x040fe20000410000 */
[----:B------:R-:W-:Y:S01]  /*1a50*/  FMUL.FTZ R64, R139, R64 ;  /* 0x000000408b407220 */ /* 0x000fe20000410000 */
[----:B------:R-:W-:Y:S01]  /*1a60*/  FMUL.FTZ R60, R107, R148 ;  /* 0x000000946b3c7220 */ /* 0x000fe20000410000 */
[----:B------:R-:W-:Y:S01]  /*1a70*/  FMUL.FTZ R61, R112, R143 ;  /* 0x0000008f703d7220 */ /* 0x000fe20000410000 */
[----:B------:R-:W-:Y:S01]  /*1a80*/  FMUL.FTZ R62, R106, R109 ;  /* 0x0000006d6a3e7220 */ /* 0x000fe20000410000 */
[----:B------:R-:W-:Y:S01]  /*1a90*/  FMUL.FTZ R63, R113, R144 ;  /* 0x00000090713f7220 */ /* 0x000fe20000410000 */
[----:B------:R-:W-:Y:S01]  /*1aa0*/  @P2 FADD.FTZ R149, R34, R149 ;  /* 0x0000009522952221 */ /* 0x000fe20000010000 */
[----:B------:R-:W-:Y:S01]  /*1ab0*/  @P2 FADD.FTZ R65, R32, R65 ;  /* 0x0000004120412221 */ /* 0x000fe20000010000 */
[----:B------:R-:W-:Y:S01]  /*1ac0*/  @P2 FADD.FTZ R156, R33, R156 ;  /* 0x0000009c219c2221 */ /* 0x000fe20000010000 */
[----:B------:R-:W-:Y:S01]  /*1ad0*/  @P2 FADD.FTZ R64, R35, R64 ;  /* 0x0000004023402221 */ /* 0x000fe20000010000 */
[----:B0-----:R-:W-:-:S02]  /*1ae0*/  IADD3 R56, P6, R142, UR14, RZ ;  /* 0x0000000e8e387c10 */ /* 0x001fc4000ffde0ff */
[C---:B------:R-:W-:Y:S02]  /*1af0*/  @P1 IADD3 R146, P5, R142.reuse, UR12, RZ ;  /* 0x0000000c8e921c10 */ /* 0x040fe4000ffbe0ff */
[C---:B------:R-:W-:Y:S02]  /*1b00*/  IADD3.X R57, R141.reuse, UR15, RZ, P6, !PT ;  /* 0x0000000f8d397c10 */ /* 0x040fe4000b7fe4ff */
[----:B------:R-:W-:Y:S01]  /*1b10*/  IADD3 R150, P6, R142, UR16, RZ ;  /* 0x000000108e967c10 */ /* 0x000fe2000ffde0ff */
[----:B------:R0:W-:Y:S01]  /*1b20*/  STG.E.128 desc[UR4][R66.64], R60 ;  /* 0x0000003c42007986 */ /* 0x0001e2000c101d04 */
[----:B------:R-:W-:Y:S01]  /*1b30*/  @P1 IADD3.X R147, R141, UR13, RZ, P5, !PT ;  /* 0x0000000d8d931c10 */ /* 0x000fe2000affe4ff */
[-C--:B------:R-:W-:Y:S01]  /*1b40*/  FMUL.FTZ R142, R65, R140.reuse ;  /* 0x0000008c418e7220 */ /* 0x080fe20000410000 */
[----:B------:R-:W-:Y:S01]  /*1b50*/  IADD3.X R151, R141, UR17, RZ, P6, !PT ;  /* 0x000000118d977c10 */ /* 0x000fe2000b7fe4ff */
[-C--:B------:R-:W-:Y:S01]  /*1b60*/  FMUL.FTZ R141, R156, R140.reuse ;  /* 0x0000008c9c8d7220 */ /* 0x080fe20000410000 */
[----:B------:R-:W-:Y:S01]  /*1b70*/  FMUL.FTZ R154, R64, R140 ;  /* 0x0000008c409a7220 */ /* 0x000fe20000410000 */
[----:B------:R-:W-:Y:S01]  /*1b80*/  IADD3 R152, P5, R138, UR14, RZ ;  /* 0x0000000e8a987c10 */ /* 0x000fe2000ffbe0ff */
[----:B------:R-:W4:Y:S03]  /*1b90*/  LDG.E.128 R56, desc[UR4][R56.64] ;  /* 0x0000000438387981 */ /* 0x000f26000c1e1d00 */
[----:B------:R-:W-:-:S02]  /*1ba0*/  IADD3.X R153, R137, UR15, RZ, P5, !PT ;  /* 0x0000000f89997c10 */ /* 0x000fc4000affe4ff */
[C---:B0-----:R-:W-:Y:S01]  /*1bb0*/  SEL R62, R149.reuse, R46, P3 ;  /* 0x0000002e953e7207 */ /* 0x041fe20001800000 */
[----:B------:R-:W-:Y:S01]  /*1bc0*/  FMUL.FTZ R149, R149, R140 ;  /* 0x0000008c95957220 */ /* 0x000fe20000410000 */
[----:B------:R-:W-:Y:S01]  /*1bd0*/  SEL R60, R65, R44, P3 ;  /* 0x0000002c413c7207 */ /* 0x000fe20001800000 */
[----:B------:R-:W-:Y:S01]  /*1be0*/  FMUL.FTZ R65, R114, R141 ;  /* 0x0000008d72417220 */ /* 0x000fe20000410000 */
[----:B------:R-:W-:Y:S01]  /*1bf0*/  SEL R61, R156, R45, P3 ;  /* 0x0000002d9c3d7207 */ /* 0x000fe20001800000 */
[----:B------:R-:W-:Y:S01]  /*1c00*/  FMUL.FTZ R66, R104, R149 ;  /* 0x0000009568427220 */ /* 0x000fe20000410000 */
[----:B------:R-:W-:Y:S01]  /*1c10*/  SEL R63, R64, R47, P3 ;  /* 0x0000002f403f7207 */ /* 0x000fe20001800000 */
[----:B------:R-:W-:Y:S01]  /*1c20*/  FMUL.FTZ R64, R105, R142 ;  /* 0x0000008e69407220 */ /* 0x000fe20000410000 */
[----:B------:R-:W-:-:S03]  /*1c30*/  FMUL.FTZ R67, R115, R154 ;  /* 0x0000009a73437220 */ /* 0x000fc60000410000 */
[----:B------:R0:W-:Y:S04]  /*1c40*/  @P1 STG.E.128 desc[UR4][R146.64], R60 ;  /* 0x0000003c92001986 */ /* 0x0001e8000c101d04 */
[----:B------:R1:W-:Y:S04]  /*1c50*/  STG.E.128 desc[UR4][R150.64], R64 ;  /* 0x0000004096007986 */ /* 0x0003e8000c101d04 */
[----:B0-----:R-:W4:Y:S01]  /*1c60*/  LDG.E.128 R60, desc[UR4][R152.64] ;  /* 0x00000004983c7981 */ /* 0x001f22000c1e1d00 */
[-CC-:B------:R-:W-:Y:S01]  /*1c70*/  FFMA.FTZ R68, R68, R145.reuse, R108.reuse ;  /* 0x0000009144447223 */ /* 0x180fe2000001006c */
[----:B------:R-:W-:-:S03]  /*1c80*/  FFMA.FTZ R69, R69, R145, R108 ;  /* 0x0000009145457223 */ /* 0x000fc6000001006c */
[----:B------:R-:W-:Y:S01]  /*1c90*/  FADD.FTZ R68, R71, -R68 ;  /* 0x8000004447447221 */ /* 0x000fe20000010000 */
[-CC-:B------:R-:W-:Y:S01]  /*1ca0*/  FFMA.FTZ R70, R70, R145.reuse, R108.reuse ;  /* 0x0000009146467223 */ /* 0x180fe2000001006c */
[----:B------:R-:W-:Y:S01]  /*1cb0*/  FFMA.FTZ R73, R73, R145, R108 ;  /* 0x0000009149497223 */ /* 0x000fe2000001006c */
[----:B------:R-:W-:Y:S01]  /*1cc0*/  FADD.FTZ R72, R72, -R69 ;  /* 0x8000004548487221 */ /* 0x000fe20000010000 */
[----:B------:R-:W-:Y:S01]  /*1cd0*/  FMUL.FTZ R71, R139, R68 ;  /* 0x000000448b477220 */ /* 0x000fe20000410000 */
[----:B------:R-:W-:Y:S01]  /*1ce0*/  FADD.FTZ R70, R75, -R70 ;  /* 0x800000464b467221 */ /* 0x000fe20000010000 */
[----:B------:R-:W0:Y:S01]  /*1cf0*/  LDC.64 R68, c[0x0][0x210] ;  /* 0x00008400ff447b82 */ /* 0x000e220000000a00 */
[----:B------:R-:W-:Y:S01]  /*1d00*/  FADD.FTZ R74, R74, -R73 ;  /* 0x800000494a4a7221 */ /* 0x000fe20000010000 */
[C---:B-1----:R-:W-:Y:S01]  /*1d10*/  FMUL.FTZ R64, R139.reuse, R72 ;  /* 0x000000488b407220 */ /* 0x042fe20000410000 */
[C---:B------:R-:W-:Y:S02]  /*1d20*/  FMUL.FTZ R65, R139.reuse, R70 ;  /* 0x000000468b417220 */ /* 0x040fe40000410000 */
[----:B------:R-:W-:Y:S01]  /*1d30*/  FMUL.FTZ R74, R139, R74 ;  /* 0x0000004a8b4a7220 */ /* 0x000fe20000410000 */
[----:B------:R-:W-:Y:S01]  /*1d40*/  @P2 FADD.FTZ R71, R36, R71 ;  /* 0x0000004724472221 */ /* 0x000fe20000010000 */
[----:B------:R-:W-:Y:S01]  /*1d50*/  @P2 FADD.FTZ R64, R37, R64 ;  /* 0x0000004025402221 */ /* 0x000fe20000010000 */
[----:B------:R-:W-:Y:S01]  /*1d60*/  @P2 FADD.FTZ R65, R38, R65 ;  /* 0x0000004126412221 */ /* 0x000fe20000010000 */
[----:B------:R-:W-:Y:S01]  /*1d70*/  @P2 FADD.FTZ R74, R39, R74 ;  /* 0x0000004a274a2221 */ /* 0x000fe20000010000 */
[C---:B------:R-:W-:Y:S01]  /*1d80*/  IADD3 R70, P6, R138.reuse, UR16, RZ ;  /* 0x000000108a467c10 */ /* 0x040fe2000ffde0ff */
[-C--:B------:R-:W-:Y:S01]  /*1d90*/  FMUL.FTZ R72, R71, R140.reuse ;  /* 0x0000008c47487220 */ /* 0x080fe20000410000 */
[----:B------:R-:W-:Y:S01]  /*1da0*/  @P1 IADD3 R138, P5, R138, UR12, RZ ;  /* 0x0000000c8a8a1c10 */ /* 0x000fe2000ffbe0ff */
        /* <DEDUP_REMOVED lines=8> */
[----:B------:R-:W-:Y:S01]  /*1e30*/  SEL R47, R74, R47, P3 ;  /* 0x0000002f4a2f7207 */ /* 0x000fe20001800000 */
[----:B------:R-:W-:Y:S01]  /*1e40*/  FMUL.FTZ R66, R102, R75 ;  /* 0x0000004b66427220 */ /* 0x000fe20000410000 */
[----:B------:R-:W-:Y:S01]  /*1e50*/  @P1 IADD3.X R139, R137, UR13, RZ, P5, !PT ;  /* 0x0000000d898b1c10 */ /* 0x000fe2000affe4ff */
[----:B------:R-:W-:Y:S01]  /*1e60*/  FMUL.FTZ R67, R117, R140 ;  /* 0x0000008c75437220 */ /* 0x000fe20000410000 */
[----:B------:R-:W-:-:S03]  /*1e70*/  IADD3.X R71, R137, UR17, RZ, P6, !PT ;  /* 0x0000001189477c10 */ /* 0x000fc6000b7fe4ff */
[----:B------:R1:W-:Y:S01]  /*1e80*/  @P1 STG.E.128 desc[UR4][R138.64], R44 ;  /* 0x0000002c8a001986 */ /* 0x0003e2000c101d04 */
[----:B0-----:R-:W-:-:S03]  /*1e90*/  LEA R136, R68, R136, 0x2 ;  /* 0x0000008844887211 */ /* 0x001fc600078e10ff */
[----:B------:R1:W-:Y:S01]  /*1ea0*/  STG.E.128 desc[UR4][R70.64], R64 ;  /* 0x0000004046007986 */ /* 0x0003e2000c101d04 */
[----:B------:R-:W-:Y:S01]  /*1eb0*/  ISETP.GE.AND P1, PT, R136, R69, PT ;  /* 0x000000458800720c */ /* 0x000fe20003f26270 */
[----:B--2---:R-:W-:Y:S01]  /*1ec0*/  FFMA.FTZ R17, R76, R48, R17 ;  /* 0x000000304c117223 */ /* 0x004fe20000010011 */
[----:B------:R-:W-:Y:S01]  /*1ed0*/  FFMA.FTZ R16, R49, R77, R16 ;  /* 0x0000004d31107223 */ /* 0x000fe20000010010 */
[----:B------:R-:W-:Y:S01]  /*1ee0*/  FFMA.FTZ R15, R50, R79, R15 ;  /* 0x0000004f320f7223 */ /* 0x000fe2000001000f */
[----:B------:R-:W-:Y:S01]  /*1ef0*/  FFMA.FTZ R14, R51, R78, R14 ;  /* 0x0000004e330e7223 */ /* 0x000fe2000001000e */
[----:B---3--:R-:W-:Y:S01]  /*1f00*/  FFMA.FTZ R13, R148, R52, R13 ;  /* 0x00000034940d7223 */ /* 0x008fe2000001000d */
[----:B------:R-:W-:Y:S01]  /*1f10*/  FFMA.FTZ R12, R53, R143, R12 ;  /* 0x0000008f350c7223 */ /* 0x000fe2000001000c */
[----:B------:R-:W-:Y:S01]  /*1f20*/  FFMA.FTZ R11, R54, R109, R11 ;  /* 0x0000006d360b7223 */ /* 0x000fe2000001000b */
[----:B------:R-:W-:Y:S01]  /*1f30*/  FFMA.FTZ R10, R55, R144, R10 ;  /* 0x00000090370a7223 */ /* 0x000fe2000001000a */
[----:B----4-:R-:W-:Y:S01]  /*1f40*/  FFMA.FTZ R9, R142, R56, R9 ;  /* 0x000000388e097223 */ /* 0x010fe20000010009 */
        /* <DEDUP_REMOVED lines=9> */
.L_x_7428:
        /* <DEDUP_REMOVED lines=48> */
.L_x_7427:
[----:B------:R-:W-:Y:S05]  /*22e0*/  BSYNC B0 ;  /* 0x0000000000007941 */ /* 0x000fea0003800000 */
.L_x_7425:
        /* <DEDUP_REMOVED lines=15> */
[----:B------:R-:W-:Y:S04]  /*23e0*/  STS.128 [R2+0x400], R48 ;  /* 0x0004003002007388 */ /* 0x000fe80000000c00 */
[----:B------:R1:W-:Y:S01]  /*23f0*/  STS.128 [R2+0x600], R56 ;  /* 0x0006003802007388 */ /* 0x0003e20000000c00 */
        /* <DEDUP_REMOVED lines=39> */
[----:B------:R-:W-:Y:S01]  /*2670*/  STS.128 [R2+0x600], R52 ;  /* 0x0006003402007388 */ /* 0x000fe20000000c00 */
        /* <DEDUP_REMOVED lines=35> */
[----:B------:R1:W-:Y:S01]  /*28b0*/  STS.128 [R2+0x600], R8 ;  /* 0x0006000802007388 */ /* 0x0003e20000000c00 */
[----:B--2---:R-:W-:Y:S01]  /*28c0*/  FADD.FTZ R49, R0, R49 ;  /* 0x0000003100317221 */ /* 0x004fe20000010000 */
[----:B------:R-:W-:Y:S01]  /*28d0*/  BAR.SYNC.DEFER_BLOCKING 0x0 ;  /* 0x0000000000007b1d */ /* 0x000fe20000010000 */
[----:B0-----:R-:W-:Y:S02]  /*28e0*/  IADD3.X R20, RZ, RZ, RZ, P0, !PT ;  /* 0x000000ffff147210 */ /* 0x001fe400007fe4ff */
[C---:B---3--:R-:W-:Y:S02]  /*28f0*/  SHF.L.U32 R18, R57.reuse, 0x2, RZ ;  /* 0x0000000239127819 */ /* 0x048fe400000006ff */
[----:B------:R-:W-:Y:S02]  /*2900*/  SHF.L.U64.HI R20, R57, 0x2, R20 ;  /* 0x0000000239147819 */ /* 0x000fe40000010214 */
[----:B-1----:R-:W-:Y:S01]  /*2910*/  IADD3 R2, P0, R18, UR6, RZ ;  /* 0x0000000612027c10 */ /* 0x002fe2000ff1e0ff */
[----:B------:R-:W-:Y:S01]  /*2920*/  FADD.FTZ R9, R28, R5 ;  /* 0x000000051c097221 */ /* 0x000fe20000010000 */
[----:B------:R-:W-:-:S02]  /*2930*/  FADD.FTZ R11, R30, R7 ;  /* 0x000000071e0b7221 */ /* 0x000fc40000010000 */
        /* <DEDUP_REMOVED lines=51> */
.L_x_7429:
        /* <DEDUP_REMOVED lines=8> */
.L_x_7432:
[----:B------:R-:W-:Y:S05]  /*2cf0*/  BSYNC B2 ;  /* 0x0000000000027941 */ /* 0x000fea0003800000 */
.L_x_7431:
        /* <DEDUP_REMOVED lines=8> */
.L_x_7433:
[----:B------:R-:W-:Y:S01]  /*2d80*/  FADD.FTZ R76, R145, R76 ;  /* 0x0000004c914c7221 */ /* 0x000fe20000010000 */
[----:B------:R-:W-:-:S04]  /*2d90*/  HFMA2.MMA R156, -RZ, RZ, 0, 1.1920928955078125e-07 ;  /* 0x00000002ff9c7435 */ /* 0x000fc800000001ff */
[----:B------:R-:W-:Y:S02]  /*2da0*/  MOV R157, R76 ;  /* 0x0000004c009d7202 */ /* 0x000fe40000000f00 */
[----:B------:R-:W-:-:S07]  /*2db0*/  MOV R77, R155 ;  /* 0x0000009b004d7202 */ /* 0x000fce0000000f00 */
[----:B------:R-:W-:Y:S05]  /*2dc0*/  WARPSYNC.COLLECTIVE R154, `(.L_x_7434) ;  /* 0x000000009a087348 */ /* 0x000fea0003c00000 */
[----:B------:R0:W1:Y:S02]  /*2dd0*/  SHFL.BFLY P1, R155, R157, R156, R159 ;  /* 0x0c00009c9d9b7389 */ /* 0x000064000002009f */
[----:B01----:R-:W-:Y:S01]  /*2de0*/  ENDCOLLECTIVE ;  /* 0x000000000000791b */ /* 0x003fe20003800000 */
.L_x_7434:
[----:B------:R-:W-:-:S05]  /*2df0*/  FADD.FTZ R77, R66, R77 ;  /* 0x0000004d424d7221 */ /* 0x000fca0000010000 */
[----:B------:R-:W-:Y:S02]  /*2e00*/  MOV R157, R77 ;  /* 0x0000004d009d7202 */ /* 0x000fe40000000f00 */
[----:B------:R-:W-:-:S07]  /*2e10*/  MOV R79, R155 ;  /* 0x0000009b004f7202 */ /* 0x000fce0000000f00 */
[----:B------:R-:W-:Y:S05]  /*2e20*/  WARPSYNC.COLLECTIVE R154, `(.L_x_7435) ;  /* 0x000000009a087348 */ /* 0x000fea0003c00000 */
[----:B------:R0:W1:Y:S02]  /*2e30*/  SHFL.BFLY P1, R155, R157, R156, R159 ;  /* 0x0c00009c9d9b7389 */ /* 0x000064000002009f */
[----:B01----:R-:W-:Y:S01]  /*2e40*/  ENDCOLLECTIVE ;  /* 0x000000000000791b */ /* 0x003fe20003800000 */
.L_x_7435:
[----:B------:R-:W-:Y:S01]  /*2e50*/  FADD.FTZ R79, R76, R79 ;  /* 0x0000004f4c4f7221 */ /* 0x000fe20000010000 */
[----:B------:R-:W-:-:S04]  /*2e60*/  HFMA2.MMA R156, -RZ, RZ, 0, 2.384185791015625e-07 ;  /* 0x00000004ff9c7435 */ /* 0x000fc800000001ff */
[----:B------:R-:W-:Y:S02]  /*2e70*/  MOV R157, R79 ;  /* 0x0000004f009d7202 */ /* 0x000fe40000000f00 */
[----:B------:R-:W-:-:S07]  /*2e80*/  MOV R78, R155 ;  /* 0x0000009b004e7202 */ /* 0x000fce0000000f00 */
[----:B------:R-:W-:Y:S05]  /*2e90*/  WARPSYNC.COLLECTIVE R154, `(.L_x_7436) ;  /* 0x000000009a087348 */ /* 0x000fea0003c00000 */
[----:B------:R0:W1:Y:S02]  /*2ea0*/  SHFL.BFLY P1, R155, R157, R156, R159 ;  /* 0x0c00009c9d9b7389 */ /* 0x000064000002009f */
[----:B01----:R-:W-:Y:S01]  /*2eb0*/  ENDCOLLECTIVE ;  /* 0x000000000000791b */ /* 0x003fe20003800000 */
.L_x_7436:
[----:B------:R-:W-:-:S05]  /*2ec0*/  FADD.FTZ R78, R77, R78 ;  /* 0x0000004e4d4e7221 */ /* 0x000fca0000010000 */
[----:B------:R-:W-:Y:S02]  /*2ed0*/  MOV R157, R78 ;  /* 0x0000004e009d7202 */ /* 0x000fe40000000f00 */
[----:B------:R-:W-:-:S07]  /*2ee0*/  MOV R152, R155 ;  /* 0x0000009b00987202 */ /* 0x000fce0000000f00 */
[----:B------:R-:W-:Y:S05]  /*2ef0*/  WARPSYNC.COLLECTIVE R154, `(.L_x_7437) ;  /* 0x000000009a087348 */ /* 0x000fea0003c00000 */
[----:B------:R0:W1:Y:S02]  /*2f00*/  SHFL.BFLY P1, R155, R157, R156, R159 ;  /* 0x0c00009c9d9b7389 */ /* 0x000064000002009f */
[----:B01----:R-:W-:Y:S01]  /*2f10*/  ENDCOLLECTIVE ;  /* 0x000000000000791b */ /* 0x003fe20003800000 */
.L_x_7437:
[----:B------:R-:W-:Y:S01]  /*2f20*/  FADD.FTZ R152, R79, R152 ;  /* 0x000000984f987221 */ /* 0x000fe20000010000 */
[----:B------:R-:W-:-:S04]  /*2f30*/  HFMA2.MMA R156, -RZ, RZ, 0, 4.76837158203125e-07 ;  /* 0x00000008ff9c7435 */ /* 0x000fc800000001ff */
[----:B------:R-:W-:Y:S02]  /*2f40*/  MOV R157, R152 ;  /* 0x00000098009d7202 */ /* 0x000fe40000000f00 */
[----:B------:R-:W-:-:S07]  /*2f50*/  MOV R153, R155 ;  /* 0x0000009b00997202 */ /* 0x000fce0000000f00 */
[----:B------:R-:W-:Y:S05]  /*2f60*/  WARPSYNC.COLLECTIVE R154, `(.L_x_7438) ;  /* 0x000000009a087348 */ /* 0x000fea0003c00000 */
[----:B------:R0:W1:Y:S02]  /*2f70*/  SHFL.BFLY P1, R155, R157, R156, R159 ;  /* 0x0c00009c9d9b7389 */ /* 0x000064000002009f */
[----:B01----:R-:W-:Y:S01]  /*2f80*/  ENDCOLLECTIVE ;  /* 0x000000000000791b */ /* 0x003fe20003800000 */
.L_x_7438:
[----:B------:R-:W-:-:S05]  /*2f90*/  FADD.FTZ R153, R78, R153 ;  /* 0x000000994e997221 */ /* 0x000fca0000010000 */
[----:B------:R-:W-:Y:S02]  /*2fa0*/  MOV R157, R153 ;  /* 0x00000099009d7202 */ /* 0x000fe40000000f00 */
[----:B------:R-:W-:-:S07]  /*2fb0*/  MOV R145, R155 ;  /* 0x0000009b00917202 */ /* 0x000fce0000000f00 */
[----:B------:R-:W-:Y:S05]  /*2fc0*/  WARPSYNC.COLLECTIVE R154, `(.L_x_7439) ;  /* 0x000000009a087348 */ /* 0x000fea0003c00000 */
[----:B------:R0:W1:Y:S02]  /*2fd0*/  SHFL.BFLY P1, R155, R157, R156, R159 ;  /* 0x0c00009c9d9b7389 */ /* 0x000064000002009f */
[----:B01----:R-:W-:Y:S01]  /*2fe0*/  ENDCOLLECTIVE ;  /* 0x000000000000791b */ /* 0x003fe20003800000 */
.L_x_7439:
[----:B------:R-:W-:Y:S01]  /*2ff0*/  FADD.FTZ R145, R152, R145 ;  /* 0x0000009198917221 */ /* 0x000fe20000010000 */
[----:B------:R-:W-:-:S04]  /*3000*/  HFMA2.MMA R156, -RZ, RZ, 0, 9.5367431640625e-07 ;  /* 0x00000010ff9c7435 */ /* 0x000fc800000001ff */
[----:B------:R-:W-:Y:S02]  /*3010*/  MOV R157, R145 ;  /* 0x00000091009d7202 */ /* 0x000fe40000000f00 */
[----:B------:R-:W-:-:S07]  /*3020*/  MOV R66, R155 ;  /* 0x0000009b00427202 */ /* 0x000fce0000000f00 */
[----:B------:R-:W-:Y:S05]  /*3030*/  WARPSYNC.COLLECTIVE R154, `(.L_x_7440) ;  /* 0x000000009a087348 */ /* 0x000fea0003c00000 */
[----:B------:R0:W1:Y:S02]  /*3040*/  SHFL.BFLY P1, R155, R157, R156, R159 ;  /* 0x0c00009c9d9b7389 */ /* 0x000064000002009f */
[----:B01----:R-:W-:Y:S01]  /*3050*/  ENDCOLLECTIVE ;  /* 0x000000000000791b */ /* 0x003fe20003800000 */
.L_x_7440:
[----:B------:R-:W-:-:S05]  /*3060*/  FADD.FTZ R66, R153, R66 ;  /* 0x0000004299427221 */ /* 0x000fca0000010000 */
[----:B------:R-:W-:Y:S02]  /*3070*/  MOV R157, R66 ;  /* 0x00000042009d7202 */ /* 0x000fe40000000f00 */
[----:B------:R-:W-:-:S07]  /*3080*/  MOV R76, R155 ;  /* 0x0000009b004c7202 */ /* 0x000fce0000000f00 */
[----:B------:R-:W-:Y:S05]  /*3090*/  WARPSYNC.COLLECTIVE R154, `(.L_x_7441) ;  /* 0x000000009a087348 */ /* 0x000fea0003c00000 */
[----:B------:R0:W1:Y:S02]  /*30a0*/  SHFL.BFLY P1, R155, R157, R156, R159 ;  /* 0x0c00009c9d9b7389 */ /* 0x000064000002009f */
[----:B01----:R-:W-:Y:S01]  /*30b0*/  ENDCOLLECTIVE ;  /* 0x000000000000791b */ /* 0x003fe20003800000 */
.L_x_7441:
[----:B------:R-:W-:Y:S01]  /*30c0*/  MOV R77, R155 ;  /* 0x0000009b004d7202 */ /* 0x000fe20000000f00 */
[----:B------:R-:W-:Y:S06]  /*30d0*/  BRA `(.L_x_7442) ;  /* 0xffffffe000f07947 */ /* 0x000fec000383ffff */
.L_x_7443:
        /* <DEDUP_REMOVED lines=10> */
.L_x_9237:


//--------------------- .text._ZN10layer_norm13ln_bwd_kernelINS_13Kernel_traitsI6__halfffffjLj512ELj1ELj4ELj1ELj16ENS_18Kernel_traits_baseILj512ES2_ffffjLj128EEEEELb0ELb1ELb1ELb0EEEvNS_9BwdParamsE --------------------------
	.section	.text._ZN10layer_norm13ln_bwd_kernelINS_13Kernel_traitsI6__halfffffjLj512ELj1ELj4ELj1ELj16ENS_18Kernel_traits_baseILj512ES2_ffffjLj128EEEEELb0ELb1ELb1ELb0EEEvNS_9BwdParamsE,"ax",@progbits
	.align	128
        .global         _ZN10layer_norm13ln_bwd_kernelINS_13Kernel_traitsI6__halfffffjLj512ELj1ELj4ELj1ELj16ENS_18Kernel_traits_baseILj512ES2_ffffjLj128EEEEELb0ELb1ELb1ELb0EEEvNS_9BwdParamsE
        .type           _ZN10layer_norm13ln_bwd_kernelINS_13Kernel_traitsI6__halfffffjLj512ELj1ELj4ELj1ELj16ENS_18Kernel_traits_baseILj512ES2_ffffjLj128EEEEELb0ELb1ELb1ELb0EEEvNS_9BwdParamsE,@function
        .size           _ZN10layer_norm13ln_bwd_kernelINS_13Kernel_traitsI6__halfffffjLj512ELj1ELj4ELj1ELj16ENS_18Kernel_traits_baseILj512ES2_ffffjLj128EEEEELb0ELb1ELb1ELb0EEEvNS_9BwdParamsE,(.L_x_9238 - _ZN10layer_norm13ln_bwd_kernelINS_13Kernel_traitsI6__halfffffjLj512ELj1ELj4ELj1ELj16ENS_18Kernel_traits_baseILj512ES2_ffffjLj128EEEEELb0ELb1ELb1ELb0EEEvNS_9BwdParamsE)
        .other          _ZN10layer_norm13ln_bwd_kernelINS_13Kernel_traitsI6__halfffffjLj512ELj1ELj4ELj1ELj16ENS_18Kernel_traits_baseILj512ES2_ffffjLj128EEEEELb0ELb1ELb1ELb0EEEvNS_9BwdParamsE,@"STO_CUDA_ENTRY STV_DEFAULT"
_ZN10layer_norm13ln_bwd_kernelINS_13Kernel_traitsI6__halfffffjLj512ELj1ELj4ELj1ELj16ENS_18Kernel_traits_baseILj512ES2_ffffjLj128EEEEELb0ELb1ELb1ELb0EEEvNS_9BwdParamsE:
.text._ZN10layer_norm13ln_bwd_kernelINS_13Kernel_traitsI6__halfffffjLj512ELj1ELj4ELj1ELj16ENS_18Kernel_traits_baseILj512ES2_ffffjLj128EEEEELb0ELb1ELb1ELb0EEEvNS_9BwdParamsE:
        /* <DEDUP_REMOVED lines=20> */
[----:B------:R-:W1:Y:S08]  /*0140*/  @P1 LDC.64 R14, c[0x0][0x278] ;  /* 0x00009e00ff0e1b82 */ /* 0x000e700000000a00 */
[----:B------:R-:W2:Y:S08]  /*0150*/  @P2 LDC.64 R24, c[0x0][0x260] ;  /* 0x00009800ff182b82 */ /* 0x000eb00000000a00 */
[----:B------:R-:W3:Y:S01]  /*0160*/  @P2 LDC.64 R28, c[0x0][0x278] ;  /* 0x00009e00ff1c2b82 */ /* 0x000ee20000000a00 */
[----:B0-----:R-:W-:-:S05]  /*0170*/  @P1 IMAD.WIDE.U32 R6, R11, 0x8, R6 ;  /* 0x000000080b061825 */ /* 0x001fca00078e0006 */
[----:B------:R0:W5:Y:S02]  /*0180*/  @P1 LDG.E.64 R12, desc[UR4][R6.64] ;  /* 0x00000004060c1981 */ /* 0x000164000c1e1b00 */
[----:B------:R-:W4:Y:S01]  /*0190*/  @P3 LDC.64 R34, c[0x0][0x260] ;  /* 0x00009800ff223b82 */ /* 0x000f220000000a00 */
[C---:B-1----:R-:W-:Y:S01]  /*01a0*/  @P1 IMAD.WIDE.U32 R14, R11.reuse, 0x8, R14 ;  /* 0x000000080b0e1825 */ /* 0x042fe200078e000e */
[----:B------:R-:W-:-:S04]  /*01b0*/  @P1 LOP3.LUT R11, R11, 0x20, RZ, 0xfc, !PT ;  /* 0x000000200b0b1812 */ /* 0x000fc800078efcff */
[----:B------:R-:W5:Y:S02]  /*01c0*/  @P1 LDG.E.64 R16, desc[UR4][R14.64] ;  /* 0x000000040e101981 */ /* 0x000f64000c1e1b00 */
[----:B------:R-:W1:Y:S01]  /*01d0*/  @P3 LDC.64 R36, c[0x0][0x278] ;  /* 0x00009e00ff243b82 */ /* 0x000e620000000a00 */
[----:B--2---:R-:W-:-:S05]  /*01e0*/  @P2 IMAD.WIDE.U32 R30, R11, 0x8, R24 ;  /* 0x000000080b1e2825 */ /* 0x004fca00078e0018 */
[----:B------:R-:W5:Y:S02]  /*01f0*/  @P2 LDG.E.64 R18, desc[UR4][R30.64] ;  /* 0x000000041e122981 */ /* 0x000f64000c1e1b00 */
[----:B------:R-:W2:Y:S01]  /*0200*/  @P4 LDC.64 R38, c[0x0][0x260] ;  /* 0x00009800ff264b82 */ /* 0x000ea20000000a00 */
[C---:B---3--:R-:W-:Y:S01]  /*0210*/  @P2 IMAD.WIDE.U32 R32, R11.reuse, 0x8, R28 ;  /* 0x000000080b202825 */ /* 0x048fe200078e001c */
[----:B------:R-:W-:-:S04]  /*0220*/  @P2 IADD3 R11, R11, 0x20, RZ ;  /* 0x000000200b0b2810 */ /* 0x000fc80007ffe0ff */
[----:B------:R-:W5:Y:S02]  /*0230*/  @P2 LDG.E.64 R20, desc[UR4][R32.64] ;  /* 0x0000000420142981 */ /* 0x000f64000c1e1b00 */
[----:B------:R-:W3:Y:S01]  /*0240*/  @P4 LDC.64 R40, c[0x0][0x278] ;  /* 0x00009e00ff284b82 */ /* 0x000ee20000000a00 */
[----:B----4-:R-:W-:-:S05]  /*0250*/  @P3 IMAD.WIDE.U32 R34, R11, 0x8, R34 ;  /* 0x000000080b223825 */ /* 0x010fca00078e0022 */
[----:B------:R-:W5:Y:S01]  /*0260*/  @P3 LDG.E.64 R22, desc[UR4][R34.64] ;  /* 0x0000000422163981 */ /* 0x000f62000c1e1b00 */
[C---:B-1----:R-:W-:Y:S01]  /*0270*/  @P3 IMAD.WIDE.U32 R36, R11.reuse, 0x8, R36 ;  /* 0x000000080b243825 */ /* 0x042fe200078e0024 */
[----:B------:R-:W-:Y:S02]  /*0280*/  @P3 IADD3 R11, R11, 0x20, RZ ;  /* 0x000000200b0b3810 */ /* 0x000fe40007ffe0ff */
[----:B0-----:R-:W-:Y:S01]  /*0290*/  SHF.R.U32.HI R6, RZ, 0x5, R8 ;  /* 0x00000005ff067819 */ /* 0x001fe20000011608 */
[----:B------:R-:W-:Y:S01]  /*02a0*/  BSSY B0, `(.L_x_7444) ;  /* 0x00002ec000007945 */ /* 0x000fe20003800000 */
[----:B------:R0:W5:Y:S01]  /*02b0*/  @P3 LDG.E.64 R4, desc[UR4][R36.64] ;  /* 0x0000000424043981 */ /* 0x000162000c1e1b00 */
[----:B--2---:R-:W-:-:S05]  /*02c0*/  @P4 IMAD.WIDE.U32 R24, R11, 0x8, R38 ;  /* 0x000000080b184825 */ /* 0x004fca00078e0026 */
[----:B------:R1:W5:Y:S01]  /*02d0*/  @P4 LDG.E.64 R26, desc[UR4][R24.64] ;  /* 0x00000004181a4981 */ /* 0x000362000c1e1b00 */
[----:B---3--:R-:W-:-:S05]  /*02e0*/  @P4 IMAD.WIDE.U32 R28, R11, 0x8, R40 ;  /* 0x000000080b1c4825 */ /* 0x008fca00078e0028 */
[----:B------:R1:W5:Y:S01]  /*02f0*/  @P4 LDG.E.64 R2, desc[UR4][R28.64] ;  /* 0x000000041c024981 */ /* 0x000362000c1e1b00 */
[----:B------:R-:W2:Y:S01]  /*0300*/  S2R R11, SR_CTAID.X ;  /* 0x00000000000b7919 */ /* 0x000ea20000002500 */
        /* <DEDUP_REMOVED lines=13> */
[----:B--2---:R-:W-:-:S04]  /*03e0*/  LEA R8, R11, R6, 0x2 ;  /* 0x000000060b087211 */ /* 0x004fc800078e10ff */
        /* <DEDUP_REMOVED lines=10> */
[----:B0-----:R-:W-:Y:S02]  /*0490*/  CS2R R36, SRZ ;  /* 0x0000000000247805 */ /* 0x001fe4000001ff00 */
[----:B------:R-:W-:Y:S01]  /*04a0*/  CS2R R38, SRZ ;  /* 0x0000000000267805 */ /* 0x000fe2000001ff00 */
[----:B-1----:R-:W-:Y:S06]  /*04b0*/  @P0 BRA `(.L_x_7445) ;  /* 0x0000002c00280947 */ /* 0x002fec0003800000 */
[----:B------:R-:W-:Y:S01]  /*04c0*/  ULDC.64 UR6, c[0x0][0x2c8] ;  /* 0x0000b20000067ab9 */ /* 0x000fe20000000a00 */
[----:B-----5:R-:W-:Y:S01]  /*04d0*/  MOV R137, R4 ;  /* 0x0000000400897202 */ /* 0x020fe20000000f00 */
[----:B------:R-:W-:Y:S01]  /*04e0*/  HFMA2.MMA R81, -RZ, RZ, 0, 0 ;  /* 0x00000000ff517435 */ /* 0x000fe200000001ff */
[----:B------:R-:W-:Y:S02]  /*04f0*/  ISETP.NE.U32.AND P0, PT, RZ, UR6, PT ;  /* 0x00000006ff007c0c */ /* 0x000fe4000bf05070 */
[--C-:B------:R-:W-:Y:S01]  /*0500*/  SHF.R.U64 R136, R4, 0x10, R5.reuse ;  /* 0x0000001004887819 */ /* 0x100fe20000001205 */
[----:B------:R-:W-:Y:S01]  /*0510*/  HADD2.F32 R137, -RZ, R137.H0_H0 ;  /* 0x20000089ff897230 */ /* 0x000fe20000004100 */
[----:B------:R-:W-:Y:S02]  /*0520*/  ISETP.NE.AND.EX P0, PT, RZ, UR7, PT, P0 ;  /* 0x00000007ff007c0c */ /* 0x000fe4000bf05300 */
        /* <DEDUP_REMOVED lines=62> */
[----:B------:R-:W-:-:S09]  /*0910*/  P2R R162, PR, RZ, 0x1 ;  /* 0x00000001ffa27803 */ /* 0x000fd20000000000 */
.L_x_7513:
[----:B0-----:R-:W0:Y:S08]  /*0920*/  LDC.64 R2, c[0x0][0x288] ;  /* 0x0000a200ff027b82 */ /* 0x001e300000000a00 */
[----:B-1----:R-:W1:Y:S08]  /*0930*/  LDC.64 R130, c[0x0][0x280] ;  /* 0x0000a000ff827b82 */ /* 0x002e700000000a00 */
[----:B--2---:R-:W2:Y:S01]  /*0940*/  LDC.64 R100, c[0x0][0x258] ;  /* 0x00009600ff647b82 */ /* 0x004ea20000000a00 */
[----:B0-----:R-:W-:-:S07]  /*0950*/  IMAD.WIDE R2, R8, 0x4, R2 ;  /* 0x0000000408027825 */ /* 0x001fce00078e0202 */
[----:B------:R-:W0:Y:S01]  /*0960*/  LDC.64 R164, c[0x0][0x2c8] ;  /* 0x0000b200ffa47b82 */ /* 0x000e220000000a00 */
[----:B---34-:R2:W3:Y:S01]  /*0970*/  LDG.E R102, desc[UR4][R2.64] ;  /* 0x0000000402667981 */ /* 0x0184e2000c1e1900 */
[----:B-1----:R-:W-:-:S06]  /*0980*/  IMAD.WIDE R130, R8, 0x4, R130 ;  /* 0x0000000408827825 */ /* 0x002fcc00078e0282 */
[----:B------:R-:W5:Y:S01]  /*0990*/  LDG.E R130, desc[UR4][R130.64] ;  /* 0x0000000482827981 */ /* 0x000f62000c1e1900 */
[----:B------:R-:W-:Y:S01]  /*09a0*/  MOV R10, UR9 ;  /* 0x00000009000a7c02 */ /* 0x000fe20008000f00 */
[C---:B--2---:R-:W-:Y:S01]  /*09b0*/  IMAD.WIDE R2, R8.reuse, 0x4, R100 ;  /* 0x0000000408027825 */ /* 0x044fe200078e0264 */
[----:B------:R-:W1:Y:S03]  /*09c0*/  S2R R163, SR_TID.X ;  /* 0x0000000000a37919 */ /* 0x000e660000002100 */
[----:B------:R-:W-:Y:S02]  /*09d0*/  IMAD R100, R8, R10, RZ ;  /* 0x0000000a08647224 */ /* 0x000fe400078e02ff */
[----:B------:R2:W5:Y:S03]  /*09e0*/  LDG.E R3, desc[UR4][R2.64] ;  /* 0x0000000402037981 */ /* 0x000566000c1e1900 */
[----:B------:R-:W-:-:S04]  /*09f0*/  SHF.R.S32.HI R101, RZ, 0x1f, R100 ;  /* 0x0000001fff657819 */ /* 0x000fc80000011464 */
[----:B------:R-:W-:Y:S01]  /*0a00*/  LEA.HI R100, R101, R100, RZ, 0x2 ;  /* 0x0000006465647211 */ /* 0x000fe200078f10ff */
[----:B------:R-:W-:Y:S03]  /*0a10*/  BSSY B1, `(.L_x_7446) ;  /* 0x00000db000017945 */ /* 0x000fe60003800000 */
[----:B--2---:R-:W-:-:S05]  /*0a20*/  LEA.HI.SX32 R2, R100, R9, 0x1e ;  /* 0x0000000964027211 */ /* 0x004fca00078ff2ff */
        /* <DEDUP_REMOVED lines=10> */
.L_x_7450:
[----:B------:R-:W-:-:S07]  /*0ad0*/  IADD3 R101, R2, 0x20, RZ ;  /* 0x0000002002657810 */ /* 0x000fce0007ffe0ff */
.L_x_7449:
[----:B------:R-:W-:Y:S05]  /*0ae0*/  BSYNC B2 ;  /* 0x0000000000027941 */ /* 0x000fea0003800000 */
.L_x_7448:
[----:B------:R-:W-:Y:S04]  /*0af0*/  BSSY B2, `(.L_x_7451) ;  /* 0x0000008000027945 */ /* 0x000fe80003800000 */
[----:B------:R-:W-:Y:S05]  /*0b00*/  @!P2 BRA `(.L_x_7452) ;  /* 0x000000000018a947 */ /* 0x000fea0003800000 */
[----:B------:R-:W-:-:S04]  /*0b10*/  ISETP.NE.U32.AND P0, PT, RZ, UR14, PT ;  /* 0x0000000eff007c0c */ /* 0x000fc8000bf05070 */
[----:B------:R-:W-:-:S13]  /*0b20*/  ISETP.NE.AND.EX P0, PT, RZ, UR15, PT, P0 ;  /* 0x0000000fff007c0c */ /* 0x000fda000bf05300 */
[----:B------:R-:W-:Y:S05]  /*0b30*/  @!P0 BRA `(.L_x_7453) ;  /* 0x0000000000088947 */ /* 0x000fea0003800000 */
[----:B------:R-:W-:-:S06]  /*0b40*/  IMAD.WIDE.U32 R28, R101, 0x10, R164 ;  /* 0x00000010651c7825 */ /* 0x000fcc00078e00a4 */
[----:B------:R-:W5:Y:S02]  /*0b50*/  LDG.E.128 R28, desc[UR4][R28.64] ;  /* 0x000000041c1c7981 */ /* 0x000f64000c1e1d00 */
.L_x_7453:
[----:B------:R-:W-:-:S07]  /*0b60*/  IADD3 R101, R101, 0x20, RZ ;  /* 0x0000002065657810 */ /* 0x000fce0007ffe0ff */
.L_x_7452:
[----:B------:R-:W-:Y:S05]  /*0b70*/  BSYNC B2 ;  /* 0x0000000000027941 */ /* 0x000fea0003800000 */
.L_x_7451:
[----:B------:R-:W-:Y:S04]  /*0b80*/  BSSY B2, `(.L_x_7454) ;  /* 0x0000008000027945 */ /* 0x000fe80003800000 */
[----:B------:R-:W-:Y:S05]  /*0b90*/  @!P3 BRA `(.L_x_7455) ;  /* 0x000000000018b947 */ /* 0x000fea0003800000 */
[----:B------:R-:W-:-:S04]  /*0ba0*/  ISETP.NE.U32.AND P0, PT, RZ, UR14, PT ;  /* 0x0000000eff007c0c */ /* 0x000fc8000bf05070 */
[----:B------:R-:W-:-:S13]  /*0bb0*/  ISETP.NE.AND.EX P0, PT, RZ, UR15, PT, P0 ;  /* 0x0000000fff007c0c */ /* 0x000fda000bf05300 */
[----:B------:R-:W-:Y:S05]  /*0bc0*/  @!P0 BRA `(.L_x_7456) ;  /* 0x0000000000088947 */ /* 0x000fea0003800000 */
[----:B------:R-:W-:-:S06]  /*0bd0*/  IMAD.WIDE.U32 R24, R101, 0x10, R164 ;  /* 0x0000001065187825 */ /* 0x000fcc00078e00a4 */
[----:B------:R-:W5:Y:S02]  /*0be0*/  LDG.E.128 R24, desc[UR4][R24.64] ;  /* 0x0000000418187981 */ /* 0x000f64000c1e1d00 */
.L_x_7456:
[----:B------:R-:W-:-:S07]  /*0bf0*/  IADD3 R101, R101, 0x20, RZ ;  /* 0x0000002065657810 */ /* 0x000fce0007ffe0ff */
.L_x_7455:
[----:B------:R-:W-:Y:S05]  /*0c00*/  BSYNC B2 ;  /* 0x0000000000027941 */ /* 0x000fea0003800000 */
.L_x_7454:
[----:B------:R-:W-:Y:S02]  /*0c10*/  ISETP.NE.AND P0, PT, R162, RZ, PT ;  /* 0x000000ffa200720c */ /* 0x000fe40003f05270 */
[----:B------:R-:W-:-:S11]  /*0c20*/  CS2R R132, SRZ ;  /* 0x0000000000847805 */ /* 0x000fd6000001ff00 */
[----:B------:R-:W-:Y:S05]  /*0c30*/  @P0 BRA `(.L_x_7457) ;  /* 0x0000000800e00947 */ /* 0x000fea0003800000 */
[----:B------:R-:W-:-:S06]  /*0c40*/  IMAD.WIDE.U32 R20, R101, 0x10, R164 ;  /* 0x0000001065147825 */ /* 0x000fcc00078e00a4 */
[----:B------:R-:W5:Y:S01]  /*0c50*/  LDG.E.128 R20, desc[UR4][R20.64] ;  /* 0x0000000414147981 */ /* 0x000f62000c1e1d00 */
[----:B------:R-:W-:Y:S05]  /*0c60*/  BRA `(.L_x_7457) ;  /* 0x0000000800d47947 */ /* 0x000fea0003800000 */
.L_x_7447:
[----:B------:R-:W0:Y:S08]  /*0c70*/  LDC.64 R100, c[0x0][0x250] ;  /* 0x00009400ff647b82 */ /* 0x000e300000000a00 */
[----:B------:R-:W1:Y:S01]  /*0c80*/  LDC.U8 R103, c[0x0][0x2a0] ;  /* 0x0000a800ff677b82 */ /* 0x000e620000000000 */
[----:B0-----:R-:W-:-:S06]  /*0c90*/  IMAD.WIDE R100, R8, 0x4, R100 ;  /* 0x0000000408647825 */ /* 0x001fcc00078e0264 */
[----:B------:R-:W2:Y:S01]  /*0ca0*/  LDG.E R100, desc[UR4][R100.64] ;  /* 0x0000000464647981 */ /* 0x000ea2000c1e1900 */
[----:B------:R-:W-:Y:S01]  /*0cb0*/  IADD3 R9, R102, -0x1, RZ ;  /* 0xffffffff66097810 */ /* 0x000fe20007ffe0ff */
[----:B------:R-:W-:Y:S01]  /*0cc0*/  BSSY B2, `(.L_x_7458) ;  /* 0x0000032000027945 */ /* 0x000fe20003800000 */
[----:B-1----:R-:W-:Y:S02]  /*0cd0*/  ISETP.NE.AND P0, PT, R103, RZ, PT ;  /* 0x000000ff6700720c */ /* 0x002fe40003f05270 */
        /* <DEDUP_REMOVED lines=11> */
[----:B------:R-:W-:Y:S01]  /*0d90*/  ISETP.NE.U32.AND P0, PT, RZ, UR14, PT ;  /* 0x0000000eff007c0c */ /* 0x000fe2000bf05070 */
[----:B0-----:R-:W-:-:S06]  /*0da0*/  IMAD.WIDE.U32 R104, R2, 0x10, R104 ;  /* 0x0000001002687825 */ /* 0x001fcc00078e0068 */
[----:B------:R-:W2:Y:S01]  /*0db0*/  LDG.E.128 R104, desc[UR4][R104.64] ;  /* 0x0000000468687981 */ /* 0x000ea2000c1e1d00 */
[----:B-1----:R-:W-:-:S06]  /*0dc0*/  IMAD.WIDE.U32 R100, R135, 0x10, R100 ;  /* 0x0000001087647825 */ /* 0x002fcc00078e0064 */
        /* <DEDUP_REMOVED lines=10> */
[----:B------:R-:W-:Y:S01]  /*0e70*/  FADD.FTZ R65, R65, R101 ;  /* 0x0000006541417221 */ /* 0x000fe20000010000 */
[----:B------:R-:W-:Y:S01]  /*0e80*/  FFMA.FTZ R81, R101, R12, R81 ;  /* 0x0000000c65517223 */ /* 0x000fe20000010051 */
[----:B------:R-:W-:Y:S01]  /*0e90*/  FMUL.FTZ R110, R160, R101 ;  /* 0x00000065a06e7220 */ /* 0x000fe20000410000 */
[C---:B------:R-:W-:Y:S01]  /*0ea0*/  FADD.FTZ R14, -R131.reuse, R106 ;  /* 0x0000006a830e7221 */ /* 0x040fe20000010100 */
[----:B------:R-:W-:Y:S01]  /*0eb0*/  FADD.FTZ R101, RZ, R13 ;  /* 0x0000000dff657221 */ /* 0x000fe20000010000 */
[----:B------:R-:W-:Y:S01]  /*0ec0*/  FFMA.FTZ R105, R0, R13, RZ ;  /* 0x0000000d00697223 */ /* 0x000fe200000100ff */
        /* <DEDUP_REMOVED lines=17> */
.L_x_7459:
[----:B------:R-:W-:Y:S05]  /*0fe0*/  BSYNC B2 ;  /* 0x0000000000027941 */ /* 0x000fea0003800000 */
.L_x_7458:
[----:B------:R-:W-:Y:S04]  /*0ff0*/  BSSY B2, `(.L_x_7460) ;  /* 0x000002a000027945 */ /* 0x000fe80003800000 */
        /* <DEDUP_REMOVED lines=41> */
.L_x_7461:
[----:B------:R-:W-:Y:S05]  /*1290*/  BSYNC B2 ;  /* 0x0000000000027941 */ /* 0x000fea0003800000 */
.L_x_7460:
[----:B------:R-:W-:Y:S04]  /*12a0*/  BSSY B2, `(.L_x_7462) ;  /* 0x000002a000027945 */ /* 0x000fe80003800000 */
        /* <DEDUP_REMOVED lines=11> */
[----:B------:R-:W-:Y:S02]  /*1360*/  IADD3 R135, R135, 0x20, RZ ;  /* 0x0000002087877810 */ /* 0x000fe40007ffe0ff */
[----:B------:R-:W-:Y:S01]  /*1370*/  IADD3 R134, R134, 0x20, RZ ;  /* 0x0000002086867810 */ /* 0x000fe20007ffe0ff */
[C---:B--2---:R-:W-:Y:S01]  /*1380*/  FADD.FTZ R106, -R131.reuse, R96 ;  /* 0x00000060836a7221 */ /* 0x044fe20000010100 */
[C---:B------:R-:W-:Y:S01]  /*1390*/  FADD.FTZ R112, -R131.reuse, R97 ;  /* 0x0000006183707221 */ /* 0x040fe20000010100 */
[----:B------:R-:W-:Y:S02]  /*13a0*/  FADD.FTZ R118, -R131, R98 ;  /* 0x0000006283767221 */ /* 0x000fe40000010100 */
[C---:B-----5:R-:W-:Y:S01]  /*13b0*/  FMUL.FTZ R96, R3.reuse, R106 ;  /* 0x0000006a03607220 */ /* 0x060fe20000410000 */
[----:B------:R-:W-:Y:S01]  /*13c0*/  FMUL.FTZ R97, R3, R112 ;  /* 0x0000007003617220 */ /* 0x000fe20000410000 */
[----:B---3--:R-:W-:Y:S01]  /*13d0*/  FMUL.FTZ R98, R153, R100 ;  /* 0x0000006499627220 */ /* 0x008fe20000410000 */
[----:B------:R-:W-:Y:S01]  /*13e0*/  FMUL.FTZ R112, R152, R101 ;  /* 0x0000006598707220 */ /* 0x000fe20000410000 */
[----:B------:R-:W-:-:S02]  /*13f0*/  FADD.FTZ R106, -R131, R99 ;  /* 0x00000063836a7221 */ /* 0x000fc40000010100 */
        /* <DEDUP_REMOVED lines=20> */
.L_x_7463:
[----:B------:R-:W-:Y:S05]  /*1540*/  BSYNC B2 ;  /* 0x0000000000027941 */ /* 0x000fea0003800000 */
.L_x_7462:
        /* <DEDUP_REMOVED lines=11> */
[C---:B--2---:R-:W-:Y:S01]  /*1600*/  FADD.FTZ R108, -R131.reuse, R104 ;  /* 0x00000068836c7221 */ /* 0x044fe20000010100 */
[----:B------:R-:W-:-:S03]  /*1610*/  FADD.FTZ R120, -R131, R105 ;  /* 0x0000006983787221 */ /* 0x000fc60000010100 */
[C---:B0----5:R-:W-:Y:S01]  /*1620*/  FMUL.FTZ R18, R3.reuse, R108 ;  /* 0x0000006c03127220 */ /* 0x061fe20000410000 */
        /* <DEDUP_REMOVED lines=25> */
.L_x_7457:
[----:B------:R-:W-:Y:S05]  /*17c0*/  BSYNC B1 ;  /* 0x0000000000017941 */ /* 0x000fea0003800000 */
.L_x_7446:
        /* <DEDUP_REMOVED lines=20> */
.L_x_7531:
[----:B------:R-:W4:Y:S01]  /*1910*/  LDC.U8 R102, c[0x0][0x2a0] ;  /* 0x0000a800ff667b82 */ /* 0x000f220000000000 */
[----:B-----5:R-:W-:Y:S01]  /*1920*/  ISETP.GE.AND P6, PT, R130, 0x1, PT ;  /* 0x000000018200780c */ /* 0x020fe20003fc6270 */
[----:B--2---:R-:W-:Y:S01]  /*1930*/  FADD.FTZ R100, R107, R100 ;  /* 0x000000646b647221 */ /* 0x004fe20000010000 */
[----:B-1-3--:R-:W-:Y:S01]  /*1940*/  FADD.FTZ R106, R106, R101 ;  /* 0x000000656a6a7221 */ /* 0x00afe20000010000 */
[----:B------:R-:W-:Y:S01]  /*1950*/  HFMA2.MMA R101, -RZ, RZ, 0, 0 ;  /* 0x00000000ff657435 */ /* 0x000fe200000001ff */
[----:B------:R-:W-:Y:S01]  /*1960*/  BSSY B1, `(.L_x_7465) ;  /* 0x0000066000017945 */ /* 0x000fe20003800000 */
[----:B------:R-:W-:Y:S01]  /*1970*/  FMUL.FTZ R100, R100, UR8 ;  /* 0x0000000864647c20 */ /* 0x000fe20008410000 */
[----:B------:R-:W-:-:S07]  /*1980*/  FMUL.FTZ R106, R106, UR8 ;  /* 0x000000086a6a7c20 */ /* 0x000fce0008410000 */
[----:B------:R-:W-:Y:S02]  /*1990*/  @P6 IADD3 R103, R130, -0x1, RZ ;  /* 0xffffffff82676810 */ /* 0x000fe40007ffe0ff */
[----:B------:R-:W-:-:S03]  /*19a0*/  @P6 LOP3.LUT R9, R163, 0x1f, RZ, 0xc0, !PT ;  /* 0x0000001fa3096812 */ /* 0x000fc600078ec0ff */
[----:B------:R-:W-:Y:S01]  /*19b0*/  @P6 IMAD R103, R103, R10, RZ ;  /* 0x0000000a67676224 */ /* 0x000fe200078e02ff */
[----:B----4-:R-:W-:-:S04]  /*19c0*/  ISETP.NE.AND P0, PT, R102, RZ, PT ;  /* 0x000000ff6600720c */ /* 0x010fc80003f05270 */
[----:B------:R-:W-:Y:S02]  /*19d0*/  @P6 SHF.R.S32.HI R102, RZ, 0x1f, R103 ;  /* 0x0000001fff666819 */ /* 0x000fe40000011467 */
[----:B------:R-:W-:Y:S02]  /*19e0*/  FSEL R100, R100, RZ, !P0 ;  /* 0x000000ff64647208 */ /* 0x000fe40004000000 */
[----:B------:R-:W-:-:S04]  /*19f0*/  @P6 LEA.HI R102, R102, R103, RZ, 0x2 ;  /* 0x0000006766666211 */ /* 0x000fc800078f10ff */
[----:B------:R-:W-:Y:S01]  /*1a00*/  @P6 LEA.HI.SX32 R101, R102, R9, 0x1e ;  /* 0x0000000966656211 */ /* 0x000fe200078ff2ff */
[----:B------:R-:W-:Y:S06]  /*1a10*/  @!P1 BRA `(.L_x_7466) ;  /* 0x0000000400689947 */ /* 0x000fec0003800000 */
[----:B------:R-:W1:Y:S01]  /*1a20*/  @!P5 LDC.64 R102, c[0x0][0x2c8] ;  /* 0x0000b200ff66db82 */ /* 0x000e620000000a00 */
[----:B------:R-:W-:Y:S01]  /*1a30*/  BSSY B2, `(.L_x_7467) ;  /* 0x0000008000027945 */ /* 0x000fe20003800000 */
[----:B-1----:R-:W-:-:S04]  /*1a40*/  @!P5 ISETP.NE.U32.AND P0, PT, R102, RZ, PT ;  /* 0x000000ff6600d20c */ /* 0x002fc80003f05070 */
[----:B------:R-:W-:-:S04]  /*1a50*/  @!P5 ISETP.NE.AND.EX P0, PT, R103, RZ, PT, P0 ;  /* 0x000000ff6700d20c */ /* 0x000fc80003f05300 */
[----:B------:R-:W-:Y:S01]  /*1a60*/  @!P5 FSEL R107, R32, RZ, P0 ;  /* 0x000000ff206bd208 */ /* 0x000fe20000000000 */
[----:B------:R-:W-:Y:S08]  /*1a70*/  @!P6 BRA `(.L_x_7468) ;  /* 0x00000000000ce947 */ /* 0x000ff00003800000 */
[----:B------:R-:W1:Y:S02]  /*1a80*/  LDC.64 R84, c[0x0][0x220] ;  /* 0x00008800ff547b82 */ /* 0x000e640000000a00 */
[----:B-1----:R-:W-:-:S06]  /*1a90*/  IMAD.WIDE.U32 R84, R101, 0x10, R84 ;  /* 0x0000001065547825 */ /* 0x002fcc00078e0054 */
[----:B------:R-:W5:Y:S02]  /*1aa0*/  LDG.E.128 R84, desc[UR4][R84.64] ;  /* 0x0000000454547981 */ /* 0x000f64000c1e1d00 */
.L_x_7468:
[----:B------:R-:W-:Y:S05]  /*1ab0*/  BSYNC B2 ;  /* 0x0000000000027941 */ /* 0x000fea0003800000 */
.L_x_7467:
[----:B------:R-:W-:Y:S04]  /*1ac0*/  BSSY B2, `(.L_x_7469) ;  /* 0x000000a000027945 */ /* 0x000fe80003800000 */
[----:B------:R-:W-:Y:S05]  /*1ad0*/  @!P5 BRA `(.L_x_7470) ;  /* 0x000000000020d947 */ /* 0x000fea0003800000 */
        /* <DEDUP_REMOVED lines=8> */
.L_x_7470:
[----:B------:R-:W-:Y:S05]  /*1b60*/  BSYNC B2 ;  /* 0x0000000000027941 */ /* 0x000fea0003800000 */
.L_x_7469:
        /* <DEDUP_REMOVED lines=11> */
.L_x_7472:
[----:B------:R-:W-:Y:S05]  /*1c20*/  BSYNC B2 ;  /* 0x0000000000027941 */ /* 0x000fea0003800000 */
.L_x_7471:
[----:B------:R-:W-:Y:S01]  /*1c30*/  @!P5 ISETP.NE.U32.AND P0, PT, R102, RZ, PT ;  /* 0x000000ff6600d20c */ /* 0x000fe20003f05070 */
[----:B------:R-:W-:Y:S03]  /*1c40*/  BSSY B2, `(.L_x_7473) ;  /* 0x000000a000027945 */ /* 0x000fe60003800000 */
[----:B------:R-:W-:-:S04]  /*1c50*/  @!P5 ISETP.NE.AND.EX P0, PT, R103, RZ, PT, P0 ;  /* 0x000000ff6700d20c */ /* 0x000fc80003f05300 */
[----:B0-----:R-:W-:Y:S01]  /*1c60*/  @!P5 FSEL R125, R34, RZ, P0 ;  /* 0x000000ff227dd208 */ /* 0x001fe20000000000 */
[----:B------:R-:W-:Y:S08]  /*1c70*/  @!P5 BRA `(.L_x_7474) ;  /* 0x000000000018d947 */ /* 0x000ff00003800000 */
[----:B------:R-:W-:Y:S01]  /*1c80*/  ISETP.NE.U32.AND P0, PT, R102, RZ, PT ;  /* 0x000000ff6600720c */ /* 0x000fe20003f05070 */
[----:B------:R-:W-:-:S03]  /*1c90*/  FFMA.FTZ R105, R14, R106, R100 ;  /* 0x0000006a0e697223 */ /* 0x000fc60000010064 */
[----:B------:R-:W-:Y:S01]  /*1ca0*/  ISETP.NE.AND.EX P0, PT, R103, RZ, PT, P0 ;  /* 0x000000ff6700720c */ /* 0x000fe20003f05300 */
[----:B------:R-:W-:-:S04]  /*1cb0*/  FADD.FTZ R104, R114, -R105 ;  /* 0x8000006972687221 */ /* 0x000fc80000010000 */
[----:B------:R-:W-:-:S08]  /*1cc0*/  FMUL.FTZ R125, R3, R104 ;  /* 0x00000068037d7220 */ /* 0x000fd00000410000 */
[----:B------:R-:W-:-:S07]  /*1cd0*/  @P0 FADD.FTZ R125, R34, R125 ;  /* 0x0000007d227d0221 */ /* 0x000fce0000010000 */
.L_x_7474:
[----:B------:R-:W-:Y:S05]  /*1ce0*/  BSYNC B2 ;  /* 0x0000000000027941 */ /* 0x000fea0003800000 */
.L_x_7473:
[----:B------:R-:W0:Y:S01]  /*1cf0*/  LDC.64 R104, c[0x0][0x308] ;  /* 0x0000c200ff687b82 */ /* 0x000e220000000a00 */
        /* <DEDUP_REMOVED lines=11> */
.L_x_7476:
[----:B------:R-:W-:Y:S05]  /*1db0*/  BSYNC B2 ;  /* 0x0000000000027941 */ /* 0x000fea0003800000 */
.L_x_7475:
[----:B0-----:R-:W-:Y:S01]  /*1dc0*/  ISETP.NE.U32.AND P0, PT, R104, RZ, PT ;  /* 0x000000ff6800720c */ /* 0x001fe20003f05070 */
[----:B------:R-:W0:Y:S03]  /*1dd0*/  @P6 LDC R131, c[0x0][0x29c] ;  /* 0x0000a700ff836b82 */ /* 0x000e260000000800 */
[----:B------:R-:W-:-:S04]  /*1de0*/  ISETP.NE.AND.EX P0, PT, R105, RZ, PT, P0 ;  /* 0x000000ff6900720c */ /* 0x000fc80003f05300 */
[----:B------:R-:W-:Y:S02]  /*1df0*/  SEL R88, R107, R88, P0 ;  /* 0x000000586b587207 */ /* 0x000fe40000000000 */
[----:B------:R-:W-:Y:S02]  /*1e00*/  SEL R89, R130, R89, P0 ;  /* 0x0000005982597207 */ /* 0x000fe40000000000 */
[----:B------:R-:W-:Y:S02]  /*1e10*/  SEL R90, R125, R90, P0 ;  /* 0x0000005a7d5a7207 */ /* 0x000fe40000000000 */
[----:B------:R-:W-:Y:S02]  /*1e20*/  SEL R91, R124, R91, P0 ;  /* 0x0000005b7c5b7207 */ /* 0x000fe40000000000 */
[----:B------:R-:W-:Y:S02]  /*1e30*/  ISETP.NE.U32.AND P0, PT, R104, RZ, PT ;  /* 0x000000ff6800720c */ /* 0x000fe40003f05070 */
[----:B------:R-:W1:Y:S02]  /*1e40*/  @P6 LDC R104, c[0x0][0x29c] ;  /* 0x0000a700ff686b82 */ /* 0x000e640000000800 */
[----:B------:R-:W-:Y:S01]  /*1e50*/  ISETP.NE.AND.EX P0, PT, R105, RZ, PT, P0 ;  /* 0x000000ff6900720c */ /* 0x000fe20003f05300 */
[----:B0-----:R-:W-:-:S05]  /*1e60*/  @P6 FMUL.FTZ R124, R124, R131 ;  /* 0x000000837c7c6220 */ /* 0x001fca0000410000 */
[----:B------:R-:W0:Y:S01]  /*1e70*/  @P6 LDC R105, c[0x0][0x29c] ;  /* 0x0000a700ff696b82 */ /* 0x000e220000000800 */
[-C--:B------:R-:W-:Y:S01]  /*1e80*/  @P6 FMUL.FTZ R95, R142, R124.reuse ;  /* 0x0000007c8e5f6220 */ /* 0x080fe20000410000 */
[----:B-----5:R-:W-:-:S06]  /*1e90*/  @P6 FFMA.FTZ R51, R87, R124, R51 ;  /* 0x0000007c57336223 */ /* 0x020fcc0000010033 */
[----:B------:R-:W2:Y:S01]  /*1ea0*/  @P0 LDC.64 R102, c[0x0][0x308] ;  /* 0x0000c200ff660b82 */ /* 0x000ea20000000a00 */
[----:B-1----:R-:W-:-:S07]  /*1eb0*/  @P6 FMUL.FTZ R107, R107, R104 ;  /* 0x000000686b6b6220 */ /* 0x002fce0000410000 */
[----:B------:R-:W1:Y:S01]  /*1ec0*/  @P6 LDC R104, c[0x0][0x29c] ;  /* 0x0000a700ff686b82 */ /* 0x000e620000000800 */
[-C--:B------:R-:W-:Y:S01]  /*1ed0*/  @P6 FMUL.FTZ R92, R145, R107.reuse ;  /* 0x0000006b915c6220 */ /* 0x080fe20000410000 */
[----:B------:R-:W-:Y:S01]  /*1ee0*/  @P6 FFMA.FTZ R48, R84, R107, R48 ;  /* 0x0000006b54306223 */ /* 0x000fe20000010030 */
[----:B0-----:R-:W-:-:S04]  /*1ef0*/  @P6 FMUL.FTZ R130, R130, R105 ;  /* 0x0000006982826220 */ /* 0x001fc80000410000 */
[-C--:B------:R-:W-:Y:S01]  /*1f00*/  @P6 FMUL.FTZ R93, R144, R130.reuse ;  /* 0x00000082905d6220 */ /* 0x080fe20000410000 */
[----:B------:R-:W-:Y:S01]  /*1f10*/  @P6 FFMA.FTZ R49, R85, R130, R49 ;  /* 0x0000008255316223 */ /* 0x000fe20000010031 */
[C---:B--2---:R-:W-:Y:S01]  /*1f20*/  @P0 IMAD.WIDE.U32 R102, R2.reuse, 0x10, R102 ;  /* 0x0000001002660825 */ /* 0x044fe200078e0066 */
[----:B------:R-:W-:-:S04]  /*1f30*/  IADD3 R2, R2, 0x20, RZ ;  /* 0x0000002002027810 */ /* 0x000fc80007ffe0ff */
[----:B------:R0:W-:Y:S01]  /*1f40*/  @P0 STG.E.128 desc[UR4][R102.64], R88 ;  /* 0x0000005866000986 */ /* 0x0001e2000c101d04 */
[----:B-1----:R-:W-:-:S04]  /*1f50*/  @P6 FMUL.FTZ R125, R125, R104 ;  /* 0x000000687d7d6220 */ /* 0x002fc80000410000 */
[-C--:B------:R-:W-:Y:S01]  /*1f60*/  @P6 FMUL.FTZ R94, R143, R125.reuse ;  /* 0x0000007d8f5e6220 */ /* 0x080fe20000410000 */
[----:B------:R-:W-:Y:S01]  /*1f70*/  @P6 FFMA.FTZ R50, R86, R125, R50 ;  /* 0x0000007d56326223 */ /* 0x000fe20000010032 */
[----:B0-----:R-:W0:Y:S02]  /*1f80*/  @P6 LDC.64 R102, c[0x0][0x2f8] ;  /* 0x0000be00ff666b82 */ /* 0x001e240000000a00 */
[C---:B0-----:R-:W-:Y:S01]  /*1f90*/  @P6 IMAD.WIDE.U32 R102, R101.reuse, 0x10, R102 ;  /* 0x0000001065666825 */ /* 0x041fe200078e0066 */
[----:B------:R-:W-:-:S04]  /*1fa0*/  IADD3 R101, R101, 0x20, RZ ;  /* 0x0000002065657810 */ /* 0x000fc80007ffe0ff */
[----:B------:R1:W-:Y:S03]  /*1fb0*/  @P6 STG.E.128 desc[UR4][R102.64], R92 ;  /* 0x0000005c66006986 */ /* 0x0003e6000c101d04 */
.L_x_7466:
[----:B------:R-:W-:Y:S05]  /*1fc0*/  BSYNC B1 ;  /* 0x0000000000017941 */ /* 0x000fea0003800000 */
.L_x_7465:
[----:B------:R-:W-:Y:S04]  /*1fd0*/  BSSY B1, `(.L_x_7477) ;  /* 0x000005c000017945 */ /* 0x000fe80003800000 */
[----:B------:R-:W-:Y:S05]  /*1fe0*/  @!P2 BRA `(.L_x_7478) ;  /* 0x000000040068a947 */ /* 0x000fea0003800000 */
[----:B-1----:R-:W1:Y:S01]  /*1ff0*/  @!P5 LDC.64 R102, c[0x0][0x2c8] ;  /* 0x0000b200ff66db82 */ /* 0x002e620000000a00 */
        /* <DEDUP_REMOVED lines=8> */
.L_x_7480:
[----:B------:R-:W-:Y:S05]  /*2080*/  BSYNC B2 ;  /* 0x0000000000027941 */ /* 0x000fea0003800000 */
.L_x_7479:
        /* <DEDUP_REMOVED lines=10> */
.L_x_7482:
[----:B------:R-:W-:Y:S05]  /*2130*/  BSYNC B2 ;  /* 0x0000000000027941 */ /* 0x000fea0003800000 */
.L_x_7481:
        /* <DEDUP_REMOVED lines=11> */
.L_x_7484:
[----:B------:R-:W-:Y:S05]  /*21f0*/  BSYNC B2 ;  /* 0x0000000000027941 */ /* 0x000fea0003800000 */
.L_x_7483:
        /* <DEDUP_REMOVED lines=11> */
.L_x_7486:
[----:B------:R-:W-:Y:S05]  /*22b0*/  BSYNC B2 ;  /* 0x0000000000027941 */ /* 0x000fea0003800000 */
.L_x_7485:
        /* <DEDUP_REMOVED lines=12> */
.L_x_7488:
[----:B------:R-:W-:Y:S05]  /*2380*/  BSYNC B2 ;  /* 0x0000000000027941 */ /* 0x000fea0003800000 */
.L_x_7487:
[----:B0-----:R-:W-:Y:S01]  /*2390*/  ISETP.NE.U32.AND P0, PT, R104, RZ, PT ;  /* 0x000000ff6800720c */ /* 0x001fe20003f05070 */
[----:B------:R-:W0:Y:S03]  /*23a0*/  @P6 LDC R132, c[0x0][0x29c] ;  /* 0x0000a700ff846b82 */ /* 0x000e260000000800 */
[----:B------:R-:W-:-:S04]  /*23b0*/  ISETP.NE.AND.EX P0, PT, R105, RZ, PT, P0 ;  /* 0x000000ff6900720c */ /* 0x000fc80003f05300 */
[----:B------:R-:W-:Y:S01]  /*23c0*/  SEL R88, R107, R88, P0 ;  /* 0x000000586b587207 */ /* 0x000fe20000000000 */
[----:B------:R-:W1:Y:S01]  /*23d0*/  @P6 LDC R131, c[0x0][0x29c] ;  /* 0x0000a700ff836b82 */ /* 0x000e620000000800 */
[----:B------:R-:W-:Y:S02]  /*23e0*/  SEL R89, R130, R89, P0 ;  /* 0x0000005982597207 */ /* 0x000fe40000000000 */
[----:B------:R-:W-:Y:S02]  /*23f0*/  SEL R90, R125, R90, P0 ;  /* 0x0000005a7d5a7207 */ /* 0x000fe40000000000 */
[----:B------:R-:W-:Y:S02]  /*2400*/  SEL R91, R124, R91, P0 ;  /* 0x0000005b7c5b7207 */ /* 0x000fe40000000000 */
[----:B------:R-:W-:Y:S02]  /*2410*/  ISETP.NE.U32.AND P0, PT, R104, RZ, PT ;  /* 0x000000ff6800720c */ /* 0x000fe40003f05070 */
[----:B------:R-:W2:Y:S02]  /*2420*/  @P6 LDC R104, c[0x0][0x29c] ;  /* 0x0000a700ff686b82 */ /* 0x000ea40000000800 */
[----:B------:R-:W-:Y:S01]  /*2430*/  ISETP.NE.AND.EX P0, PT, R105, RZ, PT, P0 ;  /* 0x000000ff6900720c */ /* 0x000fe20003f05300 */
[----:B0-----:R-:W-:-:S05]  /*2440*/  @P6 FMUL.FTZ R125, R125, R132 ;  /* 0x000000847d7d6220 */ /* 0x001fca0000410000 */
[----:B------:R-:W0:Y:S01]  /*2450*/  @P6 LDC R105, c[0x0][0x29c] ;  /* 0x0000a700ff696b82 */ /* 0x000e220000000800 */
[-C--:B------:R-:W-:Y:S01]  /*2460*/  @P6 FMUL.FTZ R94, R139, R125.reuse ;  /* 0x0000007d8b5e6220 */ /* 0x080fe20000410000 */
[----:B-----5:R-:W-:Y:S01]  /*2470*/  @P6 FFMA.FTZ R46, R86, R125, R46 ;  /* 0x0000007d562e6223 */ /* 0x020fe2000001002e */
[----:B-1----:R-:W-:-:S05]  /*2480*/  @P6 FMUL.FTZ R124, R124, R131 ;  /* 0x000000837c7c6220 */ /* 0x002fca0000410000 */
[----:B------:R-:W1:Y:S01]  /*2490*/  @P0 LDC.64 R102, c[0x0][0x308] ;  /* 0x0000c200ff660b82 */ /* 0x000e620000000a00 */
[-C--:B------:R-:W-:Y:S01]  /*24a0*/  @P6 FMUL.FTZ R95, R138, R124.reuse ;  /* 0x0000007c8a5f6220 */ /* 0x080fe20000410000 */
[----:B------:R-:W-:Y:S01]  /*24b0*/  @P6 FFMA.FTZ R47, R87, R124, R47 ;  /* 0x0000007c572f6223 */ /* 0x000fe2000001002f */
[----:B--2---:R-:W-:-:S04]  /*24c0*/  @P6 FMUL.FTZ R107, R107, R104 ;  /* 0x000000686b6b6220 */ /* 0x004fc80000410000 */
[-C--:B------:R-:W-:Y:S01]  /*24d0*/  @P6 FMUL.FTZ R92, R141, R107.reuse ;  /* 0x0000006b8d5c6220 */ /* 0x080fe20000410000 */
[----:B------:R-:W-:Y:S01]  /*24e0*/  @P6 FFMA.FTZ R44, R84, R107, R44 ;  /* 0x0000006b542c6223 */ /* 0x000fe2000001002c */
[----:B0-----:R-:W-:-:S04]  /*24f0*/  @P6 FMUL.FTZ R130, R130, R105 ;  /* 0x0000006982826220 */ /* 0x001fc80000410000 */
[-C--:B------:R-:W-:Y:S01]  /*2500*/  @P6 FMUL.FTZ R93, R140, R130.reuse ;  /* 0x000000828c5d6220 */ /* 0x080fe20000410000 */
[----:B------:R-:W-:Y:S01]  /*2510*/  @P6 FFMA.FTZ R45, R85, R130, R45 ;  /* 0x00000082552d6223 */ /* 0x000fe2000001002d */
[C---:B-1----:R-:W-:Y:S01]  /*2520*/  @P0 IMAD.WIDE.U32 R102, R2.reuse, 0x10, R102 ;  /* 0x0000001002660825 */ /* 0x042fe200078e0066 */
[----:B------:R-:W-:-:S04]  /*2530*/  IADD3 R2, R2, 0x20, RZ ;  /* 0x0000002002027810 */ /* 0x000fc80007ffe0ff */
[----:B------:R0:W-:Y:S02]  /*2540*/  @P0 STG.E.128 desc[UR4][R102.64], R88 ;  /* 0x0000005866000986 */ /* 0x0001e4000c101d04 */
[----:B0-----:R-:W0:Y:S02]  /*2550*/  @P6 LDC.64 R102, c[0x0][0x2f8] ;  /* 0x0000be00ff666b82 */ /* 0x001e240000000a00 */
[C---:B0-----:R-:W-:Y:S01]  /*2560*/  @P6 IMAD.WIDE.U32 R102, R101.reuse, 0x10, R102 ;  /* 0x0000001065666825 */ /* 0x041fe200078e0066 */
[----:B------:R-:W-:-:S04]  /*2570*/  IADD3 R101, R101, 0x20, RZ ;  /* 0x0000002065657810 */ /* 0x000fc80007ffe0ff */
[----:B------:R2:W-:Y:S03]  /*2580*/  @P6 STG.E.128 desc[UR4][R102.64], R92 ;  /* 0x0000005c66006986 */ /* 0x0005e6000c101d04 */
.L_x_7478:
[----:B------:R-:W-:Y:S05]  /*2590*/  BSYNC B1 ;  /* 0x0000000000017941 */ /* 0x000fea0003800000 */
.L_x_7477:
[----:B------:R-:W-:Y:S04]  /*25a0*/  BSSY B1, `(.L_x_7489) ;  /* 0x000005c000017945 */ /* 0x000fe80003800000 */
[----:B------:R-:W-:Y:S05]  /*25b0*/  @!P3 BRA `(.L_x_7490) ;  /* 0x000000040068b947 */ /* 0x000fea0003800000 */
[----:B-12---:R-:W1:Y:S01]  /*25c0*/  @!P5 LDC.64 R102, c[0x0][0x2c8] ;  /* 0x0000b200ff66db82 */ /* 0x006e620000000a00 */
        /* <DEDUP_REMOVED lines=8> */
.L_x_7492:
[----:B------:R-:W-:Y:S05]  /*2650*/  BSYNC B2 ;  /* 0x0000000000027941 */ /* 0x000fea0003800000 */
.L_x_7491:
        /* <DEDUP_REMOVED lines=10> */
.L_x_7494:
[----:B------:R-:W-:Y:S05]  /*2700*/  BSYNC B2 ;  /* 0x0000000000027941 */ /* 0x000fea0003800000 */
.L_x_7493:
        /* <DEDUP_REMOVED lines=11> */
.L_x_7496:
[----:B------:R-:W-:Y:S05]  /*27c0*/  BSYNC B2 ;  /* 0x0000000000027941 */ /* 0x000fea0003800000 */
.L_x_7495:
        /* <DEDUP_REMOVED lines=11> */
.L_x_7498:
[----:B------:R-:W-:Y:S05]  /*2880*/  BSYNC B2 ;  /* 0x0000000000027941 */ /* 0x000fea0003800000 */
.L_x_7497:
        /* <DEDUP_REMOVED lines=12> */
.L_x_7500:
[----:B------:R-:W-:Y:S05]  /*2950*/  BSYNC B2 ;  /* 0x0000000000027941 */ /* 0x000fea0003800000 */
.L_x_7499:
        /* <DEDUP_REMOVED lines=32> */
.L_x_7490:
[----:B------:R-:W-:Y:S05]  /*2b60*/  BSYNC B1 ;  /* 0x0000000000017941 */ /* 0x000fea0003800000 */
.L_x_7489:
[----:B------:R-:W-:Y:S04]  /*2b70*/  BSSY B1, `(.L_x_7501) ;  /* 0x000005a000017945 */ /* 0x000fe80003800000 */
[----:B------:R-:W-:Y:S05]  /*2b80*/  @!P4 BRA `(.L_x_7502) ;  /* 0x000000040060c947 */ /* 0x000fea0003800000 */
[----:B-123--:R-:W1:Y:S01]  /*2b90*/  @!P5 LDC.64 R102, c[0x0][0x2c8] ;  /* 0x0000b200ff66db82 */ /* 0x00ee620000000a00 */
        /* <DEDUP_REMOVED lines=8> */
.L_x_7504:
[----:B------:R-:W-:Y:S05]  /*2c20*/  BSYNC B2 ;  /* 0x0000000000027941 */ /* 0x000fea0003800000 */
.L_x_7503:
        /* <DEDUP_REMOVED lines=10> */
.L_x_7506:
[----:B------:R-:W-:Y:S05]  /*2cd0*/  BSYNC B2 ;  /* 0x0000000000027941 */ /* 0x000fea0003800000 */
.L_x_7505:
        /* <DEDUP_REMOVED lines=11> */
.L_x_7508:
[----:B------:R-:W-:Y:S05]  /*2d90*/  BSYNC B2 ;  /* 0x0000000000027941 */ /* 0x000fea0003800000 */
.L_x_7507:
        /* <DEDUP_REMOVED lines=11> */
.L_x_7510:
[----:B------:R-:W-:Y:S05]  /*2e50*/  BSYNC B2 ;  /* 0x0000000000027941 */ /* 0x000fea0003800000 */
.L_x_7509:
        /* <DEDUP_REMOVED lines=12> */
.L_x_7512:
[----:B------:R-:W-:Y:S05]  /*2f20*/  BSYNC B2 ;  /* 0x0000000000027941 */ /* 0x000fea0003800000 */
.L_x_7511:
        /* <DEDUP_REMOVED lines=8> */
[----:B------:R-:W-:Y:S01]  /*2fb0*/  ISETP.NE.U32.AND P0, PT, R104, RZ, PT ;  /* 0x000000ff6800720c */ /* 0x000fe20003f05070 */
[----:B------:R-:W2:Y:S03]  /*2fc0*/  @P6 LDC R106, c[0x0][0x29c] ;  /* 0x0000a700ff6a6b82 */ /* 0x000ea60000000800 */
[----:B------:R-:W-:-:S05]  /*2fd0*/  ISETP.NE.AND.EX P0, PT, R105, RZ, PT, P0 ;  /* 0x000000ff6900720c */ /* 0x000fca0003f05300 */
[----:B------:R-:W3:Y:S01]  /*2fe0*/  @P6 LDC R131, c[0x0][0x29c] ;  /* 0x0000a700ff836b82 */ /* 0x000ee20000000800 */
[----:B0-----:R-:W-:-:S04]  /*2ff0*/  @P6 FMUL.FTZ R107, R107, R100 ;  /* 0x000000646b6b6220 */ /* 0x001fc80000410000 */
[-C--:B------:R-:W-:Y:S01]  /*3000*/  @P6 FMUL.FTZ R92, R7, R107.reuse ;  /* 0x0000006b075c6220 */ /* 0x080fe20000410000 */
[----:B-----5:R-:W-:Y:S02]  /*3010*/  @P6 FFMA.FTZ R36, R84, R107, R36 ;  /* 0x0000006b54246223 */ /* 0x020fe40000010024 */
[----:B------:R-:W0:Y:S01]  /*3020*/  @P0 LDC.64 R102, c[0x0][0x308] ;  /* 0x0000c200ff660b82 */ /* 0x000e220000000a00 */
[----:B-1----:R-:W-:-:S04]  /*3030*/  @P6 FMUL.FTZ R130, R130, R3 ;  /* 0x0000000382826220 */ /* 0x002fc80000410000 */
[-C--:B------:R-:W-:Y:S01]  /*3040*/  @P6 FMUL.FTZ R93, R6, R130.reuse ;  /* 0x00000082065d6220 */ /* 0x080fe20000410000 */
[----:B------:R-:W-:Y:S02]  /*3050*/  @P6 FFMA.FTZ R37, R85, R130, R37 ;  /* 0x0000008255256223 */ /* 0x000fe40000010025 */
[----:B------:R-:W1:Y:S01]  /*3060*/  @P6 LDC.64 R104, c[0x0][0x2f8] ;  /* 0x0000be00ff686b82 */ /* 0x000e620000000a00 */
[----:B--2---:R-:W-:-:S04]  /*3070*/  @P6 FMUL.FTZ R125, R125, R106 ;  /* 0x0000006a7d7d6220 */ /* 0x004fc80000410000 */
[-C--:B------:R-:W-:Y:S01]  /*3080*/  @P6 FMUL.FTZ R94, R5, R125.reuse ;  /* 0x0000007d055e6220 */ /* 0x080fe20000410000 */
[----:B------:R-:W-:Y:S01]  /*3090*/  @P6 FFMA.FTZ R38, R86, R125, R38 ;  /* 0x0000007d56266223 */ /* 0x000fe20000010026 */
[----:B---3--:R-:W-:-:S04]  /*30a0*/  @P6 FMUL.FTZ R124, R124, R131 ;  /* 0x000000837c7c6220 */ /* 0x008fc80000410000 */
[-C--:B------:R-:W-:Y:S01]  /*30b0*/  @P6 FMUL.FTZ R95, R4, R124.reuse ;  /* 0x0000007c045f6220 */ /* 0x080fe20000410000 */
[----:B------:R-:W-:Y:S01]  /*30c0*/  @P6 FFMA.FTZ R39, R87, R124, R39 ;  /* 0x0000007c57276223 */ /* 0x000fe20000010027 */
[----:B0-----:R-:W-:-:S05]  /*30d0*/  @P0 IMAD.WIDE.U32 R102, R2, 0x10, R102 ;  /* 0x0000001002660825 */ /* 0x001fca00078e0066 */
[----:B------:R4:W-:Y:S01]  /*30e0*/  @P0 STG.E.128 desc[UR4][R102.64], R88 ;  /* 0x0000005866000986 */ /* 0x0009e2000c101d04 */
[----:B-1----:R-:W-:-:S05]  /*30f0*/  @P6 IMAD.WIDE.U32 R104, R101, 0x10, R104 ;  /* 0x0000001065686825 */ /* 0x002fca00078e0068 */
[----:B------:R4:W-:Y:S02]  /*3100*/  @P6 STG.E.128 desc[UR4][R104.64], R92 ;  /* 0x0000005c68006986 */ /* 0x0009e4000c101d04 */
.L_x_7502:
[----:B------:R-:W-:Y:S05]  /*3110*/  BSYNC B1 ;  /* 0x0000000000017941 */ /* 0x000fea0003800000 */
.L_x_7501:
[----:B------:R-:W5:Y:S02]  /*3120*/  LDC.64 R2, c[0x0][0x210] ;  /* 0x00008400ff027b82 */ /* 0x000f640000000a00 */
[----:B-----5:R-:W-:-:S04]  /*3130*/  LEA R8, R2, R8, 0x2 ;  /* 0x0000000802087211 */ /* 0x020fc800078e10ff */
[----:B------:R-:W-:-:S13]  /*3140*/  ISETP.GE.AND P0, PT, R8, R3, PT ;  /* 0x000000030800720c */ /* 0x000fda0003f06270 */
[----:B------:R-:W-:Y:S05]  /*3150*/  @!P0 BRA `(.L_x_7513) ;  /* 0xffffffd400f08947 */ /* 0x000fea000383ffff */
.L_x_7445:
[----:B------:R-:W-:Y:S05]  /*3160*/  BSYNC B0 ;  /* 0x0000000000007941 */ /* 0x000fea0003800000 */
.L_x_7444:
[----:B------:R-:W0:Y:S01]  /*3170*/  S2R R28, SR_TID.X ;  /* 0x00000000001c7919 */ /* 0x000e220000002100 */
[----:B------:R-:W-:Y:S01]  /*3180*/  MOV R0, 0x400 ;  /* 0x0000040000007802 */ /* 0x000fe20000000f00 */
[----:B------:R-:W-:Y:S05]  /*3190*/  WARPSYNC.ALL ;  /* 0x0000000000007948 */ /* 0x000fea0003800000 */
[----:B-----5:R-:W1:Y:S01]  /*31a0*/  S2R R3, SR_CgaCtaId ;  /* 0x0000000000037919 */ /* 0x020e620000008800 */
[----:B------:R-:W-:Y:S01]  /*31b0*/  ULDC.64 UR6, c[0x0][0x2d8] ;  /* 0x0000b60000067ab9 */ /* 0x000fe20000000a00 */
[----:B------:R-:W-:Y:S01]  /*31c0*/  ULDC.64 UR10, c[0x0][0x2d0] ;  /* 0x0000b400000a7ab9 */ /* 0x000fe20000000a00 */
[----:B------:R-:W-:Y:S01]  /*31d0*/  ULDC.64 UR12, c[0x0][0x2f0] ;  /* 0x0000bc00000c7ab9 */ /* 0x000fe20000000a00 */
[----:B------:R-:W2:Y:S01]  /*31e0*/  S2R R13, SR_CTAID.X ;  /* 0x00000000000d7919 */ /* 0x000ea20000002500 */
[----:B------:R-:W-:Y:S01]  /*31f0*/  BSSY B0, `(.L_x_7514) ;  /* 0x0000094000007945 */ /* 0x000fe20003800000 */
[----:B0-----:R-:W-:-:S02]  /*3200*/  SHF.R.U32.HI R2, RZ, 0x5, R28 ;  /* 0x00000005ff027819 */ /* 0x001fc4000001161c */
[----:B------:R-:W-:Y:S02]  /*3210*/  LOP3.LUT R4, R28, 0x1f, RZ, 0xc0, !PT ;  /* 0x0000001f1c047812 */ /* 0x000fe400078ec0ff */
[----:B------:R-:W-:Y:S02]  /*3220*/  SHF.L.U32 R5, R2, 0x7, RZ ;  /* 0x0000000702057819 */ /* 0x000fe400000006ff */
[----:B-1----:R-:W-:Y:S02]  /*3230*/  LEA R3, R3, R0, 0x18 ;  /* 0x0000000003037211 */ /* 0x002fe400078ec0ff */
[----:B------:R-:W-:Y:S01]  /*3240*/  LOP3.LUT R0, R5, 0xffffff80, R4, 0xe2, !PT ;  /* 0xffffff8005007812 */ /* 0x000fe200078ee204 */
[----:B--2---:R-:W-:Y:S01]  /*3250*/  IMAD R13, R13, R10, RZ ;  /* 0x0000000a0d0d7224 */ /* 0x004fe200078e02ff */
[----:B------:R-:W-:Y:S02]  /*3260*/  IADD3 R10, R10, 0x7f, -R28 ;  /* 0x0000007f0a0a7810 */ /* 0x000fe40007ffe81c */
[----:B------:R-:W-:-:S02]  /*3270*/  LEA R0, R0, R3, 0x4 ;  /* 0x0000000300007211 */ /* 0x000fc400078e20ff */
[----:B------:R-:W-:Y:S02]  /*3280*/  LEA R3, R28, R3, 0x2 ;  /* 0x000000031c037211 */ /* 0x000fe400078e10ff */
[----:B------:R-:W-:Y:S01]  /*3290*/  IADD3 R28, P4, R13, R28, RZ ;  /* 0x0000001c0d1c7210 */ /* 0x000fe20007f9e0ff */
[----:B------:R-:W-:Y:S01]  /*32a0*/  STS.128 [R0], R64 ;  /* 0x0000004000007388 */ /* 0x000fe20000000c00 */
[C---:B------:R-:W-:Y:S02]  /*32b0*/  LOP3.LUT P3, RZ, R10.reuse, 0xffffff80, RZ, 0xc0, !PT ;  /* 0xffffff800aff7812 */ /* 0x040fe4000786c0ff */
[C---:B------:R-:W-:Y:S01]  /*32c0*/  ISETP.GE.U32.AND P0, PT, R10.reuse, 0x100, PT ;  /* 0x000001000a00780c */ /* 0x040fe20003f06070 */
[----:B------:R-:W-:Y:S01]  /*32d0*/  STS.128 [R0+0x200], R60 ;  /* 0x0002003c00007388 */ /* 0x000fe20000000c00 */
[C---:B------:R-:W-:Y:S02]  /*32e0*/  ISETP.GE.U32.AND P1, PT, R10.reuse, 0x180, PT ;  /* 0x000001800a00780c */ /* 0x040fe40003f26070 */
[----:B------:R-:W-:Y:S01]  /*32f0*/  ISETP.GE.U32.AND P2, PT, R10, 0x200, PT ;  /* 0x000002000a00780c */ /* 0x000fe20003f46070 */
        /* <DEDUP_REMOVED lines=131> */
.L_x_7515:
[----:B------:R-:W-:Y:S05]  /*3b30*/  BSYNC B0 ;  /* 0x0000000000007941 */ /* 0x000fea0003800000 */
.L_x_7514:
        /* <DEDUP_REMOVED lines=16> */
.L_x_7517:
[----:B------:R-:W-:Y:S05]  /*3c40*/  BSYNC B0 ;  /* 0x0000000000007941 */ /* 0x000fea0003800000 */
.L_x_7516:
        /* <DEDUP_REMOVED lines=16> */
.L_x_7519:
[----:B------:R-:W-:Y:S05]  /*3d50*/  BSYNC B0 ;  /* 0x0000000000007941 */ /* 0x000fea0003800000 */
.L_x_7518:
        /* <DEDUP_REMOVED lines=10> */
.L_x_7464:
[----:B------:R-:W-:Y:S01]  /*3e00*/  HFMA2.MMA R131, -RZ, RZ, 0, 5.9604644775390625e-08 ;  /* 0x00000001ff837435 */ /* 0x000fe200000001ff */
[----:B------:R-:W-:Y:S01]  /*3e10*/  BSSY B1, `(.L_x_7520) ;  /* 0x0000006000017945 */ /* 0x000fe20003800000 */
[----:B------:R-:W-:Y:S02]  /*3e20*/  MOV R134, 0x1f ;  /* 0x0000001f00867802 */ /* 0x000fe40000000f00 */
[----:B0-----:R-:W-:-:S07]  /*3e30*/  MOV R124, 0xffffffff ;  /* 0xffffffff007c7802 */ /* 0x001fce0000000f00 */
[----:B-----5:R-:W-:Y:S05]  /*3e40*/  WARPSYNC.COLLECTIVE R124, `(.L_x_7521) ;  /* 0x000000007c087348 */ /* 0x020fea0003c00000 */
[----:B------:R0:W1:Y:S02]  /*3e50*/  SHFL.BFLY P0, R125, R133, R131, R134 ;  /* 0x0c000083857d7389 */ /* 0x0000640000000086 */
[----:B01---5:R-:W-:Y:S01]  /*3e60*/  ENDCOLLECTIVE ;  /* 0x000000000000791b */ /* 0x023fe20003800000 */
.L_x_7521:
[----:B------:R-:W-:Y:S05]  /*3e70*/  BSYNC B1 ;  /* 0x0000000000017941 */ /* 0x000fea0003800000 */
.L_x_7520:
        /* <DEDUP_REMOVED lines=9> */
.L_x_7522:
[----:B------:R-:W-:Y:S01]  /*3f10*/  HFMA2.MMA R131, -RZ, RZ, 0, 1.1920928955078125e-07 ;  /* 0x00000002ff837435 */ /* 0x000fe200000001ff */
[----:B------:R-:W-:Y:S02]  /*3f20*/  MOV R133, R100 ;  /* 0x0000006400857202 */ /* 0x000fe40000000f00 */
[----:B------:R-:W-:-:S08]  /*3f30*/  MOV R101, R125 ;  /* 0x0000007d00657202 */ /* 0x000fd00000000f00 */
[----:B------:R-:W-:Y:S05]  /*3f40*/  WARPSYNC.COLLECTIVE R124, `(.L_x_7523) ;  /* 0x000000007c087348 */ /* 0x000fea0003c00000 */
[----:B------:R0:W1:Y:S02]  /*3f50*/  SHFL.BFLY P0, R125, R133, R131, R134 ;  /* 0x0c000083857d7389 */ /* 0x0000640000000086 */
[----:B01----:R-:W-:Y:S01]  /*3f60*/  ENDCOLLECTIVE ;  /* 0x000000000000791b */ /* 0x003fe20003800000 */
.L_x_7523:
[----:B------:R-:W-:-:S05]  /*3f70*/  FADD.FTZ R101, R101, R132 ;  /* 0x0000008465657221 */ /* 0x000fca0000010000 */
[----:B------:R-:W-:Y:S02]  /*3f80*/  MOV R133, R101 ;  /* 0x0000006500857202 */ /* 0x000fe40000000f00 */
[----:B------:R-:W-:-:S07]  /*3f90*/  MOV R103, R125 ;  /* 0x0000007d00677202 */ /* 0x000fce0000000f00 */
[----:B------:R-:W-:Y:S05]  /*3fa0*/  WARPSYNC.COLLECTIVE R124, `(.L_x_7524) ;  /* 0x000000007c087348 */ /* 0x000fea0003c00000 */
[----:B------:R0:W1:Y:S02]  /*3fb0*/  SHFL.BFLY P0, R125, R133, R131, R134 ;  /* 0x0c000083857d7389 */ /* 0x0000640000000086 */
[----:B01----:R-:W-:Y:S01]  /*3fc0*/  ENDCOLLECTIVE ;  /* 0x000000000000791b */ /* 0x003fe20003800000 */
.L_x_7524:
[----:B------:R-:W-:Y:S01]  /*3fd0*/  FADD.FTZ R103, R100, R103 ;  /* 0x0000006764677221 */ /* 0x000fe20000010000 */
[----:B------:R-:W-:-:S04]  /*3fe0*/  HFMA2.MMA R131, -RZ, RZ, 0, 2.384185791015625e-07 ;  /* 0x00000004ff837435 */ /* 0x000fc800000001ff */
[----:B------:R-:W-:Y:S02]  /*3ff0*/  MOV R133, R103 ;  /* 0x0000006700857202 */ /* 0x000fe40000000f00 */
[----:B------:R-:W-:-:S07]  /*4000*/  MOV R102, R125 ;  /* 0x0000007d00667202 */ /* 0x000fce0000000f00 */
[----:B------:R-:W-:Y:S05]  /*4010*/  WARPSYNC.COLLECTIVE R124, `(.L_x_7525) ;  /* 0x000000007c087348 */ /* 0x000fea0003c00000 */
[----:B------:R0:W1:Y:S02]  /*4020*/  SHFL.BFLY P0, R125, R133, R131, R134 ;  /* 0x0c000083857d7389 */ /* 0x0000640000000086 */
[----:B01----:R-:W-:Y:S01]  /*4030*/  ENDCOLLECTIVE ;  /* 0x000000000000791b */ /* 0x003fe20003800000 */
.L_x_7525:
[----:B------:R-:W-:-:S05]  /*4040*/  FADD.FTZ R102, R101, R102 ;  /* 0x0000006665667221 */ /* 0x000fca0000010000 */
[----:B------:R-:W-:Y:S02]  /*4050*/  MOV R133, R102 ;  /* 0x0000006600857202 */ /* 0x000fe40000000f00 */
[----:B------:R-:W-:-:S07]  /*4060*/  MOV R104, R125 ;  /* 0x0000007d00687202 */ /* 0x000fce0000000f00 */
[----:B------:R-:W-:Y:S05]  /*4070*/  WARPSYNC.COLLECTIVE R124, `(.L_x_7526) ;  /* 0x000000007c087348 */ /* 0x000fea0003c00000 */
[----:B------:R0:W1:Y:S02]  /*4080*/  SHFL.BFLY P0, R125, R133, R131, R134 ;  /* 0x0c000083857d7389 */ /* 0x0000640000000086 */
[----:B01----:R-:W-:Y:S01]  /*4090*/  ENDCOLLECTIVE ;  /* 0x000000000000791b */ /* 0x003fe20003800000 */
.L_x_7526:
[----:B------:R-:W-:Y:S01]  /*40a0*/  FADD.FTZ R104, R103, R104 ;  /* 0x0000006867687221 */ /* 0x000fe20000010000 */
[----:B------:R-:W-:-:S04]  /*40b0*/  HFMA2.MMA R131, -RZ, RZ, 0, 4.76837158203125e-07 ;  /* 0x00000008ff837435 */ /* 0x000fc800000001ff */
[----:B------:R-:W-:Y:S02]  /*40c0*/  MOV R133, R104 ;  /* 0x0000006800857202 */ /* 0x000fe40000000f00 */
[----:B------:R-:W-:-:S07]  /*40d0*/  MOV R105, R125 ;  /* 0x0000007d00697202 */ /* 0x000fce0000000f00 */
[----:B------:R-:W-:Y:S05]  /*40e0*/  WARPSYNC.COLLECTIVE R124, `(.L_x_7527) ;  /* 0x000000007c087348 */ /* 0x000fea0003c00000 */
[----:B------:R0:W1:Y:S02]  /*40f0*/  SHFL.BFLY P0, R125, R133, R131, R134 ;  /* 0x0c000083857d7389 */ /* 0x0000640000000086 */
[----:B01----:R-:W-:Y:S01]  /*4100*/  ENDCOLLECTIVE ;  /* 0x000000000000791b */ /* 0x003fe20003800000 */
.L_x_7527:
[----:B------:R-:W-:-:S05]  /*4110*/  FADD.FTZ R105, R102, R105 ;  /* 0x0000006966697221 */ /* 0x000fca0000010000 */
[----:B------:R-:W-:Y:S02]  /*4120*/  MOV R133, R105 ;  /* 0x0000006900857202 */ /* 0x000fe40000000f00 */
[----:B------:R-:W-:-:S07]  /*4130*/  MOV R107, R125 ;  /* 0x0000007d006b7202 */ /* 0x000fce0000000f00 */
[----:B------:R-:W-:Y:S05]  /*4140*/  WARPSYNC.COLLECTIVE R124, `(.L_x_7528) ;  /* 0x000000007c087348 */ /* 0x000fea0003c00000 */
[----:B------:R0:W1:Y:S02]  /*4150*/  SHFL.BFLY P0, R125, R133, R131, R134 ;  /* 0x0c000083857d7389 */ /* 0x0000640000000086 */
[----:B01----:R-:W-:Y:S01]  /*4160*/  ENDCOLLECTIVE ;  /* 0x000000000000791b */ /* 0x003fe20003800000 */
.L_x_7528:
[----:B------:R-:W-:Y:S01]  /*4170*/  FADD.FTZ R107, R104, R107 ;  /* 0x0000006b686b7221 */ /* 0x000fe20000010000 */
[----:B------:R-:W-:-:S04]  /*4180*/  HFMA2.MMA R131, -RZ, RZ, 0, 9.5367431640625e-07 ;  /* 0x00000010ff837435 */ /* 0x000fc800000001ff */
[----:B------:R-:W-:Y:S02]  /*4190*/  MOV R133, R107 ;  /* 0x0000006b00857202 */ /* 0x000fe40000000f00 */
[----:B------:R-:W-:-:S07]  /*41a0*/  MOV R106, R125 ;  /* 0x0000007d006a7202 */ /* 0x000fce0000000f00 */
[----:B------:R-:W-:Y:S05]  /*41b0*/  WARPSYNC.COLLECTIVE R124, `(.L_x_7529) ;  /* 0x000000007c087348 */ /* 0x000fea0003c00000 */
[----:B------:R0:W1:Y:S02]  /*41c0*/  SHFL.BFLY P0, R125, R133, R131, R134 ;  /* 0x0c000083857d7389 */ /* 0x0000640000000086 */
[----:B01----:R-:W-:Y:S01]  /*41d0*/  ENDCOLLECTIVE ;  /* 0x000000000000791b */ /* 0x003fe20003800000 */
.L_x_7529:
[----:B------:R-:W-:-:S05]  /*41e0*/  FADD.FTZ R106, R105, R106 ;  /* 0x0000006a696a7221 */ /* 0x000fca0000010000 */
[----:B------:R-:W-:Y:S02]  /*41f0*/  MOV R133, R106 ;  /* 0x0000006a00857202 */ /* 0x000fe40000000f00 */
[----:B------:R-:W-:-:S07]  /*4200*/  MOV R100, R125 ;  /* 0x0000007d00647202 */ /* 0x000fce0000000f00 */
[----:B------:R-:W-:Y:S05]  /*4210*/  WARPSYNC.COLLECTIVE R124, `(.L_x_7530) ;  /* 0x000000007c087348 */ /* 0x000fea0003c00000 */
[----:B------:R0:W1:Y:S02]  /*4220*/  SHFL.BFLY P0, R125, R133, R131, R134 ;  /* 0x0c000083857d7389 */ /* 0x0000640000000086 */
[----:B01----:R-:W-:Y:S01]  /*4230*/  ENDCOLLECTIVE ;  /* 0x000000000000791b */ /* 0x003fe20003800000 */
.L_x_7530:
[----:B------:R-:W-:Y:S01]  /*4240*/  MOV R101, R125 ;  /* 0x0000007d00657202 */ /* 0x000fe20000000f00 */
[----:B------:R-:W-:Y:S06]  /*4250*/  BRA `(.L_x_7531) ;  /* 0xffffffd400ac7947 */ /* 0x000fec000383ffff */
.L_x_7532:
        /* <DEDUP_REMOVED lines=10> */
.L_x_9238:


//--------------------- .text._ZN10layer_norm13ln_bwd_kernelINS_13Kernel_traitsI6__halfffffjLj512ELj1ELj4ELj1ELj16ENS_18Kernel_traits_baseILj512ES2_ffffjLj128EEEEELb0ELb1ELb1ELb1EEEvNS_9BwdParamsE --------------------------
	.section	.text._ZN10layer_norm13ln_bwd_kernelINS_13Kernel_traitsI6__halfffffjLj512ELj1ELj4ELj1ELj16ENS_18Kernel_traits_baseILj512ES2_ffffjLj128EEEEELb0ELb1ELb1ELb1EEEvNS_9BwdParamsE,"ax",@progbits
	.align	128
        .global         _ZN10layer_norm13ln_bwd_kernelINS_13Kernel_traitsI6__halfffffjLj512ELj1ELj4ELj1ELj16ENS_18Kernel_traits_baseILj512ES2_ffffjLj128EEEEELb0ELb1ELb1ELb1EEEvNS_9BwdParamsE
        .type           _ZN10layer_norm13ln_bwd_kernelINS_13Kernel_traitsI6__halfffffjLj512ELj1ELj4ELj1ELj16ENS_18Kernel_traits_baseILj512ES2_ffffjLj128EEEEELb0ELb1ELb1ELb1EEEvNS_9BwdParamsE,@function
        .size           _ZN10layer_norm13ln_bwd_kernelINS_13Kernel_traitsI6__halfffffjLj512ELj1ELj4ELj1ELj16ENS_18Kernel_traits_baseILj512ES2_ffffjLj128EEEEELb0ELb1ELb1ELb1EEEvNS_9BwdParamsE,(.L_x_9239 - _ZN10layer_norm13ln_bwd_kernelINS_13Kernel_traitsI6__halfffffjLj512ELj1ELj4ELj1ELj16ENS_18Kernel_traits_baseILj512ES2_ffffjLj128EEEEELb0ELb1ELb1ELb1EEEvNS_9BwdParamsE)
        .other          _ZN10layer_norm13ln_bwd_kernelINS_13Kernel_traitsI6__halfffffjLj512ELj1ELj4ELj1ELj16ENS_18Kernel_traits_baseILj512ES2_ffffjLj128EEEEELb0ELb1ELb1ELb1EEEvNS_9BwdParamsE,@"STO_CUDA_ENTRY STV_DEFAULT"
_ZN10layer_norm13ln_bwd_kernelINS_13Kernel_traitsI6__halfffffjLj512ELj1ELj4ELj1ELj16ENS_18Kernel_traits_baseILj512ES2_ffffjLj128EEEEELb0ELb1ELb1ELb1EEEvNS_9BwdParamsE:
.text._ZN10layer_norm13ln_bwd_kernelINS_13Kernel_traitsI6__halfffffjLj512ELj1ELj4ELj1ELj16ENS_18Kernel_traits_baseILj512ES2_ffffjLj128EEEEELb0ELb1ELb1ELb1EEEvNS_9BwdParamsE:
        /* <DEDUP_REMOVED lines=37> */
.L_x_7534:
        /* <DEDUP_REMOVED lines=8> */
[----:B------:R-:W-:Y:S02]  /*02d0*/  IADD3.X R5, RZ, UR7, RZ, P0, !PT ;  /* 0x00000007ff057c10 */ /* 0x000fe400087fe4ff */
[----:B------:R-:W3:Y:S04]  /*02e0*/  LDG.E.64 R156, desc[UR4][R2.64+0x100] ;  /* 0x00010004029c7981 */ /* 0x000ee8000c1e1b00 */
[----:B------:R-:W4:Y:S04]  /*02f0*/  LDG.E.64 R152, desc[UR4][R2.64+0x200] ;  /* 0x0002000402987981 */ /* 0x000f28000c1e1b00 */
[----:B------:R-:W5:Y:S04]  /*0300*/  LDG.E.64 R148, desc[UR4][R2.64+0x300] ;  /* 0x0003000402947981 */ /* 0x000f68000c1e1b00 */
[----:B------:R-:W5:Y:S04]  /*0310*/  LDG.E.64 R144, desc[UR4][R4.64] ;  /* 0x0000000404907981 */ /* 0x000f68000c1e1b00 */
[----:B------:R-:W5:Y:S04]  /*0320*/  LDG.E.64 R140, desc[UR4][R4.64+0x100] ;  /* 0x00010004048c7981 */ /* 0x000f68000c1e1b00 */
[----:B------:R-:W5:Y:S04]  /*0330*/  LDG.E.64 R6, desc[UR4][R4.64+0x200] ;  /* 0x0002000404067981 */ /* 0x000f68000c1e1b00 */
        /* <DEDUP_REMOVED lines=57> */
[----:B------:R-:W-:Y:S01]  /*06d0*/  LOP3.LUT R7, R165, 0x1f, RZ, 0xc0, !PT ;  /* 0x0000001fa5077812 */ /* 0x000fe200078ec0ff */
        /* <DEDUP_REMOVED lines=16> */
.L_x_7572:
[----:B------:R-:W0:Y:S08]  /*07e0*/  LDC.64 R2, c[0x0][0x288] ;  /* 0x0000a200ff027b82 */ /* 0x000e300000000a00 */
[----:B------:R-:W1:Y:S08]  /*07f0*/  LDC.64 R102, c[0x0][0x280] ;  /* 0x0000a000ff667b82 */ /* 0x000e700000000a00 */
[----:B------:R-:W2:Y:S01]  /*0800*/  LDC R164, c[0x0][0x218] ;  /* 0x00008600ffa47b82 */ /* 0x000ea20000000800 */
[----:B0-----:R-:W-:-:S07]  /*0810*/  IMAD.WIDE R2, R8, 0x4, R2 ;  /* 0x0000000408027825 */ /* 0x001fce00078e0202 */
[----:B------:R-:W0:Y:S01]  /*0820*/  LDC.64 R4, c[0x0][0x258] ;  /* 0x00009600ff047b82 */ /* 0x000e220000000a00 */
[----:B------:R1:W3:Y:S07]  /*0830*/  LDG.E R100, desc[UR4][R2.64] ;  /* 0x0000000402647981 */ /* 0x0002ee000c1e1900 */
[----:B------:R-:W4:Y:S01]  /*0840*/  LDC.64 R114, c[0x0][0x2c8] ;  /* 0x0000b200ff727b82 */ /* 0x000f220000000a00 */
[----:B-1----:R-:W-:-:S05]  /*0850*/  IMAD.WIDE R2, R8, 0x4, R102 ;  /* 0x0000000408027825 */ /* 0x002fca00078e0266 */
[----:B------:R-:W5:Y:S01]  /*0860*/  LDG.E R138, desc[UR4][R2.64] ;  /* 0x00000004028a7981 */ /* 0x000f62000c1e1900 */
[C---:B--2---:R-:W-:Y:S02]  /*0870*/  IMAD R101, R8.reuse, R164, RZ ;  /* 0x000000a408657224 */ /* 0x044fe400078e02ff */
[----:B0-----:R-:W-:-:S03]  /*0880*/  IMAD.WIDE R4, R8, 0x4, R4 ;  /* 0x0000000408047825 */ /* 0x001fc600078e0204 */
[----:B------:R-:W-:-:S04]  /*0890*/  SHF.R.S32.HI R102, RZ, 0x1f, R101 ;  /* 0x0000001fff667819 */ /* 0x000fc80000011465 */
[----:B------:R-:W-:Y:S01]  /*08a0*/  LEA.HI R102, R102, R101, RZ, 0x2 ;  /* 0x0000006566667211 */ /* 0x000fe200078f10ff */
[----:B------:R0:W5:Y:S03]  /*08b0*/  LDG.E R5, desc[UR4][R4.64] ;  /* 0x0000000404057981 */ /* 0x000166000c1e1900 */
[----:B------:R-:W-:Y:S01]  /*08c0*/  LEA.HI.SX32 R110, R102, R7, 0x1e ;  /* 0x00000007666e7211 */ /* 0x000fe200078ff2ff */
[----:B------:R-:W-:Y:S03]  /*08d0*/  BSSY B1, `(.L_x_7536) ;  /* 0x00000af000017945 */ /* 0x000fe60003800000 */
[C---:B------:R-:W-:Y:S02]  /*08e0*/  IADD3 R109, R110.reuse, 0x20, RZ ;  /* 0x000000206e6d7810 */ /* 0x040fe40007ffe0ff */
[----:B------:R-:W-:-:S02]  /*08f0*/  IADD3 R108, R110, 0x40, RZ ;  /* 0x000000406e6c7810 */ /* 0x000fc40007ffe0ff */
[C---:B0-----:R-:W-:Y:S01]  /*0900*/  IADD3 R4, R110.reuse, 0x60, RZ ;  /* 0x000000606e047810 */ /* 0x041fe20007ffe0ff */
[----:B----4-:R-:W-:-:S04]  /*0910*/  IMAD.WIDE.U32 R104, R110, 0x10, R114 ;  /* 0x000000106e687825 */ /* 0x010fc800078e0072 */
[----:B------:R-:W-:-:S04]  /*0920*/  IMAD.WIDE.U32 R116, R109, 0x10, R114 ;  /* 0x000000106d747825 */ /* 0x000fc800078e0072 */
[----:B------:R-:W-:-:S04]  /*0930*/  IMAD.WIDE.U32 R112, R108, 0x10, R114 ;  /* 0x000000106c707825 */ /* 0x000fc800078e0072 */
[----:B------:R-:W-:Y:S01]  /*0940*/  IMAD.WIDE.U32 R114, R4, 0x10, R114 ;  /* 0x0000001004727825 */ /* 0x000fe200078e0072 */
[----:B---3--:R-:W-:-:S13]  /*0950*/  ISETP.GT.AND P5, PT, R100, RZ, PT ;  /* 0x000000ff6400720c */ /* 0x008fda0003fa4270 */
[----:B------:R-:W-:Y:S05]  /*0960*/  @P5 BRA `(.L_x_7537) ;  /* 0x0000000000305947 */ /* 0x000fea0003800000 */
        /* <DEDUP_REMOVED lines=12> */
.L_x_7537:
[----:B------:R-:W0:Y:S01]  /*0a30*/  LDC.64 R2, c[0x0][0x250] ;  /* 0x00009400ff027b82 */ /* 0x000e220000000a00 */
[----:B------:R-:W-:-:S07]  /*0a40*/  IADD3 R7, R100, -0x1, RZ ;  /* 0xffffffff64077810 */ /* 0x000fce0007ffe0ff */
[----:B------:R-:W1:Y:S01]  /*0a50*/  LDC.64 R128, c[0x0][0x238] ;  /* 0x00008e00ff807b82 */ /* 0x000e620000000a00 */
[----:B------:R-:W-:-:S07]  /*0a60*/  IMAD R7, R7, R164, RZ ;  /* 0x000000a407077224 */ /* 0x000fce00078e02ff */
[----:B------:R-:W2:Y:S01]  /*0a70*/  LDC.64 R106, c[0x0][0x2b8] ;  /* 0x0000ae00ff6a7b82 */ /* 0x000ea20000000a00 */
[----:B------:R-:W-:-:S04]  /*0a80*/  SHF.R.S32.HI R10, RZ, 0x1f, R7 ;  /* 0x0000001fff0a7819 */ /* 0x000fc80000011407 */
[----:B------:R-:W-:Y:S01]  /*0a90*/  LEA.HI R10, R10, R7, RZ, 0x2 ;  /* 0x000000070a0a7211 */ /* 0x000fe200078f10ff */
[----:B0-----:R-:W-:Y:S01]  /*0aa0*/  IMAD.WIDE R2, R8, 0x4, R2 ;  /* 0x0000000408027825 */ /* 0x001fe200078e0202 */
[----:B------:R-:W-:Y:S01]  /*0ab0*/  LOP3.LUT R7, R165, 0x1f, RZ, 0xc0, !PT ;  /* 0x0000001fa5077812 */ /* 0x000fe200078ec0ff */
[----:B------:R-:W0:Y:S03]  /*0ac0*/  LDC.U8 R119, c[0x0][0x2a0] ;  /* 0x0000a800ff777b82 */ /* 0x000e260000000000 */
[----:B------:R3:W4:Y:S01]  /*0ad0*/  LDG.E R0, desc[UR4][R2.64] ;  /* 0x0000000402007981 */ /* 0x000722000c1e1900 */
[----:B-1----:R-:W-:-:S04]  /*0ae0*/  IMAD.WIDE.U32 R16, R110, 0x10, R128 ;  /* 0x000000106e107825 */ /* 0x002fc800078e0080 */
[--C-:B------:R-:W-:Y:S02]  /*0af0*/  IMAD.WIDE.U32 R120, R109, 0x10, R128.reuse ;  /* 0x000000106d787825 */ /* 0x100fe400078e0080 */
[----:B------:R-:W4:Y:S02]  /*0b00*/  LDG.E.128 R16, desc[UR4][R16.64] ;  /* 0x0000000410107981 */ /* 0x000f24000c1e1d00 */
[--C-:B------:R-:W-:Y:S01]  /*0b10*/  IMAD.WIDE.U32 R124, R108, 0x10, R128.reuse ;  /* 0x000000106c7c7825 */ /* 0x100fe200078e0080 */
[----:B---3--:R-:W-:Y:S01]  /*0b20*/  LEA.HI.SX32 R2, R10, R7, 0x1e ;  /* 0x000000070a027211 */ /* 0x008fe200078ff2ff */
[----:B------:R-:W3:Y:S02]  /*0b30*/  LDG.E.128 R120, desc[UR4][R120.64] ;  /* 0x0000000478787981 */ /* 0x000ee4000c1e1d00 */
[----:B------:R-:W-:Y:S02]  /*0b40*/  IMAD.WIDE.U32 R128, R4, 0x10, R128 ;  /* 0x0000001004807825 */ /* 0x000fe400078e0080 */
[----:B------:R-:W3:Y:S02]  /*0b50*/  LDG.E.128 R124, desc[UR4][R124.64] ;  /* 0x000000047c7c7981 */ /* 0x000ee4000c1e1d00 */
[----:B--2---:R-:W-:-:S02]  /*0b60*/  IMAD.WIDE.U32 R12, R2, 0x10, R106 ;  /* 0x00000010020c7825 */ /* 0x004fc400078e006a */
[----:B------:R-:W2:Y:S01]  /*0b70*/  LDG.E.128 R128, desc[UR4][R128.64] ;  /* 0x0000000480807981 */ /* 0x000ea2000c1e1d00 */
[----:B------:R-:W-:-:S03]  /*0b80*/  IADD3 R101, R2, 0x40, RZ ;  /* 0x0000004002657810 */ /* 0x000fc60007ffe0ff */
[----:B------:R-:W2:Y:S01]  /*0b90*/  LDG.E.128 R12, desc[UR4][R12.64] ;  /* 0x000000040c0c7981 */ /* 0x000ea2000c1e1d00 */
[----:B------:R-:W-:Y:S01]  /*0ba0*/  IADD3 R97, R2, 0x20, RZ ;  /* 0x0000002002617810 */ /* 0x000fe20007ffe0ff */
[----:B------:R-:W-:-:S04]  /*0bb0*/  IMAD.WIDE.U32 R100, R101, 0x10, R106 ;  /* 0x0000001065647825 */ /* 0x000fc800078e006a */
[----:B------:R-:W-:Y:S02]  /*0bc0*/  IMAD.WIDE.U32 R96, R97, 0x10, R106 ;  /* 0x0000001061607825 */ /* 0x000fe400078e006a */
[----:B------:R-:W2:Y:S04]  /*0bd0*/  LDG.E.128 R100, desc[UR4][R100.64] ;  /* 0x0000000464647981 */ /* 0x000ea8000c1e1d00 */
[----:B------:R-:W2:Y:S01]  /*0be0*/  LDG.E.128 R96, desc[UR4][R96.64] ;  /* 0x0000000460607981 */ /* 0x000ea2000c1e1d00 */
[----:B------:R-:W-:-:S05]  /*0bf0*/  IADD3 R3, R2, 0x60, RZ ;  /* 0x0000006002037810 */ /* 0x000fca0007ffe0ff */
[----:B------:R-:W-:Y:S01]  /*0c00*/  IMAD.WIDE.U32 R106, R3, 0x10, R106 ;  /* 0x00000010036a7825 */ /* 0x000fe200078e006a */
[----:B------:R-:W-:Y:S02]  /*0c10*/  MOV R3, UR12 ;  /* 0x0000000c00037c02 */ /* 0x000fe40008000f00 */
[----:B------:R-:W-:Y:S02]  /*0c20*/  MOV R2, UR13 ;  /* 0x0000000d00027c02 */ /* 0x000fe40008000f00 */
[----:B------:R-:W-:-:S04]  /*0c30*/  ISETP.NE.U32.AND P0, PT, R3, RZ, PT ;  /* 0x000000ff0300720c */ /* 0x000fc80003f05070 */
[----:B------:R-:W-:-:S13]  /*0c40*/  ISETP.NE.AND.EX P0, PT, R2, RZ, PT, P0 ;  /* 0x000000ff0200720c */ /* 0x000fda0003f05300 */
[----:B------:R-:W5:Y:S04]  /*0c50*/  @P0 LDG.E.128 R32, desc[UR4][R104.64] ;  /* 0x0000000468200981 */ /* 0x000f68000c1e1d00 */
[----:B------:R-:W5:Y:S04]  /*0c60*/  @P0 LDG.E.128 R28, desc[UR4][R116.64] ;  /* 0x00000004741c0981 */ /* 0x000f68000c1e1d00 */
[----:B------:R1:W5:Y:S04]  /*0c70*/  @P0 LDG.E.128 R24, desc[UR4][R112.64] ;  /* 0x0000000470180981 */ /* 0x000368000c1e1d00 */
[----:B------:R-:W2:Y:S04]  /*0c80*/  LDG.E.128 R104, desc[UR4][R106.64] ;  /* 0x000000046a687981 */ /* 0x000ea8000c1e1d00 */
[----:B------:R1:W5:Y:S01]  /*0c90*/  @P0 LDG.E.128 R20, desc[UR4][R114.64] ;  /* 0x0000000472140981 */ /* 0x000362000c1e1d00 */
[----:B0-----:R-:W-:-:S04]  /*0ca0*/  ISETP.NE.AND P0, PT, R119, RZ, PT ;  /* 0x000000ff7700720c */ /* 0x001fc80003f05270 */
[----:B----4-:R-:W-:-:S05]  /*0cb0*/  FSEL R0, R0, RZ, !P0 ;  /* 0x000000ff00007208 */ /* 0x010fca0004000000 */
[C---:B------:R-:W-:Y:S01]  /*0cc0*/  FADD.FTZ R9, -R0.reuse, R16 ;  /* 0x0000001000097221 */ /* 0x040fe20000010100 */
[C---:B------:R-:W-:Y:S01]  /*0cd0*/  FADD.FTZ R10, -R0.reuse, R17 ;  /* 0x00000011000a7221 */ /* 0x040fe20000010100 */
[C---:B------:R-:W-:Y:S01]  /*0ce0*/  FADD.FTZ R18, -R0.reuse, R18 ;  /* 0x0000001200127221 */ /* 0x040fe20000010100 */
[C---:B---3--:R-:W-:Y:S01]  /*0cf0*/  FADD.FTZ R17, -R0.reuse, R120 ;  /* 0x0000007800117221 */ /* 0x048fe20000010100 */
[C---:B------:R-:W-:Y:S01]  /*0d00*/  FADD.FTZ R11, -R0.reuse, R19 ;  /* 0x00000013000b7221 */ /* 0x040fe20000010100 */
[C---:B------:R-:W-:Y:S01]  /*0d10*/  FADD.FTZ R16, -R0.reuse, R121 ;  /* 0x0000007900107221 */ /* 0x040fe20000010100 */
[C---:B------:R-:W-:Y:S01]  /*0d20*/  FADD.FTZ R118, -R0.reuse, R125 ;  /* 0x0000007d00767221 */ /* 0x040fe20000010100 */
[C---:B------:R-:W-:Y:S01]  /*0d30*/  FADD.FTZ R119, -R0.reuse, R126 ;  /* 0x0000007e00777221 */ /* 0x040fe20000010100 */
[C---:B------:R-:W-:Y:S01]  /*0d40*/  FADD.FTZ R120, -R0.reuse, R127 ;  /* 0x0000007f00787221 */ /* 0x040fe20000010100 */
[C---:B------:R-:W-:Y:S01]  /*0d50*/  FADD.FTZ R122, -R0.reuse, R122 ;  /* 0x0000007a007a7221 */ /* 0x040fe20000010100 */
[C---:B--2---:R-:W-:Y:S01]  /*0d60*/  FADD.FTZ R125, -R0.reuse, R128 ;  /* 0x00000080007d7221 */ /* 0x044fe20000010100 */
[C---:B------:R-:W-:Y:S01]  /*0d70*/  FADD.FTZ R123, -R0.reuse, R123 ;  /* 0x0000007b007b7221 */ /* 0x040fe20000010100 */
[C---:B------:R-:W-:Y:S01]  /*0d80*/  FADD.FTZ R111, -R0.reuse, R124 ;  /* 0x0000007c006f7221 */ /* 0x040fe20000010100 */
[C---:B------:R-:W-:Y:S01]  /*0d90*/  FADD.FTZ R126, -R0.reuse, R129 ;  /* 0x00000081007e7221 */ /* 0x040fe20000010100 */
[C---:B------:R-:W-:Y:S01]  /*0da0*/  FADD.FTZ R127, -R0.reuse, R130 ;  /* 0x00000082007f7221 */ /* 0x040fe20000010100 */
[----:B------:R-:W-:Y:S01]  /*0db0*/  FADD.FTZ R128, -R0, R131 ;  /* 0x0000008300807221 */ /* 0x000fe20000010100 */
[C---:B-----5:R-:W-:Y:S01]  /*0dc0*/  FMUL.FTZ R0, R5.reuse, R9 ;  /* 0x0000000905007220 */ /* 0x060fe20000410000 */
[----:B------:R-:W-:Y:S01]  /*0dd0*/  FMUL.FTZ R9, R5, R10 ;  /* 0x0000000a05097220 */ /* 0x000fe20000410000 */
[----:B------:R-:W-:-:S02]  /*0de0*/  FADD.FTZ R52, R52, R12 ;  /* 0x0000000c34347221 */ /* 0x000fc40000010000 */
[----:B------:R-:W-:Y:S01]  /*0df0*/  FFMA.FTZ R36, R12, R0, R36 ;  /* 0x000000000c247223 */ /* 0x000fe20000010024 */
[----:B------:R-:W-:Y:S01]  /*0e00*/  FMUL.FTZ R12, R163, R12 ;  /* 0x0000000ca30c7220 */ /* 0x000fe20000410000 */
[----:B------:R-:W-:Y:S01]  /*0e10*/  FFMA.FTZ R37, R13, R9, R37 ;  /* 0x000000090d257223 */ /* 0x000fe20000010025 */
[----:B------:R-:W-:Y:S01]  /*0e20*/  FADD.FTZ R53, R53, R13 ;  /* 0x0000000d35357221 */ /* 0x000fe20000010000 */
[----:B------:R-:W-:Y:S01]  /*0e30*/  FMUL.FTZ R13, R162, R13 ;  /* 0x0000000da20d7220 */ /* 0x000fe20000410000 */
[----:B-1----:R-:W-:Y:S01]  /*0e40*/  FADD.FTZ R112, RZ, R12 ;  /* 0x0000000cff707221 */ /* 0x002fe20000010000 */
[----:B------:R-:W-:Y:S01]  /*0e50*/  FFMA.FTZ R114, R0, R12, RZ ;  /* 0x0000000c00727223 */ /* 0x000fe200000100ff */
[----:B------:R-:W-:Y:S01]  /*0e60*/  FMUL.FTZ R19, R161, R14 ;  /* 0x0000000ea1137220 */ /* 0x000fe20000410000 */
[C---:B------:R-:W-:Y:S01]  /*0e70*/  FMUL.FTZ R111, R5.reuse, R111 ;  /* 0x0000006f056f7220 */ /* 0x040fe20000410000 */
[----:B------:R-:W-:Y:S01]  /*0e80*/  FADD.FTZ R112, R112, R13 ;  /* 0x0000000d70707221 */ /* 0x000fe20000010000 */
[----:B------:R-:W-:Y:S01]  /*0e90*/  FMUL.FTZ R10, R5, R18 ;  /* 0x00000012050a7220 */ /* 0x000fe20000410000 */
[----:B------:R-:W-:Y:S01]  /*0ea0*/  FFMA.FTZ R113, R9, R13, R114 ;  /* 0x0000000d09717223 */ /* 0x000fe20000010072 */
[----:B------:R-:W-:Y:S01]  /*0eb0*/  FMUL.FTZ R17, R5, R17 ;  /* 0x0000001105117220 */ /* 0x000fe20000410000 */
[----:B------:R-:W-:Y:S01]  /*0ec0*/  FMUL.FTZ R18, R160, R15 ;  /* 0x0000000fa0127220 */ /* 0x000fe20000410000 */
[----:B------:R-:W-:Y:S01]  /*0ed0*/  FFMA.FTZ R44, R100, R111, R44 ;  /* 0x0000006f642c7223 */ /* 0x000fe2000001002c */
[----:B------:R-:W-:Y:S01]  /*0ee0*/  FADD.FTZ R76, R76, R100 ;  /* 0x000000644c4c7221 */ /* 0x000fe20000010000 */
[----:B------:R-:W-:Y:S01]  /*0ef0*/  FMUL.FTZ R121, R155, R100 ;  /* 0x000000649b797220 */ /* 0x000fe20000410000 */
[----:B------:R-:W-:Y:S01]  /*0f00*/  FADD.FTZ R115, R112, R19 ;  /* 0x0000001370737221 */ /* 0x000fe20000010000 */
[C---:B------:R-:W-:Y:S01]  /*0f10*/  FMUL.FTZ R11, R5.reuse, R11 ;  /* 0x0000000b050b7220 */ /* 0x040fe20000410000 */
[----:B------:R-:W-:Y:S01]  /*0f20*/  FFMA.FTZ R100, R10, R19, R113 ;  /* 0x000000130a647223 */ /* 0x000fe20000010071 */
[----:B------:R-:W-:Y:S01]  /*0f30*/  FMUL.FTZ R16, R5, R16 ;  /* 0x0000001005107220 */ /* 0x000fe20000410000 */
        /* <DEDUP_REMOVED lines=8> */
[----:B------:R-:W-:Y:S01]  /*0fc0*/  FMUL.FTZ R15, R5, R122 ;  /* 0x0000007a050f7220 */ /* 0x000fe20000410000 */
[----:B------:R-:W-:Y:S01]  /*0fd0*/  FFMA.FTZ R41, R97, R16, R41 ;  /* 0x0000001061297223 */ /* 0x000fe20000010029 */
[----:B------:R-:W-:Y:S01]  /*0fe0*/  FADD.FTZ R81, R81, R97 ;  /* 0x0000006151517221 */ /* 0x000fe20000010000 */
        /* <DEDUP_REMOVED lines=8> */
[C---:B------:R-:W-:Y:S01]  /*1070*/  FMUL.FTZ R14, R5.reuse, R123 ;  /* 0x0000007b050e7220 */ /* 0x040fe20000410000 */
        /* <DEDUP_REMOVED lines=52> */
.L_x_7538:
[----:B------:R-:W-:Y:S05]  /*13c0*/  BSYNC B1 ;  /* 0x0000000000017941 */ /* 0x000fea0003800000 */
.L_x_7536:
[----:B------:R-:W-:-:S03]  /*13d0*/  UMOV UR6, 0xffffffff ;  /* 0xffffffff00067882 */ /* 0x000fc60000000000 */
[----:B------:R-:W-:Y:S05]  /*13e0*/  BRA.DIV UR6, `(.L_x_7539) ;  /* 0x0000001e06e87947 */ /* 0x000fea000b800000 */
[----:B------:R-:W1:Y:S04]  /*13f0*/  SHFL.BFLY PT, R103, R100, 0x1, 0x1f ;  /* 0x0c201f0064677f89 */ /* 0x000e6800000e0000 */
[----:B------:R-:W0:Y:S01]  /*1400*/  SHFL.BFLY PT, R102, R101, 0x1, 0x1f ;  /* 0x0c201f0065667f89 */ /* 0x000e2200000e0000 */
[----:B-1----:R-:W-:Y:S01]  /*1410*/  FADD.FTZ R103, R103, R100 ;  /* 0x0000006467677221 */ /* 0x002fe20000010000 */
[----:B0-----:R-:W-:-:S04]  /*1420*/  FADD.FTZ R105, R102, R101 ;  /* 0x0000006566697221 */ /* 0x001fc80000010000 */
        /* <DEDUP_REMOVED lines=14> */
.L_x_7584:
[C---:B-----5:R-:W-:Y:S01]  /*1510*/  ISETP.GE.AND P4, PT, R138.reuse, 0x1, PT ;  /* 0x000000018a00780c */ /* 0x060fe20003f86270 */
[----:B------:R-:W-:Y:S01]  /*1520*/  HFMA2.MMA R112, -RZ, RZ, 0, 0 ;  /* 0x00000000ff707435 */ /* 0x000fe200000001ff */
[----:B------:R-:W3:Y:S11]  /*1530*/  LDC.U8 R115, c[0x0][0x2a0] ;  /* 0x0000a800ff737b82 */ /* 0x000ef60000000000 */
[----:B------:R-:W-:Y:S01]  /*1540*/  @P4 IADD3 R101, R138, -0x1, RZ ;  /* 0xffffffff8a654810 */ /* 0x000fe20007ffe0ff */
[----:B-1----:R-:W-:Y:S01]  /*1550*/  FADD.FTZ R105, R102, R105 ;  /* 0x0000006966697221 */ /* 0x002fe20000010000 */
[----:B------:R-:W-:Y:S01]  /*1560*/  @P4 LOP3.LUT R7, R165, 0x1f, RZ, 0xc0, !PT ;  /* 0x0000001fa5074812 */ /* 0x000fe200078ec0ff */
[----:B--2---:R-:W-:Y:S01]  /*1570*/  FADD.FTZ R114, R103, R114 ;  /* 0x0000007267727221 */ /* 0x004fe20000010000 */
[----:B0-----:R-:W0:Y:S01]  /*1580*/  @P4 LDC R102, c[0x0][0x29c] ;  /* 0x0000a700ff664b82 */ /* 0x001e220000000800 */
[----:B------:R-:W-:-:S05]  /*1590*/  @P4 IMAD R164, R101, R164, RZ ;  /* 0x000000a465a44224 */ /* 0x000fca00078e02ff */
[----:B------:R-:W-:Y:S02]  /*15a0*/  @P4 SHF.R.S32.HI R113, RZ, 0x1f, R164 ;  /* 0x0000001fff714819 */ /* 0x000fe400000114a4 */
[----:B------:R-:W1:Y:S02]  /*15b0*/  @P4 LDC.64 R100, c[0x0][0x220] ;  /* 0x00008800ff644b82 */ /* 0x000e640000000a00 */
[----:B------:R-:W-:-:S04]  /*15c0*/  @P4 LEA.HI R164, R113, R164, RZ, 0x2 ;  /* 0x000000a471a44211 */ /* 0x000fc800078f10ff */
[----:B------:R-:W-:Y:S02]  /*15d0*/  @P4 LEA.HI.SX32 R112, R164, R7, 0x1e ;  /* 0x00000007a4704211 */ /* 0x000fe400078ff2ff */
[----:B------:R-:W2:Y:S08]  /*15e0*/  @P4 LDC R103, c[0x0][0x29c] ;  /* 0x0000a700ff674b82 */ /* 0x000eb00000000800 */
[----:B------:R-:W4:Y:S01]  /*15f0*/  @P4 LDC R104, c[0x0][0x29c] ;  /* 0x0000a700ff684b82 */ /* 0x000f220000000800 */
[----:B-1----:R-:W-:-:S05]  /*1600*/  @P4 IMAD.WIDE.U32 R100, R112, 0x10, R100 ;  /* 0x0000001070644825 */ /* 0x002fca00078e0064 */
[----:B------:R1:W5:Y:S01]  /*1610*/  @P4 LDG.E.128 R84, desc[UR4][R100.64] ;  /* 0x0000000464544981 */ /* 0x000362000c1e1d00 */
[----:B------:R-:W-:Y:S01]  /*1620*/  @!P5 ISETP.NE.U32.AND P6, PT, R3, RZ, PT ;  /* 0x000000ff0300d20c */ /* 0x000fe20003fc5070 */
[----:B------:R-:W-:Y:S01]  /*1630*/  FMUL.FTZ R105, R105, UR8 ;  /* 0x0000000869697c20 */ /* 0x000fe20008410000 */
[----:B---3--:R-:W-:Y:S01]  /*1640*/  ISETP.NE.AND P2, PT, R115, RZ, PT ;  /* 0x000000ff7300720c */ /* 0x008fe20003f45270 */
[----:B------:R-:W-:Y:S01]  /*1650*/  BSSY B1, `(.L_x_7540) ;  /* 0x0000014000017945 */ /* 0x000fe20003800000 */
[----:B------:R-:W-:Y:S01]  /*1660*/  @!P5 ISETP.NE.AND.EX P6, PT, R2, RZ, PT, P6 ;  /* 0x000000ff0200d20c */ /* 0x000fe20003fc5360 */
[----:B------:R-:W-:Y:S01]  /*1670*/  FMUL.FTZ R114, R114, UR8 ;  /* 0x0000000872727c20 */ /* 0x000fe20008410000 */
[----:B------:R-:W-:Y:S02]  /*1680*/  FSEL R113, R105, RZ, !P2 ;  /* 0x000000ff69717208 */ /* 0x000fe40005000000 */
[C---:B------:R-:W-:Y:S01]  /*1690*/  @!P5 ISETP.NE.U32.AND P3, PT, R3.reuse, RZ, PT ;  /* 0x000000ff0300d20c */ /* 0x040fe20003f65070 */
[----:B-1----:R-:W1:Y:S01]  /*16a0*/  LDC.64 R100, c[0x0][0x308] ;  /* 0x0000c200ff647b82 */ /* 0x002e620000000a00 */
[----:B------:R-:W-:-:S02]  /*16b0*/  @!P5 ISETP.NE.U32.AND P2, PT, R3, RZ, PT ;  /* 0x000000ff0300d20c */ /* 0x000fc40003f45070 */
[----:B------:R-:W-:Y:S02]  /*16c0*/  @!P5 FSEL R115, R32, RZ, P6 ;  /* 0x000000ff2073d208 */ /* 0x000fe40003000000 */
[C---:B-1----:R-:W-:Y:S02]  /*16d0*/  ISETP.NE.U32.AND P1, PT, R100.reuse, RZ, PT ;  /* 0x000000ff6400720c */ /* 0x042fe40003f25070 */
[----:B------:R-:W-:Y:S02]  /*16e0*/  ISETP.NE.U32.AND P0, PT, R100, RZ, PT ;  /* 0x000000ff6400720c */ /* 0x000fe40003f05070 */
[C---:B------:R-:W-:Y:S02]  /*16f0*/  ISETP.NE.AND.EX P1, PT, R101.reuse, RZ, PT, P1 ;  /* 0x000000ff6500720c */ /* 0x040fe40003f25310 */
[----:B------:R-:W-:Y:S02]  /*1700*/  ISETP.NE.AND.EX P0, PT, R101, RZ, PT, P0 ;  /* 0x000000ff6500720c */ /* 0x000fe40003f05300 */
[----:B------:R-:W1:Y:S01]  /*1710*/  @P4 LDC R101, c[0x0][0x29c] ;  /* 0x0000a700ff654b82 */ /* 0x000e620000000800 */
[----:B0-2-4-:R-:W-:Y:S10]  /*1720*/  @!P5 BRA `(.L_x_7541) ;  /* 0x000000000018d947 */ /* 0x015ff40003800000 */
[----:B------:R-:W-:Y:S01]  /*1730*/  ISETP.NE.U32.AND P6, PT, R3, RZ, PT ;  /* 0x000000ff0300720c */ /* 0x000fe20003fc5070 */
[----:B------:R-:W-:-:S03]  /*1740*/  FFMA.FTZ R105, R0, R114, R113 ;  /* 0x0000007200697223 */ /* 0x000fc60000010071 */
[----:B------:R-:W-:Y:S01]  /*1750*/  ISETP.NE.AND.EX P6, PT, R2, RZ, PT, P6 ;  /* 0x000000ff0200720c */ /* 0x000fe20003fc5360 */
[----:B------:R-:W-:-:S04]  /*1760*/  FADD.FTZ R100, R12, -R105 ;  /* 0x800000690c647221 */ /* 0x000fc80000010000 */
[----:B------:R-:W-:-:S08]  /*1770*/  FMUL.FTZ R115, R5, R100 ;  /* 0x0000006405737220 */ /* 0x000fd00000410000 */
[----:B------:R-:W-:-:S07]  /*1780*/  @P6 FADD.FTZ R115, R32, R115 ;  /* 0x0000007320736221 */ /* 0x000fce0000010000 */
.L_x_7541:
[----:B------:R-:W-:Y:S05]  /*1790*/  BSYNC B1 ;  /* 0x0000000000017941 */ /* 0x000fea0003800000 */
.L_x_7540:
[----:B------:R-:W-:Y:S01]  /*17a0*/  @P4 FMUL.FTZ R105, R115, R102 ;  /* 0x0000006673694220 */ /* 0x000fe20000410000 */
[----:B------:R-:W-:Y:S01]  /*17b0*/  @!P5 ISETP.NE.AND.EX P3, PT, R2, RZ, PT, P3 ;  /* 0x000000ff0200d20c */ /* 0x000fe20003f65330 */
[----:B------:R-:W-:Y:S01]  /*17c0*/  BSSY B1, `(.L_x_7542) ;  /* 0x000000c000017945 */ /* 0x000fe20003800000 */
[----:B------:R-:W-:Y:S01]  /*17d0*/  @!P5 ISETP.NE.U32.AND P6, PT, R3, RZ, PT ;  /* 0x000000ff0300d20c */ /* 0x000fe20003fc5070 */
[-C--:B------:R-:W-:Y:S01]  /*17e0*/  @P4 FMUL.FTZ R88, R147, R105.reuse ;  /* 0x0000006993584220 */ /* 0x080fe20000410000 */
[----:B-----5:R-:W-:Y:S01]  /*17f0*/  @P4 FFMA.FTZ R68, R84, R105, R68 ;  /* 0x0000006954444223 */ /* 0x020fe20000010044 */
[----:B------:R-:W-:Y:S01]  /*1800*/  @!P5 FSEL R102, R33, RZ, P3 ;  /* 0x000000ff2166d208 */ /* 0x000fe20001800000 */
[----:B------:R-:W-:Y:S09]  /*1810*/  @!P5 BRA `(.L_x_7543) ;  /* 0x000000000018d947 */ /* 0x000ff20003800000 */
[----:B------:R-:W-:Y:S01]  /*1820*/  ISETP.NE.U32.AND P3, PT, R3, RZ, PT ;  /* 0x000000ff0300720c */ /* 0x000fe20003f65070 */
[----:B------:R-:W-:-:S03]  /*1830*/  FFMA.FTZ R100, R9, R114, R113 ;  /* 0x0000007209647223 */ /* 0x000fc60000010071 */
[----:B------:R-:W-:Y:S01]  /*1840*/  ISETP.NE.AND.EX P3, PT, R2, RZ, PT, P3 ;  /* 0x000000ff0200720c */ /* 0x000fe20003f65330 */
[----:B------:R-:W-:-:S04]  /*1850*/  FADD.FTZ R100, R13, -R100 ;  /* 0x800000640d647221 */ /* 0x000fc80000010000 */
[----:B------:R-:W-:-:S08]  /*1860*/  FMUL.FTZ R102, R5, R100 ;  /* 0x0000006405667220 */ /* 0x000fd00000410000 */
[----:B------:R-:W-:-:S07]  /*1870*/  @P3 FADD.FTZ R102, R33, R102 ;  /* 0x0000006621663221 */ /* 0x000fce0000010000 */
.L_x_7543:
[----:B------:R-:W-:Y:S05]  /*1880*/  BSYNC B1 ;  /* 0x0000000000017941 */ /* 0x000fea0003800000 */
.L_x_7542:
[----:B------:R-:W-:Y:S01]  /*1890*/  @P4 FMUL.FTZ R100, R102, R103 ;  /* 0x0000006766644220 */ /* 0x000fe20000410000 */
[----:B------:R-:W-:Y:S01]  /*18a0*/  @!P5 ISETP.NE.AND.EX P2, PT, R2, RZ, PT, P2 ;  /* 0x000000ff0200d20c */ /* 0x000fe20003f45320 */
[----:B------:R-:W-:Y:S02]  /*18b0*/  BSSY B1, `(.L_x_7544) ;  /* 0x000000b000017945 */ /* 0x000fe40003800000 */
[-C--:B------:R-:W-:Y:S01]  /*18c0*/  @P4 FFMA.FTZ R69, R85, R100.reuse, R69 ;  /* 0x0000006455454223 */ /* 0x080fe20000010045 */
        /* <DEDUP_REMOVED lines=9> */
.L_x_7545:
[----:B------:R-:W-:Y:S05]  /*1960*/  BSYNC B1 ;  /* 0x0000000000017941 */ /* 0x000fea0003800000 */
.L_x_7544:
        /* <DEDUP_REMOVED lines=13> */
.L_x_7547:
[----:B------:R-:W-:Y:S05]  /*1a40*/  BSYNC B1 ;  /* 0x0000000000017941 */ /* 0x000fea0003800000 */
.L_x_7546:
[----:B------:R-:W0:Y:S01]  /*1a50*/  @P0 LDC.64 R104, c[0x0][0x308] ;  /* 0x0000c200ff680b82 */ /* 0x000e220000000a00 */
[----:B-1----:R-:W-:Y:S01]  /*1a60*/  @P4 FMUL.FTZ R100, R116, R101 ;  /* 0x0000006574644220 */ /* 0x002fe20000410000 */
[----:B------:R-:W-:Y:S02]  /*1a70*/  SEL R101, R102, R93, P1 ;  /* 0x0000005d66657207 */ /* 0x000fe40000800000 */
[----:B------:R-:W-:Y:S01]  /*1a80*/  SEL R102, R103, R94, P1 ;  /* 0x0000005e67667207 */ /* 0x000fe20000800000 */
[-C--:B------:R-:W-:Y:S01]  /*1a90*/  @P4 FFMA.FTZ R71, R87, R100.reuse, R71 ;  /* 0x0000006457474223 */ /* 0x080fe20000010047 */
[----:B------:R-:W-:Y:S01]  /*1aa0*/  @P4 FMUL.FTZ R91, R144, R100 ;  /* 0x00000064905b4220 */ /* 0x000fe20000410000 */
[----:B------:R-:W-:Y:S01]  /*1ab0*/  SEL R100, R115, R92, P1 ;  /* 0x0000005c73647207 */ /* 0x000fe20000800000 */
[----:B------:R-:W1:Y:S01]  /*1ac0*/  @P4 LDC R138, c[0x0][0x29c] ;  /* 0x0000a700ff8a4b82 */ /* 0x000e620000000800 */
[----:B------:R-:W-:-:S07]  /*1ad0*/  SEL R103, R116, R95, P1 ;  /* 0x0000005f74677207 */ /* 0x000fce0000800000 */
[----:B------:R-:W2:Y:S01]  /*1ae0*/  @P4 LDC R117, c[0x0][0x29c] ;  /* 0x0000a700ff754b82 */ /* 0x000ea20000000800 */
[----:B0-----:R-:W-:Y:S01]  /*1af0*/  @P0 IMAD.WIDE.U32 R104, R110, 0x10, R104 ;  /* 0x000000106e680825 */ /* 0x001fe200078e0068 */
[----:B------:R-:W-:-:S06]  /*1b00*/  IADD3 R110, R112, 0x20, RZ ;  /* 0x00000020706e7810 */ /* 0x000fcc0007ffe0ff */
[----:B------:R-:W0:Y:S01]  /*1b10*/  @P4 LDC R116, c[0x0][0x29c] ;  /* 0x0000a700ff744b82 */ /* 0x000e220000000800 */
[----:B------:R3:W-:Y:S07]  /*1b20*/  @P0 STG.E.128 desc[UR4][R104.64], R100 ;  /* 0x0000006468000986 */ /* 0x0007ee000c101d04 */
[----:B---3--:R-:W3:Y:S08]  /*1b30*/  @P4 LDC.64 R102, c[0x0][0x2f8] ;  /* 0x0000be00ff664b82 */ /* 0x008ef00000000a00 */
[----:B------:R-:W4:Y:S08]  /*1b40*/  @P4 LDC.64 R100, c[0x0][0x220] ;  /* 0x00008800ff644b82 */ /* 0x000f300000000a00 */
[----:B------:R-:W0:Y:S01]  /*1b50*/  @P4 LDC R105, c[0x0][0x29c] ;  /* 0x0000a700ff694b82 */ /* 0x000e220000000800 */
[----:B---3--:R-:W-:-:S05]  /*1b60*/  @P4 IMAD.WIDE.U32 R102, R112, 0x10, R102 ;  /* 0x0000001070664825 */ /* 0x008fca00078e0066 */
[----:B------:R3:W-:Y:S01]  /*1b70*/  @P4 STG.E.128 desc[UR4][R102.64], R88 ;  /* 0x0000005866004986 */ /* 0x0007e2000c101d04 */
[----:B----4-:R-:W-:-:S05]  /*1b80*/  @P4 IMAD.WIDE.U32 R100, R110, 0x10, R100 ;  /* 0x000000106e644825 */ /* 0x010fca00078e0064 */
[----:B------:R3:W5:Y:S01]  /*1b90*/  @P4 LDG.E.128 R84, desc[UR4][R100.64] ;  /* 0x0000000464544981 */ /* 0x000762000c1e1d00 */
[C---:B------:R-:W-:Y:S01]  /*1ba0*/  @!P5 ISETP.NE.U32.AND P2, PT, R3.reuse, RZ, PT ;  /* 0x000000ff0300d20c */ /* 0x040fe20003f45070 */
[----:B------:R-:W-:Y:S01]  /*1bb0*/  BSSY B1, `(.L_x_7548) ;  /* 0x000000c000017945 */ /* 0x000fe20003800000 */
[C---:B------:R-:W-:Y:S02]  /*1bc0*/  @!P5 ISETP.NE.U32.AND P3, PT, R3.reuse, RZ, PT ;  /* 0x000000ff0300d20c */ /* 0x040fe40003f65070 */
[----:B------:R-:W-:Y:S02]  /*1bd0*/  @!P5 ISETP.NE.AND.EX P2, PT, R2, RZ, PT, P2 ;  /* 0x000000ff0200d20c */ /* 0x000fe40003f45320 */
[----:B------:R-:W-:Y:S02]  /*1be0*/  @!P5 ISETP.NE.U32.AND P6, PT, R3, RZ, PT ;  /* 0x000000ff0300d20c */ /* 0x000fe40003fc5070 */
[----:B------:R-:W-:Y:S01]  /*1bf0*/  @!P5 FSEL R115, R28, RZ, P2 ;  /* 0x000000ff1c73d208 */ /* 0x000fe20001000000 */
[----:B0123--:R-:W-:Y:S10]  /*1c00*/  @!P5 BRA `(.L_x_7549) ;  /* 0x000000000018d947 */ /* 0x00fff40003800000 */
[----:B------:R-:W-:Y:S01]  /*1c10*/  ISETP.NE.U32.AND P2, PT, R3, RZ, PT ;  /* 0x000000ff0300720c */ /* 0x000fe20003f45070 */
[----:B------:R-:W-:-:S03]  /*1c20*/  FFMA.FTZ R101, R17, R114, R113 ;  /* 0x0000007211657223 */ /* 0x000fc60000010071 */
[----:B------:R-:W-:Y:S01]  /*1c30*/  ISETP.NE.AND.EX P2, PT, R2, RZ, PT, P2 ;  /* 0x000000ff0200720c */ /* 0x000fe20003f45320 */
[----:B------:R-:W-:-:S04]  /*1c40*/  FADD.FTZ R100, R96, -R101 ;  /* 0x8000006560647221 */ /* 0x000fc80000010000 */
[----:B------:R-:W-:-:S08]  /*1c50*/  FMUL.FTZ R115, R5, R100 ;  /* 0x0000006405737220 */ /* 0x000fd00000410000 */
[----:B------:R-:W-:-:S07]  /*1c60*/  @P2 FADD.FTZ R115, R28, R115 ;  /* 0x000000731c732221 */ /* 0x000fce0000010000 */
.L_x_7549:
[----:B------:R-:W-:Y:S05]  /*1c70*/  BSYNC B1 ;  /* 0x0000000000017941 */ /* 0x000fea0003800000 */
.L_x_7548:
[----:B------:R-:W-:Y:S01]  /*1c80*/  @P4 FMUL.FTZ R101, R115, R138 ;  /* 0x0000008a73654220 */ /* 0x000fe20000410000 */
[C---:B------:R-:W-:Y:S01]  /*1c90*/  @!P5 ISETP.NE.AND.EX P3, PT, R2.reuse, RZ, PT, P3 ;  /* 0x000000ff0200d20c */ /* 0x040fe20003f65330 */
[----:B------:R-:W-:Y:S01]  /*1ca0*/  BSSY B1, `(.L_x_7550) ;  /* 0x000000d000017945 */ /* 0x000fe20003800000 */
[----:B------:R-:W-:Y:S01]  /*1cb0*/  @!P5 ISETP.NE.U32.AND P2, PT, R3, RZ, PT ;  /* 0x000000ff0300d20c */ /* 0x000fe20003f45070 */
[-C--:B------:R-:W-:Y:S01]  /*1cc0*/  @P4 FMUL.FTZ R88, R143, R101.reuse ;  /* 0x000000658f584220 */ /* 0x080fe20000410000 */
[----:B------:R-:W-:Y:S01]  /*1cd0*/  @!P5 ISETP.NE.AND.EX P6, PT, R2, RZ, PT, P6 ;  /* 0x000000ff0200d20c */ /* 0x000fe20003fc5360 */
[----:B-----5:R-:W-:Y:S01]  /*1ce0*/  @P4 FFMA.FTZ R64, R84, R101, R64 ;  /* 0x0000006554404223 */ /* 0x020fe20000010040 */
        /* <DEDUP_REMOVED lines=8> */
.L_x_7551:
[----:B------:R-:W-:Y:S05]  /*1d70*/  BSYNC B1 ;  /* 0x0000000000017941 */ /* 0x000fea0003800000 */
.L_x_7550:
        /* <DEDUP_REMOVED lines=13> */
.L_x_7553:
[----:B------:R-:W-:Y:S05]  /*1e50*/  BSYNC B1 ;  /* 0x0000000000017941 */ /* 0x000fea0003800000 */
.L_x_7552:
        /* <DEDUP_REMOVED lines=10> */
.L_x_7555:
[----:B------:R-:W-:Y:S05]  /*1f00*/  BSYNC B1 ;  /* 0x0000000000017941 */ /* 0x000fea0003800000 */
.L_x_7554:
[----:B------:R-:W-:Y:S01]  /*1f10*/  @P4 FMUL.FTZ R100, R116, R105 ;  /* 0x0000006974644220 */ /* 0x000fe20000410000 */
[-C--:B------:R-:W-:Y:S01]  /*1f20*/  @P4 FFMA.FTZ R66, R86, R101.reuse, R66 ;  /* 0x0000006556424223 */ /* 0x080fe20000010042 */
[----:B------:R-:W0:Y:S01]  /*1f30*/  @P0 LDC.64 R104, c[0x0][0x308] ;  /* 0x0000c200ff680b82 */ /* 0x000e220000000a00 */
[----:B------:R-:W-:Y:S01]  /*1f40*/  @P4 FMUL.FTZ R90, R141, R101 ;  /* 0x000000658d5a4220 */ /* 0x000fe20000410000 */
[----:B------:R-:W-:Y:S01]  /*1f50*/  SEL R101, R102, R93, P1 ;  /* 0x0000005d66657207 */ /* 0x000fe20000800000 */
[-C--:B------:R-:W-:Y:S01]  /*1f60*/  @P4 FFMA.FTZ R67, R87, R100.reuse, R67 ;  /* 0x0000006457434223 */ /* 0x080fe20000010043 */
[----:B------:R-:W-:Y:S01]  /*1f70*/  @P4 FMUL.FTZ R91, R140, R100 ;  /* 0x000000648c5b4220 */ /* 0x000fe20000410000 */
[----:B------:R-:W-:Y:S02]  /*1f80*/  SEL R102, R103, R94, P1 ;  /* 0x0000005e67667207 */ /* 0x000fe40000800000 */
[----:B------:R-:W-:Y:S02]  /*1f90*/  SEL R100, R115, R92, P1 ;  /* 0x0000005c73647207 */ /* 0x000fe40000800000 */
[----:B------:R-:W-:Y:S01]  /*1fa0*/  SEL R103, R116, R95, P1 ;  /* 0x0000005f74677207 */ /* 0x000fe20000800000 */
[----:B------:R-:W1:Y:S01]  /*1fb0*/  @P4 LDC R115, c[0x0][0x29c] ;  /* 0x0000a700ff734b82 */ /* 0x000e620000000800 */
[----:B0-----:R-:W-:-:S07]  /*1fc0*/  @P0 IMAD.WIDE.U32 R104, R109, 0x10, R104 ;  /* 0x000000106d680825 */ /* 0x001fce00078e0068 */
[----:B------:R-:W0:Y:S01]  /*1fd0*/  @P4 LDC R109, c[0x0][0x29c] ;  /* 0x0000a700ff6d4b82 */ /* 0x000e220000000800 */
[----:B------:R2:W-:Y:S07]  /*1fe0*/  @P0 STG.E.128 desc[UR4][R104.64], R100 ;  /* 0x0000006468000986 */ /* 0x0005ee000c101d04 */
[----:B--2---:R-:W2:Y:S01]  /*1ff0*/  @P4 LDC.64 R102, c[0x0][0x2f8] ;  /* 0x0000be00ff664b82 */ /* 0x004ea20000000a00 */
[----:B------:R-:W-:-:S07]  /*2000*/  IADD3 R104, R112, 0x40, RZ ;  /* 0x0000004070687810 */ /* 0x000fce0007ffe0ff */
[----:B------:R-:W3:Y:S08]  /*2010*/  @P4 LDC.64 R100, c[0x0][0x220] ;  /* 0x00008800ff644b82 */ /* 0x000ef00000000a00 */
[----:B------:R-:W4:Y:S01]  /*2020*/  @P4 LDC R105, c[0x0][0x29c] ;  /* 0x0000a700ff694b82 */ /* 0x000f220000000800 */
[----:B--2---:R-:W-:-:S07]  /*2030*/  @P4 IMAD.WIDE.U32 R102, R110, 0x10, R102 ;  /* 0x000000106e664825 */ /* 0x004fce00078e0066 */
[----:B------:R-:W2:Y:S01]  /*2040*/  @P4 LDC R110, c[0x0][0x29c] ;  /* 0x0000a700ff6e4b82 */ /* 0x000ea20000000800 */
[----:B------:R1:W-:Y:S01]  /*2050*/  @P4 STG.E.128 desc[UR4][R102.64], R88 ;  /* 0x0000005866004986 */ /* 0x0003e2000c101d04 */
[----:B---3--:R-:W-:-:S05]  /*2060*/  @P4 IMAD.WIDE.U32 R100, R104, 0x10, R100 ;  /* 0x0000001068644825 */ /* 0x008fca00078e0064 */
[----:B------:R3:W5:Y:S01]  /*2070*/  @P4 LDG.E.128 R84, desc[UR4][R100.64] ;  /* 0x0000000464544981 */ /* 0x000762000c1e1d00 */
[C---:B------:R-:W-:Y:S01]  /*2080*/  @!P5 ISETP.NE.U32.AND P6, PT, R3.reuse, RZ, PT ;  /* 0x000000ff0300d20c */ /* 0x040fe20003fc5070 */
[----:B------:R-:W-:Y:S01]  /*2090*/  BSSY B1, `(.L_x_7556) ;  /* 0x000000d000017945 */ /* 0x000fe20003800000 */
[C---:B------:R-:W-:Y:S02]  /*20a0*/  @!P5 ISETP.NE.U32.AND P2, PT, R3.reuse, RZ, PT ;  /* 0x000000ff0300d20c */ /* 0x040fe40003f45070 */
[----:B------:R-:W-:Y:S02]  /*20b0*/  @!P5 ISETP.NE.AND.EX P6, PT, R2, RZ, PT, P6 ;  /* 0x000000ff0200d20c */ /* 0x000fe40003fc5360 */
[----:B------:R-:W-:Y:S01]  /*20c0*/  @!P5 ISETP.NE.U32.AND P3, PT, R3, RZ, PT ;  /* 0x000000ff0300d20c */ /* 0x000fe20003f65070 */
[----:B---3--:R-:W3:Y:S01]  /*20d0*/  @P0 LDC.64 R100, c[0x0][0x308] ;  /* 0x0000c200ff640b82 */ /* 0x008ee20000000a00 */
[----:B-1----:R-:W-:Y:S01]  /*20e0*/  @!P5 FSEL R103, R24, RZ, P6 ;  /* 0x000000ff1867d208 */ /* 0x002fe20003000000 */
[----:B0---4-:R-:W-:Y:S10]  /*20f0*/  @!P5 BRA `(.L_x_7557) ;  /* 0x000000000018d947 */ /* 0x011ff40003800000 */
[----:B------:R-:W-:Y:S01]  /*2100*/  ISETP.NE.U32.AND P6, PT, R3, RZ, PT ;  /* 0x000000ff0300720c */ /* 0x000fe20003fc5070 */
[----:B------:R-:W-:-:S03]  /*2110*/  FFMA.FTZ R102, R111, R114, R113 ;  /* 0x000000726f667223 */ /* 0x000fc60000010071 */
[----:B------:R-:W-:Y:S01]  /*2120*/  ISETP.NE.AND.EX P6, PT, R2, RZ, PT, P6 ;  /* 0x000000ff0200720c */ /* 0x000fe20003fc5360 */
[----:B------:R-:W-:-:S04]  /*2130*/  FADD.FTZ R102, R121, -R102 ;  /* 0x8000006679667221 */ /* 0x000fc80000010000 */
[----:B------:R-:W-:-:S08]  /*2140*/  FMUL.FTZ R103, R5, R102 ;  /* 0x0000006605677220 */ /* 0x000fd00000410000 */
[----:B------:R-:W-:-:S07]  /*2150*/  @P6 FADD.FTZ R103, R24, R103 ;  /* 0x0000006718676221 */ /* 0x000fce0000010000 */
.L_x_7557:
[----:B------:R-:W-:Y:S05]  /*2160*/  BSYNC B1 ;  /* 0x0000000000017941 */ /* 0x000fea0003800000 */
.L_x_7556:
[----:B--2---:R-:W-:Y:S01]  /*2170*/  @P4 FMUL.FTZ R117, R103, R110 ;  /* 0x0000006e67754220 */ /* 0x004fe20000410000 */
[----:B------:R-:W-:Y:S01]  /*2180*/  @!P5 ISETP.NE.AND.EX P2, PT, R2, RZ, PT, P2 ;  /* 0x000000ff0200d20c */ /* 0x000fe20003f45320 */
[----:B------:R-:W-:Y:S02]  /*2190*/  BSSY B1, `(.L_x_7558) ;  /* 0x000000b000017945 */ /* 0x000fe40003800000 */
[-C--:B------:R-:W-:Y:S01]  /*21a0*/  @P4 FMUL.FTZ R88, R139, R117.reuse ;  /* 0x000000758b584220 */ /* 0x080fe20000410000 */
[----:B-----5:R-:W-:Y:S01]  /*21b0*/  @P4 FFMA.FTZ R60, R84, R117, R60 ;  /* 0x00000075543c4223 */ /* 0x020fe2000001003c */
        /* <DEDUP_REMOVED lines=8> */
.L_x_7559:
[----:B------:R-:W-:Y:S05]  /*2240*/  BSYNC B1 ;  /* 0x0000000000017941 */ /* 0x000fea0003800000 */
.L_x_7558:
        /* <DEDUP_REMOVED lines=13> */
.L_x_7561:
[----:B------:R-:W-:Y:S05]  /*2320*/  BSYNC B1 ;  /* 0x0000000000017941 */ /* 0x000fea0003800000 */
.L_x_7560:
[----:B------:R-:W-:Y:S01]  /*2330*/  @!P5 ISETP.NE.U32.AND P2, PT, R3, RZ, PT ;  /* 0x000000ff0300d20c */ /* 0x000fe20003f45070 */
[----:B------:R-:W-:Y:S01]  /*2340*/  @P4 FMUL.FTZ R109, R115, R109 ;  /* 0x0000006d736d4220 */ /* 0x000fe20000410000 */
[----:B------:R-:W-:Y:S02]  /*2350*/  BSSY B1, `(.L_x_7562) ;  /* 0x0000010000017945 */ /* 0x000fe40003800000 */
[----:B------:R-:W-:Y:S01]  /*2360*/  @!P5 ISETP.NE.AND.EX P2, PT, R2, RZ, PT, P2 ;  /* 0x000000ff0200d20c */ /* 0x000fe20003f45320 */
[-C--:B------:R-:W-:Y:S01]  /*2370*/  @P4 FFMA.FTZ R62, R86, R109.reuse, R62 ;  /* 0x0000006d563e4223 */ /* 0x080fe2000001003e */
[----:B------:R-:W-:Y:S01]  /*2380*/  @P4 FMUL.FTZ R90, R136, R109 ;  /* 0x0000006d885a4220 */ /* 0x000fe20000410000 */
[----:B---3--:R-:W-:Y:S01]  /*2390*/  @P0 IMAD.WIDE.U32 R108, R108, 0x10, R100 ;  /* 0x000000106c6c0825 */ /* 0x008fe200078e0064 */
[----:B------:R-:W-:Y:S02]  /*23a0*/  SEL R101, R102, R93, P1 ;  /* 0x0000005d66657207 */ /* 0x000fe40000800000 */
[----:B------:R-:W-:-:S02]  /*23b0*/  SEL R100, R103, R92, P1 ;  /* 0x0000005c67647207 */ /* 0x000fc40000800000 */
        /* <DEDUP_REMOVED lines=9> */
.L_x_7563:
[----:B------:R-:W-:Y:S05]  /*2450*/  BSYNC B1 ;  /* 0x0000000000017941 */ /* 0x000fea0003800000 */
.L_x_7562:
[C---:B------:R-:W-:Y:S01]  /*2460*/  SEL R103, R110.reuse, R95, P1 ;  /* 0x0000005f6e677207 */ /* 0x040fe20000800000 */
[----:B------:R-:W-:Y:S01]  /*2470*/  @P4 FMUL.FTZ R105, R110, R105 ;  /* 0x000000696e694220 */ /* 0x000fe20000410000 */
[----:B------:R-:W-:-:S03]  /*2480*/  IADD3 R115, R112, 0x60, RZ ;  /* 0x0000006070737810 */ /* 0x000fc60007ffe0ff */
[----:B------:R0:W-:Y:S01]  /*2490*/  @P0 STG.E.128 desc[UR4][R108.64], R100 ;  /* 0x000000646c000986 */ /* 0x0001e2000c101d04 */
[-C--:B------:R-:W-:Y:S01]  /*24a0*/  @P4 FMUL.FTZ R91, R135, R105.reuse ;  /* 0x00000069875b4220 */ /* 0x080fe20000410000 */
[----:B------:R-:W-:Y:S01]  /*24b0*/  @P4 FFMA.FTZ R63, R87, R105, R63 ;  /* 0x00000069573f4223 */ /* 0x000fe2000001003f */
[----:B0-----:R-:W0:Y:S08]  /*24c0*/  @P4 LDC.64 R102, c[0x0][0x2f8] ;  /* 0x0000be00ff664b82 */ /* 0x001e300000000a00 */
[----:B------:R-:W1:Y:S08]  /*24d0*/  @P4 LDC.64 R100, c[0x0][0x220] ;  /* 0x00008800ff644b82 */ /* 0x000e700000000a00 */
[----:B------:R-:W2:Y:S01]  /*24e0*/  @P4 LDC R109, c[0x0][0x29c] ;  /* 0x0000a700ff6d4b82 */ /* 0x000ea20000000800 */
[----:B0-----:R-:W-:-:S07]  /*24f0*/  @P4 IMAD.WIDE.U32 R102, R104, 0x10, R102 ;  /* 0x0000001068664825 */ /* 0x001fce00078e0066 */
[----:B------:R-:W0:Y:S01]  /*2500*/  @P4 LDC R108, c[0x0][0x29c] ;  /* 0x0000a700ff6c4b82 */ /* 0x000e220000000800 */
[----:B------:R3:W-:Y:S01]  /*2510*/  @P4 STG.E.128 desc[UR4][R102.64], R88 ;  /* 0x0000005866004986 */ /* 0x0007e2000c101d04 */
[----:B-1----:R-:W-:-:S06]  /*2520*/  @P4 IMAD.WIDE.U32 R100, R115, 0x10, R100 ;  /* 0x0000001073644825 */ /* 0x002fcc00078e0064 */
[----:B------:R-:W1:Y:S01]  /*2530*/  @P4 LDC R104, c[0x0][0x29c] ;  /* 0x0000a700ff684b82 */ /* 0x000e620000000800 */
[----:B------:R3:W5:Y:S01]  /*2540*/  @P4 LDG.E.128 R84, desc[UR4][R100.64] ;  /* 0x0000000464544981 */ /* 0x000762000c1e1d00 */
[----:B------:R-:W-:Y:S01]  /*2550*/  @!P5 ISETP.NE.U32.AND P2, PT, R3, RZ, PT ;  /* 0x000000ff0300d20c */ /* 0x000fe20003f45070 */
[----:B------:R-:W-:Y:S03]  /*2560*/  BSSY B1, `(.L_x_7564) ;  /* 0x000000a000017945 */ /* 0x000fe60003800000 */
[----:B------:R-:W-:-:S04]  /*2570*/  @!P5 ISETP.NE.AND.EX P2, PT, R2, RZ, PT, P2 ;  /* 0x000000ff0200d20c */ /* 0x000fc80003f45320 */
[----:B------:R-:W-:Y:S01]  /*2580*/  @!P5 FSEL R105, R20, RZ, P2 ;  /* 0x000000ff1469d208 */ /* 0x000fe20001000000 */
[----:B--23--:R-:W-:Y:S08]  /*2590*/  @!P5 BRA `(.L_x_7565) ;  /* 0x000000000018d947 */ /* 0x00cff00003800000 */
[----:B------:R-:W-:Y:S01]  /*25a0*/  ISETP.NE.U32.AND P2, PT, R3, RZ, PT ;  /* 0x000000ff0300720c */ /* 0x000fe20003f45070 */
[----:B------:R-:W-:-:S03]  /*25b0*/  FFMA.FTZ R100, R125, R114, R113 ;  /* 0x000000727d647223 */ /* 0x000fc60000010071 */
[----:B------:R-:W-:Y:S01]  /*25c0*/  ISETP.NE.AND.EX P2, PT, R2, RZ, PT, P2 ;  /* 0x000000ff0200720c */ /* 0x000fe20003f45320 */
[----:B------:R-:W-:-:S04]  /*25d0*/  FADD.FTZ R100, R129, -R100 ;  /* 0x8000006481647221 */ /* 0x000fc80000010000 */
[----:B------:R-:W-:-:S08]  /*25e0*/  FMUL.FTZ R105, R5, R100 ;  /* 0x0000006405697220 */ /* 0x000fd00000410000 */
[----:B------:R-:W-:-:S07]  /*25f0*/  @P2 FADD.FTZ R105, R20, R105 ;  /* 0x0000006914692221 */ /* 0x000fce0000010000 */
.L_x_7565:
[----:B------:R-:W-:Y:S05]  /*2600*/  BSYNC B1 ;  /* 0x0000000000017941 */ /* 0x000fea0003800000 */
.L_x_7564:
[----:B------:R-:W-:Y:S01]  /*2610*/  @!P5 ISETP.NE.U32.AND P6, PT, R3, RZ, PT ;  /* 0x000000ff0300d20c */ /* 0x000fe20003fc5070 */
[----:B------:R-:W-:Y:S01]  /*2620*/  BSSY B1, `(.L_x_7566) ;  /* 0x0000011000017945 */ /* 0x000fe20003800000 */
[C---:B------:R-:W-:Y:S01]  /*2630*/  SEL R92, R105.reuse, R92, P1 ;  /* 0x0000005c695c7207 */ /* 0x040fe20000800000 */
[----:B-1----:R-:W-:Y:S01]  /*2640*/  @P4 FMUL.FTZ R105, R105, R104 ;  /* 0x0000006869694220 */ /* 0x002fe20000410000 */
[C---:B------:R-:W-:Y:S02]  /*2650*/  @!P5 ISETP.NE.U32.AND P3, PT, R3.reuse, RZ, PT ;  /* 0x000000ff0300d20c */ /* 0x040fe40003f65070 */
[----:B------:R-:W-:Y:S01]  /*2660*/  @!P5 ISETP.NE.AND.EX P6, PT, R2, RZ, PT, P6 ;  /* 0x000000ff0200d20c */ /* 0x000fe20003fc5360 */
[-C--:B------:R-:W-:Y:S01]  /*2670*/  @P4 FMUL.FTZ R88, R134, R105.reuse ;  /* 0x0000006986584220 */ /* 0x080fe20000410000 */
[----:B------:R-:W-:Y:S01]  /*2680*/  @!P5 ISETP.NE.U32.AND P2, PT, R3, RZ, PT ;  /* 0x000000ff0300d20c */ /* 0x000fe20003f45070 */
[----:B-----5:R-:W-:Y:S01]  /*2690*/  @P4 FFMA.FTZ R56, R84, R105, R56 ;  /* 0x0000006954384223 */ /* 0x020fe20000010038 */
        /* <DEDUP_REMOVED lines=9> */
.L_x_7567:
[----:B------:R-:W-:Y:S05]  /*2730*/  BSYNC B1 ;  /* 0x0000000000017941 */ /* 0x000fea0003800000 */
.L_x_7566:
[----:B------:R-:W-:Y:S01]  /*2740*/  BSSY B1, `(.L_x_7568) ;  /* 0x000000b000017945 */ /* 0x000fe20003800000 */
[C---:B------:R-:W-:Y:S01]  /*2750*/  SEL R93, R100.reuse, R93, P1 ;  /* 0x0000005d645d7207 */ /* 0x040fe20000800000 */
[----:B------:R-:W-:Y:S01]  /*2760*/  @P4 FMUL.FTZ R100, R100, R109 ;  /* 0x0000006d64644220 */ /* 0x000fe20000410000 */
        /* <DEDUP_REMOVED lines=8> */
.L_x_7569:
[----:B------:R-:W-:Y:S05]  /*27f0*/  BSYNC B1 ;  /* 0x0000000000017941 */ /* 0x000fea0003800000 */
.L_x_7568:
[C---:B------:R-:W-:Y:S01]  /*2800*/  SEL R94, R101.reuse, R94, P1 ;  /* 0x0000005e655e7207 */ /* 0x040fe20000800000 */
[----:B0-----:R-:W-:Y:S01]  /*2810*/  @P4 FMUL.FTZ R101, R101, R108 ;  /* 0x0000006c65654220 */ /* 0x001fe20000410000 */
[----:B------:R-:W-:Y:S01]  /*2820*/  @!P5 ISETP.NE.AND.EX P2, PT, R2, RZ, PT, P2 ;  /* 0x000000ff0200d20c */ /* 0x000fe20003f45320 */
[----:B------:R-:W-:Y:S01]  /*2830*/  BSSY B1, `(.L_x_7570) ;  /* 0x000000d000017945 */ /* 0x000fe20003800000 */
[-C--:B------:R-:W-:Y:S01]  /*2840*/  @P4 FFMA.FTZ R57, R85, R100.reuse, R57 ;  /* 0x0000006455394223 */ /* 0x080fe20000010039 */
[----:B------:R-:W-:Y:S01]  /*2850*/  @P4 FMUL.FTZ R89, R133, R100 ;  /* 0x0000006485594220 */ /* 0x000fe20000410000 */
[-C--:B------:R-:W-:Y:S01]  /*2860*/  @P4 FFMA.FTZ R58, R86, R101.reuse, R58 ;  /* 0x00000065563a4223 */ /* 0x080fe2000001003a */
        /* <DEDUP_REMOVED lines=9> */
.L_x_7571:
[----:B------:R-:W-:Y:S05]  /*2900*/  BSYNC B1 ;  /* 0x0000000000017941 */ /* 0x000fea0003800000 */
.L_x_7570:
[----:B------:R-:W0:Y:S01]  /*2910*/  @P4 LDC R5, c[0x0][0x29c] ;  /* 0x0000a700ff054b82 */ /* 0x000e220000000800 */
[----:B------:R-:W-:-:S07]  /*2920*/  SEL R95, R104, R95, P1 ;  /* 0x0000005f685f7207 */ /* 0x000fce0000800000 */
[----:B------:R-:W1:Y:S08]  /*2930*/  @P0 LDC.64 R2, c[0x0][0x308] ;  /* 0x0000c200ff020b82 */ /* 0x000e700000000a00 */
[----:B------:R-:W2:Y:S08]  /*2940*/  @P4 LDC.64 R100, c[0x0][0x2f8] ;  /* 0x0000be00ff644b82 */ /* 0x000eb00000000a00 */
[----:B------:R-:W3:Y:S01]  /*2950*/  LDC.64 R102, c[0x0][0x210] ;  /* 0x00008400ff667b82 */ /* 0x000ee20000000a00 */
[----:B0-----:R-:W-:-:S04]  /*2960*/  @P4 FMUL.FTZ R108, R104, R5 ;  /* 0x00000005686c4220 */ /* 0x001fc80000410000 */
[-C--:B------:R-:W-:Y:S01]  /*2970*/  @P4 FMUL.FTZ R91, R6, R108.reuse ;  /* 0x0000006c065b4220 */ /* 0x080fe20000410000 */
[----:B------:R-:W-:Y:S01]  /*2980*/  @P4 FFMA.FTZ R59, R87, R108, R59 ;  /* 0x0000006c573b4223 */ /* 0x000fe2000001003b */
[----:B-1----:R-:W-:-:S05]  /*2990*/  @P0 IMAD.WIDE.U32 R2, R4, 0x10, R2 ;  /* 0x0000001004020825 */ /* 0x002fca00078e0002 */
[----:B------:R0:W-:Y:S01]  /*29a0*/  @P0 STG.E.128 desc[UR4][R2.64], R92 ;  /* 0x0000005c02000986 */ /* 0x0001e2000c101d04 */
[----:B--2---:R-:W-:-:S05]  /*29b0*/  @P4 IMAD.WIDE.U32 R100, R115, 0x10, R100 ;  /* 0x0000001073644825 */ /* 0x004fca00078e0064 */
[----:B------:R0:W-:Y:S01]  /*29c0*/  @P4 STG.E.128 desc[UR4][R100.64], R88 ;  /* 0x0000005864004986 */ /* 0x0001e2000c101d04 */
[----:B---3--:R-:W-:-:S04]  /*29d0*/  LEA R8, R102, R8, 0x2 ;  /* 0x0000000866087211 */ /* 0x008fc800078e10ff */
[----:B------:R-:W-:-:S13]  /*29e0*/  ISETP.GE.AND P0, PT, R8, R103, PT ;  /* 0x000000670800720c */ /* 0x000fda0003f06270 */
[----:B0-----:R-:W-:Y:S05]  /*29f0*/  @!P0 BRA `(.L_x_7572) ;  /* 0xffffffdc00788947 */ /* 0x001fea000383ffff */
.L_x_7535:
[----:B------:R-:W-:Y:S05]  /*2a00*/  BSYNC B0 ;  /* 0x0000000000007941 */ /* 0x000fea0003800000 */
.L_x_7533:
        /* <DEDUP_REMOVED lines=87> */
[----:B------:R-:W-:Y:S02]  /*2f80*/  IADD3.X R20, RZ, RZ, RZ, P0, !PT ;  /* 0x000000ffff147210 */ /* 0x000fe400007fe4ff */
[----:B------:R-:W-:Y:S01]  /*2f90*/  IADD3 R2, P0, R18, UR6, RZ ;  /* 0x0000000612027c10 */ /* 0x000fe2000ff1e0ff */
[----:B------:R-:W-:Y:S01]  /*2fa0*/  FADD.FTZ R10, R21, R10 ;  /* 0x0000000a150a7221 */ /* 0x000fe20000010000 */
[----:B------:R-:W-:Y:S01]  /*2fb0*/  SHF.L.U64.HI R20, R165, 0x2, R20 ;  /* 0x00000002a5147819 */ /* 0x000fe20000010214 */
[----:B0-----:R-:W-:-:S03]  /*2fc0*/  FADD.FTZ R22, R22, R3 ;  /* 0x0000000316167221 */ /* 0x001fc60000010000 */
        /* <DEDUP_REMOVED lines=60> */
.L_x_7539:
        /* <DEDUP_REMOVED lines=8> */
.L_x_7574:
[----:B------:R-:W-:Y:S05]  /*3410*/  BSYNC B1 ;  /* 0x0000000000017941 */ /* 0x000fea0003800000 */
.L_x_7573:
        /* <DEDUP_REMOVED lines=8> */
.L_x_7575:
[----:B------:R-:W-:Y:S01]  /*34a0*/  FADD.FTZ R103, R103, R100 ;  /* 0x0000006467677221 */ /* 0x000fe20000010000 */
[----:B------:R-:W-:-:S04]  /*34b0*/  HFMA2.MMA R112, -RZ, RZ, 0, 1.1920928955078125e-07 ;  /* 0x00000002ff707435 */ /* 0x000fc800000001ff */
[----:B------:R-:W-:Y:S02]  /*34c0*/  MOV R115, R103 ;  /* 0x0000006700737202 */ /* 0x000fe40000000f00 */
[----:B------:R-:W-:-:S07]  /*34d0*/  MOV R102, R114 ;  /* 0x0000007200667202 */ /* 0x000fce0000000f00 */
[----:B------:R-:W-:Y:S05]  /*34e0*/  WARPSYNC.COLLECTIVE R104, `(.L_x_7576) ;  /* 0x0000000068087348 */ /* 0x000fea0003c00000 */
[----:B------:R0:W1:Y:S02]  /*34f0*/  SHFL.BFLY P0, R114, R115, R112, R113 ;  /* 0x0c00007073727389 */ /* 0x0000640000000071 */
[----:B01----:R-:W-:Y:S01]  /*3500*/  ENDCOLLECTIVE ;  /* 0x000000000000791b */ /* 0x003fe20003800000 */
.L_x_7576:
[----:B------:R-:W-:-:S05]  /*3510*/  FADD.FTZ R105, R102, R101 ;  /* 0x0000006566697221 */ /* 0x000fca0000010000 */
[----:B------:R-:W-:Y:S02]  /*3520*/  MOV R115, R105 ;  /* 0x0000006900737202 */ /* 0x000fe40000000f00 */
[----:B------:R-:W-:-:S07]  /*3530*/  MOV R102, R114 ;  /* 0x0000007200667202 */ /* 0x000fce0000000f00 */
[----:B------:R-:W-:Y:S05]  /*3540*/  WARPSYNC.COLLECTIVE R104, `(.L_x_7577) ;  /* 0x0000000068087348 */ /* 0x000fea0003c00000 */
[----:B------:R0:W1:Y:S02]  /*3550*/  SHFL.BFLY P0, R114, R115, R112, R113 ;  /* 0x0c00007073727389 */ /* 0x0000640000000071 */
[----:B01----:R-:W-:Y:S01]  /*3560*/  ENDCOLLECTIVE ;  /* 0x000000000000791b */ /* 0x003fe20003800000 */
.L_x_7577:
[----:B------:R-:W-:Y:S01]  /*3570*/  FADD.FTZ R116, R103, R102 ;  /* 0x0000006667747221 */ /* 0x000fe20000010000 */
[----:B------:R-:W-:-:S04]  /*3580*/  HFMA2.MMA R112, -RZ, RZ, 0, 2.384185791015625e-07 ;  /* 0x00000004ff707435 */ /* 0x000fc800000001ff */
[----:B------:R-:W-:Y:S01]  /*3590*/  MOV R115, R116 ;  /* 0x0000007400737202 */ /* 0x000fe20000000f00 */
[----:B------:R-:W-:-:S07]  /*35a0*/  FADD.FTZ R117, R105, R114 ;  /* 0x0000007269757221 */ /* 0x000fce0000010000 */
[----:B------:R-:W-:Y:S05]  /*35b0*/  WARPSYNC.COLLECTIVE R104, `(.L_x_7578) ;  /* 0x0000000068087348 */ /* 0x000fea0003c00000 */
[----:B------:R0:W1:Y:S02]  /*35c0*/  SHFL.BFLY P0, R114, R115, R112, R113 ;  /* 0x0c00007073727389 */ /* 0x0000640000000071 */
[----:B01----:R-:W-:Y:S01]  /*35d0*/  ENDCOLLECTIVE ;  /* 0x000000000000791b */ /* 0x003fe20003800000 */
.L_x_7578:
[----:B------:R-:W-:Y:S02]  /*35e0*/  MOV R115, R117 ;  /* 0x0000007500737202 */ /* 0x000fe40000000f00 */
[----:B------:R-:W-:-:S07]  /*35f0*/  MOV R131, R114 ;  /* 0x0000007200837202 */ /* 0x000fce0000000f00 */
[----:B------:R-:W-:Y:S05]  /*3600*/  WARPSYNC.COLLECTIVE R104, `(.L_x_7579) ;  /* 0x0000000068087348 */ /* 0x000fea0003c00000 */
[----:B------:R0:W1:Y:S02]  /*3610*/  SHFL.BFLY P0, R114, R115, R112, R113 ;  /* 0x0c00007073727389 */ /* 0x0000640000000071 */
[----:B01----:R-:W-:Y:S01]  /*3620*/  ENDCOLLECTIVE ;  /* 0x000000000000791b */ /* 0x003fe20003800000 */
.L_x_7579:
[----:B------:R-:W-:Y:S01]  /*3630*/  FADD.FTZ R131, R116, R131 ;  /* 0x0000008374837221 */ /* 0x000fe20000010000 */
[----:B------:R-:W-:-:S04]  /*3640*/  HFMA2.MMA R112, -RZ, RZ, 0, 4.76837158203125e-07 ;  /* 0x00000008ff707435 */ /* 0x000fc800000001ff */
[----:B------:R-:W-:Y:S02]  /*3650*/  MOV R115, R131 ;  /* 0x0000008300737202 */ /* 0x000fe40000000f00 */
[----:B------:R-:W-:-:S07]  /*3660*/  MOV R102, R114 ;  /* 0x0000007200667202 */ /* 0x000fce0000000f00 */
[----:B------:R-:W-:Y:S05]  /*3670*/  WARPSYNC.COLLECTIVE R104, `(.L_x_7580) ;  /* 0x0000000068087348 */ /* 0x000fea0003c00000 */
[----:B------:R0:W1:Y:S02]  /*3680*/  SHFL.BFLY P0, R114, R115, R112, R113 ;  /* 0x0c00007073727389 */ /* 0x0000640000000071 */
[----:B01----:R-:W-:Y:S01]  /*3690*/  ENDCOLLECTIVE ;  /* 0x000000000000791b */ /* 0x003fe20003800000 */
.L_x_7580:
[----:B------:R-:W-:-:S05]  /*36a0*/  FADD.FTZ R100, R117, R102 ;  /* 0x0000006675647221 */ /* 0x000fca0000010000 */
[----:B------:R-:W-:Y:S02]  /*36b0*/  MOV R115, R100 ;  /* 0x0000006400737202 */ /* 0x000fe40000000f00 */
[----:B------:R-:W-:-:S07]  /*36c0*/  MOV R102, R114 ;  /* 0x0000007200667202 */ /* 0x000fce0000000f00 */
[----:B------:R-:W-:Y:S05]  /*36d0*/  WARPSYNC.COLLECTIVE R104, `(.L_x_7581) ;  /* 0x0000000068087348 */ /* 0x000fea0003c00000 */
[----:B------:R0:W1:Y:S02]  /*36e0*/  SHFL.BFLY P0, R114, R115, R112, R113 ;  /* 0x0c00007073727389 */ /* 0x0000640000000071 */
[----:B01----:R-:W-:Y:S01]  /*36f0*/  ENDCOLLECTIVE ;  /* 0x000000000000791b */ /* 0x003fe20003800000 */
.L_x_7581:
[----:B------:R-:W-:Y:S01]  /*3700*/  FADD.FTZ R102, R131, R102 ;  /* 0x0000006683667221 */ /* 0x000fe20000010000 */
[----:B------:R-:W-:-:S04]  /*3710*/  HFMA2.MMA R112, -RZ, RZ, 0, 9.5367431640625e-07 ;  /* 0x00000010ff707435 */ /* 0x000fc800000001ff */
[----:B------:R-:W-:Y:S02]  /*3720*/  MOV R115, R102 ;  /* 0x0000006600737202 */ /* 0x000fe40000000f00 */
[----:B------:R-:W-:-:S07]  /*3730*/  MOV R101, R114 ;  /* 0x0000007200657202 */ /* 0x000fce0000000f00 */
[----:B------:R-:W-:Y:S05]  /*3740*/  WARPSYNC.COLLECTIVE R104, `(.L_x_7582) ;  /* 0x0000000068087348 */ /* 0x000fea0003c00000 */
[----:B------:R0:W1:Y:S02]  /*3750*/  SHFL.BFLY P0, R114, R115, R112, R113 ;  /* 0x0c00007073727389 */ /* 0x0000640000000071 */
[----:B01----:R-:W-:Y:S01]  /*3760*/  ENDCOLLECTIVE ;  /* 0x000000000000791b */ /* 0x003fe20003800000 */
.L_x_7582:
[----:B------:R-:W-:-:S05]  /*3770*/  FADD.FTZ R103, R100, R101 ;  /* 0x0000006564677221 */ /* 0x000fca0000010000 */
[----:B------:R-:W-:Y:S02]  /*3780*/  MOV R115, R103 ;  /* 0x0000006700737202 */ /* 0x000fe40000000f00 */
[----:B------:R-:W-:-:S07]  /*3790*/  MOV R105, R114 ;  /* 0x0000007200697202 */ /* 0x000fce0000000f00 */
[----:B------:R-:W-:Y:S05]  /*37a0*/  WARPSYNC.COLLECTIVE R104, `(.L_x_7583) ;  /* 0x0000000068087348 */ /* 0x000fea0003c00000 */
[----:B------:R0:W1:Y:S02]  /*37b0*/  SHFL.BFLY P0, R114, R115, R112, R113 ;  /* 0x0c00007073727389 */ /* 0x0000640000000071 */
[----:B01----:R-:W-:Y:S01]  /*37c0*/  ENDCOLLECTIVE ;  /* 0x000000000000791b */ /* 0x003fe20003800000 */
.L_x_7583:
[----:B------:R-:W-:Y:S05]  /*37d0*/  BRA `(.L_x_7584) ;  /* 0xffffffdc004c7947 */ /* 0x000fea000383ffff */
.L_x_7585:
        /* <DEDUP_REMOVED lines=10> */
.L_x_9239:


//--------------------- .text._ZN10layer_norm13ln_bwd_kernelINS_13Kernel_traitsI6__halfffffjLj512ELj1ELj4ELj1ELj16ENS_18Kernel_traits_baseILj512ES2_ffffjLj128EEEEELb1ELb0ELb0ELb0EEEvNS_9BwdParamsE --------------------------
	.section	.text._ZN10layer_norm13ln_bwd_kernelINS_13Kernel_traitsI6__halfffffjLj512ELj1ELj4ELj1ELj16ENS_18Kernel_traits_baseILj512ES2_ffffjLj128EEEEELb1ELb0ELb0ELb0EEEvNS_9BwdParamsE,"ax",@progbits
	.align	128
        .global         _ZN10layer_norm13ln_bwd_kernelINS_13Kernel_traitsI6__halfffffjLj512ELj1ELj4ELj1ELj16ENS_18Kernel_traits_baseILj512ES2_ffffjLj128EEEEELb1ELb0ELb0ELb0EEEvNS_9BwdParamsE
        .type           _ZN10layer_norm13ln_bwd_kernelINS_13Kernel_traitsI6__halfffffjLj512ELj1ELj4ELj1ELj16ENS_18Kernel_traits_baseILj512ES2_ffffjLj128EEEEELb1ELb0ELb0ELb0EEEvNS_9BwdParamsE,@function
        .size           _ZN10layer_norm13ln_bwd_kernelINS_13Kernel_traitsI6__halfffffjLj512ELj1ELj4ELj1ELj16ENS_18Kernel_traits_baseILj512ES2_ffffjLj128EEEEELb1ELb0ELb0ELb0EEEvNS_9BwdParamsE,(.L_x_9240 - _ZN10layer_norm13ln_bwd_kernelINS_13Kernel_traitsI6__halfffffjLj512ELj1ELj4ELj1ELj16ENS_18Kernel_traits_baseILj512ES2_ffffjLj128EEEEELb1ELb0ELb0ELb0EEEvNS_9BwdParamsE)
        .other          _ZN10layer_norm13ln_bwd_kernelINS_13Kernel_traitsI6__halfffffjLj512ELj1ELj4ELj1ELj16ENS_18Kernel_traits_baseILj512ES2_ffffjLj128EEEEELb1ELb0ELb0ELb0EEEvNS_9BwdParamsE,@"STO_CUDA_ENTRY STV_DEFAULT"
_ZN10layer_norm13ln_bwd_kernelINS_13Kernel_traitsI6__halfffffjLj512ELj1ELj4ELj1ELj16ENS_18Kernel_traits_baseILj512ES2_ffffjLj128EEEEELb1ELb0ELb0ELb0EEEvNS_9BwdParamsE:
.text._ZN10layer_norm13ln_bwd_kernelINS_13Kernel_traitsI6__halfffffjLj512ELj1ELj4ELj1ELj16ENS_18Kernel_traits_baseILj512ES2_ffffjLj128EEEEELb1ELb0ELb0ELb0EEEvNS_9BwdParamsE:
        /* <DEDUP_REMOVED lines=10> */
[----:B------:R-:W-:Y:S01]  /*00a0*/  ULDC UR14, c[0x0][0x290] ;  /* 0x0000a400000e7ab9 */ /* 0x000fe20000000800 */
        /* <DEDUP_REMOVED lines=15> */
[----:B------:R-:W3:Y:S01]  /*01a0*/  @P3 LDC.64 R8, c[0x0][0x260] ;  /* 0x00009800ff083b82 */ /* 0x000ee20000000a00 */
[----:B0-----:R-:W-:-:S07]  /*01b0*/  @P1 IMAD.WIDE.U32 R2, R13, 0x8, R2 ;  /* 0x000000080d021825 */ /* 0x001fce00078e0002 */
[----:B------:R-:W0:Y:S01]  /*01c0*/  @P4 LDC.64 R10, c[0x0][0x260] ;  /* 0x00009800ff0a4b82 */ /* 0x000e220000000a00 */
[----:B------:R-:W-:Y:S01]  /*01d0*/  @P1 LOP3.LUT R13, R13, 0x20, RZ, 0xfc, !PT ;  /* 0x000000200d0d1812 */ /* 0x000fe200078efcff */
[----:B------:R-:W5:Y:S01]  /*01e0*/  @P1 LDG.E.64 R36, desc[UR4][R2.64] ;  /* 0x0000000402241981 */ /* 0x000f62000c1e1b00 */
[----:B------:R-:W-:-:S03]  /*01f0*/  SHF.R.U32.HI R0, RZ, 0x5, R81 ;  /* 0x00000005ff007819 */ /* 0x000fc60000011651 */
[C---:B--2---:R-:W-:Y:S01]  /*0200*/  @P2 IMAD.WIDE.U32 R6, R13.reuse, 0x8, R4 ;  /* 0x000000080d062825 */ /* 0x044fe200078e0004 */
[----:B------:R-:W-:Y:S02]  /*0210*/  @P2 IADD3 R13, R13, 0x20, RZ ;  /* 0x000000200d0d2810 */ /* 0x000fe40007ffe0ff */
[----:B-1----:R-:W-:Y:S01]  /*0220*/  LEA R79, R79, R0, 0x2 ;  /* 0x000000004f4f7211 */ /* 0x002fe200078e10ff */
[----:B------:R-:W-:Y:S01]  /*0230*/  BSSY B0, `(.L_x_7586) ;  /* 0x00001f3000007945 */ /* 0x000fe20003800000 */
[----:B------:R-:W5:Y:S02]  /*0240*/  @P2 LDG.E.64 R38, desc[UR4][R6.64] ;  /* 0x0000000406262981 */ /* 0x000f64000c1e1b00 */
[----:B------:R-:W-:Y:S01]  /*0250*/  ISETP.GE.AND P0, PT, R79, UR6, PT ;  /* 0x000000064f007c0c */ /* 0x000fe2000bf06270 */
[C---:B---3--:R-:W-:Y:S01]  /*0260*/  @P3 IMAD.WIDE.U32 R8, R13.reuse, 0x8, R8 ;  /* 0x000000080d083825 */ /* 0x048fe200078e0008 */
[----:B------:R-:W-:Y:S02]  /*0270*/  @P3 IADD3 R13, R13, 0x20, RZ ;  /* 0x000000200d0d3810 */ /* 0x000fe40007ffe0ff */
[----:B------:R-:W-:-:S02]  /*0280*/  CS2R R32, SRZ ;  /* 0x0000000000207805 */ /* 0x000fc4000001ff00 */
[----:B------:R-:W-:Y:S02]  /*0290*/  CS2R R34, SRZ ;  /* 0x0000000000227805 */ /* 0x000fe4000001ff00 */
[----:B------:R-:W-:Y:S01]  /*02a0*/  CS2R R28, SRZ ;  /* 0x00000000001c7805 */ /* 0x000fe2000001ff00 */
[----:B------:R1:W5:Y:S01]  /*02b0*/  @P3 LDG.E.64 R40, desc[UR4][R8.64] ;  /* 0x0000000408283981 */ /* 0x000362000c1e1b00 */
[----:B0-----:R-:W-:Y:S01]  /*02c0*/  @P4 IMAD.WIDE.U32 R4, R13, 0x8, R10 ;  /* 0x000000080d044825 */ /* 0x001fe200078e000a */
[----:B------:R-:W-:Y:S02]  /*02d0*/  CS2R R30, SRZ ;  /* 0x00000000001e7805 */ /* 0x000fe4000001ff00 */
[----:B------:R-:W-:Y:S02]  /*02e0*/  CS2R R24, SRZ ;  /* 0x0000000000187805 */ /* 0x000fe4000001ff00 */
[----:B------:R-:W-:Y:S02]  /*02f0*/  CS2R R26, SRZ ;  /* 0x00000000001a7805 */ /* 0x000fe4000001ff00 */
[----:B------:R-:W-:Y:S01]  /*0300*/  CS2R R20, SRZ ;  /* 0x0000000000147805 */ /* 0x000fe2000001ff00 */
[----:B------:R0:W5:Y:S01]  /*0310*/  @P4 LDG.E.64 R42, desc[UR4][R4.64] ;  /* 0x00000004042a4981 */ /* 0x000162000c1e1b00 */
[----:B------:R-:W-:-:S02]  /*0320*/  CS2R R22, SRZ ;  /* 0x0000000000167805 */ /* 0x000fc4000001ff00 */
[----:B------:R-:W-:Y:S02]  /*0330*/  CS2R R16, SRZ ;  /* 0x0000000000107805 */ /* 0x000fe4000001ff00 */
[----:B------:R-:W-:Y:S02]  /*0340*/  CS2R R18, SRZ ;  /* 0x0000000000127805 */ /* 0x000fe4000001ff00 */
[----:B------:R-:W-:Y:S02]  /*0350*/  CS2R R12, SRZ ;  /* 0x00000000000c7805 */ /* 0x000fe4000001ff00 */
[----:B------:R-:W-:Y:S02]  /*0360*/  CS2R R14, SRZ ;  /* 0x00000000000e7805 */ /* 0x000fe4000001ff00 */
[----:B-1----:R-:W-:Y:S02]  /*0370*/  CS2R R8, SRZ ;  /* 0x0000000000087805 */ /* 0x002fe4000001ff00 */
[----:B------:R-:W-:-:S02]  /*0380*/  CS2R R10, SRZ ;  /* 0x00000000000a7805 */ /* 0x000fc4000001ff00 */
[----:B------:R-:W-:Y:S02]  /*0390*/  CS2R R6, SRZ ;  /* 0x0000000000067805 */ /* 0x000fe4000001ff00 */
[----:B0-----:R-:W-:Y:S01]  /*03a0*/  CS2R R4, SRZ ;  /* 0x0000000000047805 */ /* 0x001fe2000001ff00 */
[----:B------:R-:W-:Y:S06]  /*03b0*/  @P0 BRA `(.L_x_7587) ;  /* 0x0000001c00680947 */ /* 0x000fec0003800000 */
[----:B------:R-:W-:Y:S01]  /*03c0*/  ULDC.64 UR6, c[0x0][0x270] ;  /* 0x00009c0000067ab9 */ /* 0x000fe20000000a00 */
[----:B-----5:R-:W-:Y:S01]  /*03d0*/  MOV R77, R36 ;  /* 0x00000024004d7202 */ /* 0x020fe20000000f00 */
[----:B------:R-:W-:Y:S01]  /*03e0*/  HFMA2.MMA R33, -RZ, RZ, 0, 0 ;  /* 0x00000000ff217435 */ /* 0x000fe200000001ff */
[----:B------:R-:W-:Y:S01]  /*03f0*/  ISETP.NE.U32.AND P5, PT, RZ, UR6, PT ;  /* 0x00000006ff007c0c */ /* 0x000fe2000bfa5070 */
[----:B------:R-:W-:Y:S01]  /*0400*/  ULDC.U8 UR6, c[0x0][0x2a0] ;  /* 0x0000a80000067ab9 */ /* 0x000fe20000000000 */
[--C-:B------:R-:W-:Y:S01]  /*0410*/  SHF.R.U64 R78, R36, 0x10, R37.reuse ;  /* 0x00000010244e7819 */ /* 0x100fe20000001225 */
[----:B------:R-:W-:Y:S01]  /*0420*/  HADD2.F32 R77, -RZ, R77.H0_H0 ;  /* 0x2000004dff4d7230 */ /* 0x000fe20000004100 */
[----:B------:R-:W-:Y:S02]  /*0430*/  MOV R75, R37 ;  /* 0x00000025004b7202 */ /* 0x000fe40000000f00 */
        /* <DEDUP_REMOVED lines=30> */
[----:B------:R-:W-:-:S11]  /*0620*/  P2R R2, PR, RZ, 0x1 ;  /* 0x00000001ff027803 */ /* 0x000fd60000000000 */
.L_x_7605:
[----:B0-----:R-:W0:Y:S01]  /*0630*/  @P5 LDC.64 R56, c[0x0][0x270] ;  /* 0x00009c00ff385b82 */ /* 0x001e220000000a00 */
        /* <DEDUP_REMOVED lines=14> */
[----:B------:R-:W-:Y:S02]  /*0720*/  LOP3.LUT R80, R81, 0x1f, RZ, 0xc0, !PT ;  /* 0x0000001f51507812 */ /* 0x000fe400078ec0ff */
[----:B------:R-:W-:Y:S01]  /*0730*/  MOV R123, RZ ;  /* 0x000000ff007b7202 */ /* 0x000fe20000000f00 */
[----:B------:R-:W-:Y:S01]  /*0740*/  IMAD R62, R79, R82, RZ ;  /* 0x000000524f3e7224 */ /* 0x000fe200078e02ff */
[----:B------:R-:W-:-:S04]  /*0750*/  MOV R124, RZ ;  /* 0x000000ff007c7202 */ /* 0x000fc80000000f00 */
        /* <DEDUP_REMOVED lines=17> */
[----:B------:R-:W-:-:S04]  /*0870*/  LEA R116, P0, R101, UR12, 0x2 ;  /* 0x0000000c65747c11 */ /* 0x000fc8000f8010ff */
[----:B------:R-:W-:-:S05]  /*0880*/  LEA.HI.X R117, R101, UR13, RZ, 0x2, P0 ;  /* 0x0000000d65757c11 */ /* 0x000fca00080f14ff */
[----:B------:R1:W5:Y:S01]  /*0890*/  LDG.E R0, desc[UR4][R116.64] ;  /* 0x0000000474007981 */ /* 0x000362000c1e1900 */
[----:B0-----:R-:W-:Y:S01]  /*08a0*/  IADD3 R122, R101, 0x20, RZ ;  /* 0x00000020657a7810 */ /* 0x001fe20007ffe0ff */
        /* <DEDUP_REMOVED lines=14> */
[----:B-1----:R-:W-:Y:S01]  /*0990*/  FMUL.FTZ R116, R119, R124 ;  /* 0x0000007c77747220 */ /* 0x002fe20000410000 */
        /* <DEDUP_REMOVED lines=13> */
.L_x_7589:
[----:B------:R-:W-:Y:S05]  /*0a70*/  BSYNC B1 ;  /* 0x0000000000017941 */ /* 0x000fea0003800000 */
.L_x_7588:
        /* <DEDUP_REMOVED lines=16> */
[----:B------:R-:W-:Y:S01]  /*0b80*/  IADD3 R122, R122, 0x20, RZ ;  /* 0x000000207a7a7810 */ /* 0x000fe20007ffe0ff */
[C---:B--2---:R-:W-:Y:S01]  /*0b90*/  FADD.FTZ R98, -R121.reuse, R56 ;  /* 0x0000003879627221 */ /* 0x044fe20000010100 */
[----:B------:R-:W-:-:S03]  /*0ba0*/  FADD.FTZ R112, -R121, R57 ;  /* 0x0000003979707221 */ /* 0x000fc60000010100 */
[----:B0----5:R-:W-:Y:S01]  /*0bb0*/  FMUL.FTZ R91, R119, R98 ;  /* 0x00000062775b7220 */ /* 0x021fe20000410000 */
[C---:B------:R-:W-:Y:S01]  /*0bc0*/  FADD.FTZ R59, -R121.reuse, R59 ;  /* 0x0000003b793b7221 */ /* 0x040fe20000010100 */
[----:B------:R-:W-:Y:S01]  /*0bd0*/  FADD.FTZ R58, -R121, R58 ;  /* 0x0000003a793a7221 */ /* 0x000fe20000010100 */
[C---:B------:R-:W-:Y:S02]  /*0be0*/  FMUL.FTZ R90, R119.reuse, R112 ;  /* 0x00000070775a7220 */ /* 0x040fe40000410000 */
[C---:B------:R-:W-:Y:S01]  /*0bf0*/  FMUL.FTZ R112, R119.reuse, R59 ;  /* 0x0000003b77707220 */ /* 0x040fe20000410000 */
[----:B------:R-:W-:Y:S01]  /*0c00*/  FMUL.FTZ R97, R119, R58 ;  /* 0x0000003a77617220 */ /* 0x000fe20000410000 */
[----:B---3--:R-:W-:Y:S01]  /*0c10*/  FMUL.FTZ R98, R73, R60 ;  /* 0x0000003c49627220 */ /* 0x008fe20000410000 */
[----:B------:R-:W-:-:S03]  /*0c20*/  FMUL.FTZ R109, R74, R61 ;  /* 0x0000003d4a6d7220 */ /* 0x000fc60000410000 */
[----:B------:R-:W-:Y:S01]  /*0c30*/  FADD.FTZ R56, R123, R98 ;  /* 0x000000627b387221 */ /* 0x000fe20000010000 */
[----:B------:R-:W-:Y:S01]  /*0c40*/  FFMA.FTZ R57, R91, R98, R124 ;  /* 0x000000625b397223 */ /* 0x000fe2000001007c */
[----:B-1----:R-:W-:Y:S02]  /*0c50*/  FMUL.FTZ R114, R71, R62 ;  /* 0x0000003e47727220 */ /* 0x002fe40000410000 */
        /* <DEDUP_REMOVED lines=15> */
.L_x_7591:
[----:B------:R-:W-:Y:S05]  /*0d50*/  BSYNC B1 ;  /* 0x0000000000017941 */ /* 0x000fea0003800000 */
.L_x_7590:
        /* <DEDUP_REMOVED lines=12> */
[----:B------:R0:W5:Y:S02]  /*0e20*/  @P0 LDG.E.128 R44, desc[UR4][R88.64] ;  /* 0x00000004582c0981 */ /* 0x000164000c1e1d00 */
[----:B0-----:R-:W-:-:S04]  /*0e30*/  LEA R88, P0, R122, UR12, 0x2 ;  /* 0x0000000c7a587c11 */ /* 0x001fc8000f8010ff */
        /* <DEDUP_REMOVED lines=31> */
.L_x_7593:
[----:B------:R-:W-:Y:S05]  /*1030*/  BSYNC B1 ;  /* 0x0000000000017941 */ /* 0x000fea0003800000 */
.L_x_7592:
        /* <DEDUP_REMOVED lines=12> */
[----:B------:R-:W5:Y:S01]  /*1100*/  @P0 LDG.E.128 R48, desc[UR4][R104.64] ;  /* 0x0000000468300981 */ /* 0x000f62000c1e1d00 */
[----:B------:R-:W-:-:S04]  /*1110*/  LEA R102, P0, R122, UR12, 0x2 ;  /* 0x0000000c7a667c11 */ /* 0x000fc8000f8010ff */
[----:B------:R-:W-:-:S05]  /*1120*/  LEA.HI.X R103, R122, UR13, RZ, 0x2, P0 ;  /* 0x0000000d7a677c11 */ /* 0x000fca00080f14ff */
[----:B------:R0:W5:Y:S01]  /*1130*/  LDG.E R85, desc[UR4][R102.64] ;  /* 0x0000000466557981 */ /* 0x000162000c1e1900 */
[C---:B--2---:R-:W-:Y:S01]  /*1140*/  FADD.FTZ R86, -R121.reuse, R56 ;  /* 0x0000003879567221 */ /* 0x044fe20000010100 */
[----:B------:R-:W-:-:S03]  /*1150*/  FADD.FTZ R94, -R121, R57 ;  /* 0x00000039795e7221 */ /* 0x000fc60000010100 */
[C---:B-----5:R-:W-:Y:S01]  /*1160*/  FMUL.FTZ R93, R119.reuse, R86 ;  /* 0x00000056775d7220 */ /* 0x060fe20000410000 */
[----:B------:R-:W-:Y:S01]  /*1170*/  FMUL.FTZ R86, R119, R94 ;  /* 0x0000005e77567220 */ /* 0x000fe20000410000 */
[C---:B------:R-:W-:Y:S01]  /*1180*/  FADD.FTZ R58, -R121.reuse, R58 ;  /* 0x0000003a793a7221 */ /* 0x040fe20000010100 */
[----:B------:R-:W-:-:S03]  /*1190*/  FADD.FTZ R122, -R121, R59 ;  /* 0x0000003b797a7221 */ /* 0x000fc60000010100 */
[----:B0-----:R-:W-:Y:S01]  /*11a0*/  FMUL.FTZ R103, R119, R58 ;  /* 0x0000003a77677220 */ /* 0x001fe20000410000 */
        /* <DEDUP_REMOVED lines=21> */
.L_x_7595:
[----:B------:R-:W-:Y:S05]  /*1300*/  BSYNC B1 ;  /* 0x0000000000017941 */ /* 0x000fea0003800000 */
.L_x_7594:
        /* <DEDUP_REMOVED lines=20> */
.L_x_7617:
        /* <DEDUP_REMOVED lines=14> */
[----:B------:R-:W-:Y:S01]  /*1530*/  FFMA.FTZ R57, R99, R61, R60 ;  /* 0x0000003d63397223 */ /* 0x000fe2000001003c */
[----:B------:R-:W-:Y:S01]  /*1540*/  FADD.FTZ R58, R111, -R58 ;  /* 0x8000003a6f3a7221 */ /* 0x000fe20000010000 */
[----:B------:R-:W-:Y:S01]  /*1550*/  FADD.FTZ R122, R117, -R122 ;  /* 0x8000007a757a7221 */ /* 0x000fe20000010000 */
[C---:B-----5:R-:W-:Y:S01]  /*1560*/  FMUL.FTZ R63, R119.reuse, R56 ;  /* 0x00000038773f7220 */ /* 0x060fe20000410000 */
[----:B------:R-:W-:Y:S01]  /*1570*/  FADD.FTZ R62, R118, -R57 ;  /* 0x80000039763e7221 */ /* 0x000fe20000010000 */
[C---:B0-----:R-:W-:Y:S01]  /*1580*/  FMUL.FTZ R124, R119.reuse, R58 ;  /* 0x0000003a777c7220 */ /* 0x041fe20000410000 */
[----:B------:R-:W-:-:S02]  /*1590*/  FMUL.FTZ R122, R119, R122 ;  /* 0x0000007a777a7220 */ /* 0x000fc40000410000 */
[----:B------:R-:W-:-:S03]  /*15a0*/  FMUL.FTZ R121, R119, R62 ;  /* 0x0000003e77797220 */ /* 0x000fc60000410000 */
[----:B------:R-:W-:Y:S01]  /*15b0*/  @P0 FADD.FTZ R63, R36, R63 ;  /* 0x0000003f243f0221 */ /* 0x000fe20000010000 */
[----:B------:R-:W-:Y:S01]  /*15c0*/  @P0 FADD.FTZ R124, R37, R124 ;  /* 0x0000007c257c0221 */ /* 0x000fe20000010000 */
[----:B------:R-:W-:Y:S01]  /*15d0*/  @P0 FADD.FTZ R121, R38, R121 ;  /* 0x0000007926790221 */ /* 0x000fe20000010000 */
[----:B------:R-:W-:Y:S01]  /*15e0*/  @P0 FADD.FTZ R122, R39, R122 ;  /* 0x0000007a277a0221 */ /* 0x000fe20000010000 */
[----:B------:R-:W-:-:S04]  /*15f0*/  ISETP.NE.U32.AND P0, PT, RZ, UR16, PT ;  /* 0x00000010ff007c0c */ /* 0x000fc8000bf05070 */
[----:B------:R-:W-:-:S04]  /*1600*/  ISETP.NE.AND.EX P0, PT, RZ, UR17, PT, P0 ;  /* 0x00000011ff007c0c */ /* 0x000fc8000bf05300 */
[----:B------:R-:W-:Y:S02]  /*1610*/  SEL R52, R63, R52, P0 ;  /* 0x000000343f347207 */ /* 0x000fe40000000000 */
[C---:B------:R-:W-:Y:S01]  /*1620*/  SEL R53, R124.reuse, R53, P0 ;  /* 0x000000357c357207 */ /* 0x040fe20000000000 */
[----:B------:R-:W-:Y:S01]  /*1630*/  FMUL.FTZ R124, R124, R120 ;  /* 0x000000787c7c7220 */ /* 0x000fe20000410000 */
[C---:B------:R-:W-:Y:S01]  /*1640*/  SEL R54, R121.reuse, R54, P0 ;  /* 0x0000003679367207 */ /* 0x040fe20000000000 */
[-C--:B------:R-:W-:Y:S01]  /*1650*/  FMUL.FTZ R121, R121, R120.reuse ;  /* 0x0000007879797220 */ /* 0x080fe20000410000 */
[C---:B------:R-:W-:Y:S01]  /*1660*/  SEL R55, R122.reuse, R55, P0 ;  /* 0x000000377a377207 */ /* 0x040fe20000000000 */
[----:B------:R-:W-:Y:S02]  /*1670*/  FMUL.FTZ R122, R122, R120 ;  /* 0x000000787a7a7220 */ /* 0x000fe40000410000 */
[----:B------:R-:W0:Y:S02]  /*1680*/  @P0 LDC.64 R56, c[0x0][0x308] ;  /* 0x0000c200ff380b82 */ /* 0x000e240000000a00 */
[----:B0-----:R-:W-:-:S04]  /*1690*/  @P0 IMAD.WIDE.U32 R58, R101, 0x10, R56 ;  /* 0x00000010653a0825 */ /* 0x001fc800078e0038 */
[----:B------:R-:W-:Y:S01]  /*16a0*/  FMUL.FTZ R56, R63, R120 ;  /* 0x000000783f387220 */ /* 0x000fe20000410000 */
[----:B------:R-:W-:Y:S01]  /*16b0*/  FMUL.FTZ R57, R124, UR15 ;  /* 0x0000000f7c397c20 */ /* 0x000fe20008410000 */
[----:B------:R-:W0:Y:S01]  /*16c0*/  LDC.64 R62, c[0x0][0x2f8] ;  /* 0x0000be00ff3e7b82 */ /* 0x000e220000000a00 */
[----:B------:R1:W-:Y:S01]  /*16d0*/  @P0 STG.E.128 desc[UR4][R58.64], R52 ;  /* 0x000000343a000986 */ /* 0x0003e2000c101d04 */
[----:B------:R-:W-:Y:S01]  /*16e0*/  FMUL.FTZ R56, R56, UR15 ;  /* 0x0000000f38387c20 */ /* 0x000fe20008410000 */
[----:B------:R-:W-:-:S04]  /*16f0*/  LOP3.LUT P0, RZ, R0, 0xff, RZ, 0xc0, !PT ;  /* 0x000000ff00ff7812 */ /* 0x000fc8000780c0ff */
[----:B------:R-:W-:Y:S02]  /*1700*/  SEL R56, R56, RZ, P0 ;  /* 0x000000ff38387207 */ /* 0x000fe40000000000 */
[----:B------:R-:W-:-:S04]  /*1710*/  LOP3.LUT P0, RZ, R0, 0xff00, RZ, 0xc0, !PT ;  /* 0x0000ff0000ff7812 */ /* 0x000fc8000780c0ff */
[----:B------:R-:W-:Y:S02]  /*1720*/  SEL R57, R57, RZ, P0 ;  /* 0x000000ff39397207 */ /* 0x000fe40000000000 */
[----:B------:R-:W-:Y:S01]  /*1730*/  LOP3.LUT P0, RZ, R0, 0xff0000, RZ, 0xc0, !PT ;  /* 0x00ff000000ff7812 */ /* 0x000fe2000780c0ff */
[----:B-1----:R-:W-:Y:S01]  /*1740*/  FMUL.FTZ R58, R121, UR15 ;  /* 0x0000000f793a7c20 */ /* 0x002fe20008410000 */
[----:B------:R-:W-:Y:S01]  /*1750*/  FMUL.FTZ R59, R122, UR15 ;  /* 0x0000000f7a3b7c20 */ /* 0x000fe20008410000 */
[----:B0-----:R-:W-:-:S03]  /*1760*/  IMAD.WIDE.U32 R62, R101, 0x10, R62 ;  /* 0x00000010653e7825 */ /* 0x001fc600078e003e */
[----:B------:R-:W-:Y:S02]  /*1770*/  SEL R58, R58, RZ, P0 ;  /* 0x000000ff3a3a7207 */ /* 0x000fe40000000000 */
[----:B------:R-:W-:Y:S02]  /*1780*/  LOP3.LUT P0, RZ, R0, 0xff000000, RZ, 0xc0, !PT ;  /* 0xff00000000ff7812 */ /* 0x000fe4000780c0ff */
[----:B------:R-:W-:Y:S02]  /*1790*/  IADD3 R101, R101, 0x20, RZ ;  /* 0x0000002065657810 */ /* 0x000fe40007ffe0ff */
[----:B------:R-:W-:-:S05]  /*17a0*/  SEL R59, R59, RZ, P0 ;  /* 0x000000ff3b3b7207 */ /* 0x000fca0000000000 */
[----:B------:R1:W-:Y:S04]  /*17b0*/  STG.E.128 desc[UR4][R62.64], R56 ;  /* 0x000000383e007986 */ /* 0x0003e8000c101d04 */
.L_x_7598:
[----:B------:R-:W-:Y:S05]  /*17c0*/  BSYNC B1 ;  /* 0x0000000000017941 */ /* 0x000fea0003800000 */
.L_x_7597:
[----:B------:R-:W-:Y:S04]  /*17d0*/  BSSY B1, `(.L_x_7599) ;  /* 0x0000031000017945 */ /* 0x000fe80003800000 */
[----:B------:R-:W-:Y:S05]  /*17e0*/  @!P2 BRA `(.L_x_7600) ;  /* 0x0000000000bca947 */ /* 0x000fea0003800000 */
[----:B------:R-:W-:Y:S01]  /*17f0*/  ISETP.NE.U32.AND P0, PT, RZ, UR8, PT ;  /* 0x00000008ff007c0c */ /* 0x000fe2000bf05070 */
[-CC-:B-1----:R-:W-:Y:S01]  /*1800*/  FFMA.FTZ R57, R91, R61.reuse, R60.reuse ;  /* 0x0000003d5b397223 */ /* 0x182fe2000001003c */
        /* <DEDUP_REMOVED lines=9> */
[C---:B------:R-:W-:Y:S01]  /*18a0*/  FMUL.FTZ R56, R119.reuse, R58 ;  /* 0x0000003a77387220 */ /* 0x040fe20000410000 */
[----:B------:R-:W-:-:S02]  /*18b0*/  FMUL.FTZ R122, R119, R122 ;  /* 0x0000007a777a7220 */ /* 0x000fc40000410000 */
[----:B------:R-:W-:-:S03]  /*18c0*/  FMUL.FTZ R57, R119, R62 ;  /* 0x0000003e77397220 */ /* 0x000fc60000410000 */
[----:B------:R-:W-:Y:S01]  /*18d0*/  @P0 FADD.FTZ R63, R40, R63 ;  /* 0x0000003f283f0221 */ /* 0x000fe20000010000 */
[----:B------:R-:W-:Y:S01]  /*18e0*/  @P0 FADD.FTZ R56, R41, R56 ;  /* 0x0000003829380221 */ /* 0x000fe20000010000 */
[----:B------:R-:W-:Y:S01]  /*18f0*/  @P0 FADD.FTZ R57, R42, R57 ;  /* 0x000000392a390221 */ /* 0x000fe20000010000 */
[----:B------:R-:W-:Y:S01]  /*1900*/  @P0 FADD.FTZ R122, R43, R122 ;  /* 0x0000007a2b7a0221 */ /* 0x000fe20000010000 */
[----:B------:R-:W-:Y:S01]  /*1910*/  ISETP.NE.U32.AND P0, PT, RZ, UR16, PT ;  /* 0x00000010ff007c0c */ /* 0x000fe2000bf05070 */
[-C--:B0-----:R-:W-:Y:S01]  /*1920*/  FMUL.FTZ R121, R63, R120.reuse ;  /* 0x000000783f797220 */ /* 0x081fe20000410000 */
[----:B------:R-:W-:Y:S02]  /*1930*/  FMUL.FTZ R123, R56, R120 ;  /* 0x00000078387b7220 */ /* 0x000fe40000410000 */
[----:B------:R-:W-:-:S04]  /*1940*/  ISETP.NE.AND.EX P0, PT, RZ, UR17, PT, P0 ;  /* 0x00000011ff007c0c */ /* 0x000fc8000bf05300 */
[----:B------:R-:W-:Y:S02]  /*1950*/  SEL R52, R63, R52, P0 ;  /* 0x000000343f347207 */ /* 0x000fe40000000000 */
[----:B------:R-:W-:Y:S01]  /*1960*/  SEL R53, R56, R53, P0 ;  /* 0x0000003538357207 */ /* 0x000fe20000000000 */
[----:B------:R-:W0:Y:S01]  /*1970*/  LDC.64 R62, c[0x0][0x2f8] ;  /* 0x0000be00ff3e7b82 */ /* 0x000e220000000a00 */
[----:B------:R-:W-:Y:S01]  /*1980*/  SEL R54, R57, R54, P0 ;  /* 0x0000003639367207 */ /* 0x000fe20000000000 */
[----:B------:R-:W-:Y:S01]  /*1990*/  FMUL.FTZ R56, R121, UR15 ;  /* 0x0000000f79387c20 */ /* 0x000fe20008410000 */
[C---:B------:R-:W-:Y:S01]  /*19a0*/  SEL R55, R122.reuse, R55, P0 ;  /* 0x000000377a377207 */ /* 0x040fe20000000000 */
[-C--:B------:R-:W-:Y:S01]  /*19b0*/  FMUL.FTZ R121, R57, R120.reuse ;  /* 0x0000007839797220 */ /* 0x080fe20000410000 */
[----:B------:R-:W-:Y:S01]  /*19c0*/  FMUL.FTZ R57, R123, UR15 ;  /* 0x0000000f7b397c20 */ /* 0x000fe20008410000 */
[----:B------:R-:W-:Y:S02]  /*19d0*/  FMUL.FTZ R122, R122, R120 ;  /* 0x000000787a7a7220 */ /* 0x000fe40000410000 */
[----:B------:R-:W1:Y:S01]  /*19e0*/  @P0 LDC.64 R58, c[0x0][0x308] ;  /* 0x0000c200ff3a0b82 */ /* 0x000e620000000a00 */
[----:B0-----:R-:W-:-:S04]  /*19f0*/  IMAD.WIDE.U32 R62, R101, 0x10, R62 ;  /* 0x00000010653e7825 */ /* 0x001fc800078e003e */
[C---:B-1----:R-:W-:Y:S01]  /*1a00*/  @P0 IMAD.WIDE.U32 R58, R101.reuse, 0x10, R58 ;  /* 0x00000010653a0825 */ /* 0x042fe200078e003a */
[----:B------:R-:W-:-:S04]  /*1a10*/  IADD3 R101, R101, 0x20, RZ ;  /* 0x0000002065657810 */ /* 0x000fc80007ffe0ff */
[----:B------:R0:W-:Y:S01]  /*1a20*/  @P0 STG.E.128 desc[UR4][R58.64], R52 ;  /* 0x000000343a000986 */ /* 0x0001e2000c101d04 */
[----:B------:R-:W-:-:S04]  /*1a30*/  LOP3.LUT P0, RZ, R83, 0xff, RZ, 0xc0, !PT ;  /* 0x000000ff53ff7812 */ /* 0x000fc8000780c0ff */
[----:B------:R-:W-:Y:S02]  /*1a40*/  SEL R56, R56, RZ, P0 ;  /* 0x000000ff38387207 */ /* 0x000fe40000000000 */
[----:B------:R-:W-:-:S04]  /*1a50*/  LOP3.LUT P0, RZ, R83, 0xff00, RZ, 0xc0, !PT ;  /* 0x0000ff0053ff7812 */ /* 0x000fc8000780c0ff */
[----:B------:R-:W-:Y:S02]  /*1a60*/  SEL R57, R57, RZ, P0 ;  /* 0x000000ff39397207 */ /* 0x000fe40000000000 */
[----:B------:R-:W-:Y:S01]  /*1a70*/  LOP3.LUT P0, RZ, R83, 0xff0000, RZ, 0xc0, !PT ;  /* 0x00ff000053ff7812 */ /* 0x000fe2000780c0ff */
[----:B0-----:R-:W-:Y:S01]  /*1a80*/  FMUL.FTZ R58, R121, UR15 ;  /* 0x0000000f793a7c20 */ /* 0x001fe20008410000 */
[----:B------:R-:W-:-:S04]  /*1a90*/  FMUL.FTZ R59, R122, UR15 ;  /* 0x0000000f7a3b7c20 */ /* 0x000fc80008410000 */
[----:B------:R-:W-:Y:S02]  /*1aa0*/  SEL R58, R58, RZ, P0 ;  /* 0x000000ff3a3a7207 */ /* 0x000fe40000000000 */
[----:B------:R-:W-:-:S04]  /*1ab0*/  LOP3.LUT P0, RZ, R83, 0xff000000, RZ, 0xc0, !PT ;  /* 0xff00000053ff7812 */ /* 0x000fc8000780c0ff */
[----:B------:R-:W-:-:S05]  /*1ac0*/  SEL R59, R59, RZ, P0 ;  /* 0x000000ff3b3b7207 */ /* 0x000fca0000000000 */
[----:B------:R2:W-:Y:S04]  /*1ad0*/  STG.E.128 desc[UR4][R62.64], R56 ;  /* 0x000000383e007986 */ /* 0x0005e8000c101d04 */
.L_x_7600:
[----:B------:R-:W-:Y:S05]  /*1ae0*/  BSYNC B1 ;  /* 0x0000000000017941 */ /* 0x000fea0003800000 */
.L_x_7599:
[----:B------:R-:W-:Y:S04]  /*1af0*/  BSSY B1, `(.L_x_7601) ;  /* 0x0000031000017945 */ /* 0x000fe80003800000 */
[----:B------:R-:W-:Y:S05]  /*1b00*/  @!P3 BRA `(.L_x_7602) ;  /* 0x0000000000bcb947 */ /* 0x000fea0003800000 */
[----:B------:R-:W-:Y:S01]  /*1b10*/  ISETP.NE.U32.AND P0, PT, RZ, UR8, PT ;  /* 0x00000008ff007c0c */ /* 0x000fe2000bf05070 */
[-CC-:B-12---:R-:W-:Y:S01]  /*1b20*/  FFMA.FTZ R57, R89, R61.reuse, R60.reuse ;  /* 0x0000003d59397223 */ /* 0x186fe2000001003c */
        /* <DEDUP_REMOVED lines=45> */
.L_x_7602:
[----:B------:R-:W-:Y:S05]  /*1e00*/  BSYNC B1 ;  /* 0x0000000000017941 */ /* 0x000fea0003800000 */
.L_x_7601:
[----:B------:R-:W-:Y:S04]  /*1e10*/  BSSY B1, `(.L_x_7603) ;  /* 0x0000030000017945 */ /* 0x000fe80003800000 */
[----:B------:R-:W-:Y:S05]  /*1e20*/  @!P4 BRA `(.L_x_7604) ;  /* 0x0000000000b8c947 */ /* 0x000fea0003800000 */
[----:B------:R-:W-:Y:S01]  /*1e30*/  ISETP.NE.U32.AND P0, PT, RZ, UR8, PT ;  /* 0x00000008ff007c0c */ /* 0x000fe2000bf05070 */
[-CC-:B-123--:R-:W-:Y:S01]  /*1e40*/  FFMA.FTZ R57, R93, R61.reuse, R60.reuse ;  /* 0x0000003d5d397223 */ /* 0x18efe2000001003c */
        /* <DEDUP_REMOVED lines=11> */
[----:B------:R-:W-:-:S04]  /*1f00*/  FMUL.FTZ R122, R119, R122 ;  /* 0x0000007a777a7220 */ /* 0x000fc80000410000 */
        /* <DEDUP_REMOVED lines=8> */
[C---:B------:R-:W-:Y:S01]  /*1f90*/  SEL R54, R63.reuse, R54, P0 ;  /* 0x000000363f367207 */ /* 0x040fe20000000000 */
[----:B------:R-:W-:Y:S01]  /*1fa0*/  FMUL.FTZ R63, R63, R120 ;  /* 0x000000783f3f7220 */ /* 0x000fe20000410000 */
[----:B------:R-:W-:-:S03]  /*1fb0*/  SEL R55, R122, R55, P0 ;  /* 0x000000377a377207 */ /* 0x000fc60000000000 */
[----:B------:R-:W1:Y:S02]  /*1fc0*/  @P0 LDC.64 R56, c[0x0][0x308] ;  /* 0x0000c200ff380b82 */ /* 0x000e640000000a00 */
[----:B-1----:R-:W-:-:S04]  /*1fd0*/  @P0 IMAD.WIDE.U32 R58, R101, 0x10, R56 ;  /* 0x00000010653a0825 */ /* 0x002fc800078e0038 */
[-C--:B------:R-:W-:Y:S01]  /*1fe0*/  FMUL.FTZ R56, R61, R120.reuse ;  /* 0x000000783d387220 */ /* 0x080fe20000410000 */
[-C--:B------:R-:W-:Y:S01]  /*1ff0*/  FMUL.FTZ R57, R60, R120.reuse ;  /* 0x000000783c397220 */ /* 0x080fe20000410000 */
[----:B------:R-:W-:Y:S01]  /*2000*/  FMUL.FTZ R120, R122, R120 ;  /* 0x000000787a787220 */ /* 0x000fe20000410000 */
[----:B------:R-:W1:Y:S01]  /*2010*/  LDC.64 R60, c[0x0][0x2f8] ;  /* 0x0000be00ff3c7b82 */ /* 0x000e620000000a00 */
[----:B------:R2:W-:Y:S01]  /*2020*/  @P0 STG.E.128 desc[UR4][R58.64], R52 ;  /* 0x000000343a000986 */ /* 0x0005e2000c101d04 */
[----:B------:R-:W-:Y:S01]  /*2030*/  FMUL.FTZ R56, R56, UR15 ;  /* 0x0000000f38387c20 */ /* 0x000fe20008410000 */
[----:B------:R-:W-:Y:S01]  /*2040*/  LOP3.LUT P0, RZ, R85, 0xff, RZ, 0xc0, !PT ;  /* 0x000000ff55ff7812 */ /* 0x000fe2000780c0ff */
[----:B------:R-:W-:-:S03]  /*2050*/  FMUL.FTZ R57, R57, UR15 ;  /* 0x0000000f39397c20 */ /* 0x000fc60008410000 */
[----:B------:R-:W-:Y:S02]  /*2060*/  SEL R56, R56, RZ, P0 ;  /* 0x000000ff38387207 */ /* 0x000fe40000000000 */
[----:B------:R-:W-:-:S04]  /*2070*/  LOP3.LUT P0, RZ, R85, 0xff00, RZ, 0xc0, !PT ;  /* 0x0000ff0055ff7812 */ /* 0x000fc8000780c0ff */
[----:B------:R-:W-:Y:S02]  /*2080*/  SEL R57, R57, RZ, P0 ;  /* 0x000000ff39397207 */ /* 0x000fe40000000000 */
[----:B------:R-:W-:Y:S01]  /*2090*/  LOP3.LUT P0, RZ, R85, 0xff0000, RZ, 0xc0, !PT ;  /* 0x00ff000055ff7812 */ /* 0x000fe2000780c0ff */
[----:B--2---:R-:W-:Y:S01]  /*20a0*/  FMUL.FTZ R58, R63, UR15 ;  /* 0x0000000f3f3a7c20 */ /* 0x004fe20008410000 */
[----:B------:R-:W-:-:S04]  /*20b0*/  FMUL.FTZ R59, R120, UR15 ;  /* 0x0000000f783b7c20 */ /* 0x000fc80008410000 */
[----:B------:R-:W-:Y:S01]  /*20c0*/  SEL R58, R58, RZ, P0 ;  /* 0x000000ff3a3a7207 */ /* 0x000fe20000000000 */
[----:B-1----:R-:W-:Y:S01]  /*20d0*/  IMAD.WIDE.U32 R60, R101, 0x10, R60 ;  /* 0x00000010653c7825 */ /* 0x002fe200078e003c */
[----:B------:R-:W-:-:S04]  /*20e0*/  LOP3.LUT P0, RZ, R85, 0xff000000, RZ, 0xc0, !PT ;  /* 0xff00000055ff7812 */ /* 0x000fc8000780c0ff */
[----:B------:R-:W-:-:S05]  /*20f0*/  SEL R59, R59, RZ, P0 ;  /* 0x000000ff3b3b7207 */ /* 0x000fca0000000000 */
[----:B------:R4:W-:Y:S04]  /*2100*/  STG.E.128 desc[UR4][R60.64], R56 ;  /* 0x000000383c007986 */ /* 0x0009e8000c101d04 */
.L_x_7604:
[----:B------:R-:W-:Y:S05]  /*2110*/  BSYNC B1 ;  /* 0x0000000000017941 */ /* 0x000fea0003800000 */
.L_x_7603:
[----:B-1234-:R-:W1:Y:S02]  /*2120*/  LDC.64 R56, c[0x0][0x210] ;  /* 0x00008400ff387b82 */ /* 0x01ee640000000a00 */
[----:B-1----:R-:W-:-:S04]  /*2130*/  LEA R79, R56, R79, 0x2 ;  /* 0x0000004f384f7211 */ /* 0x002fc800078e10ff */
[----:B------:R-:W-:-:S13]  /*2140*/  ISETP.GE.AND P0, PT, R79, R57, PT ;  /* 0x000000394f00720c */ /* 0x000fda0003f06270 */
[----:B------:R-:W-:Y:S05]  /*2150*/  @!P0 BRA `(.L_x_7605) ;  /* 0xffffffe400348947 */ /* 0x000fea000383ffff */
.L_x_7587:
[----:B------:R-:W-:Y:S05]  /*2160*/  BSYNC B0 ;  /* 0x0000000000007941 */ /* 0x000fea0003800000 */
.L_x_7586:
        /* <DEDUP_REMOVED lines=10> */
[----:B------:R-:W-:-:S03]  /*2210*/  LEA R0, R81, R0, 0x2 ;  /* 0x0000000051007211 */ /* 0x000fc600078e10ff */
[----:B------:R1:W-:Y:S04]  /*2220*/  STS.128 [R80], R16 ;  /* 0x0000001050007388 */ /* 0x0003e80000000c00 */
[----:B------:R-:W-:Y:S04]  /*2230*/  STS.128 [R80+0x200], R12 ;  /* 0x0002000c50007388 */ /* 0x000fe80000000c00 */
[----:B------:R-:W-:Y:S04]  /*2240*/  STS.128 [R80+0x400], R8 ;  /* 0x0004000850007388 */ /* 0x000fe80000000c00 */
[----:B------:R-:W-:Y:S01]  /*2250*/  STS.128 [R80+0x600], R4 ;  /* 0x0006000450007388 */ /* 0x000fe20000000c00 */
[----:B------:R-:W-:Y:S01]  /*2260*/  BAR.SYNC.DEFER_BLOCKING 0x0 ;  /* 0x0000000000007b1d */ /* 0x000fe20000010000 */
[----:B-1----:R-:W-:Y:S01]  /*2270*/  IADD3 R17, R82, 0x7f, -R81 ;  /* 0x0000007f52117810 */ /* 0x002fe20007ffe851 */
[----:B--2---:R-:W-:-:S03]  /*2280*/  IMAD R82, R39, R82, RZ ;  /* 0x0000005227527224 */ /* 0x004fc600078e02ff */
[C---:B------:R-:W-:Y:S02]  /*2290*/  LOP3.LUT P3, RZ, R17.reuse, 0xffffff80, RZ, 0xc0, !PT ;  /* 0xffffff8011ff7812 */ /* 0x040fe4000786c0ff */
[C---:B------:R-:W-:Y:S02]  /*22a0*/  ISETP.GE.U32.AND P2, PT, R17.reuse, 0x100, PT ;  /* 0x000001001100780c */ /* 0x040fe40003f46070 */
[C---:B------:R-:W-:Y:S02]  /*22b0*/  ISETP.GE.U32.AND P1, PT, R17.reuse, 0x180, PT ;  /* 0x000001801100780c */ /* 0x040fe40003f26070 */
[----:B------:R-:W-:Y:S02]  /*22c0*/  ISETP.GE.U32.AND P0, PT, R17, 0x200, PT ;  /* 0x000002001100780c */ /* 0x000fe40003f06070 */
        /* <DEDUP_REMOVED lines=19> */
[----:B------:R-:W-:Y:S01]  /*2400*/  LDS R18, [R0+0x1c00] ;  /* 0x001c000000127984 */ /* 0x000fe20000000800 */
[----:B0-----:R-:W-:-:S03]  /*2410*/  FADD.FTZ R12, RZ, R12 ;  /* 0x0000000cff0c7221 */ /* 0x001fc60000010000 */
[----:B------:R-:W-:Y:S01]  /*2420*/  LDS R36, [R0+0x1e00] ;  /* 0x001e000000247984 */ /* 0x000fe20000000800 */
[----:B------:R-:W-:Y:S01]  /*2430*/  FADD.FTZ R3, R3, R8 ;  /* 0x0000000803037221 */ /* 0x000fe20000010000 */
[----:B------:R-:W-:Y:S01]  /*2440*/  BAR.SYNC.DEFER_BLOCKING 0x0 ;  /* 0x0000000000007b1d */ /* 0x000fe20000010000 */
[----:B------:R-:W-:Y:S01]  /*2450*/  FADD.FTZ R5, R16, R5 ;  /* 0x0000000510057221 */ /* 0x000fe20000010000 */
[----:B------:R-:W-:Y:S01]  /*2460*/  FADD.FTZ R7, R12, R7 ;  /* 0x000000070c077221 */ /* 0x000fe20000010000 */
[----:B------:R-:W-:Y:S01]  /*2470*/  FADD.FTZ R2, R2, R9 ;  /* 0x0000000902027221 */ /* 0x000fe20000010000 */
[----:B------:R-:W-:Y:S01]  /*2480*/  FADD.FTZ R3, R3, R4 ;  /* 0x0000000403037221 */ /* 0x000fe20000010000 */
[----:B------:R-:W-:Y:S01]  /*2490*/  IADD3.X R4, RZ, RZ, RZ, P4, !PT ;  /* 0x000000ffff047210 */ /* 0x000fe200027fe4ff */
[----:B------:R-:W-:Y:S01]  /*24a0*/  FADD.FTZ R5, R5, R6 ;  /* 0x0000000605057221 */ /* 0x000fe20000010000 */
[----:B-1----:R-:W-:Y:S01]  /*24b0*/  FADD.FTZ R7, R7, R10 ;  /* 0x0000000a07077221 */ /* 0x002fe20000010000 */
[----:B------:R-:W-:Y:S01]  /*24c0*/  STS.128 [R80], R32 ;  /* 0x0000002050007388 */ /* 0x000fe20000000c00 */
[----:B--2---:R-:W-:-:S03]  /*24d0*/  FADD.FTZ R11, R2, R11 ;  /* 0x0000000b020b7221 */ /* 0x004fc60000010000 */
[----:B------:R0:W-:Y:S01]  /*24e0*/  STS.128 [R80+0x200], R28 ;  /* 0x0002001c50007388 */ /* 0x0001e20000000c00 */
[----:B---3--:R-:W-:-:S03]  /*24f0*/  FADD.FTZ R9, R3, R14 ;  /* 0x0000000e03097221 */ /* 0x008fc60000010000 */
[----:B------:R-:W-:Y:S04]  /*2500*/  STS.128 [R80+0x400], R24 ;  /* 0x0004001850007388 */ /* 0x000fe80000000c00 */
[----:B------:R-:W-:Y:S01]  /*2510*/  STS.128 [R80+0x600], R20 ;  /* 0x0006001450007388 */ /* 0x000fe20000000c00 */
[----:B------:R-:W-:Y:S01]  /*2520*/  BAR.SYNC.DEFER_BLOCKING 0x0 ;  /* 0x0000000000007b1d */ /* 0x000fe20000010000 */
[C---:B0-----:R-:W-:Y:S02]  /*2530*/  SHF.L.U64.HI R31, R81.reuse, 0x2, R4 ;  /* 0x00000002511f7819 */ /* 0x041fe40000010204 */
[----:B------:R-:W-:-:S04]  /*2540*/  SHF.L.U32 R4, R81, 0x2, RZ ;  /* 0x0000000251047819 */ /* 0x000fc800000006ff */
[----:B------:R-:W-:-:S04]  /*2550*/  IADD3 R16, P4, R4, UR6, RZ ;  /* 0x0000000604107c10 */ /* 0x000fc8000ff9e0ff */
[C---:B------:R-:W-:Y:S01]  /*2560*/  IADD3.X R33, R31.reuse, UR7, RZ, P4, !PT ;  /* 0x000000071f217c10 */ /* 0x040fe2000a7fe4ff */
[----:B------:R-:W-:Y:S02]  /*2570*/  ULDC.64 UR6, c[0x0][0x2d0] ;  /* 0x0000b40000067ab9 */ /* 0x000fe40000000a00 */
[----:B------:R-:W-:Y:S02]  /*2580*/  IADD3 R14, P4, R4, UR6, RZ ;  /* 0x00000006040e7c10 */ /* 0x000fe4000ff9e0ff */
[----:B------:R-:W-:Y:S02]  /*2590*/  @P3 MOV R3, R33 ;  /* 0x0000002100033202 */ /* 0x000fe40000000f00 */
        /* <DEDUP_REMOVED lines=15> */
[----:B------:R-:W-:Y:S02]  /*2690*/  FADD.FTZ R13, R5, R18 ;  /* 0x00000012050d7221 */ /* 0x000fe40000010000 */
[----:B------:R-:W1:Y:S01]  /*26a0*/  LDS R21, [R0+0xe00] ;  /* 0x000e000000157984 */ /* 0x000e620000000800 */
[----:B--2---:R-:W-:Y:S01]  /*26b0*/  FADD.FTZ R2, RZ, R15 ;  /* 0x0000000fff027221 */ /* 0x004fe20000010000 */
[----:B------:R-:W-:Y:S02]  /*26c0*/  FADD.FTZ R15, R7, R36 ;  /* 0x00000024070f7221 */ /* 0x000fe40000010000 */
[----:B------:R-:W2:Y:S01]  /*26d0*/  LDS R27, [R0+0x1c00] ;  /* 0x001c0000001b7984 */ /* 0x000ea20000000800 */
[----:B---3--:R-:W-:-:S03]  /*26e0*/  FADD.FTZ R38, R38, R39 ;  /* 0x0000002726267221 */ /* 0x008fc60000010000 */
[----:B------:R-:W3:Y:S01]  /*26f0*/  LDS R10, [R0+0x1600] ;  /* 0x00160000000a7984 */ /* 0x000ee20000000800 */
[----:B----4-:R-:W-:Y:S01]  /*2700*/  FADD.FTZ R17, R2, R17 ;  /* 0x0000001102117221 */ /* 0x010fe20000010000 */
[----:B------:R-:W-:Y:S02]  /*2710*/  @P3 MOV R2, R16 ;  /* 0x0000001000023202 */ /* 0x000fe40000000f00 */
[----:B------:R-:W4:Y:S01]  /*2720*/  LDS R29, [R0+0x1e00] ;  /* 0x001e0000001d7984 */ /* 0x000f220000000800 */
[----:B------:R-:W-:Y:S01]  /*2730*/  FADD.FTZ R25, R38, R25 ;  /* 0x0000001926197221 */ /* 0x000fe20000010000 */
[----:B------:R-:W-:Y:S01]  /*2740*/  @P3 IADD3 R16, P4, R16, 0x200, RZ ;  /* 0x0000020010103810 */ /* 0x000fe20007f9e0ff */
[----:B------:R-:W-:-:S03]  /*2750*/  FADD.FTZ R8, RZ, R8 ;  /* 0x00000008ff087221 */ /* 0x000fc60000010000 */
[----:B------:R0:W-:Y:S01]  /*2760*/  @P3 STG.E desc[UR4][R2.64], R25 ;  /* 0x0000001902003986 */ /* 0x0001e2000c101904 */
[----:B------:R-:W-:Y:S01]  /*2770*/  @P3 IADD3.X R33, RZ, R33, RZ, P4, !PT ;  /* 0x00000021ff213210 */ /* 0x000fe200027fe4ff */
[----:B------:R-:W-:Y:S01]  /*2780*/  FADD.FTZ R17, R17, R20 ;  /* 0x0000001411117221 */ /* 0x000fe20000010000 */
[----:B------:R-:W-:-:S03]  /*2790*/  FADD.FTZ R8, R8, R19 ;  /* 0x0000001308087221 */ /* 0x000fc60000010000 */
[----:B------:R-:W-:Y:S01]  /*27a0*/  FADD.FTZ R17, R17, R12 ;  /* 0x0000000c11117221 */ /* 0x000fe20000010000 */
[----:B0-----:R-:W-:Y:S02]  /*27b0*/  @P3 MOV R2, R14 ;  /* 0x0000000e00023202 */ /* 0x001fe40000000f00 */
[-C--:B------:R-:W-:Y:S01]  /*27c0*/  @P3 MOV R3, R31.reuse ;  /* 0x0000001f00033202 */ /* 0x080fe20000000f00 */
[----:B------:R-:W-:Y:S01]  /*27d0*/  FADD.FTZ R6, RZ, R6 ;  /* 0x00000006ff067221 */ /* 0x000fe20000010000 */
[----:B------:R-:W-:Y:S01]  /*27e0*/  @P3 IADD3 R14, P5, R14, 0x200, RZ ;  /* 0x000002000e0e3810 */ /* 0x000fe20007fbe0ff */
[----:B------:R-:W-:Y:S02]  /*27f0*/  FADD.FTZ R8, R8, R23 ;  /* 0x0000001708087221 */ /* 0x000fe40000010000 */
        /* <DEDUP_REMOVED lines=9> */
[----:B---3--:R-:W-:Y:S01]  /*2890*/  FADD.FTZ R10, R21, R10 ;  /* 0x0000000a150a7221 */ /* 0x008fe20000010000 */
[----:B0-----:R-:W-:Y:S02]  /*28a0*/  @P2 MOV R2, R16 ;  /* 0x0000001000022202 */ /* 0x001fe40000000f00 */
[----:B------:R-:W-:Y:S01]  /*28b0*/  @P2 IADD3 R16, P3, R16, 0x200, RZ ;  /* 0x0000020010102810 */ /* 0x000fe20007f7e0ff */
[----:B----4-:R-:W-:Y:S01]  /*28c0*/  FADD.FTZ R29, R10, R29 ;  /* 0x0000001d0a1d7221 */ /* 0x010fe20000010000 */
[----:B------:R-:W-:-:S02]  /*28d0*/  @P2 MOV R3, R33 ;  /* 0x0000002100032202 */ /* 0x000fc40000000f00 */
        /* <DEDUP_REMOVED lines=20> */
.L_x_7596:
[----:B------:R-:W-:Y:S01]  /*2a20*/  HFMA2.MMA R58, -RZ, RZ, 0, 5.9604644775390625e-08 ;  /* 0x00000001ff3a7435 */ /* 0x000fe200000001ff */
[----:B------:R-:W-:Y:S01]  /*2a30*/  BSSY B1, `(.L_x_7606) ;  /* 0x0000006000017945 */ /* 0x000fe20003800000 */
[----:B------:R-:W-:Y:S02]  /*2a40*/  MOV R57, 0x1f ;  /* 0x0000001f00397802 */ /* 0x000fe40000000f00 */
[----:B------:R-:W-:-:S07]  /*2a50*/  MOV R56, 0xffffffff ;  /* 0xffffffff00387802 */ /* 0x000fce0000000f00 */
[----:B-----5:R-:W-:Y:S05]  /*2a60*/  WARPSYNC.COLLECTIVE R56, `(.L_x_7607) ;  /* 0x0000000038087348 */ /* 0x020fea0003c00000 */
[----:B------:R0:W1:Y:S02]  /*2a70*/  SHFL.BFLY P0, R125, R123, R58, R57 ;  /* 0x0c00003a7b7d7389 */ /* 0x0000640000000039 */
[----:B01---5:R-:W-:Y:S01]  /*2a80*/  ENDCOLLECTIVE ;  /* 0x000000000000791b */ /* 0x023fe20003800000 */
.L_x_7607:
[----:B------:R-:W-:Y:S05]  /*2a90*/  BSYNC B1 ;  /* 0x0000000000017941 */ /* 0x000fea0003800000 */
.L_x_7606:
        /* <DEDUP_REMOVED lines=9> */
.L_x_7608:
[----:B------:R-:W-:Y:S01]  /*2b30*/  HFMA2.MMA R58, -RZ, RZ, 0, 1.1920928955078125e-07 ;  /* 0x00000002ff3a7435 */ /* 0x000fe200000001ff */
[----:B------:R-:W-:Y:S02]  /*2b40*/  MOV R123, R60 ;  /* 0x0000003c007b7202 */ /* 0x000fe40000000f00 */
[----:B------:R-:W-:-:S08]  /*2b50*/  MOV R59, R125 ;  /* 0x0000007d003b7202 */ /* 0x000fd00000000f00 */
[----:B------:R-:W-:Y:S05]  /*2b60*/  WARPSYNC.COLLECTIVE R56, `(.L_x_7609) ;  /* 0x0000000038087348 */ /* 0x000fea0003c00000 */
[----:B------:R0:W1:Y:S02]  /*2b70*/  SHFL.BFLY P0, R125, R123, R58, R57 ;  /* 0x0c00003a7b7d7389 */ /* 0x0000640000000039 */
[----:B01----:R-:W-:Y:S01]  /*2b80*/  ENDCOLLECTIVE ;  /* 0x000000000000791b */ /* 0x003fe20003800000 */
.L_x_7609:
[----:B------:R-:W-:-:S05]  /*2b90*/  FADD.FTZ R59, R59, R124 ;  /* 0x0000007c3b3b7221 */ /* 0x000fca0000010000 */
[----:B------:R-:W-:Y:S02]  /*2ba0*/  MOV R123, R59 ;  /* 0x0000003b007b7202 */ /* 0x000fe40000000f00 */
[----:B------:R-:W-:-:S07]  /*2bb0*/  MOV R61, R125 ;  /* 0x0000007d003d7202 */ /* 0x000fce0000000f00 */
[----:B------:R-:W-:Y:S05]  /*2bc0*/  WARPSYNC.COLLECTIVE R56, `(.L_x_7610) ;  /* 0x0000000038087348 */ /* 0x000fea0003c00000 */
[----:B------:R0:W1:Y:S02]  /*2bd0*/  SHFL.BFLY P0, R125, R123, R58, R57 ;  /* 0x0c00003a7b7d7389 */ /* 0x0000640000000039 */
[----:B01----:R-:W-:Y:S01]  /*2be0*/  ENDCOLLECTIVE ;  /* 0x000000000000791b */ /* 0x003fe20003800000 */
.L_x_7610:
[----:B------:R-:W-:Y:S01]  /*2bf0*/  FADD.FTZ R61, R60, R61 ;  /* 0x0000003d3c3d7221 */ /* 0x000fe20000010000 */
[----:B------:R-:W-:-:S04]  /*2c00*/  HFMA2.MMA R58, -RZ, RZ, 0, 2.384185791015625e-07 ;  /* 0x00000004ff3a7435 */ /* 0x000fc800000001ff */
[----:B------:R-:W-:Y:S02]  /*2c10*/  MOV R123, R61 ;  /* 0x0000003d007b7202 */ /* 0x000fe40000000f00 */
[----:B------:R-:W-:-:S07]  /*2c20*/  MOV R62, R125 ;  /* 0x0000007d003e7202 */ /* 0x000fce0000000f00 */
[----:B------:R-:W-:Y:S05]  /*2c30*/  WARPSYNC.COLLECTIVE R56, `(.L_x_7611) ;  /* 0x0000000038087348 */ /* 0x000fea0003c00000 */
[----:B------:R0:W1:Y:S02]  /*2c40*/  SHFL.BFLY P0, R125, R123, R58, R57 ;  /* 0x0c00003a7b7d7389 */ /* 0x0000640000000039 */
[----:B01----:R-:W-:Y:S01]  /*2c50*/  ENDCOLLECTIVE ;  /* 0x000000000000791b */ /* 0x003fe20003800000 */
.L_x_7611:
[----:B------:R-:W-:-:S05]  /*2c60*/  FADD.FTZ R62, R59, R62 ;  /* 0x0000003e3b3e7221 */ /* 0x000fca0000010000 */
[----:B------:R-:W-:Y:S02]  /*2c70*/  MOV R123, R62 ;  /* 0x0000003e007b7202 */ /* 0x000fe40000000f00 */
[----:B------:R-:W-:-:S07]  /*2c80*/  MOV R122, R125 ;  /* 0x0000007d007a7202 */ /* 0x000fce0000000f00 */
[----:B------:R-:W-:Y:S05]  /*2c90*/  WARPSYNC.COLLECTIVE R56, `(.L_x_7612) ;  /* 0x0000000038087348 */ /* 0x000fea0003c00000 */
[----:B------:R0:W1:Y:S02]  /*2ca0*/  SHFL.BFLY P0, R125, R123, R58, R57 ;  /* 0x0c00003a7b7d7389 */ /* 0x0000640000000039 */
[----:B01----:R-:W-:Y:S01]  /*2cb0*/  ENDCOLLECTIVE ;  /* 0x000000000000791b */ /* 0x003fe20003800000 */
.L_x_7612:
[----:B------:R-:W-:Y:S01]  /*2cc0*/  FADD.FTZ R122, R61, R122 ;  /* 0x0000007a3d7a7221 */ /* 0x000fe20000010000 */
[----:B------:R-:W-:-:S04]  /*2cd0*/  HFMA2.MMA R58, -RZ, RZ, 0, 4.76837158203125e-07 ;  /* 0x00000008ff3a7435 */ /* 0x000fc800000001ff */
[----:B------:R-:W-:Y:S02]  /*2ce0*/  MOV R123, R122 ;  /* 0x0000007a007b7202 */ /* 0x000fe40000000f00 */
[----:B------:R-:W-:-:S07]  /*2cf0*/  MOV R63, R125 ;  /* 0x0000007d003f7202 */ /* 0x000fce0000000f00 */
[----:B------:R-:W-:Y:S05]  /*2d00*/  WARPSYNC.COLLECTIVE R56, `(.L_x_7613) ;  /* 0x0000000038087348 */ /* 0x000fea0003c00000 */
[----:B------:R0:W1:Y:S02]  /*2d10*/  SHFL.BFLY P0, R125, R123, R58, R57 ;  /* 0x0c00003a7b7d7389 */ /* 0x0000640000000039 */
[----:B01----:R-:W-:Y:S01]  /*2d20*/  ENDCOLLECTIVE ;  /* 0x000000000000791b */ /* 0x003fe20003800000 */
.L_x_7613:
[----:B------:R-:W-:-:S05]  /*2d30*/  FADD.FTZ R63, R62, R63 ;  /* 0x0000003f3e3f7221 */ /* 0x000fca0000010000 */
[----:B------:R-:W-:Y:S02]  /*2d40*/  MOV R123, R63 ;  /* 0x0000003f007b7202 */ /* 0x000fe40000000f00 */
[----:B------:R-:W-:-:S07]  /*2d50*/  MOV R121, R125 ;  /* 0x0000007d00797202 */ /* 0x000fce0000000f00 */
[----:B------:R-:W-:Y:S05]  /*2d60*/  WARPSYNC.COLLECTIVE R56, `(.L_x_7614) ;  /* 0x0000000038087348 */ /* 0x000fea0003c00000 */
[----:B------:R0:W1:Y:S02]  /*2d70*/  SHFL.BFLY P0, R125, R123, R58, R57 ;  /* 0x0c00003a7b7d7389 */ /* 0x0000640000000039 */
[----:B01----:R-:W-:Y:S01]  /*2d80*/  ENDCOLLECTIVE ;  /* 0x000000000000791b */ /* 0x003fe20003800000 */
.L_x_7614:
[----:B------:R-:W-:Y:S01]  /*2d90*/  FADD.FTZ R121, R122, R121 ;  /* 0x000000797a797221 */ /* 0x000fe20000010000 */
[----:B------:R-:W-:-:S04]  /*2da0*/  HFMA2.MMA R58, -RZ, RZ, 0, 9.5367431640625e-07 ;  /* 0x00000010ff3a7435 */ /* 0x000fc800000001ff */
[----:B------:R-:W-:Y:S02]  /*2db0*/  MOV R123, R121 ;  /* 0x00000079007b7202 */ /* 0x000fe40000000f00 */
[----:B------:R-:W-:-:S07]  /*2dc0*/  MOV R124, R125 ;  /* 0x0000007d007c7202 */ /* 0x000fce0000000f00 */
[----:B------:R-:W-:Y:S05]  /*2dd0*/  WARPSYNC.COLLECTIVE R56, `(.L_x_7615) ;  /* 0x0000000038087348 */ /* 0x000fea0003c00000 */
[----:B------:R0:W1:Y:S02]  /*2de0*/  SHFL.BFLY P0, R125, R123, R58, R57 ;  /* 0x0c00003a7b7d7389 */ /* 0x0000640000000039 */
[----:B01----:R-:W-:Y:S01]  /*2df0*/  ENDCOLLECTIVE ;  /* 0x000000000000791b */ /* 0x003fe20003800000 */
.L_x_7615:
[----:B------:R-:W-:-:S05]  /*2e00*/  FADD.FTZ R124, R63, R124 ;  /* 0x0000007c3f7c7221 */ /* 0x000fca0000010000 */
[----:B------:R-:W-:Y:S02]  /*2e10*/  MOV R123, R124 ;  /* 0x0000007c007b7202 */ /* 0x000fe40000000f00 */
[----:B------:R-:W-:-:S07]  /*2e20*/  MOV R60, R125 ;  /* 0x0000007d003c7202 */ /* 0x000fce0000000f00 */
[----:B------:R-:W-:Y:S05]  /*2e30*/  WARPSYNC.COLLECTIVE R56, `(.L_x_7616) ;  /* 0x0000000038087348 */ /* 0x000fea0003c00000 */
[----:B------:R0:W1:Y:S02]  /*2e40*/  SHFL.BFLY P0, R125, R123, R58, R57 ;  /* 0x0c00003a7b7d7389 */ /* 0x0000640000000039 */
[----:B01----:R-:W-:Y:S01]  /*2e50*/  ENDCOLLECTIVE ;  /* 0x000000000000791b */ /* 0x003fe20003800000 */
.L_x_7616:
[----:B------:R-:W-:Y:S01]  /*2e60*/  MOV R59, R125 ;  /* 0x0000007d003b7202 */ /* 0x000fe20000000f00 */
[----:B------:R-:W-:Y:S06]  /*2e70*/  BRA `(.L_x_7617) ;  /* 0xffffffe400747947 */ /* 0x000fec000383ffff */
.L_x_7618:
        /* <DEDUP_REMOVED lines=16> */
.L_x_9240:


//--------------------- .text._ZN10layer_norm13ln_bwd_kernelINS_13Kernel_traitsI6__halfffffjLj512ELj1ELj4ELj1ELj16ENS_18Kernel_traits_baseILj512ES2_ffffjLj128EEEEELb1ELb0ELb0ELb1EEEvNS_9BwdParamsE --------------------------
	.section	.text._ZN10layer_norm13ln_bwd_kernelINS_13Kernel_traitsI6__halfffffjLj512ELj1ELj4ELj1ELj16ENS_18Kernel_traits_baseILj512ES2_ffffjLj128EEEEELb1ELb0ELb0ELb1EEEvNS_9BwdParamsE,"ax",@progbits
	.align	128
        .global         _ZN10layer_norm13ln_bwd_kernelINS_13Kernel_traitsI6__halfffffjLj512ELj1ELj4ELj1ELj16ENS_18Kernel_traits_baseILj512ES2_ffffjLj128EEEEELb1ELb0ELb0ELb1EEEvNS_9BwdParamsE
        .type           _ZN10layer_norm13ln_bwd_kernelINS_13Kernel_traitsI6__halfffffjLj512ELj1ELj4ELj1ELj16ENS_18Kernel_traits_baseILj512ES2_ffffjLj128EEEEELb1ELb0ELb0ELb1EEEvNS_9BwdParamsE,@function
        .size           _ZN10layer_norm13ln_bwd_kernelINS_13Kernel_traitsI6__halfffffjLj512ELj1ELj4ELj1ELj16ENS_18Kernel_traits_baseILj512ES2_ffffjLj128EEEEELb1ELb0ELb0ELb1EEEvNS_9BwdParamsE,(.L_x_9241 - _ZN10layer_norm13ln_bwd_kernelINS_13Kernel_traitsI6__halfffffjLj512ELj1ELj4ELj1ELj16ENS_18Kernel_traits_baseILj512ES2_ffffjLj128EEEEELb1ELb0ELb0ELb1EEEvNS_9BwdParamsE)
        .other          _ZN10layer_norm13ln_bwd_kernelINS_13Kernel_traitsI6__halfffffjLj512ELj1ELj4ELj1ELj16ENS_18Kernel_traits_baseILj512ES2_ffffjLj128EEEEELb1ELb0ELb0ELb1EEEvNS_9BwdParamsE,@"STO_CUDA_ENTRY STV_DEFAULT"
_ZN10layer_norm13ln_bwd_kernelINS_13Kernel_traitsI6__halfffffjLj512ELj1ELj4ELj1ELj16ENS_18Kernel_traits_baseILj512ES2_ffffjLj128EEEEELb1ELb0ELb0ELb1EEEvNS_9BwdParamsE:
.text._ZN10layer_norm13ln_bwd_kernelINS_13Kernel_traitsI6__halfffffjLj512ELj1ELj4ELj1ELj16ENS_18Kernel_traits_baseILj512ES2_ffffjLj128EEEEELb1ELb0ELb0ELb1EEEvNS_9BwdParamsE:
        /* <DEDUP_REMOVED lines=31> */
.L_x_7620:
        /* <DEDUP_REMOVED lines=55> */
.L_x_7627:
[----:B-1----:R-:W0:Y:S01]  /*0560*/  LDC.64 R50, c[0x0][0x250] ;  /* 0x00009400ff327b82 */ /* 0x002e220000000a00 */
        /* <DEDUP_REMOVED lines=9> */
[----:B------:R-:W-:-:S02]  /*0600*/  IADD3 R111, R112, 0x20, RZ ;  /* 0x00000020706f7810 */ /* 0x000fc40007ffe0ff */
[C---:B------:R-:W-:Y:S02]  /*0610*/  IADD3 R106, R112.reuse, 0x40, RZ ;  /* 0x00000040706a7810 */ /* 0x040fe40007ffe0ff */
[----:B------:R-:W4:Y:S01]  /*0620*/  LDG.E R115, desc[UR4][R50.64] ;  /* 0x0000000432737981 */ /* 0x000f22000c1e1900 */
[C-C-:B-1----:R-:W-:Y:S01]  /*0630*/  IMAD.WIDE.U32 R40, R112.reuse, 0x10, R52.reuse ;  /* 0x0000001070287825 */ /* 0x142fe200078e0034 */
[----:B------:R-:W-:Y:S01]  /*0640*/  IADD3 R105, R112, 0x60, RZ ;  /* 0x0000006070697810 */ /* 0x000fe20007ffe0ff */
[----:B------:R-:W0:Y:S02]  /*0650*/  @P0 LDC.64 R68, c[0x0][0x270] ;  /* 0x00009c00ff440b82 */ /* 0x000e240000000a00 */
[----:B------:R-:W-:Y:S02]  /*0660*/  IMAD.WIDE.U32 R44, R111, 0x10, R52 ;  /* 0x000000106f2c7825 */ /* 0x000fe400078e0034 */
[----:B------:R-:W4:Y:S02]  /*0670*/  LDG.E.128 R40, desc[UR4][R40.64] ;  /* 0x0000000428287981 */ /* 0x000f24000c1e1d00 */
[----:B--2---:R-:W-:-:S02]  /*0680*/  IMAD.WIDE R108, R104, 0x4, R108 ;  /* 0x00000004686c7825 */ /* 0x004fc400078e026c */
[----:B------:R-:W2:Y:S01]  /*0690*/  LDG.E.128 R44, desc[UR4][R44.64] ;  /* 0x000000042c2c7981 */ /* 0x000ea2000c1e1d00 */
[----:B------:R-:W1:Y:S01]  /*06a0*/  LDC.64 R90, c[0x0][0x2c8] ;  /* 0x0000b200ff5a7b82 */ /* 0x000e620000000a00 */
[----:B------:R-:W-:Y:S02]  /*06b0*/  IMAD.WIDE.U32 R48, R106, 0x10, R52 ;  /* 0x000000106a307825 */ /* 0x000fe400078e0034 */
[----:B------:R-:W2:Y:S02]  /*06c0*/  LDG.E R109, desc[UR4][R108.64] ;  /* 0x000000046c6d7981 */ /* 0x000ea4000c1e1900 */
[----:B---3--:R-:W-:Y:S02]  /*06d0*/  IMAD.WIDE.U32 R56, R112, 0x10, R70 ;  /* 0x0000001070387825 */ /* 0x008fe400078e0046 */
[----:B------:R-:W3:Y:S02]  /*06e0*/  LDG.E.128 R48, desc[UR4][R48.64] ;  /* 0x0000000430307981 */ /* 0x000ee4000c1e1d00 */
[----:B------:R-:W-:-:S02]  /*06f0*/  IMAD.WIDE.U32 R52, R105, 0x10, R52 ;  /* 0x0000001069347825 */ /* 0x000fc400078e0034 */
[----:B------:R-:W3:Y:S04]  /*0700*/  LDG.E.128 R56, desc[UR4][R56.64] ;  /* 0x0000000438387981 */ /* 0x000ee8000c1e1d00 */
[----:B------:R-:W3:Y:S01]  /*0710*/  LDG.E.128 R52, desc[UR4][R52.64] ;  /* 0x0000000434347981 */ /* 0x000ee2000c1e1d00 */
[----:B------:R-:W-:-:S06]  /*0720*/  IMAD.WIDE.U32 R60, R111, 0x10, R70 ;  /* 0x000000106f3c7825 */ /* 0x000fcc00078e0046 */
[----:B------:R-:W3:Y:S01]  /*0730*/  LDG.E.128 R60, desc[UR4][R60.64] ;  /* 0x000000043c3c7981 */ /* 0x000ee2000c1e1d00 */
[----:B------:R-:W-:-:S06]  /*0740*/  IMAD.WIDE.U32 R64, R106, 0x10, R70 ;  /* 0x000000106a407825 */ /* 0x000fcc00078e0046 */
[----:B------:R-:W3:Y:S01]  /*0750*/  LDG.E.128 R64, desc[UR4][R64.64] ;  /* 0x0000000440407981 */ /* 0x000ee2000c1e1d00 */
[----:B------:R-:W-:Y:S01]  /*0760*/  IMAD.WIDE.U32 R70, R105, 0x10, R70 ;  /* 0x0000001069467825 */ /* 0x000fe200078e0046 */
[----:B------:R-:W-:Y:S02]  /*0770*/  SHF.R.S32.HI R107, RZ, 0x1f, R104 ;  /* 0x0000001fff6b7819 */ /* 0x000fe40000011468 */
[----:B0-----:R-:W-:-:S04]  /*0780*/  @P0 LEA R116, P2, R104, R68, 0x2 ;  /* 0x0000004468740211 */ /* 0x001fc800078410ff */
[----:B------:R-:W-:Y:S02]  /*0790*/  @P0 LEA.HI.X R117, R104, R69, R107, 0x2, P2 ;  /* 0x0000004568750211 */ /* 0x000fe400010f146b */
[----:B------:R-:W3:Y:S01]  /*07a0*/  LDG.E.128 R68, desc[UR4][R70.64] ;  /* 0x0000000446447981 */ /* 0x000ee2000c1e1d00 */
[----:B-1----:R-:W-:-:S04]  /*07b0*/  ISETP.NE.U32.AND P1, PT, R90, RZ, PT ;  /* 0x000000ff5a00720c */ /* 0x002fc80003f25070 */
[----:B------:R-:W-:-:S13]  /*07c0*/  ISETP.NE.AND.EX P1, PT, R91, RZ, PT, P1 ;  /* 0x000000ff5b00720c */ /* 0x000fda0003f25310 */
[----:B------:R-:W0:Y:S01]  /*07d0*/  @P1 LDC.64 R118, c[0x0][0x2c8] ;  /* 0x0000b200ff761b82 */ /* 0x000e220000000a00 */
[----:B------:R-:W-:-:S07]  /*07e0*/  HFMA2.MMA R107, -RZ, RZ, 1.875, 0 ;  /* 0x3f800000ff6b7435 */ /* 0x000fce00000001ff */
[----:B------:R-:W1:Y:S03]  /*07f0*/  @P1 LDC.64 R122, c[0x0][0x2c8] ;  /* 0x0000b200ff7a1b82 */ /* 0x000e660000000a00 */
[----:B------:R0:W5:Y:S05]  /*0800*/  @P0 LDG.E R107, desc[UR4][R116.64] ;  /* 0x00000004746b0981 */ /* 0x00016a000c1e1900 */
[----:B0-----:R-:W0:Y:S01]  /*0810*/  LDC.64 R116, c[0x0][0x240] ;  /* 0x00009000ff747b82 */ /* 0x001e220000000a00 */
[----:B------:R-:W-:-:S05]  /*0820*/  @P1 IMAD.WIDE.U32 R120, R112, 0x10, R118 ;  /* 0x0000001070781825 */ /* 0x000fca00078e0076 */
[----:B------:R1:W5:Y:S02]  /*0830*/  @P1 LDG.E.128 R20, desc[UR4][R120.64] ;  /* 0x0000000478141981 */ /* 0x000364000c1e1d00 */
[----:B------:R-:W0:Y:S08]  /*0840*/  @P1 LDC.64 R118, c[0x0][0x2c8] ;  /* 0x0000b200ff761b82 */ /* 0x000e300000000a00 */
[----:B-1----:R-:W1:Y:S01]  /*0850*/  @P1 LDC.64 R120, c[0x0][0x2c8] ;  /* 0x0000b200ff781b82 */ /* 0x002e620000000a00 */
[----:B------:R-:W-:-:S05]  /*0860*/  @P1 IMAD.WIDE.U32 R122, R111, 0x10, R122 ;  /* 0x000000106f7a1825 */ /* 0x000fca00078e007a */
[----:B------:R0:W5:Y:S01]  /*0870*/  @P1 LDG.E.128 R24, desc[UR4][R122.64] ;  /* 0x000000047a181981 */ /* 0x000162000c1e1d00 */
[----:B-1----:R-:W-:-:S04]  /*0880*/  @P1 IMAD.WIDE.U32 R124, R106, 0x10, R120 ;  /* 0x000000106a7c1825 */ /* 0x002fc800078e0078 */
[----:B0-----:R-:W-:Y:S01]  /*0890*/  IMAD.WIDE.U32 R120, R111, 0x4, R116 ;  /* 0x000000046f787825 */ /* 0x001fe200078e0074 */
[----:B------:R-:W5:Y:S04]  /*08a0*/  @P1 LDG.E.128 R28, desc[UR4][R124.64] ;  /* 0x000000047c1c1981 */ /* 0x000f68000c1e1d00 */
[----:B------:R-:W5:Y:S01]  /*08b0*/  LDG.E R113, desc[UR4][R120.64] ;  /* 0x0000000478717981 */ /* 0x000f62000c1e1900 */
[----:B------:R-:W-:-:S04]  /*08c0*/  @P1 IMAD.WIDE.U32 R118, R105, 0x10, R118 ;  /* 0x0000001069761825 */ /* 0x000fc800078e0076 */
[--C-:B------:R-:W-:Y:S01]  /*08d0*/  IMAD.WIDE.U32 R122, R112, 0x4, R116.reuse ;  /* 0x00000004707a7825 */ /* 0x100fe200078e0074 */
[----:B------:R0:W5:Y:S04]  /*08e0*/  @P1 LDG.E.128 R32, desc[UR4][R118.64] ;  /* 0x0000000476201981 */ /* 0x000168000c1e1d00 */
[----:B------:R1:W5:Y:S01]  /*08f0*/  LDG.E R114, desc[UR4][R122.64] ;  /* 0x000000047a727981 */ /* 0x000362000c1e1900 */
[----:B0-----:R-:W-:-:S04]  /*0900*/  IMAD.WIDE.U32 R118, R106, 0x4, R116 ;  /* 0x000000046a767825 */ /* 0x001fc800078e0074 */
[----:B------:R-:W-:Y:S01]  /*0910*/  IMAD.WIDE.U32 R116, R105, 0x4, R116 ;  /* 0x0000000469747825 */ /* 0x000fe200078e0074 */
[----:B------:R0:W5:Y:S04]  /*0920*/  LDG.E R110, desc[UR4][R118.64] ;  /* 0x00000004766e7981 */ /* 0x000168000c1e1900 */
[----:B------:R0:W5:Y:S01]  /*0930*/  LDG.E R108, desc[UR4][R116.64] ;  /* 0x00000004746c7981 */ /* 0x000162000c1e1900 */
[----:B------:R-:W-:Y:S01]  /*0940*/  UMOV UR6, 0xffffffff ;  /* 0xffffffff00067882 */ /* 0x000fe20000000000 */
[----:B----4-:R-:W-:-:S05]  /*0950*/  FSEL R120, R115, RZ, !P4 ;  /* 0x000000ff73787208 */ /* 0x010fca0006000000 */
[C---:B------:R-:W-:Y:S01]  /*0960*/  FADD.FTZ R41, -R120.reuse, R41 ;  /* 0x0000002978297221 */ /* 0x040fe20000010100 */
[C---:B------:R-:W-:Y:S01]  /*0970*/  FADD.FTZ R40, -R120.reuse, R40 ;  /* 0x0000002878287221 */ /* 0x040fe20000010100 */
[C---:B------:R-:W-:Y:S01]  /*0980*/  FADD.FTZ R125, -R120.reuse, R42 ;  /* 0x0000002a787d7221 */ /* 0x040fe20000010100 */
[C---:B-1----:R-:W-:Y:S01]  /*0990*/  FADD.FTZ R123, -R120.reuse, R43 ;  /* 0x0000002b787b7221 */ /* 0x042fe20000010100 */
[C---:B--2---:R-:W-:Y:S01]  /*09a0*/  FMUL.FTZ R42, R109.reuse, R41 ;  /* 0x000000296d2a7220 */ /* 0x044fe20000410000 */
[----:B------:R-:W-:Y:S01]  /*09b0*/  FMUL.FTZ R40, R109, R40 ;  /* 0x000000286d287220 */ /* 0x000fe20000410000 */
[----:B---3--:R-:W-:Y:S01]  /*09c0*/  FADD.FTZ R121, -R120, R49 ;  /* 0x0000003178797221 */ /* 0x008fe20000010100 */
[----:B------:R-:W-:Y:S01]  /*09d0*/  FMUL.FTZ R41, R103, R56 ;  /* 0x0000003867297220 */ /* 0x000fe20000410000 */
[----:B------:R-:W-:Y:S01]  /*09e0*/  FMUL.FTZ R43, R102, R57 ;  /* 0x00000039662b7220 */ /* 0x000fe20000410000 */
[C---:B------:R-:W-:Y:S01]  /*09f0*/  FADD.FTZ R49, -R120.reuse, R52 ;  /* 0x0000003478317221 */ /* 0x040fe20000010100 */
[C---:B------:R-:W-:Y:S01]  /*0a00*/  FADD.FTZ R124, -R120.reuse, R54 ;  /* 0x00000036787c7221 */ /* 0x040fe20000010100 */
[----:B------:R-:W-:Y:S01]  /*0a10*/  FADD.FTZ R52, -R120, R53 ;  /* 0x0000003578347221 */ /* 0x000fe20000010100 */
[----:B------:R-:W-:Y:S01]  /*0a20*/  FADD.FTZ R54, RZ, R41 ;  /* 0x00000029ff367221 */ /* 0x000fe20000010000 */
[----:B------:R-:W-:Y:S01]  /*0a30*/  FFMA.FTZ R53, R40, R41, RZ ;  /* 0x0000002928357223 */ /* 0x000fe200000100ff */
[C---:B------:R-:W-:Y:S01]  /*0a40*/  FADD.FTZ R115, -R120.reuse, R46 ;  /* 0x0000002e78737221 */ /* 0x040fe20000010100 */
[C---:B0-----:R-:W-:Y:S01]  /*0a50*/  FADD.FTZ R118, -R120.reuse, R45 ;  /* 0x0000002d78767221 */ /* 0x041fe20000010100 */
[----:B------:R-:W-:Y:S01]  /*0a60*/  FMUL.FTZ R46, R109, R123 ;  /* 0x0000007b6d2e7220 */ /* 0x000fe20000410000 */
[----:B------:R-:W-:Y:S01]  /*0a70*/  FADD.FTZ R116, -R120, R44 ;  /* 0x0000002c78747221 */ /* 0x000fe20000010100 */
[----:B------:R-:W-:Y:S01]  /*0a80*/  FMUL.FTZ R45, R101, R58 ;  /* 0x0000003a652d7220 */ /* 0x000fe20000410000 */
[----:B------:R-:W-:Y:S01]  /*0a90*/  FADD.FTZ R54, R54, R43 ;  /* 0x0000002b36367221 */ /* 0x000fe20000010000 */
[----:B------:R-:W-:Y:S01]  /*0aa0*/  FMUL.FTZ R44, R109, R125 ;  /* 0x0000007d6d2c7220 */ /* 0x000fe20000410000 */
[----:B------:R-:W-:Y:S01]  /*0ab0*/  FFMA.FTZ R53, R42, R43, R53 ;  /* 0x0000002b2a357223 */ /* 0x000fe20000010035 */
[C---:B------:R-:W-:Y:S01]  /*0ac0*/  FADD.FTZ R122, -R120.reuse, R47 ;  /* 0x0000002f787a7221 */ /* 0x040fe20000010100 */
[C---:B------:R-:W-:Y:S01]  /*0ad0*/  FADD.FTZ R48, -R120.reuse, R48 ;  /* 0x0000003078307221 */ /* 0x040fe20000010100 */
[C---:B------:R-:W-:Y:S01]  /*0ae0*/  FADD.FTZ R119, -R120.reuse, R50 ;  /* 0x0000003278777221 */ /* 0x040fe20000010100 */
[C---:B------:R-:W-:Y:S01]  /*0af0*/  FADD.FTZ R117, -R120.reuse, R51 ;  /* 0x0000003378757221 */ /* 0x040fe20000010100 */
[C---:B------:R-:W-:Y:S01]  /*0b00*/  FADD.FTZ R78, R59.reuse, R78 ;  /* 0x0000004e3b4e7221 */ /* 0x040fe20000010000 */
        /* <DEDUP_REMOVED lines=10> */
[C---:B------:R-:W-:Y:S01]  /*0bb0*/  FADD.FTZ R83, R56.reuse, R83 ;  /* 0x0000005338537221 */ /* 0x040fe20000010000 */
        /* <DEDUP_REMOVED lines=8> */
[C---:B------:R-:W-:Y:S01]  /*0c40*/  FMUL.FTZ R60, R109.reuse, R115 ;  /* 0x000000736d3c7220 */ /* 0x040fe20000410000 */
        /* <DEDUP_REMOVED lines=84> */
.L_x_7639:
        /* <DEDUP_REMOVED lines=13> */
[-CC-:B------:R-:W-:Y:S01]  /*1260*/  FFMA.FTZ R90, R60, R58.reuse, R57.reuse ;  /* 0x0000003a3c5a7223 */ /* 0x180fe20000010039 */
[----:B------:R-:W-:Y:S01]  /*1270*/  FADD.FTZ R62, R59, -R46 ;  /* 0x8000002e3b3e7221 */ /* 0x000fe20000010000 */
[--C-:B------:R-:W-:Y:S01]  /*1280*/  FFMA.FTZ R46, R44, R58, R57.reuse ;  /* 0x0000003a2c2e7223 */ /* 0x100fe20000010039 */
[----:B------:R-:W-:Y:S01]  /*1290*/  FADD.FTZ R40, R41, -R40 ;  /* 0x8000002829287221 */ /* 0x000fe20000010000 */
[----:B------:R-:W-:Y:S01]  /*12a0*/  FADD.FTZ R42, R43, -R42 ;  /* 0x8000002a2b2a7221 */ /* 0x000fe20000010000 */
[----:B------:R-:W-:Y:S01]  /*12b0*/  FMUL.FTZ R44, R109, R62 ;  /* 0x0000003e6d2c7220 */ /* 0x000fe20000410000 */
[----:B------:R-:W-:Y:S01]  /*12c0*/  FADD.FTZ R46, R45, -R46 ;  /* 0x8000002e2d2e7221 */ /* 0x000fe20000010000 */
[--C-:B------:R-:W-:Y:S01]  /*12d0*/  FFMA.FTZ R62, R116, R58, R57.reuse ;  /* 0x0000003a743e7223 */ /* 0x100fe20000010039 */
[----:B------:R-:W-:Y:S01]  /*12e0*/  FMUL.FTZ R60, R109, R42 ;  /* 0x0000002a6d3c7220 */ /* 0x000fe20000410000 */
[----:B------:R-:W-:Y:S01]  /*12f0*/  @P1 FADD.FTZ R44, R23, R44 ;  /* 0x0000002c172c1221 */ /* 0x000fe20000010000 */
[----:B------:R-:W-:Y:S01]  /*1300*/  FMUL.FTZ R45, R109, R46 ;  /* 0x0000002e6d2d7220 */ /* 0x000fe20000410000 */
[-CC-:B------:R-:W-:Y:S01]  /*1310*/  FFMA.FTZ R64, R118, R58.reuse, R57.reuse ;  /* 0x0000003a76407223 */ /* 0x180fe20000010039 */
[----:B------:R-:W-:Y:S01]  /*1320*/  FFMA.FTZ R122, R122, R58, R57 ;  /* 0x0000003a7a7a7223 */ /* 0x000fe20000010039 */
[-C--:B------:R-:W-:Y:S01]  /*1330*/  FMUL.FTZ R41, R44, R107.reuse ;  /* 0x0000006b2c297220 */ /* 0x080fe20000410000 */
[----:B------:R-:W-:Y:S01]  /*1340*/  @P1 FADD.FTZ R45, R22, R45 ;  /* 0x0000002d162d1221 */ /* 0x000fe20000010000 */
[----:B------:R-:W-:Y:S01]  /*1350*/  @P1 FADD.FTZ R60, R21, R60 ;  /* 0x0000003c153c1221 */ /* 0x000fe20000010000 */
[----:B------:R-:W-:Y:S01]  /*1360*/  FMUL.FTZ R91, R109, R40 ;  /* 0x000000286d5b7220 */ /* 0x000fe20000410000 */
[----:B------:R-:W-:Y:S01]  /*1370*/  FMUL.FTZ R43, R41, UR12 ;  /* 0x0000000c292b7c20 */ /* 0x000fe20008410000 */
[-C--:B------:R-:W-:Y:S01]  /*1380*/  FMUL.FTZ R41, R45, R107.reuse ;  /* 0x0000006b2d297220 */ /* 0x080fe20000410000 */
[----:B------:R-:W-:Y:S01]  /*1390*/  LOP3.LUT P6, RZ, R114, 0xff00, RZ, 0xc0, !PT ;  /* 0x0000ff0072ff7812 */ /* 0x000fe200078cc0ff */
[----:B------:R-:W-:Y:S01]  /*13a0*/  FADD.FTZ R62, R47, -R62 ;  /* 0x8000003e2f3e7221 */ /* 0x000fe20000010000 */
[----:B------:R-:W-:Y:S01]  /*13b0*/  FADD.FTZ R64, R61, -R64 ;  /* 0x800000403d407221 */ /* 0x000fe20000010000 */
[----:B------:R-:W-:Y:S01]  /*13c0*/  SEL R43, R43, RZ, P2 ;  /* 0x000000ff2b2b7207 */ /* 0x000fe20001000000 */
[----:B------:R-:W-:Y:S01]  /*13d0*/  FMUL.FTZ R41, R41, UR12 ;  /* 0x0000000c29297c20 */ /* 0x000fe20008410000 */
[----:B------:R-:W-:Y:S01]  /*13e0*/  ISETP.NE.U32.AND P2, PT, RZ, UR10, PT ;  /* 0x0000000aff007c0c */ /* 0x000fe2000bf45070 */
[----:B------:R-:W-:Y:S01]  /*13f0*/  FADD.FTZ R90, R115, -R90 ;  /* 0x8000005a735a7221 */ /* 0x000fe20000010000 */
[----:B------:R-:W-:Y:S01]  /*1400*/  FADD.FTZ R122, R63, -R122 ;  /* 0x8000007a3f7a7221 */ /* 0x000fe20000010000 */
[----:B------:R-:W-:Y:S01]  /*1410*/  FMUL.FTZ R59, R60, R107 ;  /* 0x0000006b3c3b7220 */ /* 0x000fe20000410000 */
[----:B------:R-:W-:Y:S01]  /*1420*/  ISETP.NE.AND.EX P2, PT, RZ, UR11, PT, P2 ;  /* 0x0000000bff007c0c */ /* 0x000fe2000bf45320 */
[----:B------:R-:W-:Y:S01]  /*1430*/  @P1 FADD.FTZ R91, R20, R91 ;  /* 0x0000005b145b1221 */ /* 0x000fe20000010000 */
[----:B------:R-:W-:-:S02]  /*1440*/  SEL R42, R41, RZ, P3 ;  /* 0x000000ff292a7207 */ /* 0x000fc40001800000 */
[----:B------:R-:W-:-:S04]  /*1450*/  ISETP.NE.U32.AND P3, PT, RZ, UR10, PT ;  /* 0x0000000aff007c0c */ /* 0x000fc8000bf65070 */
[----:B------:R-:W-:-:S05]  /*1460*/  ISETP.NE.AND.EX P3, PT, RZ, UR11, PT, P3 ;  /* 0x0000000bff007c0c */ /* 0x000fca000bf65330 */
[----:B------:R-:W-:Y:S08]  /*1470*/  @!P2 BRA `(.L_x_7624) ;  /* 0x00000000001ca947 */ /* 0x000ff00003800000 */
[----:B------:R-:W0:Y:S01]  /*1480*/  LDC.64 R40, c[0x0][0x308] ;  /* 0x0000c200ff287b82 */ /* 0x000e220000000a00 */
[----:B------:R-:W-:Y:S02]  /*1490*/  SEL R47, R44, R39, P3 ;  /* 0x000000272c2f7207 */ /* 0x000fe40001800000 */
[----:B------:R-:W-:Y:S02]  /*14a0*/  SEL R46, R45, R38, P3 ;  /* 0x000000262d2e7207 */ /* 0x000fe40001800000 */
[----:B------:R-:W-:Y:S02]  /*14b0*/  SEL R45, R60, R37, P3 ;  /* 0x000000253c2d7207 */ /* 0x000fe40001800000 */
[----:B------:R-:W-:Y:S01]  /*14c0*/  SEL R44, R91, R36, P3 ;  /* 0x000000245b2c7207 */ /* 0x000fe20001800000 */
[----:B0-----:R-:W-:-:S05]  /*14d0*/  IMAD.WIDE.U32 R40, R112, 0x10, R40 ;  /* 0x0000001070287825 */ /* 0x001fca00078e0028 */
[----:B------:R0:W-:Y:S02]  /*14e0*/  STG.E.128 desc[UR4][R40.64], R44 ;  /* 0x0000002c28007986 */ /* 0x0001e4000c101d04 */
.L_x_7624:
[----:B------:R-:W1:Y:S01]  /*14f0*/  LDC.64 R60, c[0x0][0x2f8] ;  /* 0x0000be00ff3c7b82 */ /* 0x000e620000000a00 */
[----:B0-----:R-:W-:Y:S01]  /*1500*/  FMUL.FTZ R41, R59, UR12 ;  /* 0x0000000c3b297c20 */ /* 0x001fe20008410000 */
[C---:B------:R-:W-:Y:S01]  /*1510*/  FMUL.FTZ R114, R109.reuse, R122 ;  /* 0x0000007a6d727220 */ /* 0x040fe20000410000 */
[----:B------:R-:W-:Y:S01]  /*1520*/  FMUL.FTZ R59, R109, R90 ;  /* 0x0000005a6d3b7220 */ /* 0x000fe20000410000 */
[-C--:B------:R-:W-:Y:S01]  /*1530*/  FMUL.FTZ R91, R91, R107.reuse ;  /* 0x0000006b5b5b7220 */ /* 0x080fe20000410000 */
[----:B------:R-:W-:Y:S01]  /*1540*/  FMUL.FTZ R115, R109, R62 ;  /* 0x0000003e6d737220 */ /* 0x000fe20000410000 */
[----:B------:R-:W-:Y:S01]  /*1550*/  @P1 FADD.FTZ R114, R27, R114 ;  /* 0x000000721b721221 */ /* 0x000fe20000010000 */
[----:B------:R-:W-:Y:S01]  /*1560*/  @P1 FADD.FTZ R59, R26, R59 ;  /* 0x0000003b1a3b1221 */ /* 0x000fe20000010000 */
[----:B------:R-:W-:Y:S01]  /*1570*/  FMUL.FTZ R40, R91, UR12 ;  /* 0x0000000c5b287c20 */ /* 0x000fe20008410000 */
[----:B------:R-:W-:Y:S01]  /*1580*/  SEL R41, R41, RZ, P6 ;  /* 0x000000ff29297207 */ /* 0x000fe20003000000 */
[-C--:B------:R-:W-:Y:S01]  /*1590*/  FMUL.FTZ R45, R114, R107.reuse ;  /* 0x0000006b722d7220 */ /* 0x080fe20000410000 */
[----:B------:R-:W-:Y:S01]  /*15a0*/  FMUL.FTZ R44, R59, R107 ;  /* 0x0000006b3b2c7220 */ /* 0x000fe20000410000 */
[----:B------:R-:W-:Y:S01]  /*15b0*/  LOP3.LUT P6, RZ, R113, 0xff0000, RZ, 0xc0, !PT ;  /* 0x00ff000071ff7812 */ /* 0x000fe200078cc0ff */
[----:B------:R-:W-:Y:S01]  /*15c0*/  FMUL.FTZ R64, R109, R64 ;  /* 0x000000406d407220 */ /* 0x000fe20000410000 */
[----:B------:R-:W-:Y:S01]  /*15d0*/  FMUL.FTZ R45, R45, UR12 ;  /* 0x0000000c2d2d7c20 */ /* 0x000fe20008410000 */
[----:B------:R-:W-:Y:S01]  /*15e0*/  SEL R40, R40, RZ, P5 ;  /* 0x000000ff28287207 */ /* 0x000fe20002800000 */
[----:B------:R-:W-:Y:S01]  /*15f0*/  FMUL.FTZ R46, R44, UR12 ;  /* 0x0000000c2c2e7c20 */ /* 0x000fe20008410000 */
[----:B------:R-:W-:Y:S01]  /*1600*/  LOP3.LUT P5, RZ, R113, 0xff000000, RZ, 0xc0, !PT ;  /* 0xff00000071ff7812 */ /* 0x000fe200078ac0ff */
[----:B------:R-:W-:Y:S01]  /*1610*/  @P1 FADD.FTZ R115, R24, R115 ;  /* 0x0000007318731221 */ /* 0x000fe20000010000 */
[----:B------:R-:W-:-:S02]  /*1620*/  @P1 FADD.FTZ R64, R25, R64 ;  /* 0x0000004019401221 */ /* 0x000fc40000010000 */
[----:B------:R-:W-:Y:S01]  /*1630*/  SEL R47, R45, RZ, P5 ;  /* 0x000000ff2d2f7207 */ /* 0x000fe20002800000 */
[-C--:B------:R-:W-:Y:S01]  /*1640*/  FMUL.FTZ R44, R115, R107.reuse ;  /* 0x0000006b732c7220 */ /* 0x080fe20000410000 */
[----:B------:R-:W-:Y:S01]  /*1650*/  SEL R46, R46, RZ, P6 ;  /* 0x000000ff2e2e7207 */ /* 0x000fe20003000000 */
[----:B------:R-:W-:Y:S01]  /*1660*/  FMUL.FTZ R45, R64, R107 ;  /* 0x0000006b402d7220 */ /* 0x000fe20000410000 */
[C---:B------:R-:W-:Y:S01]  /*1670*/  LOP3.LUT P5, RZ, R113.reuse, 0xff, RZ, 0xc0, !PT ;  /* 0x000000ff71ff7812 */ /* 0x040fe200078ac0ff */
[----:B------:R-:W-:Y:S01]  /*1680*/  FMUL.FTZ R44, R44, UR12 ;  /* 0x0000000c2c2c7c20 */ /* 0x000fe20008410000 */
[----:B------:R-:W-:Y:S01]  /*1690*/  LOP3.LUT P6, RZ, R113, 0xff00, RZ, 0xc0, !PT ;  /* 0x0000ff0071ff7812 */ /* 0x000fe200078cc0ff */
[----:B-1----:R-:W-:-:S04]  /*16a0*/  IMAD.WIDE.U32 R112, R112, 0x10, R60 ;  /* 0x0000001070707825 */ /* 0x002fc800078e003c */
[----:B------:R-:W-:Y:S01]  /*16b0*/  FMUL.FTZ R45, R45, UR12 ;  /* 0x0000000c2d2d7c20 */ /* 0x000fe20008410000 */
[----:B------:R-:W-:Y:S01]  /*16c0*/  SEL R44, R44, RZ, P5 ;  /* 0x000000ff2c2c7207 */ /* 0x000fe20002800000 */
[----:B------:R-:W-:Y:S01]  /*16d0*/  IMAD.WIDE.U32 R62, R111, 0x10, R60 ;  /* 0x000000106f3e7825 */ /* 0x000fe200078e003c */
[----:B------:R0:W-:Y:S02]  /*16e0*/  STG.E.128 desc[UR4][R112.64], R40 ;  /* 0x0000002870007986 */ /* 0x0001e4000c101d04 */
[----:B------:R-:W-:Y:S01]  /*16f0*/  SEL R45, R45, RZ, P6 ;  /* 0x000000ff2d2d7207 */ /* 0x000fe20003000000 */
        /* <DEDUP_REMOVED lines=8> */
.L_x_7625:
        /* <DEDUP_REMOVED lines=8> */
[----:B------:R2:W-:Y:S01]  /*1800*/  STG.E.128 desc[UR4][R62.64], R44 ;  /* 0x0000002c3e007986 */ /* 0x0005e2000c101d04 */
[C---:B------:R-:W-:Y:S01]  /*1810*/  FMUL.FTZ R51, R109.reuse, R48 ;  /* 0x000000306d337220 */ /* 0x040fe20000410000 */
[C---:B------:R-:W-:Y:S01]  /*1820*/  FMUL.FTZ R50, R109.reuse, R50 ;  /* 0x000000326d327220 */ /* 0x040fe20000410000 */
[----:B------:R-:W-:-:S02]  /*1830*/  FMUL.FTZ R54, R109, R54 ;  /* 0x000000366d367220 */ /* 0x000fc40000410000 */
[----:B------:R-:W-:Y:S01]  /*1840*/  @P1 FADD.FTZ R51, R28, R51 ;  /* 0x000000331c331221 */ /* 0x000fe20000010000 */
[----:B------:R-:W-:Y:S01]  /*1850*/  @P1 FADD.FTZ R50, R29, R50 ;  /* 0x000000321d321221 */ /* 0x000fe20000010000 */
[----:B------:R-:W-:Y:S01]  /*1860*/  @P1 FADD.FTZ R54, R31, R54 ;  /* 0x000000361f361221 */ /* 0x000fe20000010000 */
[----:B--2---:R-:W-:-:S04]  /*1870*/  FMUL.FTZ R47, R109, R66 ;  /* 0x000000426d2f7220 */ /* 0x004fc80000410000 */
[----:B------:R-:W-:Y:S01]  /*1880*/  @P1 FADD.FTZ R47, R30, R47 ;  /* 0x0000002f1e2f1221 */ /* 0x000fe20000010000 */
[----:B------:R-:W-:Y:S06]  /*1890*/  @!P2 BRA `(.L_x_7626) ;  /* 0x00000000001ca947 */ /* 0x000fec0003800000 */
[----:B------:R-:W2:Y:S01]  /*18a0*/  LDC.64 R44, c[0x0][0x308] ;  /* 0x0000c200ff2c7b82 */ /* 0x000ea20000000a00 */
[----:B01----:R-:W-:Y:S02]  /*18b0*/  SEL R43, R54, R39, P3 ;  /* 0x00000027362b7207 */ /* 0x003fe40001800000 */
[----:B------:R-:W-:Y:S02]  /*18c0*/  SEL R42, R47, R38, P3 ;  /* 0x000000262f2a7207 */ /* 0x000fe40001800000 */
[----:B------:R-:W-:Y:S02]  /*18d0*/  SEL R41, R50, R37, P3 ;  /* 0x0000002532297207 */ /* 0x000fe40001800000 */
[----:B------:R-:W-:Y:S01]  /*18e0*/  SEL R40, R51, R36, P3 ;  /* 0x0000002433287207 */ /* 0x000fe20001800000 */
[----:B--2---:R-:W-:-:S05]  /*18f0*/  IMAD.WIDE.U32 R44, R106, 0x10, R44 ;  /* 0x000000106a2c7825 */ /* 0x004fca00078e002c */
[----:B------:R2:W-:Y:S02]  /*1900*/  STG.E.128 desc[UR4][R44.64], R40 ;  /* 0x000000282c007986 */ /* 0x0005e4000c101d04 */
.L_x_7626:
[-CC-:B------:R-:W-:Y:S01]  /*1910*/  FFMA.FTZ R49, R49, R58.reuse, R57.reuse ;  /* 0x0000003a31317223 */ /* 0x180fe20000010039 */
[-CC-:B------:R-:W-:Y:S01]  /*1920*/  FFMA.FTZ R52, R52, R58.reuse, R57.reuse ;  /* 0x0000003a34347223 */ /* 0x180fe20000010039 */
[-CC-:B------:R-:W-:Y:S01]  /*1930*/  FFMA.FTZ R55, R55, R58.reuse, R57.reuse ;  /* 0x0000003a37377223 */ /* 0x180fe20000010039 */
[----:B------:R-:W-:Y:S01]  /*1940*/  FFMA.FTZ R56, R56, R58, R57 ;  /* 0x0000003a38387223 */ /* 0x000fe20000010039 */
[----:B--2---:R-:W2:Y:S01]  /*1950*/  @P2 LDC.64 R44, c[0x0][0x308] ;  /* 0x0000c200ff2c2b82 */ /* 0x004ea20000000a00 */
[-C--:B------:R-:W-:Y:S01]  /*1960*/  FMUL.FTZ R47, R47, R107.reuse ;  /* 0x0000006b2f2f7220 */ /* 0x080fe20000410000 */
[----:B------:R-:W-:Y:S01]  /*1970*/  FADD.FTZ R68, R68, -R49 ;  /* 0x8000003144447221 */ /* 0x000fe20000010000 */
[-C--:B------:R-:W-:Y:S01]  /*1980*/  FMUL.FTZ R51, R51, R107.reuse ;  /* 0x0000006b33337220 */ /* 0x080fe20000410000 */
[----:B------:R-:W-:Y:S01]  /*1990*/  FADD.FTZ R52, R69, -R52 ;  /* 0x8000003445347221 */ /* 0x000fe20000010000 */
[----:B------:R-:W-:Y:S01]  /*19a0*/  FADD.FTZ R70, R70, -R55 ;  /* 0x8000003746467221 */ /* 0x000fe20000010000 */
[----:B------:R-:W-:Y:S01]  /*19b0*/  FADD.FTZ R56, R71, -R56 ;  /* 0x8000003847387221 */ /* 0x000fe20000010000 */
[----:B01----:R-:W-:Y:S01]  /*19c0*/  FMUL.FTZ R42, R47, UR12 ;  /* 0x0000000c2f2a7c20 */ /* 0x003fe20008410000 */
[----:B------:R-:W-:Y:S01]  /*19d0*/  FMUL.FTZ R40, R51, UR12 ;  /* 0x0000000c33287c20 */ /* 0x000fe20008410000 */
[C---:B------:R-:W-:Y:S01]  /*19e0*/  FMUL.FTZ R47, R109.reuse, R68 ;  /* 0x000000446d2f7220 */ /* 0x040fe20000410000 */
[-C--:B------:R-:W-:Y:S01]  /*19f0*/  FMUL.FTZ R50, R50, R107.reuse ;  /* 0x0000006b32327220 */ /* 0x080fe20000410000 */
[C---:B------:R-:W-:Y:S01]  /*1a00*/  FMUL.FTZ R52, R109.reuse, R52 ;  /* 0x000000346d347220 */ /* 0x040fe20000410000 */
[C---:B------:R-:W-:Y:S01]  /*1a10*/  FMUL.FTZ R51, R109.reuse, R70 ;  /* 0x000000466d337220 */ /* 0x040fe20000410000 */
[----:B------:R-:W-:Y:S01]  /*1a20*/  FMUL.FTZ R56, R109, R56 ;  /* 0x000000386d387220 */ /* 0x000fe20000410000 */
[----:B------:R-:W0:Y:S01]  /*1a30*/  LDC.64 R48, c[0x0][0x210] ;  /* 0x00008400ff307b82 */ /* 0x000e220000000a00 */
[----:B------:R-:W-:Y:S01]  /*1a40*/  @P1 FADD.FTZ R47, R32, R47 ;  /* 0x0000002f202f1221 */ /* 0x000fe20000010000 */
[----:B------:R-:W-:Y:S01]  /*1a50*/  LOP3.LUT P5, RZ, R110, 0xff0000, RZ, 0xc0, !PT ;  /* 0x00ff00006eff7812 */ /* 0x000fe200078ac0ff */
[----:B------:R-:W-:Y:S01]  /*1a60*/  FMUL.FTZ R41, R50, UR12 ;  /* 0x0000000c32297c20 */ /* 0x000fe20008410000 */
[----:B------:R-:W-:Y:S01]  /*1a70*/  FMUL.FTZ R54, R54, R107 ;  /* 0x0000006b36367220 */ /* 0x000fe20000410000 */
[----:B------:R-:W-:Y:S01]  /*1a80*/  @P1 FADD.FTZ R52, R33, R52 ;  /* 0x0000003421341221 */ /* 0x000fe20000010000 */
[----:B------:R-:W-:Y:S01]  /*1a90*/  @P1 FADD.FTZ R51, R34, R51 ;  /* 0x0000003322331221 */ /* 0x000fe20000010000 */
[----:B------:R-:W-:Y:S01]  /*1aa0*/  @P1 FADD.FTZ R56, R35, R56 ;  /* 0x0000003823381221 */ /* 0x000fe20000010000 */
[----:B------:R-:W-:Y:S01]  /*1ab0*/  LOP3.LUT P6, RZ, R110, 0xff00, RZ, 0xc0, !PT ;  /* 0x0000ff006eff7812 */ /* 0x000fe200078cc0ff */
[----:B------:R-:W-:Y:S01]  /*1ac0*/  FMUL.FTZ R43, R54, UR12 ;  /* 0x0000000c362b7c20 */ /* 0x000fe20008410000 */
[----:B------:R-:W-:-:S02]  /*1ad0*/  SEL R42, R42, RZ, P5 ;  /* 0x000000ff2a2a7207 */ /* 0x000fc40002800000 */
[C---:B------:R-:W-:Y:S01]  /*1ae0*/  SEL R36, R47.reuse, R36, P3 ;  /* 0x000000242f247207 */ /* 0x040fe20001800000 */
[----:B------:R-:W-:Y:S01]  /*1af0*/  FMUL.FTZ R47, R47, R107 ;  /* 0x0000006b2f2f7220 */ /* 0x000fe20000410000 */
[----:B------:R-:W-:Y:S02]  /*1b00*/  SEL R41, R41, RZ, P6 ;  /* 0x000000ff29297207 */ /* 0x000fe40003000000 */
[----:B------:R-:W-:Y:S01]  /*1b10*/  LOP3.LUT P5, RZ, R110, 0xff000000, RZ, 0xc0, !PT ;  /* 0xff0000006eff7812 */ /* 0x000fe200078ac0ff */
[----:B------:R-:W-:Y:S01]  /*1b20*/  FMUL.FTZ R47, R47, UR12 ;  /* 0x0000000c2f2f7c20 */ /* 0x000fe20008410000 */
[C---:B------:R-:W-:Y:S01]  /*1b30*/  SEL R37, R52.reuse, R37, P3 ;  /* 0x0000002534257207 */ /* 0x040fe20001800000 */
[-C--:B------:R-:W-:Y:S01]  /*1b40*/  FMUL.FTZ R52, R52, R107.reuse ;  /* 0x0000006b34347220 */ /* 0x080fe20000410000 */
[C---:B------:R-:W-:Y:S01]  /*1b50*/  SEL R38, R51.reuse, R38, P3 ;  /* 0x0000002633267207 */ /* 0x040fe20001800000 */
[----:B------:R-:W-:Y:S01]  /*1b60*/  FMUL.FTZ R51, R51, R107 ;  /* 0x0000006b33337220 */ /* 0x000fe20000410000 */
[C---:B------:R-:W-:Y:S01]  /*1b70*/  SEL R39, R56.reuse, R39, P3 ;  /* 0x0000002738277207 */ /* 0x040fe20001800000 */
[----:B------:R-:W-:Y:S01]  /*1b80*/  FMUL.FTZ R56, R56, R107 ;  /* 0x0000006b38387220 */ /* 0x000fe20000410000 */
[----:B------:R-:W-:Y:S01]  /*1b90*/  LOP3.LUT P6, RZ, R110, 0xff, RZ, 0xc0, !PT ;  /* 0x000000ff6eff7812 */ /* 0x000fe200078cc0ff */
[----:B------:R-:W-:Y:S01]  /*1ba0*/  FMUL.FTZ R52, R52, UR12 ;  /* 0x0000000c34347c20 */ /* 0x000fe20008410000 */
[----:B------:R-:W-:Y:S01]  /*1bb0*/  SEL R43, R43, RZ, P5 ;  /* 0x000000ff2b2b7207 */ /* 0x000fe20002800000 */
[----:B------:R-:W-:Y:S01]  /*1bc0*/  FMUL.FTZ R46, R51, UR12 ;  /* 0x0000000c332e7c20 */ /* 0x000fe20008410000 */
[----:B------:R-:W-:Y:S01]  /*1bd0*/  LOP3.LUT P5, RZ, R108, 0xff, RZ, 0xc0, !PT ;  /* 0x000000ff6cff7812 */ /* 0x000fe200078ac0ff */
[----:B------:R-:W-:Y:S01]  /*1be0*/  FMUL.FTZ R56, R56, UR12 ;  /* 0x0000000c38387c20 */ /* 0x000fe20008410000 */
[----:B------:R-:W-:Y:S01]  /*1bf0*/  SEL R40, R40, RZ, P6 ;  /* 0x000000ff28287207 */ /* 0x000fe20003000000 */
[----:B------:R-:W-:Y:S01]  /*1c00*/  IMAD.WIDE.U32 R106, R106, 0x10, R60 ;  /* 0x000000106a6a7825 */ /* 0x000fe200078e003c */
[----:B------:R-:W-:-:S02]  /*1c10*/  LOP3.LUT P6, RZ, R108, 0xff00, RZ, 0xc0, !PT ;  /* 0x0000ff006cff7812 */ /* 0x000fc400078cc0ff */
[C---:B------:R-:W-:Y:S01]  /*1c20*/  LOP3.LUT P1, RZ, R108.reuse, 0xff0000, RZ, 0xc0, !PT ;  /* 0x00ff00006cff7812 */ /* 0x040fe2000782c0ff */
[----:B--2---:R-:W-:Y:S01]  /*1c30*/  @P2 IMAD.WIDE.U32 R50, R105, 0x10, R44 ;  /* 0x0000001069322825 */ /* 0x004fe200078e002c */
[----:B------:R-:W-:Y:S01]  /*1c40*/  LOP3.LUT P3, RZ, R108, 0xff000000, RZ, 0xc0, !PT ;  /* 0xff0000006cff7812 */ /* 0x000fe2000786c0ff */
[----:B------:R1:W-:Y:S01]  /*1c50*/  STG.E.128 desc[UR4][R106.64], R40 ;  /* 0x000000286a007986 */ /* 0x0003e2000c101d04 */
[----:B------:R-:W-:Y:S01]  /*1c60*/  SEL R44, R47, RZ, P5 ;  /* 0x000000ff2f2c7207 */ /* 0x000fe20002800000 */
[----:B------:R-:W-:Y:S01]  /*1c70*/  IMAD.WIDE.U32 R60, R105, 0x10, R60 ;  /* 0x00000010693c7825 */ /* 0x000fe200078e003c */
[----:B------:R-:W-:Y:S01]  /*1c80*/  SEL R45, R52, RZ, P6 ;  /* 0x000000ff342d7207 */ /* 0x000fe20003000000 */
[----:B------:R1:W-:Y:S01]  /*1c90*/  @P2 STG.E.128 desc[UR4][R50.64], R36 ;  /* 0x0000002432002986 */ /* 0x0003e2000c101d04 */
[----:B------:R-:W-:Y:S02]  /*1ca0*/  SEL R46, R46, RZ, P1 ;  /* 0x000000ff2e2e7207 */ /* 0x000fe40000800000 */
[----:B------:R-:W-:-:S02]  /*1cb0*/  SEL R47, R56, RZ, P3 ;  /* 0x000000ff382f7207 */ /* 0x000fc40001800000 */
[----:B0-----:R-:W-:-:S03]  /*1cc0*/  LEA R104, R48, R104, 0x2 ;  /* 0x0000006830687211 */ /* 0x001fc600078e10ff */
[----:B------:R1:W-:Y:S01]  /*1cd0*/  STG.E.128 desc[UR4][R60.64], R44 ;  /* 0x0000002c3c007986 */ /* 0x0003e2000c101d04 */
[----:B------:R-:W-:-:S13]  /*1ce0*/  ISETP.GE.AND P1, PT, R104, R49, PT ;  /* 0x000000316800720c */ /* 0x000fda0003f26270 */
[----:B------:R-:W-:Y:S05]  /*1cf0*/  @!P1 BRA `(.L_x_7627) ;  /* 0xffffffe800189947 */ /* 0x000fea000383ffff */
[----:B------:R-:W-:Y:S05]  /*1d00*/  BSYNC B1 ;  /* 0x0000000000017941 */ /* 0x000fea0003800000 */
.L_x_7622:
[----:B------:R-:W-:Y:S02]  /*1d10*/  MOV R34, R11 ;  /* 0x0000000b00227202 */ /* 0x000fe40000000f00 */
[----:B------:R-:W-:Y:S02]  /*1d20*/  MOV R35, R10 ;  /* 0x0000000a00237202 */ /* 0x000fe40000000f00 */
[----:B-1----:R-:W-:Y:S02]  /*1d30*/  MOV R40, R9 ;  /* 0x0000000900287202 */ /* 0x002fe40000000f00 */
        /* <DEDUP_REMOVED lines=29> */
.L_x_7621:
[----:B------:R-:W-:Y:S05]  /*1f10*/  BSYNC B0 ;  /* 0x0000000000007941 */ /* 0x000fea0003800000 */
.L_x_7619:
        /* <DEDUP_REMOVED lines=107> */
.L_x_7623:
[----:B------:R-:W-:Y:S01]  /*25d0*/  BSSY B2, `(.L_x_7628) ;  /* 0x0000007000027945 */ /* 0x000fe20003800000 */
[----:B------:R-:W-:Y:S02]  /*25e0*/  MOV R120, 0x1 ;  /* 0x0000000100787802 */ /* 0x000fe40000000f00 */
[----:B------:R-:W-:Y:S02]  /*25f0*/  MOV R119, 0x1f ;  /* 0x0000001f00777802 */ /* 0x000fe40000000f00 */
[----:B------:R-:W-:-:S07]  /*2600*/  MOV R64, 0xffffffff ;  /* 0xffffffff00407802 */ /* 0x000fce0000000f00 */
[----:B-----5:R-:W-:Y:S05]  /*2610*/  WARPSYNC.COLLECTIVE R64, `(.L_x_7629) ;  /* 0x0000000040087348 */ /* 0x020fea0003c00000 */
[----:B------:R0:W1:Y:S02]  /*2620*/  SHFL.BFLY P1, R117, R121, R120, R119 ;  /* 0x0c00007879757389 */ /* 0x0000640000020077 */
[----:B01---5:R-:W-:Y:S01]  /*2630*/  ENDCOLLECTIVE ;  /* 0x000000000000791b */ /* 0x023fe20003800000 */
.L_x_7629:
[----:B------:R-:W-:Y:S05]  /*2640*/  BSYNC B2 ;  /* 0x0000000000027941 */ /* 0x000fea0003800000 */
.L_x_7628:
        /* <DEDUP_REMOVED lines=8> */
.L_x_7630:
[----:B------:R-:W-:Y:S01]  /*26d0*/  HFMA2.MMA R120, -RZ, RZ, 0, 1.1920928955078125e-07 ;  /* 0x00000002ff787435 */ /* 0x000fe200000001ff */
[----:B------:R-:W-:Y:S02]  /*26e0*/  MOV R121, R62 ;  /* 0x0000003e00797202 */ /* 0x000fe40000000f00 */
[----:B------:R-:W-:-:S08]  /*26f0*/  MOV R58, R117 ;  /* 0x00000075003a7202 */ /* 0x000fd00000000f00 */
[----:B------:R-:W-:Y:S05]  /*2700*/  WARPSYNC.COLLECTIVE R64, `(.L_x_7631) ;  /* 0x0000000040087348 */ /* 0x000fea0003c00000 */
[----:B------:R0:W1:Y:S02]  /*2710*/  SHFL.BFLY P1, R117, R121, R120, R119 ;  /* 0x0c00007879757389 */ /* 0x0000640000020077 */
[----:B01----:R-:W-:Y:S01]  /*2720*/  ENDCOLLECTIVE ;  /* 0x000000000000791b */ /* 0x003fe20003800000 */
.L_x_7631:
[----:B------:R-:W-:-:S05]  /*2730*/  FADD.FTZ R123, R57, R58 ;  /* 0x0000003a397b7221 */ /* 0x000fca0000010000 */
[----:B------:R-:W-:Y:S01]  /*2740*/  MOV R121, R123 ;  /* 0x0000007b00797202 */ /* 0x000fe20000000f00 */
[----:B------:R-:W-:-:S07]  /*2750*/  FADD.FTZ R124, R62, R117 ;  /* 0x000000753e7c7221 */ /* 0x000fce0000010000 */
[----:B------:R-:W-:Y:S05]  /*2760*/  WARPSYNC.COLLECTIVE R64, `(.L_x_7632) ;  /* 0x0000000040087348 */ /* 0x000fea0003c00000 */
[----:B------:R0:W1:Y:S02]  /*2770*/  SHFL.BFLY P1, R117, R121, R120, R119 ;  /* 0x0c00007879757389 */ /* 0x0000640000020077 */
[----:B01----:R-:W-:Y:S01]  /*2780*/  ENDCOLLECTIVE ;  /* 0x000000000000791b */ /* 0x003fe20003800000 */
.L_x_7632:
[----:B------:R-:W-:Y:S01]  /*2790*/  HFMA2.MMA R120, -RZ, RZ, 0, 2.384185791015625e-07 ;  /* 0x00000004ff787435 */ /* 0x000fe200000001ff */
[----:B------:R-:W-:Y:S02]  /*27a0*/  MOV R121, R124 ;  /* 0x0000007c00797202 */ /* 0x000fe40000000f00 */
[----:B------:R-:W-:-:S08]  /*27b0*/  MOV R58, R117 ;  /* 0x00000075003a7202 */ /* 0x000fd00000000f00 */
[----:B------:R-:W-:Y:S05]  /*27c0*/  WARPSYNC.COLLECTIVE R64, `(.L_x_7633) ;  /* 0x0000000040087348 */ /* 0x000fea0003c00000 */
[----:B------:R0:W1:Y:S02]  /*27d0*/  SHFL.BFLY P1, R117, R121, R120, R119 ;  /* 0x0c00007879757389 */ /* 0x0000640000020077 */
[----:B01----:R-:W-:Y:S01]  /*27e0*/  ENDCOLLECTIVE ;  /* 0x000000000000791b */ /* 0x003fe20003800000 */
.L_x_7633:
[----:B------:R-:W-:-:S05]  /*27f0*/  FADD.FTZ R125, R123, R58 ;  /* 0x0000003a7b7d7221 */ /* 0x000fca0000010000 */
[----:B------:R-:W-:Y:S01]  /*2800*/  MOV R121, R125 ;  /* 0x0000007d00797202 */ /* 0x000fe20000000f00 */
[----:B------:R-:W-:-:S07]  /*2810*/  FADD.FTZ R124, R124, R117 ;  /* 0x000000757c7c7221 */ /* 0x000fce0000010000 */
[----:B------:R-:W-:Y:S05]  /*2820*/  WARPSYNC.COLLECTIVE R64, `(.L_x_7634) ;  /* 0x0000000040087348 */ /* 0x000fea0003c00000 */
[----:B------:R0:W1:Y:S02]  /*2830*/  SHFL.BFLY P1, R117, R121, R120, R119 ;  /* 0x0c00007879757389 */ /* 0x0000640000020077 */
[----:B01----:R-:W-:Y:S01]  /*2840*/  ENDCOLLECTIVE ;  /* 0x000000000000791b */ /* 0x003fe20003800000 */
.L_x_7634:
[----:B------:R-:W-:Y:S01]  /*2850*/  HFMA2.MMA R120, -RZ, RZ, 0, 4.76837158203125e-07 ;  /* 0x00000008ff787435 */ /* 0x000fe200000001ff */
[----:B------:R-:W-:Y:S02]  /*2860*/  MOV R121, R124 ;  /* 0x0000007c00797202 */ /* 0x000fe40000000f00 */
[----:B------:R-:W-:-:S08]  /*2870*/  MOV R58, R117 ;  /* 0x00000075003a7202 */ /* 0x000fd00000000f00 */
[----:B------:R-:W-:Y:S05]  /*2880*/  WARPSYNC.COLLECTIVE R64, `(.L_x_7635) ;  /* 0x0000000040087348 */ /* 0x000fea0003c00000 */
[----:B------:R0:W1:Y:S02]  /*2890*/  SHFL.BFLY P1, R117, R121, R120, R119 ;  /* 0x0c00007879757389 */ /* 0x0000640000020077 */
[----:B01----:R-:W-:Y:S01]  /*28a0*/  ENDCOLLECTIVE ;  /* 0x000000000000791b */ /* 0x003fe20003800000 */
.L_x_7635:
[----:B------:R-:W-:-:S05]  /*28b0*/  FADD.FTZ R58, R125, R58 ;  /* 0x0000003a7d3a7221 */ /* 0x000fca0000010000 */
[----:B------:R-:W-:Y:S01]  /*28c0*/  MOV R121, R58 ;  /* 0x0000003a00797202 */ /* 0x000fe20000000f00 */
[----:B------:R-:W-:-:S07]  /*28d0*/  FADD.FTZ R57, R124, R117 ;  /* 0x000000757c397221 */ /* 0x000fce0000010000 */
[----:B------:R-:W-:Y:S05]  /*28e0*/  WARPSYNC.COLLECTIVE R64, `(.L_x_7636) ;  /* 0x0000000040087348 */ /* 0x000fea0003c00000 */
[----:B------:R0:W1:Y:S02]  /*28f0*/  SHFL.BFLY P1, R117, R121, R120, R119 ;  /* 0x0c00007879757389 */ /* 0x0000640000020077 */
[----:B01----:R-:W-:Y:S01]  /*2900*/  ENDCOLLECTIVE ;  /* 0x000000000000791b */ /* 0x003fe20003800000 */
.L_x_7636:
[----:B------:R-:W-:Y:S01]  /*2910*/  HFMA2.MMA R120, -RZ, RZ, 0, 9.5367431640625e-07 ;  /* 0x00000010ff787435 */ /* 0x000fe200000001ff */
[----:B------:R-:W-:Y:S02]  /*2920*/  MOV R121, R57 ;  /* 0x0000003900797202 */ /* 0x000fe40000000f00 */
[----:B------:R-:W-:-:S08]  /*2930*/  MOV R123, R117 ;  /* 0x00000075007b7202 */ /* 0x000fd00000000f00 */
[----:B------:R-:W-:Y:S05]  /*2940*/  WARPSYNC.COLLECTIVE R64, `(.L_x_7637) ;  /* 0x0000000040087348 */ /* 0x000fea0003c00000 */
[----:B------:R0:W1:Y:S02]  /*2950*/  SHFL.BFLY P1, R117, R121, R120, R119 ;  /* 0x0c00007879757389 */ /* 0x0000640000020077 */
[----:B01----:R-:W-:Y:S01]  /*2960*/  ENDCOLLECTIVE ;  /* 0x000000000000791b */ /* 0x003fe20003800000 */
.L_x_7637:
[----:B------:R-:W-:-:S05]  /*2970*/  FADD.FTZ R58, R58, R123 ;  /* 0x0000007b3a3a7221 */ /* 0x000fca0000010000 */
[----:B------:R-:W-:Y:S02]  /*2980*/  MOV R121, R58 ;  /* 0x0000003a00797202 */ /* 0x000fe40000000f00 */
[----:B------:R-:W-:-:S07]  /*2990*/  MOV R62, R117 ;  /* 0x00000075003e7202 */ /* 0x000fce0000000f00 */
[----:B------:R-:W-:Y:S05]  /*29a0*/  WARPSYNC.COLLECTIVE R64, `(.L_x_7638) ;  /* 0x0000000040087348 */ /* 0x000fea0003c00000 */
[----:B------:R0:W1:Y:S02]  /*29b0*/  SHFL.BFLY P1, R117, R121, R120, R119 ;  /* 0x0c00007879757389 */ /* 0x0000640000020077 */
[----:B01----:R-:W-:Y:S01]  /*29c0*/  ENDCOLLECTIVE ;  /* 0x000000000000791b */ /* 0x003fe20003800000 */
.L_x_7638:
[----:B------:R-:W-:Y:S05]  /*29d0*/  BRA `(.L_x_7639) ;  /* 0xffffffe400ec7947 */ /* 0x000fea000383ffff */
.L_x_7640:
        /* <DEDUP_REMOVED lines=10> */
.L_x_9241:


//--------------------- .text._ZN10layer_norm22ln_bwd_finalize_kernelINS_22Kernel_traits_finalizeILj512E6__halfffffjLb0ELj1024ELj4ENS_18Kernel_traits_baseILj512ES2_ffffjLj1024EEEEELb0ELb0EEEvNS_9BwdParamsE --------------------------
	.section	.text._ZN10layer_norm22ln_bwd_finalize_kernelINS_22Kernel_traits_finalizeILj512E6__halfffffjLb0ELj1024ELj4ENS_18Kernel_traits_baseILj512ES2_ffffjLj1024EEEEELb0ELb0EEEvNS_9BwdParamsE,"ax",@progbits
	.align	128
        .global         _ZN10layer_norm22ln_bwd_finalize_kernelINS_22Kernel_traits_finalizeILj512E6__halfffffjLb0ELj1024ELj4ENS_18Kernel_traits_baseILj512ES2_ffffjLj1024EEEEELb0ELb0EEEvNS_9BwdParamsE
        .type           _ZN10layer_norm22ln_bwd_finalize_kernelINS_22Kernel_traits_finalizeILj512E6__halfffffjLb0ELj1024ELj4ENS_18Kernel_traits_baseILj512ES2_ffffjLj1024EEEEELb0ELb0EEEvNS_9BwdParamsE,@function
        .size           _ZN10layer_norm22ln_bwd_finalize_kernelINS_22Kernel_traits_finalizeILj512E6__halfffffjLb0ELj1024ELj4ENS_18Kernel_traits_baseILj512ES2_ffffjLj1024EEEEELb0ELb0EEEvNS_9BwdParamsE,(.L_x_9242 - _ZN10layer_norm22ln_bwd_finalize_kernelINS_22Kernel_traits_finalizeILj512E6__halfffffjLb0ELj1024ELj4ENS_18Kernel_traits_baseILj512ES2_ffffjLj1024EEEEELb0ELb0EEEvNS_9BwdParamsE)
        .other          _ZN10layer_norm22ln_bwd_finalize_kernelINS_22Kernel_traits_finalizeILj512E6__halfffffjLb0ELj1024ELj4ENS_18Kernel_traits_baseILj512ES2_ffffjLj1024EEEEELb0ELb0EEEvNS_9BwdParamsE,@"STO_CUDA_ENTRY STV_DEFAULT"
_ZN10layer_norm22ln_bwd_finalize_kernelINS_22Kernel_traits_finalizeILj512E6__halfffffjLb0ELj1024ELj4ENS_18Kernel_traits_baseILj512ES2_ffffjLj1024EEEEELb0ELb0EEEvNS_9BwdParamsE:
.text._ZN10layer_norm22ln_bwd_finalize_kernelINS_22Kernel_traits_finalizeILj512E6__halfffffjLb0ELj1024ELj4ENS_18Kernel_traits_baseILj512ES2_ffffjLj1024EEEEELb0ELb0EEEvNS_9BwdParamsE:
        /* <DEDUP_REMOVED lines=25> */
.L_x_7653:
        /* <DEDUP_REMOVED lines=30> */
.L_x_7645:
        /* <DEDUP_REMOVED lines=36> */
.L_x_7644:
[----:B------:R-:W-:Y:S05]  /*05b0*/  BSYNC B1 ;  /* 0x0000000000017941 */ /* 0x000fea0003800000 */
.L_x_7643:
        /* <DEDUP_REMOVED lines=24> */
.L_x_7647:
[----:B------:R-:W-:Y:S05]  /*0740*/  BSYNC B1 ;  /* 0x0000000000017941 */ /* 0x000fea0003800000 */
.L_x_7646:
        /* <DEDUP_REMOVED lines=12> */
.L_x_7648:
[----:B------:R-:W-:Y:S05]  /*0810*/  BSYNC B1 ;  /* 0x0000000000017941 */ /* 0x000fea0003800000 */
.L_x_7642:
[----:B------:R-:W-:Y:S05]  /*0820*/  BSYNC B0 ;  /* 0x0000000000007941 */ /* 0x000fea0003800000 */
.L_x_7641:
        /* <DEDUP_REMOVED lines=29> */
.L_x_7664:
[----:B---3--:R-:W-:Y:S01]  /*0a00*/  FADD.FTZ R9, R18, R9 ;  /* 0x0000000912097221 */ /* 0x008fe20000010000 */
[----:B--2---:R-:W-:-:S04]  /*0a10*/  FADD.FTZ R11, R10, R11 ;  /* 0x0000000b0a0b7221 */ /* 0x004fc80000010000 */
[----:B------:R2:W-:Y:S04]  /*0a20*/  @!P1 STS [R6+0x2000], R9 ;  /* 0x0020000906009388 */ /* 0x0005e80000000800 */
[----:B------:R2:W-:Y:S02]  /*0a30*/  @!P1 STS [R6+0x2080], R11 ;  /* 0x0020800b06009388 */ /* 0x0005e40000000800 */
.L_x_7649:
        /* <DEDUP_REMOVED lines=18> */
.L_x_7652:
[----:B------:R-:W-:Y:S05]  /*0b60*/  BSYNC B0 ;  /* 0x0000000000007941 */ /* 0x000fea0003800000 */
.L_x_7651:
[C---:B------:R-:W-:Y:S01]  /*0b70*/  ISETP.GT.U32.AND P1, PT, R3.reuse, -0x201, PT ;  /* 0xfffffdff0300780c */ /* 0x040fe20003f24070 */
[----:B------:R-:W-:Y:S01]  /*0b80*/  VIADD R4, R4, 0x100 ;  /* 0x0000010004047836 */ /* 0x000fe20000000000 */
[----:B------:R-:W-:-:S11]  /*0b90*/  IADD3 R3, R3, 0x200, RZ ;  /* 0x0000020003037810 */ /* 0x000fd60007ffe0ff */
[----:B------:R-:W-:Y:S05]  /*0ba0*/  @P1 BRA `(.L_x_7653) ;  /* 0xfffffff400781947 */ /* 0x000fea000383ffff */
[----:B------:R-:W-:Y:S05]  /*0bb0*/  EXIT ;  /* 0x000000000000794d */ /* 0x000fea0003800000 */
.L_x_7650:
[----:B------:R-:W-:Y:S01]  /*0bc0*/  HFMA2.MMA R21, -RZ, RZ, 0, 5.9604644775390625e-08 ;  /* 0x00000001ff157435 */ /* 0x000fe200000001ff */
[----:B0--3--:R-:W-:Y:S01]  /*0bd0*/  MOV R22, R10 ;  /* 0x0000000a00167202 */ /* 0x009fe20000000f00 */
[----:B------:R-:W-:Y:S01]  /*0be0*/  IMAD.MOV.U32 R19, RZ, RZ, -0x1 ;  /* 0xffffffffff137424 */ /* 0x000fe200078e00ff */
[----:B------:R-:W-:-:S08]  /*0bf0*/  MOV R24, 0x1f ;  /* 0x0000001f00187802 */ /* 0x000fd00000000f00 */
[----:B-12---:R-:W-:Y:S05]  /*0c00*/  WARPSYNC.COLLECTIVE R19, `(.L_x_7654) ;  /* 0x0000000013087348 */ /* 0x006fea0003c00000 */
[----:B------:R0:W3:Y:S02]  /*0c10*/  SHFL.BFLY P2, R20, R22, R21, R24 ;  /* 0x0c00001516147389 */ /* 0x0000e40000040018 */
[----:B0123--:R-:W-:Y:S01]  /*0c20*/  ENDCOLLECTIVE ;  /* 0x000000000000791b */ /* 0x00ffe20003800000 */
.L_x_7654:
[----:B------:R-:W-:Y:S01]  /*0c30*/  HFMA2.MMA R21, -RZ, RZ, 0, 1.1920928955078125e-07 ;  /* 0x00000002ff157435 */ /* 0x000fe200000001ff */
[----:B------:R-:W-:-:S05]  /*0c40*/  MOV R11, R20 ;  /* 0x00000014000b7202 */ /* 0x000fca0000000f00 */
[----:B------:R-:W-:-:S05]  /*0c50*/  FADD.FTZ R11, R10, R11 ;  /* 0x0000000b0a0b7221 */ /* 0x000fca0000010000 */
[----:B------:R-:W-:-:S07]  /*0c60*/  MOV R22, R11 ;  /* 0x0000000b00167202 */ /* 0x000fce0000000f00 */
[----:B------:R-:W-:Y:S05]  /*0c70*/  WARPSYNC.COLLECTIVE R19, `(.L_x_7655) ;  /* 0x0000000013087348 */ /* 0x000fea0003c00000 */
[----:B------:R0:W1:Y:S02]  /*0c80*/  SHFL.BFLY P2, R20, R22, R21, R24 ;  /* 0x0c00001516147389 */ /* 0x0000640000040018 */
[----:B01----:R-:W-:Y:S01]  /*0c90*/  ENDCOLLECTIVE ;  /* 0x000000000000791b */ /* 0x003fe20003800000 */
.L_x_7655:
[----:B------:R-:W-:Y:S01]  /*0ca0*/  HFMA2.MMA R21, -RZ, RZ, 0, 2.384185791015625e-07 ;  /* 0x00000004ff157435 */ /* 0x000fe200000001ff */
[----:B------:R-:W-:-:S04]  /*0cb0*/  IMAD.MOV.U32 R14, RZ, RZ, R20 ;  /* 0x000000ffff0e7224 */ /* 0x000fc800078e0014 */
[----:B------:R-:W-:-:S05]  /*0cc0*/  FADD.FTZ R14, R11, R14 ;  /* 0x0000000e0b0e7221 */ /* 0x000fca0000010000 */
[----:B------:R-:W-:-:S07]  /*0cd0*/  MOV R22, R14 ;  /* 0x0000000e00167202 */ /* 0x000fce0000000f00 */
[----:B------:R-:W-:Y:S05]  /*0ce0*/  WARPSYNC.COLLECTIVE R19, `(.L_x_7656) ;  /* 0x0000000013087348 */ /* 0x000fea0003c00000 */
[----:B------:R0:W1:Y:S02]  /*0cf0*/  SHFL.BFLY P2, R20, R22, R21, R24 ;  /* 0x0c00001516147389 */ /* 0x0000640000040018 */
[----:B01----:R-:W-:Y:S01]  /*0d00*/  ENDCOLLECTIVE ;  /* 0x000000000000791b */ /* 0x003fe20003800000 */
.L_x_7656:
[----:B------:R-:W-:Y:S01]  /*0d10*/  HFMA2.MMA R21, -RZ, RZ, 0, 4.76837158203125e-07 ;  /* 0x00000008ff157435 */ /* 0x000fe200000001ff */
[----:B------:R-:W-:-:S05]  /*0d20*/  MOV R13, R20 ;  /* 0x00000014000d7202 */ /* 0x000fca0000000f00 */
[----:B------:R-:W-:-:S04]  /*0d30*/  FADD.FTZ R13, R14, R13 ;  /* 0x0000000d0e0d7221 */ /* 0x000fc80000010000 */
[----:B------:R-:W-:-:S07]  /*0d40*/  IMAD.MOV.U32 R22, RZ, RZ, R13 ;  /* 0x000000ffff167224 */ /* 0x000fce00078e000d */
[----:B------:R-:W-:Y:S05]  /*0d50*/  WARPSYNC.COLLECTIVE R19, `(.L_x_7657) ;  /* 0x0000000013087348 */ /* 0x000fea0003c00000 */
[----:B------:R0:W1:Y:S02]  /*0d60*/  SHFL.BFLY P2, R20, R22, R21, R24 ;  /* 0x0c00001516147389 */ /* 0x0000640000040018 */
[----:B01----:R-:W-:Y:S01]  /*0d70*/  ENDCOLLECTIVE ;  /* 0x000000000000791b */ /* 0x003fe20003800000 */
.L_x_7657:
[----:B------:R-:W-:Y:S01]  /*0d80*/  IMAD.MOV.U32 R21, RZ, RZ, 0x10 ;  /* 0x00000010ff157424 */ /* 0x000fe200078e00ff */
[----:B------:R-:W-:-:S05]  /*0d90*/  MOV R10, R20 ;  /* 0x00000014000a7202 */ /* 0x000fca0000000f00 */
[----:B------:R-:W-:-:S05]  /*0da0*/  FADD.FTZ R10, R13, R10 ;  /* 0x0000000a0d0a7221 */ /* 0x000fca0000010000 */
[----:B------:R-:W-:-:S07]  /*0db0*/  MOV R22, R10 ;  /* 0x0000000a00167202 */ /* 0x000fce0000000f00 */
[----:B------:R-:W-:Y:S05]  /*0dc0*/  WARPSYNC.COLLECTIVE R19, `(.L_x_7658) ;  /* 0x0000000013087348 */ /* 0x000fea0003c00000 */
[----:B------:R0:W1:Y:S02]  /*0dd0*/  SHFL.BFLY P2, R20, R22, R21, R24 ;  /* 0x0c00001516147389 */ /* 0x0000640000040018 */
[----:B01----:R-:W-:Y:S01]  /*0de0*/  ENDCOLLECTIVE ;  /* 0x000000000000791b */ /* 0x003fe20003800000 */
.L_x_7658:
[----:B------:R-:W-:Y:S01]  /*0df0*/  HFMA2.MMA R21, -RZ, RZ, 0, 5.9604644775390625e-08 ;  /* 0x00000001ff157435 */ /* 0x000fe200000001ff */
[----:B------:R-:W-:Y:S02]  /*0e00*/  MOV R22, R9 ;  /* 0x0000000900167202 */ /* 0x000fe40000000f00 */
[----:B------:R-:W-:-:S08]  /*0e10*/  MOV R11, R20 ;  /* 0x00000014000b7202 */ /* 0x000fd00000000f00 */
[----:B------:R-:W-:Y:S05]  /*0e20*/  WARPSYNC.COLLECTIVE R19, `(.L_x_7659) ;  /* 0x0000000013087348 */ /* 0x000fea0003c00000 */
[----:B------:R0:W1:Y:S02]  /*0e30*/  SHFL.BFLY P2, R20, R22, R21, R24 ;  /* 0x0c00001516147389 */ /* 0x0000640000040018 */
[----:B01----:R-:W-:Y:S01]  /*0e40*/  ENDCOLLECTIVE ;  /* 0x000000000000791b */ /* 0x003fe20003800000 */
.L_x_7659:
[----:B------:R-:W-:Y:S01]  /*0e50*/  HFMA2.MMA R21, -RZ, RZ, 0, 1.1920928955078125e-07 ;  /* 0x00000002ff157435 */ /* 0x000fe200000001ff */
[----:B------:R-:W-:-:S04]  /*0e60*/  IMAD.MOV.U32 R14, RZ, RZ, R20 ;  /* 0x000000ffff0e7224 */ /* 0x000fc800078e0014 */
[----:B------:R-:W-:-:S05]  /*0e70*/  FADD.FTZ R15, R9, R14 ;  /* 0x0000000e090f7221 */ /* 0x000fca0000010000 */
[----:B------:R-:W-:-:S07]  /*0e80*/  MOV R22, R15 ;  /* 0x0000000f00167202 */ /* 0x000fce0000000f00 */
[----:B------:R-:W-:Y:S05]  /*0e90*/  WARPSYNC.COLLECTIVE R19, `(.L_x_7660) ;  /* 0x0000000013087348 */ /* 0x000fea0003c00000 */
[----:B------:R0:W1:Y:S02]  /*0ea0*/  SHFL.BFLY P2, R20, R22, R21, R24 ;  /* 0x0c00001516147389 */ /* 0x0000640000040018 */
[----:B01----:R-:W-:Y:S01]  /*0eb0*/  ENDCOLLECTIVE ;  /* 0x000000000000791b */ /* 0x003fe20003800000 */
.L_x_7660:
[----:B------:R-:W-:Y:S01]  /*0ec0*/  HFMA2.MMA R21, -RZ, RZ, 0, 2.384185791015625e-07 ;  /* 0x00000004ff157435 */ /* 0x000fe200000001ff */
[----:B------:R-:W-:-:S05]  /*0ed0*/  MOV R16, R20 ;  /* 0x0000001400107202 */ /* 0x000fca0000000f00 */
[----:B------:R-:W-:-:S04]  /*0ee0*/  FADD.FTZ R16, R15, R16 ;  /* 0x000000100f107221 */ /* 0x000fc80000010000 */
[----:B------:R-:W-:-:S07]  /*0ef0*/  IMAD.MOV.U32 R22, RZ, RZ, R16 ;  /* 0x000000ffff167224 */ /* 0x000fce00078e0010 */
[----:B------:R-:W-:Y:S05]  /*0f00*/  WARPSYNC.COLLECTIVE R19, `(.L_x_7661) ;  /* 0x0000000013087348 */ /* 0x000fea0003c00000 */
[----:B------:R0:W1:Y:S02]  /*0f10*/  SHFL.BFLY P2, R20, R22, R21, R24 ;  /* 0x0c00001516147389 */ /* 0x0000640000040018 */
[----:B01----:R-:W-:Y:S01]  /*0f20*/  ENDCOLLECTIVE ;  /* 0x000000000000791b */ /* 0x003fe20003800000 */
.L_x_7661:
[----:B------:R-:W-:Y:S01]  /*0f30*/  IMAD.MOV.U32 R21, RZ, RZ, 0x8 ;  /* 0x00000008ff157424 */ /* 0x000fe200078e00ff */
[----:B------:R-:W-:-:S05]  /*0f40*/  MOV R17, R20 ;  /* 0x0000001400117202 */ /* 0x000fca0000000f00 */
[----:B------:R-:W-:-:S05]  /*0f50*/  FADD.FTZ R17, R16, R17 ;  /* 0x0000001110117221 */ /* 0x000fca0000010000 */
[----:B------:R-:W-:-:S07]  /*0f60*/  MOV R22, R17 ;  /* 0x0000001100167202 */ /* 0x000fce0000000f00 */
[----:B------:R-:W-:Y:S05]  /*0f70*/  WARPSYNC.COLLECTIVE R19, `(.L_x_7662) ;  /* 0x0000000013087348 */ /* 0x000fea0003c00000 */
[----:B------:R0:W1:Y:S02]  /*0f80*/  SHFL.BFLY P2, R20, R22, R21, R24 ;  /* 0x0c00001516147389 */ /* 0x0000640000040018 */
[----:B01----:R-:W-:Y:S01]  /*0f90*/  ENDCOLLECTIVE ;  /* 0x000000000000791b */ /* 0x003fe20003800000 */
.L_x_7662:
[----:B------:R-:W-:Y:S01]  /*0fa0*/  HFMA2.MMA R21, -RZ, RZ, 0, 9.5367431640625e-07 ;  /* 0x00000010ff157435 */ /* 0x000fe200000001ff */
[----:B------:R-:W-:-:S05]  /*0fb0*/  MOV R18, R20 ;  /* 0x0000001400127202 */ /* 0x000fca0000000f00 */
[----:B------:R-:W-:-:S05]  /*0fc0*/  FADD.FTZ R18, R17, R18 ;  /* 0x0000001211127221 */ /* 0x000fca0000010000 */
[----:B------:R-:W-:-:S07]  /*0fd0*/  MOV R22, R18 ;  /* 0x0000001200167202 */ /* 0x000fce0000000f00 */
[----:B------:R-:W-:Y:S05]  /*0fe0*/  WARPSYNC.COLLECTIVE R19, `(.L_x_7663) ;  /* 0x0000000013087348 */ /* 0x000fea0003c00000 */
[----:B------:R0:W1:Y:S02]  /*0ff0*/  SHFL.BFLY P2, R20, R22, R21, R24 ;  /* 0x0c00001516147389 */ /* 0x0000640000040018 */
[----:B01----:R-:W-:Y:S01]  /*1000*/  ENDCOLLECTIVE ;  /* 0x000000000000791b */ /* 0x003fe20003800000 */
.L_x_7663:
[----:B------:R-:W-:Y:S01]  /*1010*/  MOV R9, R20 ;  /* 0x0000001400097202 */ /* 0x000fe20000000f00 */
[----:B------:R-:W-:Y:S06]  /*1020*/  BRA `(.L_x_7664) ;  /* 0xfffffff800747947 */ /* 0x000fec000383ffff */
.L_x_7665:
        /* <DEDUP_REMOVED lines=13> */
.L_x_9242:


//--------------------- .text._ZN10layer_norm13ln_bwd_kernelINS_13Kernel_traitsI6__halfffffjLj512ELj1ELj4ELj1ELj16ENS_18Kernel_traits_baseILj512ES2_ffffjLj128EEEEELb1ELb0ELb1ELb0EEEvNS_9BwdParamsE --------------------------
	.section	.text._ZN10layer_norm13ln_bwd_kernelINS_13Kernel_traitsI6__halfffffjLj512ELj1ELj4ELj1ELj16ENS_18Kernel_traits_baseILj512ES2_ffffjLj128EEEEELb1ELb0ELb1ELb0EEEvNS_9BwdParamsE,"ax",@progbits
	.align	128
        .global         _ZN10layer_norm13ln_bwd_kernelINS_13Kernel_traitsI6__halfffffjLj512ELj1ELj4ELj1ELj16ENS_18Kernel_traits_baseILj512ES2_ffffjLj128EEEEELb1ELb0ELb1ELb0EEEvNS_9BwdParamsE
        .type           _ZN10layer_norm13ln_bwd_kernelINS_13Kernel_traitsI6__halfffffjLj512ELj1ELj4ELj1ELj16ENS_18Kernel_traits_baseILj512ES2_ffffjLj128EEEEELb1ELb0ELb1ELb0EEEvNS_9BwdParamsE,@function
        .size           _ZN10layer_norm13ln_bwd_kernelINS_13Kernel_traitsI6__halfffffjLj512ELj1ELj4ELj1ELj16ENS_18Kernel_traits_baseILj512ES2_ffffjLj128EEEEELb1ELb0ELb1ELb0EEEvNS_9BwdParamsE,(.L_x_9243 - _ZN10layer_norm13ln_bwd_kernelINS_13Kernel_traitsI6__halfffffjLj512ELj1ELj4ELj1ELj16ENS_18Kernel_traits_baseILj512ES2_ffffjLj128EEEEELb1ELb0ELb1ELb0EEEvNS_9BwdParamsE)
        .other          _ZN10layer_norm13ln_bwd_kernelINS_13Kernel_traitsI6__halfffffjLj512ELj1ELj4ELj1ELj16ENS_18Kernel_traits_baseILj512ES2_ffffjLj128EEEEELb1ELb0ELb1ELb0EEEvNS_9BwdParamsE,@"STO_CUDA_ENTRY STV_DEFAULT"
_ZN10layer_norm13ln_bwd_kernelINS_13Kernel_traitsI6__halfffffjLj512ELj1ELj4ELj1ELj16ENS_18Kernel_traits_baseILj512ES2_ffffjLj128EEEEELb1ELb0ELb1ELb0EEEvNS_9BwdParamsE:
.text._ZN10layer_norm13ln_bwd_kernelINS_13Kernel_traitsI6__halfffffjLj512ELj1ELj4ELj1ELj16ENS_18Kernel_traits_baseILj512ES2_ffffjLj128EEEEELb1ELb0ELb1ELb0EEEvNS_9BwdParamsE:
        /* <DEDUP_REMOVED lines=9> */
[----:B------:R-:W-:-:S03]  /*0090*/  ULDC UR8, c[0x0][0x290] ;  /* 0x0000a40000087ab9 */ /* 0x000fc60000000800 */
        /* <DEDUP_REMOVED lines=13> */
[C---:B0-----:R-:W-:Y:S01]  /*0170*/  @P0 IMAD.WIDE.U32 R2, R21.reuse, 0x8, R2 ;  /* 0x0000000815020825 */ /* 0x041fe200078e0002 */
[----:B------:R-:W-:-:S04]  /*0180*/  @P0 LOP3.LUT R21, R21, 0x20, RZ, 0xfc, !PT ;  /* 0x0000002015150812 */ /* 0x000fc800078efcff */
[----:B------:R0:W5:Y:S01]  /*0190*/  @P0 LDG.E.64 R4, desc[UR4][R2.64] ;  /* 0x0000000402040981 */ /* 0x000162000c1e1b00 */
[C---:B--2---:R-:W-:Y:S01]  /*01a0*/  @P1 IMAD.WIDE.U32 R14, R21.reuse, 0x8, R10 ;  /* 0x00000008150e1825 */ /* 0x044fe200078e000a */
[----:B------:R-:W-:-:S04]  /*01b0*/  @P1 IADD3 R21, R21, 0x20, RZ ;  /* 0x0000002015151810 */ /* 0x000fc80007ffe0ff */
[----:B------:R0:W5:Y:S01]  /*01c0*/  @P1 LDG.E.64 R6, desc[UR4][R14.64] ;  /* 0x000000040e061981 */ /* 0x000162000c1e1b00 */
[C---:B---3--:R-:W-:Y:S01]  /*01d0*/  @P2 IMAD.WIDE.U32 R16, R21.reuse, 0x8, R16 ;  /* 0x0000000815102825 */ /* 0x048fe200078e0010 */
[----:B------:R-:W-:-:S04]  /*01e0*/  @P2 IADD3 R21, R21, 0x20, RZ ;  /* 0x0000002015152810 */ /* 0x000fc80007ffe0ff */
[----:B------:R0:W5:Y:S01]  /*01f0*/  @P2 LDG.E.64 R8, desc[UR4][R16.64] ;  /* 0x0000000410082981 */ /* 0x000162000c1e1b00 */
[----:B----4-:R-:W-:-:S05]  /*0200*/  @P3 IMAD.WIDE.U32 R10, R21, 0x8, R18 ;  /* 0x00000008150a3825 */ /* 0x010fca00078e0012 */
[----:B------:R0:W5:Y:S01]  /*0210*/  @P3 LDG.E.64 R12, desc[UR4][R10.64] ;  /* 0x000000040a0c3981 */ /* 0x000162000c1e1b00 */
[----:B------:R-:W-:-:S05]  /*0220*/  SHF.R.U32.HI R0, RZ, 0x5, R27 ;  /* 0x00000005ff007819 */ /* 0x000fca000001161b */
[----:B-1----:R-:W-:-:S05]  /*0230*/  IMAD R25, R25, 0x4, R0 ;  /* 0x0000000419197824 */ /* 0x002fca00078e0200 */
[----:B------:R-:W-:Y:S01]  /*0240*/  ISETP.GE.AND P4, PT, R25, UR6, PT ;  /* 0x0000000619007c0c */ /* 0x000fe2000bf86270 */
[----:B------:R-:W-:Y:S01]  /*0250*/  ULDC.64 UR6, c[0x0][0x2c8] ;  /* 0x0000b20000067ab9 */ /* 0x000fe20000000a00 */
        /* <DEDUP_REMOVED lines=19> */
[----:B-----5:R-:W-:Y:S01]  /*0390*/  IMAD.MOV.U32 R15, RZ, RZ, R8 ;  /* 0x000000ffff0f7224 */ /* 0x020fe200078e0008 */
[--C-:B------:R-:W-:Y:S01]  /*03a0*/  SHF.R.U64 R14, R8, 0x10, R9.reuse ;  /* 0x00000010080e7819 */ /* 0x100fe20000001209 */
[----:B------:R-:W-:Y:S01]  /*03b0*/  HFMA2.MMA R33, -RZ, RZ, 0, 0 ;  /* 0x00000000ff217435 */ /* 0x000fe200000001ff */
[----:B------:R-:W-:Y:S02]  /*03c0*/  MOV R0, R9 ;  /* 0x0000000900007202 */ /* 0x000fe40000000f00 */
[----:B------:R-:W-:Y:S01]  /*03d0*/  SHF.R.U32.HI R2, RZ, 0x10, R9 ;  /* 0x00000010ff027819 */ /* 0x000fe20000011609 */
        /* <DEDUP_REMOVED lines=23> */
[----:B------:R-:W-:-:S02]  /*0550*/  HADD2.F32 R13, -RZ, R0.H0_H0 ;  /* 0x20000000ff0d7230 */ /* 0x000fc40000004100 */
[----:B------:R-:W-:Y:S02]  /*0560*/  HADD2.F32 R11, -RZ, R11.H0_H0 ;  /* 0x2000000bff0b7230 */ /* 0x000fe40000004100 */
[----:B------:R-:W-:Y:S02]  /*0570*/  HADD2.F32 R10, -RZ, R10.H0_H0 ;  /* 0x2000000aff0a7230 */ /* 0x000fe40000004100 */
[----:B------:R-:W-:Y:S02]  /*0580*/  HADD2.F32 R9, -RZ, R9.H0_H0 ;  /* 0x20000009ff097230 */ /* 0x000fe40000004100 */
[----:B------:R-:W-:-:S07]  /*0590*/  HADD2.F32 R8, -RZ, R8.H0_H0 ;  /* 0x20000008ff087230 */ /* 0x000fce0000004100 */
.L_x_7724:
[----:B-123--:R-:W1:Y:S08]  /*05a0*/  LDC.64 R84, c[0x0][0x288] ;  /* 0x0000a200ff547b82 */ /* 0x00ee700000000a00 */
[----:B------:R-:W2:Y:S08]  /*05b0*/  LDC.64 R86, c[0x0][0x258] ;  /* 0x00009600ff567b82 */ /* 0x000eb00000000a00 */
[----:B------:R-:W3:Y:S01]  /*05c0*/  LDC.64 R6, c[0x0][0x280] ;  /* 0x0000a000ff067b82 */ /* 0x000ee20000000a00 */
[----:B-1----:R-:W-:-:S07]  /*05d0*/  IMAD.WIDE R84, R25, 0x4, R84 ;  /* 0x0000000419547825 */ /* 0x002fce00078e0254 */
[----:B----4-:R-:W1:Y:S01]  /*05e0*/  LDC.64 R114, c[0x0][0x2c8] ;  /* 0x0000b200ff727b82 */ /* 0x010e620000000a00 */
[----:B------:R-:W4:Y:S01]  /*05f0*/  LDG.E R90, desc[UR4][R84.64] ;  /* 0x00000004545a7981 */ /* 0x000f22000c1e1900 */
[----:B--2---:R-:W-:-:S04]  /*0600*/  IMAD.WIDE R88, R25, 0x4, R86 ;  /* 0x0000000419587825 */ /* 0x004fc800078e0256 */
[C---:B---3--:R-:W-:Y:S02]  /*0610*/  IMAD.WIDE R86, R25.reuse, 0x4, R6 ;  /* 0x0000000419567825 */ /* 0x048fe400078e0206 */
[----:B-----5:R2:W5:Y:S04]  /*0620*/  LDG.E R7, desc[UR4][R88.64] ;  /* 0x0000000458077981 */ /* 0x020568000c1e1900 */
        /* <DEDUP_REMOVED lines=26> */
[----:B------:R2:W5:Y:S01]  /*07d0*/  LDG.E R5, desc[UR4][R84.64] ;  /* 0x0000000454057981 */ /* 0x000562000c1e1900 */
[----:B------:R-:W-:Y:S01]  /*07e0*/  IADD3 R91, R6, 0x20, RZ ;  /* 0x00000020065b7810 */ /* 0x000fe20007ffe0ff */
[----:B------:R-:W-:-:S07]  /*07f0*/  VIADD R89, R89, 0x20 ;  /* 0x0000002059597836 */ /* 0x000fce0000000000 */
.L_x_7671:
[----:B------:R-:W-:Y:S05]  /*0800*/  BSYNC B2 ;  /* 0x0000000000027941 */ /* 0x000fea0003800000 */
.L_x_7670:
[----:B------:R-:W-:Y:S04]  /*0810*/  BSSY B2, `(.L_x_7672) ;  /* 0x000000b000027945 */ /* 0x000fe80003800000 */
[----:B------:R-:W-:Y:S05]  /*0820*/  @!P1 BRA `(.L_x_7673) ;  /* 0x0000000000249947 */ /* 0x000fea0003800000 */
[----:B------:R-:W1:Y:S01]  /*0830*/  LDC.64 R86, c[0x0][0x240] ;  /* 0x00009000ff567b82 */ /* 0x000e620000000a00 */
[----:B------:R-:W-:-:S04]  /*0840*/  ISETP.NE.U32.AND P6, PT, RZ, UR6, PT ;  /* 0x00000006ff007c0c */ /* 0x000fc8000bfc5070 */
[----:B------:R-:W-:-:S13]  /*0850*/  ISETP.NE.AND.EX P6, PT, RZ, UR7, PT, P6 ;  /* 0x00000007ff007c0c */ /* 0x000fda000bfc5360 */
[----:B--2---:R-:W-:-:S05]  /*0860*/  @P6 IMAD.WIDE.U32 R84, R91, 0x10, R114 ;  /* 0x000000105b546825 */ /* 0x004fca00078e0072 */
[----:B------:R3:W5:Y:S01]  /*0870*/  @P6 LDG.E.128 R28, desc[UR4][R84.64] ;  /* 0x00000004541c6981 */ /* 0x000762000c1e1d00 */
[----:B-1----:R-:W-:-:S05]  /*0880*/  IMAD.WIDE.U32 R86, R89, 0x4, R86 ;  /* 0x0000000459567825 */ /* 0x002fca00078e0056 */
[----:B------:R3:W5:Y:S01]  /*0890*/  LDG.E R4, desc[UR4][R86.64] ;  /* 0x0000000456047981 */ /* 0x000762000c1e1900 */
[----:B------:R-:W-:Y:S02]  /*08a0*/  IADD3 R89, R89, 0x20, RZ ;  /* 0x0000002059597810 */ /* 0x000fe40007ffe0ff */
[----:B------:R-:W-:-:S07]  /*08b0*/  IADD3 R91, R91, 0x20, RZ ;  /* 0x000000205b5b7810 */ /* 0x000fce0007ffe0ff */
.L_x_7673:
[----:B------:R-:W-:Y:S05]  /*08c0*/  BSYNC B2 ;  /* 0x0000000000027941 */ /* 0x000fea0003800000 */
.L_x_7672:
[----:B------:R-:W-:Y:S04]  /*08d0*/  BSSY B2, `(.L_x_7674) ;  /* 0x000000b000027945 */ /* 0x000fe80003800000 */
[----:B------:R-:W-:Y:S05]  /*08e0*/  @!P2 BRA `(.L_x_7675) ;  /* 0x000000000024a947 */ /* 0x000fea0003800000 */
[----:B---3--:R-:W1:Y:S01]  /*08f0*/  LDC.64 R86, c[0x0][0x240] ;  /* 0x00009000ff567b82 */ /* 0x008e620000000a00 */
        /* <DEDUP_REMOVED lines=8> */
.L_x_7675:
[----:B------:R-:W-:Y:S05]  /*0980*/  BSYNC B2 ;  /* 0x0000000000027941 */ /* 0x000fea0003800000 */
.L_x_7674:
[----:B------:R-:W-:Y:S01]  /*0990*/  HFMA2.MMA R136, -RZ, RZ, 0, 0 ;  /* 0x00000000ff887435 */ /* 0x000fe200000001ff */
[----:B------:R-:W-:Y:S01]  /*09a0*/  IMAD.MOV.U32 R135, RZ, RZ, RZ ;  /* 0x000000ffff877224 */ /* 0x000fe200078e00ff */
[----:B------:R-:W-:Y:S09]  /*09b0*/  @!P3 BRA `(.L_x_7676) ;  /* 0x0000000c0050b947 */ /* 0x000ff20003800000 */
[----:B--234-:R-:W1:Y:S01]  /*09c0*/  LDC.64 R84, c[0x0][0x240] ;  /* 0x00009000ff547b82 */ /* 0x01ce620000000a00 */
[----:B------:R-:W-:-:S04]  /*09d0*/  ISETP.NE.U32.AND P6, PT, RZ, UR6, PT ;  /* 0x00000006ff007c0c */ /* 0x000fc8000bfc5070 */
[----:B------:R-:W-:-:S13]  /*09e0*/  ISETP.NE.AND.EX P6, PT, RZ, UR7, PT, P6 ;  /* 0x00000007ff007c0c */ /* 0x000fda000bfc5360 */
[----:B------:R-:W-:-:S05]  /*09f0*/  @P6 IMAD.WIDE.U32 R114, R91, 0x10, R114 ;  /* 0x000000105b726825 */ /* 0x000fca00078e0072 */
[----:B------:R2:W5:Y:S01]  /*0a00*/  @P6 LDG.E.128 R68, desc[UR4][R114.64] ;  /* 0x0000000472446981 */ /* 0x000562000c1e1d00 */
[----:B-1----:R-:W-:-:S05]  /*0a10*/  IMAD.WIDE.U32 R84, R89, 0x4, R84 ;  /* 0x0000000459547825 */ /* 0x002fca00078e0054 */
[----:B------:R2:W5:Y:S01]  /*0a20*/  LDG.E R0, desc[UR4][R84.64] ;  /* 0x0000000454007981 */ /* 0x000562000c1e1900 */
[----:B------:R-:W-:Y:S01]  /*0a30*/  MOV R136, RZ ;  /* 0x000000ff00887202 */ /* 0x000fe20000000f00 */
[----:B------:R-:W-:Y:S06]  /*0a40*/  BRA `(.L_x_7676) ;  /* 0x0000000c002c7947 */ /* 0x000fec0003800000 */
.L_x_7669:
[----:B------:R-:W1:Y:S02]  /*0a50*/  LDC.64 R84, c[0x0][0x250] ;  /* 0x00009400ff547b82 */ /* 0x000e640000000a00 */
[----:B-1----:R-:W-:-:S06]  /*0a60*/  IMAD.WIDE R84, R25, 0x4, R84 ;  /* 0x0000000419547825 */ /* 0x002fcc00078e0254 */
[----:B------:R-:W2:Y:S01]  /*0a70*/  LDG.E R84, desc[UR4][R84.64] ;  /* 0x0000000454547981 */ /* 0x000ea2000c1e1900 */
[----:B-----5:R-:W-:Y:S01]  /*0a80*/  ISETP.GE.AND P5, PT, R123, 0x1, PT ;  /* 0x000000017b00780c */ /* 0x020fe20003fa6270 */
[----:B------:R-:W-:Y:S01]  /*0a90*/  BSSY B2, `(.L_x_7677) ;  /* 0x000003e000027945 */ /* 0x000fe20003800000 */
[----:B0-----:R-:W-:Y:S01]  /*0aa0*/  ISETP.NE.AND P6, PT, R24, RZ, PT ;  /* 0x000000ff1800720c */ /* 0x001fe20003fc5270 */
[----:B------:R-:W-:Y:S01]  /*0ab0*/  HFMA2.MMA R136, -RZ, RZ, 0, 0 ;  /* 0x00000000ff887435 */ /* 0x000fe200000001ff */
[----:B------:R-:W-:Y:S01]  /*0ac0*/  IMAD.MOV.U32 R127, RZ, RZ, RZ ;  /* 0x000000ffff7f7224 */ /* 0x000fe200078e00ff */
[----:B------:R-:W-:Y:S02]  /*0ad0*/  MOV R135, RZ ;  /* 0x000000ff00877202 */ /* 0x000fe40000000f00 */
[----:B------:R-:W-:-:S06]  /*0ae0*/  MOV R137, R6 ;  /* 0x0000000600897202 */ /* 0x000fcc0000000f00 */
[----:B------:R-:W-:-:S05]  /*0af0*/  @P5 IADD3 R87, R123, -0x1, RZ ;  /* 0xffffffff7b575810 */ /* 0x000fca0007ffe0ff */
[----:B------:R-:W-:Y:S01]  /*0b00*/  @P5 IMAD R26, R87, R92, RZ ;  /* 0x0000005c571a5224 */ /* 0x000fe200078e02ff */
[----:B------:R-:W-:-:S04]  /*0b10*/  IADD3 R87, R90, -0x1, RZ ;  /* 0xffffffff5a577810 */ /* 0x000fc80007ffe0ff */
[----:B------:R-:W-:Y:S01]  /*0b20*/  @P5 SHF.R.S32.HI R89, RZ, 0x1f, R26 ;  /* 0x0000001fff595819 */ /* 0x000fe2000001141a */
[----:B------:R-:W-:-:S03]  /*0b30*/  IMAD R87, R87, R92, RZ ;  /* 0x0000005c57577224 */ /* 0x000fc600078e02ff */
[----:B------:R-:W-:Y:S02]  /*0b40*/  @P5 LEA.HI R89, R89, R26, RZ, 0x2 ;  /* 0x0000001a59595211 */ /* 0x000fe400078f10ff */
[----:B------:R-:W-:Y:S02]  /*0b50*/  SHF.R.S32.HI R86, RZ, 0x1f, R87 ;  /* 0x0000001fff567819 */ /* 0x000fe40000011457 */
[----:B------:R-:W-:Y:S02]  /*0b60*/  LOP3.LUT R26, R27, 0x1f, RZ, 0xc0, !PT ;  /* 0x0000001f1b1a7812 */ /* 0x000fe400078ec0ff */
[----:B------:R-:W-:Y:S02]  /*0b70*/  LEA.HI R87, R86, R87, RZ, 0x2 ;  /* 0x0000005756577211 */ /* 0x000fe400078f10ff */
[-C--:B------:R-:W-:Y:S02]  /*0b80*/  @P5 LEA.HI.SX32 R127, R89, R26.reuse, 0x1e ;  /* 0x0000001a597f5211 */ /* 0x080fe400078ff2ff */
[----:B------:R-:W-:-:S02]  /*0b90*/  LEA.HI.SX32 R134, R87, R26, 0x1e ;  /* 0x0000001a57867211 */ /* 0x000fc400078ff2ff */
[----:B--2---:R-:W-:Y:S01]  /*0ba0*/  FSEL R129, R84, RZ, !P6 ;  /* 0x000000ff54817208 */ /* 0x004fe20007000000 */
[----:B------:R-:W-:Y:S06]  /*0bb0*/  @!P0 BRA `(.L_x_7678) ;  /* 0x0000000000ac8947 */ /* 0x000fec0003800000 */
[----:B------:R-:W0:Y:S08]  /*0bc0*/  LDC.64 R84, c[0x0][0x238] ;  /* 0x00008e00ff547b82 */ /* 0x000e300000000a00 */
[----:B------:R-:W1:Y:S08]  /*0bd0*/  LDC.64 R88, c[0x0][0x2b8] ;  /* 0x0000ae00ff587b82 */ /* 0x000e700000000a00 */
[----:B------:R-:W2:Y:S01]  /*0be0*/  LDC.64 R132, c[0x0][0x240] ;  /* 0x00009000ff847b82 */ /* 0x000ea20000000a00 */
[----:B0-----:R-:W-:-:S06]  /*0bf0*/  IMAD.WIDE.U32 R84, R6, 0x10, R84 ;  /* 0x0000001006547825 */ /* 0x001fcc00078e0054 */
[----:B------:R-:W3:Y:S01]  /*0c00*/  LDG.E.128 R84, desc[UR4][R84.64] ;  /* 0x0000000454547981 */ /* 0x000ee2000c1e1d00 */
[----:B-1----:R-:W-:Y:S01]  /*0c10*/  IMAD.WIDE.U32 R88, R134, 0x10, R88 ;  /* 0x0000001086587825 */ /* 0x002fe200078e0058 */
[----:B------:R-:W-:-:S05]  /*0c20*/  ISETP.NE.U32.AND P6, PT, RZ, UR6, PT ;  /* 0x00000006ff007c0c */ /* 0x000fca000bfc5070 */
[----:B------:R-:W4:Y:S01]  /*0c30*/  LDG.E.128 R88, desc[UR4][R88.64] ;  /* 0x0000000458587981 */ /* 0x000f22000c1e1d00 */
[----:B------:R-:W-:Y:S01]  /*0c40*/  ISETP.NE.AND.EX P6, PT, RZ, UR7, PT, P6 ;  /* 0x00000007ff007c0c */ /* 0x000fe2000bfc5360 */
[----:B--2---:R-:W-:-:S05]  /*0c50*/  IMAD.WIDE.U32 R132, R127, 0x4, R132 ;  /* 0x000000047f847825 */ /* 0x004fca00078e0084 */
[----:B------:R0:W5:Y:S07]  /*0c60*/  LDG.E R5, desc[UR4][R132.64] ;  /* 0x0000000484057981 */ /* 0x00016e000c1e1900 */
[----:B------:R0:W5:Y:S01]  /*0c70*/  @P6 LDG.E.128 R60, desc[UR4][R130.64] ;  /* 0x00000004823c6981 */ /* 0x000162000c1e1d00 */
[----:B------:R-:W-:Y:S01]  /*0c80*/  IADD3 R137, R6, 0x20, RZ ;  /* 0x0000002006897810 */ /* 0x000fe20007ffe0ff */
[----:B------:R-:W-:Y:S01]  /*0c90*/  VIADD R127, R127, 0x20 ;  /* 0x000000207f7f7836 */ /* 0x000fe20000000000 */
[----:B------:R-:W-:Y:S01]  /*0ca0*/  IADD3 R134, R134, 0x20, RZ ;  /* 0x0000002086867810 */ /* 0x000fe20007ffe0ff */
[C---:B---3--:R-:W-:Y:S01]  /*0cb0*/  FADD.FTZ R100, -R129.reuse, R84 ;  /* 0x0000005481647221 */ /* 0x048fe20000010100 */
[C---:B------:R-:W-:Y:S01]  /*0cc0*/  FADD.FTZ R108, -R129.reuse, R85 ;  /* 0x00000055816c7221 */ /* 0x040fe20000010100 */
[C---:B------:R-:W-:Y:S01]  /*0cd0*/  FADD.FTZ R86, -R129.reuse, R86 ;  /* 0x0000005681567221 */ /* 0x040fe20000010100 */
[----:B------:R-:W-:Y:S01]  /*0ce0*/  FADD.FTZ R126, -R129, R87 ;  /* 0x00000057817e7221 */ /* 0x000fe20000010100 */
[C---:B------:R-:W-:Y:S01]  /*0cf0*/  FMUL.FTZ R3, R7.reuse, R100 ;  /* 0x0000006407037220 */ /* 0x040fe20000410000 */
[C---:B------:R-:W-:Y:S01]  /*0d00*/  FMUL.FTZ R100, R7.reuse, R108 ;  /* 0x0000006c07647220 */ /* 0x040fe20000410000 */
[C---:B------:R-:W-:Y:S01]  /*0d10*/  FMUL.FTZ R103, R7.reuse, R86 ;  /* 0x0000005607677220 */ /* 0x040fe20000410000 */
[----:B------:R-:W-:Y:S01]  /*0d20*/  FMUL.FTZ R126, R7, R126 ;  /* 0x0000007e077e7220 */ /* 0x000fe20000410000 */
[----:B----4-:R-:W-:Y:S01]  /*0d30*/  FMUL.FTZ R108, R23, R88 ;  /* 0x00000058176c7220 */ /* 0x010fe20000410000 */
[----:B------:R-:W-:Y:S01]  /*0d40*/  FMUL.FTZ R113, R22, R89 ;  /* 0x0000005916717220 */ /* 0x000fe20000410000 */
[----:B------:R-:W-:Y:S01]  /*0d50*/  FMUL.FTZ R128, R21, R90 ;  /* 0x0000005a15807220 */ /* 0x000fe20000410000 */
[----:B------:R-:W-:Y:S01]  /*0d60*/  FMUL.FTZ R121, R20, R91 ;  /* 0x0000005b14797220 */ /* 0x000fe20000410000 */
[----:B------:R-:W-:Y:S01]  /*0d70*/  FADD.FTZ R84, RZ, R108 ;  /* 0x0000006cff547221 */ /* 0x000fe20000010000 */
[----:B------:R-:W-:Y:S01]  /*0d80*/  FFMA.FTZ R85, R3, R108, RZ ;  /* 0x0000006c03557223 */ /* 0x000fe200000100ff */
        /* <DEDUP_REMOVED lines=14> */
.L_x_7678:
[----:B------:R-:W-:Y:S05]  /*0e70*/  BSYNC B2 ;  /* 0x0000000000027941 */ /* 0x000fea0003800000 */
.L_x_7677:
[----:B------:R-:W-:Y:S04]  /*0e80*/  BSSY B2, `(.L_x_7679) ;  /* 0x000002e000027945 */ /* 0x000fe80003800000 */
        /* <DEDUP_REMOVED lines=11> */
[----:B------:R-:W5:Y:S11]  /*0f40*/  LDG.E R4, desc[UR4][R130.64] ;  /* 0x0000000482047981 */ /* 0x000f76000c1e1900 */
[----:B------:R-:W-:-:S05]  /*0f50*/  @P6 IMAD.WIDE.U32 R124, R137, 0x10, R114 ;  /* 0x00000010897c6825 */ /* 0x000fca00078e0072 */
[----:B------:R0:W5:Y:S01]  /*0f60*/  @P6 LDG.E.128 R28, desc[UR4][R124.64] ;  /* 0x000000047c1c6981 */ /* 0x000162000c1e1d00 */
[----:B------:R-:W-:Y:S02]  /*0f70*/  IADD3 R127, R127, 0x20, RZ ;  /* 0x000000207f7f7810 */ /* 0x000fe40007ffe0ff */
[----:B------:R-:W-:Y:S02]  /*0f80*/  IADD3 R134, R134, 0x20, RZ ;  /* 0x0000002086867810 */ /* 0x000fe40007ffe0ff */
[----:B------:R-:W-:Y:S01]  /*0f90*/  IADD3 R137, R137, 0x20, RZ ;  /* 0x0000002089897810 */ /* 0x000fe20007ffe0ff */
[C---:B---3--:R-:W-:Y:S01]  /*0fa0*/  FADD.FTZ R98, -R129.reuse, R84 ;  /* 0x0000005481627221 */ /* 0x048fe20000010100 */
[----:B------:R-:W-:-:S03]  /*0fb0*/  FADD.FTZ R84, -R129, R85 ;  /* 0x0000005581547221 */ /* 0x000fc60000010100 */
[C---:B------:R-:W-:Y:S01]  /*0fc0*/  FMUL.FTZ R97, R7.reuse, R98 ;  /* 0x0000006207617220 */ /* 0x040fe20000410000 */
        /* <DEDUP_REMOVED lines=9> */
[----:B0-----:R-:W-:Y:S01]  /*1060*/  FMUL.FTZ R124, R17, R90 ;  /* 0x0000005a117c7220 */ /* 0x001fe20000410000 */
        /* <DEDUP_REMOVED lines=15> */
.L_x_7680:
[----:B------:R-:W-:Y:S05]  /*1160*/  BSYNC B2 ;  /* 0x0000000000027941 */ /* 0x000fea0003800000 */
.L_x_7679:
[----:B------:R-:W-:Y:S04]  /*1170*/  BSSY B2, `(.L_x_7681) ;  /* 0x000002e000027945 */ /* 0x000fe80003800000 */
[----:B------:R-:W-:Y:S05]  /*1180*/  @!P2 BRA `(.L_x_7682) ;  /* 0x0000000000b0a947 */ /* 0x000fea0003800000 */
[----:B------:R-:W0:Y:S08]  /*1190*/  LDC.64 R84, c[0x0][0x238] ;  /* 0x00008e00ff547b82 */ /* 0x000e300000000a00 */
[----:B------:R-:W1:Y:S01]  /*11a0*/  LDC.64 R88, c[0x0][0x2b8] ;  /* 0x0000ae00ff587b82 */ /* 0x000e620000000a00 */
[----:B------:R-:W-:-:S07]  /*11b0*/  ISETP.NE.U32.AND P6, PT, RZ, UR6, PT ;  /* 0x00000006ff007c0c */ /* 0x000fce000bfc5070 */
[----:B------:R-:W2:Y:S01]  /*11c0*/  LDC.64 R132, c[0x0][0x240] ;  /* 0x00009000ff847b82 */ /* 0x000ea20000000a00 */
[----:B0-----:R-:W-:-:S06]  /*11d0*/  IMAD.WIDE.U32 R84, R137, 0x10, R84 ;  /* 0x0000001089547825 */ /* 0x001fcc00078e0054 */
[----:B------:R-:W3:Y:S01]  /*11e0*/  LDG.E.128 R84, desc[UR4][R84.64] ;  /* 0x0000000454547981 */ /* 0x000ee2000c1e1d00 */
[----:B-1----:R-:W-:Y:S01]  /*11f0*/  IMAD.WIDE.U32 R88, R134, 0x10, R88 ;  /* 0x0000001086587825 */ /* 0x002fe200078e0058 */
[----:B------:R-:W-:-:S05]  /*1200*/  ISETP.NE.AND.EX P6, PT, RZ, UR7, PT, P6 ;  /* 0x00000007ff007c0c */ /* 0x000fca000bfc5360 */
[----:B------:R-:W4:Y:S01]  /*1210*/  LDG.E.128 R88, desc[UR4][R88.64] ;  /* 0x0000000458587981 */ /* 0x000f22000c1e1d00 */
[----:B--2---:R-:W-:-:S05]  /*1220*/  IMAD.WIDE.U32 R132, R127, 0x4, R132 ;  /* 0x000000047f847825 */ /* 0x004fca00078e0084 */
[----:B------:R0:W5:Y:S02]  /*1230*/  LDG.E R2, desc[UR4][R132.64] ;  /* 0x0000000484027981 */ /* 0x000164000c1e1900 */
[----:B------:R-:W-:-:S05]  /*1240*/  @P6 IMAD.WIDE.U32 R130, R137, 0x10, R114 ;  /* 0x0000001089826825 */ /* 0x000fca00078e0072 */
[----:B------:R0:W5:Y:S01]  /*1250*/  @P6 LDG.E.128 R64, desc[UR4][R130.64] ;  /* 0x0000000482406981 */ /* 0x000162000c1e1d00 */
[----:B------:R-:W-:Y:S01]  /*1260*/  VIADD R127, R127, 0x20 ;  /* 0x000000207f7f7836 */ /* 0x000fe20000000000 */
        /* <DEDUP_REMOVED lines=30> */
.L_x_7682:
[----:B------:R-:W-:Y:S05]  /*1450*/  BSYNC B2 ;  /* 0x0000000000027941 */ /* 0x000fea0003800000 */
.L_x_7681:
        /* <DEDUP_REMOVED lines=41> */
[----:B-1----:R-:W-:-:S07]  /*16f0*/  FFMA.FTZ R136, R116, R110, R85 ;  /* 0x0000006e74887223 */ /* 0x002fce0000010055 */
.L_x_7676:
[----:B------:R-:W-:Y:S05]  /*1700*/  BSYNC B1 ;  /* 0x0000000000017941 */ /* 0x000fea0003800000 */
.L_x_7668:
[----:B------:R-:W-:-:S03]  /*1710*/  UMOV UR10, 0xffffffff ;  /* 0xffffffff000a7882 */ /* 0x000fc60000000000 */
[----:B------:R-:W-:Y:S05]  /*1720*/  BRA.DIV UR10, `(.L_x_7683) ;  /* 0x000000220a807947 */ /* 0x000fea000b800000 */
[----:B--234-:R-:W1:Y:S04]  /*1730*/  SHFL.BFLY PT, R84, R135, 0x1, 0x1f ;  /* 0x0c201f0087547f89 */ /* 0x01ce6800000e0000 */
        /* <DEDUP_REMOVED lines=17> */
.L_x_7736:
[----:B------:R-:W-:Y:S01]  /*1850*/  @P5 IADD3 R123, R123, -0x1, RZ ;  /* 0xffffffff7b7b5810 */ /* 0x000fe20007ffe0ff */
[----:B--2---:R-:W-:Y:S01]  /*1860*/  FADD.FTZ R84, R91, R84 ;  /* 0x000000545b547221 */ /* 0x004fe20000010000 */
[----:B------:R-:W-:Y:S01]  /*1870*/  HFMA2.MMA R125, -RZ, RZ, 0, 0 ;  /* 0x00000000ff7d7435 */ /* 0x000fe200000001ff */
[----:B---3--:R-:W-:Y:S01]  /*1880*/  FADD.FTZ R85, R90, R85 ;  /* 0x000000555a557221 */ /* 0x008fe20000010000 */
[----:B0-----:R-:W-:Y:S01]  /*1890*/  ISETP.NE.AND P6, PT, R24, RZ, PT ;  /* 0x000000ff1800720c */ /* 0x001fe20003fc5270 */
[----:B------:R-:W-:Y:S02]  /*18a0*/  @P5 IMAD R123, R123, R92, RZ ;  /* 0x0000005c7b7b5224 */ /* 0x000fe400078e02ff */
[----:B------:R-:W-:Y:S01]  /*18b0*/  FMUL.FTZ R84, R84, UR8 ;  /* 0x0000000854547c20 */ /* 0x000fe20008410000 */
[----:B------:R-:W-:Y:S01]  /*18c0*/  @P5 LOP3.LUT R26, R27, 0x1f, RZ, 0xc0, !PT ;  /* 0x0000001f1b1a5812 */ /* 0x000fe200078ec0ff */
[----:B------:R-:W-:Y:S01]  /*18d0*/  BSSY B1, `(.L_x_7684) ;  /* 0x0000061000017945 */ /* 0x000fe20003800000 */
[----:B------:R-:W-:-:S02]  /*18e0*/  @P5 SHF.R.S32.HI R86, RZ, 0x1f, R123 ;  /* 0x0000001fff565819 */ /* 0x000fc4000001147b */
[----:B------:R-:W-:Y:S02]  /*18f0*/  FSEL R130, R84, RZ, !P6 ;  /* 0x000000ff54827208 */ /* 0x000fe40007000000 */
[----:B------:R-:W-:Y:S01]  /*1900*/  @P5 LEA.HI R87, R86, R123, RZ, 0x2 ;  /* 0x0000007b56575211 */ /* 0x000fe200078f10ff */
[----:B------:R-:W-:-:S03]  /*1910*/  FMUL.FTZ R123, R85, UR8 ;  /* 0x00000008557b7c20 */ /* 0x000fc60008410000 */
[----:B------:R-:W-:Y:S01]  /*1920*/  @P5 LEA.HI.SX32 R125, R87, R26, 0x1e ;  /* 0x0000001a577d5211 */ /* 0x000fe200078ff2ff */
[----:B------:R-:W-:Y:S06]  /*1930*/  @!P0 BRA `(.L_x_7685) ;  /* 0x0000000400688947 */ /* 0x000fec0003800000 */
[----:B------:R-:W0:Y:S01]  /*1940*/  @!P4 LDC.64 R84, c[0x0][0x2c8] ;  /* 0x0000b200ff54cb82 */ /* 0x000e220000000a00 */
[----:B------:R-:W-:Y:S07]  /*1950*/  BSSY B2, `(.L_x_7686) ;  /* 0x0000011000027945 */ /* 0x000fee0003800000 */
[----:B------:R-:W2:Y:S08]  /*1960*/  LDC.64 R86, c[0x0][0x308] ;  /* 0x0000c200ff567b82 */ /* 0x000eb00000000a00 */
[----:B------:R-:W3:Y:S08]  /*1970*/  @P5 LDC.64 R88, c[0x0][0x298] ;  /* 0x0000a600ff585b82 */ /* 0x000ef00000000a00 */
[----:B-1----:R-:W1:Y:S01]  /*1980*/  @P5 LDC.64 R90, c[0x0][0x298] ;  /* 0x0000a600ff5a5b82 */ /* 0x002e620000000a00 */
[----:B0-----:R-:W-:-:S04]  /*1990*/  @!P4 ISETP.NE.U32.AND P6, PT, R84, RZ, PT ;  /* 0x000000ff5400c20c */ /* 0x001fc80003fc5070 */
[----:B------:R-:W-:-:S03]  /*19a0*/  @!P4 ISETP.NE.AND.EX P6, PT, R85, RZ, PT, P6 ;  /* 0x000000ff5500c20c */ /* 0x000fc60003fc5360 */
[----:B------:R-:W0:Y:S01]  /*19b0*/  @P5 LDC.64 R114, c[0x0][0x298] ;  /* 0x0000a600ff725b82 */ /* 0x000e220000000a00 */
[----:B-----5:R-:W-:Y:S01]  /*19c0*/  @!P4 FSEL R127, R60, RZ, P6 ;  /* 0x000000ff3c7fc208 */ /* 0x020fe20003000000 */
[----:B--2---:R-:W-:Y:S08]  /*19d0*/  @!P4 BRA `(.L_x_7687) ;  /* 0x000000000020c947 */ /* 0x004ff00003800000 */
        /* <DEDUP_REMOVED lines=8> */
.L_x_7687:
[----:B------:R-:W-:Y:S05]  /*1a60*/  BSYNC B2 ;  /* 0x0000000000027941 */ /* 0x000fea0003800000 */
.L_x_7686:
[----:B---3--:R-:W-:Y:S01]  /*1a70*/  @P5 FMUL.FTZ R89, R127, R89 ;  /* 0x000000597f595220 */ /* 0x008fe20000410000 */
[----:B------:R-:W-:Y:S01]  /*1a80*/  @P5 LOP3.LUT P6, RZ, R5, 0xff, RZ, 0xc0, !PT ;  /* 0x000000ff05ff5812 */ /* 0x000fe200078cc0ff */
[----:B------:R-:W-:Y:S02]  /*1a90*/  BSSY B2, `(.L_x_7688) ;  /* 0x000000d000027945 */ /* 0x000fe40003800000 */
[----:B------:R-:W-:-:S05]  /*1aa0*/  @P5 FMUL.FTZ R88, R89, R88 ;  /* 0x0000005859585220 */ /* 0x000fca0000410000 */
[----:B------:R-:W-:Y:S02]  /*1ab0*/  @P5 SEL R80, R88, RZ, P6 ;  /* 0x000000ff58505207 */ /* 0x000fe40003000000 */
[----:B------:R-:W-:-:S04]  /*1ac0*/  @!P4 ISETP.NE.U32.AND P6, PT, R84, RZ, PT ;  /* 0x000000ff5400c20c */ /* 0x000fc80003fc5070 */
        /* <DEDUP_REMOVED lines=9> */
.L_x_7689:
[----:B------:R-:W-:Y:S05]  /*1b60*/  BSYNC B2 ;  /* 0x0000000000027941 */ /* 0x000fea0003800000 */
.L_x_7688:
[----:B-1----:R-:W-:Y:S01]  /*1b70*/  @P5 FMUL.FTZ R91, R132, R91 ;  /* 0x0000005b845b5220 */ /* 0x002fe20000410000 */
        /* <DEDUP_REMOVED lines=14> */
.L_x_7691:
[----:B------:R-:W-:Y:S05]  /*1c60*/  BSYNC B2 ;  /* 0x0000000000027941 */ /* 0x000fea0003800000 */
.L_x_7690:
[----:B0-----:R-:W-:Y:S01]  /*1c70*/  @P5 FMUL.FTZ R115, R91, R115 ;  /* 0x000000735b735220 */ /* 0x001fe20000410000 */
[----:B------:R-:W0:Y:S01]  /*1c80*/  @P5 LDC.64 R88, c[0x0][0x298] ;  /* 0x0000a600ff585b82 */ /* 0x000e220000000a00 */
[----:B------:R-:W-:Y:S01]  /*1c90*/  @P5 LOP3.LUT P6, RZ, R5, 0xff0000, RZ, 0xc0, !PT ;  /* 0x00ff000005ff5812 */ /* 0x000fe200078cc0ff */
[----:B------:R-:W-:Y:S01]  /*1ca0*/  BSSY B2, `(.L_x_7692) ;  /* 0x000000f000027945 */ /* 0x000fe20003800000 */
[----:B------:R-:W-:-:S05]  /*1cb0*/  @P5 FMUL.FTZ R114, R115, R114 ;  /* 0x0000007273725220 */ /* 0x000fca0000410000 */
[----:B------:R-:W-:Y:S02]  /*1cc0*/  @P5 SEL R82, R114, RZ, P6 ;  /* 0x000000ff72525207 */ /* 0x000fe40003000000 */
[----:B------:R-:W-:-:S04]  /*1cd0*/  @!P4 ISETP.NE.U32.AND P6, PT, R84, RZ, PT ;  /* 0x000000ff5400c20c */ /* 0x000fc80003fc5070 */
[----:B------:R-:W-:-:S04]  /*1ce0*/  @!P4 ISETP.NE.AND.EX P6, PT, R85, RZ, PT, P6 ;  /* 0x000000ff5500c20c */ /* 0x000fc80003fc5360 */
[----:B------:R-:W-:Y:S02]  /*1cf0*/  @!P4 FSEL R90, R63, RZ, P6 ;  /* 0x000000ff3f5ac208 */ /* 0x000fe40003000000 */
[----:B------:R-:W-:-:S04]  /*1d00*/  ISETP.NE.U32.AND P6, PT, R86, RZ, PT ;  /* 0x000000ff5600720c */ /* 0x000fc80003fc5070 */
[----:B------:R-:W-:Y:S01]  /*1d10*/  P2R R114, PR, RZ, 0x40 ;  /* 0x00000040ff727803 */ /* 0x000fe20000000000 */
[----:B------:R-:W-:Y:S08]  /*1d20*/  @!P4 BRA `(.L_x_7693) ;  /* 0x000000000018c947 */ /* 0x000ff00003800000 */
[----:B------:R-:W-:Y:S01]  /*1d30*/  ISETP.NE.U32.AND P6, PT, R84, RZ, PT ;  /* 0x000000ff5400720c */ /* 0x000fe20003fc5070 */
[----:B------:R-:W-:-:S03]  /*1d40*/  FFMA.FTZ R84, R126, R123, R130 ;  /* 0x0000007b7e547223 */ /* 0x000fc60000010082 */
[----:B------:R-:W-:Y:S01]  /*1d50*/  ISETP.NE.AND.EX P6, PT, R85, RZ, PT, P6 ;  /* 0x000000ff5500720c */ /* 0x000fe20003fc5360 */
[----:B------:R-:W-:-:S04]  /*1d60*/  FADD.FTZ R84, R121, -R84 ;  /* 0x8000005479547221 */ /* 0x000fc80000010000 */
[----:B------:R-:W-:-:S08]  /*1d70*/  FMUL.FTZ R90, R7, R84 ;  /* 0x00000054075a7220 */ /* 0x000fd00000410000 */
[----:B------:R-:W-:-:S07]  /*1d80*/  @P6 FADD.FTZ R90, R63, R90 ;  /* 0x0000005a3f5a6221 */ /* 0x000fce0000010000 */
.L_x_7693:
[----:B------:R-:W-:Y:S05]  /*1d90*/  BSYNC B2 ;  /* 0x0000000000027941 */ /* 0x000fea0003800000 */
.L_x_7692:
[----:B------:R-:W-:Y:S01]  /*1da0*/  ISETP.NE.AND P6, PT, R114, RZ, PT ;  /* 0x000000ff7200720c */ /* 0x000fe20003fc5270 */
[----:B0-----:R-:W-:Y:S01]  /*1db0*/  @P5 FMUL.FTZ R89, R90, R89 ;  /* 0x000000595a595220 */ /* 0x001fe20000410000 */
[----:B------:R-:W0:Y:S02]  /*1dc0*/  @P5 LDC.64 R84, c[0x0][0x2f8] ;  /* 0x0000be00ff545b82 */ /* 0x000e240000000a00 */
[----:B------:R-:W-:Y:S01]  /*1dd0*/  ISETP.NE.AND.EX P6, PT, R87, RZ, PT, P6 ;  /* 0x000000ff5700720c */ /* 0x000fe20003fc5360 */
[----:B------:R-:W-:-:S03]  /*1de0*/  @P5 FMUL.FTZ R88, R89, R88 ;  /* 0x0000005859585220 */ /* 0x000fc60000410000 */
[----:B------:R-:W-:Y:S02]  /*1df0*/  SEL R72, R127, R72, P6 ;  /* 0x000000487f487207 */ /* 0x000fe40003000000 */
[----:B------:R-:W-:Y:S02]  /*1e00*/  SEL R73, R132, R73, P6 ;  /* 0x0000004984497207 */ /* 0x000fe40003000000 */
[----:B------:R-:W-:Y:S02]  /*1e10*/  SEL R74, R91, R74, P6 ;  /* 0x0000004a5b4a7207 */ /* 0x000fe40003000000 */
[----:B------:R-:W-:Y:S02]  /*1e20*/  SEL R75, R90, R75, P6 ;  /* 0x0000004b5a4b7207 */ /* 0x000fe40003000000 */
[----:B------:R-:W-:-:S04]  /*1e30*/  @P5 LOP3.LUT P6, RZ, R5, 0xff000000, RZ, 0xc0, !PT ;  /* 0xff00000005ff5812 */ /* 0x000fc800078cc0ff */
[----:B------:R-:W-:Y:S02]  /*1e40*/  @P5 SEL R83, R88, RZ, P6 ;  /* 0x000000ff58535207 */ /* 0x000fe40003000000 */
[----:B------:R-:W-:-:S04]  /*1e50*/  ISETP.NE.U32.AND P6, PT, R86, RZ, PT ;  /* 0x000000ff5600720c */ /* 0x000fc80003fc5070 */
[----:B------:R-:W-:Y:S01]  /*1e60*/  ISETP.NE.AND.EX P6, PT, R87, RZ, PT, P6 ;  /* 0x000000ff5700720c */ /* 0x000fe20003fc5360 */
[C---:B0-----:R-:W-:Y:S01]  /*1e70*/  @P5 IMAD.WIDE.U32 R84, R125.reuse, 0x10, R84 ;  /* 0x000000107d545825 */ /* 0x041fe200078e0054 */
[----:B------:R-:W-:-:S11]  /*1e80*/  IADD3 R125, R125, 0x20, RZ ;  /* 0x000000207d7d7810 */ /* 0x000fd60007ffe0ff */
[----:B------:R-:W0:Y:S02]  /*1e90*/  @P6 LDC.64 R86, c[0x0][0x308] ;  /* 0x0000c200ff566b82 */ /* 0x000e240000000a00 */
[C---:B0-----:R-:W-:Y:S01]  /*1ea0*/  @P6 IMAD.WIDE.U32 R86, R6.reuse, 0x10, R86 ;  /* 0x0000001006566825 */ /* 0x041fe200078e0056 */
[----:B------:R-:W-:-:S04]  /*1eb0*/  IADD3 R6, R6, 0x20, RZ ;  /* 0x0000002006067810 */ /* 0x000fc80007ffe0ff */
[----:B------:R0:W-:Y:S04]  /*1ec0*/  @P6 STG.E.128 desc[UR4][R86.64], R72 ;  /* 0x0000004856006986 */ /* 0x0001e8000c101d04 */
[----:B------:R0:W-:Y:S02]  /*1ed0*/  @P5 STG.E.128 desc[UR4][R84.64], R80 ;  /* 0x0000005054005986 */ /* 0x0001e4000c101d04 */
.L_x_7685:
[----:B------:R-:W-:Y:S05]  /*1ee0*/  BSYNC B1 ;  /* 0x0000000000017941 */ /* 0x000fea0003800000 */
.L_x_7684:
[----:B------:R-:W-:Y:S04]  /*1ef0*/  BSSY B1, `(.L_x_7694) ;  /* 0x000005c000017945 */ /* 0x000fe80003800000 */
[----:B------:R-:W-:Y:S05]  /*1f00*/  @!P1 BRA `(.L_x_7695) ;  /* 0x0000000400689947 */ /* 0x000fea0003800000 */
[----:B0-----:R-:W0:Y:S01]  /*1f10*/  @!P4 LDC.64 R84, c[0x0][0x2c8] ;  /* 0x0000b200ff54cb82 */ /* 0x001e220000000a00 */
        /* <DEDUP_REMOVED lines=17> */
.L_x_7697:
[----:B------:R-:W-:Y:S05]  /*2030*/  BSYNC B2 ;  /* 0x0000000000027941 */ /* 0x000fea0003800000 */
.L_x_7696:
        /* <DEDUP_REMOVED lines=15> */
.L_x_7699:
[----:B------:R-:W-:Y:S05]  /*2130*/  BSYNC B2 ;  /* 0x0000000000027941 */ /* 0x000fea0003800000 */
.L_x_7698:
        /* <DEDUP_REMOVED lines=15> */
.L_x_7701:
[----:B------:R-:W-:Y:S05]  /*2230*/  BSYNC B2 ;  /* 0x0000000000027941 */ /* 0x000fea0003800000 */
.L_x_7700:
        /* <DEDUP_REMOVED lines=18> */
.L_x_7703:
[----:B------:R-:W-:Y:S05]  /*2360*/  BSYNC B2 ;  /* 0x0000000000027941 */ /* 0x000fea0003800000 */
.L_x_7702:
        /* <DEDUP_REMOVED lines=20> */
.L_x_7695:
[----:B------:R-:W-:Y:S05]  /*24b0*/  BSYNC B1 ;  /* 0x0000000000017941 */ /* 0x000fea0003800000 */
.L_x_7694:
[----:B------:R-:W-:Y:S04]  /*24c0*/  BSSY B1, `(.L_x_7704) ;  /* 0x000005c000017945 */ /* 0x000fe80003800000 */
[----:B------:R-:W-:Y:S05]  /*24d0*/  @!P2 BRA `(.L_x_7705) ;  /* 0x000000040068a947 */ /* 0x000fea0003800000 */
[----:B0-2---:R-:W0:Y:S01]  /*24e0*/  @!P4 LDC.64 R84, c[0x0][0x2c8] ;  /* 0x0000b200ff54cb82 */ /* 0x005e220000000a00 */
        /* <DEDUP_REMOVED lines=17> */
.L_x_7707:
[----:B------:R-:W-:Y:S05]  /*2600*/  BSYNC B2 ;  /* 0x0000000000027941 */ /* 0x000fea0003800000 */
.L_x_7706:
        /* <DEDUP_REMOVED lines=15> */
.L_x_7709:
[----:B------:R-:W-:Y:S05]  /*2700*/  BSYNC B2 ;  /* 0x0000000000027941 */ /* 0x000fea0003800000 */
.L_x_7708:
        /* <DEDUP_REMOVED lines=15> */
.L_x_7711:
[----:B------:R-:W-:Y:S05]  /*2800*/  BSYNC B2 ;  /* 0x0000000000027941 */ /* 0x000fea0003800000 */
.L_x_7710:
        /* <DEDUP_REMOVED lines=18> */
.L_x_7713:
[----:B------:R-:W-:Y:S05]  /*2930*/  BSYNC B2 ;  /* 0x0000000000027941 */ /* 0x000fea0003800000 */
.L_x_7712:
        /* <DEDUP_REMOVED lines=13> */
[----:B0-----:R-:W-:-:S04]  /*2a10*/  @P5 IMAD.WIDE.U32 R84, R125, 0x10, R84 ;  /* 0x000000107d545825 */ /* 0x001fc800078e0054 */
[----:B------:R-:W-:-:S08]  /*2a20*/  VIADD R125, R125, 0x20 ;  /* 0x000000207d7d7836 */ /* 0x000fd00000000000 */
[----:B------:R-:W0:Y:S02]  /*2a30*/  @P6 LDC.64 R86, c[0x0][0x308] ;  /* 0x0000c200ff566b82 */ /* 0x000e240000000a00 */
[C---:B0-----:R-:W-:Y:S01]  /*2a40*/  @P6 IMAD.WIDE.U32 R86, R6.reuse, 0x10, R86 ;  /* 0x0000001006566825 */ /* 0x041fe200078e0056 */
[----:B------:R-:W-:-:S04]  /*2a50*/  IADD3 R6, R6, 0x20, RZ ;  /* 0x0000002006067810 */ /* 0x000fc80007ffe0ff */
[----:B------:R3:W-:Y:S04]  /*2a60*/  @P6 STG.E.128 desc[UR4][R86.64], R72 ;  /* 0x0000004856006986 */ /* 0x0007e8000c101d04 */
[----:B------:R3:W-:Y:S02]  /*2a70*/  @P5 STG.E.128 desc[UR4][R84.64], R80 ;  /* 0x0000005054005986 */ /* 0x0007e4000c101d04 */
.L_x_7705:
[----:B------:R-:W-:Y:S05]  /*2a80*/  BSYNC B1 ;  /* 0x0000000000017941 */ /* 0x000fea0003800000 */
.L_x_7704:
[----:B------:R-:W-:Y:S04]  /*2a90*/  BSSY B1, `(.L_x_7714) ;  /* 0x0000058000017945 */ /* 0x000fe80003800000 */
[----:B------:R-:W-:Y:S05]  /*2aa0*/  @!P3 BRA `(.L_x_7715) ;  /* 0x000000040058b947 */ /* 0x000fea0003800000 */
[----:B0-23--:R-:W0:Y:S01]  /*2ab0*/  @!P4 LDC.64 R84, c[0x0][0x2c8] ;  /* 0x0000b200ff54cb82 */ /* 0x00de220000000a00 */
        /* <DEDUP_REMOVED lines=17> */
.L_x_7717:
[----:B------:R-:W-:Y:S05]  /*2bd0*/  BSYNC B2 ;  /* 0x0000000000027941 */ /* 0x000fea0003800000 */
.L_x_7716:
        /* <DEDUP_REMOVED lines=15> */
.L_x_7719:
[----:B------:R-:W-:Y:S05]  /*2cd0*/  BSYNC B2 ;  /* 0x0000000000027941 */ /* 0x000fea0003800000 */
.L_x_7718:
        /* <DEDUP_REMOVED lines=15> */
.L_x_7721:
[----:B------:R-:W-:Y:S05]  /*2dd0*/  BSYNC B2 ;  /* 0x0000000000027941 */ /* 0x000fea0003800000 */
.L_x_7720:
[----:B0-----:R-:W-:Y:S01]  /*2de0*/  @P5 FMUL.FTZ R115, R129, R115 ;  /* 0x0000007381735220 */ /* 0x001fe20000410000 */
[----:B------:R-:W-:Y:S01]  /*2df0*/  @P5 LOP3.LUT P6, RZ, R0, 0xff0000, RZ, 0xc0, !PT ;  /* 0x00ff000000ff5812 */ /* 0x000fe200078cc0ff */
[----:B------:R-:W0:Y:S01]  /*2e00*/  @P5 LDC.64 R90, c[0x0][0x2f8] ;  /* 0x0000be00ff5a5b82 */ /* 0x000e220000000a00 */
[----:B------:R-:W-:Y:S01]  /*2e10*/  BSSY B2, `(.L_x_7722) ;  /* 0x0000011000027945 */ /* 0x000fe20003800000 */
[----:B------:R-:W-:-:S05]  /*2e20*/  @P5 FMUL.FTZ R114, R115, R114 ;  /* 0x0000007273725220 */ /* 0x000fca0000410000 */
[----:B------:R-:W-:Y:S01]  /*2e30*/  @P5 SEL R82, R114, RZ, P6 ;  /* 0x000000ff72525207 */ /* 0x000fe20003000000 */
[----:B------:R-:W1:Y:S01]  /*2e40*/  @P5 LDC.64 R88, c[0x0][0x298] ;  /* 0x0000a600ff585b82 */ /* 0x000e620000000a00 */
[----:B------:R-:W-:-:S04]  /*2e50*/  @!P4 ISETP.NE.U32.AND P6, PT, R84, RZ, PT ;  /* 0x000000ff5400c20c */ /* 0x000fc80003fc5070 */
[----:B------:R-:W-:-:S04]  /*2e60*/  @!P4 ISETP.NE.AND.EX P6, PT, R85, RZ, PT, P6 ;  /* 0x000000ff5500c20c */ /* 0x000fc80003fc5360 */
[----:B------:R-:W-:Y:S02]  /*2e70*/  @!P4 FSEL R134, R71, RZ, P6 ;  /* 0x000000ff4786c208 */ /* 0x000fe40003000000 */
[----:B------:R-:W-:-:S04]  /*2e80*/  ISETP.NE.U32.AND P6, PT, R86, RZ, PT ;  /* 0x000000ff5600720c */ /* 0x000fc80003fc5070 */
[----:B------:R-:W-:-:S13]  /*2e90*/  ISETP.NE.AND.EX P6, PT, R87, RZ, PT, P6 ;  /* 0x000000ff5700720c */ /* 0x000fda0003fc5360 */
[----:B------:R-:W2:Y:S01]  /*2ea0*/  @P6 LDC.64 R114, c[0x0][0x308] ;  /* 0x0000c200ff726b82 */ /* 0x000ea20000000a00 */
[----:B------:R-:W-:Y:S05]  /*2eb0*/  @!P4 BRA `(.L_x_7723) ;  /* 0x000000000018c947 */ /* 0x000fea0003800000 */
[----:B------:R-:W-:Y:S01]  /*2ec0*/  ISETP.NE.U32.AND P4, PT, R84, RZ, PT ;  /* 0x000000ff5400720c */ /* 0x000fe20003f85070 */
[----:B------:R-:W-:-:S03]  /*2ed0*/  FFMA.FTZ R123, R116, R123, R130 ;  /* 0x0000007b747b7223 */ /* 0x000fc60000010082 */
[----:B------:R-:W-:Y:S01]  /*2ee0*/  ISETP.NE.AND.EX P4, PT, R85, RZ, PT, P4 ;  /* 0x000000ff5500720c */ /* 0x000fe20003f85340 */
[----:B------:R-:W-:-:S04]  /*2ef0*/  FADD.FTZ R84, R110, -R123 ;  /* 0x8000007b6e547221 */ /* 0x000fc80000010000 */
[----:B------:R-:W-:-:S08]  /*2f00*/  FMUL.FTZ R134, R7, R84 ;  /* 0x0000005407867220 */ /* 0x000fd00000410000 */
[----:B------:R-:W-:-:S07]  /*2f10*/  @P4 FADD.FTZ R134, R71, R134 ;  /* 0x0000008647864221 */ /* 0x000fce0000010000 */
.L_x_7723:
[----:B------:R-:W-:Y:S05]  /*2f20*/  BSYNC B2 ;  /* 0x0000000000027941 */ /* 0x000fea0003800000 */
.L_x_7722:
[----:B------:R-:W-:Y:S01]  /*2f30*/  ISETP.NE.U32.AND P4, PT, R86, RZ, PT ;  /* 0x000000ff5600720c */ /* 0x000fe20003f85070 */
[----:B-1----:R-:W-:Y:S01]  /*2f40*/  @P5 FMUL.FTZ R89, R134, R89 ;  /* 0x0000005986595220 */ /* 0x002fe20000410000 */
[----:B--2---:R-:W-:Y:S02]  /*2f50*/  @P6 IMAD.WIDE.U32 R114, R6, 0x10, R114 ;  /* 0x0000001006726825 */ /* 0x004fe400078e0072 */
[----:B------:R-:W-:Y:S02]  /*2f60*/  ISETP.NE.AND.EX P4, PT, R87, RZ, PT, P4 ;  /* 0x000000ff5700720c */ /* 0x000fe40003f85340 */
[----:B------:R-:W-:Y:S01]  /*2f70*/  @P5 FMUL.FTZ R88, R89, R88 ;  /* 0x0000005859585220 */ /* 0x000fe20000410000 */
[----:B0-----:R-:W-:Y:S01]  /*2f80*/  @P5 IMAD.WIDE.U32 R90, R125, 0x10, R90 ;  /* 0x000000107d5a5825 */ /* 0x001fe200078e005a */
[----:B------:R-:W-:Y:S02]  /*2f90*/  SEL R72, R127, R72, P4 ;  /* 0x000000487f487207 */ /* 0x000fe40002000000 */
[----:B------:R-:W-:-:S02]  /*2fa0*/  SEL R73, R132, R73, P4 ;  /* 0x0000004984497207 */ /* 0x000fc40002000000 */
[----:B------:R-:W-:Y:S02]  /*2fb0*/  SEL R74, R129, R74, P4 ;  /* 0x0000004a814a7207 */ /* 0x000fe40002000000 */
[----:B------:R-:W-:Y:S02]  /*2fc0*/  SEL R75, R134, R75, P4 ;  /* 0x0000004b864b7207 */ /* 0x000fe40002000000 */
[----:B------:R-:W-:-:S03]  /*2fd0*/  @P5 LOP3.LUT P4, RZ, R0, 0xff000000, RZ, 0xc0, !PT ;  /* 0xff00000000ff5812 */ /* 0x000fc6000788c0ff */
[----:B------:R4:W-:Y:S01]  /*2fe0*/  @P6 STG.E.128 desc[UR4][R114.64], R72 ;  /* 0x0000004872006986 */ /* 0x0009e2000c101d04 */
[----:B------:R-:W-:-:S05]  /*2ff0*/  @P5 SEL R83, R88, RZ, P4 ;  /* 0x000000ff58535207 */ /* 0x000fca0002000000 */
[----:B------:R4:W-:Y:S04]  /*3000*/  @P5 STG.E.128 desc[UR4][R90.64], R80 ;  /* 0x000000505a005986 */ /* 0x0009e8000c101d04 */
.L_x_7715:
[----:B------:R-:W-:Y:S05]  /*3010*/  BSYNC B1 ;  /* 0x0000000000017941 */ /* 0x000fea0003800000 */
.L_x_7714:
[----:B------:R-:W0:Y:S02]  /*3020*/  LDC.64 R6, c[0x0][0x210] ;  /* 0x00008400ff067b82 */ /* 0x000e240000000a00 */
[----:B0-----:R-:W-:-:S04]  /*3030*/  LEA R25, R6, R25, 0x2 ;  /* 0x0000001906197211 */ /* 0x001fc800078e10ff */
[----:B------:R-:W-:-:S13]  /*3040*/  ISETP.GE.AND P4, PT, R25, R7, PT ;  /* 0x000000071900720c */ /* 0x000fda0003f86270 */
[----:B------:R-:W-:Y:S05]  /*3050*/  @!P4 BRA `(.L_x_7724) ;  /* 0xffffffd40050c947 */ /* 0x000fea000383ffff */
.L_x_7667:
[----:B------:R-:W-:Y:S05]  /*3060*/  BSYNC B0 ;  /* 0x0000000000007941 */ /* 0x000fea0003800000 */
.L_x_7666:
[----:B------:R-:W0:Y:S01]  /*3070*/  S2R R3, SR_CgaCtaId ;  /* 0x0000000000037919 */ /* 0x000e220000008800 */
[--C-:B-----5:R-:W-:Y:S01]  /*3080*/  SHF.R.U32.HI R2, RZ, 0x5, R27.reuse ;  /* 0x00000005ff027819 */ /* 0x120fe2000001161b */
[----:B------:R-:W-:Y:S05]  /*3090*/  WARPSYNC.ALL ;  /* 0x0000000000007948 */ /* 0x000fea0003800000 */
[----:B------:R-:W-:Y:S01]  /*30a0*/  MOV R0, 0x400 ;  /* 0x0000040000007802 */ /* 0x000fe20000000f00 */
[----:B------:R-:W-:Y:S01]  /*30b0*/  IMAD.SHL.U32 R5, R2, 0x80, RZ ;  /* 0x0000008002057824 */ /* 0x000fe200078e00ff */
[----:B------:R-:W-:Y:S01]  /*30c0*/  LOP3.LUT R4, R27, 0x1f, RZ, 0xc0, !PT ;  /* 0x0000001f1b047812 */ /* 0x000fe200078ec0ff */
[----:B------:R-:W1:Y:S01]  /*30d0*/  S2R R23, SR_CTAID.X ;  /* 0x0000000000177919 */ /* 0x000e620000002500 */
        /* <DEDUP_REMOVED lines=47> */
[----:B------:R0:W-:Y:S01]  /*33d0*/  STS.128 [R0], R32 ;  /* 0x0000002000007388 */ /* 0x0001e20000000c00 */
        /* <DEDUP_REMOVED lines=8> */
[----:B------:R-:W-:Y:S01]  /*3460*/  STS.128 [R0+0x600], R40 ;  /* 0x0006002800007388 */ /* 0x000fe20000000c00 */
        /* <DEDUP_REMOVED lines=30> */
[----:B----4-:R-:W-:Y:S01]  /*3650*/  @P3 IMAD.MOV.U32 R2, RZ, RZ, R12 ;  /* 0x000000ffff023224 */ /* 0x010fe200078e000c */
[----:B------:R-:W-:Y:S01]  /*3660*/  @P3 IADD3 R12, P4, R12, 0x200, RZ ;  /* 0x000002000c0c3810 */ /* 0x000fe20007f9e0ff */
[----:B------:R-:W-:Y:S01]  /*3670*/  FADD.FTZ R20, R20, R25 ;  /* 0x0000001914147221 */ /* 0x000fe20000010000 */
        /* <DEDUP_REMOVED lines=12> */
[----:B------:R-:W-:Y:S01]  /*3740*/  @P3 IMAD.X R21, RZ, RZ, R21, P5 ;  /* 0x000000ffff153224 */ /* 0x000fe200028e0615 */
[----:B------:R-:W-:Y:S01]  /*3750*/  @P2 IADD3 R10, P4, R10, 0x200, RZ ;  /* 0x000002000a0a2810 */ /* 0x000fe20007f9e0ff */
[----:B--2---:R-:W-:-:S03]  /*3760*/  FADD.FTZ R8, R8, R11 ;  /* 0x0000000b08087221 */ /* 0x004fc60000010000 */
[-C--:B------:R-:W-:Y:S01]  /*3770*/  @P2 MOV R5, R21.reuse ;  /* 0x0000001500052202 */ /* 0x080fe20000000f00 */
[----:B---3--:R-:W-:Y:S01]  /*3780*/  FADD.FTZ R8, R8, R27 ;  /* 0x0000001b08087221 */ /* 0x008fe20000010000 */
[----:B------:R-:W-:Y:S02]  /*3790*/  @P2 IADD3.X R21, RZ, R21, RZ, P4, !PT ;  /* 0x00000015ff152210 */ /* 0x000fe400027fe4ff */
[----:B------:R-:W-:Y:S01]  /*37a0*/  @P1 MOV R6, R10 ;  /* 0x0000000a00061202 */ /* 0x000fe20000000f00 */
[----:B------:R-:W-:Y:S01]  /*37b0*/  FADD.FTZ R33, R8, R33 ;  /* 0x0000002108217221 */ /* 0x000fe20000010000 */
[----:B0-----:R-:W-:Y:S01]  /*37c0*/  @P2 MOV R2, R12 ;  /* 0x0000000c00022202 */ /* 0x001fe20000000f00 */
[----:B------:R-:W-:Y:S01]  /*37d0*/  @P1 IMAD.MOV.U32 R7, RZ, RZ, R21 ;  /* 0x000000ffff071224 */ /* 0x000fe200078e0015 */
[----:B------:R-:W-:Y:S02]  /*37e0*/  @P2 IADD3 R12, P3, R12, 0x200, RZ ;  /* 0x000002000c0c2810 */ /* 0x000fe40007f7e0ff */
[----:B------:R-:W-:-:S02]  /*37f0*/  @P2 MOV R3, R35 ;  /* 0x0000002300032202 */ /* 0x000fc40000000f00 */
[----:B------:R-:W-:Y:S01]  /*3800*/  @P1 IADD3 R10, P4, R10, 0x200, RZ ;  /* 0x000002000a0a1810 */ /* 0x000fe20007f9e0ff */
[----:B------:R-:W-:Y:S02]  /*3810*/  @P2 IMAD.X R35, RZ, RZ, R35, P3 ;  /* 0x000000ffff232224 */ /* 0x000fe400018e0623 */
[----:B------:R0:W-:Y:S01]  /*3820*/  @P2 STG.E desc[UR4][R2.64], R29 ;  /* 0x0000001d02002986 */ /* 0x0001e2000c101904 */
[----:B------:R-:W-:-:S03]  /*3830*/  @P1 IADD3.X R21, RZ, R21, RZ, P4, !PT ;  /* 0x00000015ff151210 */ /* 0x000fc600027fe4ff */
[----:B------:R1:W-:Y:S01]  /*3840*/  @P2 STG.E desc[UR4][R4.64], R15 ;  /* 0x0000000f04002986 */ /* 0x0003e2000c101904 */
[----:B0-----:R-:W-:Y:S02]  /*3850*/  @P1 MOV R2, R12 ;  /* 0x0000000c00021202 */ /* 0x001fe40000000f00 */
        /* <DEDUP_REMOVED lines=13> */
.L_x_7683:
[----:B------:R-:W-:Y:S01]  /*3930*/  HFMA2.MMA R127, -RZ, RZ, 0, 5.9604644775390625e-08 ;  /* 0x00000001ff7f7435 */ /* 0x000fe200000001ff */
[----:B------:R-:W-:Y:S01]  /*3940*/  BSSY B1, `(.L_x_7725) ;  /* 0x0000007000017945 */ /* 0x000fe20003800000 */
[----:B------:R-:W-:Y:S01]  /*3950*/  MOV R125, R135 ;  /* 0x00000087007d7202 */ /* 0x000fe20000000f00 */
[----:B--2---:R-:W-:Y:S01]  /*3960*/  IMAD.MOV.U32 R114, RZ, RZ, -0x1 ;  /* 0xffffffffff727424 */ /* 0x004fe200078e00ff */
[----:B------:R-:W-:-:S07]  /*3970*/  MOV R130, 0x1f ;  /* 0x0000001f00827802 */ /* 0x000fce0000000f00 */
[----:B0--345:R-:W-:Y:S05]  /*3980*/  WARPSYNC.COLLECTIVE R114, `(.L_x_7726) ;  /* 0x0000000072087348 */ /* 0x039fea0003c00000 */
[----:B------:R1:W2:Y:S02]  /*3990*/  SHFL.BFLY P6, R115, R125, R127, R130 ;  /* 0x0c00007f7d737389 */ /* 0x0002a400000c0082 */
[----:B012345:R-:W-:Y:S01]  /*39a0*/  ENDCOLLECTIVE ;  /* 0x000000000000791b */ /* 0x03ffe20003800000 */
.L_x_7726:
[----:B------:R-:W-:Y:S05]  /*39b0*/  BSYNC B1 ;  /* 0x0000000000017941 */ /* 0x000fea0003800000 */
.L_x_7725:
        /* <DEDUP_REMOVED lines=8> */
.L_x_7727:
[----:B------:R-:W-:Y:S01]  /*3a40*/  FADD.FTZ R84, R84, R135 ;  /* 0x0000008754547221 */ /* 0x000fe20000010000 */
[----:B------:R-:W-:-:S04]  /*3a50*/  HFMA2.MMA R127, -RZ, RZ, 0, 1.1920928955078125e-07 ;  /* 0x00000002ff7f7435 */ /* 0x000fc800000001ff */
[----:B------:R-:W-:Y:S02]  /*3a60*/  MOV R125, R84 ;  /* 0x00000054007d7202 */ /* 0x000fe40000000f00 */
[----:B------:R-:W-:-:S07]  /*3a70*/  MOV R85, R115 ;  /* 0x0000007300557202 */ /* 0x000fce0000000f00 */
[----:B------:R-:W-:Y:S05]  /*3a80*/  WARPSYNC.COLLECTIVE R114, `(.L_x_7728) ;  /* 0x0000000072087348 */ /* 0x000fea0003c00000 */
[----:B------:R0:W1:Y:S02]  /*3a90*/  SHFL.BFLY P6, R115, R125, R127, R130 ;  /* 0x0c00007f7d737389 */ /* 0x00006400000c0082 */
[----:B01----:R-:W-:Y:S01]  /*3aa0*/  ENDCOLLECTIVE ;  /* 0x000000000000791b */ /* 0x003fe20003800000 */
.L_x_7728:
[----:B------:R-:W-:-:S04]  /*3ab0*/  FADD.FTZ R85, R85, R136 ;  /* 0x0000008855557221 */ /* 0x000fc80000010000 */
[----:B------:R-:W-:Y:S01]  /*3ac0*/  IMAD.MOV.U32 R125, RZ, RZ, R85 ;  /* 0x000000ffff7d7224 */ /* 0x000fe200078e0055 */
[----:B------:R-:W-:-:S07]  /*3ad0*/  MOV R87, R115 ;  /* 0x0000007300577202 */ /* 0x000fce0000000f00 */
[----:B------:R-:W-:Y:S05]  /*3ae0*/  WARPSYNC.COLLECTIVE R114, `(.L_x_7729) ;  /* 0x0000000072087348 */ /* 0x000fea0003c00000 */
[----:B------:R0:W1:Y:S02]  /*3af0*/  SHFL.BFLY P6, R115, R125, R127, R130 ;  /* 0x0c00007f7d737389 */ /* 0x00006400000c0082 */
[----:B01----:R-:W-:Y:S01]  /*3b00*/  ENDCOLLECTIVE ;  /* 0x000000000000791b */ /* 0x003fe20003800000 */
.L_x_7729:
[----:B------:R-:W-:Y:S01]  /*3b10*/  FADD.FTZ R87, R84, R87 ;  /* 0x0000005754577221 */ /* 0x000fe20000010000 */
[----:B------:R-:W-:-:S04]  /*3b20*/  HFMA2.MMA R127, -RZ, RZ, 0, 2.384185791015625e-07 ;  /* 0x00000004ff7f7435 */ /* 0x000fc800000001ff */
[----:B------:R-:W-:Y:S02]  /*3b30*/  MOV R125, R87 ;  /* 0x00000057007d7202 */ /* 0x000fe40000000f00 */
[----:B------:R-:W-:-:S07]  /*3b40*/  MOV R86, R115 ;  /* 0x0000007300567202 */ /* 0x000fce0000000f00 */
[----:B------:R-:W-:Y:S05]  /*3b50*/  WARPSYNC.COLLECTIVE R114, `(.L_x_7730) ;  /* 0x0000000072087348 */ /* 0x000fea0003c00000 */
[----:B------:R0:W1:Y:S02]  /*3b60*/  SHFL.BFLY P6, R115, R125, R127, R130 ;  /* 0x0c00007f7d737389 */ /* 0x00006400000c0082 */
[----:B01----:R-:W-:Y:S01]  /*3b70*/  ENDCOLLECTIVE ;  /* 0x000000000000791b */ /* 0x003fe20003800000 */
.L_x_7730:
[----:B------:R-:W-:-:S04]  /*3b80*/  FADD.FTZ R86, R85, R86 ;  /* 0x0000005655567221 */ /* 0x000fc80000010000 */
[----:B------:R-:W-:Y:S01]  /*3b90*/  IMAD.MOV.U32 R125, RZ, RZ, R86 ;  /* 0x000000ffff7d7224 */ /* 0x000fe200078e0056 */
[----:B------:R-:W-:-:S07]  /*3ba0*/  MOV R88, R115 ;  /* 0x0000007300587202 */ /* 0x000fce0000000f00 */
[----:B------:R-:W-:Y:S05]  /*3bb0*/  WARPSYNC.COLLECTIVE R114, `(.L_x_7731) ;  /* 0x0000000072087348 */ /* 0x000fea0003c00000 */
[----:B------:R0:W1:Y:S02]  /*3bc0*/  SHFL.BFLY P6, R115, R125, R127, R130 ;  /* 0x0c00007f7d737389 */ /* 0x00006400000c0082 */
[----:B01----:R-:W-:Y:S01]  /*3bd0*/  ENDCOLLECTIVE ;  /* 0x000000000000791b */ /* 0x003fe20003800000 */
.L_x_7731:
[----:B------:R-:W-:Y:S01]  /*3be0*/  FADD.FTZ R88, R87, R88 ;  /* 0x0000005857587221 */ /* 0x000fe20000010000 */
[----:B------:R-:W-:-:S04]  /*3bf0*/  HFMA2.MMA R127, -RZ, RZ, 0, 4.76837158203125e-07 ;  /* 0x00000008ff7f7435 */ /* 0x000fc800000001ff */
[----:B------:R-:W-:Y:S02]  /*3c00*/  MOV R125, R88 ;  /* 0x00000058007d7202 */ /* 0x000fe40000000f00 */
[----:B------:R-:W-:-:S07]  /*3c10*/  MOV R89, R115 ;  /* 0x0000007300597202 */ /* 0x000fce0000000f00 */
[----:B------:R-:W-:Y:S05]  /*3c20*/  WARPSYNC.COLLECTIVE R114, `(.L_x_7732) ;  /* 0x0000000072087348 */ /* 0x000fea0003c00000 */
[----:B------:R0:W1:Y:S02]  /*3c30*/  SHFL.BFLY P6, R115, R125, R127, R130 ;  /* 0x0c00007f7d737389 */ /* 0x00006400000c0082 */
[----:B01----:R-:W-:Y:S01]  /*3c40*/  ENDCOLLECTIVE ;  /* 0x000000000000791b */ /* 0x003fe20003800000 */
.L_x_7732:
[----:B------:R-:W-:-:S05]  /*3c50*/  FADD.FTZ R89, R86, R89 ;  /* 0x0000005956597221 */ /* 0x000fca0000010000 */
[----:B------:R-:W-:Y:S02]  /*3c60*/  MOV R125, R89 ;  /* 0x00000059007d7202 */ /* 0x000fe40000000f00 */
[----:B------:R-:W-:-:S07]  /*3c70*/  MOV R91, R115 ;  /* 0x00000073005b7202 */ /* 0x000fce0000000f00 */
[----:B------:R-:W-:Y:S05]  /*3c80*/  WARPSYNC.COLLECTIVE R114, `(.L_x_7733) ;  /* 0x0000000072087348 */ /* 0x000fea0003c00000 */
[----:B------:R0:W1:Y:S02]  /*3c90*/  SHFL.BFLY P6, R115, R125, R127, R130 ;  /* 0x0c00007f7d737389 */ /* 0x00006400000c0082 */
[----:B01----:R-:W-:Y:S01]  /*3ca0*/  ENDCOLLECTIVE ;  /* 0x000000000000791b */ /* 0x003fe20003800000 */
.L_x_7733:
[----:B------:R-:W-:Y:S01]  /*3cb0*/  FADD.FTZ R91, R88, R91 ;  /* 0x0000005b585b7221 */ /* 0x000fe20000010000 */
[----:B------:R-:W-:-:S04]  /*3cc0*/  HFMA2.MMA R127, -RZ, RZ, 0, 9.5367431640625e-07 ;  /* 0x00000010ff7f7435 */ /* 0x000fc800000001ff */
[----:B------:R-:W-:Y:S01]  /*3cd0*/  MOV R125, R91 ;  /* 0x0000005b007d7202 */ /* 0x000fe20000000f00 */
[----:B------:R-:W-:-:S07]  /*3ce0*/  IMAD.MOV.U32 R90, RZ, RZ, R115 ;  /* 0x000000ffff5a7224 */ /* 0x000fce00078e0073 */
[----:B------:R-:W-:Y:S05]  /*3cf0*/  WARPSYNC.COLLECTIVE R114, `(.L_x_7734) ;  /* 0x0000000072087348 */ /* 0x000fea0003c00000 */
[----:B------:R0:W1:Y:S02]  /*3d00*/  SHFL.BFLY P6, R115, R125, R127, R130 ;  /* 0x0c00007f7d737389 */ /* 0x00006400000c0082 */
[----:B01----:R-:W-:Y:S01]  /*3d10*/  ENDCOLLECTIVE ;  /* 0x000000000000791b */ /* 0x003fe20003800000 */
.L_x_7734:
[----:B------:R-:W-:-:S05]  /*3d20*/  FADD.FTZ R90, R89, R90 ;  /* 0x0000005a595a7221 */ /* 0x000fca0000010000 */
[----:B------:R-:W-:Y:S02]  /*3d30*/  MOV R125, R90 ;  /* 0x0000005a007d7202 */ /* 0x000fe40000000f00 */
[----:B------:R-:W-:-:S07]  /*3d40*/  MOV R84, R115 ;  /* 0x0000007300547202 */ /* 0x000fce0000000f00 */
[----:B------:R-:W-:Y:S05]  /*3d50*/  WARPSYNC.COLLECTIVE R114, `(.L_x_7735) ;  /* 0x0000000072087348 */ /* 0x000fea0003c00000 */
[----:B------:R0:W1:Y:S02]  /*3d60*/  SHFL.BFLY P6, R115, R125, R127, R130 ;  /* 0x0c00007f7d737389 */ /* 0x00006400000c0082 */
[----:B01----:R-:W-:Y:S01]  /*3d70*/  ENDCOLLECTIVE ;  /* 0x000000000000791b */ /* 0x003fe20003800000 */
.L_x_7735:
[----:B------:R-:W-:Y:S01]  /*3d80*/  MOV R85, R115 ;  /* 0x0000007300557202 */ /* 0x000fe20000000f00 */
[----:B------:R-:W-:Y:S06]  /*3d90*/  BRA `(.L_x_7736) ;  /* 0xffffffd800ac7947 */ /* 0x000fec000383ffff */
.L_x_7737:
        /* <DEDUP_REMOVED lines=14> */
.L_x_9243:


//--------------------- .text._ZN10layer_norm22ln_bwd_finalize_kernelINS_22Kernel_traits_finalizeILj512E6__halfffffjLb0ELj1024ELj4ENS_18Kernel_traits_baseILj512ES2_ffffjLj1024EEEEELb0ELb1EEEvNS_9BwdParamsE --------------------------
	.section	.text._ZN10layer_norm22ln_bwd_finalize_kernelINS_22Kernel_traits_finalizeILj512E6__halfffffjLb0ELj1024ELj4ENS_18Kernel_traits_baseILj512ES2_ffffjLj1024EEEEELb0ELb1EEEvNS_9BwdParamsE,"ax",@progbits
	.align	128
        .global         _ZN10layer_norm22ln_bwd_finalize_kernelINS_22Kernel_traits_finalizeILj512E6__halfffffjLb0ELj1024ELj4ENS_18Kernel_traits_baseILj512ES2_ffffjLj1024EEEEELb0ELb1EEEvNS_9BwdParamsE
        .type           _ZN10layer_norm22ln_bwd_finalize_kernelINS_22Kernel_traits_finalizeILj512E6__halfffffjLb0ELj1024ELj4ENS_18Kernel_traits_baseILj512ES2_ffffjLj1024EEEEELb0ELb1EEEvNS_9BwdParamsE,@function
        .size           _ZN10layer_norm22ln_bwd_finalize_kernelINS_22Kernel_traits_finalizeILj512E6__halfffffjLb0ELj1024ELj4ENS_18Kernel_traits_baseILj512ES2_ffffjLj1024EEEEELb0ELb1EEEvNS_9BwdParamsE,(.L_x_9244 - _ZN10layer_norm22ln_bwd_finalize_kernelINS_22Kernel_traits_finalizeILj512E6__halfffffjLb0ELj1024ELj4ENS_18Kernel_traits_baseILj512ES2_ffffjLj1024EEEEELb0ELb1EEEvNS_9BwdParamsE)
        .other          _ZN10layer_norm22ln_bwd_finalize_kernelINS_22Kernel_traits_finalizeILj512E6__halfffffjLb0ELj1024ELj4ENS_18Kernel_traits_baseILj512ES2_ffffjLj1024EEEEELb0ELb1EEEvNS_9BwdParamsE,@"STO_CUDA_ENTRY STV_DEFAULT"
_ZN10layer_norm22ln_bwd_finalize_kernelINS_22Kernel_traits_finalizeILj512E6__halfffffjLb0ELj1024ELj4ENS_18Kernel_traits_baseILj512ES2_ffffjLj1024EEEEELb0ELb1EEEvNS_9BwdParamsE:
.text._ZN10layer_norm22ln_bwd_finalize_kernelINS_22Kernel_traits_finalizeILj512E6__halfffffjLb0ELj1024ELj4ENS_18Kernel_traits_baseILj512ES2_ffffjLj1024EEEEELb0ELb1EEEvNS_9BwdParamsE:
        /* <DEDUP_REMOVED lines=26> */
.L_x_7749:
        /* <DEDUP_REMOVED lines=31> */
.L_x_7742:
        /* <DEDUP_REMOVED lines=34> */
.L_x_7741:
[----:B------:R-:W-:Y:S05]  /*05b0*/  BSYNC B1 ;  /* 0x0000000000017941 */ /* 0x000fea0003800000 */
.L_x_7740:
        /* <DEDUP_REMOVED lines=25> */
.L_x_7744:
[----:B------:R-:W-:Y:S05]  /*0750*/  BSYNC B1 ;  /* 0x0000000000017941 */ /* 0x000fea0003800000 */
.L_x_7743:
        /* <DEDUP_REMOVED lines=12> */
.L_x_7739:
[----:B------:R-:W-:Y:S05]  /*0820*/  BSYNC B0 ;  /* 0x0000000000007941 */ /* 0x000fea0003800000 */
.L_x_7738:
        /* <DEDUP_REMOVED lines=29> */
.L_x_7760:
[----:B------:R-:W-:Y:S01]  /*0a00*/  @!P1 SHF.R.U32.HI R12, RZ, 0x3, R0 ;  /* 0x00000003ff0c9819 */ /* 0x000fe20000011600 */
[----:B----4-:R-:W-:Y:S01]  /*0a10*/  FADD.FTZ R14, R9, R14 ;  /* 0x0000000e090e7221 */ /* 0x010fe20000010000 */
[----:B---3--:R-:W-:Y:S02]  /*0a20*/  FADD.FTZ R11, R10, R11 ;  /* 0x0000000b0a0b7221 */ /* 0x008fe40000010000 */
[----:B------:R-:W-:-:S05]  /*0a30*/  @!P1 LOP3.LUT R12, R12, 0x1ffffffc, RZ, 0xc0, !PT ;  /* 0x1ffffffc0c0c9812 */ /* 0x000fca00078ec0ff */
[----:B------:R3:W-:Y:S04]  /*0a40*/  @!P1 STS [R12+UR4+0x2000], R14 ;  /* 0x0020000e0c009988 */ /* 0x0007e80008000804 */
[----:B------:R3:W-:Y:S02]  /*0a50*/  @!P1 STS [R12+UR4+0x2080], R11 ;  /* 0x0020800b0c009988 */ /* 0x0007e40008000804 */
.L_x_7745:
        /* <DEDUP_REMOVED lines=14> */
.L_x_7748:
[----:B------:R-:W-:Y:S05]  /*0b40*/  BSYNC B0 ;  /* 0x0000000000007941 */ /* 0x000fea0003800000 */
.L_x_7747:
[C---:B------:R-:W-:Y:S02]  /*0b50*/  ISETP.GT.U32.AND P1, PT, R3.reuse, -0x201, PT ;  /* 0xfffffdff0300780c */ /* 0x040fe40003f24070 */
[----:B------:R-:W-:Y:S02]  /*0b60*/  IADD3 R3, R3, 0x200, RZ ;  /* 0x0000020003037810 */ /* 0x000fe40007ffe0ff */
[----:B------:R-:W-:-:S09]  /*0b70*/  IADD3 R4, R4, 0x100, RZ ;  /* 0x0000010004047810 */ /* 0x000fd20007ffe0ff */
[----:B------:R-:W-:Y:S05]  /*0b80*/  @P1 BRA `(.L_x_7749) ;  /* 0xfffffff400841947 */ /* 0x000fea000383ffff */
[----:B------:R-:W-:Y:S05]  /*0b90*/  EXIT ;  /* 0x000000000000794d */ /* 0x000fea0003800000 */
.L_x_7746:
[----:B------:R-:W-:Y:S01]  /*0ba0*/  HFMA2.MMA R22, -RZ, RZ, 0, 1.847743988037109375e-06 ;  /* 0x0000001fff167435 */ /* 0x000fe200000001ff */
[----:B0--3--:R-:W-:Y:S01]  /*0bb0*/  MOV R20, R10 ;  /* 0x0000000a00147202 */ /* 0x009fe20000000f00 */
[----:B------:R-:W-:Y:S01]  /*0bc0*/  IMAD.MOV.U32 R19, RZ, RZ, 0x1 ;  /* 0x00000001ff137424 */ /* 0x000fe200078e00ff */
[----:B------:R-:W-:-:S08]  /*0bd0*/  MOV R17, 0xffffffff ;  /* 0xffffffff00117802 */ /* 0x000fd00000000f00 */
[----:B-12---:R-:W-:Y:S05]  /*0be0*/  WARPSYNC.COLLECTIVE R17, `(.L_x_7750) ;  /* 0x0000000011087348 */ /* 0x006fea0003c00000 */
[----:B------:R0:W3:Y:S02]  /*0bf0*/  SHFL.BFLY P2, R18, R20, R19, R22 ;  /* 0x0c00001314127389 */ /* 0x0000e40000040016 */
[----:B0123--:R-:W-:Y:S01]  /*0c00*/  ENDCOLLECTIVE ;  /* 0x000000000000791b */ /* 0x00ffe20003800000 */
.L_x_7750:
[----:B------:R-:W-:Y:S01]  /*0c10*/  HFMA2.MMA R19, -RZ, RZ, 0, 1.1920928955078125e-07 ;  /* 0x00000002ff137435 */ /* 0x000fe200000001ff */
[----:B------:R-:W-:-:S05]  /*0c20*/  MOV R11, R18 ;  /* 0x00000012000b7202 */ /* 0x000fca0000000f00 */
[----:B------:R-:W-:-:S04]  /*0c30*/  FADD.FTZ R11, R10, R11 ;  /* 0x0000000b0a0b7221 */ /* 0x000fc80000010000 */
[----:B------:R-:W-:-:S07]  /*0c40*/  IMAD.MOV.U32 R20, RZ, RZ, R11 ;  /* 0x000000ffff147224 */ /* 0x000fce00078e000b */
[----:B------:R-:W-:Y:S05]  /*0c50*/  WARPSYNC.COLLECTIVE R17, `(.L_x_7751) ;  /* 0x0000000011087348 */ /* 0x000fea0003c00000 */
[----:B------:R0:W1:Y:S02]  /*0c60*/  SHFL.BFLY P2, R18, R20, R19, R22 ;  /* 0x0c00001314127389 */ /* 0x0000640000040016 */
[----:B01----:R-:W-:Y:S01]  /*0c70*/  ENDCOLLECTIVE ;  /* 0x000000000000791b */ /* 0x003fe20003800000 */
.L_x_7751:
[----:B------:R-:W-:Y:S01]  /*0c80*/  IMAD.MOV.U32 R19, RZ, RZ, 0x4 ;  /* 0x00000004ff137424 */ /* 0x000fe200078e00ff */
[----:B------:R-:W-:-:S05]  /*0c90*/  MOV R12, R18 ;  /* 0x00000012000c7202 */ /* 0x000fca0000000f00 */
[----:B------:R-:W-:-:S05]  /*0ca0*/  FADD.FTZ R12, R11, R12 ;  /* 0x0000000c0b0c7221 */ /* 0x000fca0000010000 */
[----:B------:R-:W-:-:S07]  /*0cb0*/  MOV R20, R12 ;  /* 0x0000000c00147202 */ /* 0x000fce0000000f00 */
[----:B------:R-:W-:Y:S05]  /*0cc0*/  WARPSYNC.COLLECTIVE R17, `(.L_x_7752) ;  /* 0x0000000011087348 */ /* 0x000fea0003c00000 */
[----:B------:R0:W1:Y:S02]  /*0cd0*/  SHFL.BFLY P2, R18, R20, R19, R22 ;  /* 0x0c00001314127389 */ /* 0x0000640000040016 */
[----:B01----:R-:W-:Y:S01]  /*0ce0*/  ENDCOLLECTIVE ;  /* 0x000000000000791b */ /* 0x003fe20003800000 */
.L_x_7752:
[----:B------:R-:W-:Y:S01]  /*0cf0*/  HFMA2.MMA R19, -RZ, RZ, 0, 4.76837158203125e-07 ;  /* 0x00000008ff137435 */ /* 0x000fe200000001ff */
[----:B------:R-:W-:-:S05]  /*0d00*/  MOV R13, R18 ;  /* 0x00000012000d7202 */ /* 0x000fca0000000f00 */
[----:B------:R-:W-:-:S05]  /*0d10*/  FADD.FTZ R13, R12, R13 ;  /* 0x0000000d0c0d7221 */ /* 0x000fca0000010000 */
[----:B------:R-:W-:-:S07]  /*0d20*/  MOV R20, R13 ;  /* 0x0000000d00147202 */ /* 0x000fce0000000f00 */
[----:B------:R-:W-:Y:S05]  /*0d30*/  WARPSYNC.COLLECTIVE R17, `(.L_x_7753) ;  /* 0x0000000011087348 */ /* 0x000fea0003c00000 */
[----:B------:R0:W1:Y:S02]  /*0d40*/  SHFL.BFLY P2, R18, R20, R19, R22 ;  /* 0x0c00001314127389 */ /* 0x0000640000040016 */
[----:B01----:R-:W-:Y:S01]  /*0d50*/  ENDCOLLECTIVE ;  /* 0x000000000000791b */ /* 0x003fe20003800000 */
.L_x_7753:
[----:B------:R-:W-:Y:S01]  /*0d60*/  HFMA2.MMA R19, -RZ, RZ, 0, 9.5367431640625e-07 ;  /* 0x00000010ff137435 */ /* 0x000fe200000001ff */
[----:B------:R-:W-:-:S04]  /*0d70*/  IMAD.MOV.U32 R10, RZ, RZ, R18 ;  /* 0x000000ffff0a7224 */ /* 0x000fc800078e0012 */
[----:B------:R-:W-:-:S05]  /*0d80*/  FADD.FTZ R10, R13, R10 ;  /* 0x0000000a0d0a7221 */ /* 0x000fca0000010000 */
[----:B------:R-:W-:-:S07]  /*0d90*/  MOV R20, R10 ;  /* 0x0000000a00147202 */ /* 0x000fce0000000f00 */
[----:B------:R-:W-:Y:S05]  /*0da0*/  WARPSYNC.COLLECTIVE R17, `(.L_x_7754) ;  /* 0x0000000011087348 */ /* 0x000fea0003c00000 */
[----:B------:R0:W1:Y:S02]  /*0db0*/  SHFL.BFLY P2, R18, R20, R19, R22 ;  /* 0x0c00001314127389 */ /* 0x0000640000040016 */
[----:B01----:R-:W-:Y:S01]  /*0dc0*/  ENDCOLLECTIVE ;  /* 0x000000000000791b */ /* 0x003fe20003800000 */
.L_x_7754:
[----:B------:R-:W-:Y:S01]  /*0dd0*/  HFMA2.MMA R19, -RZ, RZ, 0, 5.9604644775390625e-08 ;  /* 0x00000001ff137435 */ /* 0x000fe200000001ff */
[----:B------:R-:W-:Y:S01]  /*0de0*/  IMAD.MOV.U32 R20, RZ, RZ, R9 ;  /* 0x000000ffff147224 */ /* 0x000fe200078e0009 */
[----:B------:R-:W-:-:S09]  /*0df0*/  MOV R11, R18 ;  /* 0x00000012000b7202 */ /* 0x000fd20000000f00 */
[----:B------:R-:W-:Y:S05]  /*0e00*/  WARPSYNC.COLLECTIVE R17, `(.L_x_7755) ;  /* 0x0000000011087348 */ /* 0x000fea0003c00000 */
[----:B------:R0:W1:Y:S02]  /*0e10*/  SHFL.BFLY P2, R18, R20, R19, R22 ;  /* 0x0c00001314127389 */ /* 0x0000640000040016 */
[----:B01----:R-:W-:Y:S01]  /*0e20*/  ENDCOLLECTIVE ;  /* 0x000000000000791b */ /* 0x003fe20003800000 */
.L_x_7755:
[----:B------:R-:W-:Y:S01]  /*0e30*/  HFMA2.MMA R19, -RZ, RZ, 0, 1.1920928955078125e-07 ;  /* 0x00000002ff137435 */ /* 0x000fe200000001ff */
[----:B------:R-:W-:-:S05]  /*0e40*/  MOV R12, R18 ;  /* 0x00000012000c7202 */ /* 0x000fca0000000f00 */
[----:B------:R-:W-:-:S05]  /*0e50*/  FADD.FTZ R14, R9, R12 ;  /* 0x0000000c090e7221 */ /* 0x000fca0000010000 */
[----:B------:R-:W-:-:S07]  /*0e60*/  MOV R20, R14 ;  /* 0x0000000e00147202 */ /* 0x000fce0000000f00 */
[----:B------:R-:W-:Y:S05]  /*0e70*/  WARPSYNC.COLLECTIVE R17, `(.L_x_7756) ;  /* 0x0000000011087348 */ /* 0x000fea0003c00000 */
[----:B------:R0:W1:Y:S02]  /*0e80*/  SHFL.BFLY P2, R18, R20, R19, R22 ;  /* 0x0c00001314127389 */ /* 0x0000640000040016 */
[----:B01----:R-:W-:Y:S01]  /*0e90*/  ENDCOLLECTIVE ;  /* 0x000000000000791b */ /* 0x003fe20003800000 */
.L_x_7756:
[----:B------:R-:W-:Y:S01]  /*0ea0*/  HFMA2.MMA R19, -RZ, RZ, 0, 2.384185791015625e-07 ;  /* 0x00000004ff137435 */ /* 0x000fe200000001ff */
[----:B------:R-:W-:-:S04]  /*0eb0*/  IMAD.MOV.U32 R13, RZ, RZ, R18 ;  /* 0x000000ffff0d7224 */ /* 0x000fc800078e0012 */
[----:B------:R-:W-:-:S05]  /*0ec0*/  FADD.FTZ R15, R14, R13 ;  /* 0x0000000d0e0f7221 */ /* 0x000fca0000010000 */
[----:B------:R-:W-:-:S07]  /*0ed0*/  MOV R20, R15 ;  /* 0x0000000f00147202 */ /* 0x000fce0000000f00 */
[----:B------:R-:W-:Y:S05]  /*0ee0*/  WARPSYNC.COLLECTIVE R17, `(.L_x_7757) ;  /* 0x0000000011087348 */ /* 0x000fea0003c00000 */
[----:B------:R0:W1:Y:S02]  /*0ef0*/  SHFL.BFLY P2, R18, R20, R19, R22 ;  /* 0x0c00001314127389 */ /* 0x0000640000040016 */
[----:B01----:R-:W-:Y:S01]  /*0f00*/  ENDCOLLECTIVE ;  /* 0x000000000000791b */ /* 0x003fe20003800000 */
.L_x_7757:
[----:B------:R-:W-:Y:S01]  /*0f10*/  IMAD.MOV.U32 R19, RZ, RZ, 0x8 ;  /* 0x00000008ff137424 */ /* 0x000fe200078e00ff */
[----:B------:R-:W-:-:S05]  /*0f20*/  MOV R16, R18 ;  /* 0x0000001200107202 */ /* 0x000fca0000000f00 */
[----:B------:R-:W-:-:S05]  /*0f30*/  FADD.FTZ R16, R15, R16 ;  /* 0x000000100f107221 */ /* 0x000fca0000010000 */
[----:B------:R-:W-:-:S07]  /*0f40*/  MOV R20, R16 ;  /* 0x0000001000147202 */ /* 0x000fce0000000f00 */
[----:B------:R-:W-:Y:S05]  /*0f50*/  WARPSYNC.COLLECTIVE R17, `(.L_x_7758) ;  /* 0x0000000011087348 */ /* 0x000fea0003c00000 */
[----:B------:R0:W1:Y:S02]  /*0f60*/  SHFL.BFLY P2, R18, R20, R19, R22 ;  /* 0x0c00001314127389 */ /* 0x0000640000040016 */
[----:B01----:R-:W-:Y:S01]  /*0f70*/  ENDCOLLECTIVE ;  /* 0x000000000000791b */ /* 0x003fe20003800000 */
.L_x_7758:
[----:B------:R-:W-:Y:S01]  /*0f80*/  HFMA2.MMA R19, -RZ, RZ, 0, 9.5367431640625e-07 ;  /* 0x00000010ff137435 */ /* 0x000fe200000001ff */
[----:B------:R-:W-:-:S05]  /*0f90*/  MOV R9, R18 ;  /* 0x0000001200097202 */ /* 0x000fca0000000f00 */
[----:B------:R-:W-:-:S05]  /*0fa0*/  FADD.FTZ R9, R16, R9 ;  /* 0x0000000910097221 */ /* 0x000fca0000010000 */
[----:B------:R-:W-:-:S07]  /*0fb0*/  MOV R20, R9 ;  /* 0x0000000900147202 */ /* 0x000fce0000000f00 */
[----:B------:R-:W-:Y:S05]  /*0fc0*/  WARPSYNC.COLLECTIVE R17, `(.L_x_7759) ;  /* 0x0000000011087348 */ /* 0x000fea0003c00000 */
[----:B------:R0:W1:Y:S02]  /*0fd0*/  SHFL.BFLY P2, R18, R20, R19, R22 ;  /* 0x0c00001314127389 */ /* 0x0000640000040016 */
[----:B01----:R-:W-:Y:S01]  /*0fe0*/  ENDCOLLECTIVE ;  /* 0x000000000000791b */ /* 0x003fe20003800000 */
.L_x_7759:
[----:B------:R-:W-:Y:S01]  /*0ff0*/  MOV R14, R18 ;  /* 0x00000012000e7202 */ /* 0x000fe20000000f00 */
[----:B------:R-:W-:Y:S06]  /*1000*/  BRA `(.L_x_7760) ;  /* 0xfffffff8007c7947 */ /* 0x000fec000383ffff */
.L_x_7761:
        /* <DEDUP_REMOVED lines=15> */
.L_x_9244:


//--------------------- .text._ZN10layer_norm13ln_bwd_kernelINS_13Kernel_traitsI6__halfffffjLj512ELj1ELj4ELj1ELj16ENS_18Kernel_traits_baseILj512ES2_ffffjLj128EEEEELb1ELb0ELb1ELb1EEEvNS_9BwdParamsE --------------------------
	.section	.text._ZN10layer_norm13ln_bwd_kernelINS_13Kernel_traitsI6__halfffffjLj512ELj1ELj4ELj1ELj16ENS_18Kernel_traits_baseILj512ES2_ffffjLj128EEEEELb1ELb0ELb1ELb1EEEvNS_9BwdParamsE,"ax",@progbits
	.align	128
        .global         _ZN10layer_norm13ln_bwd_kernelINS_13Kernel_traitsI6__halfffffjLj512ELj1ELj4ELj1ELj16ENS_18Kernel_traits_baseILj512ES2_ffffjLj128EEEEELb1ELb0ELb1ELb1EEEvNS_9BwdParamsE
        .type           _ZN10layer_norm13ln_bwd_kernelINS_13Kernel_traitsI6__halfffffjLj512ELj1ELj4ELj1ELj16ENS_18Kernel_traits_baseILj512ES2_ffffjLj128EEEEELb1ELb0ELb1ELb1EEEvNS_9BwdParamsE,@function
        .size           _ZN10layer_norm13ln_bwd_kernelINS_13Kernel_traitsI6__halfffffjLj512ELj1ELj4ELj1ELj16ENS_18Kernel_traits_baseILj512ES2_ffffjLj128EEEEELb1ELb0ELb1ELb1EEEvNS_9BwdParamsE,(.L_x_9245 - _ZN10layer_norm13ln_bwd_kernelINS_13Kernel_traitsI6__halfffffjLj512ELj1ELj4ELj1ELj16ENS_18Kernel_traits_baseILj512ES2_ffffjLj128EEEEELb1ELb0ELb1ELb1EEEvNS_9BwdParamsE)
        .other          _ZN10layer_norm13ln_bwd_kernelINS_13Kernel_traitsI6__halfffffjLj512ELj1ELj4ELj1ELj16ENS_18Kernel_traits_baseILj512ES2_ffffjLj128EEEEELb1ELb0ELb1ELb1EEEvNS_9BwdParamsE,@"STO_CUDA_ENTRY STV_DEFAULT"
_ZN10layer_norm13ln_bwd_kernelINS_13Kernel_traitsI6__halfffffjLj512ELj1ELj4ELj1ELj16ENS_18Kernel_traits_baseILj512ES2_ffffjLj128EEEEELb1ELb0ELb1ELb1EEEvNS_9BwdParamsE:
.text._ZN10layer_norm13ln_bwd_kernelINS_13Kernel_traitsI6__halfffffjLj512ELj1ELj4ELj1ELj16ENS_18Kernel_traits_baseILj512ES2_ffffjLj128EEEEELb1ELb0ELb1ELb1EEEvNS_9BwdParamsE:
        /* <DEDUP_REMOVED lines=29> */
.L_x_7763:
        /* <DEDUP_REMOVED lines=29> */
[----:B------:R-:W-:Y:S01]  /*03a0*/  HADD2.F32 R17, -RZ, R8.H0_H0 ;  /* 0x20000008ff117230 */ /* 0x000fe20000004100 */
[----:B---3--:R-:W-:-:S02]  /*03b0*/  SHF.R.U64 R22, R4, 0x10, R5 ;  /* 0x0000001004167819 */ /* 0x008fc40000001205 */
[----:B------:R-:W-:Y:S02]  /*03c0*/  SHF.R.U32.HI R20, RZ, 0x10, R5 ;  /* 0x00000010ff147819 */ /* 0x000fe40000011605 */
[--C-:B----4-:R-:W-:Y:S02]  /*03d0*/  SHF.R.U64 R18, R6, 0x10, R7.reuse ;  /* 0x0000001006127819 */ /* 0x110fe40000001207 */
[----:B------:R-:W-:Y:S02]  /*03e0*/  SHF.R.U32.HI R16, RZ, 0x10, R7 ;  /* 0x00000010ff107819 */ /* 0x000fe40000011607 */
[--C-:B-----5:R-:W-:Y:S02]  /*03f0*/  SHF.R.U64 R10, R24, 0x10, R25.reuse ;  /* 0x00000010180a7819 */ /* 0x120fe40000001219 */
        /* <DEDUP_REMOVED lines=16> */
.L_x_7801:
[----:B------:R-:W1:Y:S08]  /*0500*/  LDC.64 R4, c[0x0][0x288] ;  /* 0x0000a200ff047b82 */ /* 0x000e700000000a00 */
[----:B------:R-:W2:Y:S08]  /*0510*/  LDC.64 R82, c[0x0][0x258] ;  /* 0x00009600ff527b82 */ /* 0x000eb00000000a00 */
[----:B------:R-:W3:Y:S01]  /*0520*/  LDC.64 R80, c[0x0][0x280] ;  /* 0x0000a000ff507b82 */ /* 0x000ee20000000a00 */
[----:B-1----:R-:W-:-:S07]  /*0530*/  IMAD.WIDE R4, R112, 0x4, R4 ;  /* 0x0000000470047825 */ /* 0x002fce00078e0204 */
[----:B------:R-:W1:Y:S01]  /*0540*/  LDC R133, c[0x0][0x218] ;  /* 0x00008600ff857b82 */ /* 0x000e620000000800 */
[----:B------:R4:W4:Y:S01]  /*0550*/  LDG.E R4, desc[UR4][R4.64] ;  /* 0x0000000404047981 */ /* 0x000922000c1e1900 */
        /* <DEDUP_REMOVED lines=12> */
[C---:B----4-:R-:W-:Y:S01]  /*0620*/  IADD3 R5, R130.reuse, 0x60, RZ ;  /* 0x0000006082057810 */ /* 0x050fe20007ffe0ff */
[----:B--2---:R-:W-:-:S04]  /*0630*/  IMAD.WIDE.U32 R142, R130, 0x10, R136 ;  /* 0x00000010828e7825 */ /* 0x004fc800078e0088 */
[----:B------:R-:W-:-:S04]  /*0640*/  IMAD.WIDE.U32 R140, R121, 0x10, R136 ;  /* 0x00000010798c7825 */ /* 0x000fc800078e0088 */
[----:B------:R-:W-:-:S04]  /*0650*/  IMAD.WIDE.U32 R138, R116, 0x10, R136 ;  /* 0x00000010748a7825 */ /* 0x000fc800078e0088 */
[----:B------:R-:W-:Y:S01]  /*0660*/  IMAD.WIDE.U32 R136, R5, 0x10, R136 ;  /* 0x0000001005887825 */ /* 0x000fe200078e0088 */
[----:B------:R-:W-:-:S13]  /*0670*/  ISETP.GT.AND P3, PT, R4, RZ, PT ;  /* 0x000000ff0400720c */ /* 0x000fda0003f64270 */
[----:B0--3--:R-:W-:Y:S05]  /*0680*/  @P3 BRA `(.L_x_7766) ;  /* 0x0000000000783947 */ /* 0x009fea0003800000 */
[----:B-----5:R-:W-:Y:S01]  /*0690*/  ISETP.GE.AND P4, PT, R135, 0x1, PT ;  /* 0x000000018700780c */ /* 0x020fe20003f86270 */
[----:B------:R-:W0:Y:S01]  /*06a0*/  LDC.64 R80, c[0x0][0x240] ;  /* 0x00009000ff507b82 */ /* 0x000e220000000a00 */
[----:B------:R-:W-:Y:S01]  /*06b0*/  MOV R4, UR10 ;  /* 0x0000000a00047c02 */ /* 0x000fe20008000f00 */
[----:B------:R-:W-:Y:S01]  /*06c0*/  HFMA2.MMA R99, -RZ, RZ, 0, 0 ;  /* 0x00000000ff637435 */ /* 0x000fe200000001ff */
        /* <DEDUP_REMOVED lines=14> */
[----:B------:R-:W-:-:S02]  /*07b0*/  IADD3 R83, R99, 0x40, RZ ;  /* 0x0000004063537810 */ /* 0x000fc40007ffe0ff */
[C---:B------:R-:W-:Y:S01]  /*07c0*/  IADD3 R101, R99.reuse, 0x60, RZ ;  /* 0x0000006063657810 */ /* 0x040fe20007ffe0ff */
[----:B0-----:R-:W-:-:S04]  /*07d0*/  IMAD.WIDE.U32 R98, R99, 0x4, R80 ;  /* 0x0000000463627825 */ /* 0x001fc800078e0050 */
[--C-:B------:R-:W-:Y:S01]  /*07e0*/  IMAD.WIDE.U32 R96, R97, 0x4, R80.reuse ;  /* 0x0000000461607825 */ /* 0x100fe200078e0050 */
[----:B------:R1:W5:Y:S03]  /*07f0*/  LDG.E R134, desc[UR4][R98.64] ;  /* 0x0000000462867981 */ /* 0x000366000c1e1900 */
[--C-:B------:R-:W-:Y:S01]  /*0800*/  IMAD.WIDE.U32 R82, R83, 0x4, R80.reuse ;  /* 0x0000000453527825 */ /* 0x100fe200078e0050 */
[----:B------:R1:W5:Y:S03]  /*0810*/  LDG.E R119, desc[UR4][R96.64] ;  /* 0x0000000460777981 */ /* 0x000366000c1e1900 */
[----:B------:R-:W-:Y:S01]  /*0820*/  IMAD.WIDE.U32 R80, R101, 0x4, R80 ;  /* 0x0000000465507825 */ /* 0x000fe200078e0050 */
[----:B------:R1:W5:Y:S04]  /*0830*/  LDG.E R115, desc[UR4][R82.64] ;  /* 0x0000000452737981 */ /* 0x000368000c1e1900 */
[----:B------:R1:W5:Y:S01]  /*0840*/  LDG.E R0, desc[UR4][R80.64] ;  /* 0x0000000450007981 */ /* 0x000362000c1e1900 */
[----:B------:R-:W-:Y:S01]  /*0850*/  CS2R R100, SRZ ;  /* 0x0000000000647805 */ /* 0x000fe2000001ff00 */
[----:B------:R-:W-:Y:S06]  /*0860*/  BRA `(.L_x_7767) ;  /* 0x0000000800ac7947 */ /* 0x000fec0003800000 */
.L_x_7766:
        /* <DEDUP_REMOVED lines=9> */
[----:B------:R-:W-:-:S03]  /*0900*/  LEA.HI.SX32 R105, R0, R7, 0x1e ;  /* 0x0000000700697211 */ /* 0x000fc600078ff2ff */
[----:B------:R-:W0:Y:S01]  /*0910*/  LDC.64 R122, c[0x0][0x240] ;  /* 0x00009000ff7a7b82 */ /* 0x000e220000000a00 */
[----:B------:R-:W3:Y:S01]  /*0920*/  LDG.E R128, desc[UR4][R128.64] ;  /* 0x0000000480807981 */ /* 0x000ee2000c1e1900 */
[----:B-1----:R-:W-:-:S06]  /*0930*/  IMAD.WIDE.U32 R108, R130, 0x10, R100 ;  /* 0x00000010826c7825 */ /* 0x002fcc00078e0064 */
[----:B------:R-:W4:Y:S01]  /*0940*/  LDG.E.128 R108, desc[UR4][R108.64] ;  /* 0x000000046c6c7981 */ /* 0x000f22000c1e1d00 */
[----:B------:R-:W-:-:S04]  /*0950*/  IMAD.WIDE.U32 R84, R121, 0x10, R100 ;  /* 0x0000001079547825 */ /* 0x000fc800078e0064 */
[C---:B--2---:R-:W-:Y:S02]  /*0960*/  IMAD.WIDE.U32 R80, R105.reuse, 0x10, R2 ;  /* 0x0000001069507825 */ /* 0x044fe400078e0002 */
        /* <DEDUP_REMOVED lines=15> */
[----:B-----5:R-:W-:-:S02]  /*0a60*/  ISETP.GE.AND P4, PT, R135, 0x1, PT ;  /* 0x000000018700780c */ /* 0x020fc40003f86270 */
[----:B------:R-:W-:Y:S02]  /*0a70*/  MOV R4, UR10 ;  /* 0x0000000a00047c02 */ /* 0x000fe40008000f00 */
[----:B------:R-:W-:Y:S02]  /*0a80*/  MOV R2, UR11 ;  /* 0x0000000b00027c02 */ /* 0x000fe40008000f00 */
[----:B------:R-:W-:-:S04]  /*0a90*/  ISETP.NE.U32.AND P0, PT, R4, RZ, PT ;  /* 0x000000ff0400720c */ /* 0x000fc80003f05070 */
[----:B------:R-:W-:-:S03]  /*0aa0*/  ISETP.NE.AND.EX P0, PT, R2, RZ, PT, P0 ;  /* 0x000000ff0200720c */ /* 0x000fc60003f05300 */
[----:B------:R-:W-:-:S05]  /*0ab0*/  @P4 IADD3 R0, R135, -0x1, RZ ;  /* 0xffffffff87004810 */ /* 0x000fca0007ffe0ff */
[----:B------:R-:W-:-:S05]  /*0ac0*/  @P4 IMAD R0, R0, R133, RZ ;  /* 0x0000008500004224 */ /* 0x000fca00078e02ff */
[----:B------:R-:W-:Y:S01]  /*0ad0*/  @P4 SHF.R.S32.HI R3, RZ, 0x1f, R0 ;  /* 0x0000001fff034819 */ /* 0x000fe20000011400 */
[----:B------:R-:W5:Y:S03]  /*0ae0*/  @P0 LDG.E.128 R36, desc[UR4][R142.64] ;  /* 0x000000048e240981 */ /* 0x000f66000c1e1d00 */
[----:B------:R-:W-:Y:S01]  /*0af0*/  @P4 LEA.HI R0, R3, R0, RZ, 0x2 ;  /* 0x0000000003004211 */ /* 0x000fe200078f10ff */
[----:B------:R-:W5:Y:S04]  /*0b00*/  @P0 LDG.E.128 R32, desc[UR4][R140.64] ;  /* 0x000000048c200981 */ /* 0x000f68000c1e1d00 */
[----:B------:R-:W5:Y:S04]  /*0b10*/  @P0 LDG.E.128 R28, desc[UR4][R138.64] ;  /* 0x000000048a1c0981 */ /* 0x000f68000c1e1d00 */
[----:B------:R-:W5:Y:S01]  /*0b20*/  @P0 LDG.E.128 R24, desc[UR4][R136.64] ;  /* 0x0000000488180981 */ /* 0x000f62000c1e1d00 */
[----:B------:R-:W-:-:S02]  /*0b30*/  ISETP.NE.AND P0, PT, R9, RZ, PT ;  /* 0x000000ff0900720c */ /* 0x000fc40003f05270 */
[----:B------:R-:W-:Y:S02]  /*0b40*/  MOV R127, RZ ;  /* 0x000000ff007f7202 */ /* 0x000fe40000000f00 */
[----:B------:R-:W-:-:S04]  /*0b50*/  @P4 LEA.HI.SX32 R127, R0, R7, 0x1e ;  /* 0x00000007007f4211 */ /* 0x000fc800078ff2ff */
[C---:B------:R-:W-:Y:S02]  /*0b60*/  IADD3 R119, R127.reuse, 0x20, RZ ;  /* 0x000000207f777810 */ /* 0x040fe40007ffe0ff */
[C---:B------:R-:W-:Y:S02]  /*0b70*/  IADD3 R125, R127.reuse, 0x40, RZ ;  /* 0x000000407f7d7810 */ /* 0x040fe40007ffe0ff */
[C---:B------:R-:W-:Y:S01]  /*0b80*/  IADD3 R3, R127.reuse, 0x60, RZ ;  /* 0x000000607f037810 */ /* 0x040fe20007ffe0ff */
[----:B0-----:R-:W-:-:S04]  /*0b90*/  IMAD.WIDE.U32 R126, R127, 0x4, R122 ;  /* 0x000000047f7e7825 */ /* 0x001fc800078e007a */
[--C-:B------:R-:W-:Y:S01]  /*0ba0*/  IMAD.WIDE.U32 R118, R119, 0x4, R122.reuse ;  /* 0x0000000477767825 */ /* 0x100fe200078e007a */
[----:B------:R-:W5:Y:S03]  /*0bb0*/  LDG.E R134, desc[UR4][R126.64] ;  /* 0x000000047e867981 */ /* 0x000f66000c1e1900 */
[--C-:B------:R-:W-:Y:S02]  /*0bc0*/  IMAD.WIDE.U32 R124, R125, 0x4, R122.reuse ;  /* 0x000000047d7c7825 */ /* 0x100fe400078e007a */
[----:B------:R-:W5:Y:S02]  /*0bd0*/  LDG.E R119, desc[UR4][R118.64] ;  /* 0x0000000476777981 */ /* 0x000f64000c1e1900 */
[----:B------:R-:W-:Y:S02]  /*0be0*/  IMAD.WIDE.U32 R122, R3, 0x4, R122 ;  /* 0x00000004037a7825 */ /* 0x000fe400078e007a */
[----:B------:R-:W5:Y:S04]  /*0bf0*/  LDG.E R115, desc[UR4][R124.64] ;  /* 0x000000047c737981 */ /* 0x000f68000c1e1900 */
[----:B------:R0:W5:Y:S01]  /*0c00*/  LDG.E R0, desc[UR4][R122.64] ;  /* 0x000000047a007981 */ /* 0x000162000c1e1900 */
[----:B---3--:R-:W-:-:S05]  /*0c10*/  FSEL R128, R128, RZ, !P0 ;  /* 0x000000ff80807208 */ /* 0x008fca0004000000 */
[C---:B----4-:R-:W-:Y:S01]  /*0c20*/  FADD.FTZ R109, -R128.reuse, R109 ;  /* 0x0000006d806d7221 */ /* 0x050fe20000010100 */
[C---:B------:R-:W-:Y:S01]  /*0c30*/  FADD.FTZ R117, -R128.reuse, R110 ;  /* 0x0000006e80757221 */ /* 0x040fe20000010100 */
[----:B------:R-:W-:Y:S02]  /*0c40*/  FADD.FTZ R111, -R128, R111 ;  /* 0x0000006f806f7221 */ /* 0x000fe40000010100 */
[----:B------:R-:W-:Y:S01]  /*0c50*/  FMUL.FTZ R110, R6, R109 ;  /* 0x0000006d066e7220 */ /* 0x000fe20000410000 */
[----:B------:R-:W-:Y:S01]  /*0c60*/  FADD.FTZ R3, -R128, R108 ;  /* 0x0000006c80037221 */ /* 0x000fe20000010100 */
[C---:B------:R-:W-:Y:S01]  /*0c70*/  FMUL.FTZ R108, R6.reuse, R111 ;  /* 0x0000006f066c7220 */ /* 0x040fe20000410000 */
[----:B------:R-:W-:Y:S01]  /*0c80*/  FMUL.FTZ R109, R6, R117 ;  /* 0x00000075066d7220 */ /* 0x000fe20000410000 */
[----:B--2---:R-:W-:Y:S01]  /*0c90*/  FADD.FTZ R85, -R128, R85 ;  /* 0x0000005580557221 */ /* 0x004fe20000010100 */
[----:B------:R-:W-:Y:S01]  /*0ca0*/  FFMA.FTZ R65, R81, R110, R65 ;  /* 0x0000006e51417223 */ /* 0x000fe20000010041 */
[----:B------:R-:W-:Y:S01]  /*0cb0*/  FADD.FTZ R61, R61, R81 ;  /* 0x000000513d3d7221 */ /* 0x000fe20000010000 */
[----:B------:R-:W-:Y:S01]  /*0cc0*/  FMUL.FTZ R111, R22, R81 ;  /* 0x00000051166f7220 */ /* 0x000fe20000410000 */
[----:B------:R-:W-:Y:S01]  /*0cd0*/  FADD.FTZ R81, -R128, R84 ;  /* 0x0000005480517221 */ /* 0x000fe20000010100 */
[----:B------:R-:W-:Y:S01]  /*0ce0*/  FFMA.FTZ R67, R83, R108, R67 ;  /* 0x0000006c53437223 */ /* 0x000fe20000010043 */
[----:B------:R-:W-:Y:S01]  /*0cf0*/  FADD.FTZ R63, R63, R83 ;  /* 0x000000533f3f7221 */ /* 0x000fe20000010000 */
[----:B------:R-:W-:Y:S01]  /*0d00*/  FMUL.FTZ R117, R20, R83 ;  /* 0x0000005314757220 */ /* 0x000fe20000410000 */
[C---:B------:R-:W-:Y:S01]  /*0d10*/  FADD.FTZ R83, -R128.reuse, R86 ;  /* 0x0000005680537221 */ /* 0x040fe20000010100 */
[----:B0-----:R-:W-:Y:S01]  /*0d20*/  FADD.FTZ R123, -R128, R87 ;  /* 0x00000057807b7221 */ /* 0x001fe20000010100 */
[C---:B------:R-:W-:Y:S01]  /*0d30*/  FMUL.FTZ R3, R6.reuse, R3 ;  /* 0x0000000306037220 */ /* 0x040fe20000410000 */
[----:B------:R-:W-:Y:S01]  /*0d40*/  FMUL.FTZ R87, R6, R81 ;  /* 0x0000005106577220 */ /* 0x000fe20000410000 */
[----:B------:R-:W-:Y:S01]  /*0d50*/  FMUL.FTZ R118, R113, R80 ;  /* 0x0000005071767220 */ /* 0x000fe20000410000 */
[----:B------:R-:W-:Y:S01]  /*0d60*/  FADD.FTZ R81, -R128, R92 ;  /* 0x0000005c80517221 */ /* 0x000fe20000010100 */
[C---:B------:R-:W-:Y:S01]  /*0d70*/  FMUL.FTZ R86, R6.reuse, R85 ;  /* 0x0000005506567220 */ /* 0x040fe20000410000 */
[C---:B------:R-:W-:Y:S01]  /*0d80*/  FMUL.FTZ R85, R6.reuse, R83 ;  /* 0x0000005306557220 */ /* 0x040fe20000410000 */
[----:B------:R-:W-:Y:S01]  /*0d90*/  FMUL.FTZ R84, R6, R123 ;  /* 0x0000007b06547220 */ /* 0x000fe20000410000 */
[----:B------:R-:W-:Y:S01]  /*0da0*/  FADD.FTZ R93, -R128, R93 ;  /* 0x0000005d805d7221 */ /* 0x000fe20000010100 */
[----:B------:R-:W-:Y:S01]  /*0db0*/  FFMA.FTZ R64, R80, R3, R64 ;  /* 0x0000000350407223 */ /* 0x000fe20000010040 */
[----:B------:R-:W-:Y:S01]  /*0dc0*/  FADD.FTZ R60, R60, R80 ;  /* 0x000000503c3c7221 */ /* 0x000fe20000010000 */
[C---:B------:R-:W-:Y:S01]  /*0dd0*/  FADD.FTZ R83, -R128.reuse, R94 ;  /* 0x0000005e80537221 */ /* 0x040fe20000010100 */
[----:B------:R-:W-:Y:S01]  /*0de0*/  FADD.FTZ R123, -R128, R95 ;  /* 0x0000005f807b7221 */ /* 0x000fe20000010100 */
[C---:B------:R-:W-:Y:S01]  /*0df0*/  FMUL.FTZ R95, R6.reuse, R81 ;  /* 0x00000051065f7220 */ /* 0x040fe20000410000 */
[----:B------:R-:W-:Y:S01]  /*0e00*/  FADD.FTZ R80, RZ, R118 ;  /* 0x00000076ff507221 */ /* 0x000fe20000010000 */
[----:B------:R-:W-:Y:S01]  /*0e10*/  FFMA.FTZ R81, R3, R118, RZ ;  /* 0x0000007603517223 */ /* 0x000fe200000100ff */
[C---:B------:R-:W-:Y:S01]  /*0e20*/  FMUL.FTZ R94, R6.reuse, R93 ;  /* 0x0000005d065e7220 */ /* 0x040fe20000410000 */
        /* <DEDUP_REMOVED lines=79> */
.L_x_7767:
[----:B------:R-:W-:Y:S05]  /*1320*/  BSYNC B1 ;  /* 0x0000000000017941 */ /* 0x000fea0003800000 */
.L_x_7765:
        /* <DEDUP_REMOVED lines=20> */
.L_x_7813:
[----:B------:R-:W3:Y:S01]  /*1470*/  LDC.64 R80, c[0x0][0x308] ;  /* 0x0000c200ff507b82 */ /* 0x000ee20000000a00 */
[----:B-1----:R-:W-:Y:S01]  /*1480*/  FADD.FTZ R101, R98, R101 ;  /* 0x0000006562657221 */ /* 0x002fe20000010000 */
[----:B------:R-:W-:Y:S01]  /*1490*/  @!P3 ISETP.NE.U32.AND P1, PT, R4, RZ, PT ;  /* 0x000000ff0400b20c */ /* 0x000fe20003f25070 */
[----:B--2---:R-:W-:Y:S01]  /*14a0*/  FADD.FTZ R100, R99, R100 ;  /* 0x0000006463647221 */ /* 0x004fe20000010000 */
[----:B------:R-:W-:Y:S01]  /*14b0*/  ISETP.NE.AND P2, PT, R9, RZ, PT ;  /* 0x000000ff0900720c */ /* 0x000fe20003f45270 */
[----:B------:R-:W-:Y:S01]  /*14c0*/  FMUL.FTZ R101, R101, UR8 ;  /* 0x0000000865657c20 */ /* 0x000fe20008410000 */
[----:B------:R-:W-:Y:S01]  /*14d0*/  @!P3 ISETP.NE.AND.EX P1, PT, R2, RZ, PT, P1 ;  /* 0x000000ff0200b20c */ /* 0x000fe20003f25310 */
[----:B------:R-:W-:Y:S01]  /*14e0*/  BSSY B1, `(.L_x_7769) ;  /* 0x000000e000017945 */ /* 0x000fe20003800000 */
[----:B------:R-:W1:Y:S01]  /*14f0*/  @P4 LDC.64 R82, c[0x0][0x298] ;  /* 0x0000a600ff524b82 */ /* 0x000e620000000a00 */
[----:B------:R-:W-:Y:S01]  /*1500*/  FMUL.FTZ R107, R100, UR8 ;  /* 0x00000008646b7c20 */ /* 0x000fe20008410000 */
[----:B------:R-:W-:-:S02]  /*1510*/  FSEL R132, R101, RZ, !P2 ;  /* 0x000000ff65847208 */ /* 0x000fc40005000000 */
[----:B-----5:R-:W-:Y:S02]  /*1520*/  @!P3 FSEL R139, R36, RZ, P1 ;  /* 0x000000ff248bb208 */ /* 0x020fe40000800000 */
[----:B---3--:R-:W-:-:S04]  /*1530*/  ISETP.NE.U32.AND P0, PT, R80, RZ, PT ;  /* 0x000000ff5000720c */ /* 0x008fc80003f05070 */
[----:B------:R-:W-:Y:S01]  /*1540*/  ISETP.NE.AND.EX P0, PT, R81, RZ, PT, P0 ;  /* 0x000000ff5100720c */ /* 0x000fe20003f05300 */
[----:B------:R-:W-:-:S12]  /*1550*/  @!P3 BRA `(.L_x_7770) ;  /* 0x000000000018b947 */ /* 0x000fd80003800000 */
[----:B------:R-:W-:Y:S01]  /*1560*/  ISETP.NE.U32.AND P1, PT, R4, RZ, PT ;  /* 0x000000ff0400720c */ /* 0x000fe20003f25070 */
[----:B------:R-:W-:-:S03]  /*1570*/  FFMA.FTZ R97, R3, R107, R132 ;  /* 0x0000006b03617223 */ /* 0x000fc60000010084 */
[----:B------:R-:W-:Y:S01]  /*1580*/  ISETP.NE.AND.EX P1, PT, R2, RZ, PT, P1 ;  /* 0x000000ff0200720c */ /* 0x000fe20003f25310 */
[----:B------:R-:W-:-:S04]  /*1590*/  FADD.FTZ R97, R118, -R97 ;  /* 0x8000006176617221 */ /* 0x000fc80000010000 */
[----:B------:R-:W-:-:S08]  /*15a0*/  FMUL.FTZ R139, R6, R97 ;  /* 0x00000061068b7220 */ /* 0x000fd00000410000 */
[----:B------:R-:W-:-:S07]  /*15b0*/  @P1 FADD.FTZ R139, R36, R139 ;  /* 0x0000008b248b1221 */ /* 0x000fce0000010000 */
.L_x_7770:
[----:B------:R-:W-:Y:S05]  /*15c0*/  BSYNC B1 ;  /* 0x0000000000017941 */ /* 0x000fea0003800000 */
.L_x_7769:
[----:B-1----:R-:W-:Y:S01]  /*15d0*/  @P4 FMUL.FTZ R83, R139, R83 ;  /* 0x000000538b534220 */ /* 0x002fe20000410000 */
[----:B0-----:R-:W0:Y:S01]  /*15e0*/  @P4 LDC.64 R98, c[0x0][0x298] ;  /* 0x0000a600ff624b82 */ /* 0x001e220000000a00 */
[----:B------:R-:W-:Y:S01]  /*15f0*/  @!P3 ISETP.NE.U32.AND P1, PT, R4, RZ, PT ;  /* 0x000000ff0400b20c */ /* 0x000fe20003f25070 */
[----:B------:R-:W-:Y:S01]  /*1600*/  BSSY B1, `(.L_x_7771) ;  /* 0x000001d000017945 */ /* 0x000fe20003800000 */
[----:B------:R-:W-:Y:S01]  /*1610*/  @P4 FMUL.FTZ R96, R83, R82 ;  /* 0x0000005253604220 */ /* 0x000fe20000410000 */
[----:B------:R-:W-:Y:S02]  /*1620*/  @P4 IADD3 R102, R135, -0x1, RZ ;  /* 0xffffffff87664810 */ /* 0x000fe40007ffe0ff */
[----:B------:R-:W-:Y:S02]  /*1630*/  @!P3 ISETP.NE.AND.EX P1, PT, R2, RZ, PT, P1 ;  /* 0x000000ff0200b20c */ /* 0x000fe40003f25310 */
[----:B------:R-:W1:Y:S01]  /*1640*/  @P4 LDC.64 R82, c[0x0][0x298] ;  /* 0x0000a600ff524b82 */ /* 0x000e620000000a00 */
[----:B------:R-:W-:Y:S01]  /*1650*/  @!P3 ISETP.NE.U32.AND P2, PT, R4, RZ, PT ;  /* 0x000000ff0400b20c */ /* 0x000fe20003f45070 */
[----:B------:R-:W-:Y:S01]  /*1660*/  @P4 IMAD R102, R102, R133, RZ ;  /* 0x0000008566664224 */ /* 0x000fe200078e02ff */
[----:B------:R-:W-:-:S02]  /*1670*/  @!P3 FSEL R138, R37, RZ, P1 ;  /* 0x000000ff258ab208 */ /* 0x000fc40000800000 */
[----:B------:R-:W-:Y:S02]  /*1680*/  @!P3 ISETP.NE.U32.AND P1, PT, R4, RZ, PT ;  /* 0x000000ff0400b20c */ /* 0x000fe40003f25070 */
[----:B------:R-:W-:Y:S01]  /*1690*/  @P4 LOP3.LUT P5, RZ, R134, 0xff, RZ, 0xc0, !PT ;  /* 0x000000ff86ff4812 */ /* 0x000fe200078ac0ff */
[----:B------:R-:W2:Y:S01]  /*16a0*/  @P4 LDC.64 R100, c[0x0][0x298] ;  /* 0x0000a600ff644b82 */ /* 0x000ea20000000a00 */
[C---:B------:R-:W-:Y:S02]  /*16b0*/  @!P3 ISETP.NE.AND.EX P2, PT, R2.reuse, RZ, PT, P2 ;  /* 0x000000ff0200b20c */ /* 0x040fe40003f45320 */
[----:B------:R-:W-:Y:S02]  /*16c0*/  @P4 SHF.R.S32.HI R97, RZ, 0x1f, R102 ;  /* 0x0000001fff614819 */ /* 0x000fe40000011466 */
[----:B------:R-:W-:Y:S02]  /*16d0*/  @!P3 ISETP.NE.AND.EX P1, PT, R2, RZ, PT, P1 ;  /* 0x000000ff0200b20c */ /* 0x000fe40003f25310 */
[----:B------:R-:W-:Y:S01]  /*16e0*/  @P4 SEL R68, R96, RZ, P5 ;  /* 0x000000ff60444207 */ /* 0x000fe20002800000 */
[----:B------:R-:W3:Y:S01]  /*16f0*/  @P0 LDC.64 R136, c[0x0][0x308] ;  /* 0x0000c200ff880b82 */ /* 0x000ee20000000a00 */
[----:B------:R-:W-:-:S02]  /*1700*/  @!P3 FSEL R135, R38, RZ, P2 ;  /* 0x000000ff2687b208 */ /* 0x000fc40001000000 */
[C---:B------:R-:W-:Y:S02]  /*1710*/  @P4 LOP3.LUT P5, RZ, R134.reuse, 0xff00, RZ, 0xc0, !PT ;  /* 0x0000ff0086ff4812 */ /* 0x040fe400078ac0ff */
[C---:B------:R-:W-:Y:S02]  /*1720*/  @P4 LOP3.LUT P6, RZ, R134.reuse, 0xff0000, RZ, 0xc0, !PT ;  /* 0x00ff000086ff4812 */ /* 0x040fe400078cc0ff */
[----:B------:R-:W-:Y:S02]  /*1730*/  @P4 LOP3.LUT P2, RZ, R134, 0xff000000, RZ, 0xc0, !PT ;  /* 0xff00000086ff4812 */ /* 0x000fe4000784c0ff */
        /* <DEDUP_REMOVED lines=9> */
.L_x_7772:
[----:B------:R-:W-:Y:S05]  /*17d0*/  BSYNC B1 ;  /* 0x0000000000017941 */ /* 0x000fea0003800000 */
.L_x_7771:
        /* <DEDUP_REMOVED lines=8> */
.L_x_7774:
[----:B------:R-:W-:Y:S05]  /*1860*/  BSYNC B1 ;  /* 0x0000000000017941 */ /* 0x000fea0003800000 */
.L_x_7773:
        /* <DEDUP_REMOVED lines=8> */
.L_x_7776:
[----:B------:R-:W-:Y:S05]  /*18f0*/  BSYNC B1 ;  /* 0x0000000000017941 */ /* 0x000fea0003800000 */
.L_x_7775:
[----:B------:R-:W4:Y:S01]  /*1900*/  @P4 LDC.64 R102, c[0x0][0x2f8] ;  /* 0x0000be00ff664b82 */ /* 0x000f220000000a00 */
[----:B-1----:R-:W-:Y:S01]  /*1910*/  @P4 FMUL.FTZ R83, R138, R83 ;  /* 0x000000538a534220 */ /* 0x002fe20000410000 */
[----:B0-----:R-:W-:Y:S01]  /*1920*/  @P4 FMUL.FTZ R99, R135, R99 ;  /* 0x0000006387634220 */ /* 0x001fe20000410000 */
[----:B--2---:R-:W-:Y:S01]  /*1930*/  @P4 FMUL.FTZ R101, R134, R101 ;  /* 0x0000006586654220 */ /* 0x004fe20000410000 */
[----:B------:R-:W-:Y:S01]  /*1940*/  ISETP.NE.U32.AND P1, PT, R80, RZ, PT ;  /* 0x000000ff5000720c */ /* 0x000fe20003f25070 */
[----:B------:R-:W-:Y:S01]  /*1950*/  @P4 FMUL.FTZ R82, R83, R82 ;  /* 0x0000005253524220 */ /* 0x000fe20000410000 */
[----:B------:R-:W-:Y:S01]  /*1960*/  HFMA2.MMA R133, -RZ, RZ, 0, 0 ;  /* 0x00000000ff857435 */ /* 0x000fe200000001ff */
[----:B------:R-:W-:Y:S01]  /*1970*/  @P4 FMUL.FTZ R98, R99, R98 ;  /* 0x0000006263624220 */ /* 0x000fe20000410000 */
[----:B------:R-:W0:Y:S01]  /*1980*/  @P4 LDC.64 R96, c[0x0][0x298] ;  /* 0x0000a600ff604b82 */ /* 0x000e220000000a00 */
[----:B------:R-:W-:Y:S01]  /*1990*/  @P4 FMUL.FTZ R100, R101, R100 ;  /* 0x0000006465644220 */ /* 0x000fe20000410000 */
[----:B------:R-:W-:Y:S01]  /*19a0*/  @P4 SEL R69, R82, RZ, P5 ;  /* 0x000000ff52454207 */ /* 0x000fe20002800000 */
[----:B------:R-:W-:Y:S01]  /*19b0*/  BSSY B1, `(.L_x_7777) ;  /* 0x0000015000017945 */ /* 0x000fe20003800000 */
[----:B------:R-:W-:Y:S01]  /*19c0*/  @!P3 ISETP.NE.U32.AND P5, PT, R4, RZ, PT ;  /* 0x000000ff0400b20c */ /* 0x000fe20003fa5070 */
[----:B---3--:R-:W-:Y:S01]  /*19d0*/  @P0 IMAD.WIDE.U32 R136, R130, 0x10, R136 ;  /* 0x0000001082880825 */ /* 0x008fe200078e0088 */
[----:B------:R-:W-:-:S02]  /*19e0*/  @P4 LOP3.LUT R7, R114, 0x1f, RZ, 0xc0, !PT ;  /* 0x0000001f72074812 */ /* 0x000fc400078ec0ff */
[----:B------:R-:W-:Y:S02]  /*19f0*/  ISETP.NE.AND.EX P1, PT, R81, RZ, PT, P1 ;  /* 0x000000ff5100720c */ /* 0x000fe40003f25310 */
[----:B------:R-:W-:Y:S02]  /*1a00*/  @!P3 ISETP.NE.AND.EX P5, PT, R2, RZ, PT, P5 ;  /* 0x000000ff0200b20c */ /* 0x000fe40003fa5350 */
[----:B------:R-:W-:Y:S02]  /*1a10*/  @P4 LEA.HI.SX32 R133, R140, R7, 0x1e ;  /* 0x000000078c854211 */ /* 0x000fe400078ff2ff */
[----:B------:R-:W-:Y:S02]  /*1a20*/  @P4 SEL R70, R98, RZ, P6 ;  /* 0x000000ff62464207 */ /* 0x000fe40003000000 */
[----:B------:R-:W-:Y:S02]  /*1a30*/  @P4 SEL R71, R100, RZ, P2 ;  /* 0x000000ff64474207 */ /* 0x000fe40001000000 */
[----:B------:R-:W-:-:S02]  /*1a40*/  SEL R80, R139, R48, P1 ;  /* 0x000000308b507207 */ /* 0x000fc40000800000 */
        /* <DEDUP_REMOVED lines=11> */
.L_x_7778:
[----:B------:R-:W-:Y:S05]  /*1b00*/  BSYNC B1 ;  /* 0x0000000000017941 */ /* 0x000fea0003800000 */
.L_x_7777:
[----:B0-----:R-:W-:Y:S01]  /*1b10*/  @P4 FMUL.FTZ R97, R141, R97 ;  /* 0x000000618d614220 */ /* 0x001fe20000410000 */
[----:B----4-:R-:W-:Y:S01]  /*1b20*/  @P4 IMAD.WIDE.U32 R138, R133, 0x10, R102 ;  /* 0x00000010858a4825 */ /* 0x010fe200078e0066 */
[----:B------:R-:W-:Y:S01]  /*1b30*/  @P4 LOP3.LUT P6, RZ, R119, 0xff, RZ, 0xc0, !PT ;  /* 0x000000ff77ff4812 */ /* 0x000fe200078cc0ff */
[----:B------:R0:W-:Y:S02]  /*1b40*/  @P0 STG.E.128 desc[UR4][R136.64], R80 ;  /* 0x0000005088000986 */ /* 0x0001e4000c101d04 */
[----:B------:R-:W-:Y:S01]  /*1b50*/  @P4 FMUL.FTZ R96, R97, R96 ;  /* 0x0000006061604220 */ /* 0x000fe20000410000 */
[----:B------:R-:W1:Y:S01]  /*1b60*/  @P4 LDC.64 R134, c[0x0][0x2f8] ;  /* 0x0000be00ff864b82 */ /* 0x000e620000000a00 */
[C---:B------:R-:W-:Y:S01]  /*1b70*/  @!P3 ISETP.NE.U32.AND P2, PT, R4.reuse, RZ, PT ;  /* 0x000000ff0400b20c */ /* 0x040fe20003f45070 */
[----:B------:R2:W-:Y:S01]  /*1b80*/  @P4 STG.E.128 desc[UR4][R138.64], R68 ;  /* 0x000000448a004986 */ /* 0x0005e2000c101d04 */
[----:B------:R-:W-:Y:S01]  /*1b90*/  @!P3 ISETP.NE.U32.AND P5, PT, R4, RZ, PT ;  /* 0x000000ff0400b20c */ /* 0x000fe20003fa5070 */
[----:B------:R-:W-:Y:S01]  /*1ba0*/  BSSY B1, `(.L_x_7779) ;  /* 0x000001a000017945 */ /* 0x000fe20003800000 */
[----:B------:R-:W-:-:S02]  /*1bb0*/  @!P3 ISETP.NE.AND.EX P2, PT, R2, RZ, PT, P2 ;  /* 0x000000ff0200b20c */ /* 0x000fc40003f45320 */
[----:B------:R-:W-:Y:S01]  /*1bc0*/  @!P3 ISETP.NE.AND.EX P5, PT, R2, RZ, PT, P5 ;  /* 0x000000ff0200b20c */ /* 0x000fe20003fa5350 */
[----:B------:R-:W3:Y:S08]  /*1bd0*/  @P4 LDC.64 R102, c[0x0][0x298] ;  /* 0x0000a600ff664b82 */ /* 0x000ef00000000a00 */
[----:B------:R-:W4:Y:S01]  /*1be0*/  @P4 LDC.64 R98, c[0x0][0x298] ;  /* 0x0000a600ff624b82 */ /* 0x000f220000000a00 */
[----:B0-----:R-:W-:-:S02]  /*1bf0*/  @!P3 FSEL R137, R34, RZ, P2 ;  /* 0x000000ff2289b208 */ /* 0x001fc40001000000 */
[----:B------:R-:W-:Y:S02]  /*1c00*/  @!P3 ISETP.NE.U32.AND P2, PT, R4, RZ, PT ;  /* 0x000000ff0400b20c */ /* 0x000fe40003f45070 */
[----:B--2---:R-:W-:Y:S02]  /*1c10*/  @P4 SEL R68, R96, RZ, P6 ;  /* 0x000000ff60444207 */ /* 0x004fe40003000000 */
[----:B------:R-:W-:Y:S01]  /*1c20*/  @!P3 ISETP.NE.U32.AND P6, PT, R4, RZ, PT ;  /* 0x000000ff0400b20c */ /* 0x000fe20003fc5070 */
[----:B------:R-:W0:Y:S01]  /*1c30*/  @P4 LDC.64 R96, c[0x0][0x298] ;  /* 0x0000a600ff604b82 */ /* 0x000e220000000a00 */
[C---:B------:R-:W-:Y:S02]  /*1c40*/  @!P3 ISETP.NE.AND.EX P2, PT, R2.reuse, RZ, PT, P2 ;  /* 0x000000ff0200b20c */ /* 0x040fe40003f45320 */
[----:B------:R-:W-:Y:S02]  /*1c50*/  @!P3 ISETP.NE.AND.EX P6, PT, R2, RZ, PT, P6 ;  /* 0x000000ff0200b20c */ /* 0x000fe40003fc5360 */
[----:B------:R-:W-:-:S02]  /*1c60*/  @!P3 FSEL R82, R33, RZ, P5 ;  /* 0x000000ff2152b208 */ /* 0x000fc40002800000 */
[----:B------:R-:W-:Y:S01]  /*1c70*/  @!P3 FSEL R130, R35, RZ, P6 ;  /* 0x000000ff2382b208 */ /* 0x000fe20003000000 */
[----:B------:R-:W2:Y:S01]  /*1c80*/  @P4 LDC.64 R100, c[0x0][0x298] ;  /* 0x0000a600ff644b82 */ /* 0x000ea20000000a00 */
[C---:B------:R-:W-:Y:S02]  /*1c90*/  @P4 LOP3.LUT P5, RZ, R119.reuse, 0xff00, RZ, 0xc0, !PT ;  /* 0x0000ff0077ff4812 */ /* 0x040fe400078ac0ff */
[----:B------:R-:W-:Y:S02]  /*1ca0*/  @P4 LOP3.LUT P6, RZ, R119, 0xff0000, RZ, 0xc0, !PT ;  /* 0x00ff000077ff4812 */ /* 0x000fe400078cc0ff */
        /* <DEDUP_REMOVED lines=9> */
.L_x_7780:
[----:B------:R-:W-:Y:S05]  /*1d40*/  BSYNC B1 ;  /* 0x0000000000017941 */ /* 0x000fea0003800000 */
.L_x_7779:
        /* <DEDUP_REMOVED lines=9> */
.L_x_7782:
[----:B------:R-:W-:Y:S05]  /*1de0*/  BSYNC B1 ;  /* 0x0000000000017941 */ /* 0x000fea0003800000 */
.L_x_7781:
        /* <DEDUP_REMOVED lines=8> */
.L_x_7784:
[----:B------:R-:W-:Y:S05]  /*1e70*/  BSYNC B1 ;  /* 0x0000000000017941 */ /* 0x000fea0003800000 */
.L_x_7783:
        /* <DEDUP_REMOVED lines=8> */
.L_x_7786:
[----:B------:R-:W-:Y:S05]  /*1f00*/  BSYNC B1 ;  /* 0x0000000000017941 */ /* 0x000fea0003800000 */
.L_x_7785:
[----:B------:R-:W-:Y:S01]  /*1f10*/  @P4 LOP3.LUT P2, RZ, R119, 0xff000000, RZ, 0xc0, !PT ;  /* 0xff00000077ff4812 */ /* 0x000fe2000784c0ff */
[----:B0-----:R-:W-:Y:S01]  /*1f20*/  @P4 FMUL.FTZ R97, R137, R97 ;  /* 0x0000006189614220 */ /* 0x001fe20000410000 */
[----:B----4-:R-:W-:Y:S01]  /*1f30*/  @P4 FMUL.FTZ R99, R130, R99 ;  /* 0x0000006382634220 */ /* 0x010fe20000410000 */
[----:B------:R-:W-:Y:S01]  /*1f40*/  @P4 FMUL.FTZ R119, R103, R102 ;  /* 0x0000006667774220 */ /* 0x000fe20000410000 */
[----:B------:R-:W-:Y:S01]  /*1f50*/  @P0 IMAD.WIDE.U32 R102, R121, 0x10, R80 ;  /* 0x0000001079660825 */ /* 0x000fe200078e0050 */
[----:B------:R-:W-:-:S03]  /*1f60*/  SEL R81, R82, R49, P1 ;  /* 0x0000003152517207 */ /* 0x000fc60000800000 */
[----:B------:R-:W-:Y:S01]  /*1f70*/  @P4 FMUL.FTZ R96, R97, R96 ;  /* 0x0000006061604220 */ /* 0x000fe20000410000 */
[----:B------:R-:W-:Y:S01]  /*1f80*/  @P4 IADD3 R121, R133, 0x20, RZ ;  /* 0x0000002085794810 */ /* 0x000fe20007ffe0ff */
[----:B--2---:R-:W-:Y:S01]  /*1f90*/  @P4 FMUL.FTZ R101, R139, R101 ;  /* 0x000000658b654220 */ /* 0x004fe20000410000 */
[----:B------:R-:W-:Y:S01]  /*1fa0*/  SEL R80, R141, R48, P1 ;  /* 0x000000308d507207 */ /* 0x000fe20000800000 */
[----:B------:R-:W-:Y:S01]  /*1fb0*/  @P4 FMUL.FTZ R98, R99, R98 ;  /* 0x0000006263624220 */ /* 0x000fe20000410000 */
[----:B------:R-:W-:Y:S01]  /*1fc0*/  SEL R82, R137, R50, P1 ;  /* 0x0000003289527207 */ /* 0x000fe20000800000 */
[----:B-1----:R-:W-:Y:S01]  /*1fd0*/  @P4 IMAD.WIDE.U32 R134, R121, 0x10, R134 ;  /* 0x0000001079864825 */ /* 0x002fe200078e0086 */
[----:B------:R-:W-:-:S03]  /*1fe0*/  SEL R83, R130, R51, P1 ;  /* 0x0000003382537207 */ /* 0x000fc60000800000 */
[----:B------:R-:W-:Y:S01]  /*1ff0*/  @P4 FMUL.FTZ R121, R101, R100 ;  /* 0x0000006465794220 */ /* 0x000fe20000410000 */
[----:B------:R-:W-:Y:S01]  /*2000*/  @P4 SEL R70, R96, RZ, P6 ;  /* 0x000000ff60464207 */ /* 0x000fe20003000000 */
[----:B------:R-:W0:Y:S01]  /*2010*/  @P4 LDC.64 R136, c[0x0][0x2f8] ;  /* 0x0000be00ff884b82 */ /* 0x000e220000000a00 */
[----:B------:R-:W-:Y:S01]  /*2020*/  @P4 SEL R71, R98, RZ, P2 ;  /* 0x000000ff62474207 */ /* 0x000fe20001000000 */
[----:B------:R1:W-:Y:S01]  /*2030*/  @P0 STG.E.128 desc[UR4][R102.64], R80 ;  /* 0x0000005066000986 */ /* 0x0003e2000c101d04 */
[----:B------:R-:W-:Y:S01]  /*2040*/  @!P3 ISETP.NE.U32.AND P2, PT, R4, RZ, PT ;  /* 0x000000ff0400b20c */ /* 0x000fe20003f45070 */
[----:B------:R-:W-:Y:S01]  /*2050*/  BSSY B1, `(.L_x_7787) ;  /* 0x000001a000017945 */ /* 0x000fe20003800000 */
[----:B------:R-:W-:Y:S02]  /*2060*/  @P4 SEL R69, R119, RZ, P5 ;  /* 0x000000ff77454207 */ /* 0x000fe40002800000 */
[----:B------:R-:W-:Y:S01]  /*2070*/  @!P3 ISETP.NE.AND.EX P2, PT, R2, RZ, PT, P2 ;  /* 0x000000ff0200b20c */ /* 0x000fe20003f45320 */
[----:B------:R-:W2:Y:S01]  /*2080*/  @P4 LDC.64 R96, c[0x0][0x298] ;  /* 0x0000a600ff604b82 */ /* 0x000ea20000000a00 */
[----:B------:R-:W-:Y:S01]  /*2090*/  @!P3 ISETP.NE.U32.AND P5, PT, R4, RZ, PT ;  /* 0x000000ff0400b20c */ /* 0x000fe20003fa5070 */
[----:B------:R3:W-:Y:S01]  /*20a0*/  @P4 STG.E.128 desc[UR4][R134.64], R68 ;  /* 0x0000004486004986 */ /* 0x0007e2000c101d04 */
[----:B------:R-:W-:-:S02]  /*20b0*/  @P4 LOP3.LUT P6, RZ, R115, 0xff, RZ, 0xc0, !PT ;  /* 0x000000ff73ff4812 */ /* 0x000fc400078cc0ff */
[----:B------:R-:W-:-:S03]  /*20c0*/  @!P3 ISETP.NE.AND.EX P5, PT, R2, RZ, PT, P5 ;  /* 0x000000ff0200b20c */ /* 0x000fc60003fa5350 */
[----:B------:R-:W4:Y:S01]  /*20d0*/  @P4 LDC.64 R98, c[0x0][0x298] ;  /* 0x0000a600ff624b82 */ /* 0x000f220000000a00 */
[----:B------:R-:W-:Y:S02]  /*20e0*/  @!P3 FSEL R119, R30, RZ, P5 ;  /* 0x000000ff1e77b208 */ /* 0x000fe40002800000 */
[----:B------:R-:W-:Y:S02]  /*20f0*/  @P4 LOP3.LUT P5, RZ, R115, 0xff0000, RZ, 0xc0, !PT ;  /* 0x00ff000073ff4812 */ /* 0x000fe400078ac0ff */
[----:B-1----:R-:W-:Y:S02]  /*2100*/  @!P3 FSEL R82, R29, RZ, P2 ;  /* 0x000000ff1d52b208 */ /* 0x002fe40001000000 */
[----:B------:R-:W-:Y:S01]  /*2110*/  @!P3 ISETP.NE.U32.AND P2, PT, R4, RZ, PT ;  /* 0x000000ff0400b20c */ /* 0x000fe20003f45070 */
[----:B------:R-:W1:Y:S03]  /*2120*/  @P4 LDC.64 R100, c[0x0][0x298] ;  /* 0x0000a600ff644b82 */ /* 0x000e660000000a00 */
[----:B------:R-:W-:-:S02]  /*2130*/  @!P3 ISETP.NE.AND.EX P2, PT, R2, RZ, PT, P2 ;  /* 0x000000ff0200b20c */ /* 0x000fc40003f45320 */
[----:B---3--:R-:W-:Y:S02]  /*2140*/  @P4 SEL R68, R121, RZ, P6 ;  /* 0x000000ff79444207 */ /* 0x008fe40003000000 */
[----:B------:R-:W-:Y:S01]  /*2150*/  @P4 LOP3.LUT P6, RZ, R115, 0xff00, RZ, 0xc0, !PT ;  /* 0x0000ff0073ff4812 */ /* 0x000fe200078cc0ff */
[----:B------:R-:W3:Y:S01]  /*2160*/  @P0 LDC.64 R80, c[0x0][0x308] ;  /* 0x0000c200ff500b82 */ /* 0x000ee20000000a00 */
        /* <DEDUP_REMOVED lines=8> */
.L_x_7788:
[----:B------:R-:W-:Y:S05]  /*21f0*/  BSYNC B1 ;  /* 0x0000000000017941 */ /* 0x000fea0003800000 */
.L_x_7787:
        /* <DEDUP_REMOVED lines=8> */
.L_x_7790:
[----:B------:R-:W-:Y:S05]  /*2280*/  BSYNC B1 ;  /* 0x0000000000017941 */ /* 0x000fea0003800000 */
.L_x_7789:
        /* <DEDUP_REMOVED lines=8> */
.L_x_7792:
[----:B------:R-:W-:Y:S05]  /*2310*/  BSYNC B1 ;  /* 0x0000000000017941 */ /* 0x000fea0003800000 */
.L_x_7791:
[----:B--2---:R-:W-:Y:S01]  /*2320*/  @P4 FMUL.FTZ R97, R82, R97 ;  /* 0x0000006152614220 */ /* 0x004fe20000410000 */
[----:B----4-:R-:W-:Y:S01]  /*2330*/  @P4 FMUL.FTZ R99, R119, R99 ;  /* 0x0000006377634220 */ /* 0x010fe20000410000 */
[----:B-1----:R-:W-:Y:S01]  /*2340*/  @P4 FMUL.FTZ R101, R130, R101 ;  /* 0x0000006582654220 */ /* 0x002fe20000410000 */
[----:B------:R-:W-:Y:S01]  /*2350*/  @P4 IADD3 R83, R133, 0x40, RZ ;  /* 0x0000004085534810 */ /* 0x000fe20007ffe0ff */
[----:B------:R-:W-:Y:S01]  /*2360*/  @P4 FMUL.FTZ R96, R97, R96 ;  /* 0x0000006061604220 */ /* 0x000fe20000410000 */
[----:B------:R-:W-:Y:S01]  /*2370*/  @P4 FMUL.FTZ R98, R99, R98 ;  /* 0x0000006263624220 */ /* 0x000fe20000410000 */
[----:B------:R-:W-:Y:S01]  /*2380*/  @P4 FMUL.FTZ R100, R101, R100 ;  /* 0x0000006465644220 */ /* 0x000fe20000410000 */
[----:B------:R-:W-:Y:S01]  /*2390*/  @P4 LOP3.LUT P2, RZ, R115, 0xff000000, RZ, 0xc0, !PT ;  /* 0xff00000073ff4812 */ /* 0x000fe2000784c0ff */
[----:B---3--:R-:W-:Y:S01]  /*23a0*/  @P0 IMAD.WIDE.U32 R102, R116, 0x10, R80 ;  /* 0x0000001074660825 */ /* 0x008fe200078e0050 */
[----:B------:R-:W-:Y:S01]  /*23b0*/  SEL R81, R82, R49, P1 ;  /* 0x0000003152517207 */ /* 0x000fe20000800000 */
[----:B------:R-:W-:Y:S01]  /*23c0*/  BSSY B1, `(.L_x_7793) ;  /* 0x000001b000017945 */ /* 0x000fe20003800000 */
[----:B------:R-:W-:Y:S01]  /*23d0*/  SEL R80, R139, R48, P1 ;  /* 0x000000308b507207 */ /* 0x000fe20000800000 */
[----:B0-----:R-:W-:Y:S01]  /*23e0*/  @P4 IMAD.WIDE.U32 R136, R83, 0x10, R136 ;  /* 0x0000001053884825 */ /* 0x001fe200078e0088 */
[----:B------:R-:W-:-:S02]  /*23f0*/  SEL R82, R119, R50, P1 ;  /* 0x0000003277527207 */ /* 0x000fc40000800000 */
[----:B------:R-:W-:Y:S02]  /*2400*/  SEL R83, R130, R51, P1 ;  /* 0x0000003382537207 */ /* 0x000fe40000800000 */
[----:B------:R-:W-:Y:S02]  /*2410*/  @P4 SEL R69, R96, RZ, P6 ;  /* 0x000000ff60454207 */ /* 0x000fe40003000000 */
[----:B------:R-:W-:Y:S01]  /*2420*/  @P4 SEL R70, R98, RZ, P5 ;  /* 0x000000ff62464207 */ /* 0x000fe20002800000 */
[----:B------:R0:W-:Y:S01]  /*2430*/  @P0 STG.E.128 desc[UR4][R102.64], R80 ;  /* 0x0000005066000986 */ /* 0x0001e2000c101d04 */
[----:B------:R-:W-:Y:S01]  /*2440*/  @P4 SEL R71, R100, RZ, P2 ;  /* 0x000000ff64474207 */ /* 0x000fe20001000000 */
[----:B------:R-:W1:Y:S01]  /*2450*/  @P4 LDC.64 R96, c[0x0][0x298] ;  /* 0x0000a600ff604b82 */ /* 0x000e620000000a00 */
[C---:B------:R-:W-:Y:S02]  /*2460*/  @!P3 ISETP.NE.U32.AND P5, PT, R4.reuse, RZ, PT ;  /* 0x000000ff0400b20c */ /* 0x040fe40003fa5070 */
[C---:B------:R-:W-:Y:S01]  /*2470*/  @!P3 ISETP.NE.U32.AND P2, PT, R4.reuse, RZ, PT ;  /* 0x000000ff0400b20c */ /* 0x040fe20003f45070 */
[----:B------:R2:W-:Y:S01]  /*2480*/  @P4 STG.E.128 desc[UR4][R136.64], R68 ;  /* 0x0000004488004986 */ /* 0x0005e2000c101d04 */
[----:B------:R-:W-:-:S02]  /*2490*/  @!P3 ISETP.NE.U32.AND P6, PT, R4, RZ, PT ;  /* 0x000000ff0400b20c */ /* 0x000fc40003fc5070 */
[C---:B------:R-:W-:Y:S01]  /*24a0*/  @!P3 ISETP.NE.AND.EX P5, PT, R2.reuse, RZ, PT, P5 ;  /* 0x000000ff0200b20c */ /* 0x040fe20003fa5350 */
[----:B------:R-:W3:Y:S01]  /*24b0*/  @P4 LDC.64 R98, c[0x0][0x298] ;  /* 0x0000a600ff624b82 */ /* 0x000ee20000000a00 */
[C---:B------:R-:W-:Y:S02]  /*24c0*/  @!P3 ISETP.NE.AND.EX P2, PT, R2.reuse, RZ, PT, P2 ;  /* 0x000000ff0200b20c */ /* 0x040fe40003f45320 */
[----:B------:R-:W-:-:S05]  /*24d0*/  @!P3 ISETP.NE.AND.EX P6, PT, R2, RZ, PT, P6 ;  /* 0x000000ff0200b20c */ /* 0x000fca0003fc5360 */
[----:B------:R-:W4:Y:S01]  /*24e0*/  @P4 LDC.64 R100, c[0x0][0x298] ;  /* 0x0000a600ff644b82 */ /* 0x000f220000000a00 */
[----:B0-----:R-:W-:Y:S01]  /*24f0*/  @!P3 FSEL R81, R24, RZ, P5 ;  /* 0x000000ff1851b208 */ /* 0x001fe20002800000 */
[----:B------:R-:W-:Y:S06]  /*2500*/  @!P3 BRA `(.L_x_7794) ;  /* 0x000000000018b947 */ /* 0x000fec0003800000 */
[----:B------:R-:W-:Y:S01]  /*2510*/  ISETP.NE.U32.AND P5, PT, R4, RZ, PT ;  /* 0x000000ff0400720c */ /* 0x000fe20003fa5070 */
[----:B------:R-:W-:-:S03]  /*2520*/  FFMA.FTZ R81, R127, R107, R132 ;  /* 0x0000006b7f517223 */ /* 0x000fc60000010084 */
[----:B------:R-:W-:Y:S01]  /*2530*/  ISETP.NE.AND.EX P5, PT, R2, RZ, PT, P5 ;  /* 0x000000ff0200720c */ /* 0x000fe20003fa5350 */
[----:B------:R-:W-:-:S04]  /*2540*/  FADD.FTZ R81, R104, -R81 ;  /* 0x8000005168517221 */ /* 0x000fc80000010000 */
[----:B------:R-:W-:-:S08]  /*2550*/  FMUL.FTZ R81, R6, R81 ;  /* 0x0000005106517220 */ /* 0x000fd00000410000 */
[----:B------:R-:W-:-:S07]  /*2560*/  @P5 FADD.FTZ R81, R24, R81 ;  /* 0x0000005118515221 */ /* 0x000fce0000010000 */
.L_x_7794:
[----:B------:R-:W-:Y:S05]  /*2570*/  BSYNC B1 ;  /* 0x0000000000017941 */ /* 0x000fea0003800000 */
.L_x_7793:
        /* <DEDUP_REMOVED lines=10> */
.L_x_7796:
[----:B------:R-:W-:Y:S05]  /*2620*/  BSYNC B1 ;  /* 0x0000000000017941 */ /* 0x000fea0003800000 */
.L_x_7795:
        /* <DEDUP_REMOVED lines=10> */
.L_x_7798:
[----:B------:R-:W-:Y:S05]  /*26d0*/  BSYNC B1 ;  /* 0x0000000000017941 */ /* 0x000fea0003800000 */
.L_x_7797:
[----:B------:R-:W-:Y:S01]  /*26e0*/  @P4 FMUL.FTZ R96, R97, R96 ;  /* 0x0000006061604220 */ /* 0x000fe20000410000 */
[----:B----4-:R-:W-:Y:S01]  /*26f0*/  @P4 FMUL.FTZ R101, R83, R101 ;  /* 0x0000006553654220 */ /* 0x010fe20000410000 */
[----:B------:R-:W-:Y:S01]  /*2700*/  @P4 LOP3.LUT P5, RZ, R0, 0xff, RZ, 0xc0, !PT ;  /* 0x000000ff00ff4812 */ /* 0x000fe200078ac0ff */
[----:B------:R-:W-:Y:S01]  /*2710*/  @P4 FMUL.FTZ R98, R99, R98 ;  /* 0x0000006263624220 */ /* 0x000fe20000410000 */
[----:B------:R-:W-:Y:S01]  /*2720*/  @!P3 ISETP.NE.U32.AND P2, PT, R4, RZ, PT ;  /* 0x000000ff0400b20c */ /* 0x000fe20003f45070 */
[----:B------:R-:W-:Y:S01]  /*2730*/  @P4 FMUL.FTZ R100, R101, R100 ;  /* 0x0000006465644220 */ /* 0x000fe20000410000 */
[----:B--2---:R-:W-:Y:S01]  /*2740*/  @P4 SEL R68, R96, RZ, P5 ;  /* 0x000000ff60444207 */ /* 0x004fe20002800000 */
[----:B------:R-:W-:Y:S01]  /*2750*/  BSSY B1, `(.L_x_7799) ;  /* 0x0000011000017945 */ /* 0x000fe20003800000 */
[C---:B------:R-:W-:Y:S02]  /*2760*/  @P4 LOP3.LUT P5, RZ, R0.reuse, 0xff0000, RZ, 0xc0, !PT ;  /* 0x00ff000000ff4812 */ /* 0x040fe400078ac0ff */
[----:B------:R-:W-:-:S02]  /*2770*/  @P4 LOP3.LUT P6, RZ, R0, 0xff00, RZ, 0xc0, !PT ;  /* 0x0000ff0000ff4812 */ /* 0x000fc400078cc0ff */
[----:B------:R-:W-:Y:S02]  /*2780*/  @!P3 ISETP.NE.AND.EX P2, PT, R2, RZ, PT, P2 ;  /* 0x000000ff0200b20c */ /* 0x000fe40003f45320 */
[----:B------:R-:W-:Y:S02]  /*2790*/  @P4 SEL R70, R100, RZ, P5 ;  /* 0x000000ff64464207 */ /* 0x000fe40002800000 */
[----:B------:R-:W-:Y:S02]  /*27a0*/  SEL R48, R81, R48, P1 ;  /* 0x0000003051307207 */ /* 0x000fe40000800000 */
[----:B------:R-:W-:Y:S02]  /*27b0*/  SEL R49, R80, R49, P1 ;  /* 0x0000003150317207 */ /* 0x000fe40000800000 */
[----:B------:R-:W-:Y:S02]  /*27c0*/  SEL R50, R83, R50, P1 ;  /* 0x0000003253327207 */ /* 0x000fe40000800000 */
[----:B------:R-:W-:-:S02]  /*27d0*/  @P4 SEL R69, R98, RZ, P6 ;  /* 0x000000ff62454207 */ /* 0x000fc40003000000 */
        /* <DEDUP_REMOVED lines=8> */
.L_x_7800:
[----:B------:R-:W-:Y:S05]  /*2860*/  BSYNC B1 ;  /* 0x0000000000017941 */ /* 0x000fea0003800000 */
.L_x_7799:
[----:B------:R-:W0:Y:S01]  /*2870*/  @P4 LDC.64 R80, c[0x0][0x298] ;  /* 0x0000a600ff504b82 */ /* 0x000e220000000a00 */
[----:B------:R-:W-:Y:S02]  /*2880*/  @P4 IADD3 R133, R133, 0x60, RZ ;  /* 0x0000006085854810 */ /* 0x000fe40007ffe0ff */
[----:B------:R-:W-:Y:S02]  /*2890*/  @P4 LOP3.LUT P2, RZ, R0, 0xff000000, RZ, 0xc0, !PT ;  /* 0xff00000000ff4812 */ /* 0x000fe4000784c0ff */
[----:B------:R-:W-:-:S03]  /*28a0*/  SEL R51, R100, R51, P1 ;  /* 0x0000003364337207 */ /* 0x000fc60000800000 */
[----:B------:R-:W1:Y:S08]  /*28b0*/  @P0 LDC.64 R98, c[0x0][0x308] ;  /* 0x0000c200ff620b82 */ /* 0x000e700000000a00 */
[----:B------:R-:W2:Y:S08]  /*28c0*/  @P4 LDC.64 R96, c[0x0][0x2f8] ;  /* 0x0000be00ff604b82 */ /* 0x000eb00000000a00 */
[----:B------:R-:W3:Y:S01]  /*28d0*/  LDC.64 R82, c[0x0][0x210] ;  /* 0x00008400ff527b82 */ /* 0x000ee20000000a00 */
[----:B0-----:R-:W-:-:S04]  /*28e0*/  @P4 FMUL.FTZ R81, R100, R81 ;  /* 0x0000005164514220 */ /* 0x001fc80000410000 */
[----:B------:R-:W-:Y:S01]  /*28f0*/  @P4 FMUL.FTZ R80, R81, R80 ;  /* 0x0000005051504220 */ /* 0x000fe20000410000 */
[----:B-1----:R-:W-:-:S04]  /*2900*/  @P0 IMAD.WIDE.U32 R98, R5, 0x10, R98 ;  /* 0x0000001005620825 */ /* 0x002fc800078e0062 */
[----:B------:R-:W-:Y:S01]  /*2910*/  @P4 SEL R71, R80, RZ, P2 ;  /* 0x000000ff50474207 */ /* 0x000fe20001000000 */
[----:B------:R1:W-:Y:S01]  /*2920*/  @P0 STG.E.128 desc[UR4][R98.64], R48 ;  /* 0x0000003062000986 */ /* 0x0003e2000c101d04 */
[----:B--2---:R-:W-:-:S05]  /*2930*/  @P4 IMAD.WIDE.U32 R96, R133, 0x10, R96 ;  /* 0x0000001085604825 */ /* 0x004fca00078e0060 */
[----:B------:R1:W-:Y:S01]  /*2940*/  @P4 STG.E.128 desc[UR4][R96.64], R68 ;  /* 0x0000004460004986 */ /* 0x0003e2000c101d04 */
[----:B---3--:R-:W-:-:S04]  /*2950*/  LEA R112, R82, R112, 0x2 ;  /* 0x0000007052707211 */ /* 0x008fc800078e10ff */
[----:B------:R-:W-:-:S13]  /*2960*/  ISETP.GE.AND P0, PT, R112, R83, PT ;  /* 0x000000537000720c */ /* 0x000fda0003f06270 */
[----:B-1----:R-:W-:Y:S05]  /*2970*/  @!P0 BRA `(.L_x_7801) ;  /* 0xffffffd800e08947 */ /* 0x002fea000383ffff */
.L_x_7764:
[----:B------:R-:W-:Y:S05]  /*2980*/  BSYNC B0 ;  /* 0x0000000000007941 */ /* 0x000fea0003800000 */
.L_x_7762:
        /* <DEDUP_REMOVED lines=107> */
.L_x_7768:
        /* <DEDUP_REMOVED lines=8> */
.L_x_7803:
[----:B------:R-:W-:Y:S05]  /*30c0*/  BSYNC B1 ;  /* 0x0000000000017941 */ /* 0x000fea0003800000 */
.L_x_7802:
        /* <DEDUP_REMOVED lines=8> */
.L_x_7804:
[----:B------:R-:W-:Y:S01]  /*3150*/  FADD.FTZ R81, R81, R100 ;  /* 0x0000006451517221 */ /* 0x000fe20000010000 */
[----:B------:R-:W-:-:S04]  /*3160*/  HFMA2.MMA R132, -RZ, RZ, 0, 1.1920928955078125e-07 ;  /* 0x00000002ff847435 */ /* 0x000fc800000001ff */
[----:B------:R-:W-:Y:S02]  /*3170*/  MOV R107, R81 ;  /* 0x00000051006b7202 */ /* 0x000fe40000000f00 */
[----:B------:R-:W-:-:S07]  /*3180*/  MOV R80, R103 ;  /* 0x0000006700507202 */ /* 0x000fce0000000f00 */
[----:B------:R-:W-:Y:S05]  /*3190*/  WARPSYNC.COLLECTIVE R102, `(.L_x_7805) ;  /* 0x0000000066087348 */ /* 0x000fea0003c00000 */
[----:B------:R0:W1:Y:S02]  /*31a0*/  SHFL.BFLY P0, R103, R107, R132, R137 ;  /* 0x0c0000846b677389 */ /* 0x0000640000000089 */
[----:B01----:R-:W-:Y:S01]  /*31b0*/  ENDCOLLECTIVE ;  /* 0x000000000000791b */ /* 0x003fe20003800000 */
.L_x_7805:
[----:B------:R-:W-:-:S05]  /*31c0*/  FADD.FTZ R80, R80, R101 ;  /* 0x0000006550507221 */ /* 0x000fca0000010000 */
[----:B------:R-:W-:Y:S02]  /*31d0*/  MOV R107, R80 ;  /* 0x00000050006b7202 */ /* 0x000fe40000000f00 */
[----:B------:R-:W-:-:S07]  /*31e0*/  MOV R82, R103 ;  /* 0x0000006700527202 */ /* 0x000fce0000000f00 */
[----:B------:R-:W-:Y:S05]  /*31f0*/  WARPSYNC.COLLECTIVE R102, `(.L_x_7806) ;  /* 0x0000000066087348 */ /* 0x000fea0003c00000 */
[----:B------:R0:W1:Y:S02]  /*3200*/  SHFL.BFLY P0, R103, R107, R132, R137 ;  /* 0x0c0000846b677389 */ /* 0x0000640000000089 */
[----:B01----:R-:W-:Y:S01]  /*3210*/  ENDCOLLECTIVE ;  /* 0x000000000000791b */ /* 0x003fe20003800000 */
.L_x_7806:
[----:B------:R-:W-:Y:S01]  /*3220*/  FADD.FTZ R82, R81, R82 ;  /* 0x0000005251527221 */ /* 0x000fe20000010000 */
[----:B------:R-:W-:-:S04]  /*3230*/  HFMA2.MMA R132, -RZ, RZ, 0, 2.384185791015625e-07 ;  /* 0x00000004ff847435 */ /* 0x000fc800000001ff */
[----:B------:R-:W-:Y:S02]  /*3240*/  MOV R107, R82 ;  /* 0x00000052006b7202 */ /* 0x000fe40000000f00 */
[----:B------:R-:W-:-:S07]  /*3250*/  MOV R83, R103 ;  /* 0x0000006700537202 */ /* 0x000fce0000000f00 */
[----:B------:R-:W-:Y:S05]  /*3260*/  WARPSYNC.COLLECTIVE R102, `(.L_x_7807) ;  /* 0x0000000066087348 */ /* 0x000fea0003c00000 */
[----:B------:R0:W1:Y:S02]  /*3270*/  SHFL.BFLY P0, R103, R107, R132, R137 ;  /* 0x0c0000846b677389 */ /* 0x0000640000000089 */
[----:B01----:R-:W-:Y:S01]  /*3280*/  ENDCOLLECTIVE ;  /* 0x000000000000791b */ /* 0x003fe20003800000 */
.L_x_7807:
[----:B------:R-:W-:-:S05]  /*3290*/  FADD.FTZ R83, R80, R83 ;  /* 0x0000005350537221 */ /* 0x000fca0000010000 */
[----:B------:R-:W-:Y:S02]  /*32a0*/  MOV R107, R83 ;  /* 0x00000053006b7202 */ /* 0x000fe40000000f00 */
[----:B------:R-:W-:-:S07]  /*32b0*/  MOV R97, R103 ;  /* 0x0000006700617202 */ /* 0x000fce0000000f00 */
[----:B------:R-:W-:Y:S05]  /*32c0*/  WARPSYNC.COLLECTIVE R102, `(.L_x_7808) ;  /* 0x0000000066087348 */ /* 0x000fea0003c00000 */
[----:B------:R0:W1:Y:S02]  /*32d0*/  SHFL.BFLY P0, R103, R107, R132, R137 ;  /* 0x0c0000846b677389 */ /* 0x0000640000000089 */
[----:B01----:R-:W-:Y:S01]  /*32e0*/  ENDCOLLECTIVE ;  /* 0x000000000000791b */ /* 0x003fe20003800000 */
.L_x_7808:
[----:B------:R-:W-:Y:S01]  /*32f0*/  FADD.FTZ R97, R82, R97 ;  /* 0x0000006152617221 */ /* 0x000fe20000010000 */
[----:B------:R-:W-:-:S04]  /*3300*/  HFMA2.MMA R132, -RZ, RZ, 0, 4.76837158203125e-07 ;  /* 0x00000008ff847435 */ /* 0x000fc800000001ff */
[----:B------:R-:W-:Y:S02]  /*3310*/  MOV R107, R97 ;  /* 0x00000061006b7202 */ /* 0x000fe40000000f00 */
[----:B------:R-:W-:-:S07]  /*3320*/  MOV R96, R103 ;  /* 0x0000006700607202 */ /* 0x000fce0000000f00 */
[----:B------:R-:W-:Y:S05]  /*3330*/  WARPSYNC.COLLECTIVE R102, `(.L_x_7809) ;  /* 0x0000000066087348 */ /* 0x000fea0003c00000 */
[----:B------:R0:W1:Y:S02]  /*3340*/  SHFL.BFLY P0, R103, R107, R132, R137 ;  /* 0x0c0000846b677389 */ /* 0x0000640000000089 */
[----:B01----:R-:W-:Y:S01]  /*3350*/  ENDCOLLECTIVE ;  /* 0x000000000000791b */ /* 0x003fe20003800000 */
.L_x_7809:
[----:B------:R-:W-:-:S05]  /*3360*/  FADD.FTZ R96, R83, R96 ;  /* 0x0000006053607221 */ /* 0x000fca0000010000 */
[----:B------:R-:W-:Y:S02]  /*3370*/  MOV R107, R96 ;  /* 0x00000060006b7202 */ /* 0x000fe40000000f00 */
[----:B------:R-:W-:-:S07]  /*3380*/  MOV R98, R103 ;  /* 0x0000006700627202 */ /* 0x000fce0000000f00 */
[----:B------:R-:W-:Y:S05]  /*3390*/  WARPSYNC.COLLECTIVE R102, `(.L_x_7810) ;  /* 0x0000000066087348 */ /* 0x000fea0003c00000 */
[----:B------:R0:W1:Y:S02]  /*33a0*/  SHFL.BFLY P0, R103, R107, R132, R137 ;  /* 0x0c0000846b677389 */ /* 0x0000640000000089 */
[----:B01----:R-:W-:Y:S01]  /*33b0*/  ENDCOLLECTIVE ;  /* 0x000000000000791b */ /* 0x003fe20003800000 */
.L_x_7810:
[----:B------:R-:W-:Y:S01]  /*33c0*/  FADD.FTZ R98, R97, R98 ;  /* 0x0000006261627221 */ /* 0x000fe20000010000 */
[----:B------:R-:W-:-:S04]  /*33d0*/  HFMA2.MMA R132, -RZ, RZ, 0, 9.5367431640625e-07 ;  /* 0x00000010ff847435 */ /* 0x000fc800000001ff */
[----:B------:R-:W-:Y:S02]  /*33e0*/  MOV R107, R98 ;  /* 0x00000062006b7202 */ /* 0x000fe40000000f00 */
[----:B------:R-:W-:-:S07]  /*33f0*/  MOV R99, R103 ;  /* 0x0000006700637202 */ /* 0x000fce0000000f00 */
[----:B------:R-:W-:Y:S05]  /*3400*/  WARPSYNC.COLLECTIVE R102, `(.L_x_7811) ;  /* 0x0000000066087348 */ /* 0x000fea0003c00000 */
[----:B------:R0:W1:Y:S02]  /*3410*/  SHFL.BFLY P0, R103, R107, R132, R137 ;  /* 0x0c0000846b677389 */ /* 0x0000640000000089 */
[----:B01----:R-:W-:Y:S01]  /*3420*/  ENDCOLLECTIVE ;  /* 0x000000000000791b */ /* 0x003fe20003800000 */
.L_x_7811:
[----:B------:R-:W-:-:S05]  /*3430*/  FADD.FTZ R99, R96, R99 ;  /* 0x0000006360637221 */ /* 0x000fca0000010000 */
[----:B------:R-:W-:Y:S02]  /*3440*/  MOV R107, R99 ;  /* 0x00000063006b7202 */ /* 0x000fe40000000f00 */
[----:B------:R-:W-:-:S07]  /*3450*/  MOV R101, R103 ;  /* 0x0000006700657202 */ /* 0x000fce0000000f00 */
[----:B------:R-:W-:Y:S05]  /*3460*/  WARPSYNC.COLLECTIVE R102, `(.L_x_7812) ;  /* 0x0000000066087348 */ /* 0x000fea0003c00000 */
[----:B------:R0:W1:Y:S02]  /*3470*/  SHFL.BFLY P0, R103, R107, R132, R137 ;  /* 0x0c0000846b677389 */ /* 0x0000640000000089 */
[----:B01----:R-:W-:Y:S01]  /*3480*/  ENDCOLLECTIVE ;  /* 0x000000000000791b */ /* 0x003fe20003800000 */
.L_x_7812:
[----:B------:R-:W-:Y:S01]  /*3490*/  MOV R100, R103 ;  /* 0x0000006700647202 */ /* 0x000fe20000000f00 */
[----:B------:R-:W-:Y:S06]  /*34a0*/  BRA `(.L_x_7813) ;  /* 0xffffffdc00f07947 */ /* 0x000fec000383ffff */
.L_x_7814:
        /* <DEDUP_REMOVED lines=13> */
.L_x_9245:


//--------------------- .text._ZN10layer_norm13ln_bwd_kernelINS_13Kernel_traitsI6__halfffffjLj512ELj1ELj4ELj1ELj16ENS_18Kernel_traits_baseILj512ES2_ffffjLj128EEEEELb1ELb1ELb0ELb0EEEvNS_9BwdParamsE --------------------------
	.section	.text._ZN10layer_norm13ln_bwd_kernelINS_13Kernel_traitsI6__halfffffjLj512ELj1ELj4ELj1ELj16ENS_18Kernel_traits_baseILj512ES2_ffffjLj128EEEEELb1ELb1ELb0ELb0EEEvNS_9BwdParamsE,"ax",@progbits
	.align	128
        .global         _ZN10layer_norm13ln_bwd_kernelINS_13Kernel_traitsI6__halfffffjLj512ELj1ELj4ELj1ELj16ENS_18Kernel_traits_baseILj512ES2_ffffjLj128EEEEELb1ELb1ELb0ELb0EEEvNS_9BwdParamsE
        .type           _ZN10layer_norm13ln_bwd_kernelINS_13Kernel_traitsI6__halfffffjLj512ELj1ELj4ELj1ELj16ENS_18Kernel_traits_baseILj512ES2_ffffjLj128EEEEELb1ELb1ELb0ELb0EEEvNS_9BwdParamsE,@function
        .size           _ZN10layer_norm13ln_bwd_kernelINS_13Kernel_traitsI6__halfffffjLj512ELj1ELj4ELj1ELj16ENS_18Kernel_traits_baseILj512ES2_ffffjLj128EEEEELb1ELb1ELb0ELb0EEEvNS_9BwdParamsE,(.L_x_9246 - _ZN10layer_norm13ln_bwd_kernelINS_13Kernel_traitsI6__halfffffjLj512ELj1ELj4ELj1ELj16ENS_18Kernel_traits_baseILj512ES2_ffffjLj128EEEEELb1ELb1ELb0ELb0EEEvNS_9BwdParamsE)
        .other          _ZN10layer_norm13ln_bwd_kernelINS_13Kernel_traitsI6__halfffffjLj512ELj1ELj4ELj1ELj16ENS_18Kernel_traits_baseILj512ES2_ffffjLj128EEEEELb1ELb1ELb0ELb0EEEvNS_9BwdParamsE,@"STO_CUDA_ENTRY STV_DEFAULT"
_ZN10layer_norm13ln_bwd_kernelINS_13Kernel_traitsI6__halfffffjLj512ELj1ELj4ELj1ELj16ENS_18Kernel_traits_baseILj512ES2_ffffjLj128EEEEELb1ELb1ELb0ELb0EEEvNS_9BwdParamsE:
.text._ZN10layer_norm13ln_bwd_kernelINS_13Kernel_traitsI6__halfffffjLj512ELj1ELj4ELj1ELj16ENS_18Kernel_traits_baseILj512ES2_ffffjLj128EEEEELb1ELb1ELb0ELb0EEEvNS_9BwdParamsE:
        /* <DEDUP_REMOVED lines=30> */
[----:B------:R-:W5:Y:S02]  /*01e0*/  @P1 LDG.E.64 R8, desc[UR4][R6.64] ;  /* 0x0000000406081981 */ /* 0x000f64000c1e1b00 */
[----:B------:R-:W0:Y:S01]  /*01f0*/  @P3 LDC.64 R30, c[0x0][0x260] ;  /* 0x00009800ff1e3b82 */ /* 0x000e220000000a00 */
        /* <DEDUP_REMOVED lines=8> */
[----:B------:R-:W-:Y:S02]  /*0280*/  @P2 IADD3 R39, R39, 0x20, RZ ;  /* 0x0000002027272810 */ /* 0x000fe40007ffe0ff */
[----:B------:R-:W-:Y:S01]  /*0290*/  SHF.R.U32.HI R0, RZ, 0x5, R115 ;  /* 0x00000005ff007819 */ /* 0x000fe20000011673 */
[----:B------:R-:W-:Y:S01]  /*02a0*/  BSSY B0, `(.L_x_7815) ;  /* 0x0000272000007945 */ /* 0x000fe20003800000 */
[----:B------:R4:W5:Y:S02]  /*02b0*/  @P2 LDG.E.64 R16, desc[UR4][R28.64] ;  /* 0x000000041c102981 */ /* 0x000964000c1e1b00 */
[----:B------:R-:W3:Y:S01]  /*02c0*/  @P4 LDC.64 R36, c[0x0][0x278] ;  /* 0x00009e00ff244b82 */ /* 0x000ee20000000a00 */
[----:B0-----:R-:W-:-:S04]  /*02d0*/  @P3 IMAD.WIDE.U32 R30, R39, 0x8, R30 ;  /* 0x00000008271e3825 */ /* 0x001fc800078e001e */
[C---:B--2---:R-:W-:Y:S01]  /*02e0*/  @P3 IMAD.WIDE.U32 R32, R39.reuse, 0x8, R32 ;  /* 0x0000000827203825 */ /* 0x044fe200078e0020 */
[----:B------:R-:W-:Y:S01]  /*02f0*/  @P3 IADD3 R39, R39, 0x20, RZ ;  /* 0x0000002027273810 */ /* 0x000fe20007ffe0ff */
[----:B------:R0:W5:Y:S01]  /*0300*/  @P3 LDG.E.64 R18, desc[UR4][R30.64] ;  /* 0x000000041e123981 */ /* 0x000162000c1e1b00 */
[----:B-1----:R-:W-:Y:S02]  /*0310*/  LEA R117, R117, R0, 0x2 ;  /* 0x0000000075757211 */ /* 0x002fe400078e10ff */
[----:B----4-:R-:W-:Y:S02]  /*0320*/  CS2R R28, SRZ ;  /* 0x00000000001c7805 */ /* 0x010fe4000001ff00 */
[----:B------:R-:W-:Y:S01]  /*0330*/  CS2R R76, SRZ ;  /* 0x00000000004c7805 */ /* 0x000fe2000001ff00 */
[----:B------:R1:W5:Y:S01]  /*0340*/  @P3 LDG.E.64 R4, desc[UR4][R32.64] ;  /* 0x0000000420043981 */ /* 0x000362000c1e1b00 */
[----:B---3--:R-:W-:-:S05]  /*0350*/  @P4 IMAD.WIDE.U32 R20, R39, 0x8, R34 ;  /* 0x0000000827144825 */ /* 0x008fca00078e0022 */
[----:B------:R2:W5:Y:S01]  /*0360*/  @P4 LDG.E.64 R22, desc[UR4][R20.64] ;  /* 0x0000000414164981 */ /* 0x000562000c1e1b00 */
[----:B------:R-:W-:-:S05]  /*0370*/  @P4 IMAD.WIDE.U32 R24, R39, 0x8, R36 ;  /* 0x0000000827184825 */ /* 0x000fca00078e0024 */
[----:B------:R2:W5:Y:S01]  /*0380*/  @P4 LDG.E.64 R2, desc[UR4][R24.64] ;  /* 0x0000000418024981 */ /* 0x000562000c1e1b00 */
[----:B------:R-:W-:Y:S02]  /*0390*/  ISETP.GE.AND P0, PT, R117, UR6, PT ;  /* 0x0000000675007c0c */ /* 0x000fe4000bf06270 */
[----:B0-----:R-:W-:Y:S02]  /*03a0*/  CS2R R30, SRZ ;  /* 0x00000000001e7805 */ /* 0x001fe4000001ff00 */
        /* <DEDUP_REMOVED lines=21> */
[----:B--2---:R-:W-:Y:S06]  /*0500*/  @P0 BRA `(.L_x_7816) ;  /* 0x00000024002c0947 */ /* 0x004fec0003800000 */
[----:B------:R-:W-:Y:S01]  /*0510*/  ULDC.64 UR6, c[0x0][0x270] ;  /* 0x00009c0000067ab9 */ /* 0x000fe20000000a00 */
[--C-:B-----5:R-:W-:Y:S01]  /*0520*/  SHF.R.U64 R110, R8, 0x10, R9.reuse ;  /* 0x00000010086e7819 */ /* 0x120fe20000001209 */
[----:B------:R-:W-:Y:S01]  /*0530*/  HFMA2.MMA R29, -RZ, RZ, 0, 0 ;  /* 0x00000000ff1d7435 */ /* 0x000fe200000001ff */
[----:B------:R-:W-:Y:S02]  /*0540*/  MOV R111, R9 ;  /* 0x00000009006f7202 */ /* 0x000fe40000000f00 */
[----:B------:R-:W-:Y:S01]  /*0550*/  SHF.R.U32.HI R0, RZ, 0x10, R9 ;  /* 0x00000010ff007819 */ /* 0x000fe20000011609 */
[----:B------:R-:W-:Y:S01]  /*0560*/  HADD2.F32 R110, -RZ, R110.H0_H0 ;  /* 0x2000006eff6e7230 */ /* 0x000fe20000004100 */
[----:B------:R-:W-:Y:S01]  /*0570*/  MOV R6, R14 ;  /* 0x0000000e00067202 */ /* 0x000fe20000000f00 */
[----:B------:R-:W-:Y:S01]  /*0580*/  HADD2.F32 R111, -RZ, R111.H0_H0 ;  /* 0x2000006fff6f7230 */ /* 0x000fe20000004100 */
[----:B------:R-:W-:Y:S01]  /*0590*/  SHF.R.U64 R75, R14, 0x10, R15 ;  /* 0x000000100e4b7819 */ /* 0x000fe2000000120f */
[----:B------:R-:W-:Y:S01]  /*05a0*/  HADD2.F32 R0, -RZ, R0.H0_H0 ;  /* 0x20000000ff007230 */ /* 0x000fe20000004100 */
[----:B------:R-:W-:-:S02]  /*05b0*/  MOV R113, R8 ;  /* 0x0000000800717202 */ /* 0x000fc40000000f00 */
[----:B------:R-:W-:Y:S02]  /*05c0*/  MOV R7, R15 ;  /* 0x0000000f00077202 */ /* 0x000fe40000000f00 */
[----:B------:R-:W-:Y:S01]  /*05d0*/  SHF.R.U32.HI R74, RZ, 0x10, R15 ;  /* 0x00000010ff4a7819 */ /* 0x000fe2000001160f */
[----:B------:R-:W-:Y:S01]  /*05e0*/  HADD2.F32 R113, -RZ, R113.H0_H0 ;  /* 0x20000071ff717230 */ /* 0x000fe20000004100 */
[--C-:B------:R-:W-:Y:S02]  /*05f0*/  SHF.R.U64 R73, R18, 0x10, R19.reuse ;  /* 0x0000001012497819 */ /* 0x100fe40000001213 */
[----:B------:R-:W-:Y:S02]  /*0600*/  MOV R9, R19 ;  /* 0x0000001300097202 */ /* 0x000fe40000000f00 */
[----:B------:R-:W-:Y:S02]  /*0610*/  SHF.R.U32.HI R72, RZ, 0x10, R19 ;  /* 0x00000010ff487819 */ /* 0x000fe40000011613 */
[----:B------:R-:W-:Y:S01]  /*0620*/  SHF.R.U64 R10, R22, 0x10, R23 ;  /* 0x00000010160a7819 */ /* 0x000fe20000001217 */
[----:B------:R-:W-:Y:S01]  /*0630*/  HADD2.F32 R9, -RZ, R9.H0_H0 ;  /* 0x20000009ff097230 */ /* 0x000fe20000004100 */
[----:B------:R-:W-:-:S02]  /*0640*/  MOV R14, R23 ;  /* 0x00000017000e7202 */ /* 0x000fc40000000f00 */
[----:B------:R-:W-:Y:S01]  /*0650*/  SHF.R.U32.HI R27, RZ, 0x10, R23 ;  /* 0x00000010ff1b7819 */ /* 0x000fe20000011617 */
[----:B------:R-:W-:Y:S01]  /*0660*/  HADD2.F32 R10, -RZ, R10.H0_H0 ;  /* 0x2000000aff0a7230 */ /* 0x000fe20000004100 */
[----:B------:R-:W-:Y:S01]  /*0670*/  ISETP.NE.U32.AND P5, PT, RZ, UR6, PT ;  /* 0x00000006ff007c0c */ /* 0x000fe2000bfa5070 */
[----:B------:R-:W-:Y:S01]  /*0680*/  ULDC.U8 UR6, c[0x0][0x2a0] ;  /* 0x0000a80000067ab9 */ /* 0x000fe20000000000 */
[----:B------:R-:W-:Y:S02]  /*0690*/  MOV R8, R18 ;  /* 0x0000001200087202 */ /* 0x000fe40000000f00 */
[----:B------:R-:W-:Y:S02]  /*06a0*/  MOV R11, R22 ;  /* 0x00000016000b7202 */ /* 0x000fe40000000f00 */
[----:B------:R-:W-:Y:S02]  /*06b0*/  MOV R15, R12 ;  /* 0x0000000c000f7202 */ /* 0x000fe40000000f00 */
[----:B------:R-:W-:Y:S01]  /*06c0*/  MOV R19, R13 ;  /* 0x0000000d00137202 */ /* 0x000fe20000000f00 */
[----:B------:R-:W-:Y:S01]  /*06d0*/  HADD2.F32 R11, -RZ, R11.H0_H0 ;  /* 0x2000000bff0b7230 */ /* 0x000fe20000004100 */
[----:B------:R-:W-:-:S02]  /*06e0*/  SHF.R.U32.HI R23, RZ, 0x10, R13 ;  /* 0x00000010ff177819 */ /* 0x000fc4000001160d */
[----:B------:R-:W-:Y:S01]  /*06f0*/  SHF.R.U64 R26, R12, 0x10, R13 ;  /* 0x000000100c1a7819 */ /* 0x000fe2000000120d */
        /* <DEDUP_REMOVED lines=40> */
.L_x_7834:
        /* <DEDUP_REMOVED lines=27> */
[C---:B------:R-:W-:Y:S02]  /*0b30*/  LEA.HI.X R155, R127.reuse, UR13, RZ, 0x2, P0 ;  /* 0x0000000d7f9b7c11 */ /* 0x040fe400080f14ff */
[----:B------:R-:W-:-:S03]  /*0b40*/  LEA R92, P0, R127, UR10, 0x4 ;  /* 0x0000000a7f5c7c11 */ /* 0x000fc6000f8020ff */
[----:B------:R1:W5:Y:S01]  /*0b50*/  LDG.E R106, desc[UR4][R154.64] ;  /* 0x000000049a6a7981 */ /* 0x000362000c1e1900 */
[----:B------:R-:W-:Y:S02]  /*0b60*/  LEA.HI.X R93, R127, UR11, RZ, 0x4, P0 ;  /* 0x0000000b7f5d7c11 */ /* 0x000fe400080f24ff */
[----:B------:R-:W-:-:S04]  /*0b70*/  ISETP.NE.U32.AND P0, PT, RZ, UR8, PT ;  /* 0x00000008ff007c0c */ /* 0x000fc8000bf05070 */
[----:B------:R-:W2:Y:S01]  /*0b80*/  LDG.E.128 R92, desc[UR4][R92.64] ;  /* 0x000000045c5c7981 */ /* 0x000ea2000c1e1d00 */
[----:B------:R-:W-:Y:S01]  /*0b90*/  ISETP.NE.AND.EX P0, PT, RZ, UR9, PT, P0 ;  /* 0x00000009ff007c0c */ /* 0x000fe2000bf05300 */
[----:B0-----:R-:W-:-:S06]  /*0ba0*/  IMAD.WIDE.U32 R96, R127, 0x10, R96 ;  /* 0x000000107f607825 */ /* 0x001fcc00078e0060 */
[----:B------:R-:W3:Y:S06]  /*0bb0*/  LDG.E.128 R96, desc[UR4][R96.64] ;  /* 0x0000000460607981 */ /* 0x000eec000c1e1d00 */
[----:B------:R-:W-:-:S04]  /*0bc0*/  @P0 LEA R152, P6, R127, UR8, 0x4 ;  /* 0x000000087f980c11 */ /* 0x000fc8000f8c20ff */
[----:B------:R-:W-:-:S05]  /*0bd0*/  @P0 LEA.HI.X R153, R127, UR9, RZ, 0x4, P6 ;  /* 0x000000097f990c11 */ /* 0x000fca000b0f24ff */
[----:B------:R0:W5:Y:S01]  /*0be0*/  @P0 LDG.E.128 R72, desc[UR4][R152.64] ;  /* 0x0000000498480981 */ /* 0x000162000c1e1d00 */
[----:B-1----:R-:W-:Y:S01]  /*0bf0*/  IADD3 R155, R127, 0x20, RZ ;  /* 0x000000207f9b7810 */ /* 0x002fe20007ffe0ff */
[C---:B--2---:R-:W-:Y:S01]  /*0c00*/  FADD.FTZ R125, -R151.reuse, R92 ;  /* 0x0000005c977d7221 */ /* 0x044fe20000010100 */
[----:B------:R-:W-:-:S03]  /*0c10*/  FADD.FTZ R143, -R151, R93 ;  /* 0x0000005d978f7221 */ /* 0x000fc60000010100 */
[C---:B-----5:R-:W-:Y:S01]  /*0c20*/  FMUL.FTZ R125, R134.reuse, R125 ;  /* 0x0000007d867d7220 */ /* 0x060fe20000410000 */
[----:B------:R-:W-:Y:S01]  /*0c30*/  FADD.FTZ R149, -R151, R94 ;  /* 0x0000005e97957221 */ /* 0x000fe20000010100 */
[----:B------:R-:W-:Y:S01]  /*0c40*/  FMUL.FTZ R124, R134, R143 ;  /* 0x0000008f867c7220 */ /* 0x000fe20000410000 */
[----:B---3--:R-:W-:Y:S01]  /*0c50*/  FMUL.FTZ R132, R113, R96 ;  /* 0x0000006071847220 */ /* 0x008fe20000410000 */
[----:B------:R-:W-:-:S03]  /*0c60*/  FMUL.FTZ R145, R110, R97 ;  /* 0x000000616e917220 */ /* 0x000fc60000410000 */
        /* <DEDUP_REMOVED lines=8> */
[----:B0-----:R-:W-:Y:S01]  /*0cf0*/  FMUL.FTZ R152, R134, R157 ;  /* 0x0000009d86987220 */ /* 0x001fe20000410000 */
        /* <DEDUP_REMOVED lines=12> */
.L_x_7818:
[----:B------:R-:W-:Y:S05]  /*0dc0*/  BSYNC B1 ;  /* 0x0000000000017941 */ /* 0x000fea0003800000 */
.L_x_7817:
[----:B------:R-:W-:Y:S04]  /*0dd0*/  BSSY B1, `(.L_x_7819) ;  /* 0x000002d000017945 */ /* 0x000fe80003800000 */
[----:B------:R-:W-:Y:S05]  /*0de0*/  @!P2 BRA `(.L_x_7820) ;  /* 0x0000000000aca947 */ /* 0x000fea0003800000 */
        /* <DEDUP_REMOVED lines=14> */
[----:B------:R-:W-:Y:S01]  /*0ed0*/  IADD3 R155, R155, 0x20, RZ ;  /* 0x000000209b9b7810 */ /* 0x000fe20007ffe0ff */
[C---:B--2---:R-:W-:Y:S01]  /*0ee0*/  FADD.FTZ R123, -R151.reuse, R92 ;  /* 0x0000005c977b7221 */ /* 0x044fe20000010100 */
[----:B------:R-:W-:-:S03]  /*0ef0*/  FADD.FTZ R139, -R151, R93 ;  /* 0x0000005d978b7221 */ /* 0x000fc60000010100 */
[C---:B-----5:R-:W-:Y:S01]  /*0f00*/  FMUL.FTZ R123, R134.reuse, R123 ;  /* 0x0000007b867b7220 */ /* 0x060fe20000410000 */
[----:B------:R-:W-:Y:S01]  /*0f10*/  FADD.FTZ R147, -R151, R94 ;  /* 0x0000005e97937221 */ /* 0x000fe20000010100 */
[----:B------:R-:W-:Y:S01]  /*0f20*/  FMUL.FTZ R122, R134, R139 ;  /* 0x0000008b867a7220 */ /* 0x000fe20000410000 */
[----:B---3--:R-:W-:Y:S01]  /*0f30*/  FMUL.FTZ R130, R3, R96 ;  /* 0x0000006003827220 */ /* 0x008fe20000410000 */
[----:B------:R-:W-:-:S03]  /*0f40*/  FMUL.FTZ R141, R2, R97 ;  /* 0x00000061028d7220 */ /* 0x000fc60000410000 */
        /* <DEDUP_REMOVED lines=21> */
.L_x_7820:
[----:B------:R-:W-:Y:S05]  /*10a0*/  BSYNC B1 ;  /* 0x0000000000017941 */ /* 0x000fea0003800000 */
.L_x_7819:
        /* <DEDUP_REMOVED lines=45> */
.L_x_7822:
[----:B------:R-:W-:Y:S05]  /*1380*/  BSYNC B1 ;  /* 0x0000000000017941 */ /* 0x000fea0003800000 */
.L_x_7821:
        /* <DEDUP_REMOVED lines=44> */
.L_x_7824:
[----:B------:R-:W-:Y:S05]  /*1650*/  BSYNC B1 ;  /* 0x0000000000017941 */ /* 0x000fea0003800000 */
.L_x_7823:
        /* <DEDUP_REMOVED lines=20> */
.L_x_7852:
        /* <DEDUP_REMOVED lines=12> */
[----:B------:R-:W-:Y:S01]  /*1860*/  FFMA.FTZ R97, R125, R156, R151 ;  /* 0x0000009c7d617223 */ /* 0x000fe20000010097 */
[----:B------:R-:W-:Y:S02]  /*1870*/  LOP3.LUT P6, RZ, R106, 0xff, RZ, 0xc0, !PT ;  /* 0x000000ff6aff7812 */ /* 0x000fe400078cc0ff */
[----:B------:R-:W-:Y:S01]  /*1880*/  ISETP.NE.AND.EX P0, PT, RZ, UR9, PT, P0 ;  /* 0x00000009ff007c0c */ /* 0x000fe2000bf05300 */
[----:B------:R-:W-:-:S04]  /*1890*/  FADD.FTZ R97, R132, -R97 ;  /* 0x8000006184617221 */ /* 0x000fc80000010000 */
[----:B0----5:R-:W-:-:S08]  /*18a0*/  FMUL.FTZ R99, R134, R97 ;  /* 0x0000006186637220 */ /* 0x021fd00000410000 */
[----:B------:R-:W-:-:S04]  /*18b0*/  @P0 FADD.FTZ R99, R72, R99 ;  /* 0x0000006348630221 */ /* 0x000fc80000010000 */
[----:B------:R-:W-:-:S04]  /*18c0*/  FMUL.FTZ R96, R99, R129 ;  /* 0x0000008163607220 */ /* 0x000fc80000410000 */
[----:B------:R-:W-:Y:S01]  /*18d0*/  FMUL.FTZ R97, R96, UR15 ;  /* 0x0000000f60617c20 */ /* 0x000fe20008410000 */
[----:B------:R-:W-:-:S06]  /*18e0*/  HFMA2.MMA R96, -RZ, RZ, 0, 0 ;  /* 0x00000000ff607435 */ /* 0x000fcc00000001ff */
[----:B------:R-:W-:Y:S01]  /*18f0*/  @P6 FMUL.FTZ R96, R14, R97 ;  /* 0x000000610e606220 */ /* 0x000fe20000410000 */
[----:B--2---:R-:W-:Y:S01]  /*1900*/  FMUL.FTZ R153, R97, R92 ;  /* 0x0000005c61997220 */ /* 0x004fe20000410000 */
[----:B------:R-:W-:-:S04]  /*1910*/  FFMA.FTZ R92, R124, R156, R151 ;  /* 0x0000009c7c5c7223 */ /* 0x000fc80000010097 */
[----:B------:R-:W-:Y:S01]  /*1920*/  FADD.FTZ R97, R145, -R92 ;  /* 0x8000005c91617221 */ /* 0x000fe20000010000 */
[----:B------:R-:W-:Y:S02]  /*1930*/  FSEL R153, R153, RZ, P6 ;  /* 0x000000ff99997208 */ /* 0x000fe40003000000 */
[----:B------:R-:W-:Y:S01]  /*1940*/  LOP3.LUT P6, RZ, R106, 0xff00, RZ, 0xc0, !PT ;  /* 0x0000ff006aff7812 */ /* 0x000fe200078cc0ff */
[----:B------:R-:W-:Y:S02]  /*1950*/  FMUL.FTZ R92, R134, R97 ;  /* 0x00000061865c7220 */ /* 0x000fe40000410000 */
[----:B------:R-:W-:Y:S02]  /*1960*/  FADD.FTZ R52, R52, R153 ;  /* 0x0000009934347221 */ /* 0x000fe40000010000 */
[----:B------:R-:W-:-:S04]  /*1970*/  @P0 FADD.FTZ R92, R73, R92 ;  /* 0x0000005c495c0221 */ /* 0x000fc80000010000 */
[----:B------:R-:W-:-:S04]  /*1980*/  FMUL.FTZ R97, R92, R129 ;  /* 0x000000815c617220 */ /* 0x000fc80000410000 */
[----:B------:R-:W-:Y:S01]  /*1990*/  FMUL.FTZ R98, R97, UR15 ;  /* 0x0000000f61627c20 */ /* 0x000fe20008410000 */
[----:B------:R-:W-:-:S03]  /*19a0*/  MOV R97, RZ ;  /* 0x000000ff00617202 */ /* 0x000fc60000000f00 */
[-C--:B------:R-:W-:Y:S01]  /*19b0*/  FMUL.FTZ R93, R93, R98.reuse ;  /* 0x000000625d5d7220 */ /* 0x080fe20000410000 */
[----:B------:R-:W-:-:S04]  /*19c0*/  @P6 FMUL.FTZ R97, R15, R98 ;  /* 0x000000620f616220 */ /* 0x000fc80000410000 */
[----:B------:R-:W-:Y:S01]  /*19d0*/  FSEL R160, R93, RZ, P6 ;  /* 0x000000ff5da07208 */ /* 0x000fe20003000000 */
[----:B------:R-:W-:Y:S01]  /*19e0*/  FFMA.FTZ R93, R143, R156, R151 ;  /* 0x0000009c8f5d7223 */ /* 0x000fe20000010097 */
[----:B------:R-:W-:-:S03]  /*19f0*/  LOP3.LUT P6, RZ, R106, 0xff0000, RZ, 0xc0, !PT ;  /* 0x00ff00006aff7812 */ /* 0x000fc600078cc0ff */
[----:B------:R-:W-:Y:S01]  /*1a00*/  FADD.FTZ R93, R154, -R93 ;  /* 0x8000005d9a5d7221 */ /* 0x000fe20000010000 */
[----:B------:R-:W-:-:S03]  /*1a10*/  FADD.FTZ R53, R53, R160 ;  /* 0x000000a035357221 */ /* 0x000fc60000010000 */
[----:B------:R-:W-:-:S04]  /*1a20*/  FMUL.FTZ R93, R134, R93 ;  /* 0x0000005d865d7220 */ /* 0x000fc80000410000 */
[----:B------:R-:W-:-:S04]  /*1a30*/  @P0 FADD.FTZ R93, R74, R93 ;  /* 0x0000005d4a5d0221 */ /* 0x000fc80000010000 */
[----:B------:R-:W-:-:S04]  /*1a40*/  FMUL.FTZ R98, R93, R129 ;  /* 0x000000815d627220 */ /* 0x000fc80000410000 */
[----:B------:R-:W-:Y:S01]  /*1a50*/  FMUL.FTZ R155, R98, UR15 ;  /* 0x0000000f629b7c20 */ /* 0x000fe20008410000 */
[----:B------:R-:W-:-:S03]  /*1a60*/  HFMA2.MMA R98, -RZ, RZ, 0, 0 ;  /* 0x00000000ff627435 */ /* 0x000fc600000001ff */
[----:B------:R-:W-:-:S03]  /*1a70*/  FMUL.FTZ R94, R94, R155 ;  /* 0x0000009b5e5e7220 */ /* 0x000fc60000410000 */
[----:B------:R-:W-:Y:S02]  /*1a80*/  @P6 FMUL.FTZ R98, R16, R155 ;  /* 0x0000009b10626220 */ /* 0x000fe40000410000 */
[----:B------:R-:W-:Y:S01]  /*1a90*/  FSEL R155, R94, RZ, P6 ;  /* 0x000000ff5e9b7208 */ /* 0x000fe20003000000 */
[----:B------:R-:W-:-:S04]  /*1aa0*/  FFMA.FTZ R94, R152, R156, R151 ;  /* 0x0000009c985e7223 */ /* 0x000fc80000010097 */
[----:B------:R-:W-:Y:S01]  /*1ab0*/  FADD.FTZ R157, R149, -R94 ;  /* 0x8000005e959d7221 */ /* 0x000fe20000010000 */
[----:B------:R-:W-:-:S03]  /*1ac0*/  FADD.FTZ R54, R54, R155 ;  /* 0x0000009b36367221 */ /* 0x000fc60000010000 */
[----:B------:R-:W-:-:S04]  /*1ad0*/  FMUL.FTZ R94, R134, R157 ;  /* 0x0000009d865e7220 */ /* 0x000fc80000410000 */
[----:B------:R-:W-:Y:S01]  /*1ae0*/  @P0 FADD.FTZ R94, R75, R94 ;  /* 0x0000005e4b5e0221 */ /* 0x000fe20000010000 */
[----:B------:R-:W-:-:S04]  /*1af0*/  ISETP.NE.U32.AND P0, PT, RZ, UR16, PT ;  /* 0x00000010ff007c0c */ /* 0x000fc8000bf05070 */
[----:B------:R-:W-:-:S04]  /*1b00*/  ISETP.NE.AND.EX P0, PT, RZ, UR17, PT, P0 ;  /* 0x00000011ff007c0c */ /* 0x000fc8000bf05300 */
[----:B------:R-:W-:Y:S02]  /*1b10*/  SEL R88, R99, R88, P0 ;  /* 0x0000005863587207 */ /* 0x000fe40000000000 */
[----:B------:R-:W-:Y:S02]  /*1b20*/  SEL R89, R92, R89, P0 ;  /* 0x000000595c597207 */ /* 0x000fe40000000000 */
[----:B------:R-:W-:Y:S02]  /*1b30*/  SEL R90, R93, R90, P0 ;  /* 0x0000005a5d5a7207 */ /* 0x000fe40000000000 */
[C---:B------:R-:W-:Y:S01]  /*1b40*/  SEL R91, R94.reuse, R91, P0 ;  /* 0x0000005b5e5b7207 */ /* 0x040fe20000000000 */
[----:B------:R-:W0:Y:S01]  /*1b50*/  LDC.64 R92, c[0x0][0x2f8] ;  /* 0x0000be00ff5c7b82 */ /* 0x000e220000000a00 */
[----:B------:R-:W-:Y:S01]  /*1b60*/  ISETP.NE.U32.AND P0, PT, RZ, UR16, PT ;  /* 0x00000010ff007c0c */ /* 0x000fe2000bf05070 */
[----:B------:R-:W-:Y:S01]  /*1b70*/  FMUL.FTZ R94, R94, R129 ;  /* 0x000000815e5e7220 */ /* 0x000fe20000410000 */
[----:B------:R-:W-:-:S02]  /*1b80*/  MOV R99, RZ ;  /* 0x000000ff00637202 */ /* 0x000fc40000000f00 */
[----:B------:R-:W-:Y:S01]  /*1b90*/  ISETP.NE.AND.EX P0, PT, RZ, UR17, PT, P0 ;  /* 0x00000011ff007c0c */ /* 0x000fe2000bf05300 */
[----:B------:R-:W-:-:S04]  /*1ba0*/  FMUL.FTZ R94, R94, UR15 ;  /* 0x0000000f5e5e7c20 */ /* 0x000fc80008410000 */
[----:B------:R-:W-:-:S08]  /*1bb0*/  FMUL.FTZ R95, R95, R94 ;  /* 0x0000005e5f5f7220 */ /* 0x000fd00000410000 */
[----:B------:R-:W1:Y:S01]  /*1bc0*/  @P0 LDC.64 R158, c[0x0][0x308] ;  /* 0x0000c200ff9e0b82 */ /* 0x000e620000000a00 */
[----:B0-----:R-:W-:-:S04]  /*1bd0*/  IMAD.WIDE.U32 R92, R127, 0x10, R92 ;  /* 0x000000107f5c7825 */ /* 0x001fc800078e005c */
[C---:B-1----:R-:W-:Y:S01]  /*1be0*/  @P0 IMAD.WIDE.U32 R158, R127.reuse, 0x10, R158 ;  /* 0x000000107f9e0825 */ /* 0x042fe200078e009e */
[----:B------:R-:W-:-:S04]  /*1bf0*/  IADD3 R127, R127, 0x20, RZ ;  /* 0x000000207f7f7810 */ /* 0x000fc80007ffe0ff */
[----:B------:R1:W-:Y:S01]  /*1c00*/  @P0 STG.E.128 desc[UR4][R158.64], R88 ;  /* 0x000000589e000986 */ /* 0x0003e2000c101d04 */
[----:B------:R-:W-:-:S13]  /*1c10*/  LOP3.LUT P0, RZ, R106, 0xff000000, RZ, 0xc0, !PT ;  /* 0xff0000006aff7812 */ /* 0x000fda000780c0ff */
[----:B------:R-:W-:Y:S01]  /*1c20*/  @P0 FMUL.FTZ R99, R17, R94 ;  /* 0x0000005e11630220 */ /* 0x000fe20000410000 */
[----:B------:R-:W-:-:S04]  /*1c30*/  FSEL R94, R95, RZ, P0 ;  /* 0x000000ff5f5e7208 */ /* 0x000fc80000000000 */
[----:B------:R1:W-:Y:S01]  /*1c40*/  STG.E.128 desc[UR4][R92.64], R96 ;  /* 0x000000605c007986 */ /* 0x0003e2000c101d04 */
[----:B------:R-:W-:-:S07]  /*1c50*/  FADD.FTZ R55, R55, R94 ;  /* 0x0000005e37377221 */ /* 0x000fce0000010000 */
.L_x_7827:
[----:B------:R-:W-:Y:S05]  /*1c60*/  BSYNC B1 ;  /* 0x0000000000017941 */ /* 0x000fea0003800000 */
.L_x_7826:
[----:B------:R-:W-:Y:S04]  /*1c70*/  BSSY B1, `(.L_x_7828) ;  /* 0x0000045000017945 */ /* 0x000fe80003800000 */
[----:B------:R-:W-:Y:S05]  /*1c80*/  @!P2 BRA `(.L_x_7829) ;  /* 0x00000004000ca947 */ /* 0x000fea0003800000 */
[----:B-1----:R-:W1:Y:S02]  /*1c90*/  LDC.64 R92, c[0x0][0x220] ;  /* 0x00008800ff5c7b82 */ /* 0x002e640000000a00 */
        /* <DEDUP_REMOVED lines=25> */
[----:B------:R-:W-:Y:S01]  /*1e30*/  @P6 FMUL.FTZ R97, R19, R98 ;  /* 0x0000006213616220 */ /* 0x000fe20000410000 */
[----:B------:R-:W-:-:S03]  /*1e40*/  FFMA.FTZ R98, R148, R156, R151 ;  /* 0x0000009c94627223 */ /* 0x000fc60000010097 */
[----:B------:R-:W-:Y:S01]  /*1e50*/  FSEL R160, R93, RZ, P6 ;  /* 0x000000ff5da07208 */ /* 0x000fe20003000000 */
[----:B------:R-:W-:Y:S01]  /*1e60*/  FFMA.FTZ R93, R139, R156, R151 ;  /* 0x0000009c8b5d7223 */ /* 0x000fe20000010097 */
[----:B------:R-:W-:-:S03]  /*1e70*/  FADD.FTZ R155, R147, -R98 ;  /* 0x80000062939b7221 */ /* 0x000fc60000010000 */
[----:B------:R-:W-:Y:S01]  /*1e80*/  FADD.FTZ R93, R150, -R93 ;  /* 0x8000005d965d7221 */ /* 0x000fe20000010000 */
[C---:B------:R-:W-:Y:S01]  /*1e90*/  FMUL.FTZ R162, R134.reuse, R155 ;  /* 0x0000009b86a27220 */ /* 0x040fe20000410000 */
[----:B------:R-:W-:Y:S02]  /*1ea0*/  FADD.FTZ R57, R57, R160 ;  /* 0x000000a039397221 */ /* 0x000fe40000010000 */
[----:B------:R-:W-:Y:S01]  /*1eb0*/  FMUL.FTZ R93, R134, R93 ;  /* 0x0000005d865d7220 */ /* 0x000fe20000410000 */
[----:B------:R-:W-:-:S03]  /*1ec0*/  @P0 FADD.FTZ R162, R27, R162 ;  /* 0x000000a21ba20221 */ /* 0x000fc60000010000 */
[----:B------:R-:W-:Y:S01]  /*1ed0*/  @P0 FADD.FTZ R93, R26, R93 ;  /* 0x0000005d1a5d0221 */ /* 0x000fe20000010000 */
[----:B------:R-:W-:-:S04]  /*1ee0*/  ISETP.NE.U32.AND P0, PT, RZ, UR16, PT ;  /* 0x00000010ff007c0c */ /* 0x000fc8000bf05070 */
[----:B------:R-:W-:-:S04]  /*1ef0*/  ISETP.NE.AND.EX P0, PT, RZ, UR17, PT, P0 ;  /* 0x00000011ff007c0c */ /* 0x000fc8000bf05300 */
[----:B------:R-:W-:Y:S02]  /*1f00*/  SEL R88, R99, R88, P0 ;  /* 0x0000005863587207 */ /* 0x000fe40000000000 */
[----:B------:R-:W-:Y:S02]  /*1f10*/  CS2R R98, SRZ ;  /* 0x0000000000627805 */ /* 0x000fe4000001ff00 */
[----:B------:R-:W-:Y:S02]  /*1f20*/  SEL R89, R92, R89, P0 ;  /* 0x000000595c597207 */ /* 0x000fe40000000000 */
        /* <DEDUP_REMOVED lines=8> */
[----:B------:R-:W-:Y:S02]  /*1fb0*/  FMUL.FTZ R94, R94, R93 ;  /* 0x0000005d5e5e7220 */ /* 0x000fe40000410000 */
[----:B------:R-:W-:-:S10]  /*1fc0*/  FMUL.FTZ R95, R95, R162 ;  /* 0x000000a25f5f7220 */ /* 0x000fd40000410000 */
[----:B------:R-:W-:-:S04]  /*1fd0*/  @P0 LEA R158, P6, R127, UR16, 0x4 ;  /* 0x000000107f9e0c11 */ /* 0x000fc8000f8c20ff */
[----:B------:R-:W-:Y:S02]  /*1fe0*/  @P0 LEA.HI.X R159, R127, UR17, RZ, 0x4, P6 ;  /* 0x000000117f9f0c11 */ /* 0x000fe4000b0f24ff */
[----:B------:R-:W-:-:S03]  /*1ff0*/  LOP3.LUT P6, RZ, R107, 0xff0000, RZ, 0xc0, !PT ;  /* 0x00ff00006bff7812 */ /* 0x000fc600078cc0ff */
[----:B------:R2:W-:Y:S01]  /*2000*/  @P0 STG.E.128 desc[UR4][R158.64], R88 ;  /* 0x000000589e000986 */ /* 0x0005e2000c101d04 */
[----:B------:R-:W-:Y:S02]  /*2010*/  LEA R92, P0, R127, UR18, 0x4 ;  /* 0x000000127f5c7c11 */ /* 0x000fe4000f8020ff */
[----:B------:R-:W-:-:S05]  /*2020*/  FSEL R155, R94, RZ, P6 ;  /* 0x000000ff5e9b7208 */ /* 0x000fca0003000000 */
[----:B------:R-:W-:Y:S02]  /*2030*/  FADD.FTZ R58, R58, R155 ;  /* 0x0000009b3a3a7221 */ /* 0x000fe40000010000 */
[----:B------:R-:W-:Y:S01]  /*2040*/  @P6 FMUL.FTZ R98, R20, R93 ;  /* 0x0000005d14626220 */ /* 0x000fe20000410000 */
[----:B------:R-:W-:Y:S02]  /*2050*/  LEA.HI.X R93, R127, UR19, RZ, 0x4, P0 ;  /* 0x000000137f5d7c11 */ /* 0x000fe400080f24ff */
[----:B------:R-:W-:Y:S02]  /*2060*/  LOP3.LUT P0, RZ, R107, 0xff000000, RZ, 0xc0, !PT ;  /* 0xff0000006bff7812 */ /* 0x000fe4000780c0ff */
[----:B------:R-:W-:Y:S02]  /*2070*/  IADD3 R127, R127, 0x20, RZ ;  /* 0x000000207f7f7810 */ /* 0x000fe40007ffe0ff */
[----:B------:R-:W-:-:S05]  /*2080*/  FSEL R94, R95, RZ, P0 ;  /* 0x000000ff5f5e7208 */ /* 0x000fca0000000000 */
[----:B------:R-:W-:-:S04]  /*2090*/  FADD.FTZ R59, R59, R94 ;  /* 0x0000005e3b3b7221 */ /* 0x000fc80000010000 */
[----:B------:R-:W-:-:S05]  /*20a0*/  @P0 FMUL.FTZ R99, R21, R162 ;  /* 0x000000a215630220 */ /* 0x000fca0000410000 */
[----:B------:R2:W-:Y:S02]  /*20b0*/  STG.E.128 desc[UR4][R92.64], R96 ;  /* 0x000000605c007986 */ /* 0x0005e4000c101d04 */
.L_x_7829:
[----:B------:R-:W-:Y:S05]  /*20c0*/  BSYNC B1 ;  /* 0x0000000000017941 */ /* 0x000fea0003800000 */
.L_x_7828:
[----:B------:R-:W-:Y:S04]  /*20d0*/  BSSY B1, `(.L_x_7830) ;  /* 0x0000045000017945 */ /* 0x000fe80003800000 */
[----:B------:R-:W-:Y:S05]  /*20e0*/  @!P3 BRA `(.L_x_7831) ;  /* 0x00000004000cb947 */ /* 0x000fea0003800000 */
[----:B-12---:R-:W1:Y:S02]  /*20f0*/  LDC.64 R92, c[0x0][0x220] ;  /* 0x00008800ff5c7b82 */ /* 0x006e640000000a00 */
[----:B-1----:R-:W-:-:S06]  /*2100*/  IMAD.WIDE.U32 R92, R127, 0x10, R92 ;  /* 0x000000107f5c7825 */ /* 0x002fcc00078e005c */
[----:B------:R-:W2:Y:S01]  /*2110*/  LDG.E.128 R92, desc[UR4][R92.64] ;  /* 0x000000045c5c7981 */ /* 0x000ea2000c1e1d00 */
[----:B------:R-:W-:Y:S01]  /*2120*/  ISETP.NE.U32.AND P0, PT, RZ, UR8, PT ;  /* 0x00000008ff007c0c */ /* 0x000fe2000bf05070 */
[-CC-:B------:R-:W-:Y:S01]  /*2130*/  FFMA.FTZ R97, R121, R156.reuse, R151.reuse ;  /* 0x0000009c79617223 */ /* 0x180fe20000010097 */
[----:B------:R-:W-:Y:S01]  /*2140*/  LOP3.LUT P6, RZ, R108, 0xff, RZ, 0xc0, !PT ;  /* 0x000000ff6cff7812 */ /* 0x000fe200078cc0ff */
[----:B------:R-:W-:Y:S01]  /*2150*/  FFMA.FTZ R155, R144, R156, R151 ;  /* 0x0000009c909b7223 */ /* 0x000fe20000010097 */
[----:B------:R-:W-:Y:S01]  /*2160*/  ISETP.NE.AND.EX P0, PT, RZ, UR9, PT, P0 ;  /* 0x00000009ff007c0c */ /* 0x000fe2000bf05300 */
[----:B------:R-:W-:Y:S02]  /*2170*/  FADD.FTZ R97, R128, -R97 ;  /* 0x8000006180617221 */ /* 0x000fe40000010000 */
[----:B------:R-:W-:Y:S02]  /*2180*/  FADD.FTZ R155, R142, -R155 ;  /* 0x8000009b8e9b7221 */ /* 0x000fe40000010000 */
[----:B0----5:R-:W-:-:S02]  /*2190*/  FMUL.FTZ R99, R134, R97 ;  /* 0x0000006186637220 */ /* 0x021fc40000410000 */
[----:B------:R-:W-:-:S06]  /*21a0*/  FMUL.FTZ R162, R134, R155 ;  /* 0x0000009b86a27220 */ /* 0x000fcc0000410000 */
[----:B------:R-:W-:Y:S01]  /*21b0*/  @P0 FADD.FTZ R99, R80, R99 ;  /* 0x0000006350630221 */ /* 0x000fe20000010000 */
[----:B------:R-:W-:-:S03]  /*21c0*/  @P0 FADD.FTZ R162, R83, R162 ;  /* 0x000000a253a20221 */ /* 0x000fc60000010000 */
        /* <DEDUP_REMOVED lines=46> */
[C---:B------:R-:W-:Y:S02]  /*24b0*/  LEA.HI.X R93, R127.reuse, UR19, RZ, 0x4, P0 ;  /* 0x000000137f5d7c11 */ /* 0x040fe400080f24ff */
[----:B------:R-:W-:Y:S02]  /*24c0*/  LOP3.LUT P0, RZ, R108, 0xff000000, RZ, 0xc0, !PT ;  /* 0xff0000006cff7812 */ /* 0x000fe4000780c0ff */
[----:B------:R-:W-:Y:S02]  /*24d0*/  IADD3 R127, R127, 0x20, RZ ;  /* 0x000000207f7f7810 */ /* 0x000fe40007ffe0ff */
[----:B------:R-:W-:-:S05]  /*24e0*/  FSEL R94, R95, RZ, P0 ;  /* 0x000000ff5f5e7208 */ /* 0x000fca0000000000 */
[----:B------:R-:W-:-:S04]  /*24f0*/  FADD.FTZ R63, R63, R94 ;  /* 0x0000005e3f3f7221 */ /* 0x000fc80000010000 */
[----:B------:R-:W-:-:S05]  /*2500*/  @P0 FMUL.FTZ R99, R101, R162 ;  /* 0x000000a265630220 */ /* 0x000fca0000410000 */
[----:B------:R3:W-:Y:S02]  /*2510*/  STG.E.128 desc[UR4][R92.64], R96 ;  /* 0x000000605c007986 */ /* 0x0007e4000c101d04 */
.L_x_7831:
[----:B------:R-:W-:Y:S05]  /*2520*/  BSYNC B1 ;  /* 0x0000000000017941 */ /* 0x000fea0003800000 */
.L_x_7830:
[----:B------:R-:W-:Y:S04]  /*2530*/  BSSY B1, `(.L_x_7832) ;  /* 0x0000044000017945 */ /* 0x000fe80003800000 */
[----:B------:R-:W-:Y:S05]  /*2540*/  @!P4 BRA `(.L_x_7833) ;  /* 0x000000040008c947 */ /* 0x000fea0003800000 */
[----:B-123--:R-:W1:Y:S02]  /*2550*/  LDC.64 R92, c[0x0][0x220] ;  /* 0x00008800ff5c7b82 */ /* 0x00ee640000000a00 */
        /* <DEDUP_REMOVED lines=27> */
[-CC-:B------:R-:W-:Y:S01]  /*2710*/  FFMA.FTZ R93, R131, R156.reuse, R151.reuse ;  /* 0x0000009c835d7223 */ /* 0x180fe20000010097 */
[----:B------:R-:W-:-:S03]  /*2720*/  FFMA.FTZ R151, R138, R156, R151 ;  /* 0x0000009c8a977223 */ /* 0x000fc60000010097 */
[----:B------:R-:W-:Y:S01]  /*2730*/  FADD.FTZ R93, R140, -R93 ;  /* 0x8000005d8c5d7221 */ /* 0x000fe20000010000 */
[----:B------:R-:W-:Y:S01]  /*2740*/  FADD.FTZ R151, R136, -R151 ;  /* 0x8000009788977221 */ /* 0x000fe20000010000 */
[----:B------:R-:W-:Y:S02]  /*2750*/  FADD.FTZ R65, R65, R158 ;  /* 0x0000009e41417221 */ /* 0x000fe40000010000 */
[C---:B------:R-:W-:Y:S01]  /*2760*/  FMUL.FTZ R93, R134.reuse, R93 ;  /* 0x0000005d865d7220 */ /* 0x040fe20000410000 */
[----:B------:R-:W-:-:S03]  /*2770*/  FMUL.FTZ R134, R134, R151 ;  /* 0x0000009786867220 */ /* 0x000fc60000410000 */
[----:B------:R-:W-:Y:S01]  /*2780*/  @P0 FADD.FTZ R93, R86, R93 ;  /* 0x0000005d565d0221 */ /* 0x000fe20000010000 */
        /* <DEDUP_REMOVED lines=11> */
[----:B------:R-:W-:-:S03]  /*2840*/  FMUL.FTZ R93, R93, UR15 ;  /* 0x0000000f5d5d7c20 */ /* 0x000fc60008410000 */
[----:B------:R-:W-:Y:S01]  /*2850*/  ISETP.NE.AND.EX P0, PT, RZ, UR17, PT, P0 ;  /* 0x00000011ff007c0c */ /* 0x000fe2000bf05300 */
[----:B------:R-:W-:-:S12]  /*2860*/  FMUL.FTZ R94, R94, R93 ;  /* 0x0000005d5e5e7220 */ /* 0x000fd80000410000 */
[----:B------:R-:W-:-:S04]  /*2870*/  @P0 LEA R156, P6, R127, UR16, 0x4 ;  /* 0x000000107f9c0c11 */ /* 0x000fc8000f8c20ff */
[----:B------:R-:W-:Y:S02]  /*2880*/  @P0 LEA.HI.X R157, R127, UR17, RZ, 0x4, P6 ;  /* 0x000000117f9d0c11 */ /* 0x000fe4000b0f24ff */
[----:B------:R-:W-:-:S03]  /*2890*/  LOP3.LUT P6, RZ, R109, 0xff0000, RZ, 0xc0, !PT ;  /* 0x00ff00006dff7812 */ /* 0x000fc600078cc0ff */
[----:B------:R4:W-:Y:S01]  /*28a0*/  @P0 STG.E.128 desc[UR4][R156.64], R88 ;  /* 0x000000589c000986 */ /* 0x0009e2000c101d04 */
[----:B------:R-:W-:Y:S02]  /*28b0*/  LEA R92, P0, R127, UR18, 0x4 ;  /* 0x000000127f5c7c11 */ /* 0x000fe4000f8020ff */
[----:B------:R-:W-:Y:S01]  /*28c0*/  FSEL R151, R94, RZ, P6 ;  /* 0x000000ff5e977208 */ /* 0x000fe20003000000 */
[----:B------:R-:W-:-:S04]  /*28d0*/  FMUL.FTZ R94, R129, UR15 ;  /* 0x0000000f815e7c20 */ /* 0x000fc80008410000 */
[----:B------:R-:W-:Y:S01]  /*28e0*/  FMUL.FTZ R95, R95, R94 ;  /* 0x0000005e5f5f7220 */ /* 0x000fe20000410000 */
[----:B------:R-:W-:Y:S01]  /*28f0*/  FADD.FTZ R66, R66, R151 ;  /* 0x0000009742427221 */ /* 0x000fe20000010000 */
[----:B------:R-:W-:Y:S01]  /*2900*/  @P6 FMUL.FTZ R98, R104, R93 ;  /* 0x0000005d68626220 */ /* 0x000fe20000410000 */
[----:B------:R-:W-:Y:S02]  /*2910*/  LEA.HI.X R93, R127, UR19, RZ, 0x4, P0 ;  /* 0x000000137f5d7c11 */ /* 0x000fe400080f24ff */
[----:B------:R-:W-:-:S13]  /*2920*/  LOP3.LUT P0, RZ, R109, 0xff000000, RZ, 0xc0, !PT ;  /* 0xff0000006dff7812 */ /* 0x000fda000780c0ff */
[----:B------:R-:W-:Y:S01]  /*2930*/  @P0 FMUL.FTZ R99, R105, R94 ;  /* 0x0000005e69630220 */ /* 0x000fe20000410000 */
[----:B------:R-:W-:-:S04]  /*2940*/  FSEL R94, R95, RZ, P0 ;  /* 0x000000ff5f5e7208 */ /* 0x000fc80000000000 */
[----:B------:R4:W-:Y:S01]  /*2950*/  STG.E.128 desc[UR4][R92.64], R96 ;  /* 0x000000605c007986 */ /* 0x0009e2000c101d04 */
[----:B------:R-:W-:-:S07]  /*2960*/  FADD.FTZ R67, R67, R94 ;  /* 0x0000005e43437221 */ /* 0x000fce0000010000 */
.L_x_7833:
[----:B------:R-:W-:Y:S05]  /*2970*/  BSYNC B1 ;  /* 0x0000000000017941 */ /* 0x000fea0003800000 */
.L_x_7832:
[----:B-1234-:R-:W1:Y:S02]  /*2980*/  LDC.64 R92, c[0x0][0x210] ;  /* 0x00008400ff5c7b82 */ /* 0x01ee640000000a00 */
[----:B-1----:R-:W-:-:S04]  /*2990*/  LEA R117, R92, R117, 0x2 ;  /* 0x000000755c757211 */ /* 0x002fc800078e10ff */
[----:B------:R-:W-:-:S13]  /*29a0*/  ISETP.GE.AND P0, PT, R117, R93, PT ;  /* 0x0000005d7500720c */ /* 0x000fda0003f06270 */
[----:B------:R-:W-:Y:S05]  /*29b0*/  @!P0 BRA `(.L_x_7834) ;  /* 0xffffffdc00f08947 */ /* 0x000fea000383ffff */
.L_x_7816:
[----:B------:R-:W-:Y:S05]  /*29c0*/  BSYNC B0 ;  /* 0x0000000000007941 */ /* 0x000fea0003800000 */
.L_x_7815:
        /* <DEDUP_REMOVED lines=154> */
.L_x_7836:
[----:B------:R-:W-:Y:S05]  /*3370*/  BSYNC B0 ;  /* 0x0000000000007941 */ /* 0x000fea0003800000 */
.L_x_7835:
        /* <DEDUP_REMOVED lines=16> */
.L_x_7838:
[----:B------:R-:W-:Y:S05]  /*3480*/  BSYNC B0 ;  /* 0x0000000000007941 */ /* 0x000fea0003800000 */
.L_x_7837:
        /* <DEDUP_REMOVED lines=16> */
.L_x_7840:
[----:B------:R-:W-:Y:S05]  /*3590*/  BSYNC B0 ;  /* 0x0000000000007941 */ /* 0x000fea0003800000 */
.L_x_7839:
        /* <DEDUP_REMOVED lines=10> */
.L_x_7825:
        /* <DEDUP_REMOVED lines=8> */
.L_x_7842:
[----:B------:R-:W-:Y:S05]  /*36c0*/  BSYNC B1 ;  /* 0x0000000000017941 */ /* 0x000fea0003800000 */
.L_x_7841:
        /* <DEDUP_REMOVED lines=8> */
.L_x_7843:
[----:B------:R-:W-:Y:S01]  /*3750*/  FADD.FTZ R92, R92, R153 ;  /* 0x000000995c5c7221 */ /* 0x000fe20000010000 */
[----:B------:R-:W-:-:S04]  /*3760*/  HFMA2.MMA R157, -RZ, RZ, 0, 1.1920928955078125e-07 ;  /* 0x00000002ff9d7435 */ /* 0x000fc800000001ff */
[----:B------:R-:W-:Y:S02]  /*3770*/  MOV R158, R92 ;  /* 0x0000005c009e7202 */ /* 0x000fe40000000f00 */
[----:B------:R-:W-:-:S07]  /*3780*/  MOV R93, R155 ;  /* 0x0000009b005d7202 */ /* 0x000fce0000000f00 */
[----:B------:R-:W-:Y:S05]  /*3790*/  WARPSYNC.COLLECTIVE R151, `(.L_x_7844) ;  /* 0x0000000097087348 */ /* 0x000fea0003c00000 */
[----:B------:R0:W1:Y:S02]  /*37a0*/  SHFL.BFLY P0, R155, R158, R157, R160 ;  /* 0x0c00009d9e9b7389 */ /* 0x00006400000000a0 */
[----:B01----:R-:W-:Y:S01]  /*37b0*/  ENDCOLLECTIVE ;  /* 0x000000000000791b */ /* 0x003fe20003800000 */
.L_x_7844:
[----:B------:R-:W-:-:S05]  /*37c0*/  FADD.FTZ R93, R93, R156 ;  /* 0x0000009c5d5d7221 */ /* 0x000fca0000010000 */
[----:B------:R-:W-:Y:S02]  /*37d0*/  MOV R158, R93 ;  /* 0x0000005d009e7202 */ /* 0x000fe40000000f00 */
[----:B------:R-:W-:-:S07]  /*37e0*/  MOV R95, R155 ;  /* 0x0000009b005f7202 */ /* 0x000fce0000000f00 */
[----:B------:R-:W-:Y:S05]  /*37f0*/  WARPSYNC.COLLECTIVE R151, `(.L_x_7845) ;  /* 0x0000000097087348 */ /* 0x000fea0003c00000 */
[----:B------:R0:W1:Y:S02]  /*3800*/  SHFL.BFLY P0, R155, R158, R157, R160 ;  /* 0x0c00009d9e9b7389 */ /* 0x00006400000000a0 */
[----:B01----:R-:W-:Y:S01]  /*3810*/  ENDCOLLECTIVE ;  /* 0x000000000000791b */ /* 0x003fe20003800000 */
.L_x_7845:
[----:B------:R-:W-:Y:S01]  /*3820*/  FADD.FTZ R95, R92, R95 ;  /* 0x0000005f5c5f7221 */ /* 0x000fe20000010000 */
[----:B------:R-:W-:-:S04]  /*3830*/  HFMA2.MMA R157, -RZ, RZ, 0, 2.384185791015625e-07 ;  /* 0x00000004ff9d7435 */ /* 0x000fc800000001ff */
[----:B------:R-:W-:Y:S02]  /*3840*/  MOV R158, R95 ;  /* 0x0000005f009e7202 */ /* 0x000fe40000000f00 */
[----:B------:R-:W-:-:S07]  /*3850*/  MOV R94, R155 ;  /* 0x0000009b005e7202 */ /* 0x000fce0000000f00 */
[----:B------:R-:W-:Y:S05]  /*3860*/  WARPSYNC.COLLECTIVE R151, `(.L_x_7846) ;  /* 0x0000000097087348 */ /* 0x000fea0003c00000 */
[----:B------:R0:W1:Y:S02]  /*3870*/  SHFL.BFLY P0, R155, R158, R157, R160 ;  /* 0x0c00009d9e9b7389 */ /* 0x00006400000000a0 */
[----:B01----:R-:W-:Y:S01]  /*3880*/  ENDCOLLECTIVE ;  /* 0x000000000000791b */ /* 0x003fe20003800000 */
.L_x_7846:
[----:B------:R-:W-:-:S05]  /*3890*/  FADD.FTZ R94, R93, R94 ;  /* 0x0000005e5d5e7221 */ /* 0x000fca0000010000 */
[----:B------:R-:W-:Y:S02]  /*38a0*/  MOV R158, R94 ;  /* 0x0000005e009e7202 */ /* 0x000fe40000000f00 */
[----:B------:R-:W-:-:S07]  /*38b0*/  MOV R96, R155 ;  /* 0x0000009b00607202 */ /* 0x000fce0000000f00 */
[----:B------:R-:W-:Y:S05]  /*38c0*/  WARPSYNC.COLLECTIVE R151, `(.L_x_7847) ;  /* 0x0000000097087348 */ /* 0x000fea0003c00000 */
[----:B------:R0:W1:Y:S02]  /*38d0*/  SHFL.BFLY P0, R155, R158, R157, R160 ;  /* 0x0c00009d9e9b7389 */ /* 0x00006400000000a0 */
[----:B01----:R-:W-:Y:S01]  /*38e0*/  ENDCOLLECTIVE ;  /* 0x000000000000791b */ /* 0x003fe20003800000 */
.L_x_7847:
[----:B------:R-:W-:Y:S01]  /*38f0*/  FADD.FTZ R96, R95, R96 ;  /* 0x000000605f607221 */ /* 0x000fe20000010000 */
[----:B------:R-:W-:-:S04]  /*3900*/  HFMA2.MMA R157, -RZ, RZ, 0, 4.76837158203125e-07 ;  /* 0x00000008ff9d7435 */ /* 0x000fc800000001ff */
[----:B------:R-:W-:Y:S02]  /*3910*/  MOV R158, R96 ;  /* 0x00000060009e7202 */ /* 0x000fe40000000f00 */
[----:B------:R-:W-:-:S07]  /*3920*/  MOV R97, R155 ;  /* 0x0000009b00617202 */ /* 0x000fce0000000f00 */
[----:B------:R-:W-:Y:S05]  /*3930*/  WARPSYNC.COLLECTIVE R151, `(.L_x_7848) ;  /* 0x0000000097087348 */ /* 0x000fea0003c00000 */
[----:B------:R0:W1:Y:S02]  /*3940*/  SHFL.BFLY P0, R155, R158, R157, R160 ;  /* 0x0c00009d9e9b7389 */ /* 0x00006400000000a0 */
[----:B01----:R-:W-:Y:S01]  /*3950*/  ENDCOLLECTIVE ;  /* 0x000000000000791b */ /* 0x003fe20003800000 */
.L_x_7848:
[----:B------:R-:W-:-:S05]  /*3960*/  FADD.FTZ R97, R94, R97 ;  /* 0x000000615e617221 */ /* 0x000fca0000010000 */
[----:B------:R-:W-:Y:S02]  /*3970*/  MOV R158, R97 ;  /* 0x00000061009e7202 */ /* 0x000fe40000000f00 */
[----:B------:R-:W-:-:S07]  /*3980*/  MOV R99, R155 ;  /* 0x0000009b00637202 */ /* 0x000fce0000000f00 */
[----:B------:R-:W-:Y:S05]  /*3990*/  WARPSYNC.COLLECTIVE R151, `(.L_x_7849) ;  /* 0x0000000097087348 */ /* 0x000fea0003c00000 */
[----:B------:R0:W1:Y:S02]  /*39a0*/  SHFL.BFLY P0, R155, R158, R157, R160 ;  /* 0x0c00009d9e9b7389 */ /* 0x00006400000000a0 */
[----:B01----:R-:W-:Y:S01]  /*39b0*/  ENDCOLLECTIVE ;  /* 0x000000000000791b */ /* 0x003fe20003800000 */
.L_x_7849:
[----:B------:R-:W-:Y:S01]  /*39c0*/  FADD.FTZ R99, R96, R99 ;  /* 0x0000006360637221 */ /* 0x000fe20000010000 */
[----:B------:R-:W-:-:S04]  /*39d0*/  HFMA2.MMA R157, -RZ, RZ, 0, 9.5367431640625e-07 ;  /* 0x00000010ff9d7435 */ /* 0x000fc800000001ff */
[----:B------:R-:W-:Y:S02]  /*39e0*/  MOV R158, R99 ;  /* 0x00000063009e7202 */ /* 0x000fe40000000f00 */
[----:B------:R-:W-:-:S07]  /*39f0*/  MOV R98, R155 ;  /* 0x0000009b00627202 */ /* 0x000fce0000000f00 */
[----:B------:R-:W-:Y:S05]  /*3a00*/  WARPSYNC.COLLECTIVE R151, `(.L_x_7850) ;  /* 0x0000000097087348 */ /* 0x000fea0003c00000 */
[----:B------:R0:W1:Y:S02]  /*3a10*/  SHFL.BFLY P0, R155, R158, R157, R160 ;  /* 0x0c00009d9e9b7389 */ /* 0x00006400000000a0 */
[----:B01----:R-:W-:Y:S01]  /*3a20*/  ENDCOLLECTIVE ;  /* 0x000000000000791b */ /* 0x003fe20003800000 */
.L_x_7850:
[----:B------:R-:W-:-:S05]  /*3a30*/  FADD.FTZ R98, R97, R98 ;  /* 0x0000006261627221 */ /* 0x000fca0000010000 */
[----:B------:R-:W-:Y:S02]  /*3a40*/  MOV R158, R98 ;  /* 0x00000062009e7202 */ /* 0x000fe40000000f00 */
[----:B------:R-:W-:-:S07]  /*3a50*/  MOV R92, R155 ;  /* 0x0000009b005c7202 */ /* 0x000fce0000000f00 */
[----:B------:R-:W-:Y:S05]  /*3a60*/  WARPSYNC.COLLECTIVE R151, `(.L_x_7851) ;  /* 0x0000000097087348 */ /* 0x000fea0003c00000 */
[----:B------:R0:W1:Y:S02]  /*3a70*/  SHFL.BFLY P0, R155, R158, R157, R160 ;  /* 0x0c00009d9e9b7389 */ /* 0x00006400000000a0 */
[----:B01----:R-:W-:Y:S01]  /*3a80*/  ENDCOLLECTIVE ;  /* 0x000000000000791b */ /* 0x003fe20003800000 */
.L_x_7851:
[----:B------:R-:W-:Y:S01]  /*3a90*/  MOV R93, R155 ;  /* 0x0000009b005d7202 */ /* 0x000fe20000000f00 */
[----:B------:R-:W-:Y:S06]  /*3aa0*/  BRA `(.L_x_7852) ;  /* 0xffffffdc003c7947 */ /* 0x000fec000383ffff */
.L_x_7853:
        /* <DEDUP_REMOVED lines=13> */
.L_x_9246:


//--------------------- .text._ZN10layer_norm13ln_bwd_kernelINS_13Kernel_traitsI6__halfffffjLj512ELj1ELj4ELj1ELj16ENS_18Kernel_traits_baseILj512ES2_ffffjLj128EEEEELb1ELb1ELb0ELb1EEEvNS_9BwdParamsE --------------------------
	.section	.text._ZN10layer_norm13ln_bwd_kernelINS_13Kernel_traitsI6__halfffffjLj512ELj1ELj4ELj1ELj16ENS_18Kernel_traits_baseILj512ES2_ffffjLj128EEEEELb1ELb1ELb0ELb1EEEvNS_9BwdParamsE,"ax",@progbits
	.align	128
        .global         _ZN10layer_norm13ln_bwd_kernelINS_13Kernel_traitsI6__halfffffjLj512ELj1ELj4ELj1ELj16ENS_18Kernel_traits_baseILj512ES2_ffffjLj128EEEEELb1ELb1ELb0ELb1EEEvNS_9BwdParamsE
        .type           _ZN10layer_norm13ln_bwd_kernelINS_13Kernel_traitsI6__halfffffjLj512ELj1ELj4ELj1ELj16ENS_18Kernel_traits_baseILj512ES2_ffffjLj128EEEEELb1ELb1ELb0ELb1EEEvNS_9BwdParamsE,@function
        .size           _ZN10layer_norm13ln_bwd_kernelINS_13Kernel_traitsI6__halfffffjLj512ELj1ELj4ELj1ELj16ENS_18Kernel_traits_baseILj512ES2_ffffjLj128EEEEELb1ELb1ELb0ELb1EEEvNS_9BwdParamsE,(.L_x_9247 - _ZN10layer_norm13ln_bwd_kernelINS_13Kernel_traitsI6__halfffffjLj512ELj1ELj4ELj1ELj16ENS_18Kernel_traits_baseILj512ES2_ffffjLj128EEEEELb1ELb1ELb0ELb1EEEvNS_9BwdParamsE)
        .other          _ZN10layer_norm13ln_bwd_kernelINS_13Kernel_traitsI6__halfffffjLj512ELj1ELj4ELj1ELj16ENS_18Kernel_traits_baseILj512ES2_ffffjLj128EEEEELb1ELb1ELb0ELb1EEEvNS_9BwdParamsE,@"STO_CUDA_ENTRY STV_DEFAULT"
_ZN10layer_norm13ln_bwd_kernelINS_13Kernel_traitsI6__halfffffjLj512ELj1ELj4ELj1ELj16ENS_18Kernel_traits_baseILj512ES2_ffffjLj128EEEEELb1ELb1ELb0ELb1EEEvNS_9BwdParamsE:
.text._ZN10layer_norm13ln_bwd_kernelINS_13Kernel_traitsI6__halfffffjLj512ELj1ELj4ELj1ELj16ENS_18Kernel_traits_baseILj512ES2_ffffjLj128EEEEELb1ELb1ELb0ELb1EEEvNS_9BwdParamsE:
        /* <DEDUP_REMOVED lines=40> */
.L_x_7855:
        /* <DEDUP_REMOVED lines=12> */
[----:B------:R-:W5:Y:S04]  /*0340*/  LDG.E.64 R120, desc[UR4][R2.64+0x300] ;  /* 0x0003000402787981 */ /* 0x000f68000c1e1b00 */
[----:B------:R-:W5:Y:S04]  /*0350*/  LDG.E.64 R6, desc[UR4][R4.64] ;  /* 0x0000000404067981 */ /* 0x000f68000c1e1b00 */
[----:B------:R-:W5:Y:S04]  /*0360*/  LDG.E.64 R8, desc[UR4][R4.64+0x100] ;  /* 0x0001000404087981 */ /* 0x000f68000c1e1b00 */
[----:B------:R-:W5:Y:S04]  /*0370*/  LDG.E.64 R10, desc[UR4][R4.64+0x200] ;  /* 0x00020004040a7981 */ /* 0x000f68000c1e1b00 */
[----:B------:R0:W5:Y:S01]  /*0380*/  LDG.E.64 R12, desc[UR4][R4.64+0x300] ;  /* 0x00030004040c7981 */ /* 0x000162000c1e1b00 */
[----:B------:R-:W-:Y:S01]  /*0390*/  ISETP.NE.U32.AND P0, PT, RZ, UR6, PT ;  /* 0x00000006ff007c0c */ /* 0x000fe2000bf05070 */
[----:B------:R-:W-:Y:S01]  /*03a0*/  ULDC.U8 UR6, c[0x0][0x2a0] ;  /* 0x0000a80000067ab9 */ /* 0x000fe20000000000 */
[----:B------:R-:W-:Y:S01]  /*03b0*/  HFMA2.MMA R84, -RZ, RZ, 0, 0 ;  /* 0x00000000ff547435 */ /* 0x000fe200000001ff */
[----:B------:R-:W-:Y:S01]  /*03c0*/  BSSY B1, `(.L_x_7857) ;  /* 0x0000208000017945 */ /* 0x000fe20003800000 */
        /* <DEDUP_REMOVED lines=14> */
[----:B0-----:R-:W-:Y:S02]  /*04b0*/  CS2R R4, SRZ ;  /* 0x0000000000047805 */ /* 0x001fe4000001ff00 */
[----:B------:R-:W-:Y:S02]  /*04c0*/  CS2R R2, SRZ ;  /* 0x0000000000027805 */ /* 0x000fe4000001ff00 */
[----:B------:R-:W-:Y:S02]  /*04d0*/  MOV R0, RZ ;  /* 0x000000ff00007202 */ /* 0x000fe40000000f00 */
        /* <DEDUP_REMOVED lines=57> */
.L_x_7859:
        /* <DEDUP_REMOVED lines=10> */
[----:B------:R-:W-:-:S05]  /*0910*/  IADD3 R143, R146, 0x20, RZ ;  /* 0x00000020928f7810 */ /* 0x000fca0007ffe0ff */
[----:B------:R-:W4:Y:S01]  /*0920*/  LDG.E R158, desc[UR4][R158.64] ;  /* 0x000000049e9e7981 */ /* 0x000f22000c1e1900 */
[--C-:B-1----:R-:W-:Y:S01]  /*0930*/  IMAD.WIDE.U32 R48, R146, 0x10, R68.reuse ;  /* 0x0000001092307825 */ /* 0x102fe200078e0044 */
[----:B------:R-:W0:Y:S03]  /*0940*/  LDC.64 R106, c[0x0][0x2c8] ;  /* 0x0000b200ff6a7b82 */ /* 0x000e260000000a00 */
[----:B------:R-:W-:Y:S02]  /*0950*/  IMAD.WIDE.U32 R56, R143, 0x10, R68 ;  /* 0x000000108f387825 */ /* 0x000fe400078e0044 */
[----:B------:R-:W4:Y:S02]  /*0960*/  LDG.E.128 R48, desc[UR4][R48.64] ;  /* 0x0000000430307981 */ /* 0x000f24000c1e1d00 */
[----:B--2---:R-:W-:Y:S01]  /*0970*/  IMAD.WIDE R144, R136, 0x4, R144 ;  /* 0x0000000488907825 */ /* 0x004fe200078e0290 */
[----:B------:R-:W1:Y:S01]  /*0980*/  @P0 LDC.64 R76, c[0x0][0x270] ;  /* 0x00009c00ff4c0b82 */ /* 0x000e620000000a00 */
[----:B------:R-:W2:Y:S01]  /*0990*/  LDG.E.128 R56, desc[UR4][R56.64] ;  /* 0x0000000438387981 */ /* 0x000ea2000c1e1d00 */
[----:B------:R-:W-:-:S03]  /*09a0*/  IADD3 R141, R146, 0x40, RZ ;  /* 0x00000040928d7810 */ /* 0x000fc60007ffe0ff */
[----:B------:R-:W2:Y:S01]  /*09b0*/  LDG.E R144, desc[UR4][R144.64] ;  /* 0x0000000490907981 */ /* 0x000ea2000c1e1900 */
[C-C-:B---3--:R-:W-:Y:S01]  /*09c0*/  IMAD.WIDE.U32 R52, R146.reuse, 0x10, R78.reuse ;  /* 0x0000001092347825 */ /* 0x148fe200078e004e */
[----:B------:R-:W-:Y:S01]  /*09d0*/  IADD3 R137, R146, 0x60, RZ ;  /* 0x0000006092897810 */ /* 0x000fe20007ffe0ff */
[----:B------:R-:W3:Y:S04]  /*09e0*/  LDC.64 R150, c[0x0][0x240] ;  /* 0x00009000ff967b82 */ /* 0x000ee80000000a00 */
[----:B------:R-:W2:Y:S01]  /*09f0*/  LDG.E.128 R52, desc[UR4][R52.64] ;  /* 0x0000000434347981 */ /* 0x000ea2000c1e1d00 */
[----:B------:R-:W-:-:S04]  /*0a00*/  IMAD.WIDE.U32 R60, R143, 0x10, R78 ;  /* 0x000000108f3c7825 */ /* 0x000fc800078e004e */
[--C-:B------:R-:W-:Y:S02]  /*0a10*/  IMAD.WIDE.U32 R64, R141, 0x10, R68.reuse ;  /* 0x000000108d407825 */ /* 0x100fe400078e0044 */
[----:B------:R-:W2:Y:S02]  /*0a20*/  LDG.E.128 R60, desc[UR4][R60.64] ;  /* 0x000000043c3c7981 */ /* 0x000ea4000c1e1d00 */
[----:B------:R-:W-:Y:S02]  /*0a30*/  IMAD.WIDE.U32 R68, R137, 0x10, R68 ;  /* 0x0000001089447825 */ /* 0x000fe400078e0044 */
[----:B------:R-:W2:Y:S04]  /*0a40*/  LDG.E.128 R64, desc[UR4][R64.64] ;  /* 0x0000000440407981 */ /* 0x000ea8000c1e1d00 */
[----:B------:R-:W2:Y:S01]  /*0a50*/  LDG.E.128 R68, desc[UR4][R68.64] ;  /* 0x0000000444447981 */ /* 0x000ea2000c1e1d00 */
[----:B0-----:R-:W-:Y:S01]  /*0a60*/  ISETP.NE.U32.AND P1, PT, R106, RZ, PT ;  /* 0x000000ff6a00720c */ /* 0x001fe20003f25070 */
[----:B------:R-:W-:-:S03]  /*0a70*/  IMAD.WIDE.U32 R72, R141, 0x10, R78 ;  /* 0x000000108d487825 */ /* 0x000fc600078e004e */
[----:B------:R-:W-:-:S03]  /*0a80*/  ISETP.NE.AND.EX P1, PT, R107, RZ, PT, P1 ;  /* 0x000000ff6b00720c */ /* 0x000fc60003f25310 */
[----:B------:R-:W2:Y:S01]  /*0a90*/  LDG.E.128 R72, desc[UR4][R72.64] ;  /* 0x0000000448487981 */ /* 0x000ea2000c1e1d00 */
[----:B------:R-:W-:Y:S02]  /*0aa0*/  IADD3 R138, R146, 0x60, RZ ;  /* 0x00000060928a7810 */ /* 0x000fe40007ffe0ff */
[----:B------:R-:W-:Y:S02]  /*0ab0*/  SHF.R.S32.HI R139, RZ, 0x1f, R136 ;  /* 0x0000001fff8b7819 */ /* 0x000fe40000011488 */
[----:B-1----:R-:W-:Y:S01]  /*0ac0*/  @P0 LEA R162, P2, R136, R76, 0x2 ;  /* 0x0000004c88a20211 */ /* 0x002fe200078410ff */
[----:B------:R-:W-:-:S04]  /*0ad0*/  IMAD.WIDE.U32 R78, R138, 0x10, R78 ;  /* 0x000000108a4e7825 */ /* 0x000fc800078e004e */
[----:B------:R-:W0:Y:S01]  /*0ae0*/  @P1 LDC.64 R148, c[0x0][0x2c8] ;  /* 0x0000b200ff941b82 */ /* 0x000e220000000a00 */
[----:B------:R-:W-:Y:S02]  /*0af0*/  @P0 LEA.HI.X R163, R136, R77, R139, 0x2, P2 ;  /* 0x0000004d88a30211 */ /* 0x000fe400010f148b */
[----:B------:R-:W2:Y:S01]  /*0b00*/  LDG.E.128 R76, desc[UR4][R78.64] ;  /* 0x000000044e4c7981 */ /* 0x000ea2000c1e1d00 */
[----:B------:R-:W-:-:S04]  /*0b10*/  MOV R140, 0x3f800000 ;  /* 0x3f800000008c7802 */ /* 0x000fc80000000f00 */
[----:B------:R-:W1:Y:S02]  /*0b20*/  @P1 LDC.64 R156, c[0x0][0x2c8] ;  /* 0x0000b200ff9c1b82 */ /* 0x000e640000000a00 */
[----:B------:R-:W5:Y:S06]  /*0b30*/  @P0 LDG.E R140, desc[UR4][R162.64] ;  /* 0x00000004a28c0981 */ /* 0x000f6c000c1e1900 */
[----:B------:R-:W3:Y:S01]  /*0b40*/  @P1 LDC.64 R154, c[0x0][0x2c8] ;  /* 0x0000b200ff9a1b82 */ /* 0x000ee20000000a00 */
[----:B0-----:R-:W-:-:S07]  /*0b50*/  @P1 IMAD.WIDE.U32 R164, R143, 0x10, R148 ;  /* 0x000000108fa41825 */ /* 0x001fce00078e0094 */
[----:B------:R-:W0:Y:S01]  /*0b60*/  @P1 LDC.64 R152, c[0x0][0x2c8] ;  /* 0x0000b200ff981b82 */ /* 0x000e220000000a00 */
[----:B------:R-:W5:Y:S01]  /*0b70*/  @P1 LDG.E.128 R32, desc[UR4][R164.64] ;  /* 0x00000004a4201981 */ /* 0x000f62000c1e1d00 */
[----:B-1----:R-:W-:-:S05]  /*0b80*/  @P1 IMAD.WIDE.U32 R156, R141, 0x10, R156 ;  /* 0x000000108d9c1825 */ /* 0x002fca00078e009c */
[----:B------:R1:W5:Y:S01]  /*0b90*/  @P1 LDG.E.128 R36, desc[UR4][R156.64] ;  /* 0x000000049c241981 */ /* 0x000362000c1e1d00 */
[----:B---3--:R-:W-:-:S04]  /*0ba0*/  @P1 IMAD.WIDE.U32 R154, R137, 0x10, R154 ;  /* 0x00000010899a1825 */ /* 0x008fc800078e009a */
[--C-:B------:R-:W-:Y:S01]  /*0bb0*/  IMAD.WIDE.U32 R148, R141, 0x4, R150.reuse ;  /* 0x000000048d947825 */ /* 0x100fe200078e0096 */
[----:B------:R-:W5:Y:S03]  /*0bc0*/  @P1 LDG.E.128 R40, desc[UR4][R154.64] ;  /* 0x000000049a281981 */ /* 0x000f66000c1e1d00 */
[C---:B-1----:R-:W-:Y:S01]  /*0bd0*/  IMAD.WIDE.U32 R156, R146.reuse, 0x4, R150 ;  /* 0x00000004929c7825 */ /* 0x042fe200078e0096 */
[----:B------:R-:W5:Y:S03]  /*0be0*/  LDG.E R142, desc[UR4][R148.64] ;  /* 0x00000004948e7981 */ /* 0x000f66000c1e1900 */
[----:B0-----:R-:W-:Y:S01]  /*0bf0*/  @P1 IMAD.WIDE.U32 R160, R146, 0x10, R152 ;  /* 0x0000001092a01825 */ /* 0x001fe200078e0098 */
[----:B------:R0:W5:Y:S03]  /*0c00*/  LDG.E R147, desc[UR4][R156.64] ;  /* 0x000000049c937981 */ /* 0x000166000c1e1900 */
[--C-:B------:R-:W-:Y:S01]  /*0c10*/  IMAD.WIDE.U32 R152, R143, 0x4, R150.reuse ;  /* 0x000000048f987825 */ /* 0x100fe200078e0096 */
[----:B------:R-:W5:Y:S03]  /*0c20*/  @P1 LDG.E.128 R28, desc[UR4][R160.64] ;  /* 0x00000004a01c1981 */ /* 0x000f66000c1e1d00 */
[----:B------:R-:W-:Y:S01]  /*0c30*/  IMAD.WIDE.U32 R150, R137, 0x4, R150 ;  /* 0x0000000489967825 */ /* 0x000fe200078e0096 */
[----:B------:R1:W5:Y:S04]  /*0c40*/  LDG.E R145, desc[UR4][R152.64] ;  /* 0x0000000498917981 */ /* 0x000368000c1e1900 */
[----:B------:R3:W5:Y:S01]  /*0c50*/  LDG.E R139, desc[UR4][R150.64] ;  /* 0x00000004968b7981 */ /* 0x000762000c1e1900 */
[----:B------:R-:W-:Y:S01]  /*0c60*/  UMOV UR6, 0xffffffff ;  /* 0xffffffff00067882 */ /* 0x000fe20000000000 */
[----:B----4-:R-:W-:-:S05]  /*0c70*/  FSEL R158, R158, RZ, !P4 ;  /* 0x000000ff9e9e7208 */ /* 0x010fca0006000000 */
[C---:B------:R-:W-:Y:S01]  /*0c80*/  FADD.FTZ R159, -R158.reuse, R48 ;  /* 0x000000309e9f7221 */ /* 0x040fe20000010100 */
[C---:B------:R-:W-:Y:S01]  /*0c90*/  FADD.FTZ R49, -R158.reuse, R49 ;  /* 0x000000319e317221 */ /* 0x040fe20000010100 */
[C---:B0-----:R-:W-:Y:S01]  /*0ca0*/  FADD.FTZ R157, -R158.reuse, R50 ;  /* 0x000000329e9d7221 */ /* 0x041fe20000010100 */
[C---:B------:R-:W-:Y:S01]  /*0cb0*/  FADD.FTZ R155, -R158.reuse, R51 ;  /* 0x000000339e9b7221 */ /* 0x040fe20000010100 */
[----:B--2---:R-:W-:Y:S01]  /*0cc0*/  FADD.FTZ R57, -R158, R57 ;  /* 0x000000399e397221 */ /* 0x004fe20000010100 */
[C---:B------:R-:W-:Y:S01]  /*0cd0*/  FMUL.FTZ R48, R144.reuse, R159 ;  /* 0x0000009f90307220 */ /* 0x040fe20000410000 */
[C---:B------:R-:W-:Y:S01]  /*0ce0*/  FMUL.FTZ R49, R144.reuse, R49 ;  /* 0x0000003190317220 */ /* 0x040fe20000410000 */
[C---:B------:R-:W-:Y:S01]  /*0cf0*/  FMUL.FTZ R50, R144.reuse, R157 ;  /* 0x0000009d90327220 */ /* 0x040fe20000410000 */
[----:B------:R-:W-:Y:S01]  /*0d00*/  FMUL.FTZ R149, R144, R57 ;  /* 0x0000003990957220 */ /* 0x000fe20000410000 */
[----:B------:R-:W-:Y:S01]  /*0d10*/  FMUL.FTZ R51, R135, R52 ;  /* 0x0000003487337220 */ /* 0x000fe20000410000 */
[C---:B------:R-:W-:Y:S01]  /*0d20*/  FADD.FTZ R99, R52.reuse, R99 ;  /* 0x0000006334637221 */ /* 0x040fe20000010000 */
[----:B------:R-:W-:Y:S01]  /*0d30*/  FFMA.FTZ R101, R52, R48, R101 ;  /* 0x0000003034657223 */ /* 0x000fe20000010065 */
[----:B------:R-:W-:Y:S01]  /*0d40*/  FMUL.FTZ R154, R134, R53 ;  /* 0x00000035869a7220 */ /* 0x000fe20000410000 */
[----:B------:R-:W-:Y:S01]  /*0d50*/  FADD.FTZ R57, RZ, R51 ;  /* 0x00000033ff397221 */ /* 0x000fe20000010000 */
[----:B------:R-:W-:Y:S01]  /*0d60*/  FFMA.FTZ R52, R48, R51, RZ ;  /* 0x0000003330347223 */ /* 0x000fe200000100ff */
[----:B-1----:R-:W-:Y:S01]  /*0d70*/  FMUL.FTZ R152, R144, R155 ;  /* 0x0000009b90987220 */ /* 0x002fe20000410000 */
        /* <DEDUP_REMOVED lines=9> */
[C---:B------:R-:W-:Y:S01]  /*0e10*/  FADD.FTZ R90, R61.reuse, R90 ;  /* 0x0000005a3d5a7221 */ /* 0x040fe20000010000 */
[----:B------:R-:W-:Y:S01]  /*0e20*/  FFMA.FTZ R92, R61, R149, R92 ;  /* 0x000000953d5c7223 */ /* 0x000fe2000001005c */
[----:B---3--:R-:W-:Y:S01]  /*0e30*/  FMUL.FTZ R150, R130, R61 ;  /* 0x0000003d82967220 */ /* 0x008fe20000410000 */
[----:B------:R-:W-:Y:S01]  /*0e40*/  FMUL.FTZ R61, R144, R59 ;  /* 0x0000003b903d7220 */ /* 0x000fe20000410000 */
[C---:B------:R-:W-:Y:S01]  /*0e50*/  FADD.FTZ R94, R55.reuse, R94 ;  /* 0x0000005e375e7221 */ /* 0x040fe20000010000 */
[----:B------:R-:W-:Y:S01]  /*0e60*/  FFMA.FTZ R96, R55, R152, R96 ;  /* 0x0000009837607223 */ /* 0x000fe20000010060 */
[----:B------:R-:W-:Y:S01]  /*0e70*/  FMUL.FTZ R157, R132, R55 ;  /* 0x00000037849d7220 */ /* 0x000fe20000410000 */
[----:B------:R-:W-:Y:S01]  /*0e80*/  FMUL.FTZ R148, R144, R53 ;  /* 0x0000003590947220 */ /* 0x000fe20000410000 */
[----:B------:R-:W-:Y:S01]  /*0e90*/  FADD.FTZ R59, -R158, R66 ;  /* 0x000000429e3b7221 */ /* 0x000fe20000010100 */
[----:B------:R-:W-:Y:S01]  /*0ea0*/  FADD.FTZ R54, R54, R155 ;  /* 0x0000009b36367221 */ /* 0x000fe20000010000 */
[----:B------:R-:W-:Y:S01]  /*0eb0*/  FADD.FTZ R55, -R158, R58 ;  /* 0x0000003a9e377221 */ /* 0x000fe20000010100 */
[----:B------:R-:W-:Y:S01]  /*0ec0*/  FFMA.FTZ R57, R50, R155, R57 ;  /* 0x0000009b32397223 */ /* 0x000fe20000010039 */
[----:B------:R-:W-:Y:S01]  /*0ed0*/  FADD.FTZ R53, -R158, R69 ;  /* 0x000000459e357221 */ /* 0x000fe20000010100 */
[C---:B------:R-:W-:Y:S01]  /*0ee0*/  FADD.FTZ R91, R60.reuse, R91 ;  /* 0x0000005b3c5b7221 */ /* 0x040fe20000010000 */
[----:B------:R-:W-:Y:S01]  /*0ef0*/  FFMA.FTZ R93, R60, R148, R93 ;  /* 0x000000943c5d7223 */ /* 0x000fe2000001005d */
[----:B------:R-:W-:Y:S01]  /*0f00*/  FMUL.FTZ R151, R131, R60 ;  /* 0x0000003c83977220 */ /* 0x000fe20000410000 */
[----:B------:R-:W-:Y:S01]  /*0f10*/  FADD.FTZ R54, R54, R157 ;  /* 0x0000009d36367221 */ /* 0x000fe20000010000 */
[C---:B------:R-:W-:Y:S01]  /*0f20*/  FMUL.FTZ R69, R144.reuse, R59 ;  /* 0x0000003b90457220 */ /* 0x040fe20000410000 */
[----:B------:R-:W-:Y:S01]  /*0f30*/  FMUL.FTZ R60, R144, R55 ;  /* 0x00000037903c7220 */ /* 0x000fe20000410000 */
[----:B------:R-:W-:Y:S01]  /*0f40*/  FFMA.FTZ R59, R152, R157, R57 ;  /* 0x0000009d983b7223 */ /* 0x000fe20000010039 */
[----:B------:R-:W-:Y:S01]  /*0f50*/  FADD.FTZ R57, R54, R151 ;  /* 0x0000009736397221 */ /* 0x000fe20000010000 */
[C---:B------:R-:W-:Y:S01]  /*0f60*/  FADD.FTZ R87, R62.reuse, R87 ;  /* 0x000000573e577221 */ /* 0x040fe20000010000 */
[----:B------:R-:W-:Y:S01]  /*0f70*/  FFMA.FTZ R89, R62, R60, R89 ;  /* 0x0000003c3e597223 */ /* 0x000fe20000010059 */
[----:B------:R-:W-:Y:S01]  /*0f80*/  FMUL.FTZ R153, R129, R62 ;  /* 0x0000003e81997220 */ /* 0x000fe20000410000 */
[----:B------:R-:W-:Y:S01]  /*0f90*/  FFMA.FTZ R52, R148, R151, R59 ;  /* 0x0000009794347223 */ /* 0x000fe2000001003b */
[C---:B------:R-:W-:Y:S01]  /*0fa0*/  FADD.FTZ R86, R63.reuse, R86 ;  /* 0x000000563f567221 */ /* 0x040fe20000010000 */
[----:B------:R-:W-:Y:S01]  /*0fb0*/  FFMA.FTZ R88, R63, R61, R88 ;  /* 0x0000003d3f587223 */ /* 0x000fe20000010058 */
[----:B------:R-:W-:Y:S01]  /*0fc0*/  FMUL.FTZ R62, R128, R63 ;  /* 0x0000003f803e7220 */ /* 0x000fe20000410000 */
[C---:B------:R-:W-:Y:S01]  /*0fd0*/  FADD.FTZ R63, -R158.reuse, R64 ;  /* 0x000000409e3f7221 */ /* 0x040fe20000010100 */
        /* <DEDUP_REMOVED lines=8> */
[----:B------:R-:W-:Y:S01]  /*1060*/  FMUL.FTZ R64, R144, R65 ;  /* 0x0000004190407220 */ /* 0x000fe20000410000 */
[C---:B------:R-:W-:Y:S01]  /*1070*/  FADD.FTZ R55, -R158.reuse, R68 ;  /* 0x000000449e377221 */ /* 0x040fe20000010100 */
[----:B------:R-:W-:Y:S01]  /*1080*/  FMUL.FTZ R72, R127, R72 ;  /* 0x000000487f487220 */ /* 0x000fe20000410000 */
[----:B------:R-:W-:Y:S01]  /*1090*/  FADD.FTZ R59, R59, R62 ;  /* 0x0000003e3b3b7221 */ /* 0x000fe20000010000 */
[----:B------:R-:W-:Y:S01]  /*10a0*/  FFMA.FTZ R54, R61, R62, R52 ;  /* 0x0000003e3d367223 */ /* 0x000fe20000010034 */
[C---:B------:R-:W-:Y:S01]  /*10b0*/  FADD.FTZ R67, -R158.reuse, R67 ;  /* 0x000000439e437221 */ /* 0x040fe20000010100 */
        /* <DEDUP_REMOVED lines=63> */
.L_x_7871:
[----:B------:R-:W3:Y:S02]  /*14b0*/  LDC.64 R162, c[0x0][0x220] ;  /* 0x00008800ffa27b82 */ /* 0x000ee40000000a00 */
[----:B---3--:R-:W-:-:S06]  /*14c0*/  IMAD.WIDE.U32 R52, R146, 0x10, R162 ;  /* 0x0000001092347825 */ /* 0x008fcc00078e00a2 */
[----:B------:R-:W3:Y:S01]  /*14d0*/  LDG.E.128 R52, desc[UR4][R52.64] ;  /* 0x0000000434347981 */ /* 0x000ee2000c1e1d00 */
        /* <DEDUP_REMOVED lines=10> */
[----:B------:R-:W-:Y:S02]  /*1580*/  ISETP.NE.AND.EX P3, PT, RZ, UR11, PT, P3 ;  /* 0x0000000bff007c0c */ /* 0x000fe4000bf65330 */
[----:B-----5:R-:W-:Y:S01]  /*1590*/  LOP3.LUT P5, RZ, R147, 0xff, RZ, 0xc0, !PT ;  /* 0x000000ff93ff7812 */ /* 0x020fe200078ac0ff */
[-CC-:B------:R-:W-:Y:S01]  /*15a0*/  FFMA.FTZ R48, R48, R156.reuse, R79.reuse ;  /* 0x0000009c30307223 */ /* 0x180fe2000001004f */
[----:B0-----:R-:W0:Y:S01]  /*15b0*/  @P1 LDC.64 R56, c[0x0][0x308] ;  /* 0x0000c200ff381b82 */ /* 0x001e220000000a00 */
[-CC-:B------:R-:W-:Y:S01]  /*15c0*/  FFMA.FTZ R49, R49, R156.reuse, R79.reuse ;  /* 0x0000009c31317223 */ /* 0x180fe2000001004f */
[----:B------:R-:W-:Y:S01]  /*15d0*/  LOP3.LUT P6, RZ, R147, 0xff00, RZ, 0xc0, !PT ;  /* 0x0000ff0093ff7812 */ /* 0x000fe200078cc0ff */
[----:B------:R-:W-:Y:S01]  /*15e0*/  FADD.FTZ R51, R51, -R48 ;  /* 0x8000003033337221 */ /* 0x000fe20000010000 */
[-C--:B------:R-:W-:Y:S01]  /*15f0*/  FFMA.FTZ R50, R50, R156.reuse, R79 ;  /* 0x0000009c32327223 */ /* 0x080fe2000001004f */
[----:B------:R-:W-:Y:S01]  /*1600*/  FADD.FTZ R49, R154, -R49 ;  /* 0x800000319a317221 */ /* 0x000fe20000010000 */
[----:B------:R-:W-:Y:S01]  /*1610*/  FFMA.FTZ R152, R152, R156, R79 ;  /* 0x0000009c98987223 */ /* 0x000fe2000001004f */
[C---:B------:R-:W-:Y:S01]  /*1620*/  FMUL.FTZ R59, R144.reuse, R51 ;  /* 0x00000033903b7220 */ /* 0x040fe20000410000 */
[----:B------:R-:W-:Y:S01]  /*1630*/  FADD.FTZ R155, R155, -R50 ;  /* 0x800000329b9b7221 */ /* 0x000fe20000010000 */
[----:B------:R-:W-:Y:S01]  /*1640*/  FMUL.FTZ R154, R144, R49 ;  /* 0x00000031909a7220 */ /* 0x000fe20000410000 */
[----:B------:R-:W-:Y:S01]  /*1650*/  FADD.FTZ R157, R157, -R152 ;  /* 0x800000989d9d7221 */ /* 0x000fe20000010000 */
[----:B------:R-:W-:Y:S01]  /*1660*/  @P2 FADD.FTZ R59, R28, R59 ;  /* 0x0000003b1c3b2221 */ /* 0x000fe20000010000 */
[C---:B------:R-:W-:Y:S01]  /*1670*/  FMUL.FTZ R155, R144.reuse, R155 ;  /* 0x0000009b909b7220 */ /* 0x040fe20000410000 */
[----:B------:R-:W-:Y:S01]  /*1680*/  @P2 FADD.FTZ R154, R29, R154 ;  /* 0x0000009a1d9a2221 */ /* 0x000fe20000010000 */
[----:B------:R-:W-:-:S02]  /*1690*/  FMUL.FTZ R152, R144, R157 ;  /* 0x0000009d90987220 */ /* 0x000fc40000410000 */
[C---:B------:R-:W-:Y:S01]  /*16a0*/  @P1 SEL R48, R59.reuse, R44, P3 ;  /* 0x0000002c3b301207 */ /* 0x040fe20001800000 */
[-C--:B------:R-:W-:Y:S01]  /*16b0*/  FMUL.FTZ R59, R59, R140.reuse ;  /* 0x0000008c3b3b7220 */ /* 0x080fe20000410000 */
[C---:B------:R-:W-:Y:S01]  /*16c0*/  SEL R49, R154.reuse, R45, P3 ;  /* 0x0000002d9a317207 */ /* 0x040fe20001800000 */
[----:B------:R-:W-:Y:S01]  /*16d0*/  FMUL.FTZ R154, R154, R140 ;  /* 0x0000008c9a9a7220 */ /* 0x000fe20000410000 */
[----:B------:R-:W-:Y:S01]  /*16e0*/  @P2 FADD.FTZ R155, R30, R155 ;  /* 0x0000009b1e9b2221 */ /* 0x000fe20000010000 */
[----:B------:R-:W-:Y:S02]  /*16f0*/  @P2 FADD.FTZ R152, R31, R152 ;  /* 0x000000981f982221 */ /* 0x000fe40000010000 */
[----:B------:R-:W-:Y:S01]  /*1700*/  FMUL.FTZ R154, R154, UR12 ;  /* 0x0000000c9a9a7c20 */ /* 0x000fe20008410000 */
[----:B0-----:R-:W-:-:S04]  /*1710*/  @P1 IMAD.WIDE.U32 R106, R146, 0x10, R56 ;  /* 0x00000010926a1825 */ /* 0x001fc800078e0038 */
[----:B------:R-:W-:Y:S01]  /*1720*/  FMUL.FTZ R57, R59, UR12 ;  /* 0x0000000c3b397c20 */ /* 0x000fe20008410000 */
[----:B------:R-:W-:Y:S01]  /*1730*/  HFMA2.MMA R56, -RZ, RZ, 0, 0 ;  /* 0x00000000ff387435 */ /* 0x000fe200000001ff */
[----:B------:R-:W0:Y:S01]  /*1740*/  LDC.64 R58, c[0x0][0x2f8] ;  /* 0x0000be00ff3a7b82 */ /* 0x000e220000000a00 */
[C---:B------:R-:W-:Y:S01]  /*1750*/  SEL R50, R155.reuse, R46, P3 ;  /* 0x0000002e9b327207 */ /* 0x040fe20001800000 */
[-C--:B------:R-:W-:Y:S01]  /*1760*/  FMUL.FTZ R155, R155, R140.reuse ;  /* 0x0000008c9b9b7220 */ /* 0x080fe20000410000 */
[C---:B------:R-:W-:Y:S01]  /*1770*/  SEL R51, R152.reuse, R47, P3 ;  /* 0x0000002f98337207 */ /* 0x040fe20001800000 */
[----:B------:R-:W-:Y:S01]  /*1780*/  FMUL.FTZ R152, R152, R140 ;  /* 0x0000008c98987220 */ /* 0x000fe20000410000 */
[----:B------:R-:W-:Y:S01]  /*1790*/  @P5 FMUL.FTZ R56, R111, R57 ;  /* 0x000000396f385220 */ /* 0x000fe20000410000 */
[----:B------:R-:W-:Y:S02]  /*17a0*/  FMUL.FTZ R155, R155, UR12 ;  /* 0x0000000c9b9b7c20 */ /* 0x000fe40008410000 */
[----:B------:R-:W-:Y:S01]  /*17b0*/  FMUL.FTZ R152, R152, UR12 ;  /* 0x0000000c98987c20 */ /* 0x000fe20008410000 */
[----:B------:R1:W-:Y:S02]  /*17c0*/  @P1 STG.E.128 desc[UR4][R106.64], R48 ;  /* 0x000000306a001986 */ /* 0x0003e4000c101d04 */
[----:B-1----:R-:W-:-:S04]  /*17d0*/  IMAD.WIDE.U32 R48, R143, 0x10, R162 ;  /* 0x000000108f307825 */ /* 0x002fc800078e00a2 */
[----:B---3--:R-:W-:Y:S01]  /*17e0*/  FMUL.FTZ R52, R57, R52 ;  /* 0x0000003439347220 */ /* 0x008fe20000410000 */
[-C--:B------:R-:W-:Y:S01]  /*17f0*/  FMUL.FTZ R53, R53, R154.reuse ;  /* 0x0000009a35357220 */ /* 0x080fe20000410000 */
[----:B------:R-:W-:Y:S01]  /*1800*/  MOV R57, RZ ;  /* 0x000000ff00397202 */ /* 0x000fe20000000f00 */
[----:B------:R-:W-:Y:S02]  /*1810*/  @P6 FMUL.FTZ R57, R112, R154 ;  /* 0x0000009a70396220 */ /* 0x000fe40000410000 */
[----:B------:R-:W-:Y:S02]  /*1820*/  FSEL R65, R52, RZ, P5 ;  /* 0x000000ff34417208 */ /* 0x000fe40002800000 */
[----:B------:R-:W-:Y:S02]  /*1830*/  FSEL R67, R53, RZ, P6 ;  /* 0x000000ff35437208 */ /* 0x000fe40003000000 */
[C---:B------:R-:W-:Y:S02]  /*1840*/  LOP3.LUT P6, RZ, R147.reuse, 0xff0000, RZ, 0xc0, !PT ;  /* 0x00ff000093ff7812 */ /* 0x040fe400078cc0ff */
[----:B------:R-:W-:Y:S01]  /*1850*/  LOP3.LUT P5, RZ, R147, 0xff000000, RZ, 0xc0, !PT ;  /* 0xff00000093ff7812 */ /* 0x000fe200078ac0ff */
[----:B0-----:R-:W-:Y:S01]  /*1860*/  IMAD.WIDE.U32 R146, R146, 0x10, R58 ;  /* 0x0000001092927825 */ /* 0x001fe200078e003a */
[----:B------:R-:W-:-:S09]  /*1870*/  CS2R R58, SRZ ;  /* 0x00000000003a7805 */ /* 0x000fd2000001ff00 */
[----:B------:R-:W-:Y:S02]  /*1880*/  @P6 FMUL.FTZ R58, R110, R155 ;  /* 0x0000009b6e3a6220 */ /* 0x000fe40000410000 */
[----:B------:R-:W-:-:S05]  /*1890*/  @P5 FMUL.FTZ R59, R113, R152 ;  /* 0x00000098713b5220 */ /* 0x000fca0000410000 */
[----:B------:R0:W-:Y:S04]  /*18a0*/  STG.E.128 desc[UR4][R146.64], R56 ;  /* 0x0000003892007986 */ /* 0x0001e8000c101d04 */
[----:B------:R-:W2:Y:S01]  /*18b0*/  LDG.E.128 R48, desc[UR4][R48.64] ;  /* 0x0000000430307981 */ /* 0x000ea2000c1e1d00 */
[-CC-:B------:R-:W-:Y:S01]  /*18c0*/  FFMA.FTZ R148, R148, R156.reuse, R79.reuse ;  /* 0x0000009c94947223 */ /* 0x180fe2000001004f */
[----:B------:R-:W-:Y:S01]  /*18d0*/  FFMA.FTZ R149, R149, R156, R79 ;  /* 0x0000009c95957223 */ /* 0x000fe2000001004f */
[----:B------:R-:W-:Y:S01]  /*18e0*/  FMUL.FTZ R54, R54, R155 ;  /* 0x0000009b36367220 */ /* 0x000fe20000410000 */
[----:B------:R-:W-:Y:S01]  /*18f0*/  FMUL.FTZ R55, R55, R152 ;  /* 0x0000009837377220 */ /* 0x000fe20000410000 */
[----:B------:R-:W-:Y:S01]  /*1900*/  FADD.FTZ R151, R151, -R148 ;  /* 0x8000009497977221 */ /* 0x000fe20000010000 */
[----:B------:R-:W-:Y:S01]  /*1910*/  FADD.FTZ R149, R150, -R149 ;  /* 0x8000009596957221 */ /* 0x000fe20000010000 */
[-CC-:B------:R-:W-:Y:S01]  /*1920*/  FFMA.FTZ R63, R63, R156.reuse, R79.reuse ;  /* 0x0000009c3f3f7223 */ /* 0x180fe2000001004f */
[----:B------:R-:W-:Y:S01]  /*1930*/  FSEL R107, R54, RZ, P6 ;  /* 0x000000ff366b7208 */ /* 0x000fe20003000000 */
[-CC-:B------:R-:W-:Y:S01]  /*1940*/  FFMA.FTZ R54, R60, R156.reuse, R79.reuse ;  /* 0x0000009c3c367223 */ /* 0x180fe2000001004f */
[----:B------:R-:W-:Y:S01]  /*1950*/  FSEL R106, R55, RZ, P5 ;  /* 0x000000ff376a7208 */ /* 0x000fe20002800000 */
[-CC-:B------:R-:W-:Y:S01]  /*1960*/  FFMA.FTZ R55, R61, R156.reuse, R79.reuse ;  /* 0x0000009c3d377223 */ /* 0x180fe2000001004f */
[----:B------:R-:W-:Y:S01]  /*1970*/  LOP3.LUT P6, RZ, R145, 0xff, RZ, 0xc0, !PT ;  /* 0x000000ff91ff7812 */ /* 0x000fe200078cc0ff */
[-CC-:B------:R-:W-:Y:S01]  /*1980*/  FFMA.FTZ R69, R69, R156.reuse, R79.reuse ;  /* 0x0000009c45457223 */ /* 0x180fe2000001004f */
[C---:B0-----:R-:W-:Y:S01]  /*1990*/  FMUL.FTZ R57, R144.reuse, R151 ;  /* 0x0000009790397220 */ /* 0x041fe20000410000 */
[----:B------:R-:W-:Y:S01]  /*19a0*/  FMUL.FTZ R58, R144, R149 ;  /* 0x00000095903a7220 */ /* 0x000fe20000410000 */
[----:B------:R-:W-:Y:S01]  /*19b0*/  LOP3.LUT P5, RZ, R145, 0xff00, RZ, 0xc0, !PT ;  /* 0x0000ff0091ff7812 */ /* 0x000fe200078ac0ff */
[-C--:B------:R-:W-:Y:S01]  /*19c0*/  FFMA.FTZ R56, R64, R156.reuse, R79 ;  /* 0x0000009c40387223 */ /* 0x080fe2000001004f */
[----:B------:R-:W-:Y:S01]  /*19d0*/  @P2 FADD.FTZ R57, R32, R57 ;  /* 0x0000003920392221 */ /* 0x000fe20000010000 */
[----:B------:R-:W-:Y:S01]  /*19e0*/  @P2 FADD.FTZ R58, R33, R58 ;  /* 0x0000003a213a2221 */ /* 0x000fe20000010000 */
[-CC-:B------:R-:W-:Y:S01]  /*19f0*/  FFMA.FTZ R66, R66, R156.reuse, R79.reuse ;  /* 0x0000009c42427223 */ /* 0x180fe2000001004f */
[--C-:B------:R-:W-:Y:S01]  /*1a00*/  FFMA.FTZ R71, R71, R156, R79.reuse ;  /* 0x0000009c47477223 */ /* 0x100fe2000001004f */
[-C--:B------:R-:W-:Y:S01]  /*1a10*/  FMUL.FTZ R53, R57, R140.reuse ;  /* 0x0000008c39357220 */ /* 0x080fe20000410000 */
[----:B------:R-:W-:Y:S01]  /*1a20*/  FMUL.FTZ R59, R58, R140 ;  /* 0x0000008c3a3b7220 */ /* 0x000fe20000410000 */
[-CC-:B------:R-:W-:Y:S01]  /*1a30*/  FFMA.FTZ R68, R68, R156.reuse, R79.reuse ;  /* 0x0000009c44447223 */ /* 0x180fe2000001004f */
[-CC-:B------:R-:W-:Y:S01]  /*1a40*/  FFMA.FTZ R159, R159, R156.reuse, R79.reuse ;  /* 0x0000009c9f9f7223 */ /* 0x180fe2000001004f */
[----:B------:R-:W-:Y:S01]  /*1a50*/  FMUL.FTZ R60, R53, UR12 ;  /* 0x0000000c353c7c20 */ /* 0x000fe20008410000 */
[----:B------:R-:W-:Y:S01]  /*1a60*/  FMUL.FTZ R59, R59, UR12 ;  /* 0x0000000c3b3b7c20 */ /* 0x000fe20008410000 */
[----:B------:R-:W-:Y:S01]  /*1a70*/  FFMA.FTZ R161, R161, R156, R79 ;  /* 0x0000009ca1a17223 */ /* 0x000fe2000001004f */
[----:B------:R-:W-:Y:S01]  /*1a80*/  CS2R R52, SRZ ;  /* 0x0000000000347805 */ /* 0x000fe2000001ff00 */
[----:B------:R-:W-:Y:S01]  /*1a90*/  FADD.FTZ R153, R153, -R54 ;  /* 0x8000003699997221 */ /* 0x000fe20000010000 */
[----:B------:R-:W-:Y:S01]  /*1aa0*/  FADD.FTZ R55, R62, -R55 ;  /* 0x800000373e377221 */ /* 0x000fe20000010000 */
[----:B------:R-:W-:Y:S01]  /*1ab0*/  @P6 FMUL.FTZ R52, R109, R60 ;  /* 0x0000003c6d346220 */ /* 0x000fe20000410000 */
[----:B------:R-:W-:Y:S01]  /*1ac0*/  @P5 FMUL.FTZ R53, R114, R59 ;  /* 0x0000003b72355220 */ /* 0x000fe20000410000 */
[----:B------:R-:W-:Y:S01]  /*1ad0*/  FMUL.FTZ R153, R144, R153 ;  /* 0x0000009990997220 */ /* 0x000fe20000410000 */
[----:B------:R-:W-:Y:S01]  /*1ae0*/  FADD.FTZ R63, R72, -R63 ;  /* 0x8000003f483f7221 */ /* 0x000fe20000010000 */
[----:B------:R-:W-:Y:S01]  /*1af0*/  FADD.FTZ R69, R74, -R69 ;  /* 0x800000454a457221 */ /* 0x000fe20000010000 */
[----:B------:R-:W-:Y:S01]  /*1b00*/  FADD.FTZ R159, R78, -R159 ;  /* 0x8000009f4e9f7221 */ /* 0x000fe20000010000 */
[----:B------:R-:W-:Y:S01]  /*1b10*/  @P2 FADD.FTZ R153, R34, R153 ;  /* 0x0000009922992221 */ /* 0x000fe20000010000 */
[----:B------:R-:W-:Y:S01]  /*1b20*/  FADD.FTZ R73, R73, -R56 ;  /* 0x8000003849497221 */ /* 0x000fe20000010000 */
[----:B------:R-:W-:Y:S01]  /*1b30*/  FADD.FTZ R75, R75, -R66 ;  /* 0x800000424b4b7221 */ /* 0x000fe20000010000 */
[----:B------:R-:W-:Y:S01]  /*1b40*/  SEL R56, R57, R44, P3 ;  /* 0x0000002c39387207 */ /* 0x000fe20001800000 */
[----:B------:R-:W-:Y:S01]  /*1b50*/  FADD.FTZ R71, R76, -R71 ;  /* 0x800000474c477221 */ /* 0x000fe20000010000 */
[----:B------:R-:W-:Y:S01]  /*1b60*/  SEL R57, R58, R45, P3 ;  /* 0x0000002d3a397207 */ /* 0x000fe20001800000 */
[----:B------:R-:W-:Y:S01]  /*1b70*/  FMUL.FTZ R72, R144, R75 ;  /* 0x0000004b90487220 */ /* 0x000fe20000410000 */
[----:B------:R-:W-:Y:S01]  /*1b80*/  SEL R58, R153, R46, P3 ;  /* 0x0000002e993a7207 */ /* 0x000fe20001800000 */
[----:B------:R-:W-:Y:S01]  /*1b90*/  FADD.FTZ R161, R70, -R161 ;  /* 0x800000a146a17221 */ /* 0x000fe20000010000 */
[C---:B------:R-:W-:Y:S01]  /*1ba0*/  FMUL.FTZ R75, R144.reuse, R71 ;  /* 0x00000047904b7220 */ /* 0x040fe20000410000 */
[C---:B------:R-:W-:Y:S01]  /*1bb0*/  FMUL.FTZ R74, R144.reuse, R73 ;  /* 0x00000049904a7220 */ /* 0x040fe20000410000 */
[----:B------:R-:W0:Y:S01]  /*1bc0*/  @P1 LDC.64 R70, c[0x0][0x308] ;  /* 0x0000c200ff461b82 */ /* 0x000e220000000a00 */
[----:B------:R-:W-:Y:S01]  /*1bd0*/  FMUL.FTZ R73, R144, R159 ;  /* 0x0000009f90497220 */ /* 0x000fe20000410000 */
[----:B------:R-:W-:Y:S01]  /*1be0*/  @P2 FADD.FTZ R72, R39, R72 ;  /* 0x0000004827482221 */ /* 0x000fe20000010000 */
[----:B------:R-:W-:Y:S01]  /*1bf0*/  @P2 FADD.FTZ R74, R37, R74 ;  /* 0x0000004a254a2221 */ /* 0x000fe20000010000 */
[----:B------:R-:W-:Y:S01]  /*1c00*/  @P2 FADD.FTZ R75, R40, R75 ;  /* 0x0000004b284b2221 */ /* 0x000fe20000010000 */
[----:B------:R-:W-:Y:S01]  /*1c10*/  @P2 FADD.FTZ R73, R42, R73 ;  /* 0x000000492a492221 */ /* 0x000fe20000010000 */
[----:B0-----:R-:W-:-:S04]  /*1c20*/  @P1 IMAD.WIDE.U32 R70, R141, 0x10, R70 ;  /* 0x000000108d461825 */ /* 0x001fc800078e0046 */
[----:B--2---:R-:W-:Y:S01]  /*1c30*/  FMUL.FTZ R48, R60, R48 ;  /* 0x000000303c307220 */ /* 0x004fe20000410000 */
[----:B------:R-:W-:Y:S01]  /*1c40*/  FMUL.FTZ R49, R49, R59 ;  /* 0x0000003b31317220 */ /* 0x000fe20000410000 */
[----:B------:R-:W-:Y:S01]  /*1c50*/  FADD.FTZ R59, R77, -R68 ;  /* 0x800000444d3b7221 */ /* 0x000fe20000010000 */
[C---:B------:R-:W-:Y:S01]  /*1c60*/  FMUL.FTZ R68, R144.reuse, R55 ;  /* 0x0000003790447220 */ /* 0x040fe20000410000 */
[----:B------:R-:W-:Y:S01]  /*1c70*/  FMUL.FTZ R77, R144, R69 ;  /* 0x00000045904d7220 */ /* 0x000fe20000410000 */
[----:B------:R-:W-:Y:S01]  /*1c80*/  FSEL R79, R48, RZ, P6 ;  /* 0x000000ff304f7208 */ /* 0x000fe20003000000 */
[----:B------:R-:W-:Y:S01]  /*1c90*/  FMUL.FTZ R66, R144, R59 ;  /* 0x0000003b90427220 */ /* 0x000fe20000410000 */
[----:B------:R-:W-:Y:S01]  /*1ca0*/  FSEL R64, R49, RZ, P5 ;  /* 0x000000ff31407208 */ /* 0x000fe20002800000 */
[----:B------:R-:W-:Y:S01]  /*1cb0*/  @P2 FADD.FTZ R68, R35, R68 ;  /* 0x0000004423442221 */ /* 0x000fe20000010000 */
[----:B------:R-:W0:Y:S01]  /*1cc0*/  @P1 LDC.64 R48, c[0x0][0x308] ;  /* 0x0000c200ff301b82 */ /* 0x000e220000000a00 */
[----:B------:R-:W-:-:S02]  /*1cd0*/  LEA R60, P6, R143, UR14, 0x4 ;  /* 0x0000000e8f3c7c11 */ /* 0x000fc4000f8c20ff */
[----:B------:R-:W-:Y:S02]  /*1ce0*/  CS2R R54, SRZ ;  /* 0x0000000000367805 */ /* 0x000fe4000001ff00 */
[----:B------:R-:W-:Y:S02]  /*1cf0*/  LOP3.LUT P5, RZ, R145, 0xff0000, RZ, 0xc0, !PT ;  /* 0x00ff000091ff7812 */ /* 0x000fe400078ac0ff */
[----:B------:R-:W-:Y:S02]  /*1d00*/  LEA.HI.X R61, R143, UR15, RZ, 0x4, P6 ;  /* 0x0000000f8f3d7c11 */ /* 0x000fe4000b0f24ff */
[----:B------:R-:W-:Y:S01]  /*1d10*/  LOP3.LUT P6, RZ, R145, 0xff000000, RZ, 0xc0, !PT ;  /* 0xff00000091ff7812 */ /* 0x000fe200078cc0ff */
[----:B------:R-:W-:Y:S01]  /*1d20*/  FMUL.FTZ R145, R144, R63 ;  /* 0x0000003f90917220 */ /* 0x000fe20000410000 */
[----:B------:R-:W-:Y:S01]  /*1d30*/  SEL R59, R68, R47, P3 ;  /* 0x0000002f443b7207 */ /* 0x000fe20001800000 */
[----:B------:R-:W-:Y:S01]  /*1d40*/  FMUL.FTZ R144, R144, R161 ;  /* 0x000000a190907220 */ /* 0x000fe20000410000 */
[----:B0-----:R-:W-:-:S04]  /*1d50*/  @P1 IMAD.WIDE.U32 R62, R143, 0x10, R48 ;  /* 0x000000108f3e1825 */ /* 0x001fc800078e0030 */
[-C--:B------:R-:W-:Y:S01]  /*1d60*/  FMUL.FTZ R48, R153, R140.reuse ;  /* 0x0000008c99307220 */ /* 0x080fe20000410000 */
[----:B------:R-:W-:-:S03]  /*1d70*/  FMUL.FTZ R49, R68, R140 ;  /* 0x0000008c44317220 */ /* 0x000fc60000410000 */
[----:B------:R-:W-:Y:S01]  /*1d80*/  FMUL.FTZ R69, R48, UR12 ;  /* 0x0000000c30457c20 */ /* 0x000fe20008410000 */
[----:B------:R-:W-:Y:S01]  /*1d90*/  FMUL.FTZ R78, R49, UR12 ;  /* 0x0000000c314e7c20 */ /* 0x000fe20008410000 */
[----:B------:R-:W-:Y:S01]  /*1da0*/  IMAD.WIDE.U32 R48, R141, 0x10, R162 ;  /* 0x000000108d307825 */ /* 0x000fe200078e00a2 */
[----:B------:R-:W-:Y:S03]  /*1db0*/  @P1 STG.E.128 desc[UR4][R62.64], R56 ;  /* 0x000000383e001986 */ /* 0x000fe6000c101d04 */
[-C--:B------:R-:W-:Y:S01]  /*1dc0*/  FMUL.FTZ R50, R50, R69.reuse ;  /* 0x0000004532327220 */ /* 0x080fe20000410000 */
[----:B------:R-:W-:Y:S01]  /*1dd0*/  @P5 FMUL.FTZ R54, R108, R69 ;  /* 0x000000456c365220 */ /* 0x000fe20000410000 */
[-C--:B------:R-:W-:Y:S01]  /*1de0*/  @P6 FMUL.FTZ R55, R115, R78.reuse ;  /* 0x0000004e73376220 */ /* 0x080fe20000410000 */
[----:B------:R-:W-:Y:S02]  /*1df0*/  FMUL.FTZ R78, R51, R78 ;  /* 0x0000004e334e7220 */ /* 0x000fe40000410000 */
[----:B------:R-:W-:-:S02]  /*1e00*/  FSEL R143, R50, RZ, P5 ;  /* 0x000000ff328f7208 */ /* 0x000fc40002800000 */
[----:B------:R0:W-:Y:S01]  /*1e10*/  STG.E.128 desc[UR4][R60.64], R52 ;  /* 0x000000343c007986 */ /* 0x0001e2000c101d04 */
[----:B------:R-:W-:Y:S01]  /*1e20*/  @P2 FADD.FTZ R145, R36, R145 ;  /* 0x0000009124912221 */ /* 0x000fe20000010000 */
[----:B------:R-:W-:Y:S01]  /*1e30*/  @P2 FADD.FTZ R77, R38, R77 ;  /* 0x0000004d264d2221 */ /* 0x000fe20000010000 */
[----:B------:R-:W-:Y:S01]  /*1e40*/  @P2 FADD.FTZ R66, R41, R66 ;  /* 0x0000004229422221 */ /* 0x000fe20000010000 */
[----:B------:R-:W2:Y:S01]  /*1e50*/  LDG.E.128 R48, desc[UR4][R48.64] ;  /* 0x0000000430307981 */ /* 0x000ea2000c1e1d00 */
[----:B------:R-:W-:Y:S01]  /*1e60*/  @P2 FADD.FTZ R144, R43, R144 ;  /* 0x000000902b902221 */ /* 0x000fe20000010000 */
[C---:B------:R-:W-:Y:S02]  /*1e70*/  LEA R68, P5, R141.reuse, UR14, 0x4 ;  /* 0x0000000e8d447c11 */ /* 0x040fe4000f8a20ff */
[----:B------:R-:W-:Y:S02]  /*1e80*/  FSEL R78, R78, RZ, P6 ;  /* 0x000000ff4e4e7208 */ /* 0x000fe40003000000 */
[----:B------:R-:W-:-:S02]  /*1e90*/  LEA.HI.X R69, R141, UR15, RZ, 0x4, P5 ;  /* 0x0000000f8d457c11 */ /* 0x000fc4000a8f24ff */
[C---:B------:R-:W-:Y:S02]  /*1ea0*/  LOP3.LUT P6, RZ, R142.reuse, 0xff, RZ, 0xc0, !PT ;  /* 0x000000ff8eff7812 */ /* 0x040fe400078cc0ff */
[C---:B------:R-:W-:Y:S02]  /*1eb0*/  LOP3.LUT P5, RZ, R142.reuse, 0xff00, RZ, 0xc0, !PT ;  /* 0x0000ff008eff7812 */ /* 0x040fe400078ac0ff */
[----:B------:R-:W-:Y:S02]  /*1ec0*/  LOP3.LUT P2, RZ, R142, 0xff0000, RZ, 0xc0, !PT ;  /* 0x00ff00008eff7812 */ /* 0x000fe4000784c0ff */
[----:B0-----:R-:W-:Y:S02]  /*1ed0*/  SEL R52, R145, R44, P3 ;  /* 0x0000002c91347207 */ /* 0x001fe40001800000 */
[----:B------:R-:W-:Y:S02]  /*1ee0*/  SEL R53, R74, R45, P3 ;  /* 0x0000002d4a357207 */ /* 0x000fe40001800000 */
[----:B------:R-:W-:-:S02]  /*1ef0*/  SEL R54, R77, R46, P3 ;  /* 0x0000002e4d367207 */ /* 0x000fc40001800000 */
[----:B------:R-:W-:Y:S02]  /*1f00*/  SEL R55, R72, R47, P3 ;  /* 0x0000002f48377207 */ /* 0x000fe40001800000 */
[----:B------:R-:W-:Y:S02]  /*1f10*/  SEL R44, R75, R44, P3 ;  /* 0x0000002c4b2c7207 */ /* 0x000fe40001800000 */
[----:B------:R-:W-:Y:S02]  /*1f20*/  SEL R45, R66, R45, P3 ;  /* 0x0000002d422d7207 */ /* 0x000fe40001800000 */
[----:B------:R-:W-:Y:S02]  /*1f30*/  SEL R46, R73, R46, P3 ;  /* 0x0000002e492e7207 */ /* 0x000fe40001800000 */
[----:B------:R-:W-:Y:S02]  /*1f40*/  SEL R47, R144, R47, P3 ;  /* 0x0000002f902f7207 */ /* 0x000fe40001800000 */
        /* <DEDUP_REMOVED lines=9> */
[----:B------:R-:W-:-:S02]  /*1fe0*/  CS2R R56, SRZ ;  /* 0x0000000000387805 */ /* 0x000fc4000001ff00 */
[----:B------:R-:W-:Y:S01]  /*1ff0*/  CS2R R58, SRZ ;  /* 0x00000000003a7805 */ /* 0x000fe2000001ff00 */
[----:B------:R-:W-:Y:S01]  /*2000*/  @P6 FMUL.FTZ R56, R105, R145 ;  /* 0x0000009169386220 */ /* 0x000fe20000410000 */
[----:B------:R-:W-:Y:S01]  /*2010*/  @P5 FMUL.FTZ R57, R116, R74 ;  /* 0x0000004a74395220 */ /* 0x000fe20000410000 */
[----:B------:R-:W-:Y:S01]  /*2020*/  @P2 FMUL.FTZ R58, R104, R141 ;  /* 0x0000008d683a2220 */ /* 0x000fe20000410000 */
[----:B------:R-:W-:Y:S01]  /*2030*/  @P3 FMUL.FTZ R59, R117, R72 ;  /* 0x00000048753b3220 */ /* 0x000fe20000410000 */
[----:B------:R-:W-:Y:S01]  /*2040*/  IMAD.WIDE.U32 R60, R137, 0x10, R162 ;  /* 0x00000010893c7825 */ /* 0x000fe200078e00a2 */
[----:B------:R0:W-:Y:S01]  /*2050*/  @P1 STG.E.128 desc[UR4][R70.64], R52 ;  /* 0x0000003446001986 */ /* 0x0001e2000c101d04 */
[----:B------:R-:W1:Y:S03]  /*2060*/  @P1 LDC.64 R76, c[0x0][0x308] ;  /* 0x0000c200ff4c1b82 */ /* 0x000e660000000a00 */
[----:B------:R3:W-:Y:S04]  /*2070*/  STG.E.128 desc[UR4][R68.64], R56 ;  /* 0x0000003844007986 */ /* 0x0007e8000c101d04 */
[----:B------:R-:W4:Y:S01]  /*2080*/  LDG.E.128 R60, desc[UR4][R60.64] ;  /* 0x000000043c3c7981 */ /* 0x000f22000c1e1d00 */
[-C--:B------:R-:W-:Y:S01]  /*2090*/  FMUL.FTZ R75, R75, R140.reuse ;  /* 0x0000008c4b4b7220 */ /* 0x080fe20000410000 */
[-C--:B------:R-:W-:Y:S01]  /*20a0*/  FMUL.FTZ R66, R66, R140.reuse ;  /* 0x0000008c42427220 */ /* 0x080fe20000410000 */
[-C--:B------:R-:W-:Y:S01]  /*20b0*/  FMUL.FTZ R73, R73, R140.reuse ;  /* 0x0000008c49497220 */ /* 0x080fe20000410000 */
[----:B------:R-:W-:Y:S01]  /*20c0*/  FMUL.FTZ R140, R144, R140 ;  /* 0x0000008c908c7220 */ /* 0x000fe20000410000 */
[----:B-1----:R-:W-:-:S05]  /*20d0*/  @P1 IMAD.WIDE.U32 R76, R138, 0x10, R76 ;  /* 0x000000108a4c1825 */ /* 0x002fca00078e004c */
[----:B------:R-:W-:Y:S01]  /*20e0*/  @P1 STG.E.128 desc[UR4][R76.64], R44 ;  /* 0x0000002c4c001986 */ /* 0x000fe2000c101d04 */
[----:B------:R-:W-:Y:S01]  /*20f0*/  LOP3.LUT P1, RZ, R139, 0xff, RZ, 0xc0, !PT ;  /* 0x000000ff8bff7812 */ /* 0x000fe2000782c0ff */
[----:B------:R-:W-:Y:S01]  /*2100*/  FMUL.FTZ R75, R75, UR12 ;  /* 0x0000000c4b4b7c20 */ /* 0x000fe20008410000 */
[----:B------:R-:W-:Y:S01]  /*2110*/  FMUL.FTZ R66, R66, UR12 ;  /* 0x0000000c42427c20 */ /* 0x000fe20008410000 */
[----:B------:R-:W-:Y:S01]  /*2120*/  FMUL.FTZ R73, R73, UR12 ;  /* 0x0000000c49497c20 */ /* 0x000fe20008410000 */
[----:B------:R-:W-:Y:S01]  /*2130*/  FMUL.FTZ R140, R140, UR12 ;  /* 0x0000000c8c8c7c20 */ /* 0x000fe20008410000 */
[----:B0-----:R-:W-:Y:S02]  /*2140*/  CS2R R52, SRZ ;  /* 0x0000000000347805 */ /* 0x001fe4000001ff00 */
[----:B------:R-:W-:-:S06]  /*2150*/  CS2R R54, SRZ ;  /* 0x0000000000367805 */ /* 0x000fcc000001ff00 */
[----:B------:R-:W-:Y:S01]  /*2160*/  @P1 FMUL.FTZ R52, R103, R75 ;  /* 0x0000004b67341220 */ /* 0x000fe20000410000 */
[----:B------:R-:W-:Y:S01]  /*2170*/  FADD.FTZ R18, R65, R18 ;  /* 0x0000001241127221 */ /* 0x000fe20000010000 */
[----:B------:R-:W-:Y:S01]  /*2180*/  FADD.FTZ R16, R67, R16 ;  /* 0x0000001043107221 */ /* 0x000fe20000010000 */
[----:B------:R-:W-:Y:S01]  /*2190*/  FADD.FTZ R20, R107, R20 ;  /* 0x000000146b147221 */ /* 0x000fe20000010000 */
[----:B------:R-:W-:Y:S01]  /*21a0*/  FADD.FTZ R19, R106, R19 ;  /* 0x000000136a137221 */ /* 0x000fe20000010000 */
[----:B------:R-:W-:Y:S01]  /*21b0*/  FADD.FTZ R22, R79, R22 ;  /* 0x000000164f167221 */ /* 0x000fe20000010000 */
[----:B------:R-:W-:Y:S01]  /*21c0*/  FADD.FTZ R21, R64, R21 ;  /* 0x0000001540157221 */ /* 0x000fe20000010000 */
[----:B------:R-:W-:Y:S01]  /*21d0*/  FADD.FTZ R24, R143, R24 ;  /* 0x000000188f187221 */ /* 0x000fe20000010000 */
[----:B------:R-:W-:Y:S01]  /*21e0*/  FADD.FTZ R23, R78, R23 ;  /* 0x000000174e177221 */ /* 0x000fe20000010000 */
[----:B--2---:R-:W-:Y:S01]  /*21f0*/  FMUL.FTZ R48, R145, R48 ;  /* 0x0000003091307220 */ /* 0x004fe20000410000 */
[----:B------:R-:W-:Y:S01]  /*2200*/  FMUL.FTZ R49, R49, R74 ;  /* 0x0000004a31317220 */ /* 0x000fe20000410000 */
[----:B------:R-:W-:-:S03]  /*2210*/  FMUL.FTZ R74, R50, R141 ;  /* 0x0000008d324a7220 */ /* 0x000fc60000410000 */
[----:B------:R-:W-:Y:S02]  /*2220*/  FSEL R141, R48, RZ, P6 ;  /* 0x000000ff308d7208 */ /* 0x000fe40003000000 */
[----:B------:R-:W-:Y:S02]  /*2230*/  FSEL R50, R49, RZ, P5 ;  /* 0x000000ff31327208 */ /* 0x000fe40002800000 */
[----:B------:R-:W0:Y:S01]  /*2240*/  LDC.64 R48, c[0x0][0x210] ;  /* 0x00008400ff307b82 */ /* 0x000e220000000a00 */
[C---:B---3--:R-:W-:Y:S02]  /*2250*/  LEA R56, P5, R137.reuse, UR14, 0x4 ;  /* 0x0000000e89387c11 */ /* 0x048fe4000f8a20ff */
[----:B------:R-:W-:Y:S02]  /*2260*/  FSEL R59, R74, RZ, P2 ;  /* 0x000000ff4a3b7208 */ /* 0x000fe40001000000 */
[----:B------:R-:W-:Y:S02]  /*2270*/  LEA.HI.X R57, R137, UR15, RZ, 0x4, P5 ;  /* 0x0000000f89397c11 */ /* 0x000fe4000a8f24ff */
[----:B------:R-:W-:-:S02]  /*2280*/  LOP3.LUT P6, RZ, R139, 0xff00, RZ, 0xc0, !PT ;  /* 0x0000ff008bff7812 */ /* 0x000fc400078cc0ff */
[C---:B------:R-:W-:Y:S02]  /*2290*/  LOP3.LUT P2, RZ, R139.reuse, 0xff0000, RZ, 0xc0, !PT ;  /* 0x00ff00008bff7812 */ /* 0x040fe4000784c0ff */
[----:B------:R-:W-:Y:S01]  /*22a0*/  LOP3.LUT P5, RZ, R139, 0xff000000, RZ, 0xc0, !PT ;  /* 0xff0000008bff7812 */ /* 0x000fe200078ac0ff */
[----:B------:R-:W-:Y:S01]  /*22b0*/  FMUL.FTZ R51, R51, R72 ;  /* 0x0000004833337220 */ /* 0x000fe20000410000 */
[----:B0-----:R-:W-:-:S04]  /*22c0*/  LEA R136, R48, R136, 0x2 ;  /* 0x0000008830887211 */ /* 0x001fc800078e10ff */
[----:B------:R-:W-:Y:S02]  /*22d0*/  FSEL R48, R51, RZ, P3 ;  /* 0x000000ff33307208 */ /* 0x000fe40001800000 */
[----:B------:R-:W-:Y:S01]  /*22e0*/  ISETP.GE.AND P3, PT, R136, R49, PT ;  /* 0x000000318800720c */ /* 0x000fe20003f66270 */
[----:B------:R-:W-:Y:S02]  /*22f0*/  @P6 FMUL.FTZ R53, R118, R66 ;  /* 0x0000004276356220 */ /* 0x000fe40000410000 */
[----:B------:R-:W-:Y:S02]  /*2300*/  @P2 FMUL.FTZ R54, R102, R73 ;  /* 0x0000004966362220 */ /* 0x000fe40000410000 */
[----:B------:R-:W-:Y:S01]  /*2310*/  @P5 FMUL.FTZ R55, R119, R140 ;  /* 0x0000008c77375220 */ /* 0x000fe20000410000 */
[----:B------:R-:W-:-:S04]  /*2320*/  FADD.FTZ R25, R50, R25 ;  /* 0x0000001932197221 */ /* 0x000fc80000010000 */
[----:B------:R0:W-:Y:S01]  /*2330*/  STG.E.128 desc[UR4][R56.64], R52 ;  /* 0x0000003438007986 */ /* 0x0001e2000c101d04 */
[----:B----4-:R-:W-:Y:S01]  /*2340*/  FMUL.FTZ R60, R75, R60 ;  /* 0x0000003c4b3c7220 */ /* 0x010fe20000410000 */
[----:B------:R-:W-:Y:S01]  /*2350*/  FMUL.FTZ R61, R61, R66 ;  /* 0x000000423d3d7220 */ /* 0x000fe20000410000 */
[----:B------:R-:W-:Y:S01]  /*2360*/  FMUL.FTZ R62, R62, R73 ;  /* 0x000000493e3e7220 */ /* 0x000fe20000410000 */
[----:B------:R-:W-:Y:S02]  /*2370*/  FMUL.FTZ R63, R63, R140 ;  /* 0x0000008c3f3f7220 */ /* 0x000fe40000410000 */
[----:B------:R-:W-:Y:S02]  /*2380*/  FSEL R49, R60, RZ, P1 ;  /* 0x000000ff3c317208 */ /* 0x000fe40000800000 */
[----:B------:R-:W-:Y:S02]  /*2390*/  FSEL R50, R61, RZ, P6 ;  /* 0x000000ff3d327208 */ /* 0x000fe40003000000 */
[----:B------:R-:W-:-:S02]  /*23a0*/  FSEL R51, R62, RZ, P2 ;  /* 0x000000ff3e337208 */ /* 0x000fc40001000000 */
[----:B0-----:R-:W-:Y:S01]  /*23b0*/  FSEL R52, R63, RZ, P5 ;  /* 0x000000ff3f347208 */ /* 0x001fe20002800000 */
[----:B------:R-:W-:Y:S01]  /*23c0*/  FADD.FTZ R26, R141, R26 ;  /* 0x0000001a8d1a7221 */ /* 0x000fe20000010000 */
[----:B------:R-:W-:Y:S01]  /*23d0*/  FADD.FTZ R80, R59, R80 ;  /* 0x000000503b507221 */ /* 0x000fe20000010000 */
[----:B------:R-:W-:Y:S01]  /*23e0*/  FADD.FTZ R27, R48, R27 ;  /* 0x0000001b301b7221 */ /* 0x000fe20000010000 */
[----:B------:R-:W-:Y:S01]  /*23f0*/  FADD.FTZ R82, R49, R82 ;  /* 0x0000005231527221 */ /* 0x000fe20000010000 */
[----:B------:R-:W-:Y:S01]  /*2400*/  FADD.FTZ R81, R50, R81 ;  /* 0x0000005132517221 */ /* 0x000fe20000010000 */
[----:B------:R-:W-:Y:S01]  /*2410*/  FADD.FTZ R84, R51, R84 ;  /* 0x0000005433547221 */ /* 0x000fe20000010000 */
[----:B------:R-:W-:Y:S01]  /*2420*/  FADD.FTZ R83, R52, R83 ;  /* 0x0000005334537221 */ /* 0x000fe20000010000 */
[----:B------:R-:W-:Y:S06]  /*2430*/  @!P3 BRA `(.L_x_7859) ;  /* 0xffffffe4000cb947 */ /* 0x000fec000383ffff */
[----:B------:R-:W-:Y:S05]  /*2440*/  BSYNC B1 ;  /* 0x0000000000017941 */ /* 0x000fea0003800000 */
.L_x_7857:
        /* <DEDUP_REMOVED lines=42> */
.L_x_7856:
[----:B------:R-:W-:Y:S05]  /*26f0*/  BSYNC B0 ;  /* 0x0000000000007941 */ /* 0x000fea0003800000 */
.L_x_7854:
        /* <DEDUP_REMOVED lines=92> */
[----:B------:R1:W-:Y:S01]  /*2cc0*/  STS.128 [R0+0x400], R24 ;  /* 0x0004001800007388 */ /* 0x0003e20000000c00 */
[----:B---3--:R-:W-:-:S03]  /*2cd0*/  FADD.FTZ R15, R15, R14 ;  /* 0x0000000e0f0f7221 */ /* 0x008fc60000010000 */
[----:B------:R-:W-:Y:S01]  /*2ce0*/  STS.128 [R0+0x600], R80 ;  /* 0x0006005000007388 */ /* 0x000fe20000000c00 */
[----:B----4-:R-:W-:Y:S01]  /*2cf0*/  FADD.FTZ R33, R28, R33 ;  /* 0x000000211c217221 */ /* 0x010fe20000010000 */
[----:B------:R-:W-:Y:S01]  /*2d00*/  BAR.SYNC.DEFER_BLOCKING 0x0 ;  /* 0x0000000000007b1d */ /* 0x000fe20000010000 */
[C---:B0-----:R-:W-:Y:S02]  /*2d10*/  SHF.L.U32 R22, R85.reuse, 0x2, RZ ;  /* 0x0000000255167819 */ /* 0x041fe400000006ff */
[----:B-1----:R-:W-:Y:S02]  /*2d20*/  IADD3.X R24, RZ, RZ, RZ, P0, !PT ;  /* 0x000000ffff187210 */ /* 0x002fe400007fe4ff */
[----:B------:R-:W-:Y:S02]  /*2d30*/  IADD3 R2, P0, R22, UR6, RZ ;  /* 0x0000000616027c10 */ /* 0x000fe4000ff1e0ff */
[----:B------:R-:W-:-:S04]  /*2d40*/  SHF.L.U64.HI R24, R85, 0x2, R24 ;  /* 0x0000000255187819 */ /* 0x000fc80000010218 */
        /* <DEDUP_REMOVED lines=51> */
.L_x_7858:
        /* <DEDUP_REMOVED lines=8> */
.L_x_7861:
[----:B------:R-:W-:Y:S05]  /*3100*/  BSYNC B2 ;  /* 0x0000000000027941 */ /* 0x000fea0003800000 */
.L_x_7860:
        /* <DEDUP_REMOVED lines=8> */
.L_x_7862:
[----:B------:R-:W-:Y:S01]  /*3190*/  FADD.FTZ R54, R55, R54 ;  /* 0x0000003637367221 */ /* 0x000fe20000010000 */
[----:B------:R-:W-:-:S04]  /*31a0*/  HFMA2.MMA R158, -RZ, RZ, 0, 1.1920928955078125e-07 ;  /* 0x00000002ff9e7435 */ /* 0x000fc800000001ff */
[----:B------:R-:W-:Y:S02]  /*31b0*/  MOV R163, R54 ;  /* 0x0000003600a37202 */ /* 0x000fe40000000f00 */
[----:B------:R-:W-:-:S07]  /*31c0*/  MOV R53, R58 ;  /* 0x0000003a00357202 */ /* 0x000fce0000000f00 */
[----:B------:R-:W-:Y:S05]  /*31d0*/  WARPSYNC.COLLECTIVE R156, `(.L_x_7863) ;  /* 0x000000009c087348 */ /* 0x000fea0003c00000 */
[----:B------:R0:W1:Y:S02]  /*31e0*/  SHFL.BFLY P1, R58, R163, R158, R165 ;  /* 0x0c00009ea33a7389 */ /* 0x00006400000200a5 */
[----:B01----:R-:W-:Y:S01]  /*31f0*/  ENDCOLLECTIVE ;  /* 0x000000000000791b */ /* 0x003fe20003800000 */
.L_x_7863:
[----:B------:R-:W-:-:S05]  /*3200*/  FADD.FTZ R53, R52, R53 ;  /* 0x0000003534357221 */ /* 0x000fca0000010000 */
[----:B------:R-:W-:Y:S02]  /*3210*/  MOV R163, R53 ;  /* 0x0000003500a37202 */ /* 0x000fe40000000f00 */
[----:B------:R-:W-:-:S07]  /*3220*/  MOV R57, R58 ;  /* 0x0000003a00397202 */ /* 0x000fce0000000f00 */
[----:B------:R-:W-:Y:S05]  /*3230*/  WARPSYNC.COLLECTIVE R156, `(.L_x_7864) ;  /* 0x000000009c087348 */ /* 0x000fea0003c00000 */
[----:B------:R0:W1:Y:S02]  /*3240*/  SHFL.BFLY P1, R58, R163, R158, R165 ;  /* 0x0c00009ea33a7389 */ /* 0x00006400000200a5 */
[----:B01----:R-:W-:Y:S01]  /*3250*/  ENDCOLLECTIVE ;  /* 0x000000000000791b */ /* 0x003fe20003800000 */
.L_x_7864:
[----:B------:R-:W-:Y:S01]  /*3260*/  FADD.FTZ R65, R54, R57 ;  /* 0x0000003936417221 */ /* 0x000fe20000010000 */
[----:B------:R-:W-:-:S04]  /*3270*/  HFMA2.MMA R158, -RZ, RZ, 0, 2.384185791015625e-07 ;  /* 0x00000004ff9e7435 */ /* 0x000fc800000001ff */
[----:B------:R-:W-:Y:S02]  /*3280*/  MOV R163, R65 ;  /* 0x0000004100a37202 */ /* 0x000fe40000000f00 */
[----:B------:R-:W-:-:S07]  /*3290*/  MOV R56, R58 ;  /* 0x0000003a00387202 */ /* 0x000fce0000000f00 */
[----:B------:R-:W-:Y:S05]  /*32a0*/  WARPSYNC.COLLECTIVE R156, `(.L_x_7865) ;  /* 0x000000009c087348 */ /* 0x000fea0003c00000 */
[----:B------:R0:W1:Y:S02]  /*32b0*/  SHFL.BFLY P1, R58, R163, R158, R165 ;  /* 0x0c00009ea33a7389 */ /* 0x00006400000200a5 */
[----:B01----:R-:W-:Y:S01]  /*32c0*/  ENDCOLLECTIVE ;  /* 0x000000000000791b */ /* 0x003fe20003800000 */
.L_x_7865:
[----:B------:R-:W-:-:S05]  /*32d0*/  FADD.FTZ R67, R53, R56 ;  /* 0x0000003835437221 */ /* 0x000fca0000010000 */
[----:B------:R-:W-:Y:S02]  /*32e0*/  MOV R163, R67 ;  /* 0x0000004300a37202 */ /* 0x000fe40000000f00 */
[----:B------:R-:W-:-:S07]  /*32f0*/  MOV R56, R58 ;  /* 0x0000003a00387202 */ /* 0x000fce0000000f00 */
[----:B------:R-:W-:Y:S05]  /*3300*/  WARPSYNC.COLLECTIVE R156, `(.L_x_7866) ;  /* 0x000000009c087348 */ /* 0x000fea0003c00000 */
[----:B------:R0:W1:Y:S02]  /*3310*/  SHFL.BFLY P1, R58, R163, R158, R165 ;  /* 0x0c00009ea33a7389 */ /* 0x00006400000200a5 */
[----:B01----:R-:W-:Y:S01]  /*3320*/  ENDCOLLECTIVE ;  /* 0x000000000000791b */ /* 0x003fe20003800000 */
.L_x_7866:
[----:B------:R-:W-:Y:S01]  /*3330*/  FADD.FTZ R79, R65, R56 ;  /* 0x00000038414f7221 */ /* 0x000fe20000010000 */
[----:B------:R-:W-:-:S04]  /*3340*/  HFMA2.MMA R158, -RZ, RZ, 0, 4.76837158203125e-07 ;  /* 0x00000008ff9e7435 */ /* 0x000fc800000001ff */
[----:B------:R-:W-:Y:S01]  /*3350*/  MOV R163, R79 ;  /* 0x0000004f00a37202 */ /* 0x000fe20000000f00 */
[----:B------:R-:W-:-:S07]  /*3360*/  FADD.FTZ R55, R67, R58 ;  /* 0x0000003a43377221 */ /* 0x000fce0000010000 */
[----:B------:R-:W-:Y:S05]  /*3370*/  WARPSYNC.COLLECTIVE R156, `(.L_x_7867) ;  /* 0x000000009c087348 */ /* 0x000fea0003c00000 */
[----:B------:R0:W1:Y:S02]  /*3380*/  SHFL.BFLY P1, R58, R163, R158, R165 ;  /* 0x0c00009ea33a7389 */ /* 0x00006400000200a5 */
[----:B01----:R-:W-:Y:S01]  /*3390*/  ENDCOLLECTIVE ;  /* 0x000000000000791b */ /* 0x003fe20003800000 */
.L_x_7867:
[----:B------:R-:W-:Y:S02]  /*33a0*/  MOV R163, R55 ;  /* 0x0000003700a37202 */ /* 0x000fe40000000f00 */
[----:B------:R-:W-:-:S07]  /*33b0*/  MOV R56, R58 ;  /* 0x0000003a00387202 */ /* 0x000fce0000000f00 */
[----:B------:R-:W-:Y:S05]  /*33c0*/  WARPSYNC.COLLECTIVE R156, `(.L_x_7868) ;  /* 0x000000009c087348 */ /* 0x000fea0003c00000 */
[----:B------:R0:W1:Y:S02]  /*33d0*/  SHFL.BFLY P1, R58, R163, R158, R165 ;  /* 0x0c00009ea33a7389 */ /* 0x00006400000200a5 */
[----:B01----:R-:W-:Y:S01]  /*33e0*/  ENDCOLLECTIVE ;  /* 0x000000000000791b */ /* 0x003fe20003800000 */
.L_x_7868:
[----:B------:R-:W-:Y:S01]  /*33f0*/  FADD.FTZ R56, R79, R56 ;  /* 0x000000384f387221 */ /* 0x000fe20000010000 */
[----:B------:R-:W-:-:S04]  /*3400*/  HFMA2.MMA R158, -RZ, RZ, 0, 9.5367431640625e-07 ;  /* 0x00000010ff9e7435 */ /* 0x000fc800000001ff */
[----:B------:R-:W-:Y:S02]  /*3410*/  MOV R163, R56 ;  /* 0x0000003800a37202 */ /* 0x000fe40000000f00 */
[----:B------:R-:W-:-:S07]  /*3420*/  MOV R52, R58 ;  /* 0x0000003a00347202 */ /* 0x000fce0000000f00 */
[----:B------:R-:W-:Y:S05]  /*3430*/  WARPSYNC.COLLECTIVE R156, `(.L_x_7869) ;  /* 0x000000009c087348 */ /* 0x000fea0003c00000 */
[----:B------:R0:W1:Y:S02]  /*3440*/  SHFL.BFLY P1, R58, R163, R158, R165 ;  /* 0x0c00009ea33a7389 */ /* 0x00006400000200a5 */
[----:B01----:R-:W-:Y:S01]  /*3450*/  ENDCOLLECTIVE ;  /* 0x000000000000791b */ /* 0x003fe20003800000 */
.L_x_7869:
[----:B------:R-:W-:-:S05]  /*3460*/  FADD.FTZ R57, R55, R52 ;  /* 0x0000003437397221 */ /* 0x000fca0000010000 */
[----:B------:R-:W-:Y:S02]  /*3470*/  MOV R163, R57 ;  /* 0x0000003900a37202 */ /* 0x000fe40000000f00 */
[----:B------:R-:W-:-:S07]  /*3480*/  MOV R59, R58 ;  /* 0x0000003a003b7202 */ /* 0x000fce0000000f00 */
[----:B------:R-:W-:Y:S05]  /*3490*/  WARPSYNC.COLLECTIVE R156, `(.L_x_7870) ;  /* 0x000000009c087348 */ /* 0x000fea0003c00000 */
[----:B------:R0:W1:Y:S02]  /*34a0*/  SHFL.BFLY P1, R58, R163, R158, R165 ;  /* 0x0c00009ea33a7389 */ /* 0x00006400000200a5 */
[----:B01----:R-:W-:Y:S01]  /*34b0*/  ENDCOLLECTIVE ;  /* 0x000000000000791b */ /* 0x003fe20003800000 */
.L_x_7870:
[----:B------:R-:W-:Y:S05]  /*34c0*/  BRA `(.L_x_7871) ;  /* 0xffffffdc00f87947 */ /* 0x000fea000383ffff */
.L_x_7872:
        /* <DEDUP_REMOVED lines=11> */
.L_x_9247:


//--------------------- .text._ZN10layer_norm22ln_bwd_finalize_kernelINS_22Kernel_traits_finalizeILj512E6__halfffffjLb1ELj1024ELj4ENS_18Kernel_traits_baseILj512ES2_ffffjLj1024EEEEELb1ELb0EEEvNS_9BwdParamsE --------------------------
	.section	.text._ZN10layer_norm22ln_bwd_finalize_kernelINS_22Kernel_traits_finalizeILj512E6__halfffffjLb1ELj1024ELj4ENS_18Kernel_traits_baseILj512ES2_ffffjLj1024EEEEELb1ELb0EEEvNS_9BwdParamsE,"ax",@progbits
	.align	128
        .global         _ZN10layer_norm22ln_bwd_finalize_kernelINS_22Kernel_traits_finalizeILj512E6__halfffffjLb1ELj1024ELj4ENS_18Kernel_traits_baseILj512ES2_ffffjLj1024EEEEELb1ELb0EEEvNS_9BwdParamsE
        .type           _ZN10layer_norm22ln_bwd_finalize_kernelINS_22Kernel_traits_finalizeILj512E6__halfffffjLb1ELj1024ELj4ENS_18Kernel_traits_baseILj512ES2_ffffjLj1024EEEEELb1ELb0EEEvNS_9BwdParamsE,@function
        .size           _ZN10layer_norm22ln_bwd_finalize_kernelINS_22Kernel_traits_finalizeILj512E6__halfffffjLb1ELj1024ELj4ENS_18Kernel_traits_baseILj512ES2_ffffjLj1024EEEEELb1ELb0EEEvNS_9BwdParamsE,(.L_x_9248 - _ZN10layer_norm22ln_bwd_finalize_kernelINS_22Kernel_traits_finalizeILj512E6__halfffffjLb1ELj1024ELj4ENS_18Kernel_traits_baseILj512ES2_ffffjLj1024EEEEELb1ELb0EEEvNS_9BwdParamsE)
        .other          _ZN10layer_norm22ln_bwd_finalize_kernelINS_22Kernel_traits_finalizeILj512E6__halfffffjLb1ELj1024ELj4ENS_18Kernel_traits_baseILj512ES2_ffffjLj1024EEEEELb1ELb0EEEvNS_9BwdParamsE,@"STO_CUDA_ENTRY STV_DEFAULT"
_ZN10layer_norm22ln_bwd_finalize_kernelINS_22Kernel_traits_finalizeILj512E6__halfffffjLb1ELj1024ELj4ENS_18Kernel_traits_baseILj512ES2_ffffjLj1024EEEEELb1ELb0EEEvNS_9BwdParamsE:
.text._ZN10layer_norm22ln_bwd_finalize_kernelINS_22Kernel_traits_finalizeILj512E6__halfffffjLb1ELj1024ELj4ENS_18Kernel_traits_baseILj512ES2_ffffjLj1024EEEEELb1ELb0EEEvNS_9BwdParamsE:
        /* <DEDUP_REMOVED lines=24> */
.L_x_7885:
        /* <DEDUP_REMOVED lines=36> */
.L_x_7877:
        /* <DEDUP_REMOVED lines=49> */
.L_x_7876:
[----:B------:R-:W-:Y:S05]  /*06d0*/  BSYNC B1 ;  /* 0x0000000000017941 */ /* 0x000fea0003800000 */
.L_x_7875:
        /* <DEDUP_REMOVED lines=31> */
.L_x_7879:
[----:B------:R-:W-:Y:S05]  /*08d0*/  BSYNC B1 ;  /* 0x0000000000017941 */ /* 0x000fea0003800000 */
.L_x_7878:
        /* <DEDUP_REMOVED lines=16> */
.L_x_7880:
[----:B------:R-:W-:Y:S05]  /*09e0*/  BSYNC B1 ;  /* 0x0000000000017941 */ /* 0x000fea0003800000 */
.L_x_7874:
[----:B------:R-:W-:Y:S05]  /*09f0*/  BSYNC B0 ;  /* 0x0000000000007941 */ /* 0x000fea0003800000 */
.L_x_7873:
        /* <DEDUP_REMOVED lines=40> */
.L_x_7901:
        /* <DEDUP_REMOVED lines=8> */
.L_x_7881:
        /* <DEDUP_REMOVED lines=23> */
.L_x_7884:
[----:B------:R-:W-:Y:S05]  /*0e70*/  BSYNC B0 ;  /* 0x0000000000007941 */ /* 0x000fea0003800000 */
.L_x_7883:
[C---:B------:R-:W-:Y:S01]  /*0e80*/  ISETP.GT.U32.AND P1, PT, R4.reuse, -0x201, PT ;  /* 0xfffffdff0400780c */ /* 0x040fe20003f24070 */
[----:B------:R-:W-:Y:S01]  /*0e90*/  VIADD R4, R4, 0x200 ;  /* 0x0000020004047836 */ /* 0x000fe20000000000 */
[----:B------:R-:W-:-:S11]  /*0ea0*/  IADD3 R5, R5, 0x100, RZ ;  /* 0x0000010005057810 */ /* 0x000fd60007ffe0ff */
[----:B------:R-:W-:Y:S05]  /*0eb0*/  @P1 BRA `(.L_x_7885) ;  /* 0xfffffff000b01947 */ /* 0x000fea000383ffff */
[----:B------:R-:W-:Y:S05]  /*0ec0*/  EXIT ;  /* 0x000000000000794d */ /* 0x000fea0003800000 */
.L_x_7882:
[----:B0-----:R-:W-:Y:S01]  /*0ed0*/  HFMA2.MMA R24, -RZ, RZ, 0, 5.9604644775390625e-08 ;  /* 0x00000001ff187435 */ /* 0x001fe200000001ff */
[----:B----4-:R-:W-:Y:S02]  /*0ee0*/  MOV R23, R10 ;  /* 0x0000000a00177202 */ /* 0x010fe40000000f00 */
[----:B------:R-:W-:Y:S02]  /*0ef0*/  MOV R25, 0x1f ;  /* 0x0000001f00197802 */ /* 0x000fe40000000f00 */
[----:B------:R-:W-:-:S07]  /*0f00*/  MOV R20, 0xffffffff ;  /* 0xffffffff00147802 */ /* 0x000fce0000000f00 */
[----:B-123--:R-:W-:Y:S05]  /*0f10*/  WARPSYNC.COLLECTIVE R20, `(.L_x_7886) ;  /* 0x0000000014087348 */ /* 0x00efea0003c00000 */
[----:B------:R0:W4:Y:S02]  /*0f20*/  SHFL.BFLY P2, R22, R23, R24, R25 ;  /* 0x0c00001817167389 */ /* 0x0001240000040019 */
[----:B01234-:R-:W-:Y:S01]  /*0f30*/  ENDCOLLECTIVE ;  /* 0x000000000000791b */ /* 0x01ffe20003800000 */
.L_x_7886:
[----:B------:R-:W-:Y:S01]  /*0f40*/  HFMA2.MMA R24, -RZ, RZ, 0, 1.1920928955078125e-07 ;  /* 0x00000002ff187435 */ /* 0x000fe200000001ff */
[----:B------:R-:W-:-:S05]  /*0f50*/  MOV R11, R22 ;  /* 0x00000016000b7202 */ /* 0x000fca0000000f00 */
[----:B------:R-:W-:-:S04]  /*0f60*/  FADD.FTZ R11, R10, R11 ;  /* 0x0000000b0a0b7221 */ /* 0x000fc80000010000 */
[----:B------:R-:W-:-:S07]  /*0f70*/  IMAD.MOV.U32 R23, RZ, RZ, R11 ;  /* 0x000000ffff177224 */ /* 0x000fce00078e000b */
[----:B------:R-:W-:Y:S05]  /*0f80*/  WARPSYNC.COLLECTIVE R20, `(.L_x_7887) ;  /* 0x0000000014087348 */ /* 0x000fea0003c00000 */
[----:B------:R0:W1:Y:S02]  /*0f90*/  SHFL.BFLY P2, R22, R23, R24, R25 ;  /* 0x0c00001817167389 */ /* 0x0000640000040019 */
[----:B01----:R-:W-:Y:S01]  /*0fa0*/  ENDCOLLECTIVE ;  /* 0x000000000000791b */ /* 0x003fe20003800000 */
.L_x_7887:
[----:B------:R-:W-:Y:S01]  /*0fb0*/  HFMA2.MMA R24, -RZ, RZ, 0, 2.384185791015625e-07 ;  /* 0x00000004ff187435 */ /* 0x000fe200000001ff */
[----:B------:R-:W-:-:S05]  /*0fc0*/  MOV R14, R22 ;  /* 0x00000016000e7202 */ /* 0x000fca0000000f00 */
[----:B------:R-:W-:-:S05]  /*0fd0*/  FADD.FTZ R14, R11, R14 ;  /* 0x0000000e0b0e7221 */ /* 0x000fca0000010000 */
[----:B------:R-:W-:-:S07]  /*0fe0*/  MOV R23, R14 ;  /* 0x0000000e00177202 */ /* 0x000fce0000000f00 */
[----:B------:R-:W-:Y:S05]  /*0ff0*/  WARPSYNC.COLLECTIVE R20, `(.L_x_7888) ;  /* 0x0000000014087348 */ /* 0x000fea0003c00000 */
[----:B------:R0:W1:Y:S02]  /*1000*/  SHFL.BFLY P2, R22, R23, R24, R25 ;  /* 0x0c00001817167389 */ /* 0x0000640000040019 */
[----:B01----:R-:W-:Y:S01]  /*1010*/  ENDCOLLECTIVE ;  /* 0x000000000000791b */ /* 0x003fe20003800000 */
.L_x_7888:
[----:B------:R-:W-:Y:S01]  /*1020*/  IMAD.MOV.U32 R24, RZ, RZ, 0x8 ;  /* 0x00000008ff187424 */ /* 0x000fe200078e00ff */
[----:B------:R-:W-:-:S05]  /*1030*/  MOV R13, R22 ;  /* 0x00000016000d7202 */ /* 0x000fca0000000f00 */
[----:B------:R-:W-:-:S05]  /*1040*/  FADD.FTZ R13, R14, R13 ;  /* 0x0000000d0e0d7221 */ /* 0x000fca0000010000 */
[----:B------:R-:W-:-:S07]  /*1050*/  MOV R23, R13 ;  /* 0x0000000d00177202 */ /* 0x000fce0000000f00 */
[----:B------:R-:W-:Y:S05]  /*1060*/  WARPSYNC.COLLECTIVE R20, `(.L_x_7889) ;  /* 0x0000000014087348 */ /* 0x000fea0003c00000 */
[----:B------:R0:W1:Y:S02]  /*1070*/  SHFL.BFLY P2, R22, R23, R24, R25 ;  /* 0x0c00001817167389 */ /* 0x0000640000040019 */
[----:B01----:R-:W-:Y:S01]  /*1080*/  ENDCOLLECTIVE ;  /* 0x000000000000791b */ /* 0x003fe20003800000 */
.L_x_7889:
[----:B------:R-:W-:Y:S01]  /*1090*/  HFMA2.MMA R24, -RZ, RZ, 0, 9.5367431640625e-07 ;  /* 0x00000010ff187435 */ /* 0x000fe200000001ff */
[----:B------:R-:W-:-:S05]  /*10a0*/  MOV R10, R22 ;  /* 0x00000016000a7202 */ /* 0x000fca0000000f00 */
[----:B------:R-:W-:-:S05]  /*10b0*/  FADD.FTZ R11, R13, R10 ;  /* 0x0000000a0d0b7221 */ /* 0x000fca0000010000 */
[----:B------:R-:W-:-:S07]  /*10c0*/  MOV R23, R11 ;  /* 0x0000000b00177202 */ /* 0x000fce0000000f00 */
[----:B------:R-:W-:Y:S05]  /*10d0*/  WARPSYNC.COLLECTIVE R20, `(.L_x_7890) ;  /* 0x0000000014087348 */ /* 0x000fea0003c00000 */
[----:B------:R0:W1:Y:S02]  /*10e0*/  SHFL.BFLY P2, R22, R23, R24, R25 ;  /* 0x0c00001817167389 */ /* 0x0000640000040019 */
[----:B01----:R-:W-:Y:S01]  /*10f0*/  ENDCOLLECTIVE ;  /* 0x000000000000791b */ /* 0x003fe20003800000 */
.L_x_7890:
[----:B------:R-:W-:Y:S01]  /*1100*/  HFMA2.MMA R24, -RZ, RZ, 0, 5.9604644775390625e-08 ;  /* 0x00000001ff187435 */ /* 0x000fe200000001ff */
[----:B------:R-:W-:Y:S02]  /*1110*/  MOV R23, R12 ;  /* 0x0000000c00177202 */ /* 0x000fe40000000f00 */
[----:B------:R-:W-:-:S08]  /*1120*/  MOV R10, R22 ;  /* 0x00000016000a7202 */ /* 0x000fd00000000f00 */
[----:B------:R-:W-:Y:S05]  /*1130*/  WARPSYNC.COLLECTIVE R20, `(.L_x_7891) ;  /* 0x0000000014087348 */ /* 0x000fea0003c00000 */
[----:B------:R0:W1:Y:S02]  /*1140*/  SHFL.BFLY P2, R22, R23, R24, R25 ;  /* 0x0c00001817167389 */ /* 0x0000640000040019 */
[----:B01----:R-:W-:Y:S01]  /*1150*/  ENDCOLLECTIVE ;  /* 0x000000000000791b */ /* 0x003fe20003800000 */
.L_x_7891:
[----:B------:R-:W-:Y:S01]  /*1160*/  HFMA2.MMA R24, -RZ, RZ, 0, 1.1920928955078125e-07 ;  /* 0x00000002ff187435 */ /* 0x000fe200000001ff */
[----:B------:R-:W-:-:S04]  /*1170*/  IMAD.MOV.U32 R13, RZ, RZ, R22 ;  /* 0x000000ffff0d7224 */ /* 0x000fc800078e0016 */
[----:B------:R-:W-:-:S05]  /*1180*/  FADD.FTZ R15, R12, R13 ;  /* 0x0000000d0c0f7221 */ /* 0x000fca0000010000 */
[----:B------:R-:W-:-:S07]  /*1190*/  MOV R23, R15 ;  /* 0x0000000f00177202 */ /* 0x000fce0000000f00 */
[----:B------:R-:W-:Y:S05]  /*11a0*/  WARPSYNC.COLLECTIVE R20, `(.L_x_7892) ;  /* 0x0000000014087348 */ /* 0x000fea0003c00000 */
[----:B------:R0:W1:Y:S02]  /*11b0*/  SHFL.BFLY P2, R22, R23, R24, R25 ;  /* 0x0c00001817167389 */ /* 0x0000640000040019 */
[----:B01----:R-:W-:Y:S01]  /*11c0*/  ENDCOLLECTIVE ;  /* 0x000000000000791b */ /* 0x003fe20003800000 */
.L_x_7892:
[----:B------:R-:W-:Y:S01]  /*11d0*/  HFMA2.MMA R24, -RZ, RZ, 0, 2.384185791015625e-07 ;  /* 0x00000004ff187435 */ /* 0x000fe200000001ff */
[----:B------:R-:W-:-:S05]  /*11e0*/  MOV R16, R22 ;  /* 0x0000001600107202 */ /* 0x000fca0000000f00 */
[----:B------:R-:W-:-:S05]  /*11f0*/  FADD.FTZ R16, R15, R16 ;  /* 0x000000100f107221 */ /* 0x000fca0000010000 */
[----:B------:R-:W-:-:S07]  /*1200*/  MOV R23, R16 ;  /* 0x0000001000177202 */ /* 0x000fce0000000f00 */
[----:B------:R-:W-:Y:S05]  /*1210*/  WARPSYNC.COLLECTIVE R20, `(.L_x_7893) ;  /* 0x0000000014087348 */ /* 0x000fea0003c00000 */
[----:B------:R0:W1:Y:S02]  /*1220*/  SHFL.BFLY P2, R22, R23, R24, R25 ;  /* 0x0c00001817167389 */ /* 0x0000640000040019 */
[----:B01----:R-:W-:Y:S01]  /*1230*/  ENDCOLLECTIVE ;  /* 0x000000000000791b */ /* 0x003fe20003800000 */
.L_x_7893:
[----:B------:R-:W-:Y:S01]  /*1240*/  HFMA2.MMA R24, -RZ, RZ, 0, 4.76837158203125e-07 ;  /* 0x00000008ff187435 */ /* 0x000fe200000001ff */
[----:B------:R-:W-:-:S05]  /*1250*/  MOV R17, R22 ;  /* 0x0000001600117202 */ /* 0x000fca0000000f00 */
[----:B------:R-:W-:-:S04]  /*1260*/  FADD.FTZ R17, R16, R17 ;  /* 0x0000001110117221 */ /* 0x000fc80000010000 */
[----:B------:R-:W-:-:S07]  /*1270*/  IMAD.MOV.U32 R23, RZ, RZ, R17 ;  /* 0x000000ffff177224 */ /* 0x000fce00078e0011 */
[----:B------:R-:W-:Y:S05]  /*1280*/  WARPSYNC.COLLECTIVE R20, `(.L_x_7894) ;  /* 0x0000000014087348 */ /* 0x000fea0003c00000 */
[----:B------:R0:W1:Y:S02]  /*1290*/  SHFL.BFLY P2, R22, R23, R24, R25 ;  /* 0x0c00001817167389 */ /* 0x0000640000040019 */
[----:B01----:R-:W-:Y:S01]  /*12a0*/  ENDCOLLECTIVE ;  /* 0x000000000000791b */ /* 0x003fe20003800000 */
.L_x_7894:
[----:B------:R-:W-:Y:S01]  /*12b0*/  HFMA2.MMA R24, -RZ, RZ, 0, 9.5367431640625e-07 ;  /* 0x00000010ff187435 */ /* 0x000fe200000001ff */
[----:B------:R-:W-:-:S05]  /*12c0*/  MOV R12, R22 ;  /* 0x00000016000c7202 */ /* 0x000fca0000000f00 */
[----:B------:R-:W-:-:S05]  /*12d0*/  FADD.FTZ R12, R17, R12 ;  /* 0x0000000c110c7221 */ /* 0x000fca0000010000 */
[----:B------:R-:W-:-:S07]  /*12e0*/  MOV R23, R12 ;  /* 0x0000000c00177202 */ /* 0x000fce0000000f00 */
[----:B------:R-:W-:Y:S05]  /*12f0*/  WARPSYNC.COLLECTIVE R20, `(.L_x_7895) ;  /* 0x0000000014087348 */ /* 0x000fea0003c00000 */
[----:B------:R0:W1:Y:S02]  /*1300*/  SHFL.BFLY P2, R22, R23, R24, R25 ;  /* 0x0c00001817167389 */ /* 0x0000640000040019 */
[----:B01----:R-:W-:Y:S01]  /*1310*/  ENDCOLLECTIVE ;  /* 0x000000000000791b */ /* 0x003fe20003800000 */
.L_x_7895:
[----:B------:R-:W-:Y:S01]  /*1320*/  MOV R23, R8 ;  /* 0x0000000800177202 */ /* 0x000fe20000000f00 */
[----:B------:R-:W-:Y:S01]  /*1330*/  IMAD.MOV.U32 R24, RZ, RZ, 0x1 ;  /* 0x00000001ff187424 */ /* 0x000fe200078e00ff */
[----:B------:R-:W-:-:S07]  /*1340*/  MOV R15, R22 ;  /* 0x00000016000f7202 */ /* 0x000fce0000000f00 */
[----:B------:R-:W-:Y:S05]  /*1350*/  WARPSYNC.COLLECTIVE R20, `(.L_x_7896) ;  /* 0x0000000014087348 */ /* 0x000fea0003c00000 */
[----:B------:R0:W1:Y:S02]  /*1360*/  SHFL.BFLY P2, R22, R23, R24, R25 ;  /* 0x0c00001817167389 */ /* 0x0000640000040019 */
[----:B01----:R-:W-:Y:S01]  /*1370*/  ENDCOLLECTIVE ;  /* 0x000000000000791b */ /* 0x003fe20003800000 */
.L_x_7896:
[----:B------:R-:W-:Y:S01]  /*1380*/  HFMA2.MMA R24, -RZ, RZ, 0, 1.1920928955078125e-07 ;  /* 0x00000002ff187435 */ /* 0x000fe200000001ff */
[----:B------:R-:W-:-:S05]  /*1390*/  MOV R17, R22 ;  /* 0x0000001600117202 */ /* 0x000fca0000000f00 */
[----:B------:R-:W-:-:S05]  /*13a0*/  FADD.FTZ R18, R8, R17 ;  /* 0x0000001108127221 */ /* 0x000fca0000010000 */
[----:B------:R-:W-:-:S07]  /*13b0*/  MOV R23, R18 ;  /* 0x0000001200177202 */ /* 0x000fce0000000f00 */
[----:B------:R-:W-:Y:S05]  /*13c0*/  WARPSYNC.COLLECTIVE R20, `(.L_x_7897) ;  /* 0x0000000014087348 */ /* 0x000fea0003c00000 */
[----:B------:R0:W1:Y:S02]  /*13d0*/  SHFL.BFLY P2, R22, R23, R24, R25 ;  /* 0x0c00001817167389 */ /* 0x0000640000040019 */
[----:B01----:R-:W-:Y:S01]  /*13e0*/  ENDCOLLECTIVE ;  /* 0x000000000000791b */ /* 0x003fe20003800000 */
.L_x_7897:
[----:B------:R-:W-:Y:S01]  /*13f0*/  HFMA2.MMA R24, -RZ, RZ, 0, 2.384185791015625e-07 ;  /* 0x00000004ff187435 */ /* 0x000fe200000001ff */
[----:B------:R-:W-:-:S05]  /*1400*/  MOV R13, R22 ;  /* 0x00000016000d7202 */ /* 0x000fca0000000f00 */
[----:B------:R-:W-:-:S05]  /*1410*/  FADD.FTZ R19, R18, R13 ;  /* 0x0000000d12137221 */ /* 0x000fca0000010000 */
[----:B------:R-:W-:-:S07]  /*1420*/  MOV R23, R19 ;  /* 0x0000001300177202 */ /* 0x000fce0000000f00 */
[----:B------:R-:W-:Y:S05]  /*1430*/  WARPSYNC.COLLECTIVE R20, `(.L_x_7898) ;  /* 0x0000000014087348 */ /* 0x000fea0003c00000 */
[----:B------:R0:W1:Y:S02]  /*1440*/  SHFL.BFLY P2, R22, R23, R24, R25 ;  /* 0x0c00001817167389 */ /* 0x0000640000040019 */
[----:B01----:R-:W-:Y:S01]  /*1450*/  ENDCOLLECTIVE ;  /* 0x000000000000791b */ /* 0x003fe20003800000 */
.L_x_7898:
[----:B------:R-:W-:Y:S01]  /*1460*/  HFMA2.MMA R24, -RZ, RZ, 0, 4.76837158203125e-07 ;  /* 0x00000008ff187435 */ /* 0x000fe200000001ff */
[----:B------:R-:W-:-:S04]  /*1470*/  IMAD.MOV.U32 R8, RZ, RZ, R22 ;  /* 0x000000ffff087224 */ /* 0x000fc800078e0016 */
[----:B------:R-:W-:-:S05]  /*1480*/  FADD.FTZ R8, R19, R8 ;  /* 0x0000000813087221 */ /* 0x000fca0000010000 */
[----:B------:R-:W-:-:S07]  /*1490*/  MOV R23, R8 ;  /* 0x0000000800177202 */ /* 0x000fce0000000f00 */
[----:B------:R-:W-:Y:S05]  /*14a0*/  WARPSYNC.COLLECTIVE R20, `(.L_x_7899) ;  /* 0x0000000014087348 */ /* 0x000fea0003c00000 */
[----:B------:R0:W1:Y:S02]  /*14b0*/  SHFL.BFLY P2, R22, R23, R24, R25 ;  /* 0x0c00001817167389 */ /* 0x0000640000040019 */
[----:B01----:R-:W-:Y:S01]  /*14c0*/  ENDCOLLECTIVE ;  /* 0x000000000000791b */ /* 0x003fe20003800000 */
.L_x_7899:
[----:B------:R-:W-:Y:S01]  /*14d0*/  HFMA2.MMA R24, -RZ, RZ, 0, 9.5367431640625e-07 ;  /* 0x00000010ff187435 */ /* 0x000fe200000001ff */
[----:B------:R-:W-:-:S05]  /*14e0*/  MOV R21, R22 ;  /* 0x0000001600157202 */ /* 0x000fca0000000f00 */
[----:B------:R-:W-:-:S05]  /*14f0*/  FADD.FTZ R21, R8, R21 ;  /* 0x0000001508157221 */ /* 0x000fca0000010000 */
[----:B------:R-:W-:-:S07]  /*1500*/  MOV R23, R21 ;  /* 0x0000001500177202 */ /* 0x000fce0000000f00 */
[----:B------:R-:W-:Y:S05]  /*1510*/  WARPSYNC.COLLECTIVE R20, `(.L_x_7900) ;  /* 0x0000000014087348 */ /* 0x000fea0003c00000 */
[----:B------:R0:W1:Y:S02]  /*1520*/  SHFL.BFLY P2, R22, R23, R24, R25 ;  /* 0x0c00001817167389 */ /* 0x0000640000040019 */
[----:B01----:R-:W-:Y:S01]  /*1530*/  ENDCOLLECTIVE ;  /* 0x000000000000791b */ /* 0x003fe20003800000 */
.L_x_7900:
[----:B------:R-:W-:Y:S01]  /*1540*/  MOV R14, R22 ;  /* 0x00000016000e7202 */ /* 0x000fe20000000f00 */
[----:B------:R-:W-:Y:S06]  /*1550*/  BRA `(.L_x_7901) ;  /* 0xfffffff400c87947 */ /* 0x000fec000383ffff */
.L_x_7902:
        /* <DEDUP_REMOVED lines=10> */
.L_x_9248:


//--------------------- .text._ZN10layer_norm13ln_bwd_kernelINS_13Kernel_traitsI6__halfffffjLj512ELj1ELj4ELj1ELj16ENS_18Kernel_traits_baseILj512ES2_ffffjLj128EEEEELb1ELb1ELb1ELb0EEEvNS_9BwdParamsE --------------------------
	.section	.text._ZN10layer_norm13ln_bwd_kernelINS_13Kernel_traitsI6__halfffffjLj512ELj1ELj4ELj1ELj16ENS_18Kernel_traits_baseILj512ES2_ffffjLj128EEEEELb1ELb1ELb1ELb0EEEvNS_9BwdParamsE,"ax",@progbits
	.align	128
        .global         _ZN10layer_norm13ln_bwd_kernelINS_13Kernel_traitsI6__halfffffjLj512ELj1ELj4ELj1ELj16ENS_18Kernel_traits_baseILj512ES2_ffffjLj128EEEEELb1ELb1ELb1ELb0EEEvNS_9BwdParamsE
        .type           _ZN10layer_norm13ln_bwd_kernelINS_13Kernel_traitsI6__halfffffjLj512ELj1ELj4ELj1ELj16ENS_18Kernel_traits_baseILj512ES2_ffffjLj128EEEEELb1ELb1ELb1ELb0EEEvNS_9BwdParamsE,@function
        .size           _ZN10layer_norm13ln_bwd_kernelINS_13Kernel_traitsI6__halfffffjLj512ELj1ELj4ELj1ELj16ENS_18Kernel_traits_baseILj512ES2_ffffjLj128EEEEELb1ELb1ELb1ELb0EEEvNS_9BwdParamsE,(.L_x_9249 - _ZN10layer_norm13ln_bwd_kernelINS_13Kernel_traitsI6__halfffffjLj512ELj1ELj4ELj1ELj16ENS_18Kernel_traits_baseILj512ES2_ffffjLj128EEEEELb1ELb1ELb1ELb0EEEvNS_9BwdParamsE)
        .other          _ZN10layer_norm13ln_bwd_kernelINS_13Kernel_traitsI6__halfffffjLj512ELj1ELj4ELj1ELj16ENS_18Kernel_traits_baseILj512ES2_ffffjLj128EEEEELb1ELb1ELb1ELb0EEEvNS_9BwdParamsE,@"STO_CUDA_ENTRY STV_DEFAULT"
_ZN10layer_norm13ln_bwd_kernelINS_13Kernel_traitsI6__halfffffjLj512ELj1ELj4ELj1ELj16ENS_18Kernel_traits_baseILj512ES2_ffffjLj128EEEEELb1ELb1ELb1ELb0EEEvNS_9BwdParamsE:
.text._ZN10layer_norm13ln_bwd_kernelINS_13Kernel_traitsI6__halfffffjLj512ELj1ELj4ELj1ELj16ENS_18Kernel_traits_baseILj512ES2_ffffjLj128EEEEELb1ELb1ELb1ELb0EEEvNS_9BwdParamsE:
        /* <DEDUP_REMOVED lines=23> */
[----:B0-----:R-:W-:-:S07]  /*0170*/  @P1 IMAD.WIDE.U32 R8, R37, 0x8, R8 ;  /* 0x0000000825081825 */ /* 0x001fce00078e0008 */
[----:B------:R-:W0:Y:S01]  /*0180*/  @P3 LDC.64 R24, c[0x0][0x260] ;  /* 0x00009800ff183b82 */ /* 0x000e220000000a00 */
[C---:B-1----:R-:W-:Y:S01]  /*0190*/  @P1 IMAD.WIDE.U32 R12, R37.reuse, 0x8, R12 ;  /* 0x00000008250c1825 */ /* 0x042fe200078e000c */
[----:B------:R-:W5:Y:S01]  /*01a0*/  @P1 LDG.E.64 R10, desc[UR4][R8.64] ;  /* 0x00000004080a1981 */ /* 0x000f62000c1e1b00 */
[----:B------:R-:W-:-:S05]  /*01b0*/  @P1 LOP3.LUT R37, R37, 0x20, RZ, 0xfc, !PT ;  /* 0x0000002025251812 */ /* 0x000fca00078efcff */
[----:B------:R-:W1:Y:S01]  /*01c0*/  @P3 LDC.64 R26, c[0x0][0x278] ;  /* 0x00009e00ff1a3b82 */ /* 0x000e620000000a00 */
[----:B------:R-:W5:Y:S01]  /*01d0*/  @P1 LDG.E.64 R14, desc[UR4][R12.64] ;  /* 0x000000040c0e1981 */ /* 0x000f62000c1e1b00 */
[C---:B--2---:R-:W-:Y:S01]  /*01e0*/  @P2 IMAD.WIDE.U32 R20, R37.reuse, 0x8, R20 ;  /* 0x0000000825142825 */ /* 0x044fe200078e0014 */
[----:B------:R-:W-:Y:S02]  /*01f0*/  SHF.R.U32.HI R0, RZ, 0x5, R126 ;  /* 0x00000005ff007819 */ /* 0x000fe4000001167e */
[----:B------:R-:W-:Y:S01]  /*0200*/  P2R R128, PR, RZ, 0x1 ;  /* 0x00000001ff807803 */ /* 0x000fe20000000000 */
[----:B------:R-:W-:Y:S01]  /*0210*/  BSSY B0, `(.L_x_7903) ;  /* 0x0000391000007945 */ /* 0x000fe20003800000 */
[----:B------:R2:W5:Y:S01]  /*0220*/  @P2 LDG.E.64 R16, desc[UR4][R20.64] ;  /* 0x0000000414102981 */ /* 0x000562000c1e1b00 */
[----:B------:R-:W4:Y:S01]  /*0230*/  @P0 LDC.64 R32, c[0x0][0x260] ;  /* 0x00009800ff200b82 */ /* 0x000f220000000a00 */
[C---:B---3--:R-:W-:Y:S01]  /*0240*/  @P2 IMAD.WIDE.U32 R22, R37.reuse, 0x8, R22 ;  /* 0x0000000825162825 */ /* 0x048fe200078e0016 */
[----:B------:R-:W-:-:S02]  /*0250*/  @P2 IADD3 R37, R37, 0x20, RZ ;  /* 0x0000002025252810 */ /* 0x000fc40007ffe0ff */
[----:B------:R-:W-:Y:S02]  /*0260*/  CS2R R80, SRZ ;  /* 0x0000000000507805 */ /* 0x000fe4000001ff00 */
[----:B------:R-:W-:Y:S02]  /*0270*/  CS2R R82, SRZ ;  /* 0x0000000000527805 */ /* 0x000fe4000001ff00 */
[----:B------:R-:W-:Y:S01]  /*0280*/  CS2R R38, SRZ ;  /* 0x0000000000267805 */ /* 0x000fe2000001ff00 */
[----:B------:R3:W5:Y:S01]  /*0290*/  @P2 LDG.E.64 R6, desc[UR4][R22.64] ;  /* 0x0000000416062981 */ /* 0x000762000c1e1b00 */
[----:B0-----:R-:W-:Y:S01]  /*02a0*/  @P3 IMAD.WIDE.U32 R28, R37, 0x8, R24 ;  /* 0x00000008251c3825 */ /* 0x001fe200078e0018 */
[----:B------:R-:W0:Y:S01]  /*02b0*/  @P0 LDC.64 R34, c[0x0][0x278] ;  /* 0x00009e00ff220b82 */ /* 0x000e220000000a00 */
[----:B--2---:R-:W-:Y:S02]  /*02c0*/  CS2R R20, SRZ ;  /* 0x0000000000147805 */ /* 0x004fe4000001ff00 */
[----:B------:R-:W-:-:S02]  /*02d0*/  CS2R R40, SRZ ;  /* 0x0000000000287805 */ /* 0x000fc4000001ff00 */
[----:B------:R-:W-:Y:S01]  /*02e0*/  CS2R R42, SRZ ;  /* 0x00000000002a7805 */ /* 0x000fe2000001ff00 */
[----:B------:R2:W5:Y:S01]  /*02f0*/  @P3 LDG.E.64 R18, desc[UR4][R28.64] ;  /* 0x000000041c123981 */ /* 0x000562000c1e1b00 */
[C---:B-1----:R-:W-:Y:S01]  /*0300*/  @P3 IMAD.WIDE.U32 R30, R37.reuse, 0x8, R26 ;  /* 0x00000008251e3825 */ /* 0x042fe200078e001a */
[----:B------:R-:W-:Y:S02]  /*0310*/  @P3 IADD3 R37, R37, 0x20, RZ ;  /* 0x0000002025253810 */ /* 0x000fe40007ffe0ff */
[----:B---3--:R-:W-:Y:S02]  /*0320*/  CS2R R22, SRZ ;  /* 0x0000000000167805 */ /* 0x008fe4000001ff00 */
[----:B------:R-:W-:Y:S02]  /*0330*/  CS2R R44, SRZ ;  /* 0x00000000002c7805 */ /* 0x000fe4000001ff00 */
[----:B------:R-:W-:Y:S01]  /*0340*/  CS2R R46, SRZ ;  /* 0x00000000002e7805 */ /* 0x000fe2000001ff00 */
[----:B------:R-:W5:Y:S01]  /*0350*/  @P3 LDG.E.64 R4, desc[UR4][R30.64] ;  /* 0x000000041e043981 */ /* 0x000f62000c1e1b00 */
[----:B----4-:R-:W-:-:S02]  /*0360*/  @P0 IMAD.WIDE.U32 R24, R37, 0x8, R32 ;  /* 0x0000000825180825 */ /* 0x010fc400078e0020 */
[----:B------:R-:W1:Y:S03]  /*0370*/  S2R R33, SR_CTAID.X ;  /* 0x0000000000217919 */ /* 0x000e660000002500 */
[----:B------:R3:W5:Y:S01]  /*0380*/  @P0 LDG.E.64 R64, desc[UR4][R24.64] ;  /* 0x0000000418400981 */ /* 0x000762000c1e1b00 */
[----:B0-----:R-:W-:-:S05]  /*0390*/  @P0 IMAD.WIDE.U32 R26, R37, 0x8, R34 ;  /* 0x00000008251a0825 */ /* 0x001fca00078e0022 */
[----:B------:R0:W5:Y:S01]  /*03a0*/  @P0 LDG.E.64 R2, desc[UR4][R26.64] ;  /* 0x000000041a020981 */ /* 0x000162000c1e1b00 */
[----:B--2---:R-:W-:Y:S02]  /*03b0*/  CS2R R28, SRZ ;  /* 0x00000000001c7805 */ /* 0x004fe4000001ff00 */
[----:B-1----:R-:W-:-:S04]  /*03c0*/  LEA R124, R33, R0, 0x2 ;  /* 0x00000000217c7211 */ /* 0x002fc800078e10ff */
[----:B------:R-:W-:Y:S01]  /*03d0*/  ISETP.GE.AND P0, PT, R124, UR6, PT ;  /* 0x000000067c007c0c */ /* 0x000fe2000bf06270 */
[----:B------:R-:W-:Y:S01]  /*03e0*/  ULDC.64 UR6, c[0x0][0x2c8] ;  /* 0x0000b20000067ab9 */ /* 0x000fe20000000a00 */
[----:B---3--:R-:W-:Y:S02]  /*03f0*/  CS2R R24, SRZ ;  /* 0x0000000000187805 */ /* 0x008fe4000001ff00 */
[----:B0-----:R-:W-:Y:S02]  /*0400*/  CS2R R26, SRZ ;  /* 0x00000000001a7805 */ /* 0x001fe4000001ff00 */
        /* <DEDUP_REMOVED lines=12> */
[----:B------:R-:W-:Y:S06]  /*04d0*/  @P0 BRA `(.L_x_7904) ;  /* 0x0000003400900947 */ /* 0x000fec0003800000 */
[----:B------:R-:W0:Y:S01]  /*04e0*/  LDC.U8 R123, c[0x0][0x2a0] ;  /* 0x0000a800ff7b7b82 */ /* 0x000e220000000000 */
[--C-:B-----5:R-:W-:Y:S01]  /*04f0*/  SHF.R.U64 R114, R18, 0x10, R19.reuse ;  /* 0x0000001012727819 */ /* 0x120fe20000001213 */
[----:B------:R-:W-:Y:S01]  /*0500*/  HFMA2.MMA R21, -RZ, RZ, 0, 0 ;  /* 0x00000000ff157435 */ /* 0x000fe200000001ff */
        /* <DEDUP_REMOVED lines=62> */
[----:B0-----:R-:W-:-:S07]  /*08f0*/  HADD2.F32 R7, -RZ, R7.H0_H0 ;  /* 0x20000007ff077230 */ /* 0x001fce0000004100 */
.L_x_7995:
[----:B------:R-:W0:Y:S08]  /*0900*/  LDC.64 R98, c[0x0][0x288] ;  /* 0x0000a200ff627b82 */ /* 0x000e300000000a00 */
[----:B------:R-:W1:Y:S08]  /*0910*/  LDC.64 R162, c[0x0][0x280] ;  /* 0x0000a000ffa27b82 */ /* 0x000e700000000a00 */
[----:B------:R-:W2:Y:S01]  /*0920*/  LDC.64 R96, c[0x0][0x258] ;  /* 0x00009600ff607b82 */ /* 0x000ea20000000a00 */
[----:B0-----:R-:W-:-:S07]  /*0930*/  IMAD.WIDE R98, R124, 0x4, R98 ;  /* 0x000000047c627825 */ /* 0x001fce00078e0262 */
[----:B------:R-:W0:Y:S01]  /*0940*/  LDC.64 R168, c[0x0][0x2c8] ;  /* 0x0000b200ffa87b82 */ /* 0x000e220000000a00 */
[----:B------:R-:W3:Y:S01]  /*0950*/  LDG.E R98, desc[UR4][R98.64] ;  /* 0x0000000462627981 */ /* 0x000ee2000c1e1900 */
[----:B-1----:R-:W-:-:S06]  /*0960*/  IMAD.WIDE R162, R124, 0x4, R162 ;  /* 0x000000047ca27825 */ /* 0x002fcc00078e02a2 */
        /* <DEDUP_REMOVED lines=28> */
[----:B------:R1:W5:Y:S01]  /*0b30*/  LDG.E R4, desc[UR4][R96.64] ;  /* 0x0000000460047981 */ /* 0x000362000c1e1900 */
[----:B------:R-:W-:Y:S02]  /*0b40*/  IADD3 R101, R101, 0x20, RZ ;  /* 0x0000002065657810 */ /* 0x000fe40007ffe0ff */
[----:B------:R-:W-:-:S07]  /*0b50*/  IADD3 R99, R5, 0x20, RZ ;  /* 0x0000002005637810 */ /* 0x000fce0007ffe0ff */
.L_x_7908:
[----:B------:R-:W-:Y:S05]  /*0b60*/  BSYNC B2 ;  /* 0x0000000000027941 */ /* 0x000fea0003800000 */
.L_x_7907:
[----:B------:R-:W-:Y:S04]  /*0b70*/  BSSY B2, `(.L_x_7909) ;  /* 0x000000b000027945 */ /* 0x000fe80003800000 */
[----:B------:R-:W-:Y:S05]  /*0b80*/  @!P2 BRA `(.L_x_7910) ;  /* 0x000000000024a947 */ /* 0x000fea0003800000 */
[----:B-1----:R-:W0:Y:S01]  /*0b90*/  LDC.64 R96, c[0x0][0x240] ;  /* 0x00009000ff607b82 */ /* 0x002e220000000a00 */
[----:B------:R-:W-:-:S04]  /*0ba0*/  ISETP.NE.U32.AND P0, PT, RZ, UR6, PT ;  /* 0x00000006ff007c0c */ /* 0x000fc8000bf05070 */
[----:B------:R-:W-:-:S13]  /*0bb0*/  ISETP.NE.AND.EX P0, PT, RZ, UR7, PT, P0 ;  /* 0x00000007ff007c0c */ /* 0x000fda000bf05300 */
[----:B------:R-:W-:-:S05]  /*0bc0*/  @P0 IMAD.WIDE.U32 R102, R99, 0x10, R168 ;  /* 0x0000001063660825 */ /* 0x000fca00078e00a8 */
[----:B------:R2:W5:Y:S01]  /*0bd0*/  @P0 LDG.E.128 R68, desc[UR4][R102.64] ;  /* 0x0000000466440981 */ /* 0x000562000c1e1d00 */
[----:B0-----:R-:W-:-:S05]  /*0be0*/  IMAD.WIDE.U32 R96, R101, 0x4, R96 ;  /* 0x0000000465607825 */ /* 0x001fca00078e0060 */
[----:B------:R2:W5:Y:S01]  /*0bf0*/  LDG.E R3, desc[UR4][R96.64] ;  /* 0x0000000460037981 */ /* 0x000562000c1e1900 */
[----:B------:R-:W-:Y:S02]  /*0c00*/  IADD3 R101, R101, 0x20, RZ ;  /* 0x0000002065657810 */ /* 0x000fe40007ffe0ff */
[----:B------:R-:W-:-:S07]  /*0c10*/  IADD3 R99, R99, 0x20, RZ ;  /* 0x0000002063637810 */ /* 0x000fce0007ffe0ff */
.L_x_7910:
[----:B------:R-:W-:Y:S05]  /*0c20*/  BSYNC B2 ;  /* 0x0000000000027941 */ /* 0x000fea0003800000 */
.L_x_7909:
[----:B------:R-:W-:Y:S04]  /*0c30*/  BSSY B2, `(.L_x_7911) ;  /* 0x000000b000027945 */ /* 0x000fe80003800000 */
[----:B------:R-:W-:Y:S05]  /*0c40*/  @!P3 BRA `(.L_x_7912) ;  /* 0x000000000024b947 */ /* 0x000fea0003800000 */
[----:B-12---:R-:W0:Y:S01]  /*0c50*/  LDC.64 R96, c[0x0][0x240] ;  /* 0x00009000ff607b82 */ /* 0x006e220000000a00 */
        /* <DEDUP_REMOVED lines=8> */
.L_x_7912:
[----:B------:R-:W-:Y:S05]  /*0ce0*/  BSYNC B2 ;  /* 0x0000000000027941 */ /* 0x000fea0003800000 */
.L_x_7911:
[----:B------:R-:W-:Y:S02]  /*0cf0*/  ISETP.NE.AND P0, PT, R128, RZ, PT ;  /* 0x000000ff8000720c */ /* 0x000fe40003f05270 */
[----:B------:R-:W-:-:S11]  /*0d00*/  CS2R R164, SRZ ;  /* 0x0000000000a47805 */ /* 0x000fd6000001ff00 */
[----:B------:R-:W-:Y:S05]  /*0d10*/  @!P0 BRA `(.L_x_7913) ;  /* 0x0000000c00508947 */ /* 0x000fea0003800000 */
[----:B-123--:R-:W0:Y:S01]  /*0d20*/  LDC.64 R96, c[0x0][0x240] ;  /* 0x00009000ff607b82 */ /* 0x00ee220000000a00 */
[----:B------:R-:W-:-:S04]  /*0d30*/  ISETP.NE.U32.AND P0, PT, RZ, UR6, PT ;  /* 0x00000006ff007c0c */ /* 0x000fc8000bf05070 */
[----:B------:R-:W-:-:S13]  /*0d40*/  ISETP.NE.AND.EX P0, PT, RZ, UR7, PT, P0 ;  /* 0x00000007ff007c0c */ /* 0x000fda000bf05300 */
[----:B------:R-:W-:-:S05]  /*0d50*/  @P0 IMAD.WIDE.U32 R168, R99, 0x10, R168 ;  /* 0x0000001063a80825 */ /* 0x000fca00078e00a8 */
[----:B------:R4:W5:Y:S01]  /*0d60*/  @P0 LDG.E.128 R76, desc[UR4][R168.64] ;  /* 0x00000004a84c0981 */ /* 0x000962000c1e1d00 */
[----:B0-----:R-:W-:-:S05]  /*0d70*/  IMAD.WIDE.U32 R96, R101, 0x4, R96 ;  /* 0x0000000465607825 */ /* 0x001fca00078e0060 */
[----:B------:R4:W5:Y:S01]  /*0d80*/  LDG.E R0, desc[UR4][R96.64] ;  /* 0x0000000460007981 */ /* 0x000962000c1e1900 */
[----:B------:R-:W-:Y:S01]  /*0d90*/  HFMA2.MMA R164, -RZ, RZ, 0, 0 ;  /* 0x00000000ffa47435 */ /* 0x000fe200000001ff */
[----:B------:R-:W-:Y:S10]  /*0da0*/  BRA `(.L_x_7913) ;  /* 0x0000000c002c7947 */ /* 0x000ff40003800000 */
.L_x_7906:
[----:B------:R-:W0:Y:S02]  /*0db0*/  LDC.64 R96, c[0x0][0x250] ;  /* 0x00009400ff607b82 */ /* 0x000e240000000a00 */
[----:B0-----:R-:W-:-:S06]  /*0dc0*/  IMAD.WIDE R96, R124, 0x4, R96 ;  /* 0x000000047c607825 */ /* 0x001fcc00078e0260 */
[----:B------:R-:W2:Y:S01]  /*0dd0*/  LDG.E R96, desc[UR4][R96.64] ;  /* 0x0000000460607981 */ /* 0x000ea2000c1e1900 */
[----:B-----5:R-:W-:Y:S01]  /*0de0*/  ISETP.GE.AND P5, PT, R162, 0x1, PT ;  /* 0x00000001a200780c */ /* 0x020fe20003fa6270 */
[----:B------:R-:W-:Y:S01]  /*0df0*/  BSSY B2, `(.L_x_7914) ;  /* 0x000003d000027945 */ /* 0x000fe20003800000 */
[----:B------:R-:W-:Y:S02]  /*0e00*/  IADD3 R98, R98, -0x1, RZ ;  /* 0xffffffff62627810 */ /* 0x000fe40007ffe0ff */
[----:B------:R-:W-:Y:S02]  /*0e10*/  CS2R R164, SRZ ;  /* 0x0000000000a47805 */ /* 0x000fe4000001ff00 */
[----:B------:R-:W-:Y:S02]  /*0e20*/  ISETP.NE.AND P0, PT, R123, RZ, PT ;  /* 0x000000ff7b00720c */ /* 0x000fe40003f05270 */
[----:B------:R-:W-:Y:S01]  /*0e30*/  LOP3.LUT R127, R126, 0x1f, RZ, 0xc0, !PT ;  /* 0x0000001f7e7f7812 */ /* 0x000fe200078ec0ff */
[----:B------:R-:W-:Y:S01]  /*0e40*/  IMAD R98, R98, R125, RZ ;  /* 0x0000007d62627224 */ /* 0x000fe200078e02ff */
[----:B------:R-:W-:-:S02]  /*0e50*/  MOV R163, RZ ;  /* 0x000000ff00a37202 */ /* 0x000fc40000000f00 */
[----:B------:R-:W-:Y:S02]  /*0e60*/  MOV R167, R5 ;  /* 0x0000000500a77202 */ /* 0x000fe40000000f00 */
        /* <DEDUP_REMOVED lines=10> */
[----:B------:R-:W0:Y:S01]  /*0f10*/  LDC.64 R96, c[0x0][0x238] ;  /* 0x00008e00ff607b82 */ /* 0x000e220000000a00 */
[----:B------:R-:W-:-:S04]  /*0f20*/  ISETP.NE.U32.AND P0, PT, RZ, UR6, PT ;  /* 0x00000006ff007c0c */ /* 0x000fc8000bf05070 */
[----:B------:R-:W-:-:S03]  /*0f30*/  ISETP.NE.AND.EX P0, PT, RZ, UR7, PT, P0 ;  /* 0x00000007ff007c0c */ /* 0x000fc6000bf05300 */
[----:B------:R-:W1:Y:S08]  /*0f40*/  LDC.64 R98, c[0x0][0x2b8] ;  /* 0x0000ae00ff627b82 */ /* 0x000e700000000a00 */
[----:B------:R-:W2:Y:S02]  /*0f50*/  LDC.64 R158, c[0x0][0x240] ;  /* 0x00009000ff9e7b82 */ /* 0x000ea40000000a00 */
[----:B------:R-:W5:Y:S01]  /*0f60*/  @P0 LDG.E.128 R64, desc[UR4][R170.64] ;  /* 0x00000004aa400981 */ /* 0x000f62000c1e1d00 */
[----:B0-----:R-:W-:-:S04]  /*0f70*/  IMAD.WIDE.U32 R96, R5, 0x10, R96 ;  /* 0x0000001005607825 */ /* 0x001fc800078e0060 */
[----:B-1----:R-:W-:Y:S02]  /*0f80*/  IMAD.WIDE.U32 R100, R166, 0x10, R98 ;  /* 0x00000010a6647825 */ /* 0x002fe400078e0062 */
[----:B------:R-:W3:Y:S04]  /*0f90*/  LDG.E.128 R96, desc[UR4][R96.64] ;  /* 0x0000000460607981 */ /* 0x000ee8000c1e1d00 */
[----:B------:R-:W4:Y:S01]  /*0fa0*/  LDG.E.128 R100, desc[UR4][R100.64] ;  /* 0x0000000464647981 */ /* 0x000f22000c1e1d00 */
[----:B--2---:R-:W-:-:S05]  /*0fb0*/  IMAD.WIDE.U32 R158, R163, 0x4, R158 ;  /* 0x00000004a39e7825 */ /* 0x004fca00078e009e */
[----:B------:R0:W5:Y:S01]  /*0fc0*/  LDG.E R4, desc[UR4][R158.64] ;  /* 0x000000049e047981 */ /* 0x000162000c1e1900 */
[----:B------:R-:W-:Y:S02]  /*0fd0*/  IADD3 R163, R163, 0x20, RZ ;  /* 0x00000020a3a37810 */ /* 0x000fe40007ffe0ff */
[----:B------:R-:W-:Y:S02]  /*0fe0*/  IADD3 R166, R166, 0x20, RZ ;  /* 0x00000020a6a67810 */ /* 0x000fe40007ffe0ff */
[----:B------:R-:W-:Y:S01]  /*0ff0*/  IADD3 R167, R5, 0x20, RZ ;  /* 0x0000002005a77810 */ /* 0x000fe20007ffe0ff */
[C---:B---3--:R-:W-:Y:S01]  /*1000*/  FADD.FTZ R133, -R161.reuse, R96 ;  /* 0x00000060a1857221 */ /* 0x048fe20000010100 */
[C---:B------:R-:W-:Y:S01]  /*1010*/  FADD.FTZ R143, -R161.reuse, R97 ;  /* 0x00000061a18f7221 */ /* 0x040fe20000010100 */
[C---:B------:R-:W-:Y:S01]  /*1020*/  FADD.FTZ R151, -R161.reuse, R98 ;  /* 0x00000062a1977221 */ /* 0x040fe20000010100 */
[----:B------:R-:W-:Y:S01]  /*1030*/  FADD.FTZ R99, -R161, R99 ;  /* 0x00000063a1637221 */ /* 0x000fe20000010100 */
[----:B----4-:R-:W-:Y:S01]  /*1040*/  FMUL.FTZ R144, R121, R100 ;  /* 0x0000006479907220 */ /* 0x010fe20000410000 */
[C---:B------:R-:W-:Y:S01]  /*1050*/  FMUL.FTZ R133, R6.reuse, R133 ;  /* 0x0000008506857220 */ /* 0x040fe20000410000 */
[C---:B------:R-:W-:Y:S01]  /*1060*/  FMUL.FTZ R136, R6.reuse, R143 ;  /* 0x0000008f06887220 */ /* 0x040fe20000410000 */
[----:B------:R-:W-:Y:S01]  /*1070*/  FMUL.FTZ R143, R6, R151 ;  /* 0x00000097068f7220 */ /* 0x000fe20000410000 */
[----:B------:R-:W-:Y:S01]  /*1080*/  FMUL.FTZ R151, R122, R101 ;  /* 0x000000657a977220 */ /* 0x000fe20000410000 */
[----:B------:R-:W-:Y:S01]  /*1090*/  FADD.FTZ R96, RZ, R144 ;  /* 0x00000090ff607221 */ /* 0x000fe20000010000 */
[----:B------:R-:W-:Y:S01]  /*10a0*/  FFMA.FTZ R97, R133, R144, RZ ;  /* 0x0000009085617223 */ /* 0x000fe200000100ff */
[----:B0-----:R-:W-:Y:S01]  /*10b0*/  FMUL.FTZ R158, R6, R99 ;  /* 0x00000063069e7220 */ /* 0x001fe20000410000 */
        /* <DEDUP_REMOVED lines=16> */
.L_x_7915:
[----:B------:R-:W-:Y:S05]  /*11c0*/  BSYNC B2 ;  /* 0x0000000000027941 */ /* 0x000fea0003800000 */
.L_x_7914:
[----:B------:R-:W-:Y:S04]  /*11d0*/  BSSY B2, `(.L_x_7916) ;  /* 0x000002e000027945 */ /* 0x000fe80003800000 */
[----:B------:R-:W-:Y:S05]  /*11e0*/  @!P2 BRA `(.L_x_7917) ;  /* 0x0000000000b0a947 */ /* 0x000fea0003800000 */
[----:B------:R-:W0:Y:S01]  /*11f0*/  LDC.64 R96, c[0x0][0x238] ;  /* 0x00008e00ff607b82 */ /* 0x000e220000000a00 */
[----:B------:R-:W-:-:S04]  /*1200*/  ISETP.NE.U32.AND P0, PT, RZ, UR6, PT ;  /* 0x00000006ff007c0c */ /* 0x000fc8000bf05070 */
[----:B------:R-:W-:-:S03]  /*1210*/  ISETP.NE.AND.EX P0, PT, RZ, UR7, PT, P0 ;  /* 0x00000007ff007c0c */ /* 0x000fc6000bf05300 */
[----:B------:R-:W1:Y:S08]  /*1220*/  LDC.64 R100, c[0x0][0x2b8] ;  /* 0x0000ae00ff647b82 */ /* 0x000e700000000a00 */
[----:B------:R-:W2:Y:S02]  /*1230*/  LDC.64 R156, c[0x0][0x240] ;  /* 0x00009000ff9c7b82 */ /* 0x000ea40000000a00 */
[----:B------:R-:W-:-:S05]  /*1240*/  @P0 IMAD.WIDE.U32 R170, R167, 0x10, R168 ;  /* 0x00000010a7aa0825 */ /* 0x000fca00078e00a8 */
[----:B------:R-:W5:Y:S01]  /*1250*/  @P0 LDG.E.128 R68, desc[UR4][R170.64] ;  /* 0x00000004aa440981 */ /* 0x000f62000c1e1d00 */
[----:B0-----:R-:W-:-:S06]  /*1260*/  IMAD.WIDE.U32 R96, R167, 0x10, R96 ;  /* 0x00000010a7607825 */ /* 0x001fcc00078e0060 */
[----:B------:R-:W3:Y:S01]  /*1270*/  LDG.E.128 R96, desc[UR4][R96.64] ;  /* 0x0000000460607981 */ /* 0x000ee2000c1e1d00 */
[----:B-1----:R-:W-:-:S06]  /*1280*/  IMAD.WIDE.U32 R100, R166, 0x10, R100 ;  /* 0x00000010a6647825 */ /* 0x002fcc00078e0064 */
        /* <DEDUP_REMOVED lines=8> */
[----:B------:R-:W-:Y:S02]  /*1310*/  FADD.FTZ R99, -R161, R99 ;  /* 0x00000063a1637221 */ /* 0x000fe40000010100 */
[C---:B------:R-:W-:Y:S01]  /*1320*/  FMUL.FTZ R131, R6.reuse, R131 ;  /* 0x0000008306837220 */ /* 0x040fe20000410000 */
[----:B------:R-:W-:Y:S01]  /*1330*/  FMUL.FTZ R134, R6, R149 ;  /* 0x0000009506867220 */ /* 0x000fe20000410000 */
[----:B----4-:R-:W-:Y:S01]  /*1340*/  FMUL.FTZ R142, R117, R100 ;  /* 0x00000064758e7220 */ /* 0x010fe20000410000 */
[----:B------:R-:W-:Y:S01]  /*1350*/  FMUL.FTZ R149, R118, R101 ;  /* 0x0000006576957220 */ /* 0x000fe20000410000 */
[----:B------:R-:W-:-:S02]  /*1360*/  FADD.FTZ R141, -R161, R98 ;  /* 0x00000062a18d7221 */ /* 0x000fc40000010100 */
[----:B------:R-:W-:Y:S01]  /*1370*/  FADD.FTZ R96, R165, R142 ;  /* 0x0000008ea5607221 */ /* 0x000fe20000010000 */
[----:B------:R-:W-:Y:S01]  /*1380*/  FFMA.FTZ R97, R131, R142, R164 ;  /* 0x0000008e83617223 */ /* 0x000fe200000100a4 */
[C---:B------:R-:W-:Y:S01]  /*1390*/  FMUL.FTZ R154, R6.reuse, R99 ;  /* 0x00000063069a7220 */ /* 0x040fe20000410000 */
[----:B------:R-:W-:Y:S01]  /*13a0*/  FMUL.FTZ R141, R6, R141 ;  /* 0x0000008d068d7220 */ /* 0x000fe20000410000 */
[----:B------:R-:W-:Y:S01]  /*13b0*/  FADD.FTZ R99, R96, R149 ;  /* 0x0000009560637221 */ /* 0x000fe20000010000 */
[----:B0-----:R-:W-:Y:S01]  /*13c0*/  FMUL.FTZ R156, R115, R102 ;  /* 0x00000066739c7220 */ /* 0x001fe20000410000 */
        /* <DEDUP_REMOVED lines=14> */
.L_x_7917:
[----:B------:R-:W-:Y:S05]  /*14b0*/  BSYNC B2 ;  /* 0x0000000000027941 */ /* 0x000fea0003800000 */
.L_x_7916:
        /* <DEDUP_REMOVED lines=15> */
[----:B------:R-:W-:Y:S01]  /*15b0*/  VIADD R163, R163, 0x20 ;  /* 0x00000020a3a37836 */ /* 0x000fe20000000000 */
[----:B------:R-:W-:Y:S02]  /*15c0*/  IADD3 R166, R166, 0x20, RZ ;  /* 0x00000020a6a67810 */ /* 0x000fe40007ffe0ff */
[----:B------:R-:W-:Y:S01]  /*15d0*/  IADD3 R167, R167, 0x20, RZ ;  /* 0x00000020a7a77810 */ /* 0x000fe20007ffe0ff */
[C---:B---3--:R-:W-:Y:S01]  /*15e0*/  FADD.FTZ R129, -R161.reuse, R96 ;  /* 0x00000060a1817221 */ /* 0x048fe20000010100 */
[C---:B------:R-:W-:Y:S01]  /*15f0*/  FADD.FTZ R155, -R161.reuse, R97 ;  /* 0x00000061a19b7221 */ /* 0x040fe20000010100 */
[----:B------:R-:W-:Y:S02]  /*1600*/  FADD.FTZ R99, -R161, R99 ;  /* 0x00000063a1637221 */ /* 0x000fe40000010100 */
[----:B------:R-:W-:Y:S01]  /*1610*/  FMUL.FTZ R129, R6, R129 ;  /* 0x0000008106817220 */ /* 0x000fe20000410000 */
[----:B----4-:R-:W-:Y:S01]  /*1620*/  FMUL.FTZ R140, R113, R100 ;  /* 0x00000064718c7220 */ /* 0x010fe20000410000 */
[----:B0-----:R-:W-:Y:S01]  /*1630*/  FMUL.FTZ R147, R114, R101 ;  /* 0x0000006572937220 */ /* 0x001fe20000410000 */
[----:B------:R-:W-:Y:S01]  /*1640*/  FADD.FTZ R137, -R161, R98 ;  /* 0x00000062a1897221 */ /* 0x000fe20000010100 */
[C---:B------:R-:W-:Y:S01]  /*1650*/  FMUL.FTZ R130, R6.reuse, R155 ;  /* 0x0000009b06827220 */ /* 0x040fe20000410000 */
[----:B------:R-:W-:Y:S01]  /*1660*/  FADD.FTZ R96, R165, R140 ;  /* 0x0000008ca5607221 */ /* 0x000fe20000010000 */
[----:B------:R-:W-:Y:S01]  /*1670*/  FFMA.FTZ R97, R129, R140, R164 ;  /* 0x0000008c81617223 */ /* 0x000fe200000100a4 */
[C---:B------:R-:W-:Y:S01]  /*1680*/  FMUL.FTZ R146, R6.reuse, R99 ;  /* 0x0000006306927220 */ /* 0x040fe20000410000 */
[----:B------:R-:W-:Y:S01]  /*1690*/  FMUL.FTZ R137, R6, R137 ;  /* 0x0000008906897220 */ /* 0x000fe20000410000 */
[----:B------:R-:W-:Y:S01]  /*16a0*/  FADD.FTZ R99, R96, R147 ;  /* 0x0000009360637221 */ /* 0x000fe20000010000 */
[----:B------:R-:W-:Y:S01]  /*16b0*/  FMUL.FTZ R152, R111, R102 ;  /* 0x000000666f987220 */ /* 0x000fe20000410000 */
        /* <DEDUP_REMOVED lines=14> */
.L_x_7919:
[----:B------:R-:W-:Y:S05]  /*17a0*/  BSYNC B2 ;  /* 0x0000000000027941 */ /* 0x000fea0003800000 */
.L_x_7918:
[----:B------:R-:W-:-:S13]  /*17b0*/  ISETP.NE.AND P0, PT, R128, RZ, PT ;  /* 0x000000ff8000720c */ /* 0x000fda0003f05270 */
[----:B------:R-:W-:Y:S05]  /*17c0*/  @!P0 BRA `(.L_x_7913) ;  /* 0x0000000000a48947 */ /* 0x000fea0003800000 */
[----:B------:R-:W0:Y:S01]  /*17d0*/  LDC.64 R98, c[0x0][0x238] ;  /* 0x00008e00ff627b82 */ /* 0x000e220000000a00 */
[----:B------:R-:W-:-:S04]  /*17e0*/  ISETP.NE.U32.AND P0, PT, RZ, UR6, PT ;  /* 0x00000006ff007c0c */ /* 0x000fc8000bf05070 */
[----:B------:R-:W-:-:S03]  /*17f0*/  ISETP.NE.AND.EX P0, PT, RZ, UR7, PT, P0 ;  /* 0x00000007ff007c0c */ /* 0x000fc6000bf05300 */
[----:B------:R-:W1:Y:S08]  /*1800*/  LDC.64 R96, c[0x0][0x2b8] ;  /* 0x0000ae00ff607b82 */ /* 0x000e700000000a00 */
[----:B------:R-:W2:Y:S02]  /*1810*/  LDC.64 R138, c[0x0][0x240] ;  /* 0x00009000ff8a7b82 */ /* 0x000ea40000000a00 */
[----:B------:R-:W-:-:S05]  /*1820*/  @P0 IMAD.WIDE.U32 R168, R167, 0x10, R168 ;  /* 0x00000010a7a80825 */ /* 0x000fca00078e00a8 */
[----:B------:R3:W5:Y:S01]  /*1830*/  @P0 LDG.E.128 R76, desc[UR4][R168.64] ;  /* 0x00000004a84c0981 */ /* 0x000762000c1e1d00 */
[----:B0-----:R-:W-:-:S04]  /*1840*/  IMAD.WIDE.U32 R98, R167, 0x10, R98 ;  /* 0x00000010a7627825 */ /* 0x001fc800078e0062 */
[----:B-1----:R-:W-:Y:S02]  /*1850*/  IMAD.WIDE.U32 R100, R166, 0x10, R96 ;  /* 0x00000010a6647825 */ /* 0x002fe400078e0060 */
[----:B------:R-:W4:Y:S04]  /*1860*/  LDG.E.128 R96, desc[UR4][R98.64] ;  /* 0x0000000462607981 */ /* 0x000f28000c1e1d00 */
[----:B------:R-:W3:Y:S01]  /*1870*/  LDG.E.128 R100, desc[UR4][R100.64] ;  /* 0x0000000464647981 */ /* 0x000ee2000c1e1d00 */
[----:B--2---:R-:W-:-:S05]  /*1880*/  IMAD.WIDE.U32 R166, R163, 0x4, R138 ;  /* 0x00000004a3a67825 */ /* 0x004fca00078e008a */
[----:B------:R0:W5:Y:S01]  /*1890*/  LDG.E R0, desc[UR4][R166.64] ;  /* 0x00000004a6007981 */ /* 0x000162000c1e1900 */
[C---:B----4-:R-:W-:Y:S01]  /*18a0*/  FADD.FTZ R135, -R161.reuse, R96 ;  /* 0x00000060a1877221 */ /* 0x050fe20000010100 */
[----:B------:R-:W-:Y:S01]  /*18b0*/  FADD.FTZ R97, -R161, R97 ;  /* 0x00000061a1617221 */ /* 0x000fe20000010100 */
[----:B---3--:R-:W-:Y:S02]  /*18c0*/  FMUL.FTZ R138, R109, R100 ;  /* 0x000000646d8a7220 */ /* 0x008fe40000410000 */
[C---:B------:R-:W-:Y:S01]  /*18d0*/  FMUL.FTZ R135, R6.reuse, R135 ;  /* 0x0000008706877220 */ /* 0x040fe20000410000 */
[----:B------:R-:W-:Y:S01]  /*18e0*/  FMUL.FTZ R132, R6, R97 ;  /* 0x0000006106847220 */ /* 0x000fe20000410000 */
[----:B------:R-:W-:Y:S01]  /*18f0*/  FMUL.FTZ R145, R110, R101 ;  /* 0x000000656e917220 */ /* 0x000fe20000410000 */
[----:B------:R-:W-:Y:S01]  /*1900*/  FADD.FTZ R96, R165, R138 ;  /* 0x0000008aa5607221 */ /* 0x000fe20000010000 */
[----:B------:R-:W-:Y:S01]  /*1910*/  FADD.FTZ R139, -R161, R98 ;  /* 0x00000062a18b7221 */ /* 0x000fe20000010100 */
[----:B------:R-:W-:Y:S01]  /*1920*/  FFMA.FTZ R97, R135, R138, R164 ;  /* 0x0000008a87617223 */ /* 0x000fe200000100a4 */
[----:B------:R-:W-:Y:S01]  /*1930*/  FADD.FTZ R161, -R161, R99 ;  /* 0x00000063a1a17221 */ /* 0x000fe20000010100 */
[----:B------:R-:W-:Y:S01]  /*1940*/  FADD.FTZ R99, R96, R145 ;  /* 0x0000009160637221 */ /* 0x000fe20000010000 */
[----:B------:R-:W-:Y:S01]  /*1950*/  FMUL.FTZ R139, R6, R139 ;  /* 0x0000008b068b7220 */ /* 0x000fe20000410000 */
        /* <DEDUP_REMOVED lines=16> */
.L_x_7913:
[----:B------:R-:W-:Y:S05]  /*1a60*/  BSYNC B1 ;  /* 0x0000000000017941 */ /* 0x000fea0003800000 */
.L_x_7905:
[----:B------:R-:W-:-:S03]  /*1a70*/  UMOV UR12, 0xffffffff ;  /* 0xffffffff000c7882 */ /* 0x000fc60000000000 */
[----:B------:R-:W-:Y:S05]  /*1a80*/  BRA.DIV UR12, `(.L_x_7920) ;  /* 0x0000002e0c487947 */ /* 0x000fea000b800000 */
[----:B------:R-:W2:Y:S04]  /*1a90*/  SHFL.BFLY PT, R99, R165, 0x1, 0x1f ;  /* 0x0c201f00a5637f89 */ /* 0x000ea800000e0000 */
[----:B------:R-:W0:Y:S01]  /*1aa0*/  SHFL.BFLY PT, R101, R164, 0x1, 0x1f ;  /* 0x0c201f00a4657f89 */ /* 0x000e2200000e0000 */
[----:B--23--:R-:W-:Y:S01]  /*1ab0*/  FADD.FTZ R102, R99, R165 ;  /* 0x000000a563667221 */ /* 0x00cfe20000010000 */
[----:B0-----:R-:W-:-:S04]  /*1ac0*/  FADD.FTZ R103, R101, R164 ;  /* 0x000000a465677221 */ /* 0x001fc80000010000 */
        /* <DEDUP_REMOVED lines=14> */
.L_x_8013:
[----:B------:R-:W-:Y:S01]  /*1bb0*/  @P5 IADD3 R162, R162, -0x1, RZ ;  /* 0xffffffffa2a25810 */ /* 0x000fe20007ffe0ff */
[----:B------:R-:W-:Y:S01]  /*1bc0*/  HFMA2.MMA R102, -RZ, RZ, 0, 0 ;  /* 0x00000000ff667435 */ /* 0x000fe200000001ff */
[----:B--2---:R-:W-:Y:S01]  /*1bd0*/  FADD.FTZ R103, R100, R103 ;  /* 0x0000006764677221 */ /* 0x004fe20000010000 */
[----:B---3--:R-:W-:Y:S01]  /*1be0*/  FADD.FTZ R99, R101, R99 ;  /* 0x0000006365637221 */ /* 0x008fe20000010000 */
[----:B------:R-:W-:Y:S01]  /*1bf0*/  @P5 LOP3.LUT R127, R126, 0x1f, RZ, 0xc0, !PT ;  /* 0x0000001f7e7f5812 */ /* 0x000fe200078ec0ff */
[----:B------:R-:W-:Y:S01]  /*1c00*/  @P5 IMAD R162, R162, R125, RZ ;  /* 0x0000007da2a25224 */ /* 0x000fe200078e02ff */
[----:B------:R-:W-:Y:S01]  /*1c10*/  BSSY B1, `(.L_x_7921) ;  /* 0x0000085000017945 */ /* 0x000fe20003800000 */
[----:B0-----:R-:W-:Y:S01]  /*1c20*/  FMUL.FTZ R101, R103, UR8 ;  /* 0x0000000867657c20 */ /* 0x001fe20008410000 */
[----:B------:R-:W-:Y:S02]  /*1c30*/  FMUL.FTZ R100, R99, UR8 ;  /* 0x0000000863647c20 */ /* 0x000fe40008410000 */
[----:B-1--4-:R-:W-:-:S04]  /*1c40*/  @P5 SHF.R.S32.HI R97, RZ, 0x1f, R162 ;  /* 0x0000001fff615819 */ /* 0x012fc800000114a2 */
        /* <DEDUP_REMOVED lines=8> */
.L_x_7924:
[----:B------:R-:W-:Y:S05]  /*1cd0*/  BSYNC B2 ;  /* 0x0000000000027941 */ /* 0x000fea0003800000 */
.L_x_7923:
[----:B------:R-:W0:Y:S01]  /*1ce0*/  @!P4 LDC.64 R96, c[0x0][0x2c8] ;  /* 0x0000b200ff60cb82 */ /* 0x000e220000000a00 */
[----:B------:R-:W-:Y:S07]  /*1cf0*/  BSSY B2, `(.L_x_7925) ;  /* 0x0000010000027945 */ /* 0x000fee0003800000 */
[----:B------:R-:W1:Y:S01]  /*1d00*/  LDC.64 R98, c[0x0][0x308] ;  /* 0x0000c200ff627b82 */ /* 0x000e620000000a00 */
[----:B0-----:R-:W-:-:S04]  /*1d10*/  @!P4 ISETP.NE.U32.AND P0, PT, R96, RZ, PT ;  /* 0x000000ff6000c20c */ /* 0x001fc80003f05070 */
[----:B------:R-:W-:-:S04]  /*1d20*/  @!P4 ISETP.NE.AND.EX P0, PT, R97, RZ, PT, P0 ;  /* 0x000000ff6100c20c */ /* 0x000fc80003f05300 */
[----:B-----5:R-:W-:Y:S01]  /*1d30*/  @!P4 FSEL R103, R64, RZ, P0 ;  /* 0x000000ff4067c208 */ /* 0x020fe20000000000 */
[----:B-1----:R-:W-:Y:S08]  /*1d40*/  @!P4 BRA `(.L_x_7926) ;  /* 0x000000000028c947 */ /* 0x002ff00003800000 */
        /* <DEDUP_REMOVED lines=10> */
.L_x_7926:
[----:B------:R-:W-:Y:S05]  /*1df0*/  BSYNC B2 ;  /* 0x0000000000027941 */ /* 0x000fea0003800000 */
.L_x_7925:
[----:B------:R-:W-:Y:S01]  /*1e00*/  ISETP.NE.U32.AND P6, PT, R98, RZ, PT ;  /* 0x000000ff6200720c */ /* 0x000fe20003fc5070 */
[----:B------:R-:W-:Y:S03]  /*1e10*/  BSSY B2, `(.L_x_7927) ;  /* 0x000000c000027945 */ /* 0x000fe60003800000 */
[----:B------:R-:W-:-:S04]  /*1e20*/  ISETP.NE.AND.EX P6, PT, R99, RZ, PT, P6 ;  /* 0x000000ff6300720c */ /* 0x000fc80003fc5360 */
[----:B------:R-:W-:Y:S01]  /*1e30*/  SEL R88, R103, R88, P6 ;  /* 0x0000005867587207 */ /* 0x000fe20003000000 */
[----:B------:R-:W-:Y:S08]  /*1e40*/  @!P5 BRA `(.L_x_7928) ;  /* 0x000000000020d947 */ /* 0x000ff00003800000 */
[----:B------:R-:W-:Y:S01]  /*1e50*/  FMUL.FTZ R103, R103, UR11 ;  /* 0x0000000b67677c20 */ /* 0x000fe20008410000 */
[----:B------:R-:W-:-:S03]  /*1e60*/  LOP3.LUT P0, RZ, R4, 0xff, RZ, 0xc0, !PT ;  /* 0x000000ff04ff7812 */ /* 0x000fc6000780c0ff */
[----:B------:R-:W-:-:S04]  /*1e70*/  FMUL.FTZ R161, R103, UR10 ;  /* 0x0000000a67a17c20 */ /* 0x000fc80008410000 */
[----:B------:R-:W-:-:S05]  /*1e80*/  FMUL.FTZ R92, R84, R161 ;  /* 0x000000a1545c7220 */ /* 0x000fca0000410000 */
[----:B------:R-:W-:Y:S02]  /*1e90*/  FSEL R103, R92, RZ, P0 ;  /* 0x000000ff5c677208 */ /* 0x000fe40000000000 */
[----:B------:R-:W-:Y:S01]  /*1ea0*/  MOV R92, RZ ;  /* 0x000000ff005c7202 */ /* 0x000fe20000000f00 */
[----:B------:R-:W-:Y:S02]  /*1eb0*/  @P0 FMUL.FTZ R92, R106, R161 ;  /* 0x000000a16a5c0220 */ /* 0x000fe40000410000 */
[----:B------:R-:W-:-:S07]  /*1ec0*/  FADD.FTZ R48, R48, R103 ;  /* 0x0000006730307221 */ /* 0x000fce0000010000 */
.L_x_7928:
[----:B------:R-:W-:Y:S05]  /*1ed0*/  BSYNC B2 ;  /* 0x0000000000027941 */ /* 0x000fea0003800000 */
.L_x_7927:
[----:B------:R-:W-:Y:S01]  /*1ee0*/  @!P4 ISETP.NE.U32.AND P0, PT, R96, RZ, PT ;  /* 0x000000ff6000c20c */ /* 0x000fe20003f05070 */
[----:B------:R-:W-:Y:S03]  /*1ef0*/  BSSY B2, `(.L_x_7929) ;  /* 0x000000c000027945 */ /* 0x000fe60003800000 */
[----:B------:R-:W-:-:S04]  /*1f00*/  @!P4 ISETP.NE.AND.EX P0, PT, R97, RZ, PT, P0 ;  /* 0x000000ff6100c20c */ /* 0x000fc80003f05300 */
[----:B------:R-:W-:Y:S01]  /*1f10*/  @!P4 FSEL R162, R65, RZ, P0 ;  /* 0x000000ff41a2c208 */ /* 0x000fe20000000000 */
[----:B------:R-:W-:Y:S08]  /*1f20*/  @!P4 BRA `(.L_x_7930) ;  /* 0x000000000020c947 */ /* 0x000ff00003800000 */
        /* <DEDUP_REMOVED lines=8> */
.L_x_7930:
[----:B------:R-:W-:Y:S05]  /*1fb0*/  BSYNC B2 ;  /* 0x0000000000027941 */ /* 0x000fea0003800000 */
.L_x_7929:
[----:B------:R-:W-:Y:S01]  /*1fc0*/  BSSY B2, `(.L_x_7931) ;  /* 0x000000b000027945 */ /* 0x000fe20003800000 */
[----:B------:R-:W-:-:S03]  /*1fd0*/  SEL R89, R162, R89, P6 ;  /* 0x00000059a2597207 */ /* 0x000fc60003000000 */
[----:B------:R-:W-:Y:S05]  /*1fe0*/  @!P5 BRA `(.L_x_7932) ;  /* 0x000000000020d947 */ /* 0x000fea0003800000 */
[----:B------:R-:W-:Y:S01]  /*1ff0*/  FMUL.FTZ R162, R162, UR11 ;  /* 0x0000000ba2a27c20 */ /* 0x000fe20008410000 */
[----:B------:R-:W-:-:S03]  /*2000*/  LOP3.LUT P0, RZ, R4, 0xff00, RZ, 0xc0, !PT ;  /* 0x0000ff0004ff7812 */ /* 0x000fc6000780c0ff */
[----:B------:R-:W-:-:S04]  /*2010*/  FMUL.FTZ R164, R162, UR10 ;  /* 0x0000000aa2a47c20 */ /* 0x000fc80008410000 */
[----:B------:R-:W-:-:S05]  /*2020*/  FMUL.FTZ R93, R85, R164 ;  /* 0x000000a4555d7220 */ /* 0x000fca0000410000 */
[----:B------:R-:W-:Y:S01]  /*2030*/  FSEL R162, R93, RZ, P0 ;  /* 0x000000ff5da27208 */ /* 0x000fe20000000000 */
[----:B------:R-:W-:-:S04]  /*2040*/  HFMA2.MMA R93, -RZ, RZ, 0, 0 ;  /* 0x00000000ff5d7435 */ /* 0x000fc800000001ff */
[----:B------:R-:W-:Y:S02]  /*2050*/  FADD.FTZ R49, R49, R162 ;  /* 0x000000a231317221 */ /* 0x000fe40000010000 */
[----:B------:R-:W-:-:S07]  /*2060*/  @P0 FMUL.FTZ R93, R105, R164 ;  /* 0x000000a4695d0220 */ /* 0x000fce0000410000 */
.L_x_7932:
[----:B------:R-:W-:Y:S05]  /*2070*/  BSYNC B2 ;  /* 0x0000000000027941 */ /* 0x000fea0003800000 */
.L_x_7931:
        /* <DEDUP_REMOVED lines=13> */
.L_x_7934:
[----:B------:R-:W-:Y:S05]  /*2150*/  BSYNC B2 ;  /* 0x0000000000027941 */ /* 0x000fea0003800000 */
.L_x_7933:
[----:B------:R-:W-:Y:S01]  /*2160*/  BSSY B2, `(.L_x_7935) ;  /* 0x000000b000027945 */ /* 0x000fe20003800000 */
[----:B------:R-:W-:-:S03]  /*2170*/  SEL R90, R103, R90, P6 ;  /* 0x0000005a675a7207 */ /* 0x000fc60003000000 */
[----:B------:R-:W-:Y:S05]  /*2180*/  @!P5 BRA `(.L_x_7936) ;  /* 0x000000000020d947 */ /* 0x000fea0003800000 */
        /* <DEDUP_REMOVED lines=8> */
.L_x_7936:
[----:B------:R-:W-:Y:S05]  /*2210*/  BSYNC B2 ;  /* 0x0000000000027941 */ /* 0x000fea0003800000 */
.L_x_7935:
        /* <DEDUP_REMOVED lines=13> */
.L_x_7938:
[----:B------:R-:W-:Y:S05]  /*22f0*/  BSYNC B2 ;  /* 0x0000000000027941 */ /* 0x000fea0003800000 */
.L_x_7937:
[----:B------:R-:W-:Y:S01]  /*2300*/  ISETP.NE.U32.AND P0, PT, R98, RZ, PT ;  /* 0x000000ff6200720c */ /* 0x000fe20003f05070 */
[----:B------:R-:W-:Y:S01]  /*2310*/  BSSY B2, `(.L_x_7939) ;  /* 0x0000011000027945 */ /* 0x000fe20003800000 */
[----:B------:R-:W-:Y:S02]  /*2320*/  SEL R91, R162, R91, P6 ;  /* 0x0000005ba25b7207 */ /* 0x000fe40003000000 */
[----:B------:R-:W-:-:S13]  /*2330*/  ISETP.NE.AND.EX P0, PT, R99, RZ, PT, P0 ;  /* 0x000000ff6300720c */ /* 0x000fda0003f05300 */
[----:B------:R-:W0:Y:S02]  /*2340*/  @P0 LDC.64 R96, c[0x0][0x308] ;  /* 0x0000c200ff600b82 */ /* 0x000e240000000a00 */
[----:B0-----:R-:W-:-:S06]  /*2350*/  @P0 IMAD.WIDE.U32 R98, R5, 0x10, R96 ;  /* 0x0000001005620825 */ /* 0x001fcc00078e0060 */
[----:B------:R-:W0:Y:S01]  /*2360*/  @P5 LDC.64 R96, c[0x0][0x2f8] ;  /* 0x0000be00ff605b82 */ /* 0x000e220000000a00 */
[----:B------:R1:W-:Y:S01]  /*2370*/  @P0 STG.E.128 desc[UR4][R98.64], R88 ;  /* 0x0000005862000986 */ /* 0x0003e2000c101d04 */
[----:B0-----:R-:W-:Y:S01]  /*2380*/  @P5 IMAD.WIDE.U32 R96, R102, 0x10, R96 ;  /* 0x0000001066605825 */ /* 0x001fe200078e0060 */
[----:B-1----:R-:W-:Y:S06]  /*2390*/  @!P5 BRA `(.L_x_7940) ;  /* 0x000000000020d947 */ /* 0x002fec0003800000 */
        /* <DEDUP_REMOVED lines=8> */
.L_x_7940:
[----:B------:R-:W-:Y:S05]  /*2420*/  BSYNC B2 ;  /* 0x0000000000027941 */ /* 0x000fea0003800000 */
.L_x_7939:
[----:B------:R0:W-:Y:S01]  /*2430*/  @P5 STG.E.128 desc[UR4][R96.64], R92 ;  /* 0x0000005c60005986 */ /* 0x0001e2000c101d04 */
[----:B------:R-:W-:Y:S02]  /*2440*/  IADD3 R5, R5, 0x20, RZ ;  /* 0x0000002005057810 */ /* 0x000fe40007ffe0ff */
[----:B------:R-:W-:-:S07]  /*2450*/  IADD3 R102, R102, 0x20, RZ ;  /* 0x0000002066667810 */ /* 0x000fce0007ffe0ff */
.L_x_7922:
[----:B------:R-:W-:Y:S05]  /*2460*/  BSYNC B1 ;  /* 0x0000000000017941 */ /* 0x000fea0003800000 */
.L_x_7921:
[----:B------:R-:W-:Y:S04]  /*2470*/  BSSY B1, `(.L_x_7941) ;  /* 0x0000077000017945 */ /* 0x000fe80003800000 */
[----:B------:R-:W-:Y:S05]  /*2480*/  @!P2 BRA `(.L_x_7942) ;  /* 0x0000000400d4a947 */ /* 0x000fea0003800000 */
[----:B------:R-:W1:Y:S08]  /*2490*/  @P5 LDC.64 R162, c[0x0][0x220] ;  /* 0x00008800ffa25b82 */ /* 0x000e700000000a00 */
[----:B0-----:R-:W0:Y:S08]  /*24a0*/  @!P4 LDC.64 R96, c[0x0][0x2c8] ;  /* 0x0000b200ff60cb82 */ /* 0x001e300000000a00 */
[----:B------:R-:W2:Y:S01]  /*24b0*/  LDC.64 R98, c[0x0][0x308] ;  /* 0x0000c200ff627b82 */ /* 0x000ea20000000a00 */
[----:B-1----:R-:W-:-:S05]  /*24c0*/  @P5 IMAD.WIDE.U32 R162, R102, 0x10, R162 ;  /* 0x0000001066a25825 */ /* 0x002fca00078e00a2 */
[----:B------:R1:W5:Y:S01]  /*24d0*/  @P5 LDG.E.128 R84, desc[UR4][R162.64] ;  /* 0x00000004a2545981 */ /* 0x000362000c1e1d00 */
[----:B------:R-:W-:Y:S01]  /*24e0*/  ISETP.NE.AND P0, PT, R123, RZ, PT ;  /* 0x000000ff7b00720c */ /* 0x000fe20003f05270 */
[----:B------:R-:W-:Y:S03]  /*24f0*/  BSSY B2, `(.L_x_7943) ;  /* 0x000000e000027945 */ /* 0x000fe60003800000 */
[----:B------:R-:W-:Y:S02]  /*2500*/  FSEL R103, R101, RZ, !P0 ;  /* 0x000000ff65677208 */ /* 0x000fe40004000000 */
[----:B0-----:R-:W-:-:S04]  /*2510*/  @!P4 ISETP.NE.U32.AND P0, PT, R96, RZ, PT ;  /* 0x000000ff6000c20c */ /* 0x001fc80003f05070 */
[----:B------:R-:W-:-:S04]  /*2520*/  @!P4 ISETP.NE.AND.EX P0, PT, R97, RZ, PT, P0 ;  /* 0x000000ff6100c20c */ /* 0x000fc80003f05300 */
[----:B-----5:R-:W-:Y:S01]  /*2530*/  @!P4 FSEL R161, R68, RZ, P0 ;  /* 0x000000ff44a1c208 */ /* 0x020fe20000000000 */
[----:B-12---:R-:W-:Y:S08]  /*2540*/  @!P4 BRA `(.L_x_7944) ;  /* 0x000000000020c947 */ /* 0x006ff00003800000 */
        /* <DEDUP_REMOVED lines=8> */
.L_x_7944:
[----:B------:R-:W-:Y:S05]  /*25d0*/  BSYNC B2 ;  /* 0x0000000000027941 */ /* 0x000fea0003800000 */
.L_x_7943:
        /* <DEDUP_REMOVED lines=13> */
.L_x_7946:
[----:B------:R-:W-:Y:S05]  /*26b0*/  BSYNC B2 ;  /* 0x0000000000027941 */ /* 0x000fea0003800000 */
.L_x_7945:
        /* <DEDUP_REMOVED lines=11> */
.L_x_7948:
[----:B------:R-:W-:Y:S05]  /*2770*/  BSYNC B2 ;  /* 0x0000000000027941 */ /* 0x000fea0003800000 */
.L_x_7947:
        /* <DEDUP_REMOVED lines=11> */
.L_x_7950:
[----:B------:R-:W-:Y:S05]  /*2830*/  BSYNC B2 ;  /* 0x0000000000027941 */ /* 0x000fea0003800000 */
.L_x_7949:
        /* <DEDUP_REMOVED lines=11> */
.L_x_7952:
[----:B------:R-:W-:Y:S05]  /*28f0*/  BSYNC B2 ;  /* 0x0000000000027941 */ /* 0x000fea0003800000 */
.L_x_7951:
        /* <DEDUP_REMOVED lines=11> */
.L_x_7954:
[----:B------:R-:W-:Y:S05]  /*29b0*/  BSYNC B2 ;  /* 0x0000000000027941 */ /* 0x000fea0003800000 */
.L_x_7953:
        /* <DEDUP_REMOVED lines=11> */
.L_x_7956:
[----:B------:R-:W-:Y:S05]  /*2a70*/  BSYNC B2 ;  /* 0x0000000000027941 */ /* 0x000fea0003800000 */
.L_x_7955:
        /* <DEDUP_REMOVED lines=18> */
.L_x_7958:
[----:B------:R-:W-:Y:S05]  /*2ba0*/  BSYNC B2 ;  /* 0x0000000000027941 */ /* 0x000fea0003800000 */
.L_x_7957:
[----:B------:R1:W-:Y:S01]  /*2bb0*/  @P5 STG.E.128 desc[UR4][R96.64], R92 ;  /* 0x0000005c60005986 */ /* 0x0003e2000c101d04 */
[----:B------:R-:W-:Y:S02]  /*2bc0*/  IADD3 R102, R102, 0x20, RZ ;  /* 0x0000002066667810 */ /* 0x000fe40007ffe0ff */
[----:B------:R-:W-:-:S07]  /*2bd0*/  IADD3 R5, R5, 0x20, RZ ;  /* 0x0000002005057810 */ /* 0x000fce0007ffe0ff */
.L_x_7942:
[----:B------:R-:W-:Y:S05]  /*2be0*/  BSYNC B1 ;  /* 0x0000000000017941 */ /* 0x000fea0003800000 */
.L_x_7941:
[----:B------:R-:W-:Y:S04]  /*2bf0*/  BSSY B1, `(.L_x_7959) ;  /* 0x0000077000017945 */ /* 0x000fe80003800000 */
[----:B------:R-:W-:Y:S05]  /*2c00*/  @!P3 BRA `(.L_x_7960) ;  /* 0x0000000400d4b947 */ /* 0x000fea0003800000 */
[----:B------:R-:W2:Y:S08]  /*2c10*/  @P5 LDC.64 R162, c[0x0][0x220] ;  /* 0x00008800ffa25b82 */ /* 0x000eb00000000a00 */
[----:B01----:R-:W0:Y:S08]  /*2c20*/  @!P4 LDC.64 R96, c[0x0][0x2c8] ;  /* 0x0000b200ff60cb82 */ /* 0x003e300000000a00 */
[----:B------:R-:W1:Y:S01]  /*2c30*/  LDC.64 R98, c[0x0][0x308] ;  /* 0x0000c200ff627b82 */ /* 0x000e620000000a00 */
[----:B--2---:R-:W-:-:S05]  /*2c40*/  @P5 IMAD.WIDE.U32 R162, R102, 0x10, R162 ;  /* 0x0000001066a25825 */ /* 0x004fca00078e00a2 */
        /* <DEDUP_REMOVED lines=16> */
.L_x_7962:
[----:B------:R-:W-:Y:S05]  /*2d50*/  BSYNC B2 ;  /* 0x0000000000027941 */ /* 0x000fea0003800000 */
.L_x_7961:
        /* <DEDUP_REMOVED lines=13> */
.L_x_7964:
[----:B------:R-:W-:Y:S05]  /*2e30*/  BSYNC B2 ;  /* 0x0000000000027941 */ /* 0x000fea0003800000 */
.L_x_7963:
        /* <DEDUP_REMOVED lines=11> */
.L_x_7966:
[----:B------:R-:W-:Y:S05]  /*2ef0*/  BSYNC B2 ;  /* 0x0000000000027941 */ /* 0x000fea0003800000 */
.L_x_7965:
        /* <DEDUP_REMOVED lines=11> */
.L_x_7968:
[----:B------:R-:W-:Y:S05]  /*2fb0*/  BSYNC B2 ;  /* 0x0000000000027941 */ /* 0x000fea0003800000 */
.L_x_7967:
        /* <DEDUP_REMOVED lines=11> */
.L_x_7970:
[----:B------:R-:W-:Y:S05]  /*3070*/  BSYNC B2 ;  /* 0x0000000000027941 */ /* 0x000fea0003800000 */
.L_x_7969:
        /* <DEDUP_REMOVED lines=11> */
.L_x_7972:
[----:B------:R-:W-:Y:S05]  /*3130*/  BSYNC B2 ;  /* 0x0000000000027941 */ /* 0x000fea0003800000 */
.L_x_7971:
        /* <DEDUP_REMOVED lines=11> */
.L_x_7974:
[----:B------:R-:W-:Y:S05]  /*31f0*/  BSYNC B2 ;  /* 0x0000000000027941 */ /* 0x000fea0003800000 */
.L_x_7973:
[----:B------:R-:W-:Y:S01]  /*3200*/  ISETP.NE.U32.AND P0, PT, R98, RZ, PT ;  /* 0x000000ff6200720c */ /* 0x000fe20003f05070 */
[----:B------:R-:W0:Y:S01]  /*3210*/  @P5 LDC.64 R96, c[0x0][0x2f8] ;  /* 0x0000be00ff605b82 */ /* 0x000e220000000a00 */
[----:B------:R-:W-:Y:S01]  /*3220*/  SEL R91, R162, R91, P6 ;  /* 0x0000005ba25b7207 */ /* 0x000fe20003000000 */
[----:B------:R-:W-:Y:S01]  /*3230*/  BSSY B2, `(.L_x_7975) ;  /* 0x000000f000027945 */ /* 0x000fe20003800000 */
[----:B------:R-:W-:-:S13]  /*3240*/  ISETP.NE.AND.EX P0, PT, R99, RZ, PT, P0 ;  /* 0x000000ff6300720c */ /* 0x000fda0003f05300 */
[----:B------:R-:W1:Y:S01]  /*3250*/  @P0 LDC.64 R98, c[0x0][0x308] ;  /* 0x0000c200ff620b82 */ /* 0x000e620000000a00 */
[----:B0-----:R-:W-:-:S04]  /*3260*/  @P5 IMAD.WIDE.U32 R96, R102, 0x10, R96 ;  /* 0x0000001066605825 */ /* 0x001fc800078e0060 */
[----:B-1----:R-:W-:-:S05]  /*3270*/  @P0 IMAD.WIDE.U32 R98, R5, 0x10, R98 ;  /* 0x0000001005620825 */ /* 0x002fca00078e0062 */
[----:B------:R0:W-:Y:S01]  /*3280*/  @P0 STG.E.128 desc[UR4][R98.64], R88 ;  /* 0x0000005862000986 */ /* 0x0001e2000c101d04 */
[----:B------:R-:W-:Y:S05]  /*3290*/  @!P5 BRA `(.L_x_7976) ;  /* 0x000000000020d947 */ /* 0x000fea0003800000 */
[----:B------:R-:W-:Y:S01]  /*32a0*/  FMUL.FTZ R162, R162, UR11 ;  /* 0x0000000ba2a27c20 */ /* 0x000fe20008410000 */
[----:B------:R-:W-:-:S03]  /*32b0*/  LOP3.LUT P0, RZ, R2, 0xff000000, RZ, 0xc0, !PT ;  /* 0xff00000002ff7812 */ /* 0x000fc6000780c0ff */
[----:B------:R-:W-:-:S04]  /*32c0*/  FMUL.FTZ R162, R162, UR10 ;  /* 0x0000000aa2a27c20 */ /* 0x000fc80008410000 */
[----:B------:R-:W-:-:S05]  /*32d0*/  FMUL.FTZ R95, R87, R162 ;  /* 0x000000a2575f7220 */ /* 0x000fca0000410000 */
[----:B0-----:R-:W-:Y:S01]  /*32e0*/  FSEL R98, R95, RZ, P0 ;  /* 0x000000ff5f627208 */ /* 0x001fe20000000000 */
[----:B------:R-:W-:-:S04]  /*32f0*/  HFMA2.MMA R95, -RZ, RZ, 0, 0 ;  /* 0x00000000ff5f7435 */ /* 0x000fc800000001ff */
[----:B------:R-:W-:Y:S02]  /*3300*/  FADD.FTZ R59, R59, R98 ;  /* 0x000000623b3b7221 */ /* 0x000fe40000010000 */
[----:B------:R-:W-:-:S07]  /*3310*/  @P0 FMUL.FTZ R95, R11, R162 ;  /* 0x000000a20b5f0220 */ /* 0x000fce0000410000 */
.L_x_7976:
[----:B------:R-:W-:Y:S05]  /*3320*/  BSYNC B2 ;  /* 0x0000000000027941 */ /* 0x000fea0003800000 */
.L_x_7975:
[----:B------:R2:W-:Y:S01]  /*3330*/  @P5 STG.E.128 desc[UR4][R96.64], R92 ;  /* 0x0000005c60005986 */ /* 0x0005e2000c101d04 */
[----:B------:R-:W-:Y:S02]  /*3340*/  IADD3 R102, R102, 0x20, RZ ;  /* 0x0000002066667810 */ /* 0x000fe40007ffe0ff */
[----:B------:R-:W-:-:S07]  /*3350*/  IADD3 R5, R5, 0x20, RZ ;  /* 0x0000002005057810 */ /* 0x000fce0007ffe0ff */
.L_x_7960:
[----:B------:R-:W-:Y:S05]  /*3360*/  BSYNC B1 ;  /* 0x0000000000017941 */ /* 0x000fea0003800000 */
.L_x_7959:
[----:B------:R-:W-:Y:S01]  /*3370*/  ISETP.NE.AND P0, PT, R128, RZ, PT ;  /* 0x000000ff8000720c */ /* 0x000fe20003f05270 */
[----:B------:R-:W-:-:S12]  /*3380*/  BSSY B1, `(.L_x_7977) ;  /* 0x0000075000017945 */ /* 0x000fd80003800000 */
[----:B------:R-:W-:Y:S05]  /*3390*/  @!P0 BRA `(.L_x_7978) ;  /* 0x0000000400cc8947 */ /* 0x000fea0003800000 */
[----:B012---:R-:W0:Y:S08]  /*33a0*/  @P5 LDC.64 R96, c[0x0][0x220] ;  /* 0x00008800ff605b82 */ /* 0x007e300000000a00 */
[----:B------:R-:W1:Y:S01]  /*33b0*/  LDC.64 R98, c[0x0][0x308] ;  /* 0x0000c200ff627b82 */ /* 0x000e620000000a00 */
[----:B0-----:R-:W-:-:S07]  /*33c0*/  @P5 IMAD.WIDE.U32 R162, R102, 0x10, R96 ;  /* 0x0000001066a25825 */ /* 0x001fce00078e0060 */
[----:B------:R-:W0:Y:S01]  /*33d0*/  @!P4 LDC.64 R96, c[0x0][0x2c8] ;  /* 0x0000b200ff60cb82 */ /* 0x000e220000000a00 */
        /* <DEDUP_REMOVED lines=16> */
.L_x_7980:
[----:B------:R-:W-:Y:S05]  /*34e0*/  BSYNC B2 ;  /* 0x0000000000027941 */ /* 0x000fea0003800000 */
.L_x_7979:
[----:B------:R-:W-:Y:S04]  /*34f0*/  BSSY B2, `(.L_x_7981) ;  /* 0x000000a000027945 */ /* 0x000fe80003800000 */
        /* <DEDUP_REMOVED lines=9> */
.L_x_7982:
[----:B------:R-:W-:Y:S05]  /*3590*/  BSYNC B2 ;  /* 0x0000000000027941 */ /* 0x000fea0003800000 */
.L_x_7981:
[----:B------:R-:W-:Y:S01]  /*35a0*/  @!P4 ISETP.NE.U32.AND P0, PT, R96, RZ, PT ;  /* 0x000000ff6000c20c */ /* 0x000fe20003f05070 */
[----:B------:R-:W-:Y:S01]  /*35b0*/  BSSY B2, `(.L_x_7983) ;  /* 0x000000d000027945 */ /* 0x000fe20003800000 */
[----:B------:R-:W-:Y:S02]  /*35c0*/  ISETP.NE.U32.AND P6, PT, R98, RZ, PT ;  /* 0x000000ff6200720c */ /* 0x000fe40003fc5070 */
[----:B------:R-:W-:Y:S02]  /*35d0*/  @!P4 ISETP.NE.AND.EX P0, PT, R97, RZ, PT, P0 ;  /* 0x000000ff6100c20c */ /* 0x000fe40003f05300 */
[----:B------:R-:W-:Y:S02]  /*35e0*/  ISETP.NE.AND.EX P6, PT, R99, RZ, PT, P6 ;  /* 0x000000ff6300720c */ /* 0x000fe40003fc5360 */
[----:B------:R-:W-:Y:S02]  /*35f0*/  @!P4 FSEL R162, R77, RZ, P0 ;  /* 0x000000ff4da2c208 */ /* 0x000fe40000000000 */
[----:B------:R-:W-:Y:S01]  /*3600*/  SEL R88, R103, R88, P6 ;  /* 0x0000005867587207 */ /* 0x000fe20003000000 */
[----:B------:R-:W-:Y:S08]  /*3610*/  @!P4 BRA `(.L_x_7984) ;  /* 0x000000000018c947 */ /* 0x000ff00003800000 */
[----:B------:R-:W-:Y:S01]  /*3620*/  ISETP.NE.U32.AND P0, PT, R96, RZ, PT ;  /* 0x000000ff6000720c */ /* 0x000fe20003f05070 */
[----:B------:R-:W-:-:S03]  /*3630*/  FFMA.FTZ R162, R132, R100, R101 ;  /* 0x0000006484a27223 */ /* 0x000fc60000010065 */
[----:B------:R-:W-:Y:S01]  /*3640*/  ISETP.NE.AND.EX P0, PT, R97, RZ, PT, P0 ;  /* 0x000000ff6100720c */ /* 0x000fe20003f05300 */
[----:B------:R-:W-:-:S04]  /*3650*/  FADD.FTZ R103, R145, -R162 ;  /* 0x800000a291677221 */ /* 0x000fc80000010000 */
[----:B------:R-:W-:-:S08]  /*3660*/  FMUL.FTZ R162, R6, R103 ;  /* 0x0000006706a27220 */ /* 0x000fd00000410000 */
[----:B------:R-:W-:-:S07]  /*3670*/  @P0 FADD.FTZ R162, R77, R162 ;  /* 0x000000a24da20221 */ /* 0x000fce0000010000 */
.L_x_7984:
[----:B------:R-:W-:Y:S05]  /*3680*/  BSYNC B2 ;  /* 0x0000000000027941 */ /* 0x000fea0003800000 */
.L_x_7983:
[----:B------:R-:W-:Y:S04]  /*3690*/  BSSY B2, `(.L_x_7985) ;  /* 0x000000a000027945 */ /* 0x000fe80003800000 */
        /* <DEDUP_REMOVED lines=9> */
.L_x_7986:
[----:B------:R-:W-:Y:S05]  /*3730*/  BSYNC B2 ;  /* 0x0000000000027941 */ /* 0x000fea0003800000 */
.L_x_7985:
[----:B------:R-:W-:Y:S01]  /*3740*/  @!P4 ISETP.NE.U32.AND P0, PT, R96, RZ, PT ;  /* 0x000000ff6000c20c */ /* 0x000fe20003f05070 */
[----:B------:R-:W-:Y:S01]  /*3750*/  BSSY B2, `(.L_x_7987) ;  /* 0x000000b000027945 */ /* 0x000fe20003800000 */
[----:B------:R-:W-:Y:S02]  /*3760*/  SEL R89, R162, R89, P6 ;  /* 0x00000059a2597207 */ /* 0x000fe40003000000 */
        /* <DEDUP_REMOVED lines=9> */
.L_x_7988:
[----:B------:R-:W-:Y:S05]  /*3800*/  BSYNC B2 ;  /* 0x0000000000027941 */ /* 0x000fea0003800000 */
.L_x_7987:
        /* <DEDUP_REMOVED lines=10> */
.L_x_7990:
[----:B------:R-:W-:Y:S05]  /*38b0*/  BSYNC B2 ;  /* 0x0000000000027941 */ /* 0x000fea0003800000 */
.L_x_7989:
        /* <DEDUP_REMOVED lines=11> */
.L_x_7992:
[----:B------:R-:W-:Y:S05]  /*3970*/  BSYNC B2 ;  /* 0x0000000000027941 */ /* 0x000fea0003800000 */
.L_x_7991:
[----:B------:R-:W-:Y:S01]  /*3980*/  ISETP.NE.U32.AND P0, PT, R98, RZ, PT ;  /* 0x000000ff6200720c */ /* 0x000fe20003f05070 */
[----:B------:R-:W-:Y:S01]  /*3990*/  BSSY B2, `(.L_x_7993) ;  /* 0x0000012000027945 */ /* 0x000fe20003800000 */
[----:B------:R-:W-:Y:S02]  /*39a0*/  SEL R90, R103, R90, P6 ;  /* 0x0000005a675a7207 */ /* 0x000fe40003000000 */
[----:B------:R-:W-:Y:S02]  /*39b0*/  ISETP.NE.AND.EX P0, PT, R99, RZ, PT, P0 ;  /* 0x000000ff6300720c */ /* 0x000fe40003f05300 */
[----:B------:R-:W-:-:S11]  /*39c0*/  SEL R91, R162, R91, P6 ;  /* 0x0000005ba25b7207 */ /* 0x000fd60003000000 */
[----:B------:R-:W0:Y:S02]  /*39d0*/  @P0 LDC.64 R96, c[0x0][0x308] ;  /* 0x0000c200ff600b82 */ /* 0x000e240000000a00 */
[----:B0-----:R-:W-:-:S06]  /*39e0*/  @P0 IMAD.WIDE.U32 R98, R5, 0x10, R96 ;  /* 0x0000001005620825 */ /* 0x001fcc00078e0060 */
[----:B------:R-:W0:Y:S01]  /*39f0*/  @P5 LDC.64 R96, c[0x0][0x2f8] ;  /* 0x0000be00ff605b82 */ /* 0x000e220000000a00 */
[----:B------:R1:W-:Y:S01]  /*3a00*/  @P0 STG.E.128 desc[UR4][R98.64], R88 ;  /* 0x0000005862000986 */ /* 0x0003e2000c101d04 */
[----:B0-----:R-:W-:Y:S01]  /*3a10*/  @P5 IMAD.WIDE.U32 R96, R102, 0x10, R96 ;  /* 0x0000001066605825 */ /* 0x001fe200078e0060 */
[----:B-1----:R-:W-:Y:S06]  /*3a20*/  @!P5 BRA `(.L_x_7994) ;  /* 0x000000000020d947 */ /* 0x002fec0003800000 */
[----:B------:R-:W-:Y:S01]  /*3a30*/  FMUL.FTZ R162, R162, UR11 ;  /* 0x0000000ba2a27c20 */ /* 0x000fe20008410000 */
[----:B------:R-:W-:Y:S01]  /*3a40*/  LOP3.LUT P0, RZ, R0, 0xff000000, RZ, 0xc0, !PT ;  /* 0xff00000000ff7812 */ /* 0x000fe2000780c0ff */
[----:B------:R-:W-:Y:S02]  /*3a50*/  HFMA2.MMA R95, -RZ, RZ, 0, 0 ;  /* 0x00000000ff5f7435 */ /* 0x000fe400000001ff */
[----:B------:R-:W-:-:S04]  /*3a60*/  FMUL.FTZ R162, R162, UR10 ;  /* 0x0000000aa2a27c20 */ /* 0x000fc80008410000 */
[----:B------:R-:W-:-:S05]  /*3a70*/  FMUL.FTZ R5, R87, R162 ;  /* 0x000000a257057220 */ /* 0x000fca0000410000 */
[----:B------:R-:W-:Y:S01]  /*3a80*/  FSEL R6, R5, RZ, P0 ;  /* 0x000000ff05067208 */ /* 0x000fe20000000000 */
[----:B------:R-:W-:-:S04]  /*3a90*/  @P0 FMUL.FTZ R95, R7, R162 ;  /* 0x000000a2075f0220 */ /* 0x000fc80000410000 */
[----:B------:R-:W-:-:S07]  /*3aa0*/  FADD.FTZ R63, R63, R6 ;  /* 0x000000063f3f7221 */ /* 0x000fce0000010000 */
.L_x_7994:
[----:B------:R-:W-:Y:S05]  /*3ab0*/  BSYNC B2 ;  /* 0x0000000000027941 */ /* 0x000fea0003800000 */
.L_x_7993:
[----:B------:R3:W-:Y:S02]  /*3ac0*/  @P5 STG.E.128 desc[UR4][R96.64], R92 ;  /* 0x0000005c60005986 */ /* 0x0007e4000c101d04 */
.L_x_7978:
[----:B------:R-:W-:Y:S05]  /*3ad0*/  BSYNC B1 ;  /* 0x0000000000017941 */ /* 0x000fea0003800000 */
.L_x_7977:
[----:B0123--:R-:W0:Y:S02]  /*3ae0*/  LDC.64 R96, c[0x0][0x210] ;  /* 0x00008400ff607b82 */ /* 0x00fe240000000a00 */
[----:B0-----:R-:W-:-:S04]  /*3af0*/  LEA R124, R96, R124, 0x2 ;  /* 0x0000007c607c7211 */ /* 0x001fc800078e10ff */
[----:B------:R-:W-:-:S13]  /*3b00*/  ISETP.GE.AND P0, PT, R124, R97, PT ;  /* 0x000000617c00720c */ /* 0x000fda0003f06270 */
[----:B------:R-:W-:Y:S05]  /*3b10*/  @!P0 BRA `(.L_x_7995) ;  /* 0xffffffcc00788947 */ /* 0x000fea000383ffff */
.L_x_7904:
[----:B------:R-:W-:Y:S05]  /*3b20*/  BSYNC B0 ;  /* 0x0000000000007941 */ /* 0x000fea0003800000 */
.L_x_7903:
[----:B-----5:R-:W0:Y:S01]  /*3b30*/  S2R R3, SR_CgaCtaId ;  /* 0x0000000000037919 */ /* 0x020e220000008800 */
        /* <DEDUP_REMOVED lines=154> */
.L_x_7997:
[----:B------:R-:W-:Y:S05]  /*44e0*/  BSYNC B0 ;  /* 0x0000000000007941 */ /* 0x000fea0003800000 */
.L_x_7996:
        /* <DEDUP_REMOVED lines=16> */
.L_x_7999:
[----:B------:R-:W-:Y:S05]  /*45f0*/  BSYNC B0 ;  /* 0x0000000000007941 */ /* 0x000fea0003800000 */
.L_x_7998:
        /* <DEDUP_REMOVED lines=16> */
.L_x_8001:
[----:B------:R-:W-:Y:S05]  /*4700*/  BSYNC B0 ;  /* 0x0000000000007941 */ /* 0x000fea0003800000 */
.L_x_8000:
        /* <DEDUP_REMOVED lines=10> */
.L_x_7920:
[----:B------:R-:W-:Y:S01]  /*47b0*/  HFMA2.MMA R98, -RZ, RZ, 0, 5.9604644775390625e-08 ;  /* 0x00000001ff627435 */ /* 0x000fe200000001ff */
[----:B------:R-:W-:Y:S01]  /*47c0*/  BSSY B1, `(.L_x_8002) ;  /* 0x0000006000017945 */ /* 0x000fe20003800000 */
[----:B-1234-:R-:W-:Y:S02]  /*47d0*/  MOV R97, 0x1f ;  /* 0x0000001f00617802 */ /* 0x01efe40000000f00 */
[----:B------:R-:W-:-:S07]  /*47e0*/  MOV R96, 0xffffffff ;  /* 0xffffffff00607802 */ /* 0x000fce0000000f00 */
[----:B-----5:R-:W-:Y:S05]  /*47f0*/  WARPSYNC.COLLECTIVE R96, `(.L_x_8003) ;  /* 0x0000000060087348 */ /* 0x020fea0003c00000 */
[----:B------:R0:W1:Y:S02]  /*4800*/  SHFL.BFLY P0, R99, R165, R98, R97 ;  /* 0x0c000062a5637389 */ /* 0x0000640000000061 */
[----:B01---5:R-:W-:Y:S01]  /*4810*/  ENDCOLLECTIVE ;  /* 0x000000000000791b */ /* 0x023fe20003800000 */
.L_x_8003:
[----:B------:R-:W-:Y:S05]  /*4820*/  BSYNC B1 ;  /* 0x0000000000017941 */ /* 0x000fea0003800000 */
.L_x_8002:
        /* <DEDUP_REMOVED lines=8> */
.L_x_8004:
[----:B------:R-:W-:Y:S01]  /*48b0*/  HFMA2.MMA R98, -RZ, RZ, 0, 1.1920928955078125e-07 ;  /* 0x00000002ff627435 */ /* 0x000fe200000001ff */
[----:B------:R-:W-:Y:S02]  /*48c0*/  MOV R165, R102 ;  /* 0x0000006600a57202 */ /* 0x000fe40000000f00 */
[----:B------:R-:W-:-:S08]  /*48d0*/  MOV R101, R99 ;  /* 0x0000006300657202 */ /* 0x000fd00000000f00 */
[----:B------:R-:W-:Y:S05]  /*48e0*/  WARPSYNC.COLLECTIVE R96, `(.L_x_8005) ;  /* 0x0000000060087348 */ /* 0x000fea0003c00000 */
[----:B------:R0:W1:Y:S02]  /*48f0*/  SHFL.BFLY P0, R99, R165, R98, R97 ;  /* 0x0c000062a5637389 */ /* 0x0000640000000061 */
[----:B01----:R-:W-:Y:S01]  /*4900*/  ENDCOLLECTIVE ;  /* 0x000000000000791b */ /* 0x003fe20003800000 */
.L_x_8005:
[----:B------:R-:W-:-:S05]  /*4910*/  FADD.FTZ R103, R101, R164 ;  /* 0x000000a465677221 */ /* 0x000fca0000010000 */
[----:B------:R-:W-:Y:S01]  /*4920*/  MOV R165, R103 ;  /* 0x0000006700a57202 */ /* 0x000fe20000000f00 */
[----:B------:R-:W-:-:S07]  /*4930*/  FADD.FTZ R161, R102, R99 ;  /* 0x0000006366a17221 */ /* 0x000fce0000010000 */
[----:B------:R-:W-:Y:S05]  /*4940*/  WARPSYNC.COLLECTIVE R96, `(.L_x_8006) ;  /* 0x0000000060087348 */ /* 0x000fea0003c00000 */
[----:B------:R0:W1:Y:S02]  /*4950*/  SHFL.BFLY P0, R99, R165, R98, R97 ;  /* 0x0c000062a5637389 */ /* 0x0000640000000061 */
[----:B01----:R-:W-:Y:S01]  /*4960*/  ENDCOLLECTIVE ;  /* 0x000000000000791b */ /* 0x003fe20003800000 */
.L_x_8006:
[----:B------:R-:W-:Y:S01]  /*4970*/  HFMA2.MMA R98, -RZ, RZ, 0, 2.384185791015625e-07 ;  /* 0x00000004ff627435 */ /* 0x000fe200000001ff */
[----:B------:R-:W-:Y:S02]  /*4980*/  MOV R165, R161 ;  /* 0x000000a100a57202 */ /* 0x000fe40000000f00 */
[----:B------:R-:W-:-:S08]  /*4990*/  MOV R100, R99 ;  /* 0x0000006300647202 */ /* 0x000fd00000000f00 */
[----:B------:R-:W-:Y:S05]  /*49a0*/  WARPSYNC.COLLECTIVE R96, `(.L_x_8007) ;  /* 0x0000000060087348 */ /* 0x000fea0003c00000 */
[----:B------:R0:W1:Y:S02]  /*49b0*/  SHFL.BFLY P0, R99, R165, R98, R97 ;  /* 0x0c000062a5637389 */ /* 0x0000640000000061 */
[----:B01----:R-:W-:Y:S01]  /*49c0*/  ENDCOLLECTIVE ;  /* 0x000000000000791b */ /* 0x003fe20003800000 */
.L_x_8007:
[----:B------:R-:W-:-:S05]  /*49d0*/  FADD.FTZ R163, R103, R100 ;  /* 0x0000006467a37221 */ /* 0x000fca0000010000 */
[----:B------:R-:W-:Y:S01]  /*49e0*/  MOV R165, R163 ;  /* 0x000000a300a57202 */ /* 0x000fe20000000f00 */
[----:B------:R-:W-:-:S07]  /*49f0*/  FADD.FTZ R166, R161, R99 ;  /* 0x00000063a1a67221 */ /* 0x000fce0000010000 */
[----:B------:R-:W-:Y:S05]  /*4a00*/  WARPSYNC.COLLECTIVE R96, `(.L_x_8008) ;  /* 0x0000000060087348 */ /* 0x000fea0003c00000 */
[----:B------:R0:W1:Y:S02]  /*4a10*/  SHFL.BFLY P0, R99, R165, R98, R97 ;  /* 0x0c000062a5637389 */ /* 0x0000640000000061 */
[----:B01----:R-:W-:Y:S01]  /*4a20*/  ENDCOLLECTIVE ;  /* 0x000000000000791b */ /* 0x003fe20003800000 */
.L_x_8008:
[----:B------:R-:W-:Y:S01]  /*4a30*/  HFMA2.MMA R98, -RZ, RZ, 0, 4.76837158203125e-07 ;  /* 0x00000008ff627435 */ /* 0x000fe200000001ff */
[----:B------:R-:W-:Y:S02]  /*4a40*/  MOV R165, R166 ;  /* 0x000000a600a57202 */ /* 0x000fe40000000f00 */
[----:B------:R-:W-:-:S08]  /*4a50*/  MOV R100, R99 ;  /* 0x0000006300647202 */ /* 0x000fd00000000f00 */
[----:B------:R-:W-:Y:S05]  /*4a60*/  WARPSYNC.COLLECTIVE R96, `(.L_x_8009) ;  /* 0x0000000060087348 */ /* 0x000fea0003c00000 */
[----:B------:R0:W1:Y:S02]  /*4a70*/  SHFL.BFLY P0, R99, R165, R98, R97 ;  /* 0x0c000062a5637389 */ /* 0x0000640000000061 */
[----:B01----:R-:W-:Y:S01]  /*4a80*/  ENDCOLLECTIVE ;  /* 0x000000000000791b */ /* 0x003fe20003800000 */
.L_x_8009:
[----:B------:R-:W-:-:S05]  /*4a90*/  FADD.FTZ R167, R163, R100 ;  /* 0x00000064a3a77221 */ /* 0x000fca0000010000 */
[----:B------:R-:W-:Y:S01]  /*4aa0*/  MOV R165, R167 ;  /* 0x000000a700a57202 */ /* 0x000fe20000000f00 */
[----:B------:R-:W-:-:S07]  /*4ab0*/  FADD.FTZ R100, R166, R99 ;  /* 0x00000063a6647221 */ /* 0x000fce0000010000 */
[----:B------:R-:W-:Y:S05]  /*4ac0*/  WARPSYNC.COLLECTIVE R96, `(.L_x_8010) ;  /* 0x0000000060087348 */ /* 0x000fea0003c00000 */
[----:B------:R0:W1:Y:S02]  /*4ad0*/  SHFL.BFLY P0, R99, R165, R98, R97 ;  /* 0x0c000062a5637389 */ /* 0x0000640000000061 */
[----:B01----:R-:W-:Y:S01]  /*4ae0*/  ENDCOLLECTIVE ;  /* 0x000000000000791b */ /* 0x003fe20003800000 */
.L_x_8010:
[----:B------:R-:W-:Y:S01]  /*4af0*/  HFMA2.MMA R98, -RZ, RZ, 0, 9.5367431640625e-07 ;  /* 0x00000010ff627435 */ /* 0x000fe200000001ff */
[----:B------:R-:W-:Y:S02]  /*4b00*/  MOV R165, R100 ;  /* 0x0000006400a57202 */ /* 0x000fe40000000f00 */
[----:B------:R-:W-:-:S08]  /*4b10*/  MOV R164, R99 ;  /* 0x0000006300a47202 */ /* 0x000fd00000000f00 */
[----:B------:R-:W-:Y:S05]  /*4b20*/  WARPSYNC.COLLECTIVE R96, `(.L_x_8011) ;  /* 0x0000000060087348 */ /* 0x000fea0003c00000 */
[----:B------:R0:W1:Y:S02]  /*4b30*/  SHFL.BFLY P0, R99, R165, R98, R97 ;  /* 0x0c000062a5637389 */ /* 0x0000640000000061 */
[----:B01----:R-:W-:Y:S01]  /*4b40*/  ENDCOLLECTIVE ;  /* 0x000000000000791b */ /* 0x003fe20003800000 */
.L_x_8011:
[----:B------:R-:W-:-:S05]  /*4b50*/  FADD.FTZ R101, R167, R164 ;  /* 0x000000a4a7657221 */ /* 0x000fca0000010000 */
[----:B------:R-:W-:Y:S02]  /*4b60*/  MOV R165, R101 ;  /* 0x0000006500a57202 */ /* 0x000fe40000000f00 */
[----:B------:R-:W-:-:S07]  /*4b70*/  MOV R103, R99 ;  /* 0x0000006300677202 */ /* 0x000fce0000000f00 */
[----:B------:R-:W-:Y:S05]  /*4b80*/  WARPSYNC.COLLECTIVE R96, `(.L_x_8012) ;  /* 0x0000000060087348 */ /* 0x000fea0003c00000 */
[----:B------:R0:W1:Y:S02]  /*4b90*/  SHFL.BFLY P0, R99, R165, R98, R97 ;  /* 0x0c000062a5637389 */ /* 0x0000640000000061 */
[----:B01----:R-:W-:Y:S01]  /*4ba0*/  ENDCOLLECTIVE ;  /* 0x000000000000791b */ /* 0x003fe20003800000 */
.L_x_8012:
[----:B------:R-:W-:Y:S05]  /*4bb0*/  BRA `(.L_x_8013) ;  /* 0xffffffcc00fc7947 */ /* 0x000fea000383ffff */
.L_x_8014:
        /* <DEDUP_REMOVED lines=12> */
.L_x_9249:


//--------------------- .text._ZN10layer_norm22ln_bwd_finalize_kernelINS_22Kernel_traits_finalizeILj512E6__halfffffjLb1ELj1024ELj4ENS_18Kernel_traits_baseILj512ES2_ffffjLj1024EEEEELb1ELb1EEEvNS_9BwdParamsE --------------------------
	.section	.text._ZN10layer_norm22ln_bwd_finalize_kernelINS_22Kernel_traits_finalizeILj512E6__halfffffjLb1ELj1024ELj4ENS_18Kernel_traits_baseILj512ES2_ffffjLj1024EEEEELb1ELb1EEEvNS_9BwdParamsE,"ax",@progbits
	.align	128
        .global         _ZN10layer_norm22ln_bwd_finalize_kernelINS_22Kernel_traits_finalizeILj512E6__halfffffjLb1ELj1024ELj4ENS_18Kernel_traits_baseILj512ES2_ffffjLj1024EEEEELb1ELb1EEEvNS_9BwdParamsE
        .type           _ZN10layer_norm22ln_bwd_finalize_kernelINS_22Kernel_traits_finalizeILj512E6__halfffffjLb1ELj1024ELj4ENS_18Kernel_traits_baseILj512ES2_ffffjLj1024EEEEELb1ELb1EEEvNS_9BwdParamsE,@function
        .size           _ZN10layer_norm22ln_bwd_finalize_kernelINS_22Kernel_traits_finalizeILj512E6__halfffffjLb1ELj1024ELj4ENS_18Kernel_traits_baseILj512ES2_ffffjLj1024EEEEELb1ELb1EEEvNS_9BwdParamsE,(.L_x_9250 - _ZN10layer_norm22ln_bwd_finalize_kernelINS_22Kernel_traits_finalizeILj512E6__halfffffjLb1ELj1024ELj4ENS_18Kernel_traits_baseILj512ES2_ffffjLj1024EEEEELb1ELb1EEEvNS_9BwdParamsE)
        .other          _ZN10layer_norm22ln_bwd_finalize_kernelINS_22Kernel_traits_finalizeILj512E6__halfffffjLb1ELj1024ELj4ENS_18Kernel_traits_baseILj512ES2_ffffjLj1024EEEEELb1ELb1EEEvNS_9BwdParamsE,@"STO_CUDA_ENTRY STV_DEFAULT"
_ZN10layer_norm22ln_bwd_finalize_kernelINS_22Kernel_traits_finalizeILj512E6__halfffffjLb1ELj1024ELj4ENS_18Kernel_traits_baseILj512ES2_ffffjLj1024EEEEELb1ELb1EEEvNS_9BwdParamsE:
.text._ZN10layer_norm22ln_bwd_finalize_kernelINS_22Kernel_traits_finalizeILj512E6__halfffffjLb1ELj1024ELj4ENS_18Kernel_traits_baseILj512ES2_ffffjLj1024EEEEELb1ELb1EEEvNS_9BwdParamsE:
        /* <DEDUP_REMOVED lines=25> */
.L_x_8026:
        /* <DEDUP_REMOVED lines=33> */
.L_x_8019:
        /* <DEDUP_REMOVED lines=49> */
.L_x_8018:
[----:B------:R-:W-:Y:S05]  /*06b0*/  BSYNC B1 ;  /* 0x0000000000017941 */ /* 0x000fea0003800000 */
.L_x_8017:
        /* <DEDUP_REMOVED lines=32> */
.L_x_8021:
[----:B------:R-:W-:Y:S05]  /*08c0*/  BSYNC B1 ;  /* 0x0000000000017941 */ /* 0x000fea0003800000 */
.L_x_8020:
        /* <DEDUP_REMOVED lines=16> */
.L_x_8016:
[----:B------:R-:W-:Y:S05]  /*09d0*/  BSYNC B0 ;  /* 0x0000000000007941 */ /* 0x000fea0003800000 */
.L_x_8015:
        /* <DEDUP_REMOVED lines=40> */
.L_x_8042:
        /* <DEDUP_REMOVED lines=8> */
.L_x_8022:
        /* <DEDUP_REMOVED lines=21> */
.L_x_8025:
[----:B------:R-:W-:Y:S05]  /*0e30*/  BSYNC B0 ;  /* 0x0000000000007941 */ /* 0x000fea0003800000 */
.L_x_8024:
[C---:B------:R-:W-:Y:S02]  /*0e40*/  ISETP.GT.U32.AND P1, PT, R4.reuse, -0x201, PT ;  /* 0xfffffdff0400780c */ /* 0x040fe40003f24070 */
[----:B------:R-:W-:Y:S02]  /*0e50*/  IADD3 R4, R4, 0x200, RZ ;  /* 0x0000020004047810 */ /* 0x000fe40007ffe0ff */
[----:B------:R-:W-:-:S09]  /*0e60*/  IADD3 R5, R5, 0x100, RZ ;  /* 0x0000010005057810 */ /* 0x000fd20007ffe0ff */
[----:B------:R-:W-:Y:S05]  /*0e70*/  @P1 BRA `(.L_x_8026) ;  /* 0xfffffff000c41947 */ /* 0x000fea000383ffff */
[----:B------:R-:W-:Y:S05]  /*0e80*/  EXIT ;  /* 0x000000000000794d */ /* 0x000fea0003800000 */
.L_x_8023:
[----:B------:R-:W-:Y:S01]  /*0e90*/  HFMA2.MMA R22, -RZ, RZ, 0, 5.9604644775390625e-08 ;  /* 0x00000001ff167435 */ /* 0x000fe200000001ff */
[----:B---3--:R-:W-:Y:S01]  /*0ea0*/  MOV R23, R8 ;  /* 0x0000000800177202 */ /* 0x008fe20000000f00 */
[----:B------:R-:W-:Y:S01]  /*0eb0*/  IMAD.MOV.U32 R20, RZ, RZ, -0x1 ;  /* 0xffffffffff147424 */ /* 0x000fe200078e00ff */
[----:B------:R-:W-:-:S08]  /*0ec0*/  MOV R25, 0x1f ;  /* 0x0000001f00197802 */ /* 0x000fd00000000f00 */
[----:B012---:R-:W-:Y:S05]  /*0ed0*/  WARPSYNC.COLLECTIVE R20, `(.L_x_8027) ;  /* 0x0000000014087348 */ /* 0x007fea0003c00000 */
[----:B------:R3:W4:Y:S02]  /*0ee0*/  SHFL.BFLY P2, R21, R23, R22, R25 ;  /* 0x0c00001617157389 */ /* 0x0007240000040019 */
[----:B01234-:R-:W-:Y:S01]  /*0ef0*/  ENDCOLLECTIVE ;  /* 0x000000000000791b */ /* 0x01ffe20003800000 */
.L_x_8027:
[----:B------:R-:W-:Y:S01]  /*0f00*/  HFMA2.MMA R22, -RZ, RZ, 0, 1.1920928955078125e-07 ;  /* 0x00000002ff167435 */ /* 0x000fe200000001ff */
[----:B------:R-:W-:-:S05]  /*0f10*/  MOV R9, R21 ;  /* 0x0000001500097202 */ /* 0x000fca0000000f00 */
[----:B------:R-:W-:-:S05]  /*0f20*/  FADD.FTZ R9, R8, R9 ;  /* 0x0000000908097221 */ /* 0x000fca0000010000 */
[----:B------:R-:W-:-:S07]  /*0f30*/  MOV R23, R9 ;  /* 0x0000000900177202 */ /* 0x000fce0000000f00 */
[----:B------:R-:W-:Y:S05]  /*0f40*/  WARPSYNC.COLLECTIVE R20, `(.L_x_8028) ;  /* 0x0000000014087348 */ /* 0x000fea0003c00000 */
[----:B------:R0:W1:Y:S02]  /*0f50*/  SHFL.BFLY P2, R21, R23, R22, R25 ;  /* 0x0c00001617157389 */ /* 0x0000640000040019 */
[----:B01----:R-:W-:Y:S01]  /*0f60*/  ENDCOLLECTIVE ;  /* 0x000000000000791b */ /* 0x003fe20003800000 */
.L_x_8028:
[----:B------:R-:W-:Y:S01]  /*0f70*/  HFMA2.MMA R22, -RZ, RZ, 0, 2.384185791015625e-07 ;  /* 0x00000004ff167435 */ /* 0x000fe200000001ff */
[----:B------:R-:W-:-:S05]  /*0f80*/  MOV R12, R21 ;  /* 0x00000015000c7202 */ /* 0x000fca0000000f00 */
[----:B------:R-:W-:-:S05]  /*0f90*/  FADD.FTZ R12, R9, R12 ;  /* 0x0000000c090c7221 */ /* 0x000fca0000010000 */
[----:B------:R-:W-:-:S07]  /*0fa0*/  MOV R23, R12 ;  /* 0x0000000c00177202 */ /* 0x000fce0000000f00 */
[----:B------:R-:W-:Y:S05]  /*0fb0*/  WARPSYNC.COLLECTIVE R20, `(.L_x_8029) ;  /* 0x0000000014087348 */ /* 0x000fea0003c00000 */
[----:B------:R0:W1:Y:S02]  /*0fc0*/  SHFL.BFLY P2, R21, R23, R22, R25 ;  /* 0x0c00001617157389 */ /* 0x0000640000040019 */
[----:B01----:R-:W-:Y:S01]  /*0fd0*/  ENDCOLLECTIVE ;  /* 0x000000000000791b */ /* 0x003fe20003800000 */
.L_x_8029:
[----:B------:R-:W-:Y:S01]  /*0fe0*/  HFMA2.MMA R22, -RZ, RZ, 0, 4.76837158203125e-07 ;  /* 0x00000008ff167435 */ /* 0x000fe200000001ff */
[----:B------:R-:W-:-:S05]  /*0ff0*/  MOV R13, R21 ;  /* 0x00000015000d7202 */ /* 0x000fca0000000f00 */
[----:B------:R-:W-:-:S04]  /*1000*/  FADD.FTZ R13, R12, R13 ;  /* 0x0000000d0c0d7221 */ /* 0x000fc80000010000 */
[----:B------:R-:W-:-:S07]  /*1010*/  IMAD.MOV.U32 R23, RZ, RZ, R13 ;  /* 0x000000ffff177224 */ /* 0x000fce00078e000d */
[----:B------:R-:W-:Y:S05]  /*1020*/  WARPSYNC.COLLECTIVE R20, `(.L_x_8030) ;  /* 0x0000000014087348 */ /* 0x000fea0003c00000 */
[----:B------:R0:W1:Y:S02]  /*1030*/  SHFL.BFLY P2, R21, R23, R22, R25 ;  /* 0x0c00001617157389 */ /* 0x0000640000040019 */
[----:B01----:R-:W-:Y:S01]  /*1040*/  ENDCOLLECTIVE ;  /* 0x000000000000791b */ /* 0x003fe20003800000 */
.L_x_8030:
[----:B------:R-:W-:Y:S01]  /*1050*/  HFMA2.MMA R22, -RZ, RZ, 0, 9.5367431640625e-07 ;  /* 0x00000010ff167435 */ /* 0x000fe200000001ff */
[----:B------:R-:W-:-:S05]  /*1060*/  MOV R8, R21 ;  /* 0x0000001500087202 */ /* 0x000fca0000000f00 */
[----:B------:R-:W-:-:S05]  /*1070*/  FADD.FTZ R9, R13, R8 ;  /* 0x000000080d097221 */ /* 0x000fca0000010000 */
[----:B------:R-:W-:-:S07]  /*1080*/  MOV R23, R9 ;  /* 0x0000000900177202 */ /* 0x000fce0000000f00 */
[----:B------:R-:W-:Y:S05]  /*1090*/  WARPSYNC.COLLECTIVE R20, `(.L_x_8031) ;  /* 0x0000000014087348 */ /* 0x000fea0003c00000 */
[----:B------:R0:W1:Y:S02]  /*10a0*/  SHFL.BFLY P2, R21, R23, R22, R25 ;  /* 0x0c00001617157389 */ /* 0x0000640000040019 */
[----:B01----:R-:W-:Y:S01]  /*10b0*/  ENDCOLLECTIVE ;  /* 0x000000000000791b */ /* 0x003fe20003800000 */
.L_x_8031:
[----:B------:R-:W-:Y:S01]  /*10c0*/  HFMA2.MMA R22, -RZ, RZ, 0, 5.9604644775390625e-08 ;  /* 0x00000001ff167435 */ /* 0x000fe200000001ff */
[----:B------:R-:W-:Y:S02]  /*10d0*/  MOV R23, R11 ;  /* 0x0000000b00177202 */ /* 0x000fe40000000f00 */
[----:B------:R-:W-:-:S08]  /*10e0*/  MOV R8, R21 ;  /* 0x0000001500087202 */ /* 0x000fd00000000f00 */
[----:B------:R-:W-:Y:S05]  /*10f0*/  WARPSYNC.COLLECTIVE R20, `(.L_x_8032) ;  /* 0x0000000014087348 */ /* 0x000fea0003c00000 */
[----:B------:R0:W1:Y:S02]  /*1100*/  SHFL.BFLY P2, R21, R23, R22, R25 ;  /* 0x0c00001617157389 */ /* 0x0000640000040019 */
[----:B01----:R-:W-:Y:S01]  /*1110*/  ENDCOLLECTIVE ;  /* 0x000000000000791b */ /* 0x003fe20003800000 */
.L_x_8032:
[----:B------:R-:W-:Y:S01]  /*1120*/  HFMA2.MMA R22, -RZ, RZ, 0, 1.1920928955078125e-07 ;  /* 0x00000002ff167435 */ /* 0x000fe200000001ff */
[----:B------:R-:W-:-:S05]  /*1130*/  MOV R12, R21 ;  /* 0x00000015000c7202 */ /* 0x000fca0000000f00 */
[----:B------:R-:W-:-:S04]  /*1140*/  FADD.FTZ R14, R11, R12 ;  /* 0x0000000c0b0e7221 */ /* 0x000fc80000010000 */
[----:B------:R-:W-:-:S07]  /*1150*/  IMAD.MOV.U32 R23, RZ, RZ, R14 ;  /* 0x000000ffff177224 */ /* 0x000fce00078e000e */
[----:B------:R-:W-:Y:S05]  /*1160*/  WARPSYNC.COLLECTIVE R20, `(.L_x_8033) ;  /* 0x0000000014087348 */ /* 0x000fea0003c00000 */
[----:B------:R0:W1:Y:S02]  /*1170*/  SHFL.BFLY P2, R21, R23, R22, R25 ;  /* 0x0c00001617157389 */ /* 0x0000640000040019 */
[----:B01----:R-:W-:Y:S01]  /*1180*/  ENDCOLLECTIVE ;  /* 0x000000000000791b */ /* 0x003fe20003800000 */
.L_x_8033:
[----:B------:R-:W-:Y:S01]  /*1190*/  HFMA2.MMA R22, -RZ, RZ, 0, 2.384185791015625e-07 ;  /* 0x00000004ff167435 */ /* 0x000fe200000001ff */
[----:B------:R-:W-:-:S05]  /*11a0*/  MOV R13, R21 ;  /* 0x00000015000d7202 */ /* 0x000fca0000000f00 */
[----:B------:R-:W-:-:S05]  /*11b0*/  FADD.FTZ R15, R14, R13 ;  /* 0x0000000d0e0f7221 */ /* 0x000fca0000010000 */
[----:B------:R-:W-:-:S07]  /*11c0*/  MOV R23, R15 ;  /* 0x0000000f00177202 */ /* 0x000fce0000000f00 */
[----:B------:R-:W-:Y:S05]  /*11d0*/  WARPSYNC.COLLECTIVE R20, `(.L_x_8034) ;  /* 0x0000000014087348 */ /* 0x000fea0003c00000 */
[----:B------:R0:W1:Y:S02]  /*11e0*/  SHFL.BFLY P2, R21, R23, R22, R25 ;  /* 0x0c00001617157389 */ /* 0x0000640000040019 */
[----:B01----:R-:W-:Y:S01]  /*11f0*/  ENDCOLLECTIVE ;  /* 0x000000000000791b */ /* 0x003fe20003800000 */
.L_x_8034:
[----:B------:R-:W-:Y:S01]  /*1200*/  HFMA2.MMA R22, -RZ, RZ, 0, 4.76837158203125e-07 ;  /* 0x00000008ff167435 */ /* 0x000fe200000001ff */
[----:B------:R-:W-:-:S05]  /*1210*/  MOV R16, R21 ;  /* 0x0000001500107202 */ /* 0x000fca0000000f00 */
[----:B------:R-:W-:-:S05]  /*1220*/  FADD.FTZ R16, R15, R16 ;  /* 0x000000100f107221 */ /* 0x000fca0000010000 */
[----:B------:R-:W-:-:S07]  /*1230*/  MOV R23, R16 ;  /* 0x0000001000177202 */ /* 0x000fce0000000f00 */
[----:B------:R-:W-:Y:S05]  /*1240*/  WARPSYNC.COLLECTIVE R20, `(.L_x_8035) ;  /* 0x0000000014087348 */ /* 0x000fea0003c00000 */
[----:B------:R0:W1:Y:S02]  /*1250*/  SHFL.BFLY P2, R21, R23, R22, R25 ;  /* 0x0c00001617157389 */ /* 0x0000640000040019 */
[----:B01----:R-:W-:Y:S01]  /*1260*/  ENDCOLLECTIVE ;  /* 0x000000000000791b */ /* 0x003fe20003800000 */
.L_x_8035:
[----:B------:R-:W-:Y:S01]  /*1270*/  HFMA2.MMA R22, -RZ, RZ, 0, 9.5367431640625e-07 ;  /* 0x00000010ff167435 */ /* 0x000fe200000001ff */
[----:B------:R-:W-:-:S05]  /*1280*/  MOV R11, R21 ;  /* 0x00000015000b7202 */ /* 0x000fca0000000f00 */
[----:B------:R-:W-:-:S04]  /*1290*/  FADD.FTZ R11, R16, R11 ;  /* 0x0000000b100b7221 */ /* 0x000fc80000010000 */
[----:B------:R-:W-:-:S07]  /*12a0*/  IMAD.MOV.U32 R23, RZ, RZ, R11 ;  /* 0x000000ffff177224 */ /* 0x000fce00078e000b */
[----:B------:R-:W-:Y:S05]  /*12b0*/  WARPSYNC.COLLECTIVE R20, `(.L_x_8036) ;  /* 0x0000000014087348 */ /* 0x000fea0003c00000 */
[----:B------:R0:W1:Y:S02]  /*12c0*/  SHFL.BFLY P2, R21, R23, R22, R25 ;  /* 0x0c00001617157389 */ /* 0x0000640000040019 */
[----:B01----:R-:W-:Y:S01]  /*12d0*/  ENDCOLLECTIVE ;  /* 0x000000000000791b */ /* 0x003fe20003800000 */
.L_x_8036:
[----:B------:R-:W-:Y:S01]  /*12e0*/  HFMA2.MMA R22, -RZ, RZ, 0, 5.9604644775390625e-08 ;  /* 0x00000001ff167435 */ /* 0x000fe200000001ff */
[----:B------:R-:W-:Y:S02]  /*12f0*/  MOV R23, R10 ;  /* 0x0000000a00177202 */ /* 0x000fe40000000f00 */
[----:B------:R-:W-:-:S08]  /*1300*/  MOV R12, R21 ;  /* 0x00000015000c7202 */ /* 0x000fd00000000f00 */
[----:B------:R-:W-:Y:S05]  /*1310*/  WARPSYNC.COLLECTIVE R20, `(.L_x_8037) ;  /* 0x0000000014087348 */ /* 0x000fea0003c00000 */
[----:B------:R0:W1:Y:S02]  /*1320*/  SHFL.BFLY P2, R21, R23, R22, R25 ;  /* 0x0c00001617157389 */ /* 0x0000640000040019 */
[----:B01----:R-:W-:Y:S01]  /*1330*/  ENDCOLLECTIVE ;  /* 0x000000000000791b */ /* 0x003fe20003800000 */
.L_x_8037:
[----:B------:R-:W-:Y:S01]  /*1340*/  HFMA2.MMA R22, -RZ, RZ, 0, 1.1920928955078125e-07 ;  /* 0x00000002ff167435 */ /* 0x000fe200000001ff */
[----:B------:R-:W-:-:S05]  /*1350*/  MOV R13, R21 ;  /* 0x00000015000d7202 */ /* 0x000fca0000000f00 */
[----:B------:R-:W-:-:S05]  /*1360*/  FADD.FTZ R17, R10, R13 ;  /* 0x0000000d0a117221 */ /* 0x000fca0000010000 */
[----:B------:R-:W-:-:S07]  /*1370*/  MOV R23, R17 ;  /* 0x0000001100177202 */ /* 0x000fce0000000f00 */
[----:B------:R-:W-:Y:S05]  /*1380*/  WARPSYNC.COLLECTIVE R20, `(.L_x_8038) ;  /* 0x0000000014087348 */ /* 0x000fea0003c00000 */
[----:B------:R0:W1:Y:S02]  /*1390*/  SHFL.BFLY P2, R21, R23, R22, R25 ;  /* 0x0c00001617157389 */ /* 0x0000640000040019 */
[----:B01----:R-:W-:Y:S01]  /*13a0*/  ENDCOLLECTIVE ;  /* 0x000000000000791b */ /* 0x003fe20003800000 */
.L_x_8038:
[----:B------:R-:W-:Y:S01]  /*13b0*/  HFMA2.MMA R22, -RZ, RZ, 0, 2.384185791015625e-07 ;  /* 0x00000004ff167435 */ /* 0x000fe200000001ff */
[----:B------:R-:W-:-:S05]  /*13c0*/  MOV R16, R21 ;  /* 0x0000001500107202 */ /* 0x000fca0000000f00 */
[----:B------:R-:W-:-:S04]  /*13d0*/  FADD.FTZ R18, R17, R16 ;  /* 0x0000001011127221 */ /* 0x000fc80000010000 */
[----:B------:R-:W-:-:S07]  /*13e0*/  IMAD.MOV.U32 R23, RZ, RZ, R18 ;  /* 0x000000ffff177224 */ /* 0x000fce00078e0012 */
[----:B------:R-:W-:Y:S05]  /*13f0*/  WARPSYNC.COLLECTIVE R20, `(.L_x_8039) ;  /* 0x0000000014087348 */ /* 0x000fea0003c00000 */
[----:B------:R0:W1:Y:S02]  /*1400*/  SHFL.BFLY P2, R21, R23, R22, R25 ;  /* 0x0c00001617157389 */ /* 0x0000640000040019 */
[----:B01----:R-:W-:Y:S01]  /*1410*/  ENDCOLLECTIVE ;  /* 0x000000000000791b */ /* 0x003fe20003800000 */
.L_x_8039:
[----:B------:R-:W-:Y:S01]  /*1420*/  HFMA2.MMA R22, -RZ, RZ, 0, 4.76837158203125e-07 ;  /* 0x00000008ff167435 */ /* 0x000fe200000001ff */
[----:B------:R-:W-:-:S05]  /*1430*/  MOV R19, R21 ;  /* 0x0000001500137202 */ /* 0x000fca0000000f00 */
[----:B------:R-:W-:-:S05]  /*1440*/  FADD.FTZ R19, R18, R19 ;  /* 0x0000001312137221 */ /* 0x000fca0000010000 */
[----:B------:R-:W-:-:S07]  /*1450*/  MOV R23, R19 ;  /* 0x0000001300177202 */ /* 0x000fce0000000f00 */
[----:B------:R-:W-:Y:S05]  /*1460*/  WARPSYNC.COLLECTIVE R20, `(.L_x_8040) ;  /* 0x0000000014087348 */ /* 0x000fea0003c00000 */
[----:B------:R0:W1:Y:S02]  /*1470*/  SHFL.BFLY P2, R21, R23, R22, R25 ;  /* 0x0c00001617157389 */ /* 0x0000640000040019 */
[----:B01----:R-:W-:Y:S01]  /*1480*/  ENDCOLLECTIVE ;  /* 0x000000000000791b */ /* 0x003fe20003800000 */
.L_x_8040:
[----:B------:R-:W-:Y:S01]  /*1490*/  HFMA2.MMA R22, -RZ, RZ, 0, 9.5367431640625e-07 ;  /* 0x00000010ff167435 */ /* 0x000fe200000001ff */
[----:B------:R-:W-:-:S05]  /*14a0*/  MOV R10, R21 ;  /* 0x00000015000a7202 */ /* 0x000fca0000000f00 */
[----:B------:R-:W-:-:S05]  /*14b0*/  FADD.FTZ R10, R19, R10 ;  /* 0x0000000a130a7221 */ /* 0x000fca0000010000 */
[----:B------:R-:W-:-:S07]  /*14c0*/  MOV R23, R10 ;  /* 0x0000000a00177202 */ /* 0x000fce0000000f00 */
[----:B------:R-:W-:Y:S05]  /*14d0*/  WARPSYNC.COLLECTIVE R20, `(.L_x_8041) ;  /* 0x0000000014087348 */ /* 0x000fea0003c00000 */
[----:B------:R0:W1:Y:S02]  /*14e0*/  SHFL.BFLY P2, R21, R23, R22, R25 ;  /* 0x0c00001617157389 */ /* 0x0000640000040019 */
[----:B01----:R-:W-:Y:S01]  /*14f0*/  ENDCOLLECTIVE ;  /* 0x000000000000791b */ /* 0x003fe20003800000 */
.L_x_8041:
[----:B------:R-:W-:Y:S01]  /*1500*/  MOV R15, R21 ;  /* 0x00000015000f7202 */ /* 0x000fe20000000f00 */
[----:B------:R-:W-:Y:S06]  /*1510*/  BRA `(.L_x_8042) ;  /* 0xfffffff400d07947 */ /* 0x000fec000383ffff */
.L_x_8043:
        /* <DEDUP_REMOVED lines=14> */
.L_x_9250:


//--------------------- .text._ZN10layer_norm13ln_bwd_kernelINS_13Kernel_traitsI6__halfffffjLj512ELj1ELj4ELj1ELj16ENS_18Kernel_traits_baseILj512ES2_ffffjLj128EEEEELb1ELb1ELb1ELb1EEEvNS_9BwdParamsE --------------------------
	.section	.text._ZN10layer_norm13ln_bwd_kernelINS_13Kernel_traitsI6__halfffffjLj512ELj1ELj4ELj1ELj16ENS_18Kernel_traits_baseILj512ES2_ffffjLj128EEEEELb1ELb1ELb1ELb1EEEvNS_9BwdParamsE,"ax",@progbits
	.align	128
        .global         _ZN10layer_norm13ln_bwd_kernelINS_13Kernel_traitsI6__halfffffjLj512ELj1ELj4ELj1ELj16ENS_18Kernel_traits_baseILj512ES2_ffffjLj128EEEEELb1ELb1ELb1ELb1EEEvNS_9BwdParamsE
        .type           _ZN10layer_norm13ln_bwd_kernelINS_13Kernel_traitsI6__halfffffjLj512ELj1ELj4ELj1ELj16ENS_18Kernel_traits_baseILj512ES2_ffffjLj128EEEEELb1ELb1ELb1ELb1EEEvNS_9BwdParamsE,@function
        .size           _ZN10layer_norm13ln_bwd_kernelINS_13Kernel_traitsI6__halfffffjLj512ELj1ELj4ELj1ELj16ENS_18Kernel_traits_baseILj512ES2_ffffjLj128EEEEELb1ELb1ELb1ELb1EEEvNS_9BwdParamsE,(.L_x_9251 - _ZN10layer_norm13ln_bwd_kernelINS_13Kernel_traitsI6__halfffffjLj512ELj1ELj4ELj1ELj16ENS_18Kernel_traits_baseILj512ES2_ffffjLj128EEEEELb1ELb1ELb1ELb1EEEvNS_9BwdParamsE)
        .other          _ZN10layer_norm13ln_bwd_kernelINS_13Kernel_traitsI6__halfffffjLj512ELj1ELj4ELj1ELj16ENS_18Kernel_traits_baseILj512ES2_ffffjLj128EEEEELb1ELb1ELb1ELb1EEEvNS_9BwdParamsE,@"STO_CUDA_ENTRY STV_DEFAULT"
_ZN10layer_norm13ln_bwd_kernelINS_13Kernel_traitsI6__halfffffjLj512ELj1ELj4ELj1ELj16ENS_18Kernel_traits_baseILj512ES2_ffffjLj128EEEEELb1ELb1ELb1ELb1EEEvNS_9BwdParamsE:
.text._ZN10layer_norm13ln_bwd_kernelINS_13Kernel_traitsI6__halfffffjLj512ELj1ELj4ELj1ELj16ENS_18Kernel_traits_baseILj512ES2_ffffjLj128EEEEELb1ELb1ELb1ELb1EEEvNS_9BwdParamsE:
        /* <DEDUP_REMOVED lines=38> */
.L_x_8045:
[----:B------:R-:W-:Y:S01]  /*0260*/  SHF.L.U32 R0, R140, 0x3, RZ ;  /* 0x000000038c007819 */ /* 0x000fe200000006ff */
[----:B------:R-:W-:Y:S01]  /*0270*/  ULDC.64 UR6, c[0x0][0x260] ;  /* 0x0000980000067ab9 */ /* 0x000fe20000000a00 */
[----:B------:R-:W0:Y:S02]  /*0280*/  LDC.U8 R13, c[0x0][0x2a0] ;  /* 0x0000a800ff0d7b82 */ /* 0x000e240000000000 */
        /* <DEDUP_REMOVED lines=13> */
[----:B------:R1:W5:Y:S01]  /*0360*/  LDG.E.64 R24, desc[UR4][R4.64+0x300] ;  /* 0x0003000404187981 */ /* 0x000362000c1e1b00 */
        /* <DEDUP_REMOVED lines=25> */
[--C-:B--2---:R-:W-:Y:S01]  /*0500*/  SHF.R.U64 R18, R8, 0x10, R9.reuse ;  /* 0x0000001008127819 */ /* 0x104fe20000001209 */
[----:B------:R-:W-:Y:S01]  /*0510*/  HADD2.F32 R141, -RZ, R9.H0_H0 ;  /* 0x20000009ff8d7230 */ /* 0x000fe20000004100 */
[----:B------:R-:W-:Y:S01]  /*0520*/  SHF.R.U32.HI R16, RZ, 0x10, R9 ;  /* 0x00000010ff107819 */ /* 0x000fe20000011609 */
[----:B------:R-:W-:Y:S01]  /*0530*/  HADD2.F32 R143, -RZ, R8.H0_H0 ;  /* 0x20000008ff8f7230 */ /* 0x000fe20000004100 */
[--C-:B---3--:R-:W-:Y:S01]  /*0540*/  SHF.R.U64 R14, R136, 0x10, R137.reuse ;  /* 0x00000010880e7819 */ /* 0x108fe20000001289 */
[----:B------:R-:W-:Y:S01]  /*0550*/  HADD2.F32 R139, -RZ, R136.H0_H0 ;  /* 0x20000088ff8b7230 */ /* 0x000fe20000004100 */
[----:B------:R-:W-:Y:S02]  /*0560*/  SHF.R.U32.HI R12, RZ, 0x10, R137 ;  /* 0x00000010ff0c7819 */ /* 0x000fe40000011689 */
[--C-:B----4-:R-:W-:Y:S01]  /*0570*/  SHF.R.U64 R10, R6, 0x10, R7.reuse ;  /* 0x00000010060a7819 */ /* 0x110fe20000001207 */
[----:B------:R-:W-:Y:S01]  /*0580*/  HADD2.F32 R136, -RZ, R6.H0_H0 ;  /* 0x20000006ff887230 */ /* 0x000fe20000004100 */
[----:B------:R-:W-:Y:S01]  /*0590*/  SHF.R.U32.HI R9, RZ, 0x10, R7 ;  /* 0x00000010ff097819 */ /* 0x000fe20000011607 */
[----:B------:R-:W-:Y:S01]  /*05a0*/  HADD2.F32 R135, -RZ, R7.H0_H0 ;  /* 0x20000007ff877230 */ /* 0x000fe20000004100 */
[----:B-----5:R-:W-:-:S02]  /*05b0*/  SHF.R.U64 R134, R148, 0x10, R149 ;  /* 0x0000001094867819 */ /* 0x020fc40000001295 */
[----:B------:R-:W-:Y:S02]  /*05c0*/  SHF.R.U32.HI R132, RZ, 0x10, R149 ;  /* 0x00000010ff847819 */ /* 0x000fe40000011695 */
[--C-:B------:R-:W-:Y:S02]  /*05d0*/  SHF.R.U64 R130, R144, 0x10, R145.reuse ;  /* 0x0000001090827819 */ /* 0x100fe40000001291 */
[----:B------:R-:W-:Y:S02]  /*05e0*/  SHF.R.U32.HI R128, RZ, 0x10, R145 ;  /* 0x00000010ff807819 */ /* 0x000fe40000011691 */
[--C-:B------:R-:W-:Y:S02]  /*05f0*/  SHF.R.U64 R8, R20, 0x10, R21.reuse ;  /* 0x0000001014087819 */ /* 0x100fe40000001215 */
[----:B------:R-:W-:Y:S02]  /*0600*/  SHF.R.U32.HI R7, RZ, 0x10, R21 ;  /* 0x00000010ff077819 */ /* 0x000fe40000011615 */
[----:B------:R-:W-:-:S02]  /*0610*/  SHF.R.U64 R6, R22, 0x10, R23 ;  /* 0x0000001016067819 */ /* 0x000fc40000001217 */
[----:B-1----:R-:W-:Y:S02]  /*0620*/  SHF.R.U32.HI R5, RZ, 0x10, R23 ;  /* 0x00000010ff057819 */ /* 0x002fe40000011617 */
[--C-:B------:R-:W-:Y:S02]  /*0630*/  SHF.R.U64 R4, R24, 0x10, R25.reuse ;  /* 0x0000001018047819 */ /* 0x100fe40000001219 */
[----:B------:R-:W-:Y:S01]  /*0640*/  SHF.R.U32.HI R2, RZ, 0x10, R25 ;  /* 0x00000010ff027819 */ /* 0x000fe20000011619 */
        /* <DEDUP_REMOVED lines=26> */
[----:B0-----:R-:W-:-:S07]  /*07f0*/  HADD2.F32 R2, -RZ, R2.H0_H0 ;  /* 0x20000002ff027230 */ /* 0x001fce0000004100 */
.L_x_8121:
        /* <DEDUP_REMOVED lines=8> */
[----:B-----5:R-:W5:Y:S01]  /*0880*/  LDG.E R158, desc[UR4][R96.64] ;  /* 0x00000004609e7981 */ /* 0x020f62000c1e1900 */
[----:B--2---:R-:W-:-:S05]  /*0890*/  IMAD R142, R138, R157, RZ ;  /* 0x0000009d8a8e7224 */ /* 0x004fca00078e02ff */
[----:B------:R-:W-:-:S04]  /*08a0*/  SHF.R.S32.HI R153, RZ, 0x1f, R142 ;  /* 0x0000001fff997819 */ /* 0x000fc8000001148e */
[----:B------:R-:W-:Y:S01]  /*08b0*/  LEA.HI R142, R153, R142, RZ, 0x2 ;  /* 0x0000008e998e7211 */ /* 0x000fe200078f10ff */
[----:B0-----:R-:W-:-:S03]  /*08c0*/  IMAD.WIDE R166, R138, 0x4, R166 ;  /* 0x000000048aa67825 */ /* 0x001fc600078e02a6 */
[----:B------:R-:W-:Y:S01]  /*08d0*/  LEA.HI.SX32 R155, R142, R11, 0x1e ;  /* 0x0000000b8e9b7211 */ /* 0x000fe200078ff2ff */
[----:B------:R-:W-:Y:S01]  /*08e0*/  BSSY B1, `(.L_x_8047) ;  /* 0x00000d5000017945 */ /* 0x000fe20003800000 */
[----:B------:R0:W5:Y:S02]  /*08f0*/  LDG.E R0, desc[UR4][R166.64] ;  /* 0x00000004a6007981 */ /* 0x000164000c1e1900 */
[C---:B------:R-:W-:Y:S02]  /*0900*/  IADD3 R154, R155.reuse, 0x20, RZ ;  /* 0x000000209b9a7810 */ /* 0x040fe40007ffe0ff */
[C---:B------:R-:W-:Y:S02]  /*0910*/  IADD3 R152, R155.reuse, 0x40, RZ ;  /* 0x000000409b987810 */ /* 0x040fe40007ffe0ff */
[C---:B------:R-:W-:Y:S01]  /*0920*/  IADD3 R142, R155.reuse, 0x60, RZ ;  /* 0x000000609b8e7810 */ /* 0x040fe20007ffe0ff */
[----:B-1----:R-:W-:-:S04]  /*0930*/  IMAD.WIDE.U32 R170, R155, 0x10, R164 ;  /* 0x000000109baa7825 */ /* 0x002fc800078e00a4 */
[----:B------:R-:W-:-:S04]  /*0940*/  IMAD.WIDE.U32 R168, R154, 0x10, R164 ;  /* 0x000000109aa87825 */ /* 0x000fc800078e00a4 */
[----:B0-----:R-:W-:-:S04]  /*0950*/  IMAD.WIDE.U32 R166, R152, 0x10, R164 ;  /* 0x0000001098a67825 */ /* 0x001fc800078e00a4 */
[----:B------:R-:W-:Y:S01]  /*0960*/  IMAD.WIDE.U32 R164, R142, 0x10, R164 ;  /* 0x000000108ea47825 */ /* 0x000fe200078e00a4 */
[----:B---3--:R-:W-:-:S13]  /*0970*/  ISETP.GT.AND P6, PT, R98, RZ, PT ;  /* 0x000000ff6200720c */ /* 0x008fda0003fc4270 */
[----:B------:R-:W-:Y:S05]  /*0980*/  @P6 BRA `(.L_x_8048) ;  /* 0x00000000007c6947 */ /* 0x000fea0003800000 */
[----:B-----5:R-:W-:Y:S02]  /*0990*/  ISETP.GE.AND P5, PT, R158, 0x1, PT ;  /* 0x000000019e00780c */ /* 0x020fe40003fa6270 */
        /* <DEDUP_REMOVED lines=8> */
[----:B------:R0:W5:Y:S01]  /*0a20*/  @P0 LDG.E.128 R32, desc[UR4][R170.64] ;  /* 0x00000004aa200981 */ /* 0x000162000c1e1d00 */
[----:B------:R-:W-:Y:S02]  /*0a30*/  @P5 LOP3.LUT R11, R140, 0x1f, RZ, 0xc0, !PT ;  /* 0x0000001f8c0b5812 */ /* 0x000fe400078ec0ff */
[----:B------:R-:W-:Y:S01]  /*0a40*/  @P5 LEA.HI R96, R97, R96, RZ, 0x2 ;  /* 0x0000006061605211 */ /* 0x000fe200078f10ff */
[----:B------:R1:W5:Y:S03]  /*0a50*/  @P0 LDG.E.128 R28, desc[UR4][R168.64] ;  /* 0x00000004a81c0981 */ /* 0x000366000c1e1d00 */
[----:B------:R-:W-:Y:S01]  /*0a60*/  @P5 LEA.HI.SX32 R99, R96, R11, 0x1e ;  /* 0x0000000b60635211 */ /* 0x000fe200078ff2ff */
[----:B------:R-:W5:Y:S01]  /*0a70*/  @P0 LDG.E.128 R24, desc[UR4][R166.64] ;  /* 0x00000004a6180981 */ /* 0x000f62000c1e1d00 */
[----:B------:R-:W2:Y:S02]  /*0a80*/  LDC.64 R96, c[0x0][0x240] ;  /* 0x00009000ff607b82 */ /* 0x000ea40000000a00 */
[C---:B0-----:R-:W-:Y:S01]  /*0a90*/  IADD3 R171, R99.reuse, 0x20, RZ ;  /* 0x0000002063ab7810 */ /* 0x041fe20007ffe0ff */
[----:B------:R-:W5:Y:S01]  /*0aa0*/  @P0 LDG.E.128 R20, desc[UR4][R164.64] ;  /* 0x00000004a4140981 */ /* 0x000f62000c1e1d00 */
[----:B------:R-:W-:-:S02]  /*0ab0*/  IADD3 R161, R99, 0x60, RZ ;  /* 0x0000006063a17810 */ /* 0x000fc40007ffe0ff */
[----:B-1----:R-:W-:Y:S01]  /*0ac0*/  IADD3 R169, R99, 0x40, RZ ;  /* 0x0000004063a97810 */ /* 0x002fe20007ffe0ff */
[----:B--2---:R-:W-:-:S04]  /*0ad0*/  IMAD.WIDE.U32 R170, R171, 0x4, R96 ;  /* 0x00000004abaa7825 */ /* 0x004fc800078e0060 */
[--C-:B------:R-:W-:Y:S01]  /*0ae0*/  IMAD.WIDE.U32 R168, R169, 0x4, R96.reuse ;  /* 0x00000004a9a87825 */ /* 0x100fe200078e0060 */
[----:B------:R-:W5:Y:S03]  /*0af0*/  LDG.E R153, desc[UR4][R170.64] ;  /* 0x00000004aa997981 */ /* 0x000f66000c1e1900 */
[--C-:B------:R-:W-:Y:S01]  /*0b00*/  IMAD.WIDE.U32 R98, R99, 0x4, R96.reuse ;  /* 0x0000000463627825 */ /* 0x100fe200078e0060 */
[----:B------:R-:W5:Y:S03]  /*0b10*/  LDG.E R150, desc[UR4][R168.64] ;  /* 0x00000004a8967981 */ /* 0x000f66000c1e1900 */
[----:B------:R-:W-:Y:S01]  /*0b20*/  IMAD.WIDE.U32 R96, R161, 0x4, R96 ;  /* 0x00000004a1607825 */ /* 0x000fe200078e0060 */
[----:B------:R-:W-:Y:S01]  /*0b30*/  HFMA2.MMA R163, -RZ, RZ, 0, 0 ;  /* 0x00000000ffa37435 */ /* 0x000fe200000001ff */
[----:B------:R0:W5:Y:S04]  /*0b40*/  LDG.E R156, desc[UR4][R98.64] ;  /* 0x00000004629c7981 */ /* 0x000168000c1e1900 */
[----:B------:R1:W5:Y:S01]  /*0b50*/  LDG.E R148, desc[UR4][R96.64] ;  /* 0x0000000460947981 */ /* 0x000362000c1e1900 */
[----:B0-----:R-:W-:Y:S01]  /*0b60*/  MOV R99, RZ ;  /* 0x000000ff00637202 */ /* 0x001fe20000000f00 */
[----:B------:R-:W-:Y:S06]  /*0b70*/  BRA `(.L_x_8049) ;  /* 0x0000000800ac7947 */ /* 0x000fec0003800000 */
.L_x_8048:
[----:B------:R-:W0:Y:S01]  /*0b80*/  LDC.64 R96, c[0x0][0x250] ;  /* 0x00009400ff607b82 */ /* 0x000e220000000a00 */
[----:B------:R-:W-:-:S05]  /*0b90*/  IADD3 R98, R98, -0x1, RZ ;  /* 0xffffffff62627810 */ /* 0x000fca0007ffe0ff */
[----:B------:R-:W-:Y:S02]  /*0ba0*/  IMAD R98, R98, R157, RZ ;  /* 0x0000009d62627224 */ /* 0x000fe400078e02ff */
[----:B------:R-:W1:Y:S03]  /*0bb0*/  LDC.64 R124, c[0x0][0x238] ;  /* 0x00008e00ff7c7b82 */ /* 0x000e660000000a00 */
[----:B------:R-:W-:-:S05]  /*0bc0*/  SHF.R.S32.HI R3, RZ, 0x1f, R98 ;  /* 0x0000001fff037819 */ /* 0x000fca0000011462 */
[----:B------:R-:W2:Y:S01]  /*0bd0*/  LDC.64 R108, c[0x0][0x2b8] ;  /* 0x0000ae00ff6c7b82 */ /* 0x000ea20000000a00 */
[----:B------:R-:W-:Y:S02]  /*0be0*/  LEA.HI R98, R3, R98, RZ, 0x2 ;  /* 0x0000006203627211 */ /* 0x000fe400078f10ff */
[----:B------:R-:W-:Y:S01]  /*0bf0*/  LOP3.LUT R11, R140, 0x1f, RZ, 0xc0, !PT ;  /* 0x0000001f8c0b7812 */ /* 0x000fe200078ec0ff */
[----:B0-----:R-:W-:-:S03]  /*0c00*/  IMAD.WIDE R96, R138, 0x4, R96 ;  /* 0x000000048a607825 */ /* 0x001fc600078e0260 */
[----:B------:R-:W-:Y:S01]  /*0c10*/  LEA.HI.SX32 R3, R98, R11, 0x1e ;  /* 0x0000000b62037211 */ /* 0x000fe200078ff2ff */
[----:B------:R-:W0:Y:S01]  /*0c20*/  LDC.64 R162, c[0x0][0x240] ;  /* 0x00009000ffa27b82 */ /* 0x000e220000000a00 */
[----:B------:R2:W3:Y:S01]  /*0c30*/  LDG.E R161, desc[UR4][R96.64] ;  /* 0x0000000460a17981 */ /* 0x0004e2000c1e1900 */
[----:B------:R-:W-:Y:S01]  /*0c40*/  MOV R144, UR14 ;  /* 0x0000000e00907c02 */ /* 0x000fe20008000f00 */
[----:B-1----:R-:W-:-:S04]  /*0c50*/  IMAD.WIDE.U32 R112, R155, 0x10, R124 ;  /* 0x000000109b707825 */ /* 0x002fc800078e007c */
[----:B------:R-:W-:Y:S02]  /*0c60*/  IMAD.WIDE.U32 R116, R154, 0x10, R124 ;  /* 0x000000109a747825 */ /* 0x000fe400078e007c */
[----:B------:R-:W4:Y:S01]  /*0c70*/  LDG.E.128 R112, desc[UR4][R112.64] ;  /* 0x0000000470707981 */ /* 0x000f22000c1e1d00 */
[----:B------:R-:W-:Y:S01]  /*0c80*/  MOV R146, UR15 ;  /* 0x0000000f00927c02 */ /* 0x000fe20008000f00 */
[----:B--2---:R-:W-:-:S04]  /*0c90*/  IMAD.WIDE.U32 R96, R3, 0x10, R108 ;  /* 0x0000001003607825 */ /* 0x004fc800078e006c */
[----:B------:R-:W-:Y:S01]  /*0ca0*/  IMAD.WIDE.U32 R120, R152, 0x10, R124 ;  /* 0x0000001098787825 */ /* 0x000fe200078e007c */
[----:B------:R-:W2:Y:S01]  /*0cb0*/  LDG.E.128 R116, desc[UR4][R116.64] ;  /* 0x0000000474747981 */ /* 0x000ea2000c1e1d00 */
[----:B-----5:R-:W-:Y:S02]  /*0cc0*/  ISETP.GE.AND P5, PT, R158, 0x1, PT ;  /* 0x000000019e00780c */ /* 0x020fe40003fa6270 */
[C---:B------:R-:W-:Y:S01]  /*0cd0*/  IADD3 R101, R3.reuse, 0x20, RZ ;  /* 0x0000002003657810 */ /* 0x040fe20007ffe0ff */
[----:B------:R-:W2:Y:S01]  /*0ce0*/  LDG.E.128 R96, desc[UR4][R96.64] ;  /* 0x0000000460607981 */ /* 0x000ea2000c1e1d00 */
[----:B------:R-:W-:Y:S02]  /*0cf0*/  IADD3 R105, R3, 0x40, RZ ;  /* 0x0000004003697810 */ /* 0x000fe40007ffe0ff */
[----:B------:R-:W-:Y:S01]  /*0d00*/  ISETP.NE.U32.AND P0, PT, R144, RZ, PT ;  /* 0x000000ff9000720c */ /* 0x000fe20003f05070 */
[----:B------:R-:W2:Y:S01]  /*0d10*/  LDG.E.128 R120, desc[UR4][R120.64] ;  /* 0x0000000478787981 */ /* 0x000ea2000c1e1d00 */
[----:B------:R-:W-:-:S06]  /*0d20*/  IMAD.WIDE.U32 R100, R101, 0x10, R108 ;  /* 0x0000001065647825 */ /* 0x000fcc00078e006c */
[----:B------:R-:W2:Y:S01]  /*0d30*/  LDG.E.128 R100, desc[UR4][R100.64] ;  /* 0x0000000464647981 */ /* 0x000ea2000c1e1d00 */
[----:B------:R-:W-:Y:S01]  /*0d40*/  @P5 IADD3 R104, R158, -0x1, RZ ;  /* 0xffffffff9e685810 */ /* 0x000fe20007ffe0ff */
[----:B------:R-:W-:-:S04]  /*0d50*/  IMAD.WIDE.U32 R124, R142, 0x10, R124 ;  /* 0x000000108e7c7825 */ /* 0x000fc800078e007c */
[----:B------:R-:W-:Y:S01]  /*0d60*/  @P5 IMAD R110, R104, R157, RZ ;  /* 0x0000009d686e5224 */ /* 0x000fe200078e02ff */
[----:B------:R-:W-:Y:S01]  /*0d70*/  ISETP.NE.AND.EX P0, PT, R146, RZ, PT, P0 ;  /* 0x000000ff9200720c */ /* 0x000fe20003f05300 */
[----:B------:R-:W-:Y:S01]  /*0d80*/  IMAD.WIDE.U32 R104, R105, 0x10, R108 ;  /* 0x0000001069687825 */ /* 0x000fe200078e006c */
[----:B------:R-:W2:Y:S02]  /*0d90*/  LDG.E.128 R124, desc[UR4][R124.64] ;  /* 0x000000047c7c7981 */ /* 0x000ea4000c1e1d00 */
[----:B------:R-:W-:-:S03]  /*0da0*/  @P5 SHF.R.S32.HI R111, RZ, 0x1f, R110 ;  /* 0x0000001fff6f5819 */ /* 0x000fc6000001146e */
[----:B------:R-:W2:Y:S01]  /*0db0*/  LDG.E.128 R104, desc[UR4][R104.64] ;  /* 0x0000000468687981 */ /* 0x000ea2000c1e1d00 */
[----:B------:R-:W-:Y:S02]  /*0dc0*/  @P5 LEA.HI R110, R111, R110, RZ, 0x2 ;  /* 0x0000006e6f6e5211 */ /* 0x000fe400078f10ff */
[----:B------:R-:W-:Y:S02]  /*0dd0*/  MOV R111, RZ ;  /* 0x000000ff006f7202 */ /* 0x000fe40000000f00 */
[----:B------:R-:W-:Y:S01]  /*0de0*/  @P5 LEA.HI.SX32 R111, R110, R11, 0x1e ;  /* 0x0000000b6e6f5211 */ /* 0x000fe200078ff2ff */
[----:B------:R0:W5:Y:S01]  /*0df0*/  @P0 LDG.E.128 R28, desc[UR4][R168.64] ;  /* 0x00000004a81c0981 */ /* 0x000162000c1e1d00 */
[----:B------:R-:W-:-:S03]  /*0e00*/  IADD3 R3, R3, 0x60, RZ ;  /* 0x0000006003037810 */ /* 0x000fc60007ffe0ff */
[----:B------:R1:W5:Y:S02]  /*0e10*/  @P0 LDG.E.128 R24, desc[UR4][R166.64] ;  /* 0x00000004a6180981 */ /* 0x000364000c1e1d00 */
[----:B------:R-:W-:Y:S02]  /*0e20*/  IMAD.WIDE.U32 R108, R3, 0x10, R108 ;  /* 0x00000010036c7825 */ /* 0x000fe400078e006c */
[----:B------:R1:W5:Y:S02]  /*0e30*/  @P0 LDG.E.128 R20, desc[UR4][R164.64] ;  /* 0x00000004a4140981 */ /* 0x000364000c1e1d00 */
[C---:B0-----:R-:W-:Y:S02]  /*0e40*/  IMAD.WIDE.U32 R168, R111.reuse, 0x4, R162 ;  /* 0x000000046fa87825 */ /* 0x041fe400078e00a2 */
[----:B------:R2:W5:Y:S01]  /*0e50*/  @P0 LDG.E.128 R32, desc[UR4][R170.64] ;  /* 0x00000004aa200981 */ /* 0x000562000c1e1d00 */
[----:B-1----:R-:W-:-:S03]  /*0e60*/  IADD3 R167, R111, 0x20, RZ ;  /* 0x000000206fa77810 */ /* 0x002fc60007ffe0ff */
[----:B------:R0:W5:Y:S01]  /*0e70*/  LDG.E R156, desc[UR4][R168.64] ;  /* 0x00000004a89c7981 */ /* 0x000162000c1e1900 */
[C---:B------:R-:W-:Y:S02]  /*0e80*/  IADD3 R165, R111.reuse, 0x40, RZ ;  /* 0x000000406fa57810 */ /* 0x040fe40007ffe0ff */
[----:B------:R-:W-:Y:S01]  /*0e90*/  IADD3 R111, R111, 0x60, RZ ;  /* 0x000000606f6f7810 */ /* 0x000fe20007ffe0ff */
[----:B------:R-:W-:-:S04]  /*0ea0*/  IMAD.WIDE.U32 R166, R167, 0x4, R162 ;  /* 0x00000004a7a67825 */ /* 0x000fc800078e00a2 */
[--C-:B------:R-:W-:Y:S01]  /*0eb0*/  IMAD.WIDE.U32 R164, R165, 0x4, R162.reuse ;  /* 0x00000004a5a47825 */ /* 0x100fe200078e00a2 */
[----:B------:R-:W-:Y:S01]  /*0ec0*/  ISETP.NE.AND P0, PT, R13, RZ, PT ;  /* 0x000000ff0d00720c */ /* 0x000fe20003f05270 */
[----:B------:R-:W5:Y:S02]  /*0ed0*/  LDG.E R153, desc[UR4][R166.64] ;  /* 0x00000004a6997981 */ /* 0x000f64000c1e1900 */
[----:B------:R-:W-:Y:S02]  /*0ee0*/  IMAD.WIDE.U32 R162, R111, 0x4, R162 ;  /* 0x000000046fa27825 */ /* 0x000fe400078e00a2 */
[----:B------:R-:W2:Y:S04]  /*0ef0*/  LDG.E.128 R108, desc[UR4][R108.64] ;  /* 0x000000046c6c7981 */ /* 0x000ea8000c1e1d00 */
[----:B------:R1:W5:Y:S04]  /*0f00*/  LDG.E R150, desc[UR4][R164.64] ;  /* 0x00000004a4967981 */ /* 0x000368000c1e1900 */
[----:B------:R1:W5:Y:S01]  /*0f10*/  LDG.E R148, desc[UR4][R162.64] ;  /* 0x00000004a2947981 */ /* 0x000362000c1e1900 */
[----:B---3--:R-:W-:-:S05]  /*0f20*/  FSEL R161, R161, RZ, !P0 ;  /* 0x000000ffa1a17208 */ /* 0x008fca0004000000 */
[C---:B----4-:R-:W-:Y:S01]  /*0f30*/  FADD.FTZ R3, -R161.reuse, R112 ;  /* 0x00000070a1037221 */ /* 0x050fe20000010100 */
[C---:B------:R-:W-:Y:S01]  /*0f40*/  FADD.FTZ R173, -R161.reuse, R113 ;  /* 0x00000071a1ad7221 */ /* 0x040fe20000010100 */
[C---:B------:R-:W-:Y:S01]  /*0f50*/  FADD.FTZ R113, -R161.reuse, R114 ;  /* 0x00000072a1717221 */ /* 0x040fe20000010100 */
[C---:B------:R-:W-:Y:S01]  /*0f60*/  FADD.FTZ R115, -R161.reuse, R115 ;  /* 0x00000073a1737221 */ /* 0x040fe20000010100 */
[C---:B------:R-:W-:Y:S01]  /*0f70*/  FMUL.FTZ R3, R0.reuse, R3 ;  /* 0x0000000300037220 */ /* 0x040fe20000410000 */
[C---:B------:R-:W-:Y:S01]  /*0f80*/  FMUL.FTZ R114, R0.reuse, R173 ;  /* 0x000000ad00727220 */ /* 0x040fe20000410000 */
[----:B--2---:R-:W-:Y:S01]  /*0f90*/  FADD.FTZ R171, -R161, R116 ;  /* 0x00000074a1ab7221 */ /* 0x004fe20000010100 */
[----:B------:R-:W-:Y:S01]  /*0fa0*/  FMUL.FTZ R112, R0, R115 ;  /* 0x0000007300707220 */ /* 0x000fe20000410000 */
[----:B------:R-:W-:Y:S01]  /*0fb0*/  FMUL.FTZ R116, R151, R96 ;  /* 0x0000006097747220 */ /* 0x000fe20000410000 */
[----:B------:R-:W-:Y:S01]  /*0fc0*/  FFMA.FTZ R80, R96, R3, R80 ;  /* 0x0000000360507223 */ /* 0x000fe20000010050 */
[----:B------:R-:W-:Y:S01]  /*0fd0*/  FADD.FTZ R76, R76, R96 ;  /* 0x000000604c4c7221 */ /* 0x000fe20000010000 */
[----:B------:R-:W-:Y:S01]  /*0fe0*/  FFMA.FTZ R81, R97, R114, R81 ;  /* 0x0000007261517223 */ /* 0x000fe20000010051 */
[----:B------:R-:W-:Y:S01]  /*0ff0*/  FADD.FTZ R77, R77, R97 ;  /* 0x000000614d4d7221 */ /* 0x000fe20000010000 */
[----:B------:R-:W-:Y:S01]  /*1000*/  FMUL.FTZ R115, R134, R97 ;  /* 0x0000006186737220 */ /* 0x000fe20000410000 */
[----:B------:R-:W-:Y:S01]  /*1010*/  FADD.FTZ R96, RZ, R116 ;  /* 0x00000074ff607221 */ /* 0x000fe20000010000 */
[----:B------:R-:W-:Y:S01]  /*1020*/  FFMA.FTZ R97, R3, R116, RZ ;  /* 0x0000007403617223 */ /* 0x000fe200000100ff */
[C---:B0-----:R-:W-:Y:S01]  /*1030*/  FADD.FTZ R169, -R161.reuse, R117 ;  /* 0x00000075a1a97221 */ /* 0x041fe20000010100 */
[C---:B-1----:R-:W-:Y:S01]  /*1040*/  FADD.FTZ R164, -R161.reuse, R121 ;  /* 0x00000079a1a47221 */ /* 0x042fe20000010100 */
[----:B------:R-:W-:Y:S01]  /*1050*/  FADD.FTZ R117, -R161, R118 ;  /* 0x00000076a1757221 */ /* 0x000fe20000010100 */
[----:B------:R-:W-:Y:S01]  /*1060*/  FMUL.FTZ R113, R0, R113 ;  /* 0x0000007100717220 */ /* 0x000fe20000410000 */
[----:B------:R-:W-:Y:S01]  /*1070*/  FFMA.FTZ R83, R99, R112, R83 ;  /* 0x0000007063537223 */ /* 0x000fe20000010053 */
[----:B------:R-:W-:Y:S01]  /*1080*/  FADD.FTZ R79, R79, R99 ;  /* 0x000000634f4f7221 */ /* 0x000fe20000010000 */
[----:B------:R-:W-:Y:S01]  /*1090*/  FMUL.FTZ R121, R132, R99 ;  /* 0x0000006384797220 */ /* 0x000fe20000410000 */
[----:B------:R-:W-:Y:S01]  /*10a0*/  FMUL.FTZ R118, R149, R98 ;  /* 0x0000006295767220 */ /* 0x000fe20000410000 */
[----:B------:R-:W-:Y:S01]  /*10b0*/  FADD.FTZ R99, R96, R115 ;  /* 0x0000007360637221 */ /* 0x000fe20000010000 */
[----:B------:R-:W-:Y:S01]  /*10c0*/  FFMA.FTZ R96, R114, R115, R97 ;  /* 0x0000007372607223 */ /* 0x000fe20000010061 */
[----:B------:R-:W-:Y:S01]  /*10d0*/  FADD.FTZ R167, -R161, R119 ;  /* 0x00000077a1a77221 */ /* 0x000fe20000010100 */
[----:B------:R-:W-:Y:S01]  /*10e0*/  FFMA.FTZ R82, R98, R113, R82 ;  /* 0x0000007162527223 */ /* 0x000fe20000010052 */
[----:B------:R-:W-:Y:S01]  /*10f0*/  FADD.FTZ R78, R78, R98 ;  /* 0x000000624e4e7221 */ /* 0x000fe20000010000 */
[C---:B------:R-:W-:Y:S01]  /*1100*/  FMUL.FTZ R119, R0.reuse, R171 ;  /* 0x000000ab00777220 */ /* 0x040fe20000410000 */
[----:B------:R-:W-:Y:S01]  /*1110*/  FADD.FTZ R98, R99, R118 ;  /* 0x0000007663627221 */ /* 0x000fe20000010000 */
[----:B------:R-:W-:Y:S01]  /*1120*/  FFMA.FTZ R97, R113, R118, R96 ;  /* 0x0000007671617223 */ /* 0x000fe20000010060 */
[----:B------:R-:W-:Y:S01]  /*1130*/  FADD.FTZ R162, -R161, R122 ;  /* 0x0000007aa1a27221 */ /* 0x000fe20000010100 */
        /* <DEDUP_REMOVED lines=12> */
[----:B------:R-:W-:Y:S01]  /*1200*/  FADD.FTZ R166, -R161, R120 ;  /* 0x00000078a1a67221 */ /* 0x000fe20000010100 */
[----:B------:R-:W-:Y:S01]  /*1210*/  FFMA.FTZ R86, R102, R117, R86 ;  /* 0x0000007566567223 */ /* 0x000fe20000010056 */
[----:B------:R-:W-:Y:S01]  /*1220*/  FADD.FTZ R74, R74, R102 ;  /* 0x000000664a4a7221 */ /* 0x000fe20000010000 */
[----:B------:R-:W-:Y:S01]  /*1230*/  FMUL.FTZ R102, R145, R102 ;  /* 0x0000006691667220 */ /* 0x000fe20000410000 */
[----:B------:R-:W-:Y:S01]  /*1240*/  FADD.FTZ R99, R96, R101 ;  /* 0x0000006560637221 */ /* 0x000fe20000010000 */
[----:B------:R-:W-:Y:S01]  /*1250*/  FFMA.FTZ R96, R122, R101, R97 ;  /* 0x000000657a607223 */ /* 0x000fe20000010061 */
[C---:B------:R-:W-:Y:S01]  /*1260*/  FADD.FTZ R159, -R161.reuse, R123 ;  /* 0x0000007ba19f7221 */ /* 0x040fe20000010100 */
[----:B------:R-:W-:Y:S01]  /*1270*/  FADD.FTZ R165, -R161, R125 ;  /* 0x0000007da1a57221 */ /* 0x000fe20000010100 */
[----:B------:R-:W-:Y:S01]  /*1280*/  FMUL.FTZ R123, R0, R166 ;  /* 0x000000a6007b7220 */ /* 0x000fe20000410000 */
[----:B------:R-:W-:Y:S01]  /*1290*/  FMUL.FTZ R125, R128, R103 ;  /* 0x00000067807d7220 */ /* 0x000fe20000410000 */
[----:B------:R-:W-:Y:S01]  /*12a0*/  FADD.FTZ R98, R99, R102 ;  /* 0x0000006663627221 */ /* 0x000fe20000010000 */
[C---:B------:R-:W-:Y:S01]  /*12b0*/  FMUL.FTZ R120, R0.reuse, R167 ;  /* 0x000000a700787220 */ /* 0x040fe20000410000 */
        /* <DEDUP_REMOVED lines=42> */
[----:B------:R-:W-:Y:S01]  /*1560*/  FMUL.FTZ R160, R0, R161 ;  /* 0x000000a100a07220 */ /* 0x000fe20000410000 */
[----:B------:R-:W-:Y:S01]  /*1570*/  FFMA.FTZ R66, R110, R107, R66 ;  /* 0x0000006b6e427223 */ /* 0x000fe20000010042 */
[----:B------:R-:W-:Y:S01]  /*1580*/  FADD.FTZ R62, R62, R110 ;  /* 0x0000006e3e3e7221 */ /* 0x000fe20000010000 */
[----:B------:R-:W-:Y:S01]  /*1590*/  FADD.FTZ R99, R96, R109 ;  /* 0x0000006d60637221 */ /* 0x000fe20000010000 */
[----:B------:R-:W-:Y:S01]  /*15a0*/  FMUL.FTZ R110, R137, R110 ;  /* 0x0000006e896e7220 */ /* 0x000fe20000410000 */
[----:B------:R-:W-:Y:S01]  /*15b0*/  FFMA.FTZ R96, R162, R109, R97 ;  /* 0x0000006da2607223 */ /* 0x000fe20000010061 */
[----:B------:R-:W-:Y:S01]  /*15c0*/  FFMA.FTZ R67, R111, R160, R67 ;  /* 0x000000a06f437223 */ /* 0x000fe20000010043 */
[----:B------:R-:W-:Y:S01]  /*15d0*/  FADD.FTZ R63, R63, R111 ;  /* 0x0000006f3f3f7221 */ /* 0x000fe20000010000 */
[----:B------:R-:W-:Y:S01]  /*15e0*/  FMUL.FTZ R111, R12, R111 ;  /* 0x0000006f0c6f7220 */ /* 0x000fe20000410000 */
[----:B------:R-:W-:Y:S01]  /*15f0*/  FADD.FTZ R98, R99, R110 ;  /* 0x0000006e63627221 */ /* 0x000fe20000010000 */
[----:B------:R-:W-:-:S03]  /*1600*/  FFMA.FTZ R163, R107, R110, R96 ;  /* 0x0000006e6ba37223 */ /* 0x000fc60000010060 */
[----:B------:R-:W-:Y:S01]  /*1610*/  FADD.FTZ R99, R98, R111 ;  /* 0x0000006f62637221 */ /* 0x000fe20000010000 */
[----:B------:R-:W-:-:S07]  /*1620*/  FFMA.FTZ R163, R160, R111, R163 ;  /* 0x0000006fa0a37223 */ /* 0x000fce00000100a3 */
.L_x_8049:
[----:B------:R-:W-:Y:S05]  /*1630*/  BSYNC B1 ;  /* 0x0000000000017941 */ /* 0x000fea0003800000 */
.L_x_8047:
[----:B------:R-:W-:-:S03]  /*1640*/  UMOV UR6, 0xffffffff ;  /* 0xffffffff00067882 */ /* 0x000fc60000000000 */
[----:B------:R-:W-:Y:S05]  /*1650*/  BRA.DIV UR6, `(.L_x_8050) ;  /* 0x0000002606c87947 */ /* 0x000fea000b800000 */
[----:B------:R-:W0:Y:S02]  /*1660*/  SHFL.BFLY PT, R161, R99, 0x1, 0x1f ;  /* 0x0c201f0063a17f89 */ /* 0x000e2400000e0000 */
[----:B0-----:R-:W-:Y:S02]  /*1670*/  FADD.FTZ R164, R161, R99 ;  /* 0x00000063a1a47221 */ /* 0x001fe40000010000 */
[----:B------:R-:W0:Y:S02]  /*1680*/  SHFL.BFLY PT, R161, R163, 0x1, 0x1f ;  /* 0x0c201f00a3a17f89 */ /* 0x000e2400000e0000 */
[----:B0-----:R-:W-:Y:S02]  /*1690*/  FADD.FTZ R165, R161, R163 ;  /* 0x000000a3a1a57221 */ /* 0x001fe40000010000 */
[----:B------:R-:W0:Y:S02]  /*16a0*/  SHFL.BFLY PT, R161, R164, 0x2, 0x1f ;  /* 0x0c401f00a4a17f89 */ /* 0x000e2400000e0000 */
[----:B0-----:R-:W-:-:S02]  /*16b0*/  FADD.FTZ R166, R164, R161 ;  /* 0x000000a1a4a67221 */ /* 0x001fc40000010000 */
        /* <DEDUP_REMOVED lines=8> */
[----:B------:R-:W0:Y:S04]  /*1740*/  SHFL.BFLY PT, R161, R169, 0x8, 0x1f ;  /* 0x0d001f00a9a17f89 */ /* 0x000e2800000e0000 */
[----:B------:R2:W3:Y:S01]  /*1750*/  SHFL.BFLY PT, R170, R163, 0x10, 0x1f ;  /* 0x0e001f00a3aa7f89 */ /* 0x0004e200000e0000 */
[----:B0-----:R-:W-:-:S05]  /*1760*/  FADD.FTZ R164, R169, R161 ;  /* 0x000000a1a9a47221 */ /* 0x001fca0000010000 */
[----:B---3--:R2:W0:Y:S02]  /*1770*/  SHFL.BFLY PT, R161, R164, 0x10, 0x1f ;  /* 0x0e001f00a4a17f89 */ /* 0x00842400000e0000 */
.L_x_8133:
[----:B------:R-:W-:Y:S01]  /*1780*/  @P5 IADD3 R158, R158, -0x1, RZ ;  /* 0xffffffff9e9e5810 */ /* 0x000fe20007ffe0ff */
[----:B------:R-:W-:Y:S01]  /*1790*/  FADD.FTZ R170, R163, R170 ;  /* 0x000000aaa3aa7221 */ /* 0x000fe20000010000 */
[----:B------:R-:W-:-:S03]  /*17a0*/  @P5 LOP3.LUT R11, R140, 0x1f, RZ, 0xc0, !PT ;  /* 0x0000001f8c0b5812 */ /* 0x000fc600078ec0ff */
[----:B------:R-:W-:Y:S02]  /*17b0*/  @P5 IMAD R157, R158, R157, RZ ;  /* 0x0000009d9e9d5224 */ /* 0x000fe400078e02ff */
[----:B0-----:R-:W-:Y:S01]  /*17c0*/  FADD.FTZ R158, R164, R161 ;  /* 0x000000a1a49e7221 */ /* 0x001fe20000010000 */
[----:B------:R-:W-:Y:S02]  /*17d0*/  HFMA2.MMA R161, -RZ, RZ, 0, 0 ;  /* 0x00000000ffa17435 */ /* 0x000fe400000001ff */
[----:B-1----:R-:W-:-:S04]  /*17e0*/  @P5 SHF.R.S32.HI R96, RZ, 0x1f, R157 ;  /* 0x0000001fff605819 */ /* 0x002fc8000001149d */
[----:B------:R-:W-:-:S04]  /*17f0*/  @P5 LEA.HI R96, R96, R157, RZ, 0x2 ;  /* 0x0000009d60605211 */ /* 0x000fc800078f10ff */
[----:B------:R-:W-:Y:S02]  /*1800*/  @P5 LEA.HI.SX32 R161, R96, R11, 0x1e ;  /* 0x0000000b60a15211 */ /* 0x000fe400078ff2ff */
[----:B------:R-:W0:Y:S03]  /*1810*/  @P5 LDC.64 R96, c[0x0][0x220] ;  /* 0x00008800ff605b82 */ /* 0x000e260000000a00 */
[----:B0-----:R-:W-:-:S05]  /*1820*/  @P5 IMAD.WIDE.U32 R96, R161, 0x10, R96 ;  /* 0x00000010a1605825 */ /* 0x001fca00078e0060 */
[----:B------:R0:W5:Y:S01]  /*1830*/  @P5 LDG.E.128 R40, desc[UR4][R96.64] ;  /* 0x0000000460285981 */ /* 0x000162000c1e1d00 */
[----:B------:R-:W-:Y:S01]  /*1840*/  @!P6 ISETP.NE.U32.AND P2, PT, R144, RZ, PT ;  /* 0x000000ff9000e20c */ /* 0x000fe20003f45070 */
[----:B------:R-:W-:Y:S01]  /*1850*/  FMUL.FTZ R157, R170, UR8 ;  /* 0x00000008aa9d7c20 */ /* 0x000fe20008410000 */
[C---:B------:R-:W-:Y:S01]  /*1860*/  @!P6 ISETP.NE.U32.AND P0, PT, R144.reuse, RZ, PT ;  /* 0x000000ff9000e20c */ /* 0x040fe20003f05070 */
[----:B------:R-:W-:Y:S01]  /*1870*/  BSSY B1, `(.L_x_8051) ;  /* 0x0000012000017945 */ /* 0x000fe20003800000 */
[----:B------:R-:W-:Y:S01]  /*1880*/  @!P6 ISETP.NE.U32.AND P1, PT, R144, RZ, PT ;  /* 0x000000ff9000e20c */ /* 0x000fe20003f25070 */
[----:B------:R-:W-:Y:S01]  /*1890*/  FMUL.FTZ R158, R158, UR8 ;  /* 0x000000089e9e7c20 */ /* 0x000fe20008410000 */
[----:B------:R-:W-:Y:S02]  /*18a0*/  @!P6 ISETP.NE.U32.AND P3, PT, R144, RZ, PT ;  /* 0x000000ff9000e20c */ /* 0x000fe40003f65070 */
[----:B------:R-:W-:Y:S02]  /*18b0*/  ISETP.NE.AND P4, PT, R13, RZ, PT ;  /* 0x000000ff0d00720c */ /* 0x000fe40003f85270 */
[----:B------:R-:W-:-:S02]  /*18c0*/  @!P6 ISETP.NE.AND.EX P2, PT, R146, RZ, PT, P2 ;  /* 0x000000ff9200e20c */ /* 0x000fc40003f45320 */
[C---:B------:R-:W-:Y:S02]  /*18d0*/  @!P6 ISETP.NE.AND.EX P0, PT, R146.reuse, RZ, PT, P0 ;  /* 0x000000ff9200e20c */ /* 0x040fe40003f05300 */
[C---:B------:R-:W-:Y:S02]  /*18e0*/  @!P6 ISETP.NE.AND.EX P1, PT, R146.reuse, RZ, PT, P1 ;  /* 0x000000ff9200e20c */ /* 0x040fe40003f25310 */
[----:B------:R-:W-:Y:S02]  /*18f0*/  @!P6 ISETP.NE.AND.EX P3, PT, R146, RZ, PT, P3 ;  /* 0x000000ff9200e20c */ /* 0x000fe40003f65330 */
[----:B------:R-:W-:Y:S02]  /*1900*/  FSEL R157, R157, RZ, !P4 ;  /* 0x000000ff9d9d7208 */ /* 0x000fe40006000000 */
[----:B--2--5:R-:W-:Y:S01]  /*1910*/  @!P6 FSEL R163, R32, RZ, P2 ;  /* 0x000000ff20a3e208 */ /* 0x024fe20001000000 */
[----:B0-----:R-:W-:Y:S08]  /*1920*/  @!P6 BRA `(.L_x_8052) ;  /* 0x000000000018e947 */ /* 0x001ff00003800000 */
[----:B------:R-:W-:Y:S01]  /*1930*/  ISETP.NE.U32.AND P2, PT, R144, RZ, PT ;  /* 0x000000ff9000720c */ /* 0x000fe20003f45070 */
[----:B------:R-:W-:-:S03]  /*1940*/  FFMA.FTZ R97, R3, R158, R157 ;  /* 0x0000009e03617223 */ /* 0x000fc6000001009d */
[----:B------:R-:W-:Y:S01]  /*1950*/  ISETP.NE.AND.EX P2, PT, R146, RZ, PT, P2 ;  /* 0x000000ff9200720c */ /* 0x000fe20003f45320 */
[----:B------:R-:W-:-:S04]  /*1960*/  FADD.FTZ R97, R116, -R97 ;  /* 0x8000006174617221 */ /* 0x000fc80000010000 */
[----:B------:R-:W-:-:S08]  /*1970*/  FMUL.FTZ R163, R0, R97 ;  /* 0x0000006100a37220 */ /* 0x000fd00000410000 */
[----:B------:R-:W-:-:S07]  /*1980*/  @P2 FADD.FTZ R163, R32, R163 ;  /* 0x000000a320a32221 */ /* 0x000fce0000010000 */
.L_x_8052:
[----:B------:R-:W-:Y:S05]  /*1990*/  BSYNC B1 ;  /* 0x0000000000017941 */ /* 0x000fea0003800000 */
.L_x_8051:
        /* <DEDUP_REMOVED lines=10> */
.L_x_8054:
[----:B------:R-:W-:Y:S05]  /*1a40*/  BSYNC B1 ;  /* 0x0000000000017941 */ /* 0x000fea0003800000 */
.L_x_8053:
[----:B------:R-:W-:Y:S01]  /*1a50*/  BSSY B1, `(.L_x_8055) ;  /* 0x0000009000017945 */ /* 0x000fe20003800000 */
[----:B------:R-:W-:-:S03]  /*1a60*/  @!P6 FSEL R98, R33, RZ, P0 ;  /* 0x000000ff2162e208 */ /* 0x000fc60000000000 */
[----:B------:R-:W-:Y:S05]  /*1a70*/  @!P6 BRA `(.L_x_8056) ;  /* 0x000000000018e947 */ /* 0x000fea0003800000 */
[----:B------:R-:W-:Y:S01]  /*1a80*/  ISETP.NE.U32.AND P0, PT, R144, RZ, PT ;  /* 0x000000ff9000720c */ /* 0x000fe20003f05070 */
[----:B------:R-:W-:-:S03]  /*1a90*/  FFMA.FTZ R96, R114, R158, R157 ;  /* 0x0000009e72607223 */ /* 0x000fc6000001009d */
[----:B------:R-:W-:Y:S01]  /*1aa0*/  ISETP.NE.AND.EX P0, PT, R146, RZ, PT, P0 ;  /* 0x000000ff9200720c */ /* 0x000fe20003f05300 */
[----:B------:R-:W-:-:S04]  /*1ab0*/  FADD.FTZ R97, R115, -R96 ;  /* 0x8000006073617221 */ /* 0x000fc80000010000 */
[----:B------:R-:W-:-:S08]  /*1ac0*/  FMUL.FTZ R98, R0, R97 ;  /* 0x0000006100627220 */ /* 0x000fd00000410000 */
[----:B------:R-:W-:-:S07]  /*1ad0*/  @P0 FADD.FTZ R98, R33, R98 ;  /* 0x0000006221620221 */ /* 0x000fce0000010000 */
.L_x_8056:
[----:B------:R-:W-:Y:S05]  /*1ae0*/  BSYNC B1 ;  /* 0x0000000000017941 */ /* 0x000fea0003800000 */
.L_x_8055:
        /* <DEDUP_REMOVED lines=10> */
.L_x_8058:
[----:B------:R-:W-:Y:S05]  /*1b90*/  BSYNC B1 ;  /* 0x0000000000017941 */ /* 0x000fea0003800000 */
.L_x_8057:
        /* <DEDUP_REMOVED lines=9> */
.L_x_8060:
[----:B------:R-:W-:Y:S05]  /*1c30*/  BSYNC B1 ;  /* 0x0000000000017941 */ /* 0x000fea0003800000 */
.L_x_8059:
        /* <DEDUP_REMOVED lines=10> */
.L_x_8062:
[----:B------:R-:W-:Y:S05]  /*1ce0*/  BSYNC B1 ;  /* 0x0000000000017941 */ /* 0x000fea0003800000 */
.L_x_8061:
        /* <DEDUP_REMOVED lines=9> */
.L_x_8064:
[----:B------:R-:W-:Y:S05]  /*1d80*/  BSYNC B1 ;  /* 0x0000000000017941 */ /* 0x000fea0003800000 */
.L_x_8063:
        /* <DEDUP_REMOVED lines=10> */
.L_x_8066:
[----:B------:R-:W-:Y:S05]  /*1e30*/  BSYNC B1 ;  /* 0x0000000000017941 */ /* 0x000fea0003800000 */
.L_x_8065:
[----:B------:R-:W0:Y:S01]  /*1e40*/  LDC.64 R96, c[0x0][0x308] ;  /* 0x0000c200ff607b82 */ /* 0x000e220000000a00 */
[C---:B------:R-:W-:Y:S01]  /*1e50*/  @!P6 ISETP.NE.U32.AND P3, PT, R144.reuse, RZ, PT ;  /* 0x000000ff9000e20c */ /* 0x040fe20003f65070 */
[----:B------:R-:W-:Y:S01]  /*1e60*/  BSSY B1, `(.L_x_8067) ;  /* 0x0000017000017945 */ /* 0x000fe20003800000 */
[C---:B------:R-:W-:Y:S02]  /*1e70*/  @!P6 ISETP.NE.U32.AND P4, PT, R144.reuse, RZ, PT ;  /* 0x000000ff9000e20c */ /* 0x040fe40003f85070 */
[----:B------:R-:W-:Y:S02]  /*1e80*/  @!P6 ISETP.NE.U32.AND P2, PT, R144, RZ, PT ;  /* 0x000000ff9000e20c */ /* 0x000fe40003f45070 */
[----:B------:R-:W-:Y:S02]  /*1e90*/  @!P6 ISETP.NE.AND.EX P3, PT, R146, RZ, PT, P3 ;  /* 0x000000ff9200e20c */ /* 0x000fe40003f65330 */
[C---:B0-----:R-:W-:Y:S02]  /*1ea0*/  ISETP.NE.U32.AND P0, PT, R96.reuse, RZ, PT ;  /* 0x000000ff6000720c */ /* 0x041fe40003f05070 */
[----:B------:R-:W-:-:S02]  /*1eb0*/  ISETP.NE.U32.AND P1, PT, R96, RZ, PT ;  /* 0x000000ff6000720c */ /* 0x000fc40003f25070 */
[C---:B------:R-:W-:Y:S02]  /*1ec0*/  ISETP.NE.AND.EX P0, PT, R97.reuse, RZ, PT, P0 ;  /* 0x000000ff6100720c */ /* 0x040fe40003f05300 */
[----:B------:R-:W-:-:S04]  /*1ed0*/  ISETP.NE.AND.EX P1, PT, R97, RZ, PT, P1 ;  /* 0x000000ff6100720c */ /* 0x000fc80003f25310 */
[----:B------:R-:W-:Y:S02]  /*1ee0*/  SEL R97, R98, R37, P1 ;  /* 0x0000002562617207 */ /* 0x000fe40000800000 */
[----:B------:R-:W-:Y:S02]  /*1ef0*/  SEL R98, R99, R38, P1 ;  /* 0x0000002663627207 */ /* 0x000fe40000800000 */
[----:B------:R-:W-:Y:S02]  /*1f00*/  SEL R99, R164, R39, P1 ;  /* 0x00000027a4637207 */ /* 0x000fe40000800000 */
[----:B------:R-:W0:Y:S01]  /*1f10*/  @P5 LDC.64 R164, c[0x0][0x2f8] ;  /* 0x0000be00ffa45b82 */ /* 0x000e220000000a00 */
[----:B------:R-:W-:-:S07]  /*1f20*/  SEL R96, R163, R36, P1 ;  /* 0x00000024a3607207 */ /* 0x000fce0000800000 */
[----:B------:R-:W1:Y:S01]  /*1f30*/  @P0 LDC.64 R166, c[0x0][0x308] ;  /* 0x0000c200ffa60b82 */ /* 0x000e620000000a00 */
[----:B0-----:R-:W-:-:S04]  /*1f40*/  @P5 IMAD.WIDE.U32 R164, R161, 0x10, R164 ;  /* 0x00000010a1a45825 */ /* 0x001fc800078e00a4 */
[----:B-1----:R-:W-:-:S05]  /*1f50*/  @P0 IMAD.WIDE.U32 R166, R155, 0x10, R166 ;  /* 0x000000109ba60825 */ /* 0x002fca00078e00a6 */
[----:B------:R0:W-:Y:S04]  /*1f60*/  @P0 STG.E.128 desc[UR4][R166.64], R96 ;  /* 0x00000060a6000986 */ /* 0x0001e8000c101d04 */
[----:B------:R0:W-:Y:S01]  /*1f70*/  @P5 STG.E.128 desc[UR4][R164.64], R92 ;  /* 0x0000005ca4005986 */ /* 0x0001e2000c101d04 */
[----:B------:R-:W-:Y:S05]  /*1f80*/  @!P5 BRA `(.L_x_8068) ;  /* 0x000000000010d947 */ /* 0x000fea0003800000 */
[----:B------:R-:W1:Y:S01]  /*1f90*/  LDC.64 R40, c[0x0][0x220] ;  /* 0x00008800ff287b82 */ /* 0x000e620000000a00 */
[----:B------:R-:W-:-:S05]  /*1fa0*/  IADD3 R43, R161, 0x20, RZ ;  /* 0x00000020a12b7810 */ /* 0x000fca0007ffe0ff */
[----:B-1----:R-:W-:-:S06]  /*1fb0*/  IMAD.WIDE.U32 R40, R43, 0x10, R40 ;  /* 0x000000102b287825 */ /* 0x002fcc00078e0028 */
[----:B------:R-:W5:Y:S02]  /*1fc0*/  LDG.E.128 R40, desc[UR4][R40.64] ;  /* 0x0000000428287981 */ /* 0x000f64000c1e1d00 */
.L_x_8068:
[----:B------:R-:W-:Y:S05]  /*1fd0*/  BSYNC B1 ;  /* 0x0000000000017941 */ /* 0x000fea0003800000 */
.L_x_8067:
[----:B------:R-:W-:Y:S01]  /*1fe0*/  BSSY B1, `(.L_x_8069) ;  /* 0x0000009000017945 */ /* 0x000fe20003800000 */
[----:B------:R-:W-:-:S03]  /*1ff0*/  @!P6 FSEL R163, R28, RZ, P3 ;  /* 0x000000ff1ca3e208 */ /* 0x000fc60001800000 */
[----:B------:R-:W-:Y:S05]  /*2000*/  @!P6 BRA `(.L_x_8070) ;  /* 0x000000000018e947 */ /* 0x000fea0003800000 */
[----:B------:R-:W-:Y:S01]  /*2010*/  ISETP.NE.U32.AND P3, PT, R144, RZ, PT ;  /* 0x000000ff9000720c */ /* 0x000fe20003f65070 */
[----:B0-----:R-:W-:-:S03]  /*2020*/  FFMA.FTZ R97, R119, R158, R157 ;  /* 0x0000009e77617223 */ /* 0x001fc6000001009d */
[----:B------:R-:W-:Y:S01]  /*2030*/  ISETP.NE.AND.EX P3, PT, R146, RZ, PT, P3 ;  /* 0x000000ff9200720c */ /* 0x000fe20003f65330 */
[----:B------:R-:W-:-:S04]  /*2040*/  FADD.FTZ R97, R100, -R97 ;  /* 0x8000006164617221 */ /* 0x000fc80000010000 */
[----:B------:R-:W-:-:S08]  /*2050*/  FMUL.FTZ R163, R0, R97 ;  /* 0x0000006100a37220 */ /* 0x000fd00000410000 */
[----:B------:R-:W-:-:S07]  /*2060*/  @P3 FADD.FTZ R163, R28, R163 ;  /* 0x000000a31ca33221 */ /* 0x000fce0000010000 */
.L_x_8070:
[----:B------:R-:W-:Y:S05]  /*2070*/  BSYNC B1 ;  /* 0x0000000000017941 */ /* 0x000fea0003800000 */
.L_x_8069:
[----:B------:R-:W-:Y:S04]  /*2080*/  BSSY B1, `(.L_x_8071) ;  /* 0x000000a000017945 */ /* 0x000fe80003800000 */
[----:B------:R-:W-:Y:S05]  /*2090*/  @!P5 BRA `(.L_x_8072) ;  /* 0x000000000020d947 */ /* 0x000fea0003800000 */
[----:B0-----:R-:W-:Y:S01]  /*20a0*/  FMUL.FTZ R92, R163, UR11 ;  /* 0x0000000ba35c7c20 */ /* 0x001fe20008410000 */
[----:B------:R-:W-:-:S03]  /*20b0*/  LOP3.LUT P3, RZ, R153, 0xff, RZ, 0xc0, !PT ;  /* 0x000000ff99ff7812 */ /* 0x000fc6000786c0ff */
[----:B------:R-:W-:-:S04]  /*20c0*/  FMUL.FTZ R96, R92, UR10 ;  /* 0x0000000a5c607c20 */ /* 0x000fc80008410000 */
[----:B-----5:R-:W-:-:S05]  /*20d0*/  FMUL.FTZ R92, R40, R96 ;  /* 0x00000060285c7220 */ /* 0x020fca0000410000 */
[----:B------:R-:W-:Y:S02]  /*20e0*/  FSEL R97, R92, RZ, P3 ;  /* 0x000000ff5c617208 */ /* 0x000fe40001800000 */
[----:B------:R-:W-:Y:S01]  /*20f0*/  MOV R92, RZ ;  /* 0x000000ff005c7202 */ /* 0x000fe20000000f00 */
[----:B------:R-:W-:Y:S02]  /*2100*/  @P3 FMUL.FTZ R92, R133, R96 ;  /* 0x00000060855c3220 */ /* 0x000fe40000410000 */
[----:B------:R-:W-:-:S07]  /*2110*/  FADD.FTZ R48, R48, R97 ;  /* 0x0000006130307221 */ /* 0x000fce0000010000 */
.L_x_8072:
[----:B------:R-:W-:Y:S05]  /*2120*/  BSYNC B1 ;  /* 0x0000000000017941 */ /* 0x000fea0003800000 */
.L_x_8071:
[----:B------:R-:W-:Y:S01]  /*2130*/  @!P6 ISETP.NE.U32.AND P3, PT, R144, RZ, PT ;  /* 0x000000ff9000e20c */ /* 0x000fe20003f65070 */
[----:B------:R-:W-:Y:S01]  /*2140*/  BSSY B1, `(.L_x_8073) ;  /* 0x000000c000017945 */ /* 0x000fe20003800000 */
[C---:B------:R-:W-:Y:S02]  /*2150*/  @!P6 ISETP.NE.AND.EX P4, PT, R146.reuse, RZ, PT, P4 ;  /* 0x000000ff9200e20c */ /* 0x040fe40003f85340 */
[C---:B------:R-:W-:Y:S02]  /*2160*/  @!P6 ISETP.NE.AND.EX P3, PT, R146.reuse, RZ, PT, P3 ;  /* 0x000000ff9200e20c */ /* 0x040fe40003f65330 */
[----:B------:R-:W-:Y:S02]  /*2170*/  @!P6 ISETP.NE.AND.EX P2, PT, R146, RZ, PT, P2 ;  /* 0x000000ff9200e20c */ /* 0x000fe40003f45320 */
[----:B0-----:R-:W-:Y:S01]  /*2180*/  @!P6 FSEL R98, R29, RZ, P3 ;  /* 0x000000ff1d62e208 */ /* 0x001fe20001800000 */
[----:B------:R-:W-:Y:S10]  /*2190*/  @!P6 BRA `(.L_x_8074) ;  /* 0x000000000018e947 */ /* 0x000ff40003800000 */
[----:B------:R-:W-:Y:S01]  /*21a0*/  ISETP.NE.U32.AND P3, PT, R144, RZ, PT ;  /* 0x000000ff9000720c */ /* 0x000fe20003f65070 */
[----:B------:R-:W-:-:S03]  /*21b0*/  FFMA.FTZ R96, R122, R158, R157 ;  /* 0x0000009e7a607223 */ /* 0x000fc6000001009d */
[----:B------:R-:W-:Y:S01]  /*21c0*/  ISETP.NE.AND.EX P3, PT, R146, RZ, PT, P3 ;  /* 0x000000ff9200720c */ /* 0x000fe20003f65330 */
[----:B------:R-:W-:-:S04]  /*21d0*/  FADD.FTZ R97, R101, -R96 ;  /* 0x8000006065617221 */ /* 0x000fc80000010000 */
[----:B------:R-:W-:-:S08]  /*21e0*/  FMUL.FTZ R98, R0, R97 ;  /* 0x0000006100627220 */ /* 0x000fd00000410000 */
[----:B------:R-:W-:-:S07]  /*21f0*/  @P3 FADD.FTZ R98, R29, R98 ;  /* 0x000000621d623221 */ /* 0x000fce0000010000 */
.L_x_8074:
[----:B------:R-:W-:Y:S05]  /*2200*/  BSYNC B1 ;  /* 0x0000000000017941 */ /* 0x000fea0003800000 */
.L_x_8073:
[----:B------:R-:W-:Y:S04]  /*2210*/  BSSY B1, `(.L_x_8075) ;  /* 0x000000a000017945 */ /* 0x000fe80003800000 */
[----:B------:R-:W-:Y:S05]  /*2220*/  @!P5 BRA `(.L_x_8076) ;  /* 0x000000000020d947 */ /* 0x000fea0003800000 */
[----:B------:R-:W-:Y:S01]  /*2230*/  FMUL.FTZ R93, R98, UR11 ;  /* 0x0000000b625d7c20 */ /* 0x000fe20008410000 */
[----:B------:R-:W-:-:S03]  /*2240*/  LOP3.LUT P3, RZ, R153, 0xff00, RZ, 0xc0, !PT ;  /* 0x0000ff0099ff7812 */ /* 0x000fc6000786c0ff */
[----:B------:R-:W-:-:S04]  /*2250*/  FMUL.FTZ R97, R93, UR10 ;  /* 0x0000000a5d617c20 */ /* 0x000fc80008410000 */
[----:B-----5:R-:W-:-:S05]  /*2260*/  FMUL.FTZ R93, R41, R97 ;  /* 0x00000061295d7220 */ /* 0x020fca0000410000 */
[----:B------:R-:W-:Y:S01]  /*2270*/  FSEL R96, R93, RZ, P3 ;  /* 0x000000ff5d607208 */ /* 0x000fe20001800000 */
[----:B------:R-:W-:-:S04]  /*2280*/  HFMA2.MMA R93, -RZ, RZ, 0, 0 ;  /* 0x00000000ff5d7435 */ /* 0x000fc800000001ff */
[----:B------:R-:W-:Y:S02]  /*2290*/  FADD.FTZ R49, R49, R96 ;  /* 0x0000006031317221 */ /* 0x000fe40000010000 */
[----:B------:R-:W-:-:S07]  /*22a0*/  @P3 FMUL.FTZ R93, R8, R97 ;  /* 0x00000061085d3220 */ /* 0x000fce0000410000 */
.L_x_8076:
[----:B------:R-:W-:Y:S05]  /*22b0*/  BSYNC B1 ;  /* 0x0000000000017941 */ /* 0x000fea0003800000 */
.L_x_8075:
        /* <DEDUP_REMOVED lines=9> */
.L_x_8078:
[----:B------:R-:W-:Y:S05]  /*2350*/  BSYNC B1 ;  /* 0x0000000000017941 */ /* 0x000fea0003800000 */
.L_x_8077:
[----:B------:R-:W-:Y:S04]  /*2360*/  BSSY B1, `(.L_x_8079) ;  /* 0x000000a000017945 */ /* 0x000fe80003800000 */
[----:B------:R-:W-:Y:S05]  /*2370*/  @!P5 BRA `(.L_x_8080) ;  /* 0x000000000020d947 */ /* 0x000fea0003800000 */
[----:B------:R-:W-:Y:S01]  /*2380*/  FMUL.FTZ R94, R99, UR11 ;  /* 0x0000000b635e7c20 */ /* 0x000fe20008410000 */
[----:B------:R-:W-:-:S03]  /*2390*/  LOP3.LUT P3, RZ, R153, 0xff0000, RZ, 0xc0, !PT ;  /* 0x00ff000099ff7812 */ /* 0x000fc6000786c0ff */
[----:B------:R-:W-:-:S04]  /*23a0*/  FMUL.FTZ R96, R94, UR10 ;  /* 0x0000000a5e607c20 */ /* 0x000fc80008410000 */
[----:B-----5:R-:W-:-:S05]  /*23b0*/  FMUL.FTZ R94, R42, R96 ;  /* 0x000000602a5e7220 */ /* 0x020fca0000410000 */
[----:B------:R-:W-:Y:S02]  /*23c0*/  FSEL R97, R94, RZ, P3 ;  /* 0x000000ff5e617208 */ /* 0x000fe40001800000 */
[----:B------:R-:W-:Y:S01]  /*23d0*/  MOV R94, RZ ;  /* 0x000000ff005e7202 */ /* 0x000fe20000000f00 */
[----:B------:R-:W-:Y:S02]  /*23e0*/  @P3 FMUL.FTZ R94, R131, R96 ;  /* 0x00000060835e3220 */ /* 0x000fe40000410000 */
[----:B------:R-:W-:-:S07]  /*23f0*/  FADD.FTZ R50, R50, R97 ;  /* 0x0000006132327221 */ /* 0x000fce0000010000 */
.L_x_8080:
[----:B------:R-:W-:Y:S05]  /*2400*/  BSYNC B1 ;  /* 0x0000000000017941 */ /* 0x000fea0003800000 */
.L_x_8079:
        /* <DEDUP_REMOVED lines=9> */
.L_x_8082:
[----:B------:R-:W-:Y:S05]  /*24a0*/  BSYNC B1 ;  /* 0x0000000000017941 */ /* 0x000fea0003800000 */
.L_x_8081:
        /* <DEDUP_REMOVED lines=10> */
.L_x_8084:
[----:B------:R-:W-:Y:S05]  /*2550*/  BSYNC B1 ;  /* 0x0000000000017941 */ /* 0x000fea0003800000 */
.L_x_8083:
[----:B------:R-:W0:Y:S01]  /*2560*/  @P0 LDC.64 R96, c[0x0][0x308] ;  /* 0x0000c200ff600b82 */ /* 0x000e220000000a00 */
[----:B------:R-:W-:Y:S01]  /*2570*/  @P5 IADD3 R153, R161, 0x20, RZ ;  /* 0x00000020a1995810 */ /* 0x000fe20007ffe0ff */
[----:B------:R-:W-:Y:S01]  /*2580*/  BSSY B1, `(.L_x_8085) ;  /* 0x0000013000017945 */ /* 0x000fe20003800000 */
[C---:B------:R-:W-:Y:S02]  /*2590*/  @!P6 ISETP.NE.U32.AND P3, PT, R144.reuse, RZ, PT ;  /* 0x000000ff9000e20c */ /* 0x040fe40003f65070 */
[C---:B------:R-:W-:Y:S02]  /*25a0*/  @!P6 ISETP.NE.U32.AND P4, PT, R144.reuse, RZ, PT ;  /* 0x000000ff9000e20c */ /* 0x040fe40003f85070 */
[----:B------:R-:W-:Y:S01]  /*25b0*/  @!P6 ISETP.NE.U32.AND P2, PT, R144, RZ, PT ;  /* 0x000000ff9000e20c */ /* 0x000fe20003f45070 */
[----:B------:R-:W1:Y:S01]  /*25c0*/  @P5 LDC.64 R164, c[0x0][0x2f8] ;  /* 0x0000be00ffa45b82 */ /* 0x000e620000000a00 */
[----:B------:R-:W-:Y:S01]  /*25d0*/  @!P6 ISETP.NE.AND.EX P3, PT, R146, RZ, PT, P3 ;  /* 0x000000ff9200e20c */ /* 0x000fe20003f65330 */
[----:B0-----:R-:W-:Y:S01]  /*25e0*/  @P0 IMAD.WIDE.U32 R154, R154, 0x10, R96 ;  /* 0x000000109a9a0825 */ /* 0x001fe200078e0060 */
[----:B------:R-:W-:-:S02]  /*25f0*/  SEL R97, R98, R37, P1 ;  /* 0x0000002562617207 */ /* 0x000fc40000800000 */
[----:B------:R-:W-:Y:S02]  /*2600*/  SEL R98, R99, R38, P1 ;  /* 0x0000002663627207 */ /* 0x000fe40000800000 */
[----:B------:R-:W-:Y:S02]  /*2610*/  SEL R96, R163, R36, P1 ;  /* 0x00000024a3607207 */ /* 0x000fe40000800000 */
[----:B------:R-:W-:Y:S01]  /*2620*/  SEL R99, R156, R39, P1 ;  /* 0x000000279c637207 */ /* 0x000fe20000800000 */
[----:B-1----:R-:W-:Y:S01]  /*2630*/  @P5 IMAD.WIDE.U32 R164, R153, 0x10, R164 ;  /* 0x0000001099a45825 */ /* 0x002fe200078e00a4 */
[----:B------:R-:W-:-:S03]  /*2640*/  IADD3 R163, R161, 0x40, RZ ;  /* 0x00000040a1a37810 */ /* 0x000fc60007ffe0ff */
[----:B------:R0:W-:Y:S04]  /*2650*/  @P0 STG.E.128 desc[UR4][R154.64], R96 ;  /* 0x000000609a000986 */ /* 0x0001e8000c101d04 */
[----:B------:R0:W-:Y:S01]  /*2660*/  @P5 STG.E.128 desc[UR4][R164.64], R92 ;  /* 0x0000005ca4005986 */ /* 0x0001e2000c101d04 */
[----:B------:R-:W-:Y:S05]  /*2670*/  @!P5 BRA `(.L_x_8086) ;  /* 0x00000000000cd947 */ /* 0x000fea0003800000 */
[----:B-----5:R-:W1:Y:S02]  /*2680*/  LDC.64 R40, c[0x0][0x220] ;  /* 0x00008800ff287b82 */ /* 0x020e640000000a00 */
[----:B-1----:R-:W-:-:S06]  /*2690*/  IMAD.WIDE.U32 R40, R163, 0x10, R40 ;  /* 0x00000010a3287825 */ /* 0x002fcc00078e0028 */
[----:B------:R-:W5:Y:S02]  /*26a0*/  LDG.E.128 R40, desc[UR4][R40.64] ;  /* 0x0000000428287981 */ /* 0x000f64000c1e1d00 */
.L_x_8086:
[----:B------:R-:W-:Y:S05]  /*26b0*/  BSYNC B1 ;  /* 0x0000000000017941 */ /* 0x000fea0003800000 */
.L_x_8085:
[----:B------:R-:W-:Y:S01]  /*26c0*/  BSSY B1, `(.L_x_8087) ;  /* 0x0000009000017945 */ /* 0x000fe20003800000 */
[----:B0-----:R-:W-:-:S03]  /*26d0*/  @!P6 FSEL R99, R24, RZ, P3 ;  /* 0x000000ff1863e208 */ /* 0x001fc60001800000 */
[----:B------:R-:W-:Y:S05]  /*26e0*/  @!P6 BRA `(.L_x_8088) ;  /* 0x000000000018e947 */ /* 0x000fea0003800000 */
[----:B------:R-:W-:Y:S01]  /*26f0*/  ISETP.NE.U32.AND P3, PT, R144, RZ, PT ;  /* 0x000000ff9000720c */ /* 0x000fe20003f65070 */
[----:B------:R-:W-:-:S03]  /*2700*/  FFMA.FTZ R97, R123, R158, R157 ;  /* 0x0000009e7b617223 */ /* 0x000fc6000001009d */
[----:B------:R-:W-:Y:S01]  /*2710*/  ISETP.NE.AND.EX P3, PT, R146, RZ, PT, P3 ;  /* 0x000000ff9200720c */ /* 0x000fe20003f65330 */
[----:B------:R-:W-:-:S04]  /*2720*/  FADD.FTZ R97, R104, -R97 ;  /* 0x8000006168617221 */ /* 0x000fc80000010000 */
[----:B------:R-:W-:-:S08]  /*2730*/  FMUL.FTZ R99, R0, R97 ;  /* 0x0000006100637220 */ /* 0x000fd00000410000 */
[----:B------:R-:W-:-:S07]  /*2740*/  @P3 FADD.FTZ R99, R24, R99 ;  /* 0x0000006318633221 */ /* 0x000fce0000010000 */
.L_x_8088:
[----:B------:R-:W-:Y:S05]  /*2750*/  BSYNC B1 ;  /* 0x0000000000017941 */ /* 0x000fea0003800000 */
.L_x_8087:
        /* <DEDUP_REMOVED lines=10> */
.L_x_8090:
[----:B------:R-:W-:Y:S05]  /*2800*/  BSYNC B1 ;  /* 0x0000000000017941 */ /* 0x000fea0003800000 */
.L_x_8089:
[----:B------:R-:W-:Y:S01]  /*2810*/  @!P6 ISETP.NE.U32.AND P3, PT, R144, RZ, PT ;  /* 0x000000ff9000e20c */ /* 0x000fe20003f65070 */
[----:B------:R-:W-:Y:S01]  /*2820*/  BSSY B1, `(.L_x_8091) ;  /* 0x000000c000017945 */ /* 0x000fe20003800000 */
[C---:B------:R-:W-:Y:S02]  /*2830*/  @!P6 ISETP.NE.AND.EX P4, PT, R146.reuse, RZ, PT, P4 ;  /* 0x000000ff9200e20c */ /* 0x040fe40003f85340 */
        /* <DEDUP_REMOVED lines=10> */
.L_x_8092:
[----:B------:R-:W-:Y:S05]  /*28e0*/  BSYNC B1 ;  /* 0x0000000000017941 */ /* 0x000fea0003800000 */
.L_x_8091:
        /* <DEDUP_REMOVED lines=10> */
.L_x_8094:
[----:B------:R-:W-:Y:S05]  /*2990*/  BSYNC B1 ;  /* 0x0000000000017941 */ /* 0x000fea0003800000 */
.L_x_8093:
        /* <DEDUP_REMOVED lines=9> */
.L_x_8096:
[----:B------:R-:W-:Y:S05]  /*2a30*/  BSYNC B1 ;  /* 0x0000000000017941 */ /* 0x000fea0003800000 */
.L_x_8095:
        /* <DEDUP_REMOVED lines=10> */
.L_x_8098:
[----:B------:R-:W-:Y:S05]  /*2ae0*/  BSYNC B1 ;  /* 0x0000000000017941 */ /* 0x000fea0003800000 */
.L_x_8097:
        /* <DEDUP_REMOVED lines=9> */
.L_x_8100:
[----:B------:R-:W-:Y:S05]  /*2b80*/  BSYNC B1 ;  /* 0x0000000000017941 */ /* 0x000fea0003800000 */
.L_x_8099:
        /* <DEDUP_REMOVED lines=10> */
.L_x_8102:
[----:B------:R-:W-:Y:S05]  /*2c30*/  BSYNC B1 ;  /* 0x0000000000017941 */ /* 0x000fea0003800000 */
.L_x_8101:
[----:B------:R-:W0:Y:S01]  /*2c40*/  @P0 LDC.64 R96, c[0x0][0x308] ;  /* 0x0000c200ff600b82 */ /* 0x000e220000000a00 */
[C---:B------:R-:W-:Y:S01]  /*2c50*/  @!P6 ISETP.NE.U32.AND P3, PT, R144.reuse, RZ, PT ;  /* 0x000000ff9000e20c */ /* 0x040fe20003f65070 */
[----:B------:R-:W-:Y:S01]  /*2c60*/  BSSY B1, `(.L_x_8103) ;  /* 0x0000012000017945 */ /* 0x000fe20003800000 */
[C---:B------:R-:W-:Y:S02]  /*2c70*/  @!P6 ISETP.NE.U32.AND P4, PT, R144.reuse, RZ, PT ;  /* 0x000000ff9000e20c */ /* 0x040fe40003f85070 */
[----:B------:R-:W-:Y:S02]  /*2c80*/  @!P6 ISETP.NE.U32.AND P2, PT, R144, RZ, PT ;  /* 0x000000ff9000e20c */ /* 0x000fe40003f45070 */
[----:B------:R-:W-:Y:S02]  /*2c90*/  @!P6 ISETP.NE.AND.EX P3, PT, R146, RZ, PT, P3 ;  /* 0x000000ff9200e20c */ /* 0x000fe40003f65330 */
[----:B------:R-:W-:Y:S01]  /*2ca0*/  IADD3 R161, R161, 0x60, RZ ;  /* 0x00000060a1a17810 */ /* 0x000fe20007ffe0ff */
[----:B0-----:R-:W-:Y:S01]  /*2cb0*/  @P0 IMAD.WIDE.U32 R152, R152, 0x10, R96 ;  /* 0x0000001098980825 */ /* 0x001fe200078e0060 */
[----:B------:R-:W-:-:S02]  /*2cc0*/  SEL R96, R99, R36, P1 ;  /* 0x0000002463607207 */ /* 0x000fc40000800000 */
[----:B------:R-:W-:Y:S02]  /*2cd0*/  SEL R97, R98, R37, P1 ;  /* 0x0000002562617207 */ /* 0x000fe40000800000 */
[----:B------:R-:W-:Y:S02]  /*2ce0*/  SEL R98, R155, R38, P1 ;  /* 0x000000269b627207 */ /* 0x000fe40000800000 */
[----:B------:R-:W-:Y:S02]  /*2cf0*/  SEL R99, R154, R39, P1 ;  /* 0x000000279a637207 */ /* 0x000fe40000800000 */
[----:B------:R-:W0:Y:S03]  /*2d00*/  @P5 LDC.64 R154, c[0x0][0x2f8] ;  /* 0x0000be00ff9a5b82 */ /* 0x000e260000000a00 */
[----:B------:R1:W-:Y:S01]  /*2d10*/  @P0 STG.E.128 desc[UR4][R152.64], R96 ;  /* 0x0000006098000986 */ /* 0x0003e2000c101d04 */
[----:B0-----:R-:W-:-:S05]  /*2d20*/  @P5 IMAD.WIDE.U32 R154, R163, 0x10, R154 ;  /* 0x00000010a39a5825 */ /* 0x001fca00078e009a */
[----:B------:R1:W-:Y:S01]  /*2d30*/  @P5 STG.E.128 desc[UR4][R154.64], R92 ;  /* 0x0000005c9a005986 */ /* 0x0003e2000c101d04 */
[----:B------:R-:W-:Y:S05]  /*2d40*/  @!P5 BRA `(.L_x_8104) ;  /* 0x00000000000cd947 */ /* 0x000fea0003800000 */
[----:B-----5:R-:W0:Y:S02]  /*2d50*/  LDC.64 R40, c[0x0][0x220] ;  /* 0x00008800ff287b82 */ /* 0x020e240000000a00 */
[----:B0-----:R-:W-:-:S06]  /*2d60*/  IMAD.WIDE.U32 R40, R161, 0x10, R40 ;  /* 0x00000010a1287825 */ /* 0x001fcc00078e0028 */
[----:B------:R-:W5:Y:S02]  /*2d70*/  LDG.E.128 R40, desc[UR4][R40.64] ;  /* 0x0000000428287981 */ /* 0x000f64000c1e1d00 */
.L_x_8104:
[----:B------:R-:W-:Y:S05]  /*2d80*/  BSYNC B1 ;  /* 0x0000000000017941 */ /* 0x000fea0003800000 */
.L_x_8103:
[----:B------:R-:W-:Y:S01]  /*2d90*/  BSSY B1, `(.L_x_8105) ;  /* 0x0000009000017945 */ /* 0x000fe20003800000 */
[----:B-1----:R-:W-:-:S03]  /*2da0*/  @!P6 FSEL R97, R20, RZ, P3 ;  /* 0x000000ff1461e208 */ /* 0x002fc60001800000 */
[----:B------:R-:W-:Y:S05]  /*2db0*/  @!P6 BRA `(.L_x_8106) ;  /* 0x000000000018e947 */ /* 0x000fea0003800000 */
[----:B------:R-:W-:Y:S01]  /*2dc0*/  ISETP.NE.U32.AND P3, PT, R144, RZ, PT ;  /* 0x000000ff9000720c */ /* 0x000fe20003f65070 */
[----:B------:R-:W-:-:S03]  /*2dd0*/  FFMA.FTZ R97, R127, R158, R157 ;  /* 0x0000009e7f617223 */ /* 0x000fc6000001009d */
[----:B------:R-:W-:Y:S01]  /*2de0*/  ISETP.NE.AND.EX P3, PT, R146, RZ, PT, P3 ;  /* 0x000000ff9200720c */ /* 0x000fe20003f65330 */
[----:B------:R-:W-:-:S04]  /*2df0*/  FADD.FTZ R97, R108, -R97 ;  /* 0x800000616c617221 */ /* 0x000fc80000010000 */
[----:B------:R-:W-:-:S08]  /*2e00*/  FMUL.FTZ R97, R0, R97 ;  /* 0x0000006100617220 */ /* 0x000fd00000410000 */
[----:B------:R-:W-:-:S07]  /*2e10*/  @P3 FADD.FTZ R97, R20, R97 ;  /* 0x0000006114613221 */ /* 0x000fce0000010000 */
.L_x_8106:
[----:B------:R-:W-:Y:S05]  /*2e20*/  BSYNC B1 ;  /* 0x0000000000017941 */ /* 0x000fea0003800000 */
.L_x_8105:
        /* <DEDUP_REMOVED lines=10> */
.L_x_8108:
[----:B------:R-:W-:Y:S05]  /*2ed0*/  BSYNC B1 ;  /* 0x0000000000017941 */ /* 0x000fea0003800000 */
.L_x_8107:
        /* <DEDUP_REMOVED lines=13> */
.L_x_8110:
[----:B------:R-:W-:Y:S05]  /*2fb0*/  BSYNC B1 ;  /* 0x0000000000017941 */ /* 0x000fea0003800000 */
.L_x_8109:
        /* <DEDUP_REMOVED lines=10> */
.L_x_8112:
[----:B------:R-:W-:Y:S05]  /*3060*/  BSYNC B1 ;  /* 0x0000000000017941 */ /* 0x000fea0003800000 */
.L_x_8111:
        /* <DEDUP_REMOVED lines=9> */
.L_x_8114:
[----:B------:R-:W-:Y:S05]  /*3100*/  BSYNC B1 ;  /* 0x0000000000017941 */ /* 0x000fea0003800000 */
.L_x_8113:
        /* <DEDUP_REMOVED lines=10> */
.L_x_8116:
[----:B------:R-:W-:Y:S05]  /*31b0*/  BSYNC B1 ;  /* 0x0000000000017941 */ /* 0x000fea0003800000 */
.L_x_8115:
        /* <DEDUP_REMOVED lines=9> */
.L_x_8118:
[----:B------:R-:W-:Y:S05]  /*3250*/  BSYNC B1 ;  /* 0x0000000000017941 */ /* 0x000fea0003800000 */
.L_x_8117:
[----:B------:R-:W-:Y:S01]  /*3260*/  BSSY B1, `(.L_x_8119) ;  /* 0x000000e000017945 */ /* 0x000fe20003800000 */
[----:B------:R-:W-:Y:S02]  /*3270*/  SEL R36, R97, R36, P1 ;  /* 0x0000002461247207 */ /* 0x000fe40000800000 */
[----:B------:R-:W-:Y:S02]  /*3280*/  SEL R37, R96, R37, P1 ;  /* 0x0000002560257207 */ /* 0x000fe40000800000 */
[----:B------:R-:W-:Y:S02]  /*3290*/  SEL R38, R99, R38, P1 ;  /* 0x0000002663267207 */ /* 0x000fe40000800000 */
[----:B------:R-:W-:Y:S01]  /*32a0*/  SEL R39, R98, R39, P1 ;  /* 0x0000002762277207 */ /* 0x000fe20000800000 */
[----:B------:R-:W-:Y:S06]  /*32b0*/  @!P5 BRA `(.L_x_8120) ;  /* 0x000000000020d947 */ /* 0x000fec0003800000 */
[----:B------:R-:W-:Y:S01]  /*32c0*/  FMUL.FTZ R98, R98, UR11 ;  /* 0x0000000b62627c20 */ /* 0x000fe20008410000 */
[----:B------:R-:W-:Y:S01]  /*32d0*/  LOP3.LUT P1, RZ, R148, 0xff000000, RZ, 0xc0, !PT ;  /* 0xff00000094ff7812 */ /* 0x000fe2000782c0ff */
[----:B------:R-:W-:Y:S02]  /*32e0*/  HFMA2.MMA R95, -RZ, RZ, 0, 0 ;  /* 0x00000000ff5f7435 */ /* 0x000fe400000001ff */
[----:B------:R-:W-:-:S04]  /*32f0*/  FMUL.FTZ R98, R98, UR10 ;  /* 0x0000000a62627c20 */ /* 0x000fc80008410000 */
[----:B-----5:R-:W-:-:S05]  /*3300*/  FMUL.FTZ R0, R43, R98 ;  /* 0x000000622b007220 */ /* 0x020fca0000410000 */
[----:B------:R-:W-:Y:S01]  /*3310*/  FSEL R0, R0, RZ, P1 ;  /* 0x000000ff00007208 */ /* 0x000fe20000800000 */
[----:B------:R-:W-:-:S04]  /*3320*/  @P1 FMUL.FTZ R95, R2, R98 ;  /* 0x00000062025f1220 */ /* 0x000fc80000410000 */
[----:B------:R-:W-:-:S07]  /*3330*/  FADD.FTZ R59, R59, R0 ;  /* 0x000000003b3b7221 */ /* 0x000fce0000010000 */
.L_x_8120:
[----:B------:R-:W-:Y:S05]  /*3340*/  BSYNC B1 ;  /* 0x0000000000017941 */ /* 0x000fea0003800000 */
.L_x_8119:
        /* <DEDUP_REMOVED lines=10> */
.L_x_8046:
[----:B------:R-:W-:Y:S05]  /*33f0*/  BSYNC B0 ;  /* 0x0000000000007941 */ /* 0x000fea0003800000 */
.L_x_8044:
        /* <DEDUP_REMOVED lines=114> */
[----:B-----5:R-:W4:Y:S04]  /*3b20*/  LDS R41, [R6+0x1800] ;  /* 0x0018000006297984 */ /* 0x020f280000000800 */
        /* <DEDUP_REMOVED lines=37> */
.L_x_8050:
[----:B-1----:R-:W-:Y:S01]  /*3d80*/  HFMA2.MMA R97, -RZ, RZ, 0, 1.847743988037109375e-06 ;  /* 0x0000001fff617435 */ /* 0x002fe200000001ff */
[----:B------:R-:W-:Y:S01]  /*3d90*/  BSSY B1, `(.L_x_8122) ;  /* 0x0000006000017945 */ /* 0x000fe20003800000 */
[----:B------:R-:W-:Y:S02]  /*3da0*/  MOV R98, 0x1 ;  /* 0x0000000100627802 */ /* 0x000fe40000000f00 */
[----:B------:R-:W-:-:S07]  /*3db0*/  MOV R96, 0xffffffff ;  /* 0xffffffff00607802 */ /* 0x000fce0000000f00 */
[----:B-----5:R-:W-:Y:S05]  /*3dc0*/  WARPSYNC.COLLECTIVE R96, `(.L_x_8123) ;  /* 0x0000000060087348 */ /* 0x020fea0003c00000 */
[----:B------:R0:W1:Y:S02]  /*3dd0*/  SHFL.BFLY P0, R161, R99, R98, R97 ;  /* 0x0c00006263a17389 */ /* 0x0000640000000061 */
[----:B01---5:R-:W-:Y:S01]  /*3de0*/  ENDCOLLECTIVE ;  /* 0x000000000000791b */ /* 0x023fe20003800000 */
.L_x_8123:
[----:B------:R-:W-:Y:S05]  /*3df0*/  BSYNC B1 ;  /* 0x0000000000017941 */ /* 0x000fea0003800000 */
.L_x_8122:
        /* <DEDUP_REMOVED lines=8> */
.L_x_8124:
[----:B------:R-:W-:Y:S01]  /*3e80*/  HFMA2.MMA R98, -RZ, RZ, 0, 1.1920928955078125e-07 ;  /* 0x00000002ff627435 */ /* 0x000fe200000001ff */
[----:B------:R-:W-:Y:S01]  /*3e90*/  MOV R99, R164 ;  /* 0x000000a400637202 */ /* 0x000fe20000000f00 */
[----:B------:R-:W-:-:S09]  /*3ea0*/  FADD.FTZ R165, R161, R163 ;  /* 0x000000a3a1a57221 */ /* 0x000fd20000010000 */
[----:B------:R-:W-:Y:S05]  /*3eb0*/  WARPSYNC.COLLECTIVE R96, `(.L_x_8125) ;  /* 0x0000000060087348 */ /* 0x000fea0003c00000 */
[----:B------:R0:W1:Y:S02]  /*3ec0*/  SHFL.BFLY P0, R161, R99, R98, R97 ;  /* 0x0c00006263a17389 */ /* 0x0000640000000061 */
[----:B01----:R-:W-:Y:S01]  /*3ed0*/  ENDCOLLECTIVE ;  /* 0x000000000000791b */ /* 0x003fe20003800000 */
.L_x_8125:
[----:B------:R-:W-:Y:S01]  /*3ee0*/  MOV R99, R165 ;  /* 0x000000a500637202 */ /* 0x000fe20000000f00 */
[----:B------:R-:W-:-:S07]  /*3ef0*/  FADD.FTZ R166, R164, R161 ;  /* 0x000000a1a4a67221 */ /* 0x000fce0000010000 */
[----:B------:R-:W-:Y:S05]  /*3f00*/  WARPSYNC.COLLECTIVE R96, `(.L_x_8126) ;  /* 0x0000000060087348 */ /* 0x000fea0003c00000 */
[----:B------:R0:W1:Y:S02]  /*3f10*/  SHFL.BFLY P0, R161, R99, R98, R97 ;  /* 0x0c00006263a17389 */ /* 0x0000640000000061 */
[----:B01----:R-:W-:Y:S01]  /*3f20*/  ENDCOLLECTIVE ;  /* 0x000000000000791b */ /* 0x003fe20003800000 */
.L_x_8126:
[----:B------:R-:W-:Y:S01]  /*3f30*/  HFMA2.MMA R98, -RZ, RZ, 0, 2.384185791015625e-07 ;  /* 0x00000004ff627435 */ /* 0x000fe200000001ff */
[----:B------:R-:W-:Y:S01]  /*3f40*/  MOV R99, R166 ;  /* 0x000000a600637202 */ /* 0x000fe20000000f00 */
[----:B------:R-:W-:-:S09]  /*3f50*/  FADD.FTZ R167, R165, R161 ;  /* 0x000000a1a5a77221 */ /* 0x000fd20000010000 */
[----:B------:R-:W-:Y:S05]  /*3f60*/  WARPSYNC.COLLECTIVE R96, `(.L_x_8127) ;  /* 0x0000000060087348 */ /* 0x000fea0003c00000 */
[----:B------:R0:W1:Y:S02]  /*3f70*/  SHFL.BFLY P0, R161, R99, R98, R97 ;  /* 0x0c00006263a17389 */ /* 0x0000640000000061 */
[----:B01----:R-:W-:Y:S01]  /*3f80*/  ENDCOLLECTIVE ;  /* 0x000000000000791b */ /* 0x003fe20003800000 */
.L_x_8127:
[----:B------:R-:W-:Y:S01]  /*3f90*/  MOV R99, R167 ;  /* 0x000000a700637202 */ /* 0x000fe20000000f00 */
[----:B------:R-:W-:-:S07]  /*3fa0*/  FADD.FTZ R168, R166, R161 ;  /* 0x000000a1a6a87221 */ /* 0x000fce0000010000 */
[----:B------:R-:W-:Y:S05]  /*3fb0*/  WARPSYNC.COLLECTIVE R96, `(.L_x_8128) ;  /* 0x0000000060087348 */ /* 0x000fea0003c00000 */
[----:B------:R0:W1:Y:S02]  /*3fc0*/  SHFL.BFLY P0, R161, R99, R98, R97 ;  /* 0x0c00006263a17389 */ /* 0x0000640000000061 */
[----:B01----:R-:W-:Y:S01]  /*3fd0*/  ENDCOLLECTIVE ;  /* 0x000000000000791b */ /* 0x003fe20003800000 */
.L_x_8128:
[----:B------:R-:W-:Y:S01]  /*3fe0*/  HFMA2.MMA R98, -RZ, RZ, 0, 4.76837158203125e-07 ;  /* 0x00000008ff627435 */ /* 0x000fe200000001ff */
[----:B------:R-:W-:Y:S01]  /*3ff0*/  MOV R99, R168 ;  /* 0x000000a800637202 */ /* 0x000fe20000000f00 */
[----:B------:R-:W-:-:S09]  /*4000*/  FADD.FTZ R169, R167, R161 ;  /* 0x000000a1a7a97221 */ /* 0x000fd20000010000 */
[----:B------:R-:W-:Y:S05]  /*4010*/  WARPSYNC.COLLECTIVE R96, `(.L_x_8129) ;  /* 0x0000000060087348 */ /* 0x000fea0003c00000 */
[----:B------:R0:W1:Y:S02]  /*4020*/  SHFL.BFLY P0, R161, R99, R98, R97 ;  /* 0x0c00006263a17389 */ /* 0x0000640000000061 */
[----:B01----:R-:W-:Y:S01]  /*4030*/  ENDCOLLECTIVE ;  /* 0x000000000000791b */ /* 0x003fe20003800000 */
.L_x_8129:
[----:B------:R-:W-:Y:S01]  /*4040*/  MOV R99, R169 ;  /* 0x000000a900637202 */ /* 0x000fe20000000f00 */
[----:B------:R-:W-:-:S07]  /*4050*/  FADD.FTZ R163, R168, R161 ;  /* 0x000000a1a8a37221 */ /* 0x000fce0000010000 */
[----:B------:R-:W-:Y:S05]  /*4060*/  WARPSYNC.COLLECTIVE R96, `(.L_x_8130) ;  /* 0x0000000060087348 */ /* 0x000fea0003c00000 */
[----:B------:R0:W1:Y:S02]  /*4070*/  SHFL.BFLY P0, R161, R99, R98, R97 ;  /* 0x0c00006263a17389 */ /* 0x0000640000000061 */
[----:B01----:R-:W-:Y:S01]  /*4080*/  ENDCOLLECTIVE ;  /* 0x000000000000791b */ /* 0x003fe20003800000 */
.L_x_8130:
[----:B------:R-:W-:Y:S01]  /*4090*/  HFMA2.MMA R98, -RZ, RZ, 0, 9.5367431640625e-07 ;  /* 0x00000010ff627435 */ /* 0x000fe200000001ff */
[----:B------:R-:W-:Y:S01]  /*40a0*/  MOV R99, R163 ;  /* 0x000000a300637202 */ /* 0x000fe20000000f00 */
[----:B------:R-:W-:-:S09]  /*40b0*/  FADD.FTZ R164, R169, R161 ;  /* 0x000000a1a9a47221 */ /* 0x000fd20000010000 */
[----:B------:R-:W-:Y:S05]  /*40c0*/  WARPSYNC.COLLECTIVE R96, `(.L_x_8131) ;  /* 0x0000000060087348 */ /* 0x000fea0003c00000 */
[----:B------:R0:W1:Y:S02]  /*40d0*/  SHFL.BFLY P0, R161, R99, R98, R97 ;  /* 0x0c00006263a17389 */ /* 0x0000640000000061 */
[----:B01----:R-:W-:Y:S01]  /*40e0*/  ENDCOLLECTIVE ;  /* 0x000000000000791b */ /* 0x003fe20003800000 */
.L_x_8131:
[----:B------:R-:W-:Y:S02]  /*40f0*/  MOV R99, R164 ;  /* 0x000000a400637202 */ /* 0x000fe40000000f00 */
[----:B------:R-:W-:-:S07]  /*4100*/  MOV R170, R161 ;  /* 0x000000a100aa7202 */ /* 0x000fce0000000f00 */
[----:B------:R-:W-:Y:S05]  /*4110*/  WARPSYNC.COLLECTIVE R96, `(.L_x_8132) ;  /* 0x0000000060087348 */ /* 0x000fea0003c00000 */
[----:B------:R0:W1:Y:S02]  /*4120*/  SHFL.BFLY P0, R161, R99, R98, R97 ;  /* 0x0c00006263a17389 */ /* 0x0000640000000061 */
[----:B01----:R-:W-:Y:S01]  /*4130*/  ENDCOLLECTIVE ;  /* 0x000000000000791b */ /* 0x003fe20003800000 */
.L_x_8132:
[----:B------:R-:W-:Y:S05]  /*4140*/  BRA `(.L_x_8133) ;  /* 0xffffffd4008c7947 */ /* 0x000fea000383ffff */
.L_x_8134:
        /* <DEDUP_REMOVED lines=11> */
.L_x_9251:


//--------------------- .text._ZN10layer_norm13ln_bwd_kernelINS_13Kernel_traitsIfffffjLj512ELj1ELj4ELj1ELj16ENS_18Kernel_traits_baseILj512EfffffjLj128EEEEELb0ELb0ELb0ELb0EEEvNS_9BwdParamsE --------------------------
	.section	.text._ZN10layer_norm13ln_bwd_kernelINS_13Kernel_traitsIfffffjLj512ELj1ELj4ELj1ELj16ENS_18Kernel_traits_baseILj512EfffffjLj128EEEEELb0ELb0ELb0ELb0EEEvNS_9BwdParamsE,"ax",@progbits
	.align	128
        .global         _ZN10layer_norm13ln_bwd_kernelINS_13Kernel_traitsIfffffjLj512ELj1ELj4ELj1ELj16ENS_18Kernel_traits_baseILj512EfffffjLj128EEEEELb0ELb0ELb0ELb0EEEvNS_9BwdParamsE
        .type           _ZN10layer_norm13ln_bwd_kernelINS_13Kernel_traitsIfffffjLj512ELj1ELj4ELj1ELj16ENS_18Kernel_traits_baseILj512EfffffjLj128EEEEELb0ELb0ELb0ELb0EEEvNS_9BwdParamsE,@function
        .size           _ZN10layer_norm13ln_bwd_kernelINS_13Kernel_traitsIfffffjLj512ELj1ELj4ELj1ELj16ENS_18Kernel_traits_baseILj512EfffffjLj128EEEEELb0ELb0ELb0ELb0EEEvNS_9BwdParamsE,(.L_x_9252 - _ZN10layer_norm13ln_bwd_kernelINS_13Kernel_traitsIfffffjLj512ELj1ELj4ELj1ELj16ENS_18Kernel_traits_baseILj512EfffffjLj128EEEEELb0ELb0ELb0ELb0EEEvNS_9BwdParamsE)
        .other          _ZN10layer_norm13ln_bwd_kernelINS_13Kernel_traitsIfffffjLj512ELj1ELj4ELj1ELj16ENS_18Kernel_traits_baseILj512EfffffjLj128EEEEELb0ELb0ELb0ELb0EEEvNS_9BwdParamsE,@"STO_CUDA_ENTRY STV_DEFAULT"
_ZN10layer_norm13ln_bwd_kernelINS_13Kernel_traitsIfffffjLj512ELj1ELj4ELj1ELj16ENS_18Kernel_traits_baseILj512EfffffjLj128EEEEELb0ELb0ELb0ELb0EEEvNS_9BwdParamsE:
.text._ZN10layer_norm13ln_bwd_kernelINS_13Kernel_traitsIfffffjLj512ELj1ELj4ELj1ELj16ENS_18Kernel_traits_baseILj512EfffffjLj128EEEEELb0ELb0ELb0ELb0EEEvNS_9BwdParamsE:
        /* <DEDUP_REMOVED lines=14> */
[----:B------:R-:W-:-:S04]  /*00e0*/  LEA.HI.SX32 R2, R3, R2, 0x1e ;  /* 0x0000000203027211 */ /* 0x000fc800078ff2ff */
[C---:B------:R-:W-:Y:S02]  /*00f0*/  ISETP.GE.U32.AND P1, PT, R2.reuse, 0x40, PT ;  /* 0x000000400200780c */ /* 0x040fe40003f26070 */
[C---:B------:R-:W-:Y:S02]  /*0100*/  ISETP.GE.U32.AND P2, PT, R2.reuse, 0x60, PT ;  /* 0x000000600200780c */ /* 0x040fe40003f46070 */
[C---:B------:R-:W-:Y:S02]  /*0110*/  LOP3.LUT P3, RZ, R2.reuse, 0xffffffe0, RZ, 0xc0, !PT ;  /* 0xffffffe002ff7812 */ /* 0x040fe4000786c0ff */
[----:B------:R-:W-:Y:S02]  /*0120*/  ISETP.GE.U32.AND P4, PT, R2, 0x80, PT ;  /* 0x000000800200780c */ /* 0x000fe40003f86070 */
[----:B------:R-:W-:-:S04]  /*0130*/  LOP3.LUT R2, R14, 0x1f, RZ, 0xc0, !PT ;  /* 0x0000001f0e027812 */ /* 0x000fc800078ec0ff */
[----:B------:R-:W-:Y:S01]  /*0140*/  MOV R3, R2 ;  /* 0x0000000200037202 */ /* 0x000fe20000000f00 */
[----:B------:R-:W0:Y:S04]  /*0150*/  @P1 LDC.64 R6, c[0x0][0x260] ;  /* 0x00009800ff061b82 */ /* 0x000e280000000a00 */
[----:B------:R-:W-:-:S04]  /*0160*/  @P3 LOP3.LUT R3, R2, 0x20, RZ, 0xfc, !PT ;  /* 0x0000002002033812 */ /* 0x000fc800078efcff */
[----:B------:R-:W1:Y:S08]  /*0170*/  @P2 LDC.64 R8, c[0x0][0x260] ;  /* 0x00009800ff082b82 */ /* 0x000e700000000a00 */
[----:B------:R-:W2:Y:S08]  /*0180*/  @P4 LDC.64 R12, c[0x0][0x260] ;  /* 0x00009800ff0c4b82 */ /* 0x000eb00000000a00 */
[----:B------:R-:W3:Y:S01]  /*0190*/  @P3 LDC.64 R4, c[0x0][0x260] ;  /* 0x00009800ff043b82 */ /* 0x000ee20000000a00 */
[C---:B0-----:R-:W-:Y:S01]  /*01a0*/  @P1 IMAD.WIDE.U32 R6, R3.reuse, 0x10, R6 ;  /* 0x0000001003061825 */ /* 0x041fe200078e0006 */
[----:B------:R-:W-:-:S04]  /*01b0*/  @P1 IADD3 R3, R3, 0x20, RZ ;  /* 0x0000002003031810 */ /* 0x000fc80007ffe0ff */
[----:B------:R0:W5:Y:S01]  /*01c0*/  @P1 LDG.E.128 R64, desc[UR4][R6.64] ;  /* 0x0000000406401981 */ /* 0x000162000c1e1d00 */
[C---:B-1----:R-:W-:Y:S01]  /*01d0*/  @P2 IMAD.WIDE.U32 R10, R3.reuse, 0x10, R8 ;  /* 0x00000010030a2825 */ /* 0x042fe200078e0008 */
[----:B------:R-:W-:-:S04]  /*01e0*/  @P2 IADD3 R3, R3, 0x20, RZ ;  /* 0x0000002003032810 */ /* 0x000fc80007ffe0ff */
        /* <DEDUP_REMOVED lines=31> */
[----:B------:R-:W-:Y:S02]  /*03e0*/  MOV R5, R3 ;  /* 0x0000000300057202 */ /* 0x000fe40000000f00 */
[----:B------:R-:W-:Y:S02]  /*03f0*/  ISETP.NE.AND P0, PT, RZ, UR6, PT ;  /* 0x00000006ff007c0c */ /* 0x000fe4000bf05270 */
[----:B------:R-:W-:Y:S02]  /*0400*/  ISETP.NE.AND.EX P5, PT, RZ, UR7, PT, P5 ;  /* 0x00000007ff007c0c */ /* 0x000fe4000bfa5350 */
[----:B------:R-:W-:-:S11]  /*0410*/  P2R R4, PR, RZ, 0x1 ;  /* 0x00000001ff047803 */ /* 0x000fd60000000000 */
.L_x_8154:
[----:B------:R-:W0:Y:S01]  /*0420*/  LDC.64 R84, c[0x0][0x250] ;  /* 0x00009400ff547b82 */ /* 0x000e220000000a00 */
        /* <DEDUP_REMOVED lines=10> */
[----:B-----5:R0:W5:Y:S04]  /*04d0*/  @P5 LDG.E R6, desc[UR4][R80.64] ;  /* 0x0000000450065981 */ /* 0x020168000c1e1900 */
[----:B------:R0:W5:Y:S01]  /*04e0*/  LDG.E R111, desc[UR4][R82.64] ;  /* 0x00000004526f7981 */ /* 0x000162000c1e1900 */
[----:B------:R-:W-:-:S05]  /*04f0*/  MOV R0, UR13 ;  /* 0x0000000d00007c02 */ /* 0x000fca0008000f00 */
[----:B------:R-:W-:-:S05]  /*0500*/  IMAD R86, R5, R0, RZ ;  /* 0x0000000005567224 */ /* 0x000fca00078e02ff */
[----:B------:R-:W-:-:S04]  /*0510*/  SHF.R.S32.HI R87, RZ, 0x1f, R86 ;  /* 0x0000001fff577819 */ /* 0x000fc80000011456 */
[----:B------:R-:W-:Y:S01]  /*0520*/  LEA.HI R87, R87, R86, RZ, 0x2 ;  /* 0x0000005657577211 */ /* 0x000fe200078f10ff */
[----:B------:R-:W-:Y:S03]  /*0530*/  BSSY B1, `(.L_x_8137) ;  /* 0x000002f000017945 */ /* 0x000fe60003800000 */
[----:B------:R-:W-:Y:S02]  /*0540*/  LEA.HI.SX32 R113, R87, R2, 0x1e ;  /* 0x0000000257717211 */ /* 0x000fe400078ff2ff */
[----:B------:R-:W-:Y:S02]  /*0550*/  MOV R117, RZ ;  /* 0x000000ff00757202 */ /* 0x000fe40000000f00 */
[----:B------:R-:W-:Y:S02]  /*0560*/  MOV R118, RZ ;  /* 0x000000ff00767202 */ /* 0x000fe40000000f00 */
[----:B------:R-:W-:-:S02]  /*0570*/  MOV R119, R113 ;  /* 0x0000007100777202 */ /* 0x000fc40000000f00 */
        /* <DEDUP_REMOVED lines=42> */
.L_x_8138:
[----:B------:R-:W-:Y:S05]  /*0820*/  BSYNC B1 ;  /* 0x0000000000017941 */ /* 0x000fea0003800000 */
.L_x_8137:
        /* <DEDUP_REMOVED lines=22> */
[----:B------:R-:W-:Y:S01]  /*0990*/  FADD.FTZ R28, R28, R80 ;  /* 0x000000501c1c7221 */ /* 0x000fe20000010000 */
[----:B------:R-:W-:Y:S01]  /*09a0*/  FFMA.FTZ R44, R80, R7, R44 ;  /* 0x00000007502c7223 */ /* 0x000fe2000001002c */
[----:B------:R-:W-:Y:S01]  /*09b0*/  FADD.FTZ R29, R29, R81 ;  /* 0x000000511d1d7221 */ /* 0x000fe20000010000 */
[----:B------:R-:W-:Y:S01]  /*09c0*/  FFMA.FTZ R45, R81, R88, R45 ;  /* 0x00000058512d7223 */ /* 0x000fe2000001002d */
        /* <DEDUP_REMOVED lines=15> */
[----:B0-----:R-:W-:-:S07]  /*0ac0*/  FFMA.FTZ R118, R110, R107, R81 ;  /* 0x0000006b6e767223 */ /* 0x001fce0000010051 */
.L_x_8140:
[----:B------:R-:W-:Y:S05]  /*0ad0*/  BSYNC B1 ;  /* 0x0000000000017941 */ /* 0x000fea0003800000 */
.L_x_8139:
        /* <DEDUP_REMOVED lines=42> */
.L_x_8142:
[----:B------:R-:W-:Y:S05]  /*0d80*/  BSYNC B1 ;  /* 0x0000000000017941 */ /* 0x000fea0003800000 */
.L_x_8141:
        /* <DEDUP_REMOVED lines=41> */
.L_x_8144:
[----:B------:R-:W-:Y:S05]  /*1020*/  BSYNC B1 ;  /* 0x0000000000017941 */ /* 0x000fea0003800000 */
.L_x_8143:
        /* <DEDUP_REMOVED lines=20> */
.L_x_8166:
        /* <DEDUP_REMOVED lines=43> */
.L_x_8147:
[----:B------:R-:W-:Y:S05]  /*1420*/  BSYNC B1 ;  /* 0x0000000000017941 */ /* 0x000fea0003800000 */
.L_x_8146:
        /* <DEDUP_REMOVED lines=37> */
.L_x_8149:
[----:B------:R-:W-:Y:S05]  /*1680*/  BSYNC B1 ;  /* 0x0000000000017941 */ /* 0x000fea0003800000 */
.L_x_8148:
        /* <DEDUP_REMOVED lines=37> */
.L_x_8151:
[----:B------:R-:W-:Y:S05]  /*18e0*/  BSYNC B1 ;  /* 0x0000000000017941 */ /* 0x000fea0003800000 */
.L_x_8150:
        /* <DEDUP_REMOVED lines=36> */
.L_x_8153:
[----:B------:R-:W-:Y:S05]  /*1b30*/  BSYNC B1 ;  /* 0x0000000000017941 */ /* 0x000fea0003800000 */
.L_x_8152:
[----:B0123--:R-:W0:Y:S02]  /*1b40*/  LDC.64 R80, c[0x0][0x210] ;  /* 0x00008400ff507b82 */ /* 0x00fe240000000a00 */
[----:B0-----:R-:W-:-:S04]  /*1b50*/  LEA R5, R80, R5, 0x2 ;  /* 0x0000000550057211 */ /* 0x001fc800078e10ff */
[----:B------:R-:W-:-:S13]  /*1b60*/  ISETP.GE.AND P0, PT, R5, R81, PT ;  /* 0x000000510500720c */ /* 0x000fda0003f06270 */
[----:B------:R-:W-:Y:S05]  /*1b70*/  @!P0 BRA `(.L_x_8154) ;  /* 0xffffffe800288947 */ /* 0x000fea000383ffff */
.L_x_8136:
[----:B------:R-:W-:Y:S05]  /*1b80*/  BSYNC B0 ;  /* 0x0000000000007941 */ /* 0x000fea0003800000 */
.L_x_8135:
        /* <DEDUP_REMOVED lines=8> */
[C---:B------:R-:W-:Y:S02]  /*1c10*/  LOP3.LUT R3, R2.reuse, 0xfffff80, RZ, 0xc0, !PT ;  /* 0x0fffff8002037812 */ /* 0x040fe400078ec0ff */
[----:B-1----:R-:W-:Y:S02]  /*1c20*/  LEA R4, R5, R4, 0x18 ;  /* 0x0000000405047211 */ /* 0x002fe400078ec0ff */
[----:B--2---:R-:W-:Y:S02]  /*1c30*/  LOP3.LUT R3, R3, 0x1f, R6, 0xf8, !PT ;  /* 0x0000001f03037812 */ /* 0x004fe400078ef806 */
[-C--:B------:R-:W-:Y:S02]  /*1c40*/  IADD3 R2, R2, R4.reuse, RZ ;  /* 0x0000000402027210 */ /* 0x080fe40007ffe0ff */
[----:B------:R-:W-:-:S05]  /*1c50*/  LEA R3, R3, R4, 0x4 ;  /* 0x0000000403037211 */ /* 0x000fca00078e20ff */
[----:B------:R-:W-:Y:S04]  /*1c60*/  STS.128 [R3], R32 ;  /* 0x0000002003007388 */ /* 0x000fe80000000c00 */
[----:B------:R-:W-:Y:S04]  /*1c70*/  STS.128 [R3+0x200], R28 ;  /* 0x0002001c03007388 */ /* 0x000fe80000000c00 */
[----:B------:R3:W-:Y:S04]  /*1c80*/  STS.128 [R3+0x400], R24 ;  /* 0x0004001803007388 */ /* 0x0007e80000000c00 */
[----:B------:R0:W-:Y:S01]  /*1c90*/  STS.128 [R3+0x600], R20 ;  /* 0x0006001403007388 */ /* 0x0001e20000000c00 */
[----:B------:R-:W-:Y:S01]  /*1ca0*/  BAR.SYNC.DEFER_BLOCKING 0x0 ;  /* 0x0000000000007b1d */ /* 0x000fe20000010000 */
[----:B---3--:R-:W-:Y:S01]  /*1cb0*/  IMAD R24, R53, R0, RZ ;  /* 0x0000000035187224 */ /* 0x008fe200078e02ff */
[----:B0-----:R-:W-:-:S04]  /*1cc0*/  IADD3 R22, R0, 0x7f, -R55 ;  /* 0x0000007f00167810 */ /* 0x001fc80007ffe837 */
[----:B------:R-:W-:Y:S02]  /*1cd0*/  IADD3 R24, P4, R24, R55, RZ ;  /* 0x0000003718187210 */ /* 0x000fe40007f9e0ff */
[C---:B------:R-:W-:Y:S02]  /*1ce0*/  LOP3.LUT P3, RZ, R22.reuse, 0xffffff80, RZ, 0xc0, !PT ;  /* 0xffffff8016ff7812 */ /* 0x040fe4000786c0ff */
[----:B------:R-:W-:Y:S02]  /*1cf0*/  IADD3.X R35, RZ, RZ, RZ, P4, !PT ;  /* 0x000000ffff237210 */ /* 0x000fe400027fe4ff */
[----:B------:R-:W-:Y:S02]  /*1d00*/  ISETP.GE.U32.AND P2, PT, R22, 0x100, PT ;  /* 0x000001001600780c */ /* 0x000fe40003f46070 */
[----:B------:R-:W-:Y:S01]  /*1d10*/  SHF.L.U64.HI R35, R24, 0x2, R35 ;  /* 0x0000000218237819 */ /* 0x000fe20000010223 */
[----:B------:R-:W0:Y:S01]  /*1d20*/  LDS R4, [R2] ;  /* 0x0000000002047984 */ /* 0x000e220000000800 */
[----:B------:R-:W-:-:S02]  /*1d30*/  ISETP.GE.U32.AND P1, PT, R22, 0x180, PT ;  /* 0x000001801600780c */ /* 0x000fc40003f26070 */
[----:B------:R-:W-:Y:S01]  /*1d40*/  ISETP.GE.U32.AND P0, PT, R22, 0x200, PT ;  /* 0x000002001600780c */ /* 0x000fe20003f06070 */
        /* <DEDUP_REMOVED lines=39> */
[----:B0-----:R-:W-:-:S05]  /*1fc0*/  IADD3.X R37, R35, UR7, RZ, P4, !PT ;  /* 0x0000000723257c10 */ /* 0x001fca000a7fe4ff */
[----:B------:R-:W-:Y:S02]  /*1fd0*/  ULDC.64 UR6, c[0x0][0x2d0] ;  /* 0x0000b40000067ab9 */ /* 0x000fe40000000a00 */
        /* <DEDUP_REMOVED lines=72> */
.L_x_8145:
        /* <DEDUP_REMOVED lines=8> */
.L_x_8156:
[----:B------:R-:W-:Y:S05]  /*24e0*/  BSYNC B1 ;  /* 0x0000000000017941 */ /* 0x000fea0003800000 */
.L_x_8155:
        /* <DEDUP_REMOVED lines=8> */
.L_x_8157:
[----:B------:R-:W-:Y:S01]  /*2570*/  FADD.FTZ R80, R80, R117 ;  /* 0x0000007550507221 */ /* 0x000fe20000010000 */
[----:B------:R-:W-:-:S04]  /*2580*/  HFMA2.MMA R121, -RZ, RZ, 0, 1.1920928955078125e-07 ;  /* 0x00000002ff797435 */ /* 0x000fc800000001ff */
[----:B------:R-:W-:Y:S02]  /*2590*/  MOV R120, R80 ;  /* 0x0000005000787202 */ /* 0x000fe40000000f00 */
[----:B------:R-:W-:-:S07]  /*25a0*/  MOV R81, R119 ;  /* 0x0000007700517202 */ /* 0x000fce0000000f00 */
[----:B------:R-:W-:Y:S05]  /*25b0*/  WARPSYNC.COLLECTIVE R115, `(.L_x_8158) ;  /* 0x0000000073087348 */ /* 0x000fea0003c00000 */
[----:B------:R0:W1:Y:S02]  /*25c0*/  SHFL.BFLY P0, R119, R120, R121, R122 ;  /* 0x0c00007978777389 */ /* 0x000064000000007a */
[----:B01----:R-:W-:Y:S01]  /*25d0*/  ENDCOLLECTIVE ;  /* 0x000000000000791b */ /* 0x003fe20003800000 */
.L_x_8158:
[----:B------:R-:W-:-:S05]  /*25e0*/  FADD.FTZ R81, R81, R118 ;  /* 0x0000007651517221 */ /* 0x000fca0000010000 */
[----:B------:R-:W-:Y:S02]  /*25f0*/  MOV R120, R81 ;  /* 0x0000005100787202 */ /* 0x000fe40000000f00 */
[----:B------:R-:W-:-:S07]  /*2600*/  MOV R83, R119 ;  /* 0x0000007700537202 */ /* 0x000fce0000000f00 */
[----:B------:R-:W-:Y:S05]  /*2610*/  WARPSYNC.COLLECTIVE R115, `(.L_x_8159) ;  /* 0x0000000073087348 */ /* 0x000fea0003c00000 */
[----:B------:R0:W1:Y:S02]  /*2620*/  SHFL.BFLY P0, R119, R120, R121, R122 ;  /* 0x0c00007978777389 */ /* 0x000064000000007a */
[----:B01----:R-:W-:Y:S01]  /*2630*/  ENDCOLLECTIVE ;  /* 0x000000000000791b */ /* 0x003fe20003800000 */
.L_x_8159:
[----:B------:R-:W-:Y:S01]  /*2640*/  FADD.FTZ R83, R80, R83 ;  /* 0x0000005350537221 */ /* 0x000fe20000010000 */
[----:B------:R-:W-:-:S04]  /*2650*/  HFMA2.MMA R121, -RZ, RZ, 0, 2.384185791015625e-07 ;  /* 0x00000004ff797435 */ /* 0x000fc800000001ff */
[----:B------:R-:W-:Y:S02]  /*2660*/  MOV R120, R83 ;  /* 0x0000005300787202 */ /* 0x000fe40000000f00 */
[----:B------:R-:W-:-:S07]  /*2670*/  MOV R82, R119 ;  /* 0x0000007700527202 */ /* 0x000fce0000000f00 */
[----:B------:R-:W-:Y:S05]  /*2680*/  WARPSYNC.COLLECTIVE R115, `(.L_x_8160) ;  /* 0x0000000073087348 */ /* 0x000fea0003c00000 */
[----:B------:R0:W1:Y:S02]  /*2690*/  SHFL.BFLY P0, R119, R120, R121, R122 ;  /* 0x0c00007978777389 */ /* 0x000064000000007a */
[----:B01----:R-:W-:Y:S01]  /*26a0*/  ENDCOLLECTIVE ;  /* 0x000000000000791b */ /* 0x003fe20003800000 */
.L_x_8160:
[----:B------:R-:W-:-:S05]  /*26b0*/  FADD.FTZ R82, R81, R82 ;  /* 0x0000005251527221 */ /* 0x000fca0000010000 */
[----:B------:R-:W-:Y:S02]  /*26c0*/  MOV R120, R82 ;  /* 0x0000005200787202 */ /* 0x000fe40000000f00 */
[----:B------:R-:W-:-:S07]  /*26d0*/  MOV R84, R119 ;  /* 0x0000007700547202 */ /* 0x000fce0000000f00 */
[----:B------:R-:W-:Y:S05]  /*26e0*/  WARPSYNC.COLLECTIVE R115, `(.L_x_8161) ;  /* 0x0000000073087348 */ /* 0x000fea0003c00000 */
[----:B------:R0:W1:Y:S02]  /*26f0*/  SHFL.BFLY P0, R119, R120, R121, R122 ;  /* 0x0c00007978777389 */ /* 0x000064000000007a */
[----:B01----:R-:W-:Y:S01]  /*2700*/  ENDCOLLECTIVE ;  /* 0x000000000000791b */ /* 0x003fe20003800000 */
.L_x_8161:
[----:B------:R-:W-:Y:S01]  /*2710*/  FADD.FTZ R84, R83, R84 ;  /* 0x0000005453547221 */ /* 0x000fe20000010000 */
[----:B------:R-:W-:-:S04]  /*2720*/  HFMA2.MMA R121, -RZ, RZ, 0, 4.76837158203125e-07 ;  /* 0x00000008ff797435 */ /* 0x000fc800000001ff */
[----:B------:R-:W-:Y:S02]  /*2730*/  MOV R120, R84 ;  /* 0x0000005400787202 */ /* 0x000fe40000000f00 */
[----:B------:R-:W-:-:S07]  /*2740*/  MOV R85, R119 ;  /* 0x0000007700557202 */ /* 0x000fce0000000f00 */
[----:B------:R-:W-:Y:S05]  /*2750*/  WARPSYNC.COLLECTIVE R115, `(.L_x_8162) ;  /* 0x0000000073087348 */ /* 0x000fea0003c00000 */
[----:B------:R0:W1:Y:S02]  /*2760*/  SHFL.BFLY P0, R119, R120, R121, R122 ;  /* 0x0c00007978777389 */ /* 0x000064000000007a */
[----:B01----:R-:W-:Y:S01]  /*2770*/  ENDCOLLECTIVE ;  /* 0x000000000000791b */ /* 0x003fe20003800000 */
.L_x_8162:
[----:B------:R-:W-:-:S05]  /*2780*/  FADD.FTZ R85, R82, R85 ;  /* 0x0000005552557221 */ /* 0x000fca0000010000 */
[----:B------:R-:W-:Y:S02]  /*2790*/  MOV R120, R85 ;  /* 0x0000005500787202 */ /* 0x000fe40000000f00 */
[----:B------:R-:W-:-:S07]  /*27a0*/  MOV R87, R119 ;  /* 0x0000007700577202 */ /* 0x000fce0000000f00 */
[----:B------:R-:W-:Y:S05]  /*27b0*/  WARPSYNC.COLLECTIVE R115, `(.L_x_8163) ;  /* 0x0000000073087348 */ /* 0x000fea0003c00000 */
[----:B------:R0:W1:Y:S02]  /*27c0*/  SHFL.BFLY P0, R119, R120, R121, R122 ;  /* 0x0c00007978777389 */ /* 0x000064000000007a */
[----:B01----:R-:W-:Y:S01]  /*27d0*/  ENDCOLLECTIVE ;  /* 0x000000000000791b */ /* 0x003fe20003800000 */
.L_x_8163:
[----:B------:R-:W-:Y:S01]  /*27e0*/  FADD.FTZ R87, R84, R87 ;  /* 0x0000005754577221 */ /* 0x000fe20000010000 */
[----:B------:R-:W-:-:S04]  /*27f0*/  HFMA2.MMA R121, -RZ, RZ, 0, 9.5367431640625e-07 ;  /* 0x00000010ff797435 */ /* 0x000fc800000001ff */
[----:B------:R-:W-:Y:S02]  /*2800*/  MOV R120, R87 ;  /* 0x0000005700787202 */ /* 0x000fe40000000f00 */
[----:B------:R-:W-:-:S07]  /*2810*/  MOV R86, R119 ;  /* 0x0000007700567202 */ /* 0x000fce0000000f00 */
[----:B------:R-:W-:Y:S05]  /*2820*/  WARPSYNC.COLLECTIVE R115, `(.L_x_8164) ;  /* 0x0000000073087348 */ /* 0x000fea0003c00000 */
[----:B------:R0:W1:Y:S02]  /*2830*/  SHFL.BFLY P0, R119, R120, R121, R122 ;  /* 0x0c00007978777389 */ /* 0x000064000000007a */
[----:B01----:R-:W-:Y:S01]  /*2840*/  ENDCOLLECTIVE ;  /* 0x000000000000791b */ /* 0x003fe20003800000 */
.L_x_8164:
[----:B------:R-:W-:-:S05]  /*2850*/  FADD.FTZ R86, R85, R86 ;  /* 0x0000005655567221 */ /* 0x000fca0000010000 */
[----:B------:R-:W-:Y:S02]  /*2860*/  MOV R120, R86 ;  /* 0x0000005600787202 */ /* 0x000fe40000000f00 */
[----:B------:R-:W-:-:S07]  /*2870*/  MOV R80, R119 ;  /* 0x0000007700507202 */ /* 0x000fce0000000f00 */
[----:B------:R-:W-:Y:S05]  /*2880*/  WARPSYNC.COLLECTIVE R115, `(.L_x_8165) ;  /* 0x0000000073087348 */ /* 0x000fea0003c00000 */
[----:B------:R0:W1:Y:S02]  /*2890*/  SHFL.BFLY P0, R119, R120, R121, R122 ;  /* 0x0c00007978777389 */ /* 0x000064000000007a */
[----:B01----:R-:W-:Y:S01]  /*28a0*/  ENDCOLLECTIVE ;  /* 0x000000000000791b */ /* 0x003fe20003800000 */
.L_x_8165:
[----:B------:R-:W-:Y:S01]  /*28b0*/  MOV R81, R119 ;  /* 0x0000007700517202 */ /* 0x000fe20000000f00 */
[----:B------:R-:W-:Y:S06]  /*28c0*/  BRA `(.L_x_8166) ;  /* 0xffffffe800287947 */ /* 0x000fec000383ffff */
.L_x_8167:
        /* <DEDUP_REMOVED lines=11> */
.L_x_9252:


//--------------------- .text._ZN10layer_norm13ln_bwd_kernelINS_13Kernel_traitsIfffffjLj512ELj1ELj4ELj1ELj16ENS_18Kernel_traits_baseILj512EfffffjLj128EEEEELb0ELb0ELb0ELb1EEEvNS_9BwdParamsE --------------------------
	.section	.text._ZN10layer_norm13ln_bwd_kernelINS_13Kernel_traitsIfffffjLj512ELj1ELj4ELj1ELj16ENS_18Kernel_traits_baseILj512EfffffjLj128EEEEELb0ELb0ELb0ELb1EEEvNS_9BwdParamsE,"ax",@progbits
	.align	128
        .global         _ZN10layer_norm13ln_bwd_kernelINS_13Kernel_traitsIfffffjLj512ELj1ELj4ELj1ELj16ENS_18Kernel_traits_baseILj512EfffffjLj128EEEEELb0ELb0ELb0ELb1EEEvNS_9BwdParamsE
        .type           _ZN10layer_norm13ln_bwd_kernelINS_13Kernel_traitsIfffffjLj512ELj1ELj4ELj1ELj16ENS_18Kernel_traits_baseILj512EfffffjLj128EEEEELb0ELb0ELb0ELb1EEEvNS_9BwdParamsE,@function
        .size           _ZN10layer_norm13ln_bwd_kernelINS_13Kernel_traitsIfffffjLj512ELj1ELj4ELj1ELj16ENS_18Kernel_traits_baseILj512EfffffjLj128EEEEELb0ELb0ELb0ELb1EEEvNS_9BwdParamsE,(.L_x_9253 - _ZN10layer_norm13ln_bwd_kernelINS_13Kernel_traitsIfffffjLj512ELj1ELj4ELj1ELj16ENS_18Kernel_traits_baseILj512EfffffjLj128EEEEELb0ELb0ELb0ELb1EEEvNS_9BwdParamsE)
        .other          _ZN10layer_norm13ln_bwd_kernelINS_13Kernel_traitsIfffffjLj512ELj1ELj4ELj1ELj16ENS_18Kernel_traits_baseILj512EfffffjLj128EEEEELb0ELb0ELb0ELb1EEEvNS_9BwdParamsE,@"STO_CUDA_ENTRY STV_DEFAULT"
_ZN10layer_norm13ln_bwd_kernelINS_13Kernel_traitsIfffffjLj512ELj1ELj4ELj1ELj16ENS_18Kernel_traits_baseILj512EfffffjLj128EEEEELb0ELb0ELb0ELb1EEEvNS_9BwdParamsE:
.text._ZN10layer_norm13ln_bwd_kernelINS_13Kernel_traitsIfffffjLj512ELj1ELj4ELj1ELj16ENS_18Kernel_traits_baseILj512EfffffjLj128EEEEELb0ELb0ELb0ELb1EEEvNS_9BwdParamsE:
        /* <DEDUP_REMOVED lines=30> */
.L_x_8169:
        /* <DEDUP_REMOVED lines=27> */
[----:B------:R-:W-:Y:S02]  /*0390*/  ISETP.NE.AND P4, PT, RZ, UR6, PT ;  /* 0x00000006ff007c0c */ /* 0x000fe4000bf85270 */
[----:B------:R-:W-:-:S02]  /*03a0*/  CS2R R96, SRZ ;  /* 0x0000000000607805 */ /* 0x000fc4000001ff00 */
[----:B------:R-:W-:Y:S02]  /*03b0*/  CS2R R102, SRZ ;  /* 0x0000000000667805 */ /* 0x000fe4000001ff00 */
[----:B0-----:R-:W-:-:S07]  /*03c0*/  CS2R R8, SRZ ;  /* 0x0000000000087805 */ /* 0x001fce000001ff00 */
.L_x_8176:
        /* <DEDUP_REMOVED lines=13> */
[----:B------:R-:W0:Y:S03]  /*04a0*/  LDC.64 R98, c[0x0][0x2c8] ;  /* 0x0000b200ff627b82 */ /* 0x000e260000000a00 */
[----:B--2---:R-:W-:-:S05]  /*04b0*/  IMAD.WIDE R72, R104, 0x4, R52 ;  /* 0x0000000468487825 */ /* 0x004fca00078e0234 */
[----:B------:R-:W1:Y:S01]  /*04c0*/  @P0 LDC.64 R80, c[0x0][0x270] ;  /* 0x00009c00ff500b82 */ /* 0x000e620000000a00 */
[----:B------:R-:W2:Y:S01]  /*04d0*/  LDG.E.128 R52, desc[UR4][R54.64] ;  /* 0x0000000436347981 */ /* 0x000ea2000c1e1d00 */
[----:B------:R-:W-:-:S03]  /*04e0*/  IMAD.WIDE.U32 R60, R109, 0x10, R76 ;  /* 0x000000106d3c7825 */ /* 0x000fc600078e004c */
[----:B------:R0:W2:Y:S01]  /*04f0*/  LDG.E R108, desc[UR4][R72.64] ;  /* 0x00000004486c7981 */ /* 0x0000a2000c1e1900 */
[----:B---3--:R-:W-:-:S03]  /*0500*/  IMAD.WIDE.U32 R56, R110, 0x10, R82 ;  /* 0x000000106e387825 */ /* 0x008fc600078e0052 */
        /* <DEDUP_REMOVED lines=9> */
[----:B------:R-:W-:-:S03]  /*05a0*/  IMAD.WIDE.U32 R72, R107, 0x10, R82 ;  /* 0x000000106b487825 */ /* 0x000fc600078e0052 */
[----:B------:R-:W-:Y:S01]  /*05b0*/  ISETP.NE.AND.EX P1, PT, R99, RZ, PT, P1 ;  /* 0x000000ff6300720c */ /* 0x000fe20003f25310 */
[C---:B------:R-:W-:Y:S02]  /*05c0*/  IMAD.WIDE.U32 R76, R106.reuse, 0x10, R76 ;  /* 0x000000106a4c7825 */ /* 0x040fe400078e004c */
[----:B------:R-:W3:Y:S04]  /*05d0*/  LDG.E.128 R72, desc[UR4][R72.64] ;  /* 0x0000000448487981 */ /* 0x000ee8000c1e1d00 */
[----:B------:R-:W3:Y:S01]  /*05e0*/  LDG.E.128 R76, desc[UR4][R76.64] ;  /* 0x000000044c4c7981 */ /* 0x000ee2000c1e1d00 */
[----:B------:R-:W-:Y:S01]  /*05f0*/  IMAD.WIDE.U32 R82, R106, 0x10, R82 ;  /* 0x000000106a527825 */ /* 0x000fe200078e0052 */
[----:B------:R-:W-:Y:S02]  /*0600*/  SHF.R.S32.HI R105, RZ, 0x1f, R104 ;  /* 0x0000001fff697819 */ /* 0x000fe40000011468 */
[----:B-1----:R-:W-:-:S02]  /*0610*/  @P0 LEA R114, P2, R104, R80, 0x2 ;  /* 0x0000005068720211 */ /* 0x002fc400078410ff */
[----:B------:R-:W0:Y:S02]  /*0620*/  @P1 LDC.64 R120, c[0x0][0x2c8] ;  /* 0x0000b200ff781b82 */ /* 0x000e240000000a00 */
[----:B------:R-:W-:Y:S02]  /*0630*/  @P0 LEA.HI.X R115, R104, R81, R105, 0x2, P2 ;  /* 0x0000005168730211 */ /* 0x000fe400010f1469 */
[----:B------:R-:W3:Y:S04]  /*0640*/  LDG.E.128 R80, desc[UR4][R82.64] ;  /* 0x0000000452507981 */ /* 0x000ee8000c1e1d00 */
[----:B------:R-:W1:Y:S08]  /*0650*/  @P1 LDC.64 R112, c[0x0][0x2c8] ;  /* 0x0000b200ff701b82 */ /* 0x000e700000000a00 */
[----:B------:R-:W1:Y:S01]  /*0660*/  @P1 LDC.64 R116, c[0x0][0x2c8] ;  /* 0x0000b200ff741b82 */ /* 0x000e620000000a00 */
[----:B0-----:R-:W-:-:S07]  /*0670*/  @P1 IMAD.WIDE.U32 R120, R109, 0x10, R120 ;  /* 0x000000106d781825 */ /* 0x001fce00078e0078 */
[----:B------:R-:W0:Y:S01]  /*0680*/  @P1 LDC.64 R118, c[0x0][0x2c8] ;  /* 0x0000b200ff761b82 */ /* 0x000e220000000a00 */
[----:B-----5:R-:W5:Y:S01]  /*0690*/  @P1 LDG.E.128 R36, desc[UR4][R120.64] ;  /* 0x0000000478241981 */ /* 0x020f62000c1e1d00 */
        /* <DEDUP_REMOVED lines=10> */
[C---:B--2---:R-:W-:Y:S01]  /*0740*/  FADD.FTZ R123, -R111.reuse, R52 ;  /* 0x000000346f7b7221 */ /* 0x044fe20000010100 */
[C---:B------:R-:W-:Y:S01]  /*0750*/  FADD.FTZ R53, -R111.reuse, R53 ;  /* 0x000000356f357221 */ /* 0x040fe20000010100 */
[C---:B-1----:R-:W-:Y:S01]  /*0760*/  FADD.FTZ R115, -R111.reuse, R54 ;  /* 0x000000366f737221 */ /* 0x042fe20000010100 */
[C---:B------:R-:W-:Y:S01]  /*0770*/  FADD.FTZ R113, -R111.reuse, R55 ;  /* 0x000000376f717221 */ /* 0x040fe20000010100 */
        /* <DEDUP_REMOVED lines=52> */
[C---:B------:R-:W-:Y:S01]  /*0ac0*/  FADD.FTZ R71, -R111.reuse, R71 ;  /* 0x000000476f477221 */ /* 0x040fe20000010100 */
[----:B------:R-:W-:Y:S01]  /*0ad0*/  FADD.FTZ R68, R68, R117 ;  /* 0x0000007544447221 */ /* 0x000fe20000010000 */
[----:B------:R-:W-:Y:S01]  /*0ae0*/  FFMA.FTZ R65, R114, R117, R65 ;  /* 0x0000007572417223 */ /* 0x000fe20000010041 */
[C---:B------:R-:W-:Y:S01]  /*0af0*/  FMUL.FTZ R60, R108.reuse, R61 ;  /* 0x0000003d6c3c7220 */ /* 0x040fe20000410000 */
[----:B------:R-:W-:Y:S01]  /*0b00*/  FMUL.FTZ R62, R108, R69 ;  /* 0x000000456c3e7220 */ /* 0x000fe20000410000 */
[----:B------:R-:W-:Y:S01]  /*0b10*/  FMUL.FTZ R61, R20, R72 ;  /* 0x00000048143d7220 */ /* 0x000fe20000410000 */
        /* <DEDUP_REMOVED lines=69> */
.L_x_8188:
        /* <DEDUP_REMOVED lines=44> */
.L_x_8173:
        /* <DEDUP_REMOVED lines=27> */
.L_x_8174:
        /* <DEDUP_REMOVED lines=25> */
.L_x_8175:
        /* <DEDUP_REMOVED lines=40> */
.L_x_8171:
        /* <DEDUP_REMOVED lines=32> */
.L_x_8170:
[----:B------:R-:W-:Y:S05]  /*19f0*/  BSYNC B0 ;  /* 0x0000000000007941 */ /* 0x000fea0003800000 */
.L_x_8168:
[----:B------:R-:W1:Y:S01]  /*1a00*/  S2R R3, SR_CgaCtaId ;  /* 0x0000000000037919 */ /* 0x000e620000008800 */
[----:B------:R-:W-:Y:S01]  /*1a10*/  SHF.R.U32.HI R4, RZ, 0x5, R0 ;  /* 0x00000005ff047819 */ /* 0x000fe20000011600 */
[----:B------:R-:W-:Y:S05]  /*1a20*/  WARPSYNC.ALL ;  /* 0x0000000000007948 */ /* 0x000fea0003800000 */
[----:B------:R-:W-:Y:S01]  /*1a30*/  MOV R2, 0x400 ;  /* 0x0000040000027802 */ /* 0x000fe20000000f00 */
[----:B------:R-:W2:Y:S01]  /*1a40*/  S2R R40, SR_CTAID.X ;  /* 0x0000000000287919 */ /* 0x000ea20000002500 */
[----:B------:R-:W-:Y:S01]  /*1a50*/  LOP3.LUT R5, R0, 0x1f, RZ, 0xc0, !PT ;  /* 0x0000001f00057812 */ /* 0x000fe200078ec0ff */
[----:B------:R-:W-:Y:S01]  /*1a60*/  ULDC UR6, c[0x0][0x218] ;  /* 0x0000860000067ab9 */ /* 0x000fe20000000800 */
[----:B------:R-:W-:-:S02]  /*1a70*/  SHF.L.U32 R4, R4, 0x7, RZ ;  /* 0x0000000704047819 */ /* 0x000fc400000006ff */
[----:B-1----:R-:W-:Y:S02]  /*1a80*/  LEA R3, R3, R2, 0x18 ;  /* 0x0000000203037211 */ /* 0x002fe400078ec0ff */
        /* <DEDUP_REMOVED lines=8> */
[----:B------:R-:W1:Y:S04]  /*1b10*/  LDS R4, [R3] ;  /* 0x0000000003047984 */ /* 0x000e680000000800 */
[----:B------:R-:W3:Y:S04]  /*1b20*/  LDS R41, [R3+0x800] ;  /* 0x0008000003297984 */ /* 0x000ee80000000800 */
[----:B------:R-:W4:Y:S04]  /*1b30*/  LDS R5, [R3+0x200] ;  /* 0x0002000003057984 */ /* 0x000f280000000800 */
[----:B------:R-:W5:Y:S04]  /*1b40*/  LDS R20, [R3+0xa00] ;  /* 0x000a000003147984 */ /* 0x000f680000000800 */
[----:B------:R-:W0:Y:S04]  /*1b50*/  LDS R6, [R3+0x400] ;  /* 0x0004000003067984 */ /* 0x000e280000000800 */
[----:B------:R-:W2:Y:S04]  /*1b60*/  LDS R21, [R3+0xc00] ;  /* 0x000c000003157984 */ /* 0x000ea80000000800 */
[----:B------:R-:W2:Y:S04]  /*1b70*/  LDS R7, [R3+0x600] ;  /* 0x0006000003077984 */ /* 0x000ea80000000800 */
[----:B------:R-:W2:Y:S04]  /*1b80*/  LDS R12, [R3+0xe00] ;  /* 0x000e0000030c7984 */ /* 0x000ea80000000800 */
[----:B------:R-:W2:Y:S04]  /*1b90*/  LDS R13, [R3+0x1000] ;  /* 0x00100000030d7984 */ /* 0x000ea80000000800 */
[----:B------:R-:W2:Y:S04]  /*1ba0*/  LDS R14, [R3+0x1200] ;  /* 0x00120000030e7984 */ /* 0x000ea80000000800 */
[----:B------:R-:W2:Y:S01]  /*1bb0*/  LDS R15, [R3+0x1400] ;  /* 0x00140000030f7984 */ /* 0x000ea20000000800 */
[----:B-1----:R-:W-:-:S03]  /*1bc0*/  FADD.FTZ R4, RZ, R4 ;  /* 0x00000004ff047221 */ /* 0x002fc60000010000 */
[----:B------:R-:W1:Y:S01]  /*1bd0*/  LDS R22, [R3+0x1600] ;  /* 0x0016000003167984 */ /* 0x000e620000000800 */
[----:B---3--:R-:W-:-:S03]  /*1be0*/  FADD.FTZ R4, R4, R41 ;  /* 0x0000002904047221 */ /* 0x008fc60000010000 */
[----:B------:R-:W3:Y:S01]  /*1bf0*/  LDS R23, [R3+0x1800] ;  /* 0x0018000003177984 */ /* 0x000ee20000000800 */
[----:B----4-:R-:W-:-:S03]  /*1c00*/  FADD.FTZ R5, RZ, R5 ;  /* 0x00000005ff057221 */ /* 0x010fc60000010000 */
[----:B------:R-:W-:Y:S01]  /*1c10*/  LDS R28, [R3+0x1a00] ;  /* 0x001a0000031c7984 */ /* 0x000fe20000000800 */
[----:B-----5:R-:W-:-:S03]  /*1c20*/  FADD.FTZ R5, R5, R20 ;  /* 0x0000001405057221 */ /* 0x020fc60000010000 */
[----:B------:R-:W4:Y:S01]  /*1c30*/  LDS R29, [R3+0x1c00] ;  /* 0x001c0000031d7984 */ /* 0x000f220000000800 */
[----:B0-----:R-:W-:-:S03]  /*1c40*/  FADD.FTZ R6, RZ, R6 ;  /* 0x00000006ff067221 */ /* 0x001fc60000010000 */
[----:B------:R-:W0:Y:S01]  /*1c50*/  LDS R30, [R3+0x1e00] ;  /* 0x001e0000031e7984 */ /* 0x000e220000000800 */
[----:B--2---:R-:W-:Y:S01]  /*1c60*/  FADD.FTZ R6, R6, R21 ;  /* 0x0000001506067221 */ /* 0x004fe20000010000 */
[----:B------:R-:W-:Y:S01]  /*1c70*/  BAR.SYNC.DEFER_BLOCKING 0x0 ;  /* 0x0000000000007b1d */ /* 0x000fe20000010000 */
[----:B------:R-:W-:-:S04]  /*1c80*/  FADD.FTZ R7, RZ, R7 ;  /* 0x00000007ff077221 */ /* 0x000fc80000010000 */
[----:B------:R-:W-:Y:S01]  /*1c90*/  FADD.FTZ R7, R7, R12 ;  /* 0x0000000c07077221 */ /* 0x000fe20000010000 */
[----:B------:R-:W-:Y:S01]  /*1ca0*/  FADD.FTZ R4, R4, R13 ;  /* 0x0000000d04047221 */ /* 0x000fe20000010000 */
[----:B------:R-:W-:Y:S01]  /*1cb0*/  FADD.FTZ R5, R5, R14 ;  /* 0x0000000e05057221 */ /* 0x000fe20000010000 */
[----:B------:R-:W-:Y:S01]  /*1cc0*/  FADD.FTZ R6, R6, R15 ;  /* 0x0000000f06067221 */ /* 0x000fe20000010000 */
[----:B-1----:R-:W-:Y:S01]  /*1cd0*/  FADD.FTZ R7, R7, R22 ;  /* 0x0000001607077221 */ /* 0x002fe20000010000 */
[----:B------:R-:W-:Y:S01]  /*1ce0*/  STS.128 [R2], R16 ;  /* 0x0000001002007388 */ /* 0x000fe20000000c00 */
[----:B---3--:R-:W-:-:S03]  /*1cf0*/  FADD.FTZ R23, R4, R23 ;  /* 0x0000001704177221 */ /* 0x008fc60000010000 */
[----:B------:R-:W-:Y:S04]  /*1d00*/  STS.128 [R2+0x200], R24 ;  /* 0x0002001802007388 */ /* 0x000fe80000000c00 */
[----:B------:R-:W-:Y:S01]  /*1d10*/  STS.128 [R2+0x400], R32 ;  /* 0x0004002002007388 */ /* 0x000fe20000000c00 */
[----:B----4-:R-:W-:-:S03]  /*1d20*/  FADD.FTZ R29, R6, R29 ;  /* 0x0000001d061d7221 */ /* 0x010fc60000010000 */
[----:B------:R1:W-:Y:S01]  /*1d30*/  STS.128 [R2+0x600], R8 ;  /* 0x0006000802007388 */ /* 0x0003e20000000c00 */
[----:B0-----:R-:W-:Y:S01]  /*1d40*/  FADD.FTZ R7, R7, R30 ;  /* 0x0000001e07077221 */ /* 0x001fe20000010000 */
[----:B------:R-:W-:Y:S01]  /*1d50*/  BAR.SYNC.DEFER_BLOCKING 0x0 ;  /* 0x0000000000007b1d */ /* 0x000fe20000010000 */
[----:B-1----:R-:W-:-:S05]  /*1d60*/  IMAD R9, R40, UR6, RZ ;  /* 0x0000000628097c24 */ /* 0x002fca000f8e02ff */
        /* <DEDUP_REMOVED lines=52> */
.L_x_8172:
        /* <DEDUP_REMOVED lines=8> */
.L_x_8178:
[----:B------:R-:W-:Y:S05]  /*2130*/  BSYNC B2 ;  /* 0x0000000000027941 */ /* 0x000fea0003800000 */
.L_x_8177:
        /* <DEDUP_REMOVED lines=8> */
.L_x_8179:
[----:B------:R-:W-:Y:S01]  /*21c0*/  FADD.FTZ R77, R72, R77 ;  /* 0x0000004d484d7221 */ /* 0x000fe20000010000 */
[----:B------:R-:W-:-:S04]  /*21d0*/  HFMA2.MMA R121, -RZ, RZ, 0, 1.1920928955078125e-07 ;  /* 0x00000002ff797435 */ /* 0x000fc800000001ff */
[----:B------:R-:W-:Y:S02]  /*21e0*/  MOV R122, R77 ;  /* 0x0000004d007a7202 */ /* 0x000fe40000000f00 */
[----:B------:R-:W-:-:S07]  /*21f0*/  MOV R70, R120 ;  /* 0x0000007800467202 */ /* 0x000fce0000000f00 */
[----:B------:R-:W-:Y:S05]  /*2200*/  WARPSYNC.COLLECTIVE R111, `(.L_x_8180) ;  /* 0x000000006f087348 */ /* 0x000fea0003c00000 */
[----:B------:R0:W1:Y:S02]  /*2210*/  SHFL.BFLY P1, R120, R122, R121, R124 ;  /* 0x0c0000797a787389 */ /* 0x000064000002007c */
[----:B01----:R-:W-:Y:S01]  /*2220*/  ENDCOLLECTIVE ;  /* 0x000000000000791b */ /* 0x003fe20003800000 */
.L_x_8180:
[----:B------:R-:W-:-:S05]  /*2230*/  FADD.FTZ R76, R71, R70 ;  /* 0x00000046474c7221 */ /* 0x000fca0000010000 */
[----:B------:R-:W-:Y:S02]  /*2240*/  MOV R122, R76 ;  /* 0x0000004c007a7202 */ /* 0x000fe40000000f00 */
[----:B------:R-:W-:-:S07]  /*2250*/  MOV R70, R120 ;  /* 0x0000007800467202 */ /* 0x000fce0000000f00 */
[----:B------:R-:W-:Y:S05]  /*2260*/  WARPSYNC.COLLECTIVE R111, `(.L_x_8181) ;  /* 0x000000006f087348 */ /* 0x000fea0003c00000 */
[----:B------:R0:W1:Y:S02]  /*2270*/  SHFL.BFLY P1, R120, R122, R121, R124 ;  /* 0x0c0000797a787389 */ /* 0x000064000002007c */
[----:B01----:R-:W-:Y:S01]  /*2280*/  ENDCOLLECTIVE ;  /* 0x000000000000791b */ /* 0x003fe20003800000 */
.L_x_8181:
[----:B------:R-:W-:Y:S01]  /*2290*/  FADD.FTZ R78, R77, R70 ;  /* 0x000000464d4e7221 */ /* 0x000fe20000010000 */
[----:B------:R-:W-:-:S04]  /*22a0*/  HFMA2.MMA R121, -RZ, RZ, 0, 2.384185791015625e-07 ;  /* 0x00000004ff797435 */ /* 0x000fc800000001ff */
[----:B------:R-:W-:Y:S02]  /*22b0*/  MOV R122, R78 ;  /* 0x0000004e007a7202 */ /* 0x000fe40000000f00 */
[----:B------:R-:W-:-:S07]  /*22c0*/  MOV R79, R120 ;  /* 0x00000078004f7202 */ /* 0x000fce0000000f00 */
[----:B------:R-:W-:Y:S05]  /*22d0*/  WARPSYNC.COLLECTIVE R111, `(.L_x_8182) ;  /* 0x000000006f087348 */ /* 0x000fea0003c00000 */
[----:B------:R0:W1:Y:S02]  /*22e0*/  SHFL.BFLY P1, R120, R122, R121, R124 ;  /* 0x0c0000797a787389 */ /* 0x000064000002007c */
[----:B01----:R-:W-:Y:S01]  /*22f0*/  ENDCOLLECTIVE ;  /* 0x000000000000791b */ /* 0x003fe20003800000 */
.L_x_8182:
[----:B------:R-:W-:-:S05]  /*2300*/  FADD.FTZ R79, R76, R79 ;  /* 0x0000004f4c4f7221 */ /* 0x000fca0000010000 */
[----:B------:R-:W-:Y:S02]  /*2310*/  MOV R122, R79 ;  /* 0x0000004f007a7202 */ /* 0x000fe40000000f00 */
[----:B------:R-:W-:-:S07]  /*2320*/  MOV R83, R120 ;  /* 0x0000007800537202 */ /* 0x000fce0000000f00 */
[----:B------:R-:W-:Y:S05]  /*2330*/  WARPSYNC.COLLECTIVE R111, `(.L_x_8183) ;  /* 0x000000006f087348 */ /* 0x000fea0003c00000 */
[----:B------:R0:W1:Y:S02]  /*2340*/  SHFL.BFLY P1, R120, R122, R121, R124 ;  /* 0x0c0000797a787389 */ /* 0x000064000002007c */
[----:B01----:R-:W-:Y:S01]  /*2350*/  ENDCOLLECTIVE ;  /* 0x000000000000791b */ /* 0x003fe20003800000 */
.L_x_8183:
[----:B------:R-:W-:Y:S01]  /*2360*/  FADD.FTZ R83, R78, R83 ;  /* 0x000000534e537221 */ /* 0x000fe20000010000 */
[----:B------:R-:W-:-:S04]  /*2370*/  HFMA2.MMA R121, -RZ, RZ, 0, 4.76837158203125e-07 ;  /* 0x00000008ff797435 */ /* 0x000fc800000001ff */
[----:B------:R-:W-:Y:S02]  /*2380*/  MOV R122, R83 ;  /* 0x00000053007a7202 */ /* 0x000fe40000000f00 */
[----:B------:R-:W-:-:S07]  /*2390*/  MOV R70, R120 ;  /* 0x0000007800467202 */ /* 0x000fce0000000f00 */
[----:B------:R-:W-:Y:S05]  /*23a0*/  WARPSYNC.COLLECTIVE R111, `(.L_x_8184) ;  /* 0x000000006f087348 */ /* 0x000fea0003c00000 */
[----:B------:R0:W1:Y:S02]  /*23b0*/  SHFL.BFLY P1, R120, R122, R121, R124 ;  /* 0x0c0000797a787389 */ /* 0x000064000002007c */
[----:B01----:R-:W-:Y:S01]  /*23c0*/  ENDCOLLECTIVE ;  /* 0x000000000000791b */ /* 0x003fe20003800000 */
.L_x_8184:
[----:B------:R-:W-:-:S05]  /*23d0*/  FADD.FTZ R72, R79, R70 ;  /* 0x000000464f487221 */ /* 0x000fca0000010000 */
[----:B------:R-:W-:Y:S02]  /*23e0*/  MOV R122, R72 ;  /* 0x00000048007a7202 */ /* 0x000fe40000000f00 */
[----:B------:R-:W-:-:S07]  /*23f0*/  MOV R70, R120 ;  /* 0x0000007800467202 */ /* 0x000fce0000000f00 */
[----:B------:R-:W-:Y:S05]  /*2400*/  WARPSYNC.COLLECTIVE R111, `(.L_x_8185) ;  /* 0x000000006f087348 */ /* 0x000fea0003c00000 */
[----:B------:R0:W1:Y:S02]  /*2410*/  SHFL.BFLY P1, R120, R122, R121, R124 ;  /* 0x0c0000797a787389 */ /* 0x000064000002007c */
[----:B01----:R-:W-:Y:S01]  /*2420*/  ENDCOLLECTIVE ;  /* 0x000000000000791b */ /* 0x003fe20003800000 */
.L_x_8185:
[----:B------:R-:W-:Y:S01]  /*2430*/  FADD.FTZ R70, R83, R70 ;  /* 0x0000004653467221 */ /* 0x000fe20000010000 */
[----:B------:R-:W-:-:S04]  /*2440*/  HFMA2.MMA R121, -RZ, RZ, 0, 9.5367431640625e-07 ;  /* 0x00000010ff797435 */ /* 0x000fc800000001ff */
[----:B------:R-:W-:Y:S02]  /*2450*/  MOV R122, R70 ;  /* 0x00000046007a7202 */ /* 0x000fe40000000f00 */
[----:B------:R-:W-:-:S07]  /*2460*/  MOV R71, R120 ;  /* 0x0000007800477202 */ /* 0x000fce0000000f00 */
[----:B------:R-:W-:Y:S05]  /*2470*/  WARPSYNC.COLLECTIVE R111, `(.L_x_8186) ;  /* 0x000000006f087348 */ /* 0x000fea0003c00000 */
[----:B------:R0:W1:Y:S02]  /*2480*/  SHFL.BFLY P1, R120, R122, R121, R124 ;  /* 0x0c0000797a787389 */ /* 0x000064000002007c */
[----:B01----:R-:W-:Y:S01]  /*2490*/  ENDCOLLECTIVE ;  /* 0x000000000000791b */ /* 0x003fe20003800000 */
.L_x_8186:
[----:B------:R-:W-:-:S05]  /*24a0*/  FADD.FTZ R71, R72, R71 ;  /* 0x0000004748477221 */ /* 0x000fca0000010000 */
[----:B------:R-:W-:Y:S02]  /*24b0*/  MOV R122, R71 ;  /* 0x00000047007a7202 */ /* 0x000fe40000000f00 */
[----:B------:R-:W-:-:S07]  /*24c0*/  MOV R77, R120 ;  /* 0x00000078004d7202 */ /* 0x000fce0000000f00 */
[----:B------:R-:W-:Y:S05]  /*24d0*/  WARPSYNC.COLLECTIVE R111, `(.L_x_8187) ;  /* 0x000000006f087348 */ /* 0x000fea0003c00000 */
[----:B------:R0:W1:Y:S02]  /*24e0*/  SHFL.BFLY P1, R120, R122, R121, R124 ;  /* 0x0c0000797a787389 */ /* 0x000064000002007c */
[----:B01----:R-:W-:Y:S01]  /*24f0*/  ENDCOLLECTIVE ;  /* 0x000000000000791b */ /* 0x003fe20003800000 */
.L_x_8187:
[----:B------:R-:W-:Y:S01]  /*2500*/  MOV R76, R120 ;  /* 0x00000078004c7202 */ /* 0x000fe20000000f00 */
[----:B------:R-:W-:Y:S06]  /*2510*/  BRA `(.L_x_8188) ;  /* 0xffffffe800947947 */ /* 0x000fec000383ffff */
.L_x_8189:
        /* <DEDUP_REMOVED lines=14> */
.L_x_9253:


//--------------------- .text._ZN10layer_norm13ln_bwd_kernelINS_13Kernel_traitsIfffffjLj512ELj1ELj4ELj1ELj16ENS_18Kernel_traits_baseILj512EfffffjLj128EEEEELb0ELb0ELb1ELb0EEEvNS_9BwdParamsE --------------------------
	.section	.text._ZN10layer_norm13ln_bwd_kernelINS_13Kernel_traitsIfffffjLj512ELj1ELj4ELj1ELj16ENS_18Kernel_traits_baseILj512EfffffjLj128EEEEELb0ELb0ELb1ELb0EEEvNS_9BwdParamsE,"ax",@progbits
	.align	128
        .global         _ZN10layer_norm13ln_bwd_kernelINS_13Kernel_traitsIfffffjLj512ELj1ELj4ELj1ELj16ENS_18Kernel_traits_baseILj512EfffffjLj128EEEEELb0ELb0ELb1ELb0EEEvNS_9BwdParamsE
        .type           _ZN10layer_norm13ln_bwd_kernelINS_13Kernel_traitsIfffffjLj512ELj1ELj4ELj1ELj16ENS_18Kernel_traits_baseILj512EfffffjLj128EEEEELb0ELb0ELb1ELb0EEEvNS_9BwdParamsE,@function
        .size           _ZN10layer_norm13ln_bwd_kernelINS_13Kernel_traitsIfffffjLj512ELj1ELj4ELj1ELj16ENS_18Kernel_traits_baseILj512EfffffjLj128EEEEELb0ELb0ELb1ELb0EEEvNS_9BwdParamsE,(.L_x_9254 - _ZN10layer_norm13ln_bwd_kernelINS_13Kernel_traitsIfffffjLj512ELj1ELj4ELj1ELj16ENS_18Kernel_traits_baseILj512EfffffjLj128EEEEELb0ELb0ELb1ELb0EEEvNS_9BwdParamsE)
        .other          _ZN10layer_norm13ln_bwd_kernelINS_13Kernel_traitsIfffffjLj512ELj1ELj4ELj1ELj16ENS_18Kernel_traits_baseILj512EfffffjLj128EEEEELb0ELb0ELb1ELb0EEEvNS_9BwdParamsE,@"STO_CUDA_ENTRY STV_DEFAULT"
_ZN10layer_norm13ln_bwd_kernelINS_13Kernel_traitsIfffffjLj512ELj1ELj4ELj1ELj16ENS_18Kernel_traits_baseILj512EfffffjLj128EEEEELb0ELb0ELb1ELb0EEEvNS_9BwdParamsE:
.text._ZN10layer_norm13ln_bwd_kernelINS_13Kernel_traitsIfffffjLj512ELj1ELj4ELj1ELj16ENS_18Kernel_traits_baseILj512EfffffjLj128EEEEELb0ELb0ELb1ELb0EEEvNS_9BwdParamsE:
        /* <DEDUP_REMOVED lines=23> */
[----:B------:R-:W1:Y:S08]  /*0170*/  @P0 LDC.64 R6, c[0x0][0x260] ;  /* 0x00009800ff060b82 */ /* 0x000e700000000a00 */
[----:B------:R-:W2:Y:S01]  /*0180*/  @P1 LDC.64 R10, c[0x0][0x260] ;  /* 0x00009800ff0a1b82 */ /* 0x000ea20000000a00 */
[C---:B0-----:R-:W-:Y:S01]  /*0190*/  @P3 IMAD.WIDE.U32 R4, R15.reuse, 0x10, R4 ;  /* 0x000000100f043825 */ /* 0x041fe200078e0004 */
[----:B------:R-:W-:-:S06]  /*01a0*/  @P3 LOP3.LUT R15, R15, 0x20, RZ, 0xfc, !PT ;  /* 0x000000200f0f3812 */ /* 0x000fcc00078efcff */
[----:B------:R-:W0:Y:S01]  /*01b0*/  @P2 LDC.64 R12, c[0x0][0x260] ;  /* 0x00009800ff0c2b82 */ /* 0x000e220000000a00 */
[----:B------:R3:W5:Y:S01]  /*01c0*/  @P3 LDG.E.128 R64, desc[UR4][R4.64] ;  /* 0x0000000404403981 */ /* 0x000762000c1e1d00 */
[C---:B-1----:R-:W-:Y:S01]  /*01d0*/  @P0 IMAD.WIDE.U32 R8, R15.reuse, 0x10, R6 ;  /* 0x000000100f080825 */ /* 0x042fe200078e0006 */
[----:B------:R-:W-:-:S04]  /*01e0*/  @P0 IADD3 R15, R15, 0x20, RZ ;  /* 0x000000200f0f0810 */ /* 0x000fc80007ffe0ff */
[----:B------:R3:W5:Y:S01]  /*01f0*/  @P0 LDG.E.128 R60, desc[UR4][R8.64] ;  /* 0x00000004083c0981 */ /* 0x000762000c1e1d00 */
[----:B--2---:R-:W-:-:S04]  /*0200*/  @P1 IMAD.WIDE.U32 R10, R15, 0x10, R10 ;  /* 0x000000100f0a1825 */ /* 0x004fc800078e000a */
[----:B------:R-:W-:Y:S01]  /*0210*/  @P1 VIADD R15, R15, 0x20 ;  /* 0x000000200f0f1836 */ /* 0x000fe20000000000 */
[----:B------:R3:W5:Y:S03]  /*0220*/  @P1 LDG.E.128 R56, desc[UR4][R10.64] ;  /* 0x000000040a381981 */ /* 0x000766000c1e1d00 */
[----:B0-----:R-:W-:Y:S02]  /*0230*/  @P2 IMAD.WIDE.U32 R6, R15, 0x10, R12 ;  /* 0x000000100f062825 */ /* 0x001fe400078e000c */
[----:B------:R-:W0:Y:S01]  /*0240*/  S2R R13, SR_CTAID.X ;  /* 0x00000000000d7919 */ /* 0x000e220000002500 */
[----:B------:R-:W-:Y:S02]  /*0250*/  SHF.R.U32.HI R12, RZ, 0x5, R0 ;  /* 0x00000005ff0c7819 */ /* 0x000fe40000011600 */
[----:B------:R3:W5:Y:S01]  /*0260*/  @P2 LDG.E.128 R52, desc[UR4][R6.64] ;  /* 0x0000000406342981 */ /* 0x000762000c1e1d00 */
        /* <DEDUP_REMOVED lines=17> */
[----:B------:R-:W-:Y:S01]  /*0380*/  CS2R R22, SRZ ;  /* 0x0000000000167805 */ /* 0x000fe2000001ff00 */
[----:B---3--:R-:W-:Y:S06]  /*0390*/  @P2 BRA `(.L_x_8191) ;  /* 0x00000024006c2947 */ /* 0x008fec0003800000 */
[----:B------:R-:W0:Y:S01]  /*03a0*/  LDC.U8 R123, c[0x0][0x2a0] ;  /* 0x0000a800ff7b7b82 */ /* 0x000e220000000000 */
[----:B------:R-:W-:Y:S01]  /*03b0*/  ULDC.64 UR6, c[0x0][0x2c8] ;  /* 0x0000b20000067ab9 */ /* 0x000fe20000000a00 */
[----:B------:R-:W-:Y:S01]  /*03c0*/  HFMA2.MMA R49, -RZ, RZ, 0, 0 ;  /* 0x00000000ff317435 */ /* 0x000fe200000001ff */
[----:B------:R-:W-:-:S04]  /*03d0*/  ISETP.NE.U32.AND P2, PT, RZ, UR6, PT ;  /* 0x00000006ff007c0c */ /* 0x000fc8000bf45070 */
[----:B------:R-:W-:-:S04]  /*03e0*/  ISETP.NE.AND.EX P2, PT, RZ, UR7, PT, P2 ;  /* 0x00000007ff007c0c */ /* 0x000fc8000bf45320 */
[----:B------:R-:W-:-:S04]  /*03f0*/  ISETP.LT.U32.OR P2, PT, R3, 0x80, !P2 ;  /* 0x000000800300780c */ /* 0x000fc80005741470 */
[----:B------:R-:W-:-:S09]  /*0400*/  P2R R126, PR, RZ, 0x4 ;  /* 0x00000004ff7e7803 */ /* 0x000fd20000000000 */
.L_x_8251:
[----:B-1----:R-:W1:Y:S01]  /*0410*/  LDC.64 R78, c[0x0][0x288] ;  /* 0x0000a200ff4e7b82 */ /* 0x002e620000000a00 */
[----:B------:R-:W-:-:S07]  /*0420*/  ISETP.NE.AND P4, PT, R125, RZ, PT ;  /* 0x000000ff7d00720c */ /* 0x000fce0003f85270 */
        /* <DEDUP_REMOVED lines=25> */
.L_x_8196:
[----:B------:R-:W-:-:S07]  /*05c0*/  IADD3 R77, R92, 0x20, RZ ;  /* 0x000000205c4d7810 */ /* 0x000fce0007ffe0ff */
.L_x_8195:
[----:B------:R-:W-:Y:S05]  /*05d0*/  BSYNC B2 ;  /* 0x0000000000027941 */ /* 0x000fea0003800000 */
.L_x_8194:
[----:B------:R-:W-:Y:S04]  /*05e0*/  BSSY B2, `(.L_x_8197) ;  /* 0x0000008000027945 */ /* 0x000fe80003800000 */
[----:B------:R-:W-:Y:S05]  /*05f0*/  @!P0 BRA `(.L_x_8198) ;  /* 0x0000000000188947 */ /* 0x000fea0003800000 */
[----:B------:R-:W-:-:S04]  /*0600*/  ISETP.NE.U32.AND P3, PT, RZ, UR10, PT ;  /* 0x0000000aff007c0c */ /* 0x000fc8000bf65070 */
[----:B------:R-:W-:-:S13]  /*0610*/  ISETP.NE.AND.EX P3, PT, RZ, UR11, PT, P3 ;  /* 0x0000000bff007c0c */ /* 0x000fda000bf65330 */
[----:B------:R-:W-:Y:S05]  /*0620*/  @!P3 BRA `(.L_x_8199) ;  /* 0x000000000008b947 */ /* 0x000fea0003800000 */
[----:B------:R-:W-:-:S06]  /*0630*/  IMAD.WIDE.U32 R12, R77, 0x10, R84 ;  /* 0x000000104d0c7825 */ /* 0x000fcc00078e0054 */
[----:B------:R-:W5:Y:S02]  /*0640*/  LDG.E.128 R12, desc[UR4][R12.64] ;  /* 0x000000040c0c7981 */ /* 0x000f64000c1e1d00 */
.L_x_8199:
[----:B------:R-:W-:-:S07]  /*0650*/  IADD3 R77, R77, 0x20, RZ ;  /* 0x000000204d4d7810 */ /* 0x000fce0007ffe0ff */
.L_x_8198:
[----:B------:R-:W-:Y:S05]  /*0660*/  BSYNC B2 ;  /* 0x0000000000027941 */ /* 0x000fea0003800000 */
.L_x_8197:
[----:B------:R-:W-:Y:S04]  /*0670*/  BSSY B2, `(.L_x_8200) ;  /* 0x0000008000027945 */ /* 0x000fe80003800000 */
[----:B------:R-:W-:Y:S05]  /*0680*/  @!P1 BRA `(.L_x_8201) ;  /* 0x0000000000189947 */ /* 0x000fea0003800000 */
[----:B------:R-:W-:-:S04]  /*0690*/  ISETP.NE.U32.AND P3, PT, RZ, UR10, PT ;  /* 0x0000000aff007c0c */ /* 0x000fc8000bf65070 */
[----:B------:R-:W-:-:S13]  /*06a0*/  ISETP.NE.AND.EX P3, PT, RZ, UR11, PT, P3 ;  /* 0x0000000bff007c0c */ /* 0x000fda000bf65330 */
[----:B------:R-:W-:Y:S05]  /*06b0*/  @!P3 BRA `(.L_x_8202) ;  /* 0x000000000008b947 */ /* 0x000fea0003800000 */
[----:B------:R-:W-:-:S06]  /*06c0*/  IMAD.WIDE.U32 R8, R77, 0x10, R84 ;  /* 0x000000104d087825 */ /* 0x000fcc00078e0054 */
[----:B------:R-:W5:Y:S02]  /*06d0*/  LDG.E.128 R8, desc[UR4][R8.64] ;  /* 0x0000000408087981 */ /* 0x000f64000c1e1d00 */
.L_x_8202:
[----:B------:R-:W-:-:S07]  /*06e0*/  IADD3 R77, R77, 0x20, RZ ;  /* 0x000000204d4d7810 */ /* 0x000fce0007ffe0ff */
.L_x_8201:
[----:B------:R-:W-:Y:S05]  /*06f0*/  BSYNC B2 ;  /* 0x0000000000027941 */ /* 0x000fea0003800000 */
.L_x_8200:
[----:B------:R-:W-:Y:S02]  /*0700*/  ISETP.NE.AND P3, PT, R126, RZ, PT ;  /* 0x000000ff7e00720c */ /* 0x000fe40003f65270 */
[----:B------:R-:W-:-:S11]  /*0710*/  CS2R R130, SRZ ;  /* 0x0000000000827805 */ /* 0x000fd6000001ff00 */
[----:B------:R-:W-:Y:S05]  /*0720*/  @P3 BRA `(.L_x_8203) ;  /* 0x0000000800e03947 */ /* 0x000fea0003800000 */
[----:B------:R-:W-:-:S06]  /*0730*/  IMAD.WIDE.U32 R4, R77, 0x10, R84 ;  /* 0x000000104d047825 */ /* 0x000fcc00078e0054 */
[----:B------:R-:W5:Y:S01]  /*0740*/  LDG.E.128 R4, desc[UR4][R4.64] ;  /* 0x0000000404047981 */ /* 0x000f62000c1e1d00 */
[----:B------:R-:W-:Y:S05]  /*0750*/  BRA `(.L_x_8203) ;  /* 0x0000000800d47947 */ /* 0x000fea0003800000 */
.L_x_8193:
[----:B------:R-:W1:Y:S02]  /*0760*/  LDC.64 R76, c[0x0][0x250] ;  /* 0x00009400ff4c7b82 */ /* 0x000e640000000a00 */
[----:B-1----:R-:W-:-:S06]  /*0770*/  IMAD.WIDE R76, R88, 0x4, R76 ;  /* 0x00000004584c7825 */ /* 0x002fcc00078e024c */
[----:B------:R-:W2:Y:S01]  /*0780*/  LDG.E R76, desc[UR4][R76.64] ;  /* 0x000000044c4c7981 */ /* 0x000ea2000c1e1900 */
[----:B------:R-:W-:Y:S01]  /*0790*/  VIADD R2, R78, 0xffffffff ;  /* 0xffffffff4e027836 */ /* 0x000fe20000000000 */
[----:B0-----:R-:W-:Y:S01]  /*07a0*/  ISETP.NE.AND P3, PT, R123, RZ, PT ;  /* 0x000000ff7b00720c */ /* 0x001fe20003f65270 */
[----:B------:R-:W-:Y:S01]  /*07b0*/  BSSY B2, `(.L_x_8204) ;  /* 0x0000031000027945 */ /* 0x000fe20003800000 */
[----:B------:R-:W-:Y:S01]  /*07c0*/  CS2R R130, SRZ ;  /* 0x0000000000827805 */ /* 0x000fe2000001ff00 */
        /* <DEDUP_REMOVED lines=25> */
[----:B------:R-:W-:Y:S01]  /*0960*/  FADD.FTZ R32, R32, R76 ;  /* 0x0000004c20207221 */ /* 0x000fe20000010000 */
[----:B------:R-:W-:Y:S01]  /*0970*/  FFMA.FTZ R48, R76, R3, R48 ;  /* 0x000000034c307223 */ /* 0x000fe20000010030 */
[----:B------:R-:W-:Y:S01]  /*0980*/  FMUL.FTZ R97, R90, R107 ;  /* 0x0000006b5a617220 */ /* 0x000fe20000410000 */
[----:B------:R-:W-:Y:S01]  /*0990*/  FADD.FTZ R33, R33, R77 ;  /* 0x0000004d21217221 */ /* 0x000fe20000010000 */
[----:B------:R-:W-:Y:S01]  /*09a0*/  FFMA.FTZ R49, R77, R94, R49 ;  /* 0x0000005e4d317223 */ /* 0x000fe20000010031 */
[----:B------:R-:W-:Y:S01]  /*09b0*/  FMUL.FTZ R107, R65, R77 ;  /* 0x0000004d416b7220 */ /* 0x000fe20000410000 */
[----:B------:R-:W-:Y:S01]  /*09c0*/  FADD.FTZ R76, RZ, R96 ;  /* 0x00000060ff4c7221 */ /* 0x000fe20000010000 */
[----:B------:R-:W-:Y:S01]  /*09d0*/  FFMA.FTZ R77, R3, R96, RZ ;  /* 0x00000060034d7223 */ /* 0x000fe200000100ff */
        /* <DEDUP_REMOVED lines=14> */
.L_x_8205:
[----:B------:R-:W-:Y:S05]  /*0ac0*/  BSYNC B2 ;  /* 0x0000000000027941 */ /* 0x000fea0003800000 */
.L_x_8204:
        /* <DEDUP_REMOVED lines=12> */
[----:B------:R-:W-:Y:S01]  /*0b90*/  VIADD R129, R129, 0x20 ;  /* 0x0000002081817836 */ /* 0x000fe20000000000 */
[----:B------:R-:W-:Y:S01]  /*0ba0*/  IADD3 R133, R133, 0x20, RZ ;  /* 0x0000002085857810 */ /* 0x000fe20007ffe0ff */
[C---:B---3--:R-:W-:Y:S01]  /*0bb0*/  FADD.FTZ R93, -R128.reuse, R80 ;  /* 0x00000050805d7221 */ /* 0x048fe20000010100 */
[C---:B------:R-:W-:Y:S01]  /*0bc0*/  FADD.FTZ R99, -R128.reuse, R81 ;  /* 0x0000005180637221 */ /* 0x040fe20000010100 */
[----:B------:R-:W-:Y:S02]  /*0bd0*/  FADD.FTZ R109, -R128, R82 ;  /* 0x00000052806d7221 */ /* 0x000fe40000010100 */
[C---:B-----5:R-:W-:Y:S01]  /*0be0*/  FMUL.FTZ R93, R90.reuse, R93 ;  /* 0x0000005d5a5d7220 */ /* 0x060fe20000410000 */
[----:B------:R-:W-:Y:S01]  /*0bf0*/  FMUL.FTZ R98, R90, R99 ;  /* 0x000000635a627220 */ /* 0x000fe20000410000 */
[----:B----4-:R-:W-:Y:S01]  /*0c00*/  FMUL.FTZ R100, R60, R76 ;  /* 0x0000004c3c647220 */ /* 0x010fe20000410000 */
        /* <DEDUP_REMOVED lines=21> */
[----:B--2---:R-:W-:-:S07]  /*0d60*/  FFMA.FTZ R130, R116, R117, R77 ;  /* 0x0000007574827223 */ /* 0x004fce000001004d */
.L_x_8207:
[----:B------:R-:W-:Y:S05]  /*0d70*/  BSYNC B2 ;  /* 0x0000000000027941 */ /* 0x000fea0003800000 */
.L_x_8206:
        /* <DEDUP_REMOVED lines=42> */
.L_x_8209:
[----:B------:R-:W-:Y:S05]  /*1020*/  BSYNC B2 ;  /* 0x0000000000027941 */ /* 0x000fea0003800000 */
.L_x_8208:
        /* <DEDUP_REMOVED lines=20> */
[----:B------:R-:W-:Y:S01]  /*1170*/  FADD.FTZ R21, R21, R77 ;  /* 0x0000004d15157221 */ /* 0x000fe20000010000 */
[----:B------:R-:W-:Y:S01]  /*1180*/  FFMA.FTZ R37, R77, R106, R37 ;  /* 0x0000006a4d257223 */ /* 0x000fe20000010025 */
[----:B------:R-:W-:Y:S01]  /*1190*/  FMUL.FTZ R113, R53, R77 ;  /* 0x0000004d35717220 */ /* 0x000fe20000410000 */
[----:B------:R-:W-:Y:S01]  /*11a0*/  FADD.FTZ R76, R131, R108 ;  /* 0x0000006c834c7221 */ /* 0x000fe20000010000 */
[----:B------:R-:W-:Y:S01]  /*11b0*/  FFMA.FTZ R77, R103, R108, R130 ;  /* 0x0000006c674d7223 */ /* 0x000fe20000010082 */
[----:B------:R-:W-:Y:S01]  /*11c0*/  FMUL.FTZ R105, R90, R105 ;  /* 0x000000695a697220 */ /* 0x000fe20000410000 */
[----:B------:R-:W-:Y:S01]  /*11d0*/  FADD.FTZ R83, -R128, R83 ;  /* 0x0000005380537221 */ /* 0x000fe20000010100 */
[----:B------:R-:W-:Y:S01]  /*11e0*/  FADD.FTZ R81, R76, R113 ;  /* 0x000000714c517221 */ /* 0x000fe20000010000 */
        /* <DEDUP_REMOVED lines=11> */
[----:B----4-:R-:W-:-:S07]  /*12a0*/  FFMA.FTZ R130, R124, R121, R77 ;  /* 0x000000797c827223 */ /* 0x010fce000001004d */
.L_x_8203:
[----:B------:R-:W-:Y:S05]  /*12b0*/  BSYNC B1 ;  /* 0x0000000000017941 */ /* 0x000fea0003800000 */
.L_x_8192:
        /* <DEDUP_REMOVED lines=20> */
.L_x_8263:
        /* <DEDUP_REMOVED lines=9> */
[----:B------:R-:W-:Y:S01]  /*1490*/  @P3 VIADD R76, R91, 0xffffffff ;  /* 0xffffffff5b4c3836 */ /* 0x000fe20000000000 */
        /* <DEDUP_REMOVED lines=21> */
.L_x_8214:
[----:B------:R-:W-:Y:S05]  /*15f0*/  BSYNC B2 ;  /* 0x0000000000027941 */ /* 0x000fea0003800000 */
.L_x_8213:
        /* <DEDUP_REMOVED lines=18> */
.L_x_8216:
[----:B------:R-:W-:Y:S05]  /*1720*/  BSYNC B2 ;  /* 0x0000000000027941 */ /* 0x000fea0003800000 */
.L_x_8215:
        /* <DEDUP_REMOVED lines=14> */
.L_x_8218:
[----:B------:R-:W-:Y:S05]  /*1810*/  BSYNC B2 ;  /* 0x0000000000027941 */ /* 0x000fea0003800000 */
.L_x_8217:
        /* <DEDUP_REMOVED lines=11> */
.L_x_8220:
[----:B------:R-:W-:Y:S05]  /*18d0*/  BSYNC B2 ;  /* 0x0000000000027941 */ /* 0x000fea0003800000 */
.L_x_8219:
[C---:B------:R-:W-:Y:S01]  /*18e0*/  SEL R70, R85.reuse, R70, P4 ;  /* 0x0000004655467207 */ /* 0x040fe20002000000 */
[-C--:B------:R-:W-:Y:S01]  /*18f0*/  FMUL.FTZ R85, R85, R84.reuse ;  /* 0x0000005455557220 */ /* 0x080fe20000410000 */
[C---:B------:R-:W-:Y:S01]  /*1900*/  SEL R71, R82.reuse, R71, P4 ;  /* 0x0000004752477207 */ /* 0x040fe20002000000 */
[----:B------:R-:W-:Y:S01]  /*1910*/  FMUL.FTZ R82, R82, R84 ;  /* 0x0000005452527220 */ /* 0x000fe20000410000 */
[----:B------:R-:W-:Y:S02]  /*1920*/  ISETP.NE.U32.AND P4, PT, R78, RZ, PT ;  /* 0x000000ff4e00720c */ /* 0x000fe40003f85070 */
[----:B------:R-:W-:Y:S02]  /*1930*/  SEL R74, R85, R74, P5 ;  /* 0x0000004a554a7207 */ /* 0x000fe40002800000 */
[----:B------:R-:W-:Y:S02]  /*1940*/  ISETP.NE.AND.EX P4, PT, R79, RZ, PT, P4 ;  /* 0x000000ff4f00720c */ /* 0x000fe40003f85340 */
[----:B------:R-:W0:Y:S01]  /*1950*/  @P3 LDC.64 R78, c[0x0][0x2f8] ;  /* 0x0000be00ff4e3b82 */ /* 0x000e220000000a00 */
[----:B------:R-:W-:-:S10]  /*1960*/  SEL R75, R82, R75, P5 ;  /* 0x0000004b524b7207 */ /* 0x000fd40002800000 */
[----:B------:R-:W2:Y:S01]  /*1970*/  @P4 LDC.64 R76, c[0x0][0x308] ;  /* 0x0000c200ff4c4b82 */ /* 0x000ea20000000a00 */
[C---:B0-----:R-:W-:Y:S01]  /*1980*/  @P3 IMAD.WIDE.U32 R78, R81.reuse, 0x10, R78 ;  /* 0x00000010514e3825 */ /* 0x041fe200078e004e */
[----:B------:R-:W-:-:S03]  /*1990*/  IADD3 R81, R81, 0x20, RZ ;  /* 0x0000002051517810 */ /* 0x000fc60007ffe0ff */
[----:B--2---:R-:W-:-:S04]  /*19a0*/  @P4 IMAD.WIDE.U32 R76, R92, 0x10, R76 ;  /* 0x000000105c4c4825 */ /* 0x004fc800078e004c */
[----:B------:R-:W-:Y:S01]  /*19b0*/  VIADD R92, R92, 0x20 ;  /* 0x000000205c5c7836 */ /* 0x000fe20000000000 */
[----:B------:R0:W-:Y:S04]  /*19c0*/  @P4 STG.E.128 desc[UR4][R76.64], R68 ;  /* 0x000000444c004986 */ /* 0x0001e8000c101d04 */
[----:B------:R0:W-:Y:S02]  /*19d0*/  @P3 STG.E.128 desc[UR4][R78.64], R72 ;  /* 0x000000484e003986 */ /* 0x0001e4000c101d04 */
.L_x_8212:
[----:B------:R-:W-:Y:S05]  /*19e0*/  BSYNC B1 ;  /* 0x0000000000017941 */ /* 0x000fea0003800000 */
.L_x_8211:
[----:B------:R-:W-:Y:S04]  /*19f0*/  BSSY B1, `(.L_x_8221) ;  /* 0x0000050000017945 */ /* 0x000fe80003800000 */
[----:B------:R-:W-:Y:S05]  /*1a00*/  @!P0 BRA `(.L_x_8222) ;  /* 0x0000000400388947 */ /* 0x000fea0003800000 */
[----:B0-----:R-:W0:Y:S01]  /*1a10*/  @!P2 LDC.64 R76, c[0x0][0x2c8] ;  /* 0x0000b200ff4cab82 */ /* 0x001e220000000a00 */
        /* <DEDUP_REMOVED lines=13> */
.L_x_8224:
[----:B------:R-:W-:Y:S05]  /*1af0*/  BSYNC B2 ;  /* 0x0000000000027941 */ /* 0x000fea0003800000 */
.L_x_8223:
        /* <DEDUP_REMOVED lines=19> */
.L_x_8226:
[----:B------:R-:W-:Y:S05]  /*1c30*/  BSYNC B2 ;  /* 0x0000000000027941 */ /* 0x000fea0003800000 */
.L_x_8225:
        /* <DEDUP_REMOVED lines=11> */
.L_x_8228:
[----:B------:R-:W-:Y:S05]  /*1cf0*/  BSYNC B2 ;  /* 0x0000000000027941 */ /* 0x000fea0003800000 */
.L_x_8227:
        /* <DEDUP_REMOVED lines=11> */
.L_x_8230:
[----:B------:R-:W-:Y:S05]  /*1db0*/  BSYNC B2 ;  /* 0x0000000000027941 */ /* 0x000fea0003800000 */
.L_x_8229:
        /* <DEDUP_REMOVED lines=9> */
[----:B------:R-:W0:Y:S01]  /*1e50*/  @P3 LDC.64 R78, c[0x0][0x2f8] ;  /* 0x0000be00ff4e3b82 */ /* 0x000e220000000a00 */
[----:B------:R-:W-:Y:S02]  /*1e60*/  SEL R74, R85, R74, P5 ;  /* 0x0000004a554a7207 */ /* 0x000fe40002800000 */
[----:B------:R-:W-:-:S08]  /*1e70*/  SEL R75, R84, R75, P5 ;  /* 0x0000004b544b7207 */ /* 0x000fd00002800000 */
[----:B------:R-:W1:Y:S01]  /*1e80*/  @P4 LDC.64 R76, c[0x0][0x308] ;  /* 0x0000c200ff4c4b82 */ /* 0x000e620000000a00 */
[----:B0-----:R-:W-:-:S04]  /*1e90*/  @P3 IMAD.WIDE.U32 R78, R81, 0x10, R78 ;  /* 0x00000010514e3825 */ /* 0x001fc800078e004e */
[----:B------:R-:W-:Y:S02]  /*1ea0*/  VIADD R81, R81, 0x20 ;  /* 0x0000002051517836 */ /* 0x000fe40000000000 */
[C---:B-1----:R-:W-:Y:S01]  /*1eb0*/  @P4 IMAD.WIDE.U32 R76, R92.reuse, 0x10, R76 ;  /* 0x000000105c4c4825 */ /* 0x042fe200078e004c */
[----:B------:R-:W-:-:S04]  /*1ec0*/  IADD3 R92, R92, 0x20, RZ ;  /* 0x000000205c5c7810 */ /* 0x000fc80007ffe0ff */
[----:B------:R2:W-:Y:S04]  /*1ed0*/  @P4 STG.E.128 desc[UR4][R76.64], R68 ;  /* 0x000000444c004986 */ /* 0x0005e8000c101d04 */
[----:B------:R2:W-:Y:S02]  /*1ee0*/  @P3 STG.E.128 desc[UR4][R78.64], R72 ;  /* 0x000000484e003986 */ /* 0x0005e4000c101d04 */
.L_x_8222:
[----:B------:R-:W-:Y:S05]  /*1ef0*/  BSYNC B1 ;  /* 0x0000000000017941 */ /* 0x000fea0003800000 */
.L_x_8221:
[----:B------:R-:W-:Y:S04]  /*1f00*/  BSSY B1, `(.L_x_8231) ;  /* 0x0000050000017945 */ /* 0x000fe80003800000 */
[----:B------:R-:W-:Y:S05]  /*1f10*/  @!P1 BRA `(.L_x_8232) ;  /* 0x0000000400389947 */ /* 0x000fea0003800000 */
[----:B0-2---:R-:W0:Y:S01]  /*1f20*/  @!P2 LDC.64 R76, c[0x0][0x2c8] ;  /* 0x0000b200ff4cab82 */ /* 0x005e220000000a00 */
        /* <DEDUP_REMOVED lines=13> */
.L_x_8234:
[----:B------:R-:W-:Y:S05]  /*2000*/  BSYNC B2 ;  /* 0x0000000000027941 */ /* 0x000fea0003800000 */
.L_x_8233:
        /* <DEDUP_REMOVED lines=19> */
.L_x_8236:
[----:B------:R-:W-:Y:S05]  /*2140*/  BSYNC B2 ;  /* 0x0000000000027941 */ /* 0x000fea0003800000 */
.L_x_8235:
        /* <DEDUP_REMOVED lines=11> */
.L_x_8238:
[----:B------:R-:W-:Y:S05]  /*2200*/  BSYNC B2 ;  /* 0x0000000000027941 */ /* 0x000fea0003800000 */
.L_x_8237:
        /* <DEDUP_REMOVED lines=11> */
.L_x_8240:
[----:B------:R-:W-:Y:S05]  /*22c0*/  BSYNC B2 ;  /* 0x0000000000027941 */ /* 0x000fea0003800000 */
.L_x_8239:
        /* <DEDUP_REMOVED lines=13> */
[C---:B0-----:R-:W-:Y:S01]  /*23a0*/  @P3 IMAD.WIDE.U32 R78, R81.reuse, 0x10, R78 ;  /* 0x00000010514e3825 */ /* 0x041fe200078e004e */
[----:B------:R-:W-:-:S03]  /*23b0*/  IADD3 R81, R81, 0x20, RZ ;  /* 0x0000002051517810 */ /* 0x000fc60007ffe0ff */
[----:B-1----:R-:W-:-:S04]  /*23c0*/  @P4 IMAD.WIDE.U32 R76, R92, 0x10, R76 ;  /* 0x000000105c4c4825 */ /* 0x002fc800078e004c */
[----:B------:R-:W-:Y:S01]  /*23d0*/  VIADD R92, R92, 0x20 ;  /* 0x000000205c5c7836 */ /* 0x000fe20000000000 */
[----:B------:R3:W-:Y:S04]  /*23e0*/  @P4 STG.E.128 desc[UR4][R76.64], R68 ;  /* 0x000000444c004986 */ /* 0x0007e8000c101d04 */
[----:B------:R3:W-:Y:S02]  /*23f0*/  @P3 STG.E.128 desc[UR4][R78.64], R72 ;  /* 0x000000484e003986 */ /* 0x0007e4000c101d04 */
.L_x_8232:
[----:B------:R-:W-:Y:S05]  /*2400*/  BSYNC B1 ;  /* 0x0000000000017941 */ /* 0x000fea0003800000 */
.L_x_8231:
        /* <DEDUP_REMOVED lines=17> */
.L_x_8244:
[----:B------:R-:W-:Y:S05]  /*2520*/  BSYNC B2 ;  /* 0x0000000000027941 */ /* 0x000fea0003800000 */
.L_x_8243:
        /* <DEDUP_REMOVED lines=11> */
.L_x_8246:
[----:B------:R-:W-:Y:S05]  /*25e0*/  BSYNC B2 ;  /* 0x0000000000027941 */ /* 0x000fea0003800000 */
.L_x_8245:
        /* <DEDUP_REMOVED lines=11> */
.L_x_8248:
[----:B------:R-:W-:Y:S05]  /*26a0*/  BSYNC B2 ;  /* 0x0000000000027941 */ /* 0x000fea0003800000 */
.L_x_8247:
        /* <DEDUP_REMOVED lines=12> */
.L_x_8250:
[----:B------:R-:W-:Y:S05]  /*2770*/  BSYNC B2 ;  /* 0x0000000000027941 */ /* 0x000fea0003800000 */
.L_x_8249:
[----:B------:R-:W1:Y:S01]  /*2780*/  LDC R76, c[0x0][0x29c] ;  /* 0x0000a700ff4c7b82 */ /* 0x000e620000000800 */
[----:B0-----:R-:W-:-:S04]  /*2790*/  ISETP.NE.U32.AND P2, PT, R78, RZ, PT ;  /* 0x000000ff4e00720c */ /* 0x001fc80003f45070 */
[----:B------:R-:W-:-:S04]  /*27a0*/  ISETP.NE.AND.EX P2, PT, R79, RZ, PT, P2 ;  /* 0x000000ff4f00720c */ /* 0x000fc80003f45320 */
[----:B------:R-:W-:Y:S02]  /*27b0*/  SEL R68, R85, R68, P2 ;  /* 0x0000004455447207 */ /* 0x000fe40001000000 */
[----:B------:R-:W-:Y:S02]  /*27c0*/  SEL R69, R82, R69, P2 ;  /* 0x0000004552457207 */ /* 0x000fe40001000000 */
[----:B------:R-:W-:Y:S02]  /*27d0*/  SEL R70, R87, R70, P2 ;  /* 0x0000004657467207 */ /* 0x000fe40001000000 */
[----:B------:R-:W-:Y:S02]  /*27e0*/  SEL R71, R84, R71, P2 ;  /* 0x0000004754477207 */ /* 0x000fe40001000000 */
[----:B------:R-:W-:Y:S01]  /*27f0*/  ISETP.GT.AND P2, PT, R91, RZ, PT ;  /* 0x000000ff5b00720c */ /* 0x000fe20003f44270 */
[-C--:B-1----:R-:W-:Y:S01]  /*2800*/  FMUL.FTZ R85, R85, R76.reuse ;  /* 0x0000004c55557220 */ /* 0x082fe20000410000 */
[-C--:B------:R-:W-:Y:S01]  /*2810*/  FMUL.FTZ R82, R82, R76.reuse ;  /* 0x0000004c52527220 */ /* 0x080fe20000410000 */
[-C--:B------:R-:W-:Y:S01]  /*2820*/  FMUL.FTZ R87, R87, R76.reuse ;  /* 0x0000004c57577220 */ /* 0x080fe20000410000 */
[----:B------:R-:W-:-:S02]  /*2830*/  FMUL.FTZ R84, R84, R76 ;  /* 0x0000004c54547220 */ /* 0x000fc40000410000 */
[----:B------:R-:W-:Y:S02]  /*2840*/  SEL R72, R85, R72, P2 ;  /* 0x0000004855487207 */ /* 0x000fe40001000000 */
[----:B------:R-:W-:Y:S02]  /*2850*/  SEL R73, R82, R73, P2 ;  /* 0x0000004952497207 */ /* 0x000fe40001000000 */
[----:B------:R-:W-:Y:S02]  /*2860*/  SEL R74, R87, R74, P2 ;  /* 0x0000004a574a7207 */ /* 0x000fe40001000000 */
[----:B------:R-:W-:Y:S02]  /*2870*/  SEL R75, R84, R75, P2 ;  /* 0x0000004b544b7207 */ /* 0x000fe40001000000 */
[----:B------:R-:W-:-:S04]  /*2880*/  ISETP.NE.U32.AND P2, PT, R78, RZ, PT ;  /* 0x000000ff4e00720c */ /* 0x000fc80003f45070 */
[----:B------:R-:W-:Y:S02]  /*2890*/  ISETP.NE.AND.EX P2, PT, R79, RZ, PT, P2 ;  /* 0x000000ff4f00720c */ /* 0x000fe40003f45320 */
[----:B------:R-:W0:Y:S11]  /*28a0*/  @P3 LDC.64 R78, c[0x0][0x2f8] ;  /* 0x0000be00ff4e3b82 */ /* 0x000e360000000a00 */
[----:B------:R-:W1:Y:S01]  /*28b0*/  @P2 LDC.64 R76, c[0x0][0x308] ;  /* 0x0000c200ff4c2b82 */ /* 0x000e620000000a00 */
[----:B0-----:R-:W-:-:S04]  /*28c0*/  @P3 IMAD.WIDE.U32 R78, R81, 0x10, R78 ;  /* 0x00000010514e3825 */ /* 0x001fc800078e004e */
[----:B-1----:R-:W-:-:S05]  /*28d0*/  @P2 IMAD.WIDE.U32 R76, R92, 0x10, R76 ;  /* 0x000000105c4c2825 */ /* 0x002fca00078e004c */
[----:B------:R4:W-:Y:S04]  /*28e0*/  @P2 STG.E.128 desc[UR4][R76.64], R68 ;  /* 0x000000444c002986 */ /* 0x0009e8000c101d04 */
[----:B------:R4:W-:Y:S02]  /*28f0*/  @P3 STG.E.128 desc[UR4][R78.64], R72 ;  /* 0x000000484e003986 */ /* 0x0009e4000c101d04 */
.L_x_8242:
[----:B------:R-:W-:Y:S05]  /*2900*/  BSYNC B1 ;  /* 0x0000000000017941 */ /* 0x000fea0003800000 */
.L_x_8241:
[----:B0-234-:R-:W0:Y:S02]  /*2910*/  LDC.64 R76, c[0x0][0x210] ;  /* 0x00008400ff4c7b82 */ /* 0x01de240000000a00 */
[----:B0-----:R-:W-:-:S04]  /*2920*/  LEA R88, R76, R88, 0x2 ;  /* 0x000000584c587211 */ /* 0x001fc800078e10ff */
[----:B------:R-:W-:-:S13]  /*2930*/  ISETP.GE.AND P2, PT, R88, R77, PT ;  /* 0x0000004d5800720c */ /* 0x000fda0003f46270 */
[----:B------:R-:W-:Y:S05]  /*2940*/  @!P2 BRA `(.L_x_8251) ;  /* 0xffffffd800b0a947 */ /* 0x000fea000383ffff */
.L_x_8191:
[----:B------:R-:W-:Y:S05]  /*2950*/  BSYNC B0 ;  /* 0x0000000000007941 */ /* 0x000fea0003800000 */
.L_x_8190:
        /* <DEDUP_REMOVED lines=25> */
[----:B------:R-:W2:Y:S01]  /*2af0*/  LDS R9, [R3+0x800] ;  /* 0x0008000003097984 */ /* 0x000ea20000000800 */
[----:B------:R-:W-:-:S03]  /*2b00*/  IADD3.X R33, RZ, RZ, RZ, P4, !PT ;  /* 0x000000ffff217210 */ /* 0x000fc600027fe4ff */
[----:B------:R-:W3:Y:S01]  /*2b10*/  LDS R5, [R3+0x200] ;  /* 0x0002000003057984 */ /* 0x000ee20000000800 */
[----:B------:R-:W-:-:S03]  /*2b20*/  SHF.L.U64.HI R33, R24, 0x2, R33 ;  /* 0x0000000218217819 */ /* 0x000fc60000010221 */
        /* <DEDUP_REMOVED lines=65> */
[----:B------:R-:W-:Y:S01]  /*2f40*/  FADD.FTZ R21, R21, R22 ;  /* 0x0000001615157221 */ /* 0x000fe20000010000 */
[----:B----4-:R-:W-:Y:S02]  /*2f50*/  @P3 IMAD.MOV.U32 R3, RZ, RZ, R35 ;  /* 0x000000ffff033224 */ /* 0x010fe400078e0023 */
        /* <DEDUP_REMOVED lines=44> */
.L_x_8210:
[----:B-1----:R-:W-:Y:S01]  /*3220*/  HFMA2.MMA R86, -RZ, RZ, 0, 5.9604644775390625e-08 ;  /* 0x00000001ff567435 */ /* 0x002fe200000001ff */
[----:B------:R-:W-:Y:S01]  /*3230*/  BSSY B1, `(.L_x_8252) ;  /* 0x0000006000017945 */ /* 0x000fe20003800000 */
[----:B------:R-:W-:Y:S02]  /*3240*/  MOV R87, 0x1f ;  /* 0x0000001f00577802 */ /* 0x000fe40000000f00 */
[----:B------:R-:W-:-:S07]  /*3250*/  MOV R84, 0xffffffff ;  /* 0xffffffff00547802 */ /* 0x000fce0000000f00 */
[----:B0----5:R-:W-:Y:S05]  /*3260*/  WARPSYNC.COLLECTIVE R84, `(.L_x_8253) ;  /* 0x0000000054087348 */ /* 0x021fea0003c00000 */
[----:B------:R1:W2:Y:S02]  /*3270*/  SHFL.BFLY P3, R85, R131, R86, R87 ;  /* 0x0c00005683557389 */ /* 0x0002a40000060057 */
[----:B012--5:R-:W-:Y:S01]  /*3280*/  ENDCOLLECTIVE ;  /* 0x000000000000791b */ /* 0x027fe20003800000 */
.L_x_8253:
[----:B------:R-:W-:Y:S05]  /*3290*/  BSYNC B1 ;  /* 0x0000000000017941 */ /* 0x000fea0003800000 */
.L_x_8252:
        /* <DEDUP_REMOVED lines=9> */
.L_x_8254:
[----:B------:R-:W-:Y:S01]  /*3330*/  HFMA2.MMA R86, -RZ, RZ, 0, 1.1920928955078125e-07 ;  /* 0x00000002ff567435 */ /* 0x000fe200000001ff */
[----:B------:R-:W-:Y:S01]  /*3340*/  IMAD.MOV.U32 R131, RZ, RZ, R76 ;  /* 0x000000ffff837224 */ /* 0x000fe200078e004c */
[----:B------:R-:W-:-:S09]  /*3350*/  MOV R77, R85 ;  /* 0x00000055004d7202 */ /* 0x000fd20000000f00 */
[----:B------:R-:W-:Y:S05]  /*3360*/  WARPSYNC.COLLECTIVE R84, `(.L_x_8255) ;  /* 0x0000000054087348 */ /* 0x000fea0003c00000 */
[----:B------:R0:W1:Y:S02]  /*3370*/  SHFL.BFLY P3, R85, R131, R86, R87 ;  /* 0x0c00005683557389 */ /* 0x0000640000060057 */
[----:B01----:R-:W-:Y:S01]  /*3380*/  ENDCOLLECTIVE ;  /* 0x000000000000791b */ /* 0x003fe20003800000 */
.L_x_8255:
[----:B------:R-:W-:-:S05]  /*3390*/  FADD.FTZ R77, R77, R130 ;  /* 0x000000824d4d7221 */ /* 0x000fca0000010000 */
[----:B------:R-:W-:Y:S02]  /*33a0*/  MOV R131, R77 ;  /* 0x0000004d00837202 */ /* 0x000fe40000000f00 */
[----:B------:R-:W-:-:S07]  /*33b0*/  MOV R79, R85 ;  /* 0x00000055004f7202 */ /* 0x000fce0000000f00 */
[----:B------:R-:W-:Y:S05]  /*33c0*/  WARPSYNC.COLLECTIVE R84, `(.L_x_8256) ;  /* 0x0000000054087348 */ /* 0x000fea0003c00000 */
[----:B------:R0:W1:Y:S02]  /*33d0*/  SHFL.BFLY P3, R85, R131, R86, R87 ;  /* 0x0c00005683557389 */ /* 0x0000640000060057 */
[----:B01----:R-:W-:Y:S01]  /*33e0*/  ENDCOLLECTIVE ;  /* 0x000000000000791b */ /* 0x003fe20003800000 */
.L_x_8256:
[----:B------:R-:W-:Y:S01]  /*33f0*/  FADD.FTZ R79, R76, R79 ;  /* 0x0000004f4c4f7221 */ /* 0x000fe20000010000 */
[----:B------:R-:W-:-:S03]  /*3400*/  HFMA2.MMA R86, -RZ, RZ, 0, 2.384185791015625e-07 ;  /* 0x00000004ff567435 */ /* 0x000fc600000001ff */
[----:B------:R-:W-:Y:S01]  /*3410*/  IMAD.MOV.U32 R131, RZ, RZ, R79 ;  /* 0x000000ffff837224 */ /* 0x000fe200078e004f */
[----:B------:R-:W-:-:S07]  /*3420*/  MOV R78, R85 ;  /* 0x00000055004e7202 */ /* 0x000fce0000000f00 */
[----:B------:R-:W-:Y:S05]  /*3430*/  WARPSYNC.COLLECTIVE R84, `(.L_x_8257) ;  /* 0x0000000054087348 */ /* 0x000fea0003c00000 */
[----:B------:R0:W1:Y:S02]  /*3440*/  SHFL.BFLY P3, R85, R131, R86, R87 ;  /* 0x0c00005683557389 */ /* 0x0000640000060057 */
[----:B01----:R-:W-:Y:S01]  /*3450*/  ENDCOLLECTIVE ;  /* 0x000000000000791b */ /* 0x003fe20003800000 */
.L_x_8257:
[----:B------:R-:W-:-:S05]  /*3460*/  FADD.FTZ R78, R77, R78 ;  /* 0x0000004e4d4e7221 */ /* 0x000fca0000010000 */
[----:B------:R-:W-:Y:S02]  /*3470*/  MOV R131, R78 ;  /* 0x0000004e00837202 */ /* 0x000fe40000000f00 */
[----:B------:R-:W-:-:S07]  /*3480*/  MOV R80, R85 ;  /* 0x0000005500507202 */ /* 0x000fce0000000f00 */
[----:B------:R-:W-:Y:S05]  /*3490*/  WARPSYNC.COLLECTIVE R84, `(.L_x_8258) ;  /* 0x0000000054087348 */ /* 0x000fea0003c00000 */
[----:B------:R0:W1:Y:S02]  /*34a0*/  SHFL.BFLY P3, R85, R131, R86, R87 ;  /* 0x0c00005683557389 */ /* 0x0000640000060057 */
[----:B01----:R-:W-:Y:S01]  /*34b0*/  ENDCOLLECTIVE ;  /* 0x000000000000791b */ /* 0x003fe20003800000 */
.L_x_8258:
[----:B------:R-:W-:Y:S01]  /*34c0*/  FADD.FTZ R80, R79, R80 ;  /* 0x000000504f507221 */ /* 0x000fe20000010000 */
[----:B------:R-:W-:-:S03]  /*34d0*/  HFMA2.MMA R86, -RZ, RZ, 0, 4.76837158203125e-07 ;  /* 0x00000008ff567435 */ /* 0x000fc600000001ff */
[----:B------:R-:W-:Y:S01]  /*34e0*/  IMAD.MOV.U32 R131, RZ, RZ, R80 ;  /* 0x000000ffff837224 */ /* 0x000fe200078e0050 */
[----:B------:R-:W-:-:S07]  /*34f0*/  MOV R81, R85 ;  /* 0x0000005500517202 */ /* 0x000fce0000000f00 */
[----:B------:R-:W-:Y:S05]  /*3500*/  WARPSYNC.COLLECTIVE R84, `(.L_x_8259) ;  /* 0x0000000054087348 */ /* 0x000fea0003c00000 */
[----:B------:R0:W1:Y:S02]  /*3510*/  SHFL.BFLY P3, R85, R131, R86, R87 ;  /* 0x0c00005683557389 */ /* 0x0000640000060057 */
[----:B01----:R-:W-:Y:S01]  /*3520*/  ENDCOLLECTIVE ;  /* 0x000000000000791b */ /* 0x003fe20003800000 */
.L_x_8259:
[----:B------:R-:W-:-:S05]  /*3530*/  FADD.FTZ R81, R78, R81 ;  /* 0x000000514e517221 */ /* 0x000fca0000010000 */
[----:B------:R-:W-:Y:S02]  /*3540*/  MOV R131, R81 ;  /* 0x0000005100837202 */ /* 0x000fe40000000f00 */
[----:B------:R-:W-:-:S07]  /*3550*/  MOV R83, R85 ;  /* 0x0000005500537202 */ /* 0x000fce0000000f00 */
[----:B------:R-:W-:Y:S05]  /*3560*/  WARPSYNC.COLLECTIVE R84, `(.L_x_8260) ;  /* 0x0000000054087348 */ /* 0x000fea0003c00000 */
[----:B------:R0:W1:Y:S02]  /*3570*/  SHFL.BFLY P3, R85, R131, R86, R87 ;  /* 0x0c00005683557389 */ /* 0x0000640000060057 */
[----:B01----:R-:W-:Y:S01]  /*3580*/  ENDCOLLECTIVE ;  /* 0x000000000000791b */ /* 0x003fe20003800000 */
.L_x_8260:
[----:B------:R-:W-:Y:S01]  /*3590*/  FADD.FTZ R83, R80, R83 ;  /* 0x0000005350537221 */ /* 0x000fe20000010000 */
[----:B------:R-:W-:-:S03]  /*35a0*/  HFMA2.MMA R86, -RZ, RZ, 0, 9.5367431640625e-07 ;  /* 0x00000010ff567435 */ /* 0x000fc600000001ff */
[----:B------:R-:W-:Y:S01]  /*35b0*/  IMAD.MOV.U32 R131, RZ, RZ, R83 ;  /* 0x000000ffff837224 */ /* 0x000fe200078e0053 */
[----:B------:R-:W-:-:S07]  /*35c0*/  MOV R82, R85 ;  /* 0x0000005500527202 */ /* 0x000fce0000000f00 */
[----:B------:R-:W-:Y:S05]  /*35d0*/  WARPSYNC.COLLECTIVE R84, `(.L_x_8261) ;  /* 0x0000000054087348 */ /* 0x000fea0003c00000 */
[----:B------:R0:W1:Y:S02]  /*35e0*/  SHFL.BFLY P3, R85, R131, R86, R87 ;  /* 0x0c00005683557389 */ /* 0x0000640000060057 */
[----:B01----:R-:W-:Y:S01]  /*35f0*/  ENDCOLLECTIVE ;  /* 0x000000000000791b */ /* 0x003fe20003800000 */
.L_x_8261:
[----:B------:R-:W-:-:S05]  /*3600*/  FADD.FTZ R82, R81, R82 ;  /* 0x0000005251527221 */ /* 0x000fca0000010000 */
[----:B------:R-:W-:Y:S02]  /*3610*/  MOV R131, R82 ;  /* 0x0000005200837202 */ /* 0x000fe40000000f00 */
[----:B------:R-:W-:-:S07]  /*3620*/  MOV R76, R85 ;  /* 0x00000055004c7202 */ /* 0x000fce0000000f00 */
[----:B------:R-:W-:Y:S05]  /*3630*/  WARPSYNC.COLLECTIVE R84, `(.L_x_8262) ;  /* 0x0000000054087348 */ /* 0x000fea0003c00000 */
[----:B------:R0:W1:Y:S02]  /*3640*/  SHFL.BFLY P3, R85, R131, R86, R87 ;  /* 0x0c00005683557389 */ /* 0x0000640000060057 */
[----:B01----:R-:W-:Y:S01]  /*3650*/  ENDCOLLECTIVE ;  /* 0x000000000000791b */ /* 0x003fe20003800000 */
.L_x_8262:
[----:B------:R-:W-:Y:S01]  /*3660*/  MOV R77, R85 ;  /* 0x00000055004d7202 */ /* 0x000fe20000000f00 */
[----:B------:R-:W-:Y:S06]  /*3670*/  BRA `(.L_x_8263) ;  /* 0xffffffdc00607947 */ /* 0x000fec000383ffff */
.L_x_8264:
        /* <DEDUP_REMOVED lines=16> */
.L_x_9254:


//--------------------- .text._ZN10layer_norm13ln_bwd_kernelINS_13Kernel_traitsIfffffjLj512ELj1ELj4ELj1ELj16ENS_18Kernel_traits_baseILj512EfffffjLj128EEEEELb0ELb0ELb1ELb1EEEvNS_9BwdParamsE --------------------------
	.section	.text._ZN10layer_norm13ln_bwd_kernelINS_13Kernel_traitsIfffffjLj512ELj1ELj4ELj1ELj16ENS_18Kernel_traits_baseILj512EfffffjLj128EEEEELb0ELb0ELb1ELb1EEEvNS_9BwdParamsE,"ax",@progbits
	.align	128
        .global         _ZN10layer_norm13ln_bwd_kernelINS_13Kernel_traitsIfffffjLj512ELj1ELj4ELj1ELj16ENS_18Kernel_traits_baseILj512EfffffjLj128EEEEELb0ELb0ELb1ELb1EEEvNS_9BwdParamsE
        .type           _ZN10layer_norm13ln_bwd_kernelINS_13Kernel_traitsIfffffjLj512ELj1ELj4ELj1ELj16ENS_18Kernel_traits_baseILj512EfffffjLj128EEEEELb0ELb0ELb1ELb1EEEvNS_9BwdParamsE,@function
        .size           _ZN10layer_norm13ln_bwd_kernelINS_13Kernel_traitsIfffffjLj512ELj1ELj4ELj1ELj16ENS_18Kernel_traits_baseILj512EfffffjLj128EEEEELb0ELb0ELb1ELb1EEEvNS_9BwdParamsE,(.L_x_9255 - _ZN10layer_norm13ln_bwd_kernelINS_13Kernel_traitsIfffffjLj512ELj1ELj4ELj1ELj16ENS_18Kernel_traits_baseILj512EfffffjLj128EEEEELb0ELb0ELb1ELb1EEEvNS_9BwdParamsE)
        .other          _ZN10layer_norm13ln_bwd_kernelINS_13Kernel_traitsIfffffjLj512ELj1ELj4ELj1ELj16ENS_18Kernel_traits_baseILj512EfffffjLj128EEEEELb0ELb0ELb1ELb1EEEvNS_9BwdParamsE,@"STO_CUDA_ENTRY STV_DEFAULT"
_ZN10layer_norm13ln_bwd_kernelINS_13Kernel_traitsIfffffjLj512ELj1ELj4ELj1ELj16ENS_18Kernel_traits_baseILj512EfffffjLj128EEEEELb0ELb0ELb1ELb1EEEvNS_9BwdParamsE:
.text._ZN10layer_norm13ln_bwd_kernelINS_13Kernel_traitsIfffffjLj512ELj1ELj4ELj1ELj16ENS_18Kernel_traits_baseILj512EfffffjLj128EEEEELb0ELb0ELb1ELb1EEEvNS_9BwdParamsE:
        /* <DEDUP_REMOVED lines=30> */
.L_x_8266:
        /* <DEDUP_REMOVED lines=27> */
.L_x_8311:
        /* <DEDUP_REMOVED lines=16> */
[C---:B------:R-:W-:Y:S02]  /*0490*/  IADD3 R137, R135.reuse, 0x20, RZ ;  /* 0x0000002087897810 */ /* 0x040fe40007ffe0ff */
[C---:B------:R-:W-:Y:S02]  /*04a0*/  IADD3 R126, R135.reuse, 0x40, RZ ;  /* 0x00000040877e7810 */ /* 0x040fe40007ffe0ff */
[C---:B------:R-:W-:Y:S01]  /*04b0*/  IADD3 R115, R135.reuse, 0x60, RZ ;  /* 0x0000006087737810 */ /* 0x040fe20007ffe0ff */
[----:B-1----:R-:W-:-:S04]  /*04c0*/  IMAD.WIDE.U32 R110, R135, 0x10, R104 ;  /* 0x00000010876e7825 */ /* 0x002fc800078e0068 */
[----:B------:R-:W-:-:S04]  /*04d0*/  IMAD.WIDE.U32 R108, R137, 0x10, R104 ;  /* 0x00000010896c7825 */ /* 0x000fc800078e0068 */
[----:B------:R-:W-:-:S04]  /*04e0*/  IMAD.WIDE.U32 R106, R126, 0x10, R104 ;  /* 0x000000107e6a7825 */ /* 0x000fc800078e0068 */
        /* <DEDUP_REMOVED lines=17> */
.L_x_8269:
        /* <DEDUP_REMOVED lines=9> */
[----:B------:R-:W-:Y:S02]  /*0690*/  LEA.HI.SX32 R101, R0, R117, 0x1e ;  /* 0x0000007500657211 */ /* 0x000fe400078ff2ff */
[----:B------:R-:W3:Y:S01]  /*06a0*/  LDG.E R132, desc[UR4][R84.64] ;  /* 0x0000000454847981 */ /* 0x000ee2000c1e1900 */
[----:B-1----:R-:W-:-:S06]  /*06b0*/  IMAD.WIDE.U32 R128, R135, 0x10, R96 ;  /* 0x0000001087807825 */ /* 0x002fcc00078e0060 */
[----:B------:R-:W4:Y:S01]  /*06c0*/  LDG.E.128 R128, desc[UR4][R128.64] ;  /* 0x0000000480807981 */ /* 0x000f22000c1e1d00 */
[----:B------:R-:W-:-:S04]  /*06d0*/  IMAD.WIDE.U32 R80, R137, 0x10, R96 ;  /* 0x0000001089507825 */ /* 0x000fc800078e0060 */
[C---:B--2---:R-:W-:Y:S02]  /*06e0*/  IMAD.WIDE.U32 R76, R101.reuse, 0x10, R2 ;  /* 0x00000010654c7825 */ /* 0x044fe400078e0002 */
[----:B------:R-:W2:Y:S04]  /*06f0*/  LDG.E.128 R80, desc[UR4][R80.64] ;  /* 0x0000000450507981 */ /* 0x000ea8000c1e1d00 */
[----:B------:R-:W2:Y:S01]  /*0700*/  LDG.E.128 R76, desc[UR4][R76.64] ;  /* 0x000000044c4c7981 */ /* 0x000ea2000c1e1d00 */
[----:B------:R-:W-:-:S05]  /*0710*/  IADD3 R87, R101, 0x20, RZ ;  /* 0x0000002065577810 */ /* 0x000fca0007ffe0ff */
[----:B------:R-:W-:Y:S01]  /*0720*/  IMAD.WIDE.U32 R86, R87, 0x10, R2 ;  /* 0x0000001057567825 */ /* 0x000fe200078e0002 */
[----:B------:R-:W-:-:S03]  /*0730*/  IADD3 R93, R101, 0x40, RZ ;  /* 0x00000040655d7810 */ /* 0x000fc60007ffe0ff */
[----:B------:R-:W-:Y:S02]  /*0740*/  IMAD.WIDE.U32 R88, R126, 0x10, R96 ;  /* 0x000000107e587825 */ /* 0x000fe400078e0060 */
[----:B------:R-:W2:Y:S02]  /*0750*/  LDG.E.128 R84, desc[UR4][R86.64] ;  /* 0x0000000456547981 */ /* 0x000ea4000c1e1d00 */
[----:B------:R-:W-:Y:S02]  /*0760*/  IMAD.WIDE.U32 R92, R93, 0x10, R2 ;  /* 0x000000105d5c7825 */ /* 0x000fe400078e0002 */
[----:B------:R-:W2:Y:S02]  /*0770*/  LDG.E.128 R88, desc[UR4][R88.64] ;  /* 0x0000000458587981 */ /* 0x000ea4000c1e1d00 */
[----:B------:R-:W-:Y:S02]  /*0780*/  IMAD.WIDE.U32 R96, R115, 0x10, R96 ;  /* 0x0000001073607825 */ /* 0x000fe400078e0060 */
[----:B------:R-:W2:Y:S01]  /*0790*/  LDG.E.128 R92, desc[UR4][R92.64] ;  /* 0x000000045c5c7981 */ /* 0x000ea2000c1e1d00 */
[----:B------:R-:W-:-:S03]  /*07a0*/  IADD3 R101, R101, 0x60, RZ ;  /* 0x0000006065657810 */ /* 0x000fc60007ffe0ff */
        /* <DEDUP_REMOVED lines=13> */
[C---:B----4-:R-:W-:Y:S01]  /*0880*/  FADD.FTZ R129, -R132.reuse, R129 ;  /* 0x0000008184817221 */ /* 0x050fe20000010100 */
[C---:B------:R-:W-:Y:S01]  /*0890*/  FADD.FTZ R131, -R132.reuse, R131 ;  /* 0x0000008384837221 */ /* 0x040fe20000010100 */
[----:B------:R-:W-:Y:S02]  /*08a0*/  FADD.FTZ R3, -R132, R128 ;  /* 0x0000008084037221 */ /* 0x000fe40000010100 */
[C---:B-----5:R-:W-:Y:S01]  /*08b0*/  FMUL.FTZ R2, R116.reuse, R129 ;  /* 0x0000008174027220 */ /* 0x060fe20000410000 */
[C---:B------:R-:W-:Y:S01]  /*08c0*/  FMUL.FTZ R0, R116.reuse, R131 ;  /* 0x0000008374007220 */ /* 0x040fe20000410000 */
[----:B------:R-:W-:Y:S01]  /*08d0*/  FMUL.FTZ R3, R116, R3 ;  /* 0x0000000374037220 */ /* 0x000fe20000410000 */
[----:B------:R-:W-:Y:S01]  /*08e0*/  FADD.FTZ R113, -R132, R130 ;  /* 0x0000008284717221 */ /* 0x000fe20000010100 */
[----:B--2---:R-:W-:Y:S01]  /*08f0*/  FFMA.FTZ R21, R77, R2, R21 ;  /* 0x000000024d157223 */ /* 0x004fe20000010015 */
[----:B------:R-:W-:Y:S01]  /*0900*/  FADD.FTZ R37, R37, R77 ;  /* 0x0000004d25257221 */ /* 0x000fe20000010000 */
[----:B------:R-:W-:Y:S01]  /*0910*/  FMUL.FTZ R121, R17, R77 ;  /* 0x0000004d11797220 */ /* 0x000fe20000410000 */
[----:B------:R-:W-:Y:S01]  /*0920*/  FMUL.FTZ R122, R16, R76 ;  /* 0x0000004c107a7220 */ /* 0x000fe20000410000 */
[----:B------:R-:W-:Y:S01]  /*0930*/  FADD.FTZ R77, -R132, R80 ;  /* 0x00000050844d7221 */ /* 0x000fe20000010100 */
[----:B------:R-:W-:Y:S01]  /*0940*/  FFMA.FTZ R23, R79, R0, R23 ;  /* 0x000000004f177223 */ /* 0x000fe20000010017 */
[----:B------:R-:W-:Y:S01]  /*0950*/  FADD.FTZ R39, R39, R79 ;  /* 0x0000004f27277221 */ /* 0x000fe20000010000 */
[----:B------:R-:W-:Y:S01]  /*0960*/  FMUL.FTZ R123, R19, R79 ;  /* 0x0000004f137b7220 */ /* 0x000fe20000410000 */
[----:B------:R-:W-:Y:S01]  /*0970*/  FFMA.FTZ R20, R76, R3, R20 ;  /* 0x000000034c147223 */ /* 0x000fe20000010014 */
[----:B------:R-:W-:Y:S01]  /*0980*/  FADD.FTZ R36, R36, R76 ;  /* 0x0000004c24247221 */ /* 0x000fe20000010000 */
        /* <DEDUP_REMOVED lines=13> */
[----:B0-----:R-:W-:Y:S01]  /*0a60*/  FADD.FTZ R105, -R132, R82 ;  /* 0x0000005284697221 */ /* 0x001fe20000010100 */
[----:B------:R-:W-:Y:S01]  /*0a70*/  FFMA.FTZ R24, R84, R81, R24 ;  /* 0x0000005154187223 */ /* 0x000fe20000010018 */
[----:B------:R-:W-:Y:S01]  /*0a80*/  FADD.FTZ R40, R40, R84 ;  /* 0x0000005428287221 */ /* 0x000fe20000010000 */
[----:B------:R-:W-:Y:S01]  /*0a90*/  FMUL.FTZ R84, R12, R84 ;  /* 0x000000540c547220 */ /* 0x000fe20000410000 */
[----:B------:R-:W-:Y:S01]  /*0aa0*/  FADD.FTZ R79, R78, R123 ;  /* 0x0000007b4e4f7221 */ /* 0x000fe20000010000 */
[----:B------:R-:W-:Y:S01]  /*0ab0*/  FFMA.FTZ R78, R0, R123, R77 ;  /* 0x0000007b004e7223 */ /* 0x000fe2000001004d */
[----:B------:R-:W-:Y:S01]  /*0ac0*/  FADD.FTZ R107, -R132, R83 ;  /* 0x00000053846b7221 */ /* 0x000fe20000010100 */
[C---:B------:R-:W-:Y:S01]  /*0ad0*/  FMUL.FTZ R83, R116.reuse, R105 ;  /* 0x0000006974537220 */ /* 0x040fe20000410000 */
        /* <DEDUP_REMOVED lines=8> */
[----:B------:R-:W-:Y:S01]  /*0b60*/  FADD.FTZ R129, -R132, R88 ;  /* 0x0000005884817221 */ /* 0x000fe20000010100 */
[----:B------:R-:W-:Y:S01]  /*0b70*/  FMUL.FTZ R86, R14, R86 ;  /* 0x000000560e567220 */ /* 0x000fe20000410000 */
[----:B------:R-:W-:Y:S01]  /*0b80*/  FADD.FTZ R79, R76, R85 ;  /* 0x000000554c4f7221 */ /* 0x000fe20000010000 */
[----:B------:R-:W-:Y:S01]  /*0b90*/  FFMA.FTZ R76, R80, R85, R77 ;  /* 0x00000055504c7223 */ /* 0x000fe2000001004d */
[----:B------:R-:W-:Y:S01]  /*0ba0*/  FFMA.FTZ R27, R87, R82, R27 ;  /* 0x00000052571b7223 */ /* 0x000fe2000001001b */
[----:B------:R-:W-:Y:S01]  /*0bb0*/  FADD.FTZ R43, R43, R87 ;  /* 0x000000572b2b7221 */ /* 0x000fe20000010000 */
[----:B------:R-:W-:Y:S01]  /*0bc0*/  FADD.FTZ R89, -R132, R89 ;  /* 0x0000005984597221 */ /* 0x000fe20000010100 */
[----:B------:R-:W-:Y:S01]  /*0bd0*/  FMUL.FTZ R129, R116, R129 ;  /* 0x0000008174817220 */ /* 0x000fe20000410000 */
[----:B------:R-:W-:Y:S01]  /*0be0*/  FMUL.FTZ R87, R15, R87 ;  /* 0x000000570f577220 */ /* 0x000fe20000410000 */
        /* <DEDUP_REMOVED lines=23> */
[C---:B------:R-:W-:Y:S01]  /*0d60*/  FADD.FTZ R91, -R132.reuse, R99 ;  /* 0x00000063845b7221 */ /* 0x040fe20000010100 */
        /* <DEDUP_REMOVED lines=33> */
.L_x_8270:
[----:B------:R-:W-:Y:S05]  /*0f80*/  BSYNC B1 ;  /* 0x0000000000017941 */ /* 0x000fea0003800000 */
.L_x_8268:
        /* <DEDUP_REMOVED lines=20> */
.L_x_8323:
[----:B------:R-:W4:Y:S01]  /*10d0*/  LDC.64 R76, c[0x0][0x308] ;  /* 0x0000c200ff4c7b82 */ /* 0x000f220000000a00 */
[----:B-----5:R-:W-:Y:S01]  /*10e0*/  ISETP.GE.AND P6, PT, R125, 0x1, PT ;  /* 0x000000017d00780c */ /* 0x020fe20003fc6270 */
[----:B--2---:R-:W-:Y:S01]  /*10f0*/  FADD.FTZ R97, R78, R97 ;  /* 0x000000614e617221 */ /* 0x004fe20000010000 */
[C---:B------:R-:W-:Y:S01]  /*1100*/  @!P5 ISETP.NE.U32.AND P0, PT, R114.reuse, RZ, PT ;  /* 0x000000ff7200d20c */ /* 0x040fe20003f05070 */
[----:B0-----:R-:W-:Y:S01]  /*1110*/  HFMA2.MMA R105, -RZ, RZ, 0, 0 ;  /* 0x00000000ff697435 */ /* 0x001fe200000001ff */
[----:B------:R-:W-:Y:S01]  /*1120*/  @!P5 ISETP.NE.U32.AND P1, PT, R114, RZ, PT ;  /* 0x000000ff7200d20c */ /* 0x000fe20003f25070 */
[----:B------:R-:W-:Y:S01]  /*1130*/  FMUL.FTZ R97, R97, UR8 ;  /* 0x0000000861617c20 */ /* 0x000fe20008410000 */
[C---:B------:R-:W-:Y:S01]  /*1140*/  @!P5 ISETP.NE.AND.EX P0, PT, R112.reuse, RZ, PT, P0 ;  /* 0x000000ff7000d20c */ /* 0x040fe20003f05300 */
[----:B------:R-:W0:Y:S01]  /*1150*/  LDC R104, c[0x0][0x29c] ;  /* 0x0000a700ff687b82 */ /* 0x000e220000000800 */
[----:B------:R-:W-:Y:S01]  /*1160*/  @!P5 ISETP.NE.AND.EX P1, PT, R112, RZ, PT, P1 ;  /* 0x000000ff7000d20c */ /* 0x000fe20003f25310 */
[----:B---3--:R-:W-:Y:S01]  /*1170*/  FADD.FTZ R96, R79, R96 ;  /* 0x000000604f607221 */ /* 0x008fe20000010000 */
[----:B------:R-:W-:Y:S01]  /*1180*/  @!P5 FSEL R141, R52, RZ, P0 ;  /* 0x000000ff348dd208 */ /* 0x000fe20000000000 */
[----:B------:R-:W-:Y:S01]  /*1190*/  BSSY B1, `(.L_x_8272) ;  /* 0x0000039000017945 */ /* 0x000fe20003800000 */
[----:B------:R-:W-:Y:S01]  /*11a0*/  @!P5 ISETP.NE.U32.AND P3, PT, R114, RZ, PT ;  /* 0x000000ff7200d20c */ /* 0x000fe20003f65070 */
[----:B------:R-:W-:Y:S01]  /*11b0*/  FMUL.FTZ R106, R96, UR8 ;  /* 0x00000008606a7c20 */ /* 0x000fe20008410000 */
[----:B------:R-:W-:-:S02]  /*11c0*/  @P6 IADD3 R89, R125, -0x1, RZ ;  /* 0xffffffff7d596810 */ /* 0x000fc40007ffe0ff */
[C---:B------:R-:W-:Y:S02]  /*11d0*/  @!P5 ISETP.NE.U32.AND P4, PT, R114.reuse, RZ, PT ;  /* 0x000000ff7200d20c */ /* 0x040fe40003f85070 */
[----:B------:R-:W-:Y:S01]  /*11e0*/  @!P5 FSEL R138, R53, RZ, P1 ;  /* 0x000000ff358ad208 */ /* 0x000fe20000800000 */
[----:B------:R-:W-:Y:S01]  /*11f0*/  @P6 IMAD R89, R89, R134, RZ ;  /* 0x0000008659596224 */ /* 0x000fe200078e02ff */
[----:B------:R-:W-:Y:S02]  /*1200*/  @!P5 ISETP.NE.U32.AND P1, PT, R114, RZ, PT ;  /* 0x000000ff7200d20c */ /* 0x000fe40003f25070 */
[----:B------:R-:W-:Y:S02]  /*1210*/  @!P5 ISETP.NE.AND.EX P3, PT, R112, RZ, PT, P3 ;  /* 0x000000ff7000d20c */ /* 0x000fe40003f65330 */
[----:B----4-:R-:W-:Y:S02]  /*1220*/  ISETP.NE.U32.AND P0, PT, R76, RZ, PT ;  /* 0x000000ff4c00720c */ /* 0x010fe40003f05070 */
[----:B------:R-:W-:-:S02]  /*1230*/  @P6 SHF.R.S32.HI R88, RZ, 0x1f, R89 ;  /* 0x0000001fff586819 */ /* 0x000fc40000011459 */
[----:B------:R-:W-:Y:S02]  /*1240*/  ISETP.NE.AND.EX P0, PT, R77, RZ, PT, P0 ;  /* 0x000000ff4d00720c */ /* 0x000fe40003f05300 */
[----:B-1----:R-:W-:Y:S02]  /*1250*/  @P6 LEA.HI R78, R88, R89, RZ, 0x2 ;  /* 0x00000059584e6211 */ /* 0x002fe400078f10ff */
[C---:B------:R-:W-:Y:S02]  /*1260*/  @!P5 ISETP.NE.AND.EX P4, PT, R112.reuse, RZ, PT, P4 ;  /* 0x000000ff7000d20c */ /* 0x040fe40003f85340 */
[----:B------:R-:W-:Y:S02]  /*1270*/  @!P5 ISETP.NE.AND.EX P1, PT, R112, RZ, PT, P1 ;  /* 0x000000ff7000d20c */ /* 0x000fe40003f25310 */
        /* <DEDUP_REMOVED lines=42> */
.L_x_8273:
[----:B------:R-:W-:Y:S05]  /*1520*/  BSYNC B1 ;  /* 0x0000000000017941 */ /* 0x000fea0003800000 */
.L_x_8272:
        /* <DEDUP_REMOVED lines=8> */
.L_x_8275:
[----:B------:R-:W-:Y:S05]  /*15b0*/  BSYNC B1 ;  /* 0x0000000000017941 */ /* 0x000fea0003800000 */
.L_x_8274:
        /* <DEDUP_REMOVED lines=8> */
.L_x_8277:
[----:B------:R-:W-:Y:S05]  /*1640*/  BSYNC B1 ;  /* 0x0000000000017941 */ /* 0x000fea0003800000 */
.L_x_8276:
        /* <DEDUP_REMOVED lines=8> */
.L_x_8279:
[----:B------:R-:W-:Y:S05]  /*16d0*/  BSYNC B1 ;  /* 0x0000000000017941 */ /* 0x000fea0003800000 */
.L_x_8278:
        /* <DEDUP_REMOVED lines=8> */
.L_x_8280:
        /* <DEDUP_REMOVED lines=14> */
.L_x_8282:
[----:B------:R-:W-:Y:S05]  /*1840*/  BSYNC B1 ;  /* 0x0000000000017941 */ /* 0x000fea0003800000 */
.L_x_8281:
        /* <DEDUP_REMOVED lines=8> */
.L_x_8284:
[----:B------:R-:W-:Y:S05]  /*18d0*/  BSYNC B1 ;  /* 0x0000000000017941 */ /* 0x000fea0003800000 */
.L_x_8283:
        /* <DEDUP_REMOVED lines=8> */
.L_x_8286:
[----:B------:R-:W-:Y:S05]  /*1960*/  BSYNC B1 ;  /* 0x0000000000017941 */ /* 0x000fea0003800000 */
.L_x_8285:
        /* <DEDUP_REMOVED lines=8> */
.L_x_8288:
[----:B------:R-:W-:Y:S05]  /*19f0*/  BSYNC B1 ;  /* 0x0000000000017941 */ /* 0x000fea0003800000 */
.L_x_8287:
        /* <DEDUP_REMOVED lines=8> */
.L_x_8290:
[----:B------:R-:W-:Y:S05]  /*1a80*/  BSYNC B1 ;  /* 0x0000000000017941 */ /* 0x000fea0003800000 */
.L_x_8289:
        /* <DEDUP_REMOVED lines=24> */
.L_x_8292:
[----:B------:R-:W-:Y:S05]  /*1c10*/  BSYNC B1 ;  /* 0x0000000000017941 */ /* 0x000fea0003800000 */
.L_x_8291:
        /* <DEDUP_REMOVED lines=8> */
.L_x_8294:
[----:B------:R-:W-:Y:S05]  /*1ca0*/  BSYNC B1 ;  /* 0x0000000000017941 */ /* 0x000fea0003800000 */
.L_x_8293:
        /* <DEDUP_REMOVED lines=8> */
.L_x_8296:
[----:B------:R-:W-:Y:S05]  /*1d30*/  BSYNC B1 ;  /* 0x0000000000017941 */ /* 0x000fea0003800000 */
.L_x_8295:
        /* <DEDUP_REMOVED lines=8> */
.L_x_8298:
[----:B------:R-:W-:Y:S05]  /*1dc0*/  BSYNC B1 ;  /* 0x0000000000017941 */ /* 0x000fea0003800000 */
.L_x_8297:
        /* <DEDUP_REMOVED lines=8> */
.L_x_8300:
[----:B------:R-:W-:Y:S05]  /*1e50*/  BSYNC B1 ;  /* 0x0000000000017941 */ /* 0x000fea0003800000 */
.L_x_8299:
        /* <DEDUP_REMOVED lines=10> */
[----:B------:R-:W1:Y:S01]  /*1f00*/  LDC.64 R88, c[0x0][0x2f8] ;  /* 0x0000be00ff587b82 */ /* 0x000e620000000a00 */
[----:B0-----:R-:W-:Y:S01]  /*1f10*/  IADD3 R77, R105, 0x40, RZ ;  /* 0x00000040694d7810 */ /* 0x001fe20007ffe0ff */
        /* <DEDUP_REMOVED lines=8> */
[----:B-1----:R-:W-:Y:S01]  /*1fa0*/  IMAD.WIDE.U32 R88, R77, 0x10, R88 ;  /* 0x000000104d587825 */ /* 0x002fe200078e0058 */
[----:B------:R-:W-:-:S05]  /*1fb0*/  SEL R77, R108, R73, P1 ;  /* 0x000000496c4d7207 */ /* 0x000fca0000800000 */
[----:B------:R1:W-:Y:S02]  /*1fc0*/  STG.E.128 desc[UR4][R88.64], R76 ;  /* 0x0000004c58007986 */ /* 0x0003e4000c101d04 */
.L_x_8302:
[----:B------:R-:W-:Y:S05]  /*1fd0*/  BSYNC B1 ;  /* 0x0000000000017941 */ /* 0x000fea0003800000 */
.L_x_8301:
        /* <DEDUP_REMOVED lines=8> */
.L_x_8304:
[----:B------:R-:W-:Y:S05]  /*2060*/  BSYNC B1 ;  /* 0x0000000000017941 */ /* 0x000fea0003800000 */
.L_x_8303:
        /* <DEDUP_REMOVED lines=8> */
.L_x_8306:
[----:B------:R-:W-:Y:S05]  /*20f0*/  BSYNC B1 ;  /* 0x0000000000017941 */ /* 0x000fea0003800000 */
.L_x_8305:
        /* <DEDUP_REMOVED lines=15> */
.L_x_8308:
[----:B------:R-:W-:Y:S05]  /*21f0*/  BSYNC B1 ;  /* 0x0000000000017941 */ /* 0x000fea0003800000 */
.L_x_8307:
        /* <DEDUP_REMOVED lines=15> */
.L_x_8310:
[----:B------:R-:W-:Y:S05]  /*22f0*/  BSYNC B1 ;  /* 0x0000000000017941 */ /* 0x000fea0003800000 */
.L_x_8309:
        /* <DEDUP_REMOVED lines=14> */
.L_x_8267:
[----:B------:R-:W-:Y:S05]  /*23e0*/  BSYNC B0 ;  /* 0x0000000000007941 */ /* 0x000fea0003800000 */
.L_x_8265:
        /* <DEDUP_REMOVED lines=107> */
.L_x_8271:
        /* <DEDUP_REMOVED lines=8> */
.L_x_8313:
[----:B------:R-:W-:Y:S05]  /*2b20*/  BSYNC B1 ;  /* 0x0000000000017941 */ /* 0x000fea0003800000 */
.L_x_8312:
        /* <DEDUP_REMOVED lines=8> */
.L_x_8314:
[----:B------:R-:W-:Y:S01]  /*2bb0*/  FADD.FTZ R79, R79, R78 ;  /* 0x0000004e4f4f7221 */ /* 0x000fe20000010000 */
[----:B------:R-:W-:-:S04]  /*2bc0*/  HFMA2.MMA R105, -RZ, RZ, 0, 1.1920928955078125e-07 ;  /* 0x00000002ff697435 */ /* 0x000fc800000001ff */
[----:B------:R-:W-:Y:S02]  /*2bd0*/  MOV R104, R79 ;  /* 0x0000004f00687202 */ /* 0x000fe40000000f00 */
[----:B------:R-:W-:-:S07]  /*2be0*/  MOV R76, R96 ;  /* 0x00000060004c7202 */ /* 0x000fce0000000f00 */
[----:B------:R-:W-:Y:S05]  /*2bf0*/  WARPSYNC.COLLECTIVE R103, `(.L_x_8315) ;  /* 0x0000000067087348 */ /* 0x000fea0003c00000 */
[----:B------:R0:W1:Y:S02]  /*2c00*/  SHFL.BFLY P0, R96, R104, R105, R106 ;  /* 0x0c00006968607389 */ /* 0x000064000000006a */
[----:B01----:R-:W-:Y:S01]  /*2c10*/  ENDCOLLECTIVE ;  /* 0x000000000000791b */ /* 0x003fe20003800000 */
.L_x_8315:
[----:B------:R-:W-:-:S05]  /*2c20*/  FADD.FTZ R76, R76, R77 ;  /* 0x0000004d4c4c7221 */ /* 0x000fca0000010000 */
[----:B------:R-:W-:Y:S02]  /*2c30*/  MOV R104, R76 ;  /* 0x0000004c00687202 */ /* 0x000fe40000000f00 */
[----:B------:R-:W-:-:S07]  /*2c40*/  MOV R88, R96 ;  /* 0x0000006000587202 */ /* 0x000fce0000000f00 */
[----:B------:R-:W-:Y:S05]  /*2c50*/  WARPSYNC.COLLECTIVE R103, `(.L_x_8316) ;  /* 0x0000000067087348 */ /* 0x000fea0003c00000 */
[----:B------:R0:W1:Y:S02]  /*2c60*/  SHFL.BFLY P0, R96, R104, R105, R106 ;  /* 0x0c00006968607389 */ /* 0x000064000000006a */
[----:B01----:R-:W-:Y:S01]  /*2c70*/  ENDCOLLECTIVE ;  /* 0x000000000000791b */ /* 0x003fe20003800000 */
.L_x_8316:
[----:B------:R-:W-:Y:S01]  /*2c80*/  FADD.FTZ R88, R79, R88 ;  /* 0x000000584f587221 */ /* 0x000fe20000010000 */
[----:B------:R-:W-:-:S04]  /*2c90*/  HFMA2.MMA R105, -RZ, RZ, 0, 2.384185791015625e-07 ;  /* 0x00000004ff697435 */ /* 0x000fc800000001ff */
[----:B------:R-:W-:Y:S02]  /*2ca0*/  MOV R104, R88 ;  /* 0x0000005800687202 */ /* 0x000fe40000000f00 */
[----:B------:R-:W-:-:S07]  /*2cb0*/  MOV R89, R96 ;  /* 0x0000006000597202 */ /* 0x000fce0000000f00 */
[----:B------:R-:W-:Y:S05]  /*2cc0*/  WARPSYNC.COLLECTIVE R103, `(.L_x_8317) ;  /* 0x0000000067087348 */ /* 0x000fea0003c00000 */
[----:B------:R0:W1:Y:S02]  /*2cd0*/  SHFL.BFLY P0, R96, R104, R105, R106 ;  /* 0x0c00006968607389 */ /* 0x000064000000006a */
[----:B01----:R-:W-:Y:S01]  /*2ce0*/  ENDCOLLECTIVE ;  /* 0x000000000000791b */ /* 0x003fe20003800000 */
.L_x_8317:
[----:B------:R-:W-:-:S05]  /*2cf0*/  FADD.FTZ R89, R76, R89 ;  /* 0x000000594c597221 */ /* 0x000fca0000010000 */
[----:B------:R-:W-:Y:S02]  /*2d00*/  MOV R104, R89 ;  /* 0x0000005900687202 */ /* 0x000fe40000000f00 */
[----:B------:R-:W-:-:S07]  /*2d10*/  MOV R91, R96 ;  /* 0x00000060005b7202 */ /* 0x000fce0000000f00 */
[----:B------:R-:W-:Y:S05]  /*2d20*/  WARPSYNC.COLLECTIVE R103, `(.L_x_8318) ;  /* 0x0000000067087348 */ /* 0x000fea0003c00000 */
[----:B------:R0:W1:Y:S02]  /*2d30*/  SHFL.BFLY P0, R96, R104, R105, R106 ;  /* 0x0c00006968607389 */ /* 0x000064000000006a */
[----:B01----:R-:W-:Y:S01]  /*2d40*/  ENDCOLLECTIVE ;  /* 0x000000000000791b */ /* 0x003fe20003800000 */
.L_x_8318:
[----:B------:R-:W-:Y:S01]  /*2d50*/  FADD.FTZ R91, R88, R91 ;  /* 0x0000005b585b7221 */ /* 0x000fe20000010000 */
[----:B------:R-:W-:-:S04]  /*2d60*/  HFMA2.MMA R105, -RZ, RZ, 0, 4.76837158203125e-07 ;  /* 0x00000008ff697435 */ /* 0x000fc800000001ff */
[----:B------:R-:W-:Y:S02]  /*2d70*/  MOV R104, R91 ;  /* 0x0000005b00687202 */ /* 0x000fe40000000f00 */
[----:B------:R-:W-:-:S07]  /*2d80*/  MOV R90, R96 ;  /* 0x00000060005a7202 */ /* 0x000fce0000000f00 */
[----:B------:R-:W-:Y:S05]  /*2d90*/  WARPSYNC.COLLECTIVE R103, `(.L_x_8319) ;  /* 0x0000000067087348 */ /* 0x000fea0003c00000 */
[----:B------:R0:W1:Y:S02]  /*2da0*/  SHFL.BFLY P0, R96, R104, R105, R106 ;  /* 0x0c00006968607389 */ /* 0x000064000000006a */
[----:B01----:R-:W-:Y:S01]  /*2db0*/  ENDCOLLECTIVE ;  /* 0x000000000000791b */ /* 0x003fe20003800000 */
.L_x_8319:
[----:B------:R-:W-:-:S05]  /*2dc0*/  FADD.FTZ R90, R89, R90 ;  /* 0x0000005a595a7221 */ /* 0x000fca0000010000 */
[----:B------:R-:W-:Y:S02]  /*2dd0*/  MOV R104, R90 ;  /* 0x0000005a00687202 */ /* 0x000fe40000000f00 */
[----:B------:R-:W-:-:S07]  /*2de0*/  MOV R78, R96 ;  /* 0x00000060004e7202 */ /* 0x000fce0000000f00 */
[----:B------:R-:W-:Y:S05]  /*2df0*/  WARPSYNC.COLLECTIVE R103, `(.L_x_8320) ;  /* 0x0000000067087348 */ /* 0x000fea0003c00000 */
[----:B------:R0:W1:Y:S02]  /*2e00*/  SHFL.BFLY P0, R96, R104, R105, R106 ;  /* 0x0c00006968607389 */ /* 0x000064000000006a */
[----:B01----:R-:W-:Y:S01]  /*2e10*/  ENDCOLLECTIVE ;  /* 0x000000000000791b */ /* 0x003fe20003800000 */
.L_x_8320:
[----:B------:R-:W-:Y:S01]  /*2e20*/  FADD.FTZ R78, R91, R78 ;  /* 0x0000004e5b4e7221 */ /* 0x000fe20000010000 */
[----:B------:R-:W-:-:S04]  /*2e30*/  HFMA2.MMA R105, -RZ, RZ, 0, 9.5367431640625e-07 ;  /* 0x00000010ff697435 */ /* 0x000fc800000001ff */
[----:B------:R-:W-:Y:S02]  /*2e40*/  MOV R104, R78 ;  /* 0x0000004e00687202 */ /* 0x000fe40000000f00 */
[----:B------:R-:W-:-:S07]  /*2e50*/  MOV R77, R96 ;  /* 0x00000060004d7202 */ /* 0x000fce0000000f00 */
[----:B------:R-:W-:Y:S05]  /*2e60*/  WARPSYNC.COLLECTIVE R103, `(.L_x_8321) ;  /* 0x0000000067087348 */ /* 0x000fea0003c00000 */
[----:B------:R0:W1:Y:S02]  /*2e70*/  SHFL.BFLY P0, R96, R104, R105, R106 ;  /* 0x0c00006968607389 */ /* 0x000064000000006a */
[----:B01----:R-:W-:Y:S01]  /*2e80*/  ENDCOLLECTIVE ;  /* 0x000000000000791b */ /* 0x003fe20003800000 */
.L_x_8321:
[----:B------:R-:W-:-:S05]  /*2e90*/  FADD.FTZ R79, R90, R77 ;  /* 0x0000004d5a4f7221 */ /* 0x000fca0000010000 */
[----:B------:R-:W-:Y:S02]  /*2ea0*/  MOV R104, R79 ;  /* 0x0000004f00687202 */ /* 0x000fe40000000f00 */
[----:B------:R-:W-:-:S07]  /*2eb0*/  MOV R97, R96 ;  /* 0x0000006000617202 */ /* 0x000fce0000000f00 */
[----:B------:R-:W-:Y:S05]  /*2ec0*/  WARPSYNC.COLLECTIVE R103, `(.L_x_8322) ;  /* 0x0000000067087348 */ /* 0x000fea0003c00000 */
[----:B------:R0:W1:Y:S02]  /*2ed0*/  SHFL.BFLY P0, R96, R104, R105, R106 ;  /* 0x0c00006968607389 */ /* 0x000064000000006a */
[----:B01----:R-:W-:Y:S01]  /*2ee0*/  ENDCOLLECTIVE ;  /* 0x000000000000791b */ /* 0x003fe20003800000 */
.L_x_8322:
[----:B------:R-:W-:Y:S05]  /*2ef0*/  BRA `(.L_x_8323) ;  /* 0xffffffe000747947 */ /* 0x000fea000383ffff */
.L_x_8324:
        /* <DEDUP_REMOVED lines=16> */
.L_x_9255:


//--------------------- .text._ZN10layer_norm13ln_bwd_kernelINS_13Kernel_traitsIfffffjLj512ELj1ELj4ELj1ELj16ENS_18Kernel_traits_baseILj512EfffffjLj128EEEEELb0ELb1ELb0ELb0EEEvNS_9BwdParamsE --------------------------
	.section	.text._ZN10layer_norm13ln_bwd_kernelINS_13Kernel_traitsIfffffjLj512ELj1ELj4ELj1ELj16ENS_18Kernel_traits_baseILj512EfffffjLj128EEEEELb0ELb1ELb0ELb0EEEvNS_9BwdParamsE,"ax",@progbits
	.align	128
        .global         _ZN10layer_norm13ln_bwd_kernelINS_13Kernel_traitsIfffffjLj512ELj1ELj4ELj1ELj16ENS_18Kernel_traits_baseILj512EfffffjLj128EEEEELb0ELb1ELb0ELb0EEEvNS_9BwdParamsE
        .type           _ZN10layer_norm13ln_bwd_kernelINS_13Kernel_traitsIfffffjLj512ELj1ELj4ELj1ELj16ENS_18Kernel_traits_baseILj512EfffffjLj128EEEEELb0ELb1ELb0ELb0EEEvNS_9BwdParamsE,@function
        .size           _ZN10layer_norm13ln_bwd_kernelINS_13Kernel_traitsIfffffjLj512ELj1ELj4ELj1ELj16ENS_18Kernel_traits_baseILj512EfffffjLj128EEEEELb0ELb1ELb0ELb0EEEvNS_9BwdParamsE,(.L_x_9256 - _ZN10layer_norm13ln_bwd_kernelINS_13Kernel_traitsIfffffjLj512ELj1ELj4ELj1ELj16ENS_18Kernel_traits_baseILj512EfffffjLj128EEEEELb0ELb1ELb0ELb0EEEvNS_9BwdParamsE)
        .other          _ZN10layer_norm13ln_bwd_kernelINS_13Kernel_traitsIfffffjLj512ELj1ELj4ELj1ELj16ENS_18Kernel_traits_baseILj512EfffffjLj128EEEEELb0ELb1ELb0ELb0EEEvNS_9BwdParamsE,@"STO_CUDA_ENTRY STV_DEFAULT"
_ZN10layer_norm13ln_bwd_kernelINS_13Kernel_traitsIfffffjLj512ELj1ELj4ELj1ELj16ENS_18Kernel_traits_baseILj512EfffffjLj128EEEEELb0ELb1ELb0ELb0EEEvNS_9BwdParamsE:
.text._ZN10layer_norm13ln_bwd_kernelINS_13Kernel_traitsIfffffjLj512ELj1ELj4ELj1ELj16ENS_18Kernel_traits_baseILj512EfffffjLj128EEEEELb0ELb1ELb0ELb0EEEvNS_9BwdParamsE:
        /* <DEDUP_REMOVED lines=27> */
[----:B------:R-:W5:Y:S02]  /*01b0*/  @P1 LDG.E.128 R20, desc[UR4][R8.64] ;  /* 0x0000000408141981 */ /* 0x000f64000c1e1d00 */
[----:B------:R-:W0:Y:S01]  /*01c0*/  @P3 LDC.64 R52, c[0x0][0x260] ;  /* 0x00009800ff343b82 */ /* 0x000e220000000a00 */
[C---:B-1----:R-:W-:Y:S01]  /*01d0*/  @P1 IMAD.WIDE.U32 R10, R3.reuse, 0x10, R10 ;  /* 0x00000010030a1825 */ /* 0x042fe200078e000a */
[----:B------:R-:W-:-:S04]  /*01e0*/  @P1 LOP3.LUT R3, R3, 0x20, RZ, 0xfc, !PT ;  /* 0x0000002003031812 */ /* 0x000fc800078efcff */
[----:B------:R-:W5:Y:S02]  /*01f0*/  @P1 LDG.E.128 R24, desc[UR4][R10.64] ;  /* 0x000000040a181981 */ /* 0x000f64000c1e1d00 */
[----:B------:R-:W1:Y:S01]  /*0200*/  @P3 LDC.64 R54, c[0x0][0x278] ;  /* 0x00009e00ff363b82 */ /* 0x000e620000000a00 */
[----:B--2---:R-:W-:-:S05]  /*0210*/  @P2 IMAD.WIDE.U32 R16, R3, 0x10, R12 ;  /* 0x0000001003102825 */ /* 0x004fca00078e000c */
[----:B------:R-:W5:Y:S02]  /*0220*/  @P2 LDG.E.128 R28, desc[UR4][R16.64] ;  /* 0x00000004101c2981 */ /* 0x000f64000c1e1d00 */
[----:B------:R-:W2:Y:S01]  /*0230*/  @P4 LDC.64 R56, c[0x0][0x260] ;  /* 0x00009800ff384b82 */ /* 0x000ea20000000a00 */
[C---:B---3--:R-:W-:Y:S01]  /*0240*/  @P2 IMAD.WIDE.U32 R18, R3.reuse, 0x10, R14 ;  /* 0x0000001003122825 */ /* 0x048fe200078e000e */
[----:B------:R-:W-:-:S04]  /*0250*/  @P2 IADD3 R3, R3, 0x20, RZ ;  /* 0x0000002003032810 */ /* 0x000fc80007ffe0ff */
[----:B------:R-:W5:Y:S02]  /*0260*/  @P2 LDG.E.128 R32, desc[UR4][R18.64] ;  /* 0x0000000412202981 */ /* 0x000f64000c1e1d00 */
[----:B------:R-:W3:Y:S01]  /*0270*/  @P4 LDC.64 R58, c[0x0][0x278] ;  /* 0x00009e00ff3a4b82 */ /* 0x000ee20000000a00 */
[C---:B0-----:R-:W-:Y:S01]  /*0280*/  @P3 IMAD.WIDE.U32 R52, R3.reuse, 0x10, R52 ;  /* 0x0000001003343825 */ /* 0x041fe200078e0034 */
[----:B------:R-:W-:Y:S01]  /*0290*/  SHF.R.U32.HI R0, RZ, 0x5, R2 ;  /* 0x00000005ff007819 */ /* 0x000fe20000011602 */
[----:B------:R-:W-:Y:S01]  /*02a0*/  BSSY B0, `(.L_x_8325) ;  /* 0x00001d6000007945 */ /* 0x000fe20003800000 */
[----:B------:R-:W-:Y:S02]  /*02b0*/  CS2R R60, SRZ ;  /* 0x00000000003c7805 */ /* 0x000fe4000001ff00 */
[----:B------:R-:W-:Y:S01]  /*02c0*/  CS2R R62, SRZ ;  /* 0x00000000003e7805 */ /* 0x000fe2000001ff00 */
[----:B------:R0:W5:Y:S01]  /*02d0*/  @P3 LDG.E.128 R36, desc[UR4][R52.64] ;  /* 0x0000000434243981 */ /* 0x000162000c1e1d00 */
[C---:B-1----:R-:W-:Y:S01]  /*02e0*/  @P3 IMAD.WIDE.U32 R54, R3.reuse, 0x10, R54 ;  /* 0x0000001003363825 */ /* 0x042fe200078e0036 */
[----:B------:R-:W-:-:S02]  /*02f0*/  @P3 IADD3 R3, R3, 0x20, RZ ;  /* 0x0000002003033810 */ /* 0x000fc40007ffe0ff */
[----:B------:R-:W-:Y:S02]  /*0300*/  CS2R R64, SRZ ;  /* 0x0000000000407805 */ /* 0x000fe4000001ff00 */
[----:B------:R-:W-:Y:S02]  /*0310*/  CS2R R66, SRZ ;  /* 0x0000000000427805 */ /* 0x000fe4000001ff00 */
[----:B------:R-:W-:Y:S01]  /*0320*/  CS2R R68, SRZ ;  /* 0x0000000000447805 */ /* 0x000fe2000001ff00 */
[----:B------:R1:W5:Y:S01]  /*0330*/  @P3 LDG.E.128 R40, desc[UR4][R54.64] ;  /* 0x0000000436283981 */ /* 0x000362000c1e1d00 */
[----:B--2---:R-:W-:-:S05]  /*0340*/  @P4 IMAD.WIDE.U32 R12, R3, 0x10, R56 ;  /* 0x00000010030c4825 */ /* 0x004fca00078e0038 */
[----:B------:R2:W5:Y:S01]  /*0350*/  @P4 LDG.E.128 R44, desc[UR4][R12.64] ;  /* 0x000000040c2c4981 */ /* 0x000562000c1e1d00 */
[----:B---3--:R-:W-:-:S05]  /*0360*/  @P4 IMAD.WIDE.U32 R14, R3, 0x10, R58 ;  /* 0x00000010030e4825 */ /* 0x008fca00078e003a */
[----:B------:R2:W5:Y:S01]  /*0370*/  @P4 LDG.E.128 R48, desc[UR4][R14.64] ;  /* 0x000000040e304981 */ /* 0x000562000c1e1d00 */
[----:B------:R-:W3:Y:S01]  /*0380*/  S2R R3, SR_CTAID.X ;  /* 0x0000000000037919 */ /* 0x000ee20000002500 */
[----:B0-----:R-:W-:Y:S02]  /*0390*/  CS2R R52, SRZ ;  /* 0x0000000000347805 */ /* 0x001fe4000001ff00 */
[----:B-1----:R-:W-:Y:S02]  /*03a0*/  CS2R R54, SRZ ;  /* 0x0000000000367805 */ /* 0x002fe4000001ff00 */
        /* <DEDUP_REMOVED lines=11> */
[----:B---3--:R-:W-:-:S04]  /*0460*/  LEA R6, R3, R0, 0x2 ;  /* 0x0000000003067211 */ /* 0x008fc800078e10ff */
[----:B------:R-:W-:Y:S02]  /*0470*/  ISETP.GE.AND P0, PT, R6, UR6, PT ;  /* 0x0000000606007c0c */ /* 0x000fe4000bf06270 */
[----:B------:R-:W-:Y:S02]  /*0480*/  CS2R R84, SRZ ;  /* 0x0000000000547805 */ /* 0x000fe4000001ff00 */
[----:B------:R-:W-:Y:S02]  /*0490*/  CS2R R86, SRZ ;  /* 0x0000000000567805 */ /* 0x000fe4000001ff00 */
[----:B------:R-:W-:Y:S02]  /*04a0*/  CS2R R88, SRZ ;  /* 0x0000000000587805 */ /* 0x000fe4000001ff00 */
[----:B------:R-:W-:Y:S02]  /*04b0*/  CS2R R90, SRZ ;  /* 0x00000000005a7805 */ /* 0x000fe4000001ff00 */
[----:B------:R-:W-:-:S02]  /*04c0*/  CS2R R92, SRZ ;  /* 0x00000000005c7805 */ /* 0x000fc4000001ff00 */
[----:B------:R-:W-:Y:S01]  /*04d0*/  CS2R R94, SRZ ;  /* 0x00000000005e7805 */ /* 0x000fe2000001ff00 */
[----:B--2---:R-:W-:Y:S06]  /*04e0*/  @P0 BRA `(.L_x_8326) ;  /* 0x0000001800c40947 */ /* 0x004fec0003800000 */
[----:B------:R-:W-:Y:S01]  /*04f0*/  ULDC.64 UR6, c[0x0][0x270] ;  /* 0x00009c0000067ab9 */ /* 0x000fe20000000a00 */
[----:B------:R-:W-:Y:S01]  /*0500*/  HFMA2.MMA R53, -RZ, RZ, 0, 0 ;  /* 0x00000000ff357435 */ /* 0x000fe200000001ff */
[----:B------:R-:W-:Y:S01]  /*0510*/  ISETP.NE.U32.AND P5, PT, RZ, UR6, PT ;  /* 0x00000006ff007c0c */ /* 0x000fe2000bfa5070 */
[----:B------:R-:W-:Y:S02]  /*0520*/  ULDC.U8 UR6, c[0x0][0x2a0] ;  /* 0x0000a80000067ab9 */ /* 0x000fe40000000000 */
[----:B------:R-:W-:Y:S02]  /*0530*/  ISETP.NE.AND P0, PT, RZ, UR6, PT ;  /* 0x00000006ff007c0c */ /* 0x000fe4000bf05270 */
[----:B------:R-:W-:Y:S02]  /*0540*/  ISETP.NE.AND.EX P5, PT, RZ, UR7, PT, P5 ;  /* 0x00000007ff007c0c */ /* 0x000fe4000bfa5350 */
[----:B------:R-:W-:-:S11]  /*0550*/  P2R R8, PR, RZ, 0x1 ;  /* 0x00000001ff087803 */ /* 0x000fd60000000000 */
.L_x_8344:
        /* <DEDUP_REMOVED lines=64> */
.L_x_8328:
[----:B------:R-:W-:Y:S05]  /*0960*/  BSYNC B1 ;  /* 0x0000000000017941 */ /* 0x000fea0003800000 */
.L_x_8327:
        /* <DEDUP_REMOVED lines=42> */
.L_x_8330:
[----:B------:R-:W-:Y:S05]  /*0c10*/  BSYNC B1 ;  /* 0x0000000000017941 */ /* 0x000fea0003800000 */
.L_x_8329:
        /* <DEDUP_REMOVED lines=42> */
.L_x_8332:
[----:B------:R-:W-:Y:S05]  /*0ec0*/  BSYNC B1 ;  /* 0x0000000000017941 */ /* 0x000fea0003800000 */
.L_x_8331:
        /* <DEDUP_REMOVED lines=41> */
.L_x_8334:
[----:B------:R-:W-:Y:S05]  /*1160*/  BSYNC B1 ;  /* 0x0000000000017941 */ /* 0x000fea0003800000 */
.L_x_8333:
        /* <DEDUP_REMOVED lines=20> */
.L_x_8362:
        /* <DEDUP_REMOVED lines=56> */
.L_x_8337:
[----:B------:R-:W-:Y:S05]  /*1630*/  BSYNC B1 ;  /* 0x0000000000017941 */ /* 0x000fea0003800000 */
.L_x_8336:
        /* <DEDUP_REMOVED lines=33> */
[C---:B------:R-:W-:Y:S01]  /*1850*/  FMUL.FTZ R156, R120.reuse, R145 ;  /* 0x00000091789c7220 */ /* 0x040fe20000410000 */
[----:B------:R-:W-:-:S02]  /*1860*/  SEL R17, R120, R17, P0 ;  /* 0x0000001178117207 */ /* 0x000fc40000000000 */
[----:B------:R-:W-:Y:S02]  /*1870*/  SEL R18, R123, R18, P0 ;  /* 0x000000127b127207 */ /* 0x000fe40000000000 */
[----:B------:R-:W-:Y:S02]  /*1880*/  SEL R19, R122, R19, P0 ;  /* 0x000000137a137207 */ /* 0x000fe40000000000 */
[----:B------:R-:W-:Y:S01]  /*1890*/  LEA R152, P0, R143, UR16, 0x4 ;  /* 0x000000108f987c11 */ /* 0x000fe2000f8020ff */
[----:B------:R-:W-:Y:S01]  /*18a0*/  FMUL.FTZ R123, R35, R158 ;  /* 0x0000009e237b7220 */ /* 0x000fe20000410000 */
[----:B------:R-:W-:Y:S01]  /*18b0*/  FMUL.FTZ R122, R34, R157 ;  /* 0x0000009d227a7220 */ /* 0x000fe20000410000 */
[----:B------:R-:W-:Y:S01]  /*18c0*/  FMUL.FTZ R121, R33, R156 ;  /* 0x0000009c21797220 */ /* 0x000fe20000410000 */
[C---:B------:R-:W-:Y:S01]  /*18d0*/  LEA.HI.X R153, R143.reuse, UR17, RZ, 0x4, P0 ;  /* 0x000000118f997c11 */ /* 0x040fe200080f24ff */
        /* <DEDUP_REMOVED lines=8> */
.L_x_8339:
[----:B------:R-:W-:Y:S05]  /*1960*/  BSYNC B1 ;  /* 0x0000000000017941 */ /* 0x000fea0003800000 */
.L_x_8338:
        /* <DEDUP_REMOVED lines=50> */
.L_x_8341:
[----:B------:R-:W-:Y:S05]  /*1c90*/  BSYNC B1 ;  /* 0x0000000000017941 */ /* 0x000fea0003800000 */
.L_x_8340:
        /* <DEDUP_REMOVED lines=30> */
[-C--:B------:R-:W-:Y:S01]  /*1e80*/  FMUL.FTZ R156, R122, R145.reuse ;  /* 0x000000917a9c7220 */ /* 0x080fe20000410000 */
[----:B------:R-:W-:Y:S01]  /*1e90*/  SEL R16, R121, R16, P0 ;  /* 0x0000001079107207 */ /* 0x000fe20000000000 */
[C---:B------:R-:W-:Y:S01]  /*1ea0*/  FMUL.FTZ R149, R123.reuse, R145 ;  /* 0x000000917b957220 */ /* 0x040fe20000410000 */
[C---:B------:R-:W-:Y:S01]  /*1eb0*/  SEL R17, R120.reuse, R17, P0 ;  /* 0x0000001178117207 */ /* 0x040fe20000000000 */
[----:B------:R-:W-:Y:S01]  /*1ec0*/  FMUL.FTZ R154, R120, R145 ;  /* 0x00000091789a7220 */ /* 0x000fe20000410000 */
[----:B------:R-:W-:Y:S02]  /*1ed0*/  SEL R18, R123, R18, P0 ;  /* 0x000000127b127207 */ /* 0x000fe40000000000 */
[----:B------:R-:W-:-:S02]  /*1ee0*/  SEL R19, R122, R19, P0 ;  /* 0x000000137a137207 */ /* 0x000fc40000000000 */
[----:B------:R-:W-:Y:S01]  /*1ef0*/  LEA R150, P0, R143, UR16, 0x4 ;  /* 0x000000108f967c11 */ /* 0x000fe2000f8020ff */
[----:B------:R-:W-:Y:S01]  /*1f00*/  FMUL.FTZ R123, R51, R156 ;  /* 0x0000009c337b7220 */ /* 0x000fe20000410000 */
[----:B------:R-:W-:Y:S01]  /*1f10*/  FMUL.FTZ R122, R50, R149 ;  /* 0x00000095327a7220 */ /* 0x000fe20000410000 */
[----:B------:R-:W-:Y:S01]  /*1f20*/  FMUL.FTZ R121, R49, R154 ;  /* 0x0000009a31797220 */ /* 0x000fe20000410000 */
        /* <DEDUP_REMOVED lines=8> */
.L_x_8343:
[----:B------:R-:W-:Y:S05]  /*1fb0*/  BSYNC B1 ;  /* 0x0000000000017941 */ /* 0x000fea0003800000 */
.L_x_8342:
[----:B------:R-:W1:Y:S02]  /*1fc0*/  LDC.64 R116, c[0x0][0x210] ;  /* 0x00008400ff747b82 */ /* 0x000e640000000a00 */
[----:B-1----:R-:W-:-:S04]  /*1fd0*/  LEA R6, R116, R6, 0x2 ;  /* 0x0000000674067211 */ /* 0x002fc800078e10ff */
[----:B------:R-:W-:-:S13]  /*1fe0*/  ISETP.GE.AND P0, PT, R6, R117, PT ;  /* 0x000000750600720c */ /* 0x000fda0003f06270 */
[----:B------:R-:W-:Y:S05]  /*1ff0*/  @!P0 BRA `(.L_x_8344) ;  /* 0xffffffe400588947 */ /* 0x000fea000383ffff */
.L_x_8326:
[----:B------:R-:W-:Y:S05]  /*2000*/  BSYNC B0 ;  /* 0x0000000000007941 */ /* 0x000fea0003800000 */
.L_x_8325:
        /* <DEDUP_REMOVED lines=39> */
[----:B------:R-:W-:Y:S01]  /*2280*/  LDS R17, [R3+0x1c00] ;  /* 0x001c000003117984 */ /* 0x000fe20000000800 */
        /* <DEDUP_REMOVED lines=52> */
[----:B------:R-:W-:Y:S01]  /*25d0*/  IADD3 R2, P4, R0, UR6, RZ ;  /* 0x0000000600027c10 */ /* 0x000fe2000ff9e0ff */
[----:B------:R-:W-:Y:S01]  /*25e0*/  FADD.FTZ R16, R16, R27 ;  /* 0x0000001b10107221 */ /* 0x000fe20000010000 */
[----:B------:R-:W-:Y:S01]  /*25f0*/  IADD3 R0, P6, R0, UR20, RZ ;  /* 0x0000001400007c10 */ /* 0x000fe2000ffde0ff */
[----:B------:R-:W-:Y:S01]  /*2600*/  FADD.FTZ R10, R10, R29 ;  /* 0x0000001d0a0a7221 */ /* 0x000fe20000010000 */
[----:B------:R-:W-:Y:S01]  /*2610*/  IADD3.X R27, R25, UR19, RZ, P5, !PT ;  /* 0x00000013191b7c10 */ /* 0x000fe2000affe4ff */
        /* <DEDUP_REMOVED lines=57> */
.L_x_8346:
[----:B------:R-:W-:Y:S05]  /*29b0*/  BSYNC B0 ;  /* 0x0000000000007941 */ /* 0x000fea0003800000 */
.L_x_8345:
        /* <DEDUP_REMOVED lines=16> */
.L_x_8348:
[----:B------:R-:W-:Y:S05]  /*2ac0*/  BSYNC B0 ;  /* 0x0000000000007941 */ /* 0x000fea0003800000 */
.L_x_8347:
        /* <DEDUP_REMOVED lines=16> */
.L_x_8350:
[----:B------:R-:W-:Y:S05]  /*2bd0*/  BSYNC B0 ;  /* 0x0000000000007941 */ /* 0x000fea0003800000 */
.L_x_8349:
        /* <DEDUP_REMOVED lines=10> */
.L_x_8335:
        /* <DEDUP_REMOVED lines=8> */
.L_x_8352:
[----:B------:R-:W-:Y:S05]  /*2d00*/  BSYNC B1 ;  /* 0x0000000000017941 */ /* 0x000fea0003800000 */
.L_x_8351:
        /* <DEDUP_REMOVED lines=8> */
.L_x_8353:
[----:B------:R-:W-:Y:S01]  /*2d90*/  FADD.FTZ R116, R116, R151 ;  /* 0x0000009774747221 */ /* 0x000fe20000010000 */
[----:B------:R-:W-:-:S04]  /*2da0*/  HFMA2.MMA R153, -RZ, RZ, 0, 1.1920928955078125e-07 ;  /* 0x00000002ff997435 */ /* 0x000fc800000001ff */
[----:B------:R-:W-:Y:S02]  /*2db0*/  MOV R154, R116 ;  /* 0x00000074009a7202 */ /* 0x000fe40000000f00 */
[----:B------:R-:W-:-:S07]  /*2dc0*/  MOV R117, R152 ;  /* 0x0000009800757202 */ /* 0x000fce0000000f00 */
[----:B------:R-:W-:Y:S05]  /*2dd0*/  WARPSYNC.COLLECTIVE R149, `(.L_x_8354) ;  /* 0x0000000095087348 */ /* 0x000fea0003c00000 */
[----:B------:R0:W1:Y:S02]  /*2de0*/  SHFL.BFLY P0, R152, R154, R153, R156 ;  /* 0x0c0000999a987389 */ /* 0x000064000000009c */
[----:B01----:R-:W-:Y:S01]  /*2df0*/  ENDCOLLECTIVE ;  /* 0x000000000000791b */ /* 0x003fe20003800000 */
.L_x_8354:
[----:B------:R-:W-:-:S05]  /*2e00*/  FADD.FTZ R117, R117, R150 ;  /* 0x0000009675757221 */ /* 0x000fca0000010000 */
[----:B------:R-:W-:Y:S02]  /*2e10*/  MOV R154, R117 ;  /* 0x00000075009a7202 */ /* 0x000fe40000000f00 */
[----:B------:R-:W-:-:S07]  /*2e20*/  MOV R119, R152 ;  /* 0x0000009800777202 */ /* 0x000fce0000000f00 */
[----:B------:R-:W-:Y:S05]  /*2e30*/  WARPSYNC.COLLECTIVE R149, `(.L_x_8355) ;  /* 0x0000000095087348 */ /* 0x000fea0003c00000 */
[----:B------:R0:W1:Y:S02]  /*2e40*/  SHFL.BFLY P0, R152, R154, R153, R156 ;  /* 0x0c0000999a987389 */ /* 0x000064000000009c */
[----:B01----:R-:W-:Y:S01]  /*2e50*/  ENDCOLLECTIVE ;  /* 0x000000000000791b */ /* 0x003fe20003800000 */
.L_x_8355:
[----:B------:R-:W-:Y:S01]  /*2e60*/  FADD.FTZ R119, R116, R119 ;  /* 0x0000007774777221 */ /* 0x000fe20000010000 */
[----:B------:R-:W-:-:S04]  /*2e70*/  HFMA2.MMA R153, -RZ, RZ, 0, 2.384185791015625e-07 ;  /* 0x00000004ff997435 */ /* 0x000fc800000001ff */
[----:B------:R-:W-:Y:S02]  /*2e80*/  MOV R154, R119 ;  /* 0x00000077009a7202 */ /* 0x000fe40000000f00 */
[----:B------:R-:W-:-:S07]  /*2e90*/  MOV R118, R152 ;  /* 0x0000009800767202 */ /* 0x000fce0000000f00 */
[----:B------:R-:W-:Y:S05]  /*2ea0*/  WARPSYNC.COLLECTIVE R149, `(.L_x_8356) ;  /* 0x0000000095087348 */ /* 0x000fea0003c00000 */
[----:B------:R0:W1:Y:S02]  /*2eb0*/  SHFL.BFLY P0, R152, R154, R153, R156 ;  /* 0x0c0000999a987389 */ /* 0x000064000000009c */
[----:B01----:R-:W-:Y:S01]  /*2ec0*/  ENDCOLLECTIVE ;  /* 0x000000000000791b */ /* 0x003fe20003800000 */
.L_x_8356:
[----:B------:R-:W-:-:S05]  /*2ed0*/  FADD.FTZ R118, R117, R118 ;  /* 0x0000007675767221 */ /* 0x000fca0000010000 */
[----:B------:R-:W-:Y:S02]  /*2ee0*/  MOV R154, R118 ;  /* 0x00000076009a7202 */ /* 0x000fe40000000f00 */
[----:B------:R-:W-:-:S07]  /*2ef0*/  MOV R120, R152 ;  /* 0x0000009800787202 */ /* 0x000fce0000000f00 */
[----:B------:R-:W-:Y:S05]  /*2f00*/  WARPSYNC.COLLECTIVE R149, `(.L_x_8357) ;  /* 0x0000000095087348 */ /* 0x000fea0003c00000 */
[----:B------:R0:W1:Y:S02]  /*2f10*/  SHFL.BFLY P0, R152, R154, R153, R156 ;  /* 0x0c0000999a987389 */ /* 0x000064000000009c */
[----:B01----:R-:W-:Y:S01]  /*2f20*/  ENDCOLLECTIVE ;  /* 0x000000000000791b */ /* 0x003fe20003800000 */
.L_x_8357:
[----:B------:R-:W-:Y:S01]  /*2f30*/  FADD.FTZ R120, R119, R120 ;  /* 0x0000007877787221 */ /* 0x000fe20000010000 */
[----:B------:R-:W-:-:S04]  /*2f40*/  HFMA2.MMA R153, -RZ, RZ, 0, 4.76837158203125e-07 ;  /* 0x00000008ff997435 */ /* 0x000fc800000001ff */
[----:B------:R-:W-:Y:S02]  /*2f50*/  MOV R154, R120 ;  /* 0x00000078009a7202 */ /* 0x000fe40000000f00 */
[----:B------:R-:W-:-:S07]  /*2f60*/  MOV R121, R152 ;  /* 0x0000009800797202 */ /* 0x000fce0000000f00 */
[----:B------:R-:W-:Y:S05]  /*2f70*/  WARPSYNC.COLLECTIVE R149, `(.L_x_8358) ;  /* 0x0000000095087348 */ /* 0x000fea0003c00000 */
[----:B------:R0:W1:Y:S02]  /*2f80*/  SHFL.BFLY P0, R152, R154, R153, R156 ;  /* 0x0c0000999a987389 */ /* 0x000064000000009c */
[----:B01----:R-:W-:Y:S01]  /*2f90*/  ENDCOLLECTIVE ;  /* 0x000000000000791b */ /* 0x003fe20003800000 */
.L_x_8358:
[----:B------:R-:W-:-:S05]  /*2fa0*/  FADD.FTZ R121, R118, R121 ;  /* 0x0000007976797221 */ /* 0x000fca0000010000 */
[----:B------:R-:W-:Y:S02]  /*2fb0*/  MOV R154, R121 ;  /* 0x00000079009a7202 */ /* 0x000fe40000000f00 */
[----:B------:R-:W-:-:S07]  /*2fc0*/  MOV R123, R152 ;  /* 0x00000098007b7202 */ /* 0x000fce0000000f00 */
[----:B------:R-:W-:Y:S05]  /*2fd0*/  WARPSYNC.COLLECTIVE R149, `(.L_x_8359) ;  /* 0x0000000095087348 */ /* 0x000fea0003c00000 */
[----:B------:R0:W1:Y:S02]  /*2fe0*/  SHFL.BFLY P0, R152, R154, R153, R156 ;  /* 0x0c0000999a987389 */ /* 0x000064000000009c */
[----:B01----:R-:W-:Y:S01]  /*2ff0*/  ENDCOLLECTIVE ;  /* 0x000000000000791b */ /* 0x003fe20003800000 */
.L_x_8359:
[----:B------:R-:W-:Y:S01]  /*3000*/  FADD.FTZ R123, R120, R123 ;  /* 0x0000007b787b7221 */ /* 0x000fe20000010000 */
[----:B------:R-:W-:-:S04]  /*3010*/  HFMA2.MMA R153, -RZ, RZ, 0, 9.5367431640625e-07 ;  /* 0x00000010ff997435 */ /* 0x000fc800000001ff */
[----:B------:R-:W-:Y:S02]  /*3020*/  MOV R154, R123 ;  /* 0x0000007b009a7202 */ /* 0x000fe40000000f00 */
[----:B------:R-:W-:-:S07]  /*3030*/  MOV R122, R152 ;  /* 0x00000098007a7202 */ /* 0x000fce0000000f00 */
[----:B------:R-:W-:Y:S05]  /*3040*/  WARPSYNC.COLLECTIVE R149, `(.L_x_8360) ;  /* 0x0000000095087348 */ /* 0x000fea0003c00000 */
[----:B------:R0:W1:Y:S02]  /*3050*/  SHFL.BFLY P0, R152, R154, R153, R156 ;  /* 0x0c0000999a987389 */ /* 0x000064000000009c */
[----:B01----:R-:W-:Y:S01]  /*3060*/  ENDCOLLECTIVE ;  /* 0x000000000000791b */ /* 0x003fe20003800000 */
.L_x_8360:
[----:B------:R-:W-:-:S05]  /*3070*/  FADD.FTZ R122, R121, R122 ;  /* 0x0000007a797a7221 */ /* 0x000fca0000010000 */
[----:B------:R-:W-:Y:S02]  /*3080*/  MOV R154, R122 ;  /* 0x0000007a009a7202 */ /* 0x000fe40000000f00 */
[----:B------:R-:W-:-:S07]  /*3090*/  MOV R116, R152 ;  /* 0x0000009800747202 */ /* 0x000fce0000000f00 */
[----:B------:R-:W-:Y:S05]  /*30a0*/  WARPSYNC.COLLECTIVE R149, `(.L_x_8361) ;  /* 0x0000000095087348 */ /* 0x000fea0003c00000 */
[----:B------:R0:W1:Y:S02]  /*30b0*/  SHFL.BFLY P0, R152, R154, R153, R156 ;  /* 0x0c0000999a987389 */ /* 0x000064000000009c */
[----:B01----:R-:W-:Y:S01]  /*30c0*/  ENDCOLLECTIVE ;  /* 0x000000000000791b */ /* 0x003fe20003800000 */
.L_x_8361:
[----:B------:R-:W-:Y:S01]  /*30d0*/  MOV R117, R152 ;  /* 0x0000009800757202 */ /* 0x000fe20000000f00 */
[----:B------:R-:W-:Y:S06]  /*30e0*/  BRA `(.L_x_8362) ;  /* 0xffffffe000707947 */ /* 0x000fec000383ffff */
.L_x_8363:
        /* <DEDUP_REMOVED lines=9> */
.L_x_9256:


//--------------------- .text._ZN10layer_norm13ln_bwd_kernelINS_13Kernel_traitsIfffffjLj512ELj1ELj4ELj1ELj16ENS_18Kernel_traits_baseILj512EfffffjLj128EEEEELb0ELb1ELb0ELb1EEEvNS_9BwdParamsE --------------------------
	.section	.text._ZN10layer_norm13ln_bwd_kernelINS_13Kernel_traitsIfffffjLj512ELj1ELj4ELj1ELj16ENS_18Kernel_traits_baseILj512EfffffjLj128EEEEELb0ELb1ELb0ELb1EEEvNS_9BwdParamsE,"ax",@progbits
	.align	128
        .global         _ZN10layer_norm13ln_bwd_kernelINS_13Kernel_traitsIfffffjLj512ELj1ELj4ELj1ELj16ENS_18Kernel_traits_baseILj512EfffffjLj128EEEEELb0ELb1ELb0ELb1EEEvNS_9BwdParamsE
        .type           _ZN10layer_norm13ln_bwd_kernelINS_13Kernel_traitsIfffffjLj512ELj1ELj4ELj1ELj16ENS_18Kernel_traits_baseILj512EfffffjLj128EEEEELb0ELb1ELb0ELb1EEEvNS_9BwdParamsE,@function
        .size           _ZN10layer_norm13ln_bwd_kernelINS_13Kernel_traitsIfffffjLj512ELj1ELj4ELj1ELj16ENS_18Kernel_traits_baseILj512EfffffjLj128EEEEELb0ELb1ELb0ELb1EEEvNS_9BwdParamsE,(.L_x_9257 - _ZN10layer_norm13ln_bwd_kernelINS_13Kernel_traitsIfffffjLj512ELj1ELj4ELj1ELj16ENS_18Kernel_traits_baseILj512EfffffjLj128EEEEELb0ELb1ELb0ELb1EEEvNS_9BwdParamsE)
        .other          _ZN10layer_norm13ln_bwd_kernelINS_13Kernel_traitsIfffffjLj512ELj1ELj4ELj1ELj16ENS_18Kernel_traits_baseILj512EfffffjLj128EEEEELb0ELb1ELb0ELb1EEEvNS_9BwdParamsE,@"STO_CUDA_ENTRY STV_DEFAULT"
_ZN10layer_norm13ln_bwd_kernelINS_13Kernel_traitsIfffffjLj512ELj1ELj4ELj1ELj16ENS_18Kernel_traits_baseILj512EfffffjLj128EEEEELb0ELb1ELb0ELb1EEEvNS_9BwdParamsE:
.text._ZN10layer_norm13ln_bwd_kernelINS_13Kernel_traitsIfffffjLj512ELj1ELj4ELj1ELj16ENS_18Kernel_traits_baseILj512EfffffjLj128EEEEELb0ELb1ELb0ELb1EEEvNS_9BwdParamsE:
        /* <DEDUP_REMOVED lines=42> */
.L_x_8365:
        /* <DEDUP_REMOVED lines=43> */
.L_x_8369:
[----:B------:R-:W0:Y:S01]  /*0550*/  LDC.64 R86, c[0x0][0x250] ;  /* 0x00009400ff567b82 */ /* 0x000e220000000a00 */
[----:B------:R-:W-:-:S05]  /*0560*/  IMAD R76, R134, UR8, RZ ;  /* 0x00000008864c7c24 */ /* 0x000fca000f8e02ff */
[----:B------:R-:W-:Y:S02]  /*0570*/  SHF.R.S32.HI R77, RZ, 0x1f, R76 ;  /* 0x0000001fff4d7819 */ /* 0x000fe4000001144c */
[----:B------:R-:W1:Y:S02]  /*0580*/  LDC.64 R92, c[0x0][0x258] ;  /* 0x00009600ff5c7b82 */ /* 0x000e640000000a00 */
[----:B------:R-:W-:-:S04]  /*0590*/  LEA.HI R77, R77, R76, RZ, 0x2 ;  /* 0x0000004c4d4d7211 */ /* 0x000fc800078f10ff */
[----:B------:R-:W-:Y:S02]  /*05a0*/  LEA.HI.SX32 R155, R77, R136, 0x1e ;  /* 0x000000884d9b7211 */ /* 0x000fe400078ff2ff */
[----:B------:R-:W2:Y:S02]  /*05b0*/  LDC.64 R104, c[0x0][0x2b8] ;  /* 0x0000ae00ff687b82 */ /* 0x000ea40000000a00 */
[----:B------:R-:W-:Y:S02]  /*05c0*/  SHF.L.U32 R147, R155, 0x4, RZ ;  /* 0x000000049b937819 */ /* 0x000fe400000006ff */
[----:B------:R-:W-:Y:S02]  /*05d0*/  SHF.R.U32.HI R145, RZ, 0x1c, R155 ;  /* 0x0000001cff917819 */ /* 0x000fe4000001169b */
[----:B------:R-:W-:Y:S01]  /*05e0*/  IADD3 R76, P1, R147, UR10, RZ ;  /* 0x0000000a934c7c10 */ /* 0x000fe2000ff3e0ff */
[----:B0-----:R-:W-:Y:S01]  /*05f0*/  IMAD.WIDE R86, R134, 0x4, R86 ;  /* 0x0000000486567825 */ /* 0x001fe200078e0256 */
[----:B------:R-:W-:Y:S01]  /*0600*/  IADD3 R153, R155, 0x20, RZ ;  /* 0x000000209b997810 */ /* 0x000fe20007ffe0ff */
[----:B------:R-:W0:Y:S01]  /*0610*/  @P0 LDC.64 R100, c[0x0][0x270] ;  /* 0x00009c00ff640b82 */ /* 0x000e220000000a00 */
[----:B------:R-:W-:-:S02]  /*0620*/  IADD3.X R77, R145, UR11, RZ, P1, !PT ;  /* 0x0000000b914d7c10 */ /* 0x000fc40008ffe4ff */
[----:B------:R-:W3:Y:S01]  /*0630*/  LDG.E R146, desc[UR4][R86.64] ;  /* 0x0000000456927981 */ /* 0x000ee2000c1e1900 */
[----:B------:R-:W-:Y:S01]  /*0640*/  SHF.L.U32 R144, R153, 0x4, RZ ;  /* 0x0000000499907819 */ /* 0x000fe200000006ff */
[----:B-1----:R-:W-:Y:S01]  /*0650*/  IMAD.WIDE R92, R134, 0x4, R92 ;  /* 0x00000004865c7825 */ /* 0x002fe200078e025c */
[----:B------:R-:W-:Y:S01]  /*0660*/  SHF.R.U32.HI R143, RZ, 0x1c, R153 ;  /* 0x0000001cff8f7819 */ /* 0x000fe20000011699 */
[----:B------:R-:W4:Y:S01]  /*0670*/  LDG.E.128 R76, desc[UR4][R76.64] ;  /* 0x000000044c4c7981 */ /* 0x000f22000c1e1d00 */
[----:B------:R-:W-:Y:S01]  /*0680*/  IADD3 R84, P1, R144, UR10, RZ ;  /* 0x0000000a90547c10 */ /* 0x000fe2000ff3e0ff */
[----:B------:R-:W1:Y:S01]  /*0690*/  LDC.64 R124, c[0x0][0x2c8] ;  /* 0x0000b200ff7c7b82 */ /* 0x000e620000000a00 */
[----:B------:R-:W-:Y:S01]  /*06a0*/  IADD3 R151, R155, 0x40, RZ ;  /* 0x000000409b977810 */ /* 0x000fe20007ffe0ff */
[----:B------:R2:W4:Y:S01]  /*06b0*/  LDG.E R139, desc[UR4][R92.64] ;  /* 0x000000045c8b7981 */ /* 0x000522000c1e1900 */
[----:B------:R-:W-:Y:S01]  /*06c0*/  IADD3.X R85, R143, UR11, RZ, P1, !PT ;  /* 0x0000000b8f557c10 */ /* 0x000fe20008ffe4ff */
[----:B--2---:R-:W-:Y:S01]  /*06d0*/  IMAD.WIDE.U32 R80, R155, 0x10, R104 ;  /* 0x000000109b507825 */ /* 0x004fe200078e0068 */
[----:B------:R-:W-:-:S02]  /*06e0*/  SHF.L.U32 R142, R151, 0x4, RZ ;  /* 0x00000004978e7819 */ /* 0x000fc400000006ff */
[----:B------:R-:W-:Y:S02]  /*06f0*/  SHF.R.U32.HI R141, RZ, 0x1c, R151 ;  /* 0x0000001cff8d7819 */ /* 0x000fe40000011697 */
[----:B------:R-:W2:Y:S01]  /*0700*/  LDG.E.128 R84, desc[UR4][R84.64] ;  /* 0x0000000454547981 */ /* 0x000ea2000c1e1d00 */
[----:B------:R-:W-:-:S03]  /*0710*/  IADD3 R92, P1, R142, UR10, RZ ;  /* 0x0000000a8e5c7c10 */ /* 0x000fc6000ff3e0ff */
[----:B------:R-:W2:Y:S01]  /*0720*/  LDG.E.128 R80, desc[UR4][R80.64] ;  /* 0x0000000450507981 */ /* 0x000ea2000c1e1d00 */
[----:B------:R-:W-:Y:S01]  /*0730*/  IMAD.WIDE.U32 R88, R153, 0x10, R104 ;  /* 0x0000001099587825 */ /* 0x000fe200078e0068 */
[----:B------:R-:W-:-:S05]  /*0740*/  IADD3.X R93, R141, UR11, RZ, P1, !PT ;  /* 0x0000000b8d5d7c10 */ /* 0x000fca0008ffe4ff */
[----:B------:R-:W2:Y:S04]  /*0750*/  LDG.E.128 R88, desc[UR4][R88.64] ;  /* 0x0000000458587981 */ /* 0x000ea8000c1e1d00 */
[----:B------:R-:W2:Y:S01]  /*0760*/  LDG.E.128 R92, desc[UR4][R92.64] ;  /* 0x000000045c5c7981 */ /* 0x000ea2000c1e1d00 */
[----:B------:R-:W-:Y:S01]  /*0770*/  IADD3 R149, R155, 0x60, RZ ;  /* 0x000000609b957810 */ /* 0x000fe20007ffe0ff */
[----:B------:R-:W-:-:S03]  /*0780*/  IMAD.WIDE.U32 R96, R151, 0x10, R104 ;  /* 0x0000001097607825 */ /* 0x000fc600078e0068 */
[----:B------:R-:W-:Y:S02]  /*0790*/  SHF.L.U32 R138, R149, 0x4, RZ ;  /* 0x00000004958a7819 */ /* 0x000fe400000006ff */
[----:B------:R-:W-:Y:S01]  /*07a0*/  SHF.R.U32.HI R137, RZ, 0x1c, R149 ;  /* 0x0000001cff897819 */ /* 0x000fe20000011695 */
[----:B------:R-:W2:Y:S01]  /*07b0*/  LDG.E.128 R96, desc[UR4][R96.64] ;  /* 0x0000000460607981 */ /* 0x000ea2000c1e1d00 */
[----:B------:R-:W-:Y:S02]  /*07c0*/  IADD3 R102, P3, R138, UR10, RZ ;  /* 0x0000000a8a667c10 */ /* 0x000fe4000ff7e0ff */
[----:B------:R-:W-:Y:S02]  /*07d0*/  SHF.R.S32.HI R106, RZ, 0x1f, R134 ;  /* 0x0000001fff6a7819 */ /* 0x000fe40000011486 */
[----:B------:R-:W-:Y:S02]  /*07e0*/  IADD3.X R103, R137, UR11, RZ, P3, !PT ;  /* 0x0000000b89677c10 */ /* 0x000fe40009ffe4ff */
[----:B0-----:R-:W-:-:S04]  /*07f0*/  @P0 LEA R156, P2, R134, R100, 0x2 ;  /* 0x00000064869c0211 */ /* 0x001fc800078410ff */
[----:B------:R-:W-:Y:S02]  /*0800*/  @P0 LEA.HI.X R157, R134, R101, R106, 0x2, P2 ;  /* 0x00000065869d0211 */ /* 0x000fe400010f146a */
[----:B------:R-:W2:Y:S01]  /*0810*/  LDG.E.128 R100, desc[UR4][R102.64] ;  /* 0x0000000466647981 */ /* 0x000ea2000c1e1d00 */
[----:B------:R-:W-:-:S06]  /*0820*/  IMAD.WIDE.U32 R104, R149, 0x10, R104 ;  /* 0x0000001095687825 */ /* 0x000fcc00078e0068 */
[----:B------:R-:W2:Y:S01]  /*0830*/  LDG.E.128 R104, desc[UR4][R104.64] ;  /* 0x0000000468687981 */ /* 0x000ea2000c1e1d00 */
[----:B-1----:R-:W-:-:S04]  /*0840*/  ISETP.NE.U32.AND P1, PT, R124, RZ, PT ;  /* 0x000000ff7c00720c */ /* 0x002fc80003f25070 */
[----:B------:R-:W-:Y:S02]  /*0850*/  ISETP.NE.AND.EX P1, PT, R125, RZ, PT, P1 ;  /* 0x000000ff7d00720c */ /* 0x000fe40003f25310 */
[----:B------:R-:W-:-:S06]  /*0860*/  MOV R140, 0x3f800000 ;  /* 0x3f800000008c7802 */ /* 0x000fcc0000000f00 */
[----:B-----5:R0:W5:Y:S05]  /*0870*/  @P0 LDG.E R140, desc[UR4][R156.64] ;  /* 0x000000049c8c0981 */ /* 0x02016a000c1e1900 */
[----:B------:R-:W-:-:S04]  /*0880*/  @P1 LEA R154, P2, R155, R124, 0x4 ;  /* 0x0000007c9b9a1211 */ /* 0x000fc800078420ff */
[-C--:B------:R-:W-:Y:S02]  /*0890*/  @P1 LEA.HI.X R155, R155, R125.reuse, RZ, 0x4, P2 ;  /* 0x0000007d9b9b1211 */ /* 0x080fe400010f24ff */
[-C--:B------:R-:W-:Y:S02]  /*08a0*/  @P1 LEA R152, P2, R153, R124.reuse, 0x4 ;  /* 0x0000007c99981211 */ /* 0x080fe400078420ff */
[----:B------:R-:W-:Y:S01]  /*08b0*/  @P1 LEA R148, P3, R149, R124, 0x4 ;  /* 0x0000007c95941211 */ /* 0x000fe200078620ff */
[----:B------:R1:W5:Y:S01]  /*08c0*/  @P1 LDG.E.128 R56, desc[UR4][R154.64] ;  /* 0x000000049a381981 */ /* 0x000362000c1e1d00 */
[-C--:B------:R-:W-:Y:S02]  /*08d0*/  @P1 LEA.HI.X R153, R153, R125.reuse, RZ, 0x4, P2 ;  /* 0x0000007d99991211 */ /* 0x080fe400010f24ff */
[----:B------:R-:W-:-:S03]  /*08e0*/  @P1 LEA.HI.X R149, R149, R125, RZ, 0x4, P3 ;  /* 0x0000007d95951211 */ /* 0x000fc600018f24ff */
[----:B------:R1:W5:Y:S01]  /*08f0*/  @P1 LDG.E.128 R60, desc[UR4][R152.64] ;  /* 0x00000004983c1981 */ /* 0x000362000c1e1d00 */
[----:B------:R-:W-:-:S03]  /*0900*/  @P1 LEA R150, P2, R151, R124, 0x4 ;  /* 0x0000007c97961211 */ /* 0x000fc600078420ff */
[----:B------:R2:W5:Y:S01]  /*0910*/  @P1 LDG.E.128 R68, desc[UR4][R148.64] ;  /* 0x0000000494441981 */ /* 0x000562000c1e1d00 */
[----:B------:R-:W-:-:S05]  /*0920*/  @P1 LEA.HI.X R151, R151, R125, RZ, 0x4, P2 ;  /* 0x0000007d97971211 */ /* 0x000fca00010f24ff */
[----:B------:R2:W5:Y:S01]  /*0930*/  @P1 LDG.E.128 R64, desc[UR4][R150.64] ;  /* 0x0000000496401981 */ /* 0x000562000c1e1d00 */
[----:B------:R-:W-:Y:S01]  /*0940*/  UMOV UR6, 0xffffffff ;  /* 0xffffffff00067882 */ /* 0x000fe20000000000 */
[----:B---3--:R-:W-:-:S05]  /*0950*/  FSEL R146, R146, RZ, !P4 ;  /* 0x000000ff92927208 */ /* 0x008fca0006000000 */
[C---:B----4-:R-:W-:Y:S01]  /*0960*/  FADD.FTZ R76, -R146.reuse, R76 ;  /* 0x0000004c924c7221 */ /* 0x050fe20000010100 */
[----:B0-----:R-:W-:-:S03]  /*0970*/  FADD.FTZ R156, -R146, R78 ;  /* 0x0000004e929c7221 */ /* 0x001fc60000010100 */
[C---:B------:R-:W-:Y:S01]  /*0980*/  FMUL.FTZ R76, R139.reuse, R76 ;  /* 0x0000004c8b4c7220 */ /* 0x040fe20000410000 */
[C---:B-1----:R-:W-:Y:S01]  /*0990*/  FADD.FTZ R154, -R146.reuse, R77 ;  /* 0x0000004d929a7221 */ /* 0x042fe20000010100 */
[C---:B------:R-:W-:Y:S01]  /*09a0*/  FADD.FTZ R152, -R146.reuse, R79 ;  /* 0x0000004f92987221 */ /* 0x040fe20000010100 */
[----:B--2---:R-:W-:Y:S01]  /*09b0*/  FADD.FTZ R86, -R146, R86 ;  /* 0x0000005692567221 */ /* 0x004fe20000010100 */
[C---:B------:R-:W-:Y:S01]  /*09c0*/  FADD.FTZ R133, R80.reuse, R133 ;  /* 0x0000008550857221 */ /* 0x040fe20000010000 */
[----:B------:R-:W-:Y:S01]  /*09d0*/  FFMA.FTZ R135, R80, R76, R135 ;  /* 0x0000004c50877223 */ /* 0x000fe20000010087 */
[----:B------:R-:W-:Y:S01]  /*09e0*/  FMUL.FTZ R77, R52, R80 ;  /* 0x00000050344d7220 */ /* 0x000fe20000410000 */
[C---:B------:R-:W-:Y:S01]  /*09f0*/  FMUL.FTZ R80, R139.reuse, R156 ;  /* 0x0000009c8b507220 */ /* 0x040fe20000410000 */
[C---:B------:R-:W-:Y:S01]  /*0a00*/  FMUL.FTZ R148, R139.reuse, R152 ;  /* 0x000000988b947220 */ /* 0x040fe20000410000 */
[----:B------:R-:W-:Y:S01]  /*0a10*/  FADD.FTZ R129, R82, R129 ;  /* 0x0000008152817221 */ /* 0x000fe20000010000 */
[----:B------:R-:W-:Y:S01]  /*0a20*/  FMUL.FTZ R79, R54, R82 ;  /* 0x00000052364f7220 */ /* 0x000fe20000410000 */
[----:B------:R-:W-:Y:S01]  /*0a30*/  FFMA.FTZ R131, R82, R80, R131 ;  /* 0x0000005052837223 */ /* 0x000fe20000010083 */
[C---:B------:R-:W-:Y:S01]  /*0a40*/  FMUL.FTZ R152, R139.reuse, R86 ;  /* 0x000000568b987220 */ /* 0x040fe20000410000 */
[----:B------:R-:W-:Y:S01]  /*0a50*/  FMUL.FTZ R78, R139, R154 ;  /* 0x0000009a8b4e7220 */ /* 0x000fe20000410000 */
[C---:B------:R-:W-:Y:S01]  /*0a60*/  FADD.FTZ R82, -R146.reuse, R84 ;  /* 0x0000005492527221 */ /* 0x040fe20000010100 */
        /* <DEDUP_REMOVED lines=8> */
[----:B------:R-:W-:Y:S01]  /*0af0*/  FMUL.FTZ R81, R53, R81 ;  /* 0x0000005135517220 */ /* 0x000fe20000410000 */
[----:B------:R-:W-:Y:S01]  /*0b00*/  FADD.FTZ R92, -R146, R95 ;  /* 0x0000005f925c7221 */ /* 0x000fe20000010100 */
[----:B------:R-:W-:Y:S01]  /*0b10*/  FADD.FTZ R86, RZ, R77 ;  /* 0x0000004dff567221 */ /* 0x000fe20000010000 */
[----:B------:R-:W-:Y:S01]  /*0b20*/  FFMA.FTZ R95, R76, R77, RZ ;  /* 0x0000004d4c5f7223 */ /* 0x000fe200000100ff */
[----:B------:R-:W-:Y:S01]  /*0b30*/  FADD.FTZ R150, -R146, R85 ;  /* 0x0000005592967221 */ /* 0x000fe20000010100 */
        /* <DEDUP_REMOVED lines=11> */
[C---:B------:R-:W-:Y:S01]  /*0bf0*/  FMUL.FTZ R150, R139.reuse, R150 ;  /* 0x000000968b967220 */ /* 0x040fe20000410000 */
        /* <DEDUP_REMOVED lines=19> */
[C---:B------:R-:W-:Y:S01]  /*0d30*/  FADD.FTZ R22, R97.reuse, R22 ;  /* 0x0000001661167221 */ /* 0x040fe20000010000 */
[----:B------:R-:W-:Y:S01]  /*0d40*/  FFMA.FTZ R116, R97, R84, R116 ;  /* 0x0000005461747223 */ /* 0x000fe20000010074 */
[----:B------:R-:W-:Y:S01]  /*0d50*/  FMUL.FTZ R158, R45, R97 ;  /* 0x000000612d9e7220 */ /* 0x000fe20000410000 */
[----:B------:R-:W-:Y:S01]  /*0d60*/  FADD.FTZ R94, R94, R91 ;  /* 0x0000005b5e5e7221 */ /* 0x000fe20000010000 */
[----:B------:R-:W-:Y:S01]  /*0d70*/  FMUL.FTZ R90, R139, R90 ;  /* 0x0000005a8b5a7220 */ /* 0x000fe20000410000 */
[----:B------:R-:W-:-:S02]  /*0d80*/  FFMA.FTZ R97, R154, R91, R95 ;  /* 0x0000005b9a617223 */ /* 0x000fc4000001005f */
[----:B------:R-:W-:Y:S01]  /*0d90*/  FADD.FTZ R95, R94, R93 ;  /* 0x0000005d5e5f7221 */ /* 0x000fe20000010000 */
[----:B------:R-:W-:Y:S01]  /*0da0*/  FADD.FTZ R109, R96, R109 ;  /* 0x0000006d606d7221 */ /* 0x000fe20000010000 */
[----:B------:R-:W-:Y:S01]  /*0db0*/  FFMA.FTZ R97, R90, R93, R97 ;  /* 0x0000005d5a617223 */ /* 0x000fe20000010061 */
[----:B------:R-:W-:Y:S01]  /*0dc0*/  FFMA.FTZ R119, R96, R90, R119 ;  /* 0x0000005a60777223 */ /* 0x000fe20000010077 */
[----:B------:R-:W-:Y:S01]  /*0dd0*/  FADD.FTZ R96, -R146, R100 ;  /* 0x0000006492607221 */ /* 0x000fe20000010100 */
        /* <DEDUP_REMOVED lines=12> */
[C---:B------:R-:W-:Y:S01]  /*0ea0*/  FMUL.FTZ R96, R139.reuse, R96 ;  /* 0x000000608b607220 */ /* 0x040fe20000410000 */
[----:B------:R-:W-:Y:S01]  /*0eb0*/  FFMA.FTZ R101, R88, R92, R101 ;  /* 0x0000005c58657223 */ /* 0x000fe20000010065 */
[----:B------:R-:W-:Y:S01]  /*0ec0*/  FMUL.FTZ R97, R139, R100 ;  /* 0x000000648b617220 */ /* 0x000fe20000410000 */
        /* <DEDUP_REMOVED lines=8> */
[----:B------:R-:W-:Y:S01]  /*0f50*/  FADD.FTZ R146, -R146, R103 ;  /* 0x0000006792927221 */ /* 0x000fe20000010100 */
[----:B------:R-:W-:Y:S01]  /*0f60*/  FADD.FTZ R104, R95, R100 ;  /* 0x000000645f687221 */ /* 0x000fe20000010000 */
[----:B------:R-:W-:Y:S01]  /*0f70*/  FMUL.FTZ R98, R139, R98 ;  /* 0x000000628b627220 */ /* 0x000fe20000410000 */
        /* <DEDUP_REMOVED lines=33> */
.L_x_8381:
        /* <DEDUP_REMOVED lines=11> */
[-CC-:B0-----:R-:W-:Y:S01]  /*1240*/  FFMA.FTZ R94, R78, R146.reuse, R107.reuse ;  /* 0x000000924e5e7223 */ /* 0x181fe2000001006b */
[-CC-:B------:R-:W-:Y:S01]  /*1250*/  FFMA.FTZ R104, R80, R146.reuse, R107.reuse ;  /* 0x0000009250687223 */ /* 0x180fe2000001006b */
[-CC-:B------:R-:W-:Y:S01]  /*1260*/  FFMA.FTZ R148, R148, R146.reuse, R107.reuse ;  /* 0x0000009294947223 */ /* 0x180fe2000001006b */
[----:B------:R-:W-:Y:S01]  /*1270*/  FADD.FTZ R78, R77, -R76 ;  /* 0x8000004c4d4e7221 */ /* 0x000fe20000010000 */
[--C-:B------:R-:W-:Y:S01]  /*1280*/  FFMA.FTZ R76, R82, R146, R107.reuse ;  /* 0x00000092524c7223 */ /* 0x100fe2000001006b */
[----:B------:R-:W-:Y:S01]  /*1290*/  FADD.FTZ R80, R81, -R94 ;  /* 0x8000005e51507221 */ /* 0x000fe20000010000 */
[----:B------:R-:W-:Y:S01]  /*12a0*/  FADD.FTZ R104, R79, -R104 ;  /* 0x800000684f687221 */ /* 0x000fe20000010000 */
[----:B------:R-:W-:Y:S01]  /*12b0*/  FADD.FTZ R82, R83, -R148 ;  /* 0x8000009453527221 */ /* 0x000fe20000010000 */
[----:B------:R-:W-:Y:S01]  /*12c0*/  FADD.FTZ R148, R85, -R76 ;  /* 0x8000004c55947221 */ /* 0x000fe20000010000 */
[----:B------:R-:W-:Y:S01]  /*12d0*/  IADD3 R76, P5, R147, UR12, RZ ;  /* 0x0000000c934c7c10 */ /* 0x000fe2000ffbe0ff */
[C---:B------:R-:W-:Y:S01]  /*12e0*/  FMUL.FTZ R85, R139.reuse, R78 ;  /* 0x0000004e8b557220 */ /* 0x040fe20000410000 */
[C---:B------:R-:W-:Y:S01]  /*12f0*/  FMUL.FTZ R106, R139.reuse, R80 ;  /* 0x000000508b6a7220 */ /* 0x040fe20000410000 */
[C---:B------:R-:W-:Y:S01]  /*1300*/  FMUL.FTZ R105, R139.reuse, R104 ;  /* 0x000000688b697220 */ /* 0x040fe20000410000 */
[----:B------:R-:W-:Y:S01]  /*1310*/  FMUL.FTZ R124, R139, R82 ;  /* 0x000000528b7c7220 */ /* 0x000fe20000410000 */
[-C--:B------:R-:W-:Y:S01]  /*1320*/  FFMA.FTZ R150, R150, R146.reuse, R107 ;  /* 0x0000009296967223 */ /* 0x080fe2000001006b */
[----:B------:R-:W-:Y:S01]  /*1330*/  IADD3.X R77, R145, UR13, RZ, P5, !PT ;  /* 0x0000000d914d7c10 */ /* 0x000fe2000affe4ff */
[----:B-----5:R-:W-:Y:S01]  /*1340*/  @P1 FADD.FTZ R85, R56, R85 ;  /* 0x0000005538551221 */ /* 0x020fe20000010000 */
[----:B------:R-:W-:Y:S01]  /*1350*/  @P1 FADD.FTZ R106, R57, R106 ;  /* 0x0000006a396a1221 */ /* 0x000fe20000010000 */
[----:B------:R-:W-:Y:S01]  /*1360*/  @P1 FADD.FTZ R105, R58, R105 ;  /* 0x000000693a691221 */ /* 0x000fe20000010000 */
[----:B------:R-:W-:Y:S01]  /*1370*/  @P1 FADD.FTZ R124, R59, R124 ;  /* 0x0000007c3b7c1221 */ /* 0x000fe20000010000 */
[----:B------:R-:W-:Y:S01]  /*1380*/  ISETP.NE.AND.EX P3, PT, RZ, UR15, PT, P3 ;  /* 0x0000000fff007c0c */ /* 0x000fe2000bf65330 */
[-CC-:B------:R-:W-:Y:S01]  /*1390*/  FFMA.FTZ R152, R152, R146.reuse, R107.reuse ;  /* 0x0000009298987223 */ /* 0x180fe2000001006b */
[----:B------:R-:W-:Y:S01]  /*13a0*/  @P2 IADD3 R94, P5, R147, UR14, RZ ;  /* 0x0000000e935e2c10 */ /* 0x000fe2000ffbe0ff */
[-CC-:B------:R-:W-:Y:S01]  /*13b0*/  FFMA.FTZ R162, R154, R146.reuse, R107.reuse ;  /* 0x000000929aa27223 */ /* 0x180fe2000001006b */
[----:B------:R-:W-:Y:S01]  /*13c0*/  FADD.FTZ R150, R89, -R150 ;  /* 0x8000009659967221 */ /* 0x000fe20000010000 */
[-CC-:B------:R-:W-:Y:S01]  /*13d0*/  FFMA.FTZ R156, R90, R146.reuse, R107.reuse ;  /* 0x000000925a9c7223 */ /* 0x180fe2000001006b */
[----:B------:R-:W-:Y:S01]  /*13e0*/  @P2 IADD3.X R95, R145, UR15, RZ, P5, !PT ;  /* 0x0000000f915f2c10 */ /* 0x000fe2000affe4ff */
[----:B------:R-:W-:Y:S01]  /*13f0*/  FFMA.FTZ R89, R84, R146, R107 ;  /* 0x0000009254597223 */ /* 0x000fe2000001006b */
[----:B------:R-:W-:Y:S01]  /*1400*/  SEL R80, R85, R72, P3 ;  /* 0x0000004855507207 */ /* 0x000fe20001800000 */
[----:B------:R-:W-:Y:S01]  /*1410*/  FADD.FTZ R152, R87, -R152 ;  /* 0x8000009857987221 */ /* 0x000fe20000010000 */
[----:B------:R-:W-:Y:S01]  /*1420*/  SEL R81, R106, R73, P3 ;  /* 0x000000496a517207 */ /* 0x000fe20001800000 */
[----:B------:R-:W-:Y:S01]  /*1430*/  FADD.FTZ R162, R91, -R162 ;  /* 0x800000a25ba27221 */ /* 0x000fe20000010000 */
[----:B------:R-:W-:Y:S01]  /*1440*/  SEL R82, R105, R74, P3 ;  /* 0x0000004a69527207 */ /* 0x000fe20001800000 */
[----:B------:R-:W2:Y:S01]  /*1450*/  LDG.E.128 R76, desc[UR4][R76.64] ;  /* 0x000000044c4c7981 */ /* 0x000ea2000c1e1d00 */
[----:B------:R-:W-:Y:S01]  /*1460*/  SEL R83, R124, R75, P3 ;  /* 0x0000004b7c537207 */ /* 0x000fe20001800000 */
[-C--:B------:R-:W-:Y:S01]  /*1470*/  FMUL.FTZ R104, R85, R140.reuse ;  /* 0x0000008c55687220 */ /* 0x080fe20000410000 */
[----:B------:R-:W-:Y:S01]  /*1480*/  IADD3 R90, P5, R147, UR16, RZ ;  /* 0x00000010935a7c10 */ /* 0x000fe2000ffbe0ff */
[----:B------:R-:W-:Y:S01]  /*1490*/  FADD.FTZ R158, R158, -R89 ;  /* 0x800000599e9e7221 */ /* 0x000fe20000010000 */
[-C--:B------:R-:W-:Y:S01]  /*14a0*/  FMUL.FTZ R106, R106, R140.reuse ;  /* 0x0000008c6a6a7220 */ /* 0x080fe20000410000 */
[----:B------:R0:W-:Y:S01]  /*14b0*/  @P2 STG.E.128 desc[UR4][R94.64], R80 ;  /* 0x000000505e002986 */ /* 0x0001e2000c101d04 */
[----:B------:R-:W-:Y:S01]  /*14c0*/  IADD3.X R91, R145, UR17, RZ, P5, !PT ;  /* 0x00000011915b7c10 */ /* 0x000fe2000affe4ff */
[-C--:B------:R-:W-:Y:S01]  /*14d0*/  FMUL.FTZ R105, R105, R140.reuse ;  /* 0x0000008c69697220 */ /* 0x080fe20000410000 */
[----:B------:R-:W-:Y:S01]  /*14e0*/  FMUL.FTZ R124, R124, R140 ;  /* 0x0000008c7c7c7220 */ /* 0x000fe20000410000 */
[C---:B------:R-:W-:Y:S01]  /*14f0*/  FMUL.FTZ R89, R139.reuse, R148 ;  /* 0x000000948b597220 */ /* 0x040fe20000410000 */
[C---:B------:R-:W-:Y:S01]  /*1500*/  FMUL.FTZ R150, R139.reuse, R150 ;  /* 0x000000968b967220 */ /* 0x040fe20000410000 */
[C---:B------:R-:W-:Y:S01]  /*1510*/  FMUL.FTZ R125, R139.reuse, R152 ;  /* 0x000000988b7d7220 */ /* 0x040fe20000410000 */
[----:B------:R-:W-:Y:S01]  /*1520*/  FMUL.FTZ R148, R139, R162 ;  /* 0x000000a28b947220 */ /* 0x000fe20000410000 */
[----:B------:R-:W-:Y:S01]  /*1530*/  FADD.FTZ R156, R93, -R156 ;  /* 0x8000009c5d9c7221 */ /* 0x000fe20000010000 */
[----:B------:R-:W-:Y:S01]  /*1540*/  FFMA.FTZ R93, R86, R146, R107 ;  /* 0x00000092565d7223 */ /* 0x000fe2000001006b */
[----:B------:R-:W-:Y:S01]  /*1550*/  FMUL.FTZ R84, R36, R104 ;  /* 0x0000006824547220 */ /* 0x000fe20000410000 */
[----:B------:R-:W-:Y:S01]  /*1560*/  FMUL.FTZ R85, R37, R106 ;  /* 0x0000006a25557220 */ /* 0x000fe20000410000 */
[----:B------:R-:W-:Y:S01]  /*1570*/  FMUL.FTZ R86, R38, R105 ;  /* 0x0000006926567220 */ /* 0x000fe20000410000 */
[----:B------:R-:W-:Y:S01]  /*1580*/  FMUL.FTZ R87, R39, R124 ;  /* 0x0000007c27577220 */ /* 0x000fe20000410000 */
[----:B------:R-:W-:Y:S01]  /*1590*/  @P1 FADD.FTZ R89, R60, R89 ;  /* 0x000000593c591221 */ /* 0x000fe20000010000 */
[----:B0-----:R-:W-:Y:S01]  /*15a0*/  IADD3 R80, P5, R144, UR12, RZ ;  /* 0x0000000c90507c10 */ /* 0x001fe2000ffbe0ff */
[----:B------:R-:W-:Y:S01]  /*15b0*/  @P1 FADD.FTZ R150, R61, R150 ;  /* 0x000000963d961221 */ /* 0x000fe20000010000 */
[----:B------:R-:W-:Y:S01]  /*15c0*/  @P1 FADD.FTZ R125, R62, R125 ;  /* 0x0000007d3e7d1221 */ /* 0x000fe20000010000 */
[----:B------:R-:W-:Y:S01]  /*15d0*/  @P1 FADD.FTZ R148, R63, R148 ;  /* 0x000000943f941221 */ /* 0x000fe20000010000 */
[----:B------:R-:W-:-:S02]  /*15e0*/  IADD3.X R81, R143, UR13, RZ, P5, !PT ;  /* 0x0000000d8f517c10 */ /* 0x000fc4000affe4ff */
[----:B------:R-:W-:Y:S01]  /*15f0*/  @P2 IADD3 R154, P5, R144, UR14, RZ ;  /* 0x0000000e909a2c10 */ /* 0x000fe2000ffbe0ff */
[----:B------:R-:W-:Y:S01]  /*1600*/  FADD.FTZ R160, R160, -R93 ;  /* 0x8000005da0a07221 */ /* 0x000fe20000010000 */
[----:B------:R0:W-:Y:S01]  /*1610*/  STG.E.128 desc[UR4][R90.64], R84 ;  /* 0x000000545a007986 */ /* 0x0001e2000c101d04 */
[----:B------:R-:W-:Y:S01]  /*1620*/  FFMA.FTZ R93, R88, R146, R107 ;  /* 0x00000092585d7223 */ /* 0x000fe2000001006b */
[----:B------:R-:W-:Y:S01]  /*1630*/  @P2 IADD3.X R155, R143, UR15, RZ, P5, !PT ;  /* 0x0000000f8f9b2c10 */ /* 0x000fe2000affe4ff */
[----:B------:R-:W-:Y:S01]  /*1640*/  FMUL.FTZ R152, R89, R140 ;  /* 0x0000008c59987220 */ /* 0x000fe20000410000 */
[----:B------:R-:W3:Y:S01]  /*1650*/  LDG.E.128 R80, desc[UR4][R80.64] ;  /* 0x0000000450507981 */ /* 0x000ee2000c1e1d00 */
[----:B------:R-:W-:Y:S01]  /*1660*/  FADD.FTZ R92, R92, -R93 ;  /* 0x8000005d5c5c7221 */ /* 0x000fe20000010000 */
[----:B------:R-:W-:Y:S01]  /*1670*/  IADD3 R94, P5, R144, UR16, RZ ;  /* 0x00000010905e7c10 */ /* 0x000fe2000ffbe0ff */
[C---:B------:R-:W-:Y:S01]  /*1680*/  FMUL.FTZ R158, R139.reuse, R158 ;  /* 0x0000009e8b9e7220 */ /* 0x040fe20000410000 */
[C---:B------:R-:W-:Y:S01]  /*1690*/  FMUL.FTZ R93, R139.reuse, R156 ;  /* 0x0000009c8b5d7220 */ /* 0x040fe20000410000 */
[C---:B------:R-:W-:Y:S01]  /*16a0*/  FMUL.FTZ R147, R139.reuse, R160 ;  /* 0x000000a08b937220 */ /* 0x040fe20000410000 */
[----:B------:R-:W-:Y:S01]  /*16b0*/  FMUL.FTZ R92, R139, R92 ;  /* 0x0000005c8b5c7220 */ /* 0x000fe20000410000 */
[----:B0-----:R-:W-:-:S02]  /*16c0*/  SEL R84, R89, R72, P3 ;  /* 0x0000004859547207 */ /* 0x001fc40001800000 */
[----:B------:R-:W-:Y:S02]  /*16d0*/  SEL R85, R150, R73, P3 ;  /* 0x0000004996557207 */ /* 0x000fe40001800000 */
[C---:B------:R-:W-:Y:S02]  /*16e0*/  SEL R86, R125.reuse, R74, P3 ;  /* 0x0000004a7d567207 */ /* 0x040fe40001800000 */
[----:B------:R-:W-:Y:S01]  /*16f0*/  SEL R87, R148, R75, P3 ;  /* 0x0000004b94577207 */ /* 0x000fe20001800000 */
[-C--:B------:R-:W-:Y:S01]  /*1700*/  FMUL.FTZ R150, R150, R140.reuse ;  /* 0x0000008c96967220 */ /* 0x080fe20000410000 */
[-C--:B------:R-:W-:Y:S01]  /*1710*/  FMUL.FTZ R125, R125, R140.reuse ;  /* 0x0000008c7d7d7220 */ /* 0x080fe20000410000 */
[----:B------:R-:W-:Y:S02]  /*1720*/  FMUL.FTZ R148, R148, R140 ;  /* 0x0000008c94947220 */ /* 0x000fe40000410000 */
[----:B------:R0:W-:Y:S01]  /*1730*/  @P2 STG.E.128 desc[UR4][R154.64], R84 ;  /* 0x000000549a002986 */ /* 0x0001e2000c101d04 */
[----:B------:R-:W-:Y:S01]  /*1740*/  IADD3.X R95, R143, UR17, RZ, P5, !PT ;  /* 0x000000118f5f7c10 */ /* 0x000fe2000affe4ff */
[----:B------:R-:W-:Y:S01]  /*1750*/  FMUL.FTZ R88, R32, R152 ;  /* 0x0000009820587220 */ /* 0x000fe20000410000 */
[----:B------:R-:W-:Y:S01]  /*1760*/  FMUL.FTZ R89, R33, R150 ;  /* 0x0000009621597220 */ /* 0x000fe20000410000 */
[----:B------:R-:W-:Y:S01]  /*1770*/  FMUL.FTZ R90, R34, R125 ;  /* 0x0000007d225a7220 */ /* 0x000fe20000410000 */
[----:B------:R-:W-:Y:S01]  /*1780*/  FMUL.FTZ R91, R35, R148 ;  /* 0x00000094235b7220 */ /* 0x000fe20000410000 */
[----:B------:R-:W-:Y:S01]  /*1790*/  @P1 FADD.FTZ R158, R65, R158 ;  /* 0x0000009e419e1221 */ /* 0x000fe20000010000 */
[----:B------:R-:W-:Y:S01]  /*17a0*/  @P2 IADD3 R144, P5, R142, UR14, RZ ;  /* 0x0000000e8e902c10 */ /* 0x000fe2000ffbe0ff */
[----:B------:R-:W-:Y:S01]  /*17b0*/  @P1 FADD.FTZ R93, R64, R93 ;  /* 0x0000005d405d1221 */ /* 0x000fe20000010000 */
[----:B------:R-:W-:Y:S01]  /*17c0*/  @P1 FADD.FTZ R147, R66, R147 ;  /* 0x0000009342931221 */ /* 0x000fe20000010000 */
[----:B------:R-:W-:Y:S01]  /*17d0*/  @P1 FADD.FTZ R92, R67, R92 ;  /* 0x0000005c435c1221 */ /* 0x000fe20000010000 */
[----:B0-----:R-:W-:-:S04]  /*17e0*/  IADD3 R84, P6, R142, UR12, RZ ;  /* 0x0000000c8e547c10 */ /* 0x001fc8000ffde0ff */
        /* <DEDUP_REMOVED lines=22> */
[----:B0-----:R0:W4:Y:S01]  /*1950*/  LDG.E.128 R88, desc[UR4][R142.64] ;  /* 0x000000048e587981 */ /* 0x001122000c1e1d00 */
        /* <DEDUP_REMOVED lines=10> */
[C---:B------:R-:W-:Y:S01]  /*1a00*/  FMUL.FTZ R100, R139.reuse, R100 ;  /* 0x000000648b647220 */ /* 0x040fe20000410000 */
[C---:B-1----:R-:W-:Y:S02]  /*1a10*/  FMUL.FTZ R93, R139.reuse, R98 ;  /* 0x000000628b5d7220 */ /* 0x042fe40000410000 */
[----:B------:R-:W-:Y:S01]  /*1a20*/  FMUL.FTZ R102, R139, R102 ;  /* 0x000000668b667220 */ /* 0x000fe20000410000 */
[----:B------:R-:W-:Y:S01]  /*1a30*/  @P1 FADD.FTZ R100, R69, R100 ;  /* 0x0000006445641221 */ /* 0x000fe20000010000 */
[----:B------:R-:W-:Y:S01]  /*1a40*/  @P1 FADD.FTZ R99, R68, R99 ;  /* 0x0000006344631221 */ /* 0x000fe20000010000 */
[----:B------:R-:W-:Y:S01]  /*1a50*/  @P1 FADD.FTZ R93, R70, R93 ;  /* 0x0000005d465d1221 */ /* 0x000fe20000010000 */
[----:B------:R-:W-:Y:S01]  /*1a60*/  @P1 FADD.FTZ R102, R71, R102 ;  /* 0x0000006647661221 */ /* 0x000fe20000010000 */
[----:B------:R-:W-:Y:S01]  /*1a70*/  IADD3 R98, P6, R138, UR16, RZ ;  /* 0x000000108a627c10 */ /* 0x000fe2000ffde0ff */
[-C--:B0-----:R-:W-:Y:S01]  /*1a80*/  FMUL.FTZ R142, R99, R140.reuse ;  /* 0x0000008c638e7220 */ /* 0x081fe20000410000 */
[C---:B------:R-:W-:Y:S01]  /*1a90*/  SEL R73, R100.reuse, R73, P3 ;  /* 0x0000004964497207 */ /* 0x040fe20001800000 */
[-C--:B------:R-:W-:Y:S01]  /*1aa0*/  FMUL.FTZ R100, R100, R140.reuse ;  /* 0x0000008c64647220 */ /* 0x080fe20000410000 */
[----:B------:R-:W-:Y:S01]  /*1ab0*/  @P2 IADD3 R138, P5, R138, UR14, RZ ;  /* 0x0000000e8a8a2c10 */ /* 0x000fe2000ffbe0ff */
        /* <DEDUP_REMOVED lines=12> */
[----:B------:R-:W-:-:S03]  /*1b80*/  LEA R134, R96, R134, 0x2 ;  /* 0x0000008660867211 */ /* 0x000fc600078e10ff */
        /* <DEDUP_REMOVED lines=20> */
.L_x_8367:
        /* <DEDUP_REMOVED lines=48> */
.L_x_8366:
[----:B------:R-:W-:Y:S05]  /*1fd0*/  BSYNC B0 ;  /* 0x0000000000007941 */ /* 0x000fea0003800000 */
.L_x_8364:
        /* <DEDUP_REMOVED lines=52> */
[----:B------:R-:W-:Y:S01]  /*2320*/  STS.128 [R2+0x200], R28 ;  /* 0x0002001c02007388 */ /* 0x000fe20000000c00 */
[----:B-1----:R-:W-:-:S03]  /*2330*/  FADD.FTZ R33, R33, R48 ;  /* 0x0000003021217221 */ /* 0x002fc60000010000 */
[----:B------:R-:W-:Y:S01]  /*2340*/  STS.128 [R2+0x400], R40 ;  /* 0x0004002802007388 */ /* 0x000fe20000000c00 */
[----:B--2---:R-:W-:-:S03]  /*2350*/  FADD.FTZ R39, R34, R39 ;  /* 0x0000002722277221 */ /* 0x004fc60000010000 */
[----:B------:R0:W-:Y:S01]  /*2360*/  STS.128 [R2+0x600], R20 ;  /* 0x0006001402007388 */ /* 0x0001e20000000c00 */
        /* <DEDUP_REMOVED lines=53> */
[----:B------:R-:W-:Y:S04]  /*26c0*/  LDS R7, [R0+0x400] ;  /* 0x0004000000077984 */ /* 0x000fe80000000800 */
[----:B------:R-:W3:Y:S04]  /*26d0*/  LDS R9, [R0+0xa00] ;  /* 0x000a000000097984 */ /* 0x000ee80000000800 */
[----:B------:R-:W4:Y:S04]  /*26e0*/  LDS R15, [R0+0x1000] ;  /* 0x00100000000f7984 */ /* 0x000f280000000800 */
        /* <DEDUP_REMOVED lines=10> */
[----:B------:R-:W2:Y:S04]  /*2790*/  LDS R19, [R0+0x1600] ;  /* 0x0016000000137984 */ /* 0x000ea80000000800 */
[----:B------:R-:W2:Y:S01]  /*27a0*/  LDS R23, [R0+0x1c00] ;  /* 0x001c000000177984 */ /* 0x000ea20000000800 */
[----:B---3--:R-:W-:-:S03]  /*27b0*/  FADD.FTZ R9, R12, R9 ;  /* 0x000000090c097221 */ /* 0x008fc60000010000 */
[----:B------:R3:W2:Y:S01]  /*27c0*/  LDS R25, [R0+0x1e00] ;  /* 0x001e000000197984 */ /* 0x0006a20000000800 */
[----:B----4-:R-:W-:Y:S01]  /*27d0*/  FADD.FTZ R15, R22, R15 ;  /* 0x0000000f160f7221 */ /* 0x010fe20000010000 */
[----:B-----5:R-:W-:Y:S02]  /*27e0*/  FADD.FTZ R8, RZ, R8 ;  /* 0x00000008ff087221 */ /* 0x020fe40000010000 */
[----:B------:R-:W-:Y:S01]  /*27f0*/  STG.E desc[UR4][R2.64], R31 ;  /* 0x0000001f02007986 */ /* 0x000fe2000c101904 */
[----:B---3--:R-:W-:Y:S01]  /*2800*/  FADD.FTZ R0, RZ, R7 ;  /* 0x00000007ff007221 */ /* 0x008fe20000010000 */
[----:B------:R-:W-:Y:S02]  /*2810*/  IADD3.X R7, R18, UR7, RZ, P0, !PT ;  /* 0x0000000712077c10 */ /* 0x000fe400087fe4ff */
[----:B------:R-:W-:Y:S01]  /*2820*/  STG.E desc[UR4][R4.64], R21 ;  /* 0x0000001504007986 */ /* 0x000fe2000c101904 */
[----:B------:R-:W-:Y:S01]  /*2830*/  FADD.FTZ R0, R0, R11 ;  /* 0x0000000b00007221 */ /* 0x000fe20000010000 */
        /* <DEDUP_REMOVED lines=10> */
[----:B------:R-:W-:-:S03]  /*28e0*/  FADD.FTZ R23, R0, R23 ;  /* 0x0000001700177221 */ /* 0x000fc60000010000 */
        /* <DEDUP_REMOVED lines=8> */
.L_x_8368:
        /* <DEDUP_REMOVED lines=8> */
.L_x_8371:
[----:B------:R-:W-:Y:S05]  /*29f0*/  BSYNC B2 ;  /* 0x0000000000027941 */ /* 0x000fea0003800000 */
.L_x_8370:
        /* <DEDUP_REMOVED lines=8> */
.L_x_8372:
[----:B------:R-:W-:Y:S01]  /*2a80*/  FADD.FTZ R104, R105, R104 ;  /* 0x0000006869687221 */ /* 0x000fe20000010000 */
[----:B------:R-:W-:-:S04]  /*2a90*/  HFMA2.MMA R155, -RZ, RZ, 0, 1.1920928955078125e-07 ;  /* 0x00000002ff9b7435 */ /* 0x000fc800000001ff */
[----:B------:R-:W-:Y:S02]  /*2aa0*/  MOV R156, R104 ;  /* 0x00000068009c7202 */ /* 0x000fe40000000f00 */
[----:B------:R-:W-:-:S07]  /*2ab0*/  MOV R95, R153 ;  /* 0x00000099005f7202 */ /* 0x000fce0000000f00 */
[----:B------:R-:W-:Y:S05]  /*2ac0*/  WARPSYNC.COLLECTIVE R151, `(.L_x_8373) ;  /* 0x0000000097087348 */ /* 0x000fea0003c00000 */
[----:B------:R0:W1:Y:S02]  /*2ad0*/  SHFL.BFLY P1, R153, R156, R155, R162 ;  /* 0x0c00009b9c997389 */ /* 0x00006400000200a2 */
[----:B01----:R-:W-:Y:S01]  /*2ae0*/  ENDCOLLECTIVE ;  /* 0x000000000000791b */ /* 0x003fe20003800000 */
.L_x_8373:
[----:B------:R-:W-:-:S05]  /*2af0*/  FADD.FTZ R95, R94, R95 ;  /* 0x0000005f5e5f7221 */ /* 0x000fca0000010000 */
[----:B------:R-:W-:Y:S02]  /*2b00*/  MOV R156, R95 ;  /* 0x0000005f009c7202 */ /* 0x000fe40000000f00 */
[----:B------:R-:W-:-:S07]  /*2b10*/  MOV R107, R153 ;  /* 0x00000099006b7202 */ /* 0x000fce0000000f00 */
[----:B------:R-:W-:Y:S05]  /*2b20*/  WARPSYNC.COLLECTIVE R151, `(.L_x_8374) ;  /* 0x0000000097087348 */ /* 0x000fea0003c00000 */
[----:B------:R0:W1:Y:S02]  /*2b30*/  SHFL.BFLY P1, R153, R156, R155, R162 ;  /* 0x0c00009b9c997389 */ /* 0x00006400000200a2 */
[----:B01----:R-:W-:Y:S01]  /*2b40*/  ENDCOLLECTIVE ;  /* 0x000000000000791b */ /* 0x003fe20003800000 */
.L_x_8374:
[----:B------:R-:W-:Y:S01]  /*2b50*/  FADD.FTZ R107, R104, R107 ;  /* 0x0000006b686b7221 */ /* 0x000fe20000010000 */
[----:B------:R-:W-:-:S04]  /*2b60*/  HFMA2.MMA R155, -RZ, RZ, 0, 2.384185791015625e-07 ;  /* 0x00000004ff9b7435 */ /* 0x000fc800000001ff */
[----:B------:R-:W-:Y:S02]  /*2b70*/  MOV R156, R107 ;  /* 0x0000006b009c7202 */ /* 0x000fe40000000f00 */
[----:B------:R-:W-:-:S07]  /*2b80*/  MOV R106, R153 ;  /* 0x00000099006a7202 */ /* 0x000fce0000000f00 */
[----:B------:R-:W-:Y:S05]  /*2b90*/  WARPSYNC.COLLECTIVE R151, `(.L_x_8375) ;  /* 0x0000000097087348 */ /* 0x000fea0003c00000 */
[----:B------:R0:W1:Y:S02]  /*2ba0*/  SHFL.BFLY P1, R153, R156, R155, R162 ;  /* 0x0c00009b9c997389 */ /* 0x00006400000200a2 */
[----:B01----:R-:W-:Y:S01]  /*2bb0*/  ENDCOLLECTIVE ;  /* 0x000000000000791b */ /* 0x003fe20003800000 */
.L_x_8375:
[----:B------:R-:W-:-:S05]  /*2bc0*/  FADD.FTZ R106, R95, R106 ;  /* 0x0000006a5f6a7221 */ /* 0x000fca0000010000 */
[----:B------:R-:W-:Y:S02]  /*2bd0*/  MOV R156, R106 ;  /* 0x0000006a009c7202 */ /* 0x000fe40000000f00 */
[----:B------:R-:W-:-:S07]  /*2be0*/  MOV R146, R153 ;  /* 0x0000009900927202 */ /* 0x000fce0000000f00 */
[----:B------:R-:W-:Y:S05]  /*2bf0*/  WARPSYNC.COLLECTIVE R151, `(.L_x_8376) ;  /* 0x0000000097087348 */ /* 0x000fea0003c00000 */
[----:B------:R0:W1:Y:S02]  /*2c00*/  SHFL.BFLY P1, R153, R156, R155, R162 ;  /* 0x0c00009b9c997389 */ /* 0x00006400000200a2 */
[----:B01----:R-:W-:Y:S01]  /*2c10*/  ENDCOLLECTIVE ;  /* 0x000000000000791b */ /* 0x003fe20003800000 */
.L_x_8376:
[----:B------:R-:W-:Y:S01]  /*2c20*/  FADD.FTZ R146, R107, R146 ;  /* 0x000000926b927221 */ /* 0x000fe20000010000 */
[----:B------:R-:W-:-:S04]  /*2c30*/  HFMA2.MMA R155, -RZ, RZ, 0, 4.76837158203125e-07 ;  /* 0x00000008ff9b7435 */ /* 0x000fc800000001ff */
[----:B------:R-:W-:Y:S02]  /*2c40*/  MOV R156, R146 ;  /* 0x00000092009c7202 */ /* 0x000fe40000000f00 */
[----:B------:R-:W-:-:S07]  /*2c50*/  MOV R149, R153 ;  /* 0x0000009900957202 */ /* 0x000fce0000000f00 */
[----:B------:R-:W-:Y:S05]  /*2c60*/  WARPSYNC.COLLECTIVE R151, `(.L_x_8377) ;  /* 0x0000000097087348 */ /* 0x000fea0003c00000 */
[----:B------:R0:W1:Y:S02]  /*2c70*/  SHFL.BFLY P1, R153, R156, R155, R162 ;  /* 0x0c00009b9c997389 */ /* 0x00006400000200a2 */
[----:B01----:R-:W-:Y:S01]  /*2c80*/  ENDCOLLECTIVE ;  /* 0x000000000000791b */ /* 0x003fe20003800000 */
.L_x_8377:
[----:B------:R-:W-:-:S05]  /*2c90*/  FADD.FTZ R149, R106, R149 ;  /* 0x000000956a957221 */ /* 0x000fca0000010000 */
[----:B------:R-:W-:Y:S02]  /*2ca0*/  MOV R156, R149 ;  /* 0x00000095009c7202 */ /* 0x000fe40000000f00 */
[----:B------:R-:W-:-:S07]  /*2cb0*/  MOV R105, R153 ;  /* 0x0000009900697202 */ /* 0x000fce0000000f00 */
[----:B------:R-:W-:Y:S05]  /*2cc0*/  WARPSYNC.COLLECTIVE R151, `(.L_x_8378) ;  /* 0x0000000097087348 */ /* 0x000fea0003c00000 */
[----:B------:R0:W1:Y:S02]  /*2cd0*/  SHFL.BFLY P1, R153, R156, R155, R162 ;  /* 0x0c00009b9c997389 */ /* 0x00006400000200a2 */
[----:B01----:R-:W-:Y:S01]  /*2ce0*/  ENDCOLLECTIVE ;  /* 0x000000000000791b */ /* 0x003fe20003800000 */
.L_x_8378:
[----:B------:R-:W-:Y:S01]  /*2cf0*/  FADD.FTZ R105, R146, R105 ;  /* 0x0000006992697221 */ /* 0x000fe20000010000 */
[----:B------:R-:W-:-:S04]  /*2d00*/  HFMA2.MMA R155, -RZ, RZ, 0, 9.5367431640625e-07 ;  /* 0x00000010ff9b7435 */ /* 0x000fc800000001ff */
[----:B------:R-:W-:Y:S02]  /*2d10*/  MOV R156, R105 ;  /* 0x00000069009c7202 */ /* 0x000fe40000000f00 */
[----:B------:R-:W-:-:S07]  /*2d20*/  MOV R94, R153 ;  /* 0x00000099005e7202 */ /* 0x000fce0000000f00 */
[----:B------:R-:W-:Y:S05]  /*2d30*/  WARPSYNC.COLLECTIVE R151, `(.L_x_8379) ;  /* 0x0000000097087348 */ /* 0x000fea0003c00000 */
[----:B------:R0:W1:Y:S02]  /*2d40*/  SHFL.BFLY P1, R153, R156, R155, R162 ;  /* 0x0c00009b9c997389 */ /* 0x00006400000200a2 */
[----:B01----:R-:W-:Y:S01]  /*2d50*/  ENDCOLLECTIVE ;  /* 0x000000000000791b */ /* 0x003fe20003800000 */
.L_x_8379:
[----:B------:R-:W-:-:S05]  /*2d60*/  FADD.FTZ R94, R149, R94 ;  /* 0x0000005e955e7221 */ /* 0x000fca0000010000 */
[----:B------:R-:W-:Y:S02]  /*2d70*/  MOV R156, R94 ;  /* 0x0000005e009c7202 */ /* 0x000fe40000000f00 */
[----:B------:R-:W-:-:S07]  /*2d80*/  MOV R104, R153 ;  /* 0x0000009900687202 */ /* 0x000fce0000000f00 */
[----:B------:R-:W-:Y:S05]  /*2d90*/  WARPSYNC.COLLECTIVE R151, `(.L_x_8380) ;  /* 0x0000000097087348 */ /* 0x000fea0003c00000 */
[----:B------:R0:W1:Y:S02]  /*2da0*/  SHFL.BFLY P1, R153, R156, R155, R162 ;  /* 0x0c00009b9c997389 */ /* 0x00006400000200a2 */
[----:B01----:R-:W-:Y:S01]  /*2db0*/  ENDCOLLECTIVE ;  /* 0x000000000000791b */ /* 0x003fe20003800000 */
.L_x_8380:
[----:B------:R-:W-:Y:S01]  /*2dc0*/  MOV R95, R153 ;  /* 0x00000099005f7202 */ /* 0x000fe20000000f00 */
[----:B------:R-:W-:Y:S06]  /*2dd0*/  BRA `(.L_x_8381) ;  /* 0xffffffe000ec7947 */ /* 0x000fec000383ffff */
.L_x_8382:
        /* <DEDUP_REMOVED lines=10> */
.L_x_9257:


//--------------------- .text._ZN10layer_norm13ln_bwd_kernelINS_13Kernel_traitsIfffffjLj512ELj1ELj4ELj1ELj16ENS_18Kernel_traits_baseILj512EfffffjLj128EEEEELb0ELb1ELb1ELb0EEEvNS_9BwdParamsE --------------------------
	.section	.text._ZN10layer_norm13ln_bwd_kernelINS_13Kernel_traitsIfffffjLj512ELj1ELj4ELj1ELj16ENS_18Kernel_traits_baseILj512EfffffjLj128EEEEELb0ELb1ELb1ELb0EEEvNS_9BwdParamsE,"ax",@progbits
	.align	128
        .global         _ZN10layer_norm13ln_bwd_kernelINS_13Kernel_traitsIfffffjLj512ELj1ELj4ELj1ELj16ENS_18Kernel_traits_baseILj512EfffffjLj128EEEEELb0ELb1ELb1ELb0EEEvNS_9BwdParamsE
        .type           _ZN10layer_norm13ln_bwd_kernelINS_13Kernel_traitsIfffffjLj512ELj1ELj4ELj1ELj16ENS_18Kernel_traits_baseILj512EfffffjLj128EEEEELb0ELb1ELb1ELb0EEEvNS_9BwdParamsE,@function
        .size           _ZN10layer_norm13ln_bwd_kernelINS_13Kernel_traitsIfffffjLj512ELj1ELj4ELj1ELj16ENS_18Kernel_traits_baseILj512EfffffjLj128EEEEELb0ELb1ELb1ELb0EEEvNS_9BwdParamsE,(.L_x_9258 - _ZN10layer_norm13ln_bwd_kernelINS_13Kernel_traitsIfffffjLj512ELj1ELj4ELj1ELj16ENS_18Kernel_traits_baseILj512EfffffjLj128EEEEELb0ELb1ELb1ELb0EEEvNS_9BwdParamsE)
        .other          _ZN10layer_norm13ln_bwd_kernelINS_13Kernel_traitsIfffffjLj512ELj1ELj4ELj1ELj16ENS_18Kernel_traits_baseILj512EfffffjLj128EEEEELb0ELb1ELb1ELb0EEEvNS_9BwdParamsE,@"STO_CUDA_ENTRY STV_DEFAULT"
_ZN10layer_norm13ln_bwd_kernelINS_13Kernel_traitsIfffffjLj512ELj1ELj4ELj1ELj16ENS_18Kernel_traits_baseILj512EfffffjLj128EEEEELb0ELb1ELb1ELb0EEEvNS_9BwdParamsE:
.text._ZN10layer_norm13ln_bwd_kernelINS_13Kernel_traitsIfffffjLj512ELj1ELj4ELj1ELj16ENS_18Kernel_traits_baseILj512EfffffjLj128EEEEELb0ELb1ELb1ELb0EEEvNS_9BwdParamsE:
        /* <DEDUP_REMOVED lines=24> */
[----:B------:R0:W5:Y:S02]  /*0180*/  @P1 LDG.E.128 R88, desc[UR4][R2.64] ;  /* 0x0000000402581981 */ /* 0x000164000c1e1d00 */
[----:B------:R-:W4:Y:S01]  /*0190*/  @P3 LDC.64 R16, c[0x0][0x260] ;  /* 0x00009800ff103b82 */ /* 0x000f220000000a00 */
[C---:B-1----:R-:W-:Y:S01]  /*01a0*/  @P1 IMAD.WIDE.U32 R6, R25.reuse, 0x10, R6 ;  /* 0x0000001019061825 */ /* 0x042fe200078e0006 */
[----:B------:R-:W-:-:S04]  /*01b0*/  @P1 LOP3.LUT R25, R25, 0x20, RZ, 0xfc, !PT ;  /* 0x0000002019191812 */ /* 0x000fc800078efcff */
[----:B------:R-:W5:Y:S02]  /*01c0*/  @P1 LDG.E.128 R84, desc[UR4][R6.64] ;  /* 0x0000000406541981 */ /* 0x000f64000c1e1d00 */
[----:B------:R-:W1:Y:S01]  /*01d0*/  @P3 LDC.64 R18, c[0x0][0x278] ;  /* 0x00009e00ff123b82 */ /* 0x000e620000000a00 */
[----:B--2---:R-:W-:-:S07]  /*01e0*/  @P2 IMAD.WIDE.U32 R12, R25, 0x10, R8 ;  /* 0x00000010190c2825 */ /* 0x004fce00078e0008 */
[----:B------:R-:W2:Y:S01]  /*01f0*/  @P4 LDC.64 R20, c[0x0][0x260] ;  /* 0x00009800ff144b82 */ /* 0x000ea20000000a00 */
[C---:B---3--:R-:W-:Y:S01]  /*0200*/  @P2 IMAD.WIDE.U32 R14, R25.reuse, 0x10, R10 ;  /* 0x00000010190e2825 */ /* 0x048fe200078e000a */
[----:B------:R-:W-:Y:S01]  /*0210*/  @P2 IADD3 R25, R25, 0x20, RZ ;  /* 0x0000002019192810 */ /* 0x000fe20007ffe0ff */
[----:B------:R-:W-:Y:S05]  /*0220*/  BSSY B0, `(.L_x_8383) ;  /* 0x00002b6000007945 */ /* 0x000fea0003800000 */
[----:B------:R-:W3:Y:S01]  /*0230*/  @P4 LDC.64 R22, c[0x0][0x278] ;  /* 0x00009e00ff164b82 */ /* 0x000ee20000000a00 */
[----:B----4-:R-:W-:Y:S01]  /*0240*/  @P3 IMAD.WIDE.U32 R16, R25, 0x10, R16 ;  /* 0x0000001019103825 */ /* 0x010fe200078e0010 */
[----:B0-----:R-:W-:Y:S01]  /*0250*/  SHF.R.U32.HI R2, RZ, 0x5, R24 ;  /* 0x00000005ff027819 */ /* 0x001fe20000011618 */
[----:B------:R-:W5:Y:S01]  /*0260*/  @P2 LDG.E.128 R80, desc[UR4][R12.64] ;  /* 0x000000040c502981 */ /* 0x000f62000c1e1d00 */
[----:B------:R-:W-:-:S02]  /*0270*/  CS2R R56, SRZ ;  /* 0x0000000000387805 */ /* 0x000fc4000001ff00 */
[----:B------:R-:W-:Y:S02]  /*0280*/  CS2R R58, SRZ ;  /* 0x00000000003a7805 */ /* 0x000fe4000001ff00 */
[----:B------:R-:W-:Y:S01]  /*0290*/  CS2R R52, SRZ ;  /* 0x0000000000347805 */ /* 0x000fe2000001ff00 */
[----:B------:R-:W5:Y:S01]  /*02a0*/  @P2 LDG.E.128 R76, desc[UR4][R14.64] ;  /* 0x000000040e4c2981 */ /* 0x000f62000c1e1d00 */
[C---:B-1----:R-:W-:Y:S01]  /*02b0*/  @P3 IMAD.WIDE.U32 R18, R25.reuse, 0x10, R18 ;  /* 0x0000001019123825 */ /* 0x042fe200078e0012 */
[----:B------:R-:W-:Y:S02]  /*02c0*/  @P3 IADD3 R25, R25, 0x20, RZ ;  /* 0x0000002019193810 */ /* 0x000fe40007ffe0ff */
[----:B------:R-:W-:Y:S01]  /*02d0*/  CS2R R54, SRZ ;  /* 0x0000000000367805 */ /* 0x000fe2000001ff00 */
[----:B------:R0:W5:Y:S01]  /*02e0*/  @P3 LDG.E.128 R72, desc[UR4][R16.64] ;  /* 0x0000000410483981 */ /* 0x000162000c1e1d00 */
[----:B------:R-:W-:Y:S02]  /*02f0*/  CS2R R48, SRZ ;  /* 0x0000000000307805 */ /* 0x000fe4000001ff00 */
[----:B------:R-:W-:-:S02]  /*0300*/  CS2R R50, SRZ ;  /* 0x0000000000327805 */ /* 0x000fc4000001ff00 */
[----:B------:R-:W-:Y:S01]  /*0310*/  CS2R R44, SRZ ;  /* 0x00000000002c7805 */ /* 0x000fe2000001ff00 */
[----:B------:R1:W5:Y:S01]  /*0320*/  @P3 LDG.E.128 R68, desc[UR4][R18.64] ;  /* 0x0000000412443981 */ /* 0x000362000c1e1d00 */
[----:B--2---:R-:W-:-:S05]  /*0330*/  @P4 IMAD.WIDE.U32 R8, R25, 0x10, R20 ;  /* 0x0000001019084825 */ /* 0x004fca00078e0014 */
[----:B------:R2:W5:Y:S01]  /*0340*/  @P4 LDG.E.128 R64, desc[UR4][R8.64] ;  /* 0x0000000408404981 */ /* 0x000562000c1e1d00 */
[----:B---3--:R-:W-:-:S05]  /*0350*/  @P4 IMAD.WIDE.U32 R10, R25, 0x10, R22 ;  /* 0x00000010190a4825 */ /* 0x008fca00078e0016 */
[----:B------:R2:W5:Y:S01]  /*0360*/  @P4 LDG.E.128 R60, desc[UR4][R10.64] ;  /* 0x000000040a3c4981 */ /* 0x000562000c1e1d00 */
[----:B------:R-:W3:Y:S01]  /*0370*/  S2R R21, SR_CTAID.X ;  /* 0x0000000000157919 */ /* 0x000ee20000002500 */
        /* <DEDUP_REMOVED lines=13> */
[----:B---3--:R-:W-:-:S04]  /*0450*/  LEA R3, R21, R2, 0x2 ;  /* 0x0000000215037211 */ /* 0x008fc800078e10ff */
[----:B------:R-:W-:Y:S02]  /*0460*/  ISETP.GE.AND P0, PT, R3, UR6, PT ;  /* 0x0000000603007c0c */ /* 0x000fe4000bf06270 */
[----:B------:R-:W-:Y:S02]  /*0470*/  CS2R R20, SRZ ;  /* 0x0000000000147805 */ /* 0x000fe4000001ff00 */
[----:B-1----:R-:W-:Y:S02]  /*0480*/  CS2R R18, SRZ ;  /* 0x0000000000127805 */ /* 0x002fe4000001ff00 */
[----:B------:R-:W-:Y:S02]  /*0490*/  CS2R R12, SRZ ;  /* 0x00000000000c7805 */ /* 0x000fe4000001ff00 */
[----:B------:R-:W-:-:S05]  /*04a0*/  CS2R R14, SRZ ;  /* 0x00000000000e7805 */ /* 0x000fca000001ff00 */
[----:B--2---:R-:W-:Y:S05]  /*04b0*/  @P0 BRA `(.L_x_8384) ;  /* 0x0000002800300947 */ /* 0x004fea0003800000 */
[----:B------:R-:W-:Y:S01]  /*04c0*/  ULDC.64 UR6, c[0x0][0x2c8] ;  /* 0x0000b20000067ab9 */ /* 0x000fe20000000a00 */
[----:B------:R-:W-:Y:S01]  /*04d0*/  HFMA2.MMA R57, -RZ, RZ, 0, 0 ;  /* 0x00000000ff397435 */ /* 0x000fe200000001ff */
[----:B------:R-:W-:-:S04]  /*04e0*/  ISETP.NE.U32.AND P0, PT, RZ, UR6, PT ;  /* 0x00000006ff007c0c */ /* 0x000fc8000bf05070 */
[----:B------:R-:W-:-:S04]  /*04f0*/  ISETP.NE.AND.EX P0, PT, RZ, UR7, PT, P0 ;  /* 0x00000007ff007c0c */ /* 0x000fc8000bf05300 */
[----:B------:R-:W-:-:S04]  /*0500*/  ISETP.LT.U32.OR P0, PT, R0, 0x80, !P0 ;  /* 0x000000800000780c */ /* 0x000fc80004701470 */
[----:B------:R-:W-:-:S09]  /*0510*/  P2R R162, PR, RZ, 0x1 ;  /* 0x00000001ffa27803 */ /* 0x000fd20000000000 */
.L_x_8452:
[----:B0-----:R-:W0:Y:S08]  /*0520*/  LDC.64 R6, c[0x0][0x288] ;  /* 0x0000a200ff067b82 */ /* 0x001e300000000a00 */
[----:B-123--:R-:W1:Y:S08]  /*0530*/  LDC.64 R120, c[0x0][0x258] ;  /* 0x00009600ff787b82 */ /* 0x00ee700000000a00 */
[----:B------:R-:W2:Y:S01]  /*0540*/  LDC.64 R122, c[0x0][0x280] ;  /* 0x0000a000ff7a7b82 */ /* 0x000ea20000000a00 */
[----:B0-----:R-:W-:-:S07]  /*0550*/  IMAD.WIDE R6, R3, 0x4, R6 ;  /* 0x0000000403067825 */ /* 0x001fce00078e0206 */
[----:B------:R-:W0:Y:S01]  /*0560*/  LDC.64 R164, c[0x0][0x2c8] ;  /* 0x0000b200ffa47b82 */ /* 0x000e220000000a00 */
[----:B------:R2:W3:Y:S01]  /*0570*/  LDG.E R124, desc[UR4][R6.64] ;  /* 0x00000004067c7981 */ /* 0x0004e2000c1e1900 */
[----:B-1----:R-:W-:-:S05]  /*0580*/  IMAD.WIDE R120, R3, 0x4, R120 ;  /* 0x0000000403787825 */ /* 0x002fca00078e0278 */
[----:B-----5:R-:W5:Y:S01]  /*0590*/  LDG.E R2, desc[UR4][R120.64] ;  /* 0x0000000478027981 */ /* 0x020f62000c1e1900 */
[----:B------:R-:W-:Y:S01]  /*05a0*/  MOV R5, UR9 ;  /* 0x0000000900057c02 */ /* 0x000fe20008000f00 */
[C---:B--2---:R-:W-:Y:S01]  /*05b0*/  IMAD.WIDE R6, R3.reuse, 0x4, R122 ;  /* 0x0000000403067825 */ /* 0x044fe200078e027a */
[----:B------:R-:W1:Y:S03]  /*05c0*/  S2R R163, SR_TID.X ;  /* 0x0000000000a37919 */ /* 0x000e660000002100 */
[----:B------:R-:W-:Y:S01]  /*05d0*/  IMAD R122, R3, R5, RZ ;  /* 0x00000005037a7224 */ /* 0x000fe200078e02ff */
[----:B------:R2:W5:Y:S04]  /*05e0*/  LDG.E R161, desc[UR4][R6.64] ;  /* 0x0000000406a17981 */ /* 0x000568000c1e1900 */
        /* <DEDUP_REMOVED lines=14> */
.L_x_8389:
[----:B------:R-:W-:-:S07]  /*06d0*/  IADD3 R121, R7, 0x20, RZ ;  /* 0x0000002007797810 */ /* 0x000fce0007ffe0ff */
.L_x_8388:
[----:B------:R-:W-:Y:S05]  /*06e0*/  BSYNC B2 ;  /* 0x0000000000027941 */ /* 0x000fea0003800000 */
.L_x_8387:
[----:B------:R-:W-:Y:S04]  /*06f0*/  BSSY B2, `(.L_x_8390) ;  /* 0x0000008000027945 */ /* 0x000fe80003800000 */
[----:B------:R-:W-:Y:S05]  /*0700*/  @!P2 BRA `(.L_x_8391) ;  /* 0x000000000018a947 */ /* 0x000fea0003800000 */
[----:B------:R-:W-:-:S04]  /*0710*/  ISETP.NE.U32.AND P0, PT, RZ, UR14, PT ;  /* 0x0000000eff007c0c */ /* 0x000fc8000bf05070 */
[----:B------:R-:W-:-:S13]  /*0720*/  ISETP.NE.AND.EX P0, PT, RZ, UR15, PT, P0 ;  /* 0x0000000fff007c0c */ /* 0x000fda000bf05300 */
[----:B------:R-:W-:Y:S05]  /*0730*/  @!P0 BRA `(.L_x_8392) ;  /* 0x0000000000088947 */ /* 0x000fea0003800000 */
[----:B------:R-:W-:-:S06]  /*0740*/  IMAD.WIDE.U32 R96, R121, 0x10, R164 ;  /* 0x0000001079607825 */ /* 0x000fcc00078e00a4 */
[----:B------:R-:W5:Y:S02]  /*0750*/  LDG.E.128 R96, desc[UR4][R96.64] ;  /* 0x0000000460607981 */ /* 0x000f64000c1e1d00 */
.L_x_8392:
[----:B------:R-:W-:-:S07]  /*0760*/  IADD3 R121, R121, 0x20, RZ ;  /* 0x0000002079797810 */ /* 0x000fce0007ffe0ff */
.L_x_8391:
[----:B------:R-:W-:Y:S05]  /*0770*/  BSYNC B2 ;  /* 0x0000000000027941 */ /* 0x000fea0003800000 */
.L_x_8390:
[----:B------:R-:W-:Y:S04]  /*0780*/  BSSY B2, `(.L_x_8393) ;  /* 0x0000008000027945 */ /* 0x000fe80003800000 */
[----:B------:R-:W-:Y:S05]  /*0790*/  @!P3 BRA `(.L_x_8394) ;  /* 0x000000000018b947 */ /* 0x000fea0003800000 */
[----:B------:R-:W-:-:S04]  /*07a0*/  ISETP.NE.U32.AND P0, PT, RZ, UR14, PT ;  /* 0x0000000eff007c0c */ /* 0x000fc8000bf05070 */
[----:B------:R-:W-:-:S13]  /*07b0*/  ISETP.NE.AND.EX P0, PT, RZ, UR15, PT, P0 ;  /* 0x0000000fff007c0c */ /* 0x000fda000bf05300 */
[----:B------:R-:W-:Y:S05]  /*07c0*/  @!P0 BRA `(.L_x_8395) ;  /* 0x0000000000088947 */ /* 0x000fea0003800000 */
[----:B------:R-:W-:-:S06]  /*07d0*/  IMAD.WIDE.U32 R100, R121, 0x10, R164 ;  /* 0x0000001079647825 */ /* 0x000fcc00078e00a4 */
[----:B------:R-:W5:Y:S02]  /*07e0*/  LDG.E.128 R100, desc[UR4][R100.64] ;  /* 0x0000000464647981 */ /* 0x000f64000c1e1d00 */
.L_x_8395:
[----:B------:R-:W-:-:S07]  /*07f0*/  IADD3 R121, R121, 0x20, RZ ;  /* 0x0000002079797810 */ /* 0x000fce0007ffe0ff */
.L_x_8394:
[----:B------:R-:W-:Y:S05]  /*0800*/  BSYNC B2 ;  /* 0x0000000000027941 */ /* 0x000fea0003800000 */
.L_x_8393:
[----:B------:R-:W-:Y:S01]  /*0810*/  ISETP.NE.AND P0, PT, R162, RZ, PT ;  /* 0x000000ffa200720c */ /* 0x000fe20003f05270 */
[----:B------:R-:W-:Y:S01]  /*0820*/  HFMA2.MMA R139, -RZ, RZ, 0, 0 ;  /* 0x00000000ff8b7435 */ /* 0x000fe200000001ff */
[----:B------:R-:W-:-:S11]  /*0830*/  MOV R136, RZ ;  /* 0x000000ff00887202 */ /* 0x000fd60000000f00 */
[----:B------:R-:W-:Y:S05]  /*0840*/  @P0 BRA `(.L_x_8396) ;  /* 0x0000000800e40947 */ /* 0x000fea0003800000 */
[----:B------:R-:W-:-:S06]  /*0850*/  IMAD.WIDE.U32 R104, R121, 0x10, R164 ;  /* 0x0000001079687825 */ /* 0x000fcc00078e00a4 */
[----:B------:R-:W5:Y:S01]  /*0860*/  LDG.E.128 R104, desc[UR4][R104.64] ;  /* 0x0000000468687981 */ /* 0x000f62000c1e1d00 */
[----:B------:R-:W-:Y:S05]  /*0870*/  BRA `(.L_x_8396) ;  /* 0x0000000800d87947 */ /* 0x000fea0003800000 */
.L_x_8386:
[----:B------:R-:W0:Y:S08]  /*0880*/  LDC.64 R120, c[0x0][0x250] ;  /* 0x00009400ff787b82 */ /* 0x000e300000000a00 */
[----:B------:R-:W1:Y:S01]  /*0890*/  LDC.U8 R122, c[0x0][0x2a0] ;  /* 0x0000a800ff7a7b82 */ /* 0x000e620000000000 */
[----:B0-----:R-:W-:-:S05]  /*08a0*/  IMAD.WIDE R120, R3, 0x4, R120 ;  /* 0x0000000403787825 */ /* 0x001fca00078e0278 */
[----:B------:R-:W2:Y:S01]  /*08b0*/  LDG.E R6, desc[UR4][R120.64] ;  /* 0x0000000478067981 */ /* 0x000ea2000c1e1900 */
[----:B------:R-:W-:Y:S01]  /*08c0*/  IADD3 R124, R124, -0x1, RZ ;  /* 0xffffffff7c7c7810 */ /* 0x000fe20007ffe0ff */
[----:B------:R-:W-:Y:S01]  /*08d0*/  BSSY B2, `(.L_x_8397) ;  /* 0x0000033000027945 */ /* 0x000fe20003800000 */
[----:B-1----:R-:W-:Y:S01]  /*08e0*/  ISETP.NE.AND P0, PT, R122, RZ, PT ;  /* 0x000000ff7a00720c */ /* 0x002fe20003f05270 */
        /* <DEDUP_REMOVED lines=23> */
[----:B-----5:R-:W-:Y:S01]  /*0a60*/  FMUL.FTZ R0, R2, R139 ;  /* 0x0000008b02007220 */ /* 0x020fe20000410000 */
[----:B---3--:R-:W-:Y:S01]  /*0a70*/  FMUL.FTZ R128, R88, R124 ;  /* 0x0000007c58807220 */ /* 0x008fe20000410000 */
[----:B------:R-:W-:Y:S01]  /*0a80*/  FMUL.FTZ R160, R89, R125 ;  /* 0x0000007d59a07220 */ /* 0x000fe20000410000 */
[----:B------:R-:W-:Y:S01]  /*0a90*/  FADD.FTZ R155, -R6, R122 ;  /* 0x0000007a069b7221 */ /* 0x000fe20000010100 */
[----:B------:R-:W-:Y:S01]  /*0aa0*/  FMUL.FTZ R151, R2, R151 ;  /* 0x0000009702977220 */ /* 0x000fe20000410000 */
        /* <DEDUP_REMOVED lines=21> */
.L_x_8398:
[----:B------:R-:W-:Y:S05]  /*0c00*/  BSYNC B2 ;  /* 0x0000000000027941 */ /* 0x000fea0003800000 */
.L_x_8397:
        /* <DEDUP_REMOVED lines=15> */
[----:B------:R-:W-:-:S03]  /*0d00*/  FADD.FTZ R131, -R6, R125 ;  /* 0x0000007d06837221 */ /* 0x000fc60000010100 */
[----:B-----5:R-:W-:Y:S01]  /*0d10*/  FMUL.FTZ R148, R2, R11 ;  /* 0x0000000b02947220 */ /* 0x020fe20000410000 */
[----:B---3--:R-:W-:Y:S01]  /*0d20*/  FMUL.FTZ R158, R80, R120 ;  /* 0x00000078509e7220 */ /* 0x008fe20000410000 */
[----:B------:R-:W-:Y:S01]  /*0d30*/  FADD.FTZ R145, -R6, R126 ;  /* 0x0000007e06917221 */ /* 0x000fe20000010100 */
        /* <DEDUP_REMOVED lines=23> */
.L_x_8400:
[----:B------:R-:W-:Y:S05]  /*0eb0*/  BSYNC B2 ;  /* 0x0000000000027941 */ /* 0x000fea0003800000 */
.L_x_8399:
        /* <DEDUP_REMOVED lines=16> */
[----:B0----5:R-:W-:Y:S01]  /*0fc0*/  FMUL.FTZ R8, R2, R129 ;  /* 0x0000008102087220 */ /* 0x021fe20000410000 */
[----:B---3--:R-:W-:Y:S01]  /*0fd0*/  FMUL.FTZ R157, R72, R120 ;  /* 0x00000078489d7220 */ /* 0x008fe20000410000 */
[----:B------:R-:W-:Y:S02]  /*0fe0*/  FADD.FTZ R32, R32, R120 ;  /* 0x0000007820207221 */ /* 0x000fe40000010000 */
[----:B------:R-:W-:Y:S01]  /*0ff0*/  FFMA.FTZ R48, R120, R8, R48 ;  /* 0x0000000878307223 */ /* 0x000fe20000010030 */
        /* <DEDUP_REMOVED lines=22> */
.L_x_8402:
[----:B------:R-:W-:Y:S05]  /*1160*/  BSYNC B2 ;  /* 0x0000000000027941 */ /* 0x000fea0003800000 */
.L_x_8401:
        /* <DEDUP_REMOVED lines=39> */
.L_x_8396:
[----:B------:R-:W-:Y:S05]  /*13e0*/  BSYNC B1 ;  /* 0x0000000000017941 */ /* 0x000fea0003800000 */
.L_x_8385:
        /* <DEDUP_REMOVED lines=20> */
.L_x_8470:
        /* <DEDUP_REMOVED lines=8> */
[----:B------:R-:W-:Y:S02]  /*15b0*/  @P6 LOP3.LUT R4, R163, 0x1f, RZ, 0xc0, !PT ;  /* 0x0000001fa3046812 */ /* 0x000fe400078ec0ff */
[----:B----4-:R-:W-:Y:S02]  /*15c0*/  ISETP.NE.AND P0, PT, R120, RZ, PT ;  /* 0x000000ff7800720c */ /* 0x010fe40003f05270 */
[----:B------:R-:W-:Y:S02]  /*15d0*/  @P6 IADD3 R120, R161, -0x1, RZ ;  /* 0xffffffffa1786810 */ /* 0x000fe40007ffe0ff */
[----:B------:R-:W-:-:S03]  /*15e0*/  FSEL R6, R6, RZ, !P0 ;  /* 0x000000ff06067208 */ /* 0x000fc60004000000 */
[----:B------:R-:W-:-:S05]  /*15f0*/  @P6 IMAD R120, R120, R5, RZ ;  /* 0x0000000578786224 */ /* 0x000fca00078e02ff */
[----:B------:R-:W-:-:S04]  /*1600*/  @P6 SHF.R.S32.HI R121, RZ, 0x1f, R120 ;  /* 0x0000001fff796819 */ /* 0x000fc80000011478 */
        /* <DEDUP_REMOVED lines=12> */
.L_x_8407:
[----:B------:R-:W-:Y:S05]  /*16d0*/  BSYNC B2 ;  /* 0x0000000000027941 */ /* 0x000fea0003800000 */
.L_x_8406:
        /* <DEDUP_REMOVED lines=10> */
.L_x_8409:
[----:B------:R-:W-:Y:S05]  /*1780*/  BSYNC B2 ;  /* 0x0000000000027941 */ /* 0x000fea0003800000 */
.L_x_8408:
        /* <DEDUP_REMOVED lines=11> */
.L_x_8411:
[----:B------:R-:W-:Y:S05]  /*1840*/  BSYNC B2 ;  /* 0x0000000000027941 */ /* 0x000fea0003800000 */
.L_x_8410:
        /* <DEDUP_REMOVED lines=11> */
.L_x_8413:
[----:B------:R-:W-:Y:S05]  /*1900*/  BSYNC B2 ;  /* 0x0000000000027941 */ /* 0x000fea0003800000 */
.L_x_8412:
[----:B------:R-:W1:Y:S01]  /*1910*/  LDC.64 R122, c[0x0][0x308] ;  /* 0x0000c200ff7a7b82 */ /* 0x000e620000000a00 */
        /* <DEDUP_REMOVED lines=11> */
.L_x_8415:
[----:B------:R-:W-:Y:S05]  /*19d0*/  BSYNC B2 ;  /* 0x0000000000027941 */ /* 0x000fea0003800000 */
.L_x_8414:
[----:B-1----:R-:W-:Y:S01]  /*19e0*/  ISETP.NE.U32.AND P0, PT, R122, RZ, PT ;  /* 0x000000ff7a00720c */ /* 0x002fe20003f05070 */
[----:B------:R-:W1:Y:S03]  /*19f0*/  @P6 LDC R139, c[0x0][0x29c] ;  /* 0x0000a700ff8b6b82 */ /* 0x000e660000000800 */
[----:B------:R-:W-:-:S04]  /*1a00*/  ISETP.NE.AND.EX P0, PT, R123, RZ, PT, P0 ;  /* 0x000000ff7b00720c */ /* 0x000fc80003f05300 */
[----:B------:R-:W-:Y:S02]  /*1a10*/  SEL R112, R127, R112, P0 ;  /* 0x000000707f707207 */ /* 0x000fe40000000000 */
[----:B------:R-:W-:Y:S02]  /*1a20*/  SEL R113, R136, R113, P0 ;  /* 0x0000007188717207 */ /* 0x000fe40000000000 */
[----:B------:R-:W-:Y:S02]  /*1a30*/  SEL R114, R137, R114, P0 ;  /* 0x0000007289727207 */ /* 0x000fe40000000000 */
[----:B------:R-:W-:Y:S02]  /*1a40*/  SEL R115, R126, R115, P0 ;  /* 0x000000737e737207 */ /* 0x000fe40000000000 */
[----:B------:R-:W-:Y:S02]  /*1a50*/  ISETP.NE.U32.AND P0, PT, R122, RZ, PT ;  /* 0x000000ff7a00720c */ /* 0x000fe40003f05070 */
[----:B------:R-:W2:Y:S02]  /*1a60*/  @P6 LDC R122, c[0x0][0x29c] ;  /* 0x0000a700ff7a6b82 */ /* 0x000ea40000000800 */
[----:B------:R-:W-:Y:S01]  /*1a70*/  ISETP.NE.AND.EX P0, PT, R123, RZ, PT, P0 ;  /* 0x000000ff7b00720c */ /* 0x000fe20003f05300 */
[----:B-1----:R-:W-:-:S05]  /*1a80*/  @P6 FMUL.FTZ R126, R126, R139 ;  /* 0x0000008b7e7e6220 */ /* 0x002fca0000410000 */
[----:B------:R-:W1:Y:S01]  /*1a90*/  @P6 LDC R123, c[0x0][0x29c] ;  /* 0x0000a700ff7b6b82 */ /* 0x000e620000000800 */
[-C--:B------:R-:W-:Y:S01]  /*1aa0*/  @P6 FMUL.FTZ R119, R87, R126.reuse ;  /* 0x0000007e57776220 */ /* 0x080fe20000410000 */
[----:B-----5:R-:W-:-:S06]  /*1ab0*/  @P6 FFMA.FTZ R27, R111, R126, R27 ;  /* 0x0000007e6f1b6223 */ /* 0x020fcc000001001b */
[----:B------:R-:W3:Y:S01]  /*1ac0*/  @P0 LDC.64 R120, c[0x0][0x308] ;  /* 0x0000c200ff780b82 */ /* 0x000ee20000000a00 */
[----:B--2---:R-:W-:-:S07]  /*1ad0*/  @P6 FMUL.FTZ R127, R127, R122 ;  /* 0x0000007a7f7f6220 */ /* 0x004fce0000410000 */
[----:B------:R-:W2:Y:S01]  /*1ae0*/  @P6 LDC R122, c[0x0][0x29c] ;  /* 0x0000a700ff7a6b82 */ /* 0x000ea20000000800 */
[-C--:B------:R-:W-:Y:S01]  /*1af0*/  @P6 FMUL.FTZ R116, R84, R127.reuse ;  /* 0x0000007f54746220 */ /* 0x080fe20000410000 */
[----:B------:R-:W-:Y:S01]  /*1b00*/  @P6 FFMA.FTZ R24, R108, R127, R24 ;  /* 0x0000007f6c186223 */ /* 0x000fe20000010018 */
[----:B-1----:R-:W-:-:S04]  /*1b10*/  @P6 FMUL.FTZ R136, R136, R123 ;  /* 0x0000007b88886220 */ /* 0x002fc80000410000 */
[-C--:B------:R-:W-:Y:S01]  /*1b20*/  @P6 FMUL.FTZ R117, R85, R136.reuse ;  /* 0x0000008855756220 */ /* 0x080fe20000410000 */
[----:B------:R-:W-:Y:S01]  /*1b30*/  @P6 FFMA.FTZ R25, R109, R136, R25 ;  /* 0x000000886d196223 */ /* 0x000fe20000010019 */
[C---:B---3--:R-:W-:Y:S01]  /*1b40*/  @P0 IMAD.WIDE.U32 R120, R7.reuse, 0x10, R120 ;  /* 0x0000001007780825 */ /* 0x048fe200078e0078 */
[----:B------:R-:W-:-:S04]  /*1b50*/  IADD3 R7, R7, 0x20, RZ ;  /* 0x0000002007077810 */ /* 0x000fc80007ffe0ff */
[----:B------:R1:W-:Y:S01]  /*1b60*/  @P0 STG.E.128 desc[UR4][R120.64], R112 ;  /* 0x0000007078000986 */ /* 0x0003e2000c101d04 */
[----:B--2---:R-:W-:-:S04]  /*1b70*/  @P6 FMUL.FTZ R137, R137, R122 ;  /* 0x0000007a89896220 */ /* 0x004fc80000410000 */
[-C--:B------:R-:W-:Y:S01]  /*1b80*/  @P6 FMUL.FTZ R118, R86, R137.reuse ;  /* 0x0000008956766220 */ /* 0x080fe20000410000 */
[----:B------:R-:W-:Y:S01]  /*1b90*/  @P6 FFMA.FTZ R26, R110, R137, R26 ;  /* 0x000000896e1a6223 */ /* 0x000fe2000001001a */
[----:B-1----:R-:W1:Y:S02]  /*1ba0*/  @P6 LDC.64 R120, c[0x0][0x2f8] ;  /* 0x0000be00ff786b82 */ /* 0x002e640000000a00 */
[C---:B-1----:R-:W-:Y:S01]  /*1bb0*/  @P6 IMAD.WIDE.U32 R120, R125.reuse, 0x10, R120 ;  /* 0x000000107d786825 */ /* 0x042fe200078e0078 */
[----:B------:R-:W-:-:S04]  /*1bc0*/  IADD3 R125, R125, 0x20, RZ ;  /* 0x000000207d7d7810 */ /* 0x000fc80007ffe0ff */
[----:B------:R1:W-:Y:S03]  /*1bd0*/  @P6 STG.E.128 desc[UR4][R120.64], R116 ;  /* 0x0000007478006986 */ /* 0x0003e6000c101d04 */
.L_x_8405:
[----:B------:R-:W-:Y:S05]  /*1be0*/  BSYNC B1 ;  /* 0x0000000000017941 */ /* 0x000fea0003800000 */
.L_x_8404:
        /* <DEDUP_REMOVED lines=11> */
.L_x_8419:
[----:B------:R-:W-:Y:S05]  /*1ca0*/  BSYNC B2 ;  /* 0x0000000000027941 */ /* 0x000fea0003800000 */
.L_x_8418:
        /* <DEDUP_REMOVED lines=10> */
.L_x_8421:
[----:B------:R-:W-:Y:S05]  /*1d50*/  BSYNC B2 ;  /* 0x0000000000027941 */ /* 0x000fea0003800000 */
.L_x_8420:
        /* <DEDUP_REMOVED lines=11> */
.L_x_8423:
[----:B------:R-:W-:Y:S05]  /*1e10*/  BSYNC B2 ;  /* 0x0000000000027941 */ /* 0x000fea0003800000 */
.L_x_8422:
        /* <DEDUP_REMOVED lines=11> */
.L_x_8425:
[----:B------:R-:W-:Y:S05]  /*1ed0*/  BSYNC B2 ;  /* 0x0000000000027941 */ /* 0x000fea0003800000 */
.L_x_8424:
[----:B------:R-:W1:Y:S01]  /*1ee0*/  LDC.64 R122, c[0x0][0x308] ;  /* 0x0000c200ff7a7b82 */ /* 0x000e620000000a00 */
        /* <DEDUP_REMOVED lines=11> */
.L_x_8427:
[----:B------:R-:W-:Y:S05]  /*1fa0*/  BSYNC B2 ;  /* 0x0000000000027941 */ /* 0x000fea0003800000 */
.L_x_8426:
[----:B-1----:R-:W-:Y:S01]  /*1fb0*/  ISETP.NE.U32.AND P0, PT, R122, RZ, PT ;  /* 0x000000ff7a00720c */ /* 0x002fe20003f05070 */
[----:B------:R-:W1:Y:S03]  /*1fc0*/  @P6 LDC R138, c[0x0][0x29c] ;  /* 0x0000a700ff8a6b82 */ /* 0x000e660000000800 */
[----:B------:R-:W-:-:S04]  /*1fd0*/  ISETP.NE.AND.EX P0, PT, R123, RZ, PT, P0 ;  /* 0x000000ff7b00720c */ /* 0x000fc80003f05300 */
[----:B------:R-:W-:Y:S01]  /*1fe0*/  SEL R112, R127, R112, P0 ;  /* 0x000000707f707207 */ /* 0x000fe20000000000 */
[----:B------:R-:W2:Y:S01]  /*1ff0*/  @P6 LDC R139, c[0x0][0x29c] ;  /* 0x0000a700ff8b6b82 */ /* 0x000ea20000000800 */
[----:B------:R-:W-:Y:S02]  /*2000*/  SEL R113, R136, R113, P0 ;  /* 0x0000007188717207 */ /* 0x000fe40000000000 */
[----:B------:R-:W-:Y:S02]  /*2010*/  SEL R114, R137, R114, P0 ;  /* 0x0000007289727207 */ /* 0x000fe40000000000 */
[----:B------:R-:W-:Y:S02]  /*2020*/  SEL R115, R126, R115, P0 ;  /* 0x000000737e737207 */ /* 0x000fe40000000000 */
[----:B------:R-:W-:Y:S02]  /*2030*/  ISETP.NE.U32.AND P0, PT, R122, RZ, PT ;  /* 0x000000ff7a00720c */ /* 0x000fe40003f05070 */
[----:B------:R-:W3:Y:S02]  /*2040*/  @P6 LDC R122, c[0x0][0x29c] ;  /* 0x0000a700ff7a6b82 */ /* 0x000ee40000000800 */
[----:B------:R-:W-:Y:S01]  /*2050*/  ISETP.NE.AND.EX P0, PT, R123, RZ, PT, P0 ;  /* 0x000000ff7b00720c */ /* 0x000fe20003f05300 */
[----:B-1----:R-:W-:-:S05]  /*2060*/  @P6 FMUL.FTZ R137, R137, R138 ;  /* 0x0000008a89896220 */ /* 0x002fca0000410000 */
[----:B------:R-:W1:Y:S01]  /*2070*/  @P6 LDC R123, c[0x0][0x29c] ;  /* 0x0000a700ff7b6b82 */ /* 0x000e620000000800 */
[-C--:B------:R-:W-:Y:S01]  /*2080*/  @P6 FMUL.FTZ R118, R78, R137.reuse ;  /* 0x000000894e766220 */ /* 0x080fe20000410000 */
[----:B-----5:R-:W-:Y:S01]  /*2090*/  @P6 FFMA.FTZ R22, R110, R137, R22 ;  /* 0x000000896e166223 */ /* 0x020fe20000010016 */
[----:B--2---:R-:W-:-:S05]  /*20a0*/  @P6 FMUL.FTZ R126, R126, R139 ;  /* 0x0000008b7e7e6220 */ /* 0x004fca0000410000 */
[----:B------:R-:W2:Y:S01]  /*20b0*/  @P0 LDC.64 R120, c[0x0][0x308] ;  /* 0x0000c200ff780b82 */ /* 0x000ea20000000a00 */
[-C--:B------:R-:W-:Y:S01]  /*20c0*/  @P6 FMUL.FTZ R119, R79, R126.reuse ;  /* 0x0000007e4f776220 */ /* 0x080fe20000410000 */
[----:B------:R-:W-:Y:S01]  /*20d0*/  @P6 FFMA.FTZ R23, R111, R126, R23 ;  /* 0x0000007e6f176223 */ /* 0x000fe20000010017 */
[----:B---3--:R-:W-:-:S04]  /*20e0*/  @P6 FMUL.FTZ R127, R127, R122 ;  /* 0x0000007a7f7f6220 */ /* 0x008fc80000410000 */
[-C--:B------:R-:W-:Y:S01]  /*20f0*/  @P6 FMUL.FTZ R116, R76, R127.reuse ;  /* 0x0000007f4c746220 */ /* 0x080fe20000410000 */
[----:B------:R-:W-:Y:S01]  /*2100*/  @P6 FFMA.FTZ R20, R108, R127, R20 ;  /* 0x0000007f6c146223 */ /* 0x000fe20000010014 */
[----:B-1----:R-:W-:-:S04]  /*2110*/  @P6 FMUL.FTZ R136, R136, R123 ;  /* 0x0000007b88886220 */ /* 0x002fc80000410000 */
[-C--:B------:R-:W-:Y:S01]  /*2120*/  @P6 FMUL.FTZ R117, R77, R136.reuse ;  /* 0x000000884d756220 */ /* 0x080fe20000410000 */
[----:B------:R-:W-:Y:S01]  /*2130*/  @P6 FFMA.FTZ R21, R109, R136, R21 ;  /* 0x000000886d156223 */ /* 0x000fe20000010015 */
[C---:B--2---:R-:W-:Y:S01]  /*2140*/  @P0 IMAD.WIDE.U32 R120, R7.reuse, 0x10, R120 ;  /* 0x0000001007780825 */ /* 0x044fe200078e0078 */
[----:B------:R-:W-:-:S04]  /*2150*/  IADD3 R7, R7, 0x20, RZ ;  /* 0x0000002007077810 */ /* 0x000fc80007ffe0ff */
[----:B------:R1:W-:Y:S02]  /*2160*/  @P0 STG.E.128 desc[UR4][R120.64], R112 ;  /* 0x0000007078000986 */ /* 0x0003e4000c101d04 */
[----:B-1----:R-:W1:Y:S02]  /*2170*/  @P6 LDC.64 R120, c[0x0][0x2f8] ;  /* 0x0000be00ff786b82 */ /* 0x002e640000000a00 */
[C---:B-1----:R-:W-:Y:S01]  /*2180*/  @P6 IMAD.WIDE.U32 R120, R125.reuse, 0x10, R120 ;  /* 0x000000107d786825 */ /* 0x042fe200078e0078 */
[----:B------:R-:W-:-:S04]  /*2190*/  IADD3 R125, R125, 0x20, RZ ;  /* 0x000000207d7d7810 */ /* 0x000fc80007ffe0ff */
[----:B------:R2:W-:Y:S03]  /*21a0*/  @P6 STG.E.128 desc[UR4][R120.64], R116 ;  /* 0x0000007478006986 */ /* 0x0005e6000c101d04 */
.L_x_8417:
[----:B------:R-:W-:Y:S05]  /*21b0*/  BSYNC B1 ;  /* 0x0000000000017941 */ /* 0x000fea0003800000 */
.L_x_8416:
        /* <DEDUP_REMOVED lines=11> */
.L_x_8431:
[----:B------:R-:W-:Y:S05]  /*2270*/  BSYNC B2 ;  /* 0x0000000000027941 */ /* 0x000fea0003800000 */
.L_x_8430:
        /* <DEDUP_REMOVED lines=10> */
.L_x_8433:
[----:B------:R-:W-:Y:S05]  /*2320*/  BSYNC B2 ;  /* 0x0000000000027941 */ /* 0x000fea0003800000 */
.L_x_8432:
        /* <DEDUP_REMOVED lines=11> */
.L_x_8435:
[----:B------:R-:W-:Y:S05]  /*23e0*/  BSYNC B2 ;  /* 0x0000000000027941 */ /* 0x000fea0003800000 */
.L_x_8434:
        /* <DEDUP_REMOVED lines=11> */
.L_x_8437:
[----:B------:R-:W-:Y:S05]  /*24a0*/  BSYNC B2 ;  /* 0x0000000000027941 */ /* 0x000fea0003800000 */
.L_x_8436:
        /* <DEDUP_REMOVED lines=12> */
.L_x_8439:
[----:B------:R-:W-:Y:S05]  /*2570*/  BSYNC B2 ;  /* 0x0000000000027941 */ /* 0x000fea0003800000 */
.L_x_8438:
        /* <DEDUP_REMOVED lines=32> */
.L_x_8429:
[----:B------:R-:W-:Y:S05]  /*2780*/  BSYNC B1 ;  /* 0x0000000000017941 */ /* 0x000fea0003800000 */
.L_x_8428:
        /* <DEDUP_REMOVED lines=11> */
.L_x_8443:
[----:B------:R-:W-:Y:S05]  /*2840*/  BSYNC B2 ;  /* 0x0000000000027941 */ /* 0x000fea0003800000 */
.L_x_8442:
        /* <DEDUP_REMOVED lines=10> */
.L_x_8445:
[----:B------:R-:W-:Y:S05]  /*28f0*/  BSYNC B2 ;  /* 0x0000000000027941 */ /* 0x000fea0003800000 */
.L_x_8444:
        /* <DEDUP_REMOVED lines=11> */
.L_x_8447:
[----:B------:R-:W-:Y:S05]  /*29b0*/  BSYNC B2 ;  /* 0x0000000000027941 */ /* 0x000fea0003800000 */
.L_x_8446:
        /* <DEDUP_REMOVED lines=11> */
.L_x_8449:
[----:B------:R-:W-:Y:S05]  /*2a70*/  BSYNC B2 ;  /* 0x0000000000027941 */ /* 0x000fea0003800000 */
.L_x_8448:
        /* <DEDUP_REMOVED lines=12> */
.L_x_8451:
[----:B------:R-:W-:Y:S05]  /*2b40*/  BSYNC B2 ;  /* 0x0000000000027941 */ /* 0x000fea0003800000 */
.L_x_8450:
        /* <DEDUP_REMOVED lines=8> */
[----:B------:R-:W-:Y:S01]  /*2bd0*/  ISETP.NE.U32.AND P0, PT, R122, RZ, PT ;  /* 0x000000ff7a00720c */ /* 0x000fe20003f05070 */
[----:B------:R-:W3:Y:S03]  /*2be0*/  @P6 LDC R124, c[0x0][0x29c] ;  /* 0x0000a700ff7c6b82 */ /* 0x000ee60000000800 */
[----:B------:R-:W-:-:S05]  /*2bf0*/  ISETP.NE.AND.EX P0, PT, R123, RZ, PT, P0 ;  /* 0x000000ff7b00720c */ /* 0x000fca0003f05300 */
[----:B0-----:R-:W0:Y:S01]  /*2c00*/  @P6 LDC R141, c[0x0][0x29c] ;  /* 0x0000a700ff8d6b82 */ /* 0x001e220000000800 */
[----:B-1----:R-:W-:-:S04]  /*2c10*/  @P6 FMUL.FTZ R127, R127, R2 ;  /* 0x000000027f7f6220 */ /* 0x002fc80000410000 */
[-C--:B------:R-:W-:Y:S01]  /*2c20*/  @P6 FMUL.FTZ R116, R60, R127.reuse ;  /* 0x0000007f3c746220 */ /* 0x080fe20000410000 */
[----:B-----5:R-:W-:Y:S02]  /*2c30*/  @P6 FFMA.FTZ R12, R108, R127, R12 ;  /* 0x0000007f6c0c6223 */ /* 0x020fe4000001000c */
[----:B------:R-:W1:Y:S01]  /*2c40*/  @P0 LDC.64 R122, c[0x0][0x308] ;  /* 0x0000c200ff7a0b82 */ /* 0x000e620000000a00 */
[----:B--2---:R-:W-:-:S04]  /*2c50*/  @P6 FMUL.FTZ R136, R136, R139 ;  /* 0x0000008b88886220 */ /* 0x004fc80000410000 */
[-C--:B------:R-:W-:Y:S01]  /*2c60*/  @P6 FMUL.FTZ R117, R61, R136.reuse ;  /* 0x000000883d756220 */ /* 0x080fe20000410000 */
[----:B------:R-:W-:Y:S02]  /*2c70*/  @P6 FFMA.FTZ R13, R109, R136, R13 ;  /* 0x000000886d0d6223 */ /* 0x000fe4000001000d */
[----:B------:R-:W2:Y:S01]  /*2c80*/  @P6 LDC.64 R120, c[0x0][0x2f8] ;  /* 0x0000be00ff786b82 */ /* 0x000ea20000000a00 */
[----:B---3--:R-:W-:-:S04]  /*2c90*/  @P6 FMUL.FTZ R137, R137, R124 ;  /* 0x0000007c89896220 */ /* 0x008fc80000410000 */
[-C--:B------:R-:W-:Y:S01]  /*2ca0*/  @P6 FMUL.FTZ R118, R62, R137.reuse ;  /* 0x000000893e766220 */ /* 0x080fe20000410000 */
[----:B------:R-:W-:Y:S01]  /*2cb0*/  @P6 FFMA.FTZ R14, R110, R137, R14 ;  /* 0x000000896e0e6223 */ /* 0x000fe2000001000e */
[----:B0-----:R-:W-:-:S04]  /*2cc0*/  @P6 FMUL.FTZ R126, R126, R141 ;  /* 0x0000008d7e7e6220 */ /* 0x001fc80000410000 */
[-C--:B------:R-:W-:Y:S01]  /*2cd0*/  @P6 FMUL.FTZ R119, R63, R126.reuse ;  /* 0x0000007e3f776220 */ /* 0x080fe20000410000 */
[----:B------:R-:W-:Y:S01]  /*2ce0*/  @P6 FFMA.FTZ R15, R111, R126, R15 ;  /* 0x0000007e6f0f6223 */ /* 0x000fe2000001000f */
[----:B-1----:R-:W-:-:S05]  /*2cf0*/  @P0 IMAD.WIDE.U32 R6, R7, 0x10, R122 ;  /* 0x0000001007060825 */ /* 0x002fca00078e007a */
[----:B------:R4:W-:Y:S01]  /*2d00*/  @P0 STG.E.128 desc[UR4][R6.64], R112 ;  /* 0x0000007006000986 */ /* 0x0009e2000c101d04 */
[----:B--2---:R-:W-:-:S05]  /*2d10*/  @P6 IMAD.WIDE.U32 R120, R125, 0x10, R120 ;  /* 0x000000107d786825 */ /* 0x004fca00078e0078 */
[----:B------:R4:W-:Y:S02]  /*2d20*/  @P6 STG.E.128 desc[UR4][R120.64], R116 ;  /* 0x0000007478006986 */ /* 0x0009e4000c101d04 */
.L_x_8441:
[----:B------:R-:W-:Y:S05]  /*2d30*/  BSYNC B1 ;  /* 0x0000000000017941 */ /* 0x000fea0003800000 */
.L_x_8440:
[----:B----4-:R-:W4:Y:S02]  /*2d40*/  LDC.64 R6, c[0x0][0x210] ;  /* 0x00008400ff067b82 */ /* 0x010f240000000a00 */
[----:B----4-:R-:W-:-:S04]  /*2d50*/  LEA R3, R6, R3, 0x2 ;  /* 0x0000000306037211 */ /* 0x010fc800078e10ff */
[----:B------:R-:W-:-:S13]  /*2d60*/  ISETP.GE.AND P0, PT, R3, R7, PT ;  /* 0x000000070300720c */ /* 0x000fda0003f06270 */
[----:B------:R-:W-:Y:S05]  /*2d70*/  @!P0 BRA `(.L_x_8452) ;  /* 0xffffffd400e88947 */ /* 0x000fea000383ffff */
.L_x_8384:
[----:B------:R-:W-:Y:S05]  /*2d80*/  BSYNC B0 ;  /* 0x0000000000007941 */ /* 0x000fea0003800000 */
.L_x_8383:
[----:B-----5:R-:W4:Y:S01]  /*2d90*/  S2R R60, SR_TID.X ;  /* 0x00000000003c7919 */ /* 0x020f220000002100 */
[----:B------:R-:W-:Y:S01]  /*2da0*/  MOV R0, 0x400 ;  /* 0x0000040000007802 */ /* 0x000fe20000000f00 */
[----:B------:R-:W-:Y:S05]  /*2db0*/  WARPSYNC.ALL ;  /* 0x0000000000007948 */ /* 0x000fea0003800000 */
[----:B------:R-:W0:Y:S01]  /*2dc0*/  S2R R3, SR_CgaCtaId ;  /* 0x0000000000037919 */ /* 0x000e220000008800 */
[----:B------:R-:W-:Y:S01]  /*2dd0*/  ULDC.64 UR6, c[0x0][0x2d8] ;  /* 0x0000b60000067ab9 */ /* 0x000fe20000000a00 */
[----:B------:R-:W-:Y:S01]  /*2de0*/  ULDC.64 UR10, c[0x0][0x2d0] ;  /* 0x0000b400000a7ab9 */ /* 0x000fe20000000a00 */
[----:B------:R-:W-:Y:S01]  /*2df0*/  ULDC.64 UR12, c[0x0][0x2f0] ;  /* 0x0000bc00000c7ab9 */ /* 0x000fe20000000a00 */
[----:B------:R-:W1:Y:S01]  /*2e00*/  S2R R10, SR_CTAID.X ;  /* 0x00000000000a7919 */ /* 0x000e620000002500 */
[----:B------:R-:W-:Y:S01]  /*2e10*/  BSSY B0, `(.L_x_8453) ;  /* 0x0000095000007945 */ /* 0x000fe20003800000 */
[----:B----4-:R-:W-:-:S02]  /*2e20*/  SHF.R.U32.HI R2, RZ, 0x5, R60 ;  /* 0x00000005ff027819 */ /* 0x010fc4000001163c */
[----:B------:R-:W-:Y:S02]  /*2e30*/  LOP3.LUT R4, R60, 0x1f, RZ, 0xc0, !PT ;  /* 0x0000001f3c047812 */ /* 0x000fe400078ec0ff */
[----:B------:R-:W-:Y:S02]  /*2e40*/  SHF.L.U32 R7, R2, 0x7, RZ ;  /* 0x0000000702077819 */ /* 0x000fe400000006ff */
        /* <DEDUP_REMOVED lines=9> */
[----:B-1----:R-:W-:Y:S01]  /*2ee0*/  IMAD R31, R10, R5, RZ ;  /* 0x000000050a1f7224 */ /* 0x002fe200078e02ff */
        /* <DEDUP_REMOVED lines=8> */
[----:B------:R-:W4:Y:S04]  /*2f70*/  LDS R6, [R3+0x400] ;  /* 0x0004000003067984 */ /* 0x000f280000000800 */
[----:B------:R-:W2:Y:S04]  /*2f80*/  LDS R7, [R3+0x600] ;  /* 0x0006000003077984 */ /* 0x000ea80000000800 */
[----:B------:R-:W3:Y:S04]  /*2f90*/  LDS R9, [R3+0x800] ;  /* 0x0008000003097984 */ /* 0x000ee80000000800 */
[----:B------:R-:W3:Y:S04]  /*2fa0*/  LDS R11, [R3+0xa00] ;  /* 0x000a0000030b7984 */ /* 0x000ee80000000800 */
[----:B------:R-:W3:Y:S04]  /*2fb0*/  LDS R29, [R3+0xc00] ;  /* 0x000c0000031d7984 */ /* 0x000ee80000000800 */
[----:B------:R-:W3:Y:S04]  /*2fc0*/  LDS R8, [R3+0xe00] ;  /* 0x000e000003087984 */ /* 0x000ee80000000800 */
[----:B------:R-:W3:Y:S04]  /*2fd0*/  LDS R5, [R3+0x1000] ;  /* 0x0010000003057984 */ /* 0x000ee80000000800 */
[----:B------:R-:W-:Y:S01]  /*2fe0*/  LDS R31, [R3+0x1a00] ;  /* 0x001a0000031f7984 */ /* 0x000fe20000000800 */
[----:B0-----:R-:W-:-:S03]  /*2ff0*/  FADD.FTZ R2, RZ, R2 ;  /* 0x00000002ff027221 */ /* 0x001fc60000010000 */
[----:B------:R-:W-:Y:S01]  /*3000*/  LDS R33, [R3+0x1c00] ;  /* 0x001c000003217984 */ /* 0x000fe20000000800 */
[----:B-1----:R-:W-:-:S03]  /*3010*/  FADD.FTZ R4, RZ, R4 ;  /* 0x00000004ff047221 */ /* 0x002fc60000010000 */
[----:B------:R-:W-:Y:S01]  /*3020*/  LDS R10, [R3+0x1e00] ;  /* 0x001e0000030a7984 */ /* 0x000fe20000000800 */
[----:B----4-:R-:W-:Y:S01]  /*3030*/  FADD.FTZ R6, RZ, R6 ;  /* 0x00000006ff067221 */ /* 0x010fe20000010000 */
[----:B--2---:R-:W-:Y:S01]  /*3040*/  FADD.FTZ R7, RZ, R7 ;  /* 0x00000007ff077221 */ /* 0x004fe20000010000 */
[----:B---3--:R-:W-:Y:S02]  /*3050*/  FADD.FTZ R2, R2, R9 ;  /* 0x0000000902027221 */ /* 0x008fe40000010000 */
        /* <DEDUP_REMOVED lines=19> */
[----:B------:R-:W-:Y:S01]  /*3190*/  SHF.L.U32 R8, R60, 0x2, RZ ;  /* 0x000000023c087819 */ /* 0x000fe200000006ff */
[----:B------:R-:W-:Y:S02]  /*31a0*/  BAR.SYNC.DEFER_BLOCKING 0x0 ;  /* 0x0000000000007b1d */ /* 0x000fe40000010000 */
[----:B------:R-:W-:Y:S01]  /*31b0*/  FADD.FTZ R9, R7, R10 ;  /* 0x0000000a07097221 */ /* 0x000fe20000010000 */
        /* <DEDUP_REMOVED lines=34> */
[----:B------:R0:W-:Y:S01]  /*33e0*/  STS.128 [R0+0x400], R16 ;  /* 0x0004001000007388 */ /* 0x0001e20000000c00 */
[----:B---3--:R-:W-:-:S03]  /*33f0*/  FADD.FTZ R55, R32, R55 ;  /* 0x0000003720377221 */ /* 0x008fc60000010000 */
[----:B------:R1:W-:Y:S01]  /*3400*/  STS.128 [R0+0x600], R12 ;  /* 0x0006000c00007388 */ /* 0x0003e20000000c00 */
[----:B----4-:R-:W-:Y:S01]  /*3410*/  FADD.FTZ R57, R34, R57 ;  /* 0x0000003922397221 */ /* 0x010fe20000010000 */
[----:B------:R-:W-:Y:S01]  /*3420*/  BAR.SYNC.DEFER_BLOCKING 0x0 ;  /* 0x0000000000007b1d */ /* 0x000fe20000010000 */
[----:B0-----:R-:W-:-:S04]  /*3430*/  IADD3.X R19, RZ, RZ, RZ, P4, !PT ;  /* 0x000000ffff137210 */ /* 0x001fc800027fe4ff */
[----:B------:R-:W-:Y:S02]  /*3440*/  SHF.L.U64.HI R19, R60, 0x2, R19 ;  /* 0x000000023c137819 */ /* 0x000fe40000010213 */
[C---:B-1----:R-:W-:Y:S02]  /*3450*/  IADD3 R14, P4, R8.reuse, UR6, RZ ;  /* 0x00000006080e7c10 */ /* 0x042fe4000ff9e0ff */
[----:B------:R-:W-:Y:S01]  /*3460*/  IADD3 R8, P6, R8, UR12, RZ ;  /* 0x0000000c08087c10 */ /* 0x000fe2000ffde0ff */
        /* <DEDUP_REMOVED lines=16> */
[----:B---3--:R-:W-:Y:S02]  /*3570*/  FADD.FTZ R38, RZ, R38 ;  /* 0x00000026ff267221 */ /* 0x008fe40000010000 */
[----:B------:R-:W2:Y:S01]  /*3580*/  LDS R11, [R3+0x1a00] ;  /* 0x001a0000030b7984 */ /* 0x000ea20000000800 */
[----:B----4-:R-:W-:-:S03]  /*3590*/  FADD.FTZ R40, RZ, R40 ;  /* 0x00000028ff287221 */ /* 0x010fc60000010000 */
[----:B------:R-:W3:Y:S01]  /*35a0*/  LDS R13, [R3+0x1c00] ;  /* 0x001c0000030d7984 */ /* 0x000ee20000000800 */
[----:B------:R-:W-:-:S03]  /*35b0*/  FADD.FTZ R36, R36, R59 ;  /* 0x0000003b24247221 */ /* 0x000fc60000010000 */
[----:B------:R4:W2:Y:S01]  /*35c0*/  LDS R15, [R3+0x1e00] ;  /* 0x001e0000030f7984 */ /* 0x0008a20000000800 */
[----:B------:R-:W-:Y:S01]  /*35d0*/  FADD.FTZ R12, R21, R12 ;  /* 0x0000000c150c7221 */ /* 0x000fe20000010000 */
[C---:B------:R-:W-:Y:S01]  /*35e0*/  IADD3.X R21, R19.reuse, UR11, RZ, P5, !PT ;  /* 0x0000000b13157c10 */ /* 0x040fe2000affe4ff */
        /* <DEDUP_REMOVED lines=23> */
.L_x_8454:
[----:B------:R-:W-:Y:S05]  /*3760*/  BSYNC B0 ;  /* 0x0000000000007941 */ /* 0x000fea0003800000 */
.L_x_8453:
        /* <DEDUP_REMOVED lines=17> */
.L_x_8456:
[----:B------:R-:W-:Y:S05]  /*3880*/  BSYNC B0 ;  /* 0x0000000000007941 */ /* 0x000fea0003800000 */
.L_x_8455:
        /* <DEDUP_REMOVED lines=17> */
.L_x_8458:
[----:B------:R-:W-:Y:S05]  /*39a0*/  BSYNC B0 ;  /* 0x0000000000007941 */ /* 0x000fea0003800000 */
.L_x_8457:
        /* <DEDUP_REMOVED lines=11> */
.L_x_8403:
[----:B------:R-:W-:Y:S01]  /*3a60*/  HFMA2.MMA R138, -RZ, RZ, 0, 5.9604644775390625e-08 ;  /* 0x00000001ff8a7435 */ /* 0x000fe200000001ff */
[----:B------:R-:W-:Y:S01]  /*3a70*/  BSSY B1, `(.L_x_8459) ;  /* 0x0000006000017945 */ /* 0x000fe20003800000 */
[----:B0-----:R-:W-:Y:S02]  /*3a80*/  MOV R141, 0x1f ;  /* 0x0000001f008d7802 */ /* 0x001fe40000000f00 */
[----:B------:R-:W-:-:S07]  /*3a90*/  MOV R126, 0xffffffff ;  /* 0xffffffff007e7802 */ /* 0x000fce0000000f00 */
[----:B-----5:R-:W-:Y:S05]  /*3aa0*/  WARPSYNC.COLLECTIVE R126, `(.L_x_8460) ;  /* 0x000000007e087348 */ /* 0x020fea0003c00000 */
[----:B------:R0:W1:Y:S02]  /*3ab0*/  SHFL.BFLY P0, R137, R139, R138, R141 ;  /* 0x0c00008a8b897389 */ /* 0x000064000000008d */
[----:B01---5:R-:W-:Y:S01]  /*3ac0*/  ENDCOLLECTIVE ;  /* 0x000000000000791b */ /* 0x023fe20003800000 */
.L_x_8460:
[----:B------:R-:W-:Y:S05]  /*3ad0*/  BSYNC B1 ;  /* 0x0000000000017941 */ /* 0x000fea0003800000 */
.L_x_8459:
        /* <DEDUP_REMOVED lines=9> */
.L_x_8461:
[----:B------:R-:W-:Y:S01]  /*3b70*/  HFMA2.MMA R138, -RZ, RZ, 0, 1.1920928955078125e-07 ;  /* 0x00000002ff8a7435 */ /* 0x000fe200000001ff */
[----:B------:R-:W-:Y:S02]  /*3b80*/  MOV R139, R6 ;  /* 0x00000006008b7202 */ /* 0x000fe40000000f00 */
[----:B------:R-:W-:-:S08]  /*3b90*/  MOV R121, R137 ;  /* 0x0000008900797202 */ /* 0x000fd00000000f00 */
[----:B------:R-:W-:Y:S05]  /*3ba0*/  WARPSYNC.COLLECTIVE R126, `(.L_x_8462) ;  /* 0x000000007e087348 */ /* 0x000fea0003c00000 */
[----:B------:R0:W1:Y:S02]  /*3bb0*/  SHFL.BFLY P0, R137, R139, R138, R141 ;  /* 0x0c00008a8b897389 */ /* 0x000064000000008d */
[----:B01----:R-:W-:Y:S01]  /*3bc0*/  ENDCOLLECTIVE ;  /* 0x000000000000791b */ /* 0x003fe20003800000 */
.L_x_8462:
[----:B------:R-:W-:-:S05]  /*3bd0*/  FADD.FTZ R121, R121, R136 ;  /* 0x0000008879797221 */ /* 0x000fca0000010000 */
[----:B------:R-:W-:Y:S02]  /*3be0*/  MOV R139, R121 ;  /* 0x00000079008b7202 */ /* 0x000fe40000000f00 */
[----:B------:R-:W-:-:S07]  /*3bf0*/  MOV R123, R137 ;  /* 0x00000089007b7202 */ /* 0x000fce0000000f00 */
[----:B------:R-:W-:Y:S05]  /*3c00*/  WARPSYNC.COLLECTIVE R126, `(.L_x_8463) ;  /* 0x000000007e087348 */ /* 0x000fea0003c00000 */
[----:B------:R0:W1:Y:S02]  /*3c10*/  SHFL.BFLY P0, R137, R139, R138, R141 ;  /* 0x0c00008a8b897389 */ /* 0x000064000000008d */
[----:B01----:R-:W-:Y:S01]  /*3c20*/  ENDCOLLECTIVE ;  /* 0x000000000000791b */ /* 0x003fe20003800000 */
.L_x_8463:
[----:B------:R-:W-:Y:S01]  /*3c30*/  FADD.FTZ R123, R6, R123 ;  /* 0x0000007b067b7221 */ /* 0x000fe20000010000 */
[----:B------:R-:W-:-:S04]  /*3c40*/  HFMA2.MMA R138, -RZ, RZ, 0, 2.384185791015625e-07 ;  /* 0x00000004ff8a7435 */ /* 0x000fc800000001ff */
[----:B------:R-:W-:Y:S02]  /*3c50*/  MOV R139, R123 ;  /* 0x0000007b008b7202 */ /* 0x000fe40000000f00 */
[----:B------:R-:W-:-:S07]  /*3c60*/  MOV R120, R137 ;  /* 0x0000008900787202 */ /* 0x000fce0000000f00 */
[----:B------:R-:W-:Y:S05]  /*3c70*/  WARPSYNC.COLLECTIVE R126, `(.L_x_8464) ;  /* 0x000000007e087348 */ /* 0x000fea0003c00000 */
[----:B------:R0:W1:Y:S02]  /*3c80*/  SHFL.BFLY P0, R137, R139, R138, R141 ;  /* 0x0c00008a8b897389 */ /* 0x000064000000008d */
[----:B01----:R-:W-:Y:S01]  /*3c90*/  ENDCOLLECTIVE ;  /* 0x000000000000791b */ /* 0x003fe20003800000 */
.L_x_8464:
[----:B------:R-:W-:-:S05]  /*3ca0*/  FADD.FTZ R120, R121, R120 ;  /* 0x0000007879787221 */ /* 0x000fca0000010000 */
[----:B------:R-:W-:Y:S02]  /*3cb0*/  MOV R139, R120 ;  /* 0x00000078008b7202 */ /* 0x000fe40000000f00 */
[----:B------:R-:W-:-:S07]  /*3cc0*/  MOV R122, R137 ;  /* 0x00000089007a7202 */ /* 0x000fce0000000f00 */
[----:B------:R-:W-:Y:S05]  /*3cd0*/  WARPSYNC.COLLECTIVE R126, `(.L_x_8465) ;  /* 0x000000007e087348 */ /* 0x000fea0003c00000 */
[----:B------:R0:W1:Y:S02]  /*3ce0*/  SHFL.BFLY P0, R137, R139, R138, R141 ;  /* 0x0c00008a8b897389 */ /* 0x000064000000008d */
[----:B01----:R-:W-:Y:S01]  /*3cf0*/  ENDCOLLECTIVE ;  /* 0x000000000000791b */ /* 0x003fe20003800000 */
.L_x_8465:
[----:B------:R-:W-:Y:S01]  /*3d00*/  FADD.FTZ R122, R123, R122 ;  /* 0x0000007a7b7a7221 */ /* 0x000fe20000010000 */
[----:B------:R-:W-:-:S04]  /*3d10*/  HFMA2.MMA R138, -RZ, RZ, 0, 4.76837158203125e-07 ;  /* 0x00000008ff8a7435 */ /* 0x000fc800000001ff */
[----:B------:R-:W-:Y:S02]  /*3d20*/  MOV R139, R122 ;  /* 0x0000007a008b7202 */ /* 0x000fe40000000f00 */
[----:B------:R-:W-:-:S07]  /*3d30*/  MOV R125, R137 ;  /* 0x00000089007d7202 */ /* 0x000fce0000000f00 */
[----:B------:R-:W-:Y:S05]  /*3d40*/  WARPSYNC.COLLECTIVE R126, `(.L_x_8466) ;  /* 0x000000007e087348 */ /* 0x000fea0003c00000 */
[----:B------:R0:W1:Y:S02]  /*3d50*/  SHFL.BFLY P0, R137, R139, R138, R141 ;  /* 0x0c00008a8b897389 */ /* 0x000064000000008d */
[----:B01----:R-:W-:Y:S01]  /*3d60*/  ENDCOLLECTIVE ;  /* 0x000000000000791b */ /* 0x003fe20003800000 */
.L_x_8466:
[----:B------:R-:W-:-:S05]  /*3d70*/  FADD.FTZ R125, R120, R125 ;  /* 0x0000007d787d7221 */ /* 0x000fca0000010000 */
[----:B------:R-:W-:Y:S02]  /*3d80*/  MOV R139, R125 ;  /* 0x0000007d008b7202 */ /* 0x000fe40000000f00 */
[----:B------:R-:W-:-:S07]  /*3d90*/  MOV R127, R137 ;  /* 0x00000089007f7202 */ /* 0x000fce0000000f00 */
[----:B------:R-:W-:Y:S05]  /*3da0*/  WARPSYNC.COLLECTIVE R126, `(.L_x_8467) ;  /* 0x000000007e087348 */ /* 0x000fea0003c00000 */
[----:B------:R0:W1:Y:S02]  /*3db0*/  SHFL.BFLY P0, R137, R139, R138, R141 ;  /* 0x0c00008a8b897389 */ /* 0x000064000000008d */
[----:B01----:R-:W-:Y:S01]  /*3dc0*/  ENDCOLLECTIVE ;  /* 0x000000000000791b */ /* 0x003fe20003800000 */
.L_x_8467:
[----:B------:R-:W-:Y:S01]  /*3dd0*/  FADD.FTZ R127, R122, R127 ;  /* 0x0000007f7a7f7221 */ /* 0x000fe20000010000 */
[----:B------:R-:W-:-:S04]  /*3de0*/  HFMA2.MMA R138, -RZ, RZ, 0, 9.5367431640625e-07 ;  /* 0x00000010ff8a7435 */ /* 0x000fc800000001ff */
[----:B------:R-:W-:Y:S02]  /*3df0*/  MOV R139, R127 ;  /* 0x0000007f008b7202 */ /* 0x000fe40000000f00 */
[----:B------:R-:W-:-:S07]  /*3e00*/  MOV R124, R137 ;  /* 0x00000089007c7202 */ /* 0x000fce0000000f00 */
[----:B------:R-:W-:Y:S05]  /*3e10*/  WARPSYNC.COLLECTIVE R126, `(.L_x_8468) ;  /* 0x000000007e087348 */ /* 0x000fea0003c00000 */
[----:B------:R0:W1:Y:S02]  /*3e20*/  SHFL.BFLY P0, R137, R139, R138, R141 ;  /* 0x0c00008a8b897389 */ /* 0x000064000000008d */
[----:B01----:R-:W-:Y:S01]  /*3e30*/  ENDCOLLECTIVE ;  /* 0x000000000000791b */ /* 0x003fe20003800000 */
.L_x_8468:
[----:B------:R-:W-:-:S05]  /*3e40*/  FADD.FTZ R124, R125, R124 ;  /* 0x0000007c7d7c7221 */ /* 0x000fca0000010000 */
[----:B------:R-:W-:Y:S02]  /*3e50*/  MOV R139, R124 ;  /* 0x0000007c008b7202 */ /* 0x000fe40000000f00 */
[----:B------:R-:W-:-:S07]  /*3e60*/  MOV R6, R137 ;  /* 0x0000008900067202 */ /* 0x000fce0000000f00 */
[----:B------:R-:W-:Y:S05]  /*3e70*/  WARPSYNC.COLLECTIVE R126, `(.L_x_8469) ;  /* 0x000000007e087348 */ /* 0x000fea0003c00000 */
[----:B------:R0:W1:Y:S02]  /*3e80*/  SHFL.BFLY P0, R137, R139, R138, R141 ;  /* 0x0c00008a8b897389 */ /* 0x000064000000008d */
[----:B01----:R-:W-:Y:S01]  /*3e90*/  ENDCOLLECTIVE ;  /* 0x000000000000791b */ /* 0x003fe20003800000 */
.L_x_8469:
[----:B------:R-:W-:Y:S01]  /*3ea0*/  MOV R121, R137 ;  /* 0x0000008900797202 */ /* 0x000fe20000000f00 */
[----:B------:R-:W-:Y:S06]  /*3eb0*/  BRA `(.L_x_8470) ;  /* 0xffffffd4009c7947 */ /* 0x000fec000383ffff */
.L_x_8471:
        /* <DEDUP_REMOVED lines=12> */
.L_x_9258:


//--------------------- .text._ZN10layer_norm13ln_bwd_kernelINS_13Kernel_traitsIfffffjLj512ELj1ELj4ELj1ELj16ENS_18Kernel_traits_baseILj512EfffffjLj128EEEEELb0ELb1ELb1ELb1EEEvNS_9BwdParamsE --------------------------
	.section	.text._ZN10layer_norm13ln_bwd_kernelINS_13Kernel_traitsIfffffjLj512ELj1ELj4ELj1ELj16ENS_18Kernel_traits_baseILj512EfffffjLj128EEEEELb0ELb1ELb1ELb1EEEvNS_9BwdParamsE,"ax",@progbits
	.align	128
        .global         _ZN10layer_norm13ln_bwd_kernelINS_13Kernel_traitsIfffffjLj512ELj1ELj4ELj1ELj16ENS_18Kernel_traits_baseILj512EfffffjLj128EEEEELb0ELb1ELb1ELb1EEEvNS_9BwdParamsE
        .type           _ZN10layer_norm13ln_bwd_kernelINS_13Kernel_traitsIfffffjLj512ELj1ELj4ELj1ELj16ENS_18Kernel_traits_baseILj512EfffffjLj128EEEEELb0ELb1ELb1ELb1EEEvNS_9BwdParamsE,@function
        .size           _ZN10layer_norm13ln_bwd_kernelINS_13Kernel_traitsIfffffjLj512ELj1ELj4ELj1ELj16ENS_18Kernel_traits_baseILj512EfffffjLj128EEEEELb0ELb1ELb1ELb1EEEvNS_9BwdParamsE,(.L_x_9259 - _ZN10layer_norm13ln_bwd_kernelINS_13Kernel_traitsIfffffjLj512ELj1ELj4ELj1ELj16ENS_18Kernel_traits_baseILj512EfffffjLj128EEEEELb0ELb1ELb1ELb1EEEvNS_9BwdParamsE)
        .other          _ZN10layer_norm13ln_bwd_kernelINS_13Kernel_traitsIfffffjLj512ELj1ELj4ELj1ELj16ENS_18Kernel_traits_baseILj512EfffffjLj128EEEEELb0ELb1ELb1ELb1EEEvNS_9BwdParamsE,@"STO_CUDA_ENTRY STV_DEFAULT"
_ZN10layer_norm13ln_bwd_kernelINS_13Kernel_traitsIfffffjLj512ELj1ELj4ELj1ELj16ENS_18Kernel_traits_baseILj512EfffffjLj128EEEEELb0ELb1ELb1ELb1EEEvNS_9BwdParamsE:
.text._ZN10layer_norm13ln_bwd_kernelINS_13Kernel_traitsIfffffjLj512ELj1ELj4ELj1ELj16ENS_18Kernel_traits_baseILj512EfffffjLj128EEEEELb0ELb1ELb1ELb1EEEvNS_9BwdParamsE:
        /* <DEDUP_REMOVED lines=37> */
.L_x_8473:
        /* <DEDUP_REMOVED lines=42> */
.L_x_8511:
        /* <DEDUP_REMOVED lines=13> */
[----:B------:R-:W-:-:S03]  /*05c0*/  LEA.HI.SX32 R152, R152, R5, 0x1e ;  /* 0x0000000598987211 */ /* 0x000fc600078ff2ff */
[----:B------:R0:W5:Y:S01]  /*05d0*/  LDG.E R6, desc[UR4][R6.64] ;  /* 0x0000000406067981 */ /* 0x000162000c1e1900 */
[C---:B------:R-:W-:Y:S02]  /*05e0*/  IADD3 R151, R152.reuse, 0x20, RZ ;  /* 0x0000002098977810 */ /* 0x040fe40007ffe0ff */
[C---:B------:R-:W-:Y:S01]  /*05f0*/  IADD3 R150, R152.reuse, 0x40, RZ ;  /* 0x0000004098967810 */ /* 0x040fe20007ffe0ff */
[----:B------:R-:W-:Y:S01]  /*0600*/  BSSY B1, `(.L_x_8475) ;  /* 0x00000ac000017945 */ /* 0x000fe20003800000 */
[C---:B-1----:R-:W-:Y:S01]  /*0610*/  IMAD.WIDE.U32 R164, R152.reuse, 0x10, R158 ;  /* 0x0000001098a47825 */ /* 0x042fe200078e009e */
[----:B0-----:R-:W-:-:S03]  /*0620*/  IADD3 R7, R152, 0x60, RZ ;  /* 0x0000006098077810 */ /* 0x001fc60007ffe0ff */
        /* <DEDUP_REMOVED lines=17> */
.L_x_8476:
        /* <DEDUP_REMOVED lines=8> */
[----:B------:R-:W-:-:S04]  /*07c0*/  LOP3.LUT R5, R2, 0x1f, RZ, 0xc0, !PT ;  /* 0x0000001f02057812 */ /* 0x000fc800078ec0ff */
[----:B------:R0:W3:Y:S01]  /*07d0*/  LDG.E R0, desc[UR4][R120.64] ;  /* 0x0000000478007981 */ /* 0x0000e2000c1e1900 */
[----:B------:R-:W-:Y:S01]  /*07e0*/  LEA.HI.SX32 R131, R118, R5, 0x1e ;  /* 0x0000000576837211 */ /* 0x000fe200078ff2ff */
[----:B-1----:R-:W-:-:S04]  /*07f0*/  IMAD.WIDE.U32 R132, R152, 0x10, R116 ;  /* 0x0000001098847825 */ /* 0x002fc800078e0074 */
[--C-:B------:R-:W-:Y:S02]  /*0800*/  IMAD.WIDE.U32 R136, R151, 0x10, R116.reuse ;  /* 0x0000001097887825 */ /* 0x100fe400078e0074 */
[----:B------:R-:W4:Y:S02]  /*0810*/  LDG.E.128 R132, desc[UR4][R132.64] ;  /* 0x0000000484847981 */ /* 0x000f24000c1e1d00 */
[--C-:B------:R-:W-:Y:S02]  /*0820*/  IMAD.WIDE.U32 R140, R150, 0x10, R116.reuse ;  /* 0x00000010968c7825 */ /* 0x100fe400078e0074 */
[----:B------:R-:W4:Y:S02]  /*0830*/  LDG.E.128 R136, desc[UR4][R136.64] ;  /* 0x0000000488887981 */ /* 0x000f24000c1e1d00 */
[----:B------:R-:W-:Y:S01]  /*0840*/  IMAD.WIDE.U32 R144, R7, 0x10, R116 ;  /* 0x0000001007907825 */ /* 0x000fe200078e0074 */
[C---:B0-----:R-:W-:Y:S01]  /*0850*/  IADD3 R121, R131.reuse, 0x20, RZ ;  /* 0x0000002083797810 */ /* 0x041fe20007ffe0ff */
[----:B------:R-:W4:Y:S02]  /*0860*/  LDG.E.128 R140, desc[UR4][R140.64] ;  /* 0x000000048c8c7981 */ /* 0x000f24000c1e1d00 */
[C-C-:B--2---:R-:W-:Y:S01]  /*0870*/  IMAD.WIDE.U32 R116, R131.reuse, 0x10, R128.reuse ;  /* 0x0000001083747825 */ /* 0x144fe200078e0080 */
[----:B------:R-:W-:Y:S01]  /*0880*/  IADD3 R125, R131, 0x40, RZ ;  /* 0x00000040837d7810 */ /* 0x000fe20007ffe0ff */
[----:B------:R-:W2:Y:S04]  /*0890*/  LDG.E.128 R144, desc[UR4][R144.64] ;  /* 0x0000000490907981 */ /* 0x000ea8000c1e1d00 */
[----:B------:R-:W2:Y:S01]  /*08a0*/  LDG.E.128 R116, desc[UR4][R116.64] ;  /* 0x0000000474747981 */ /* 0x000ea2000c1e1d00 */
[----:B------:R-:W-:-:S06]  /*08b0*/  IMAD.WIDE.U32 R120, R121, 0x10, R128 ;  /* 0x0000001079787825 */ /* 0x000fcc00078e0080 */
[----:B------:R-:W2:Y:S01]  /*08c0*/  LDG.E.128 R120, desc[UR4][R120.64] ;  /* 0x0000000478787981 */ /* 0x000ea2000c1e1d00 */
[----:B------:R-:W-:-:S06]  /*08d0*/  IMAD.WIDE.U32 R124, R125, 0x10, R128 ;  /* 0x000000107d7c7825 */ /* 0x000fcc00078e0080 */
[----:B------:R-:W2:Y:S01]  /*08e0*/  LDG.E.128 R124, desc[UR4][R124.64] ;  /* 0x000000047c7c7981 */ /* 0x000ea2000c1e1d00 */
[----:B------:R-:W-:Y:S02]  /*08f0*/  IADD3 R131, R131, 0x60, RZ ;  /* 0x0000006083837810 */ /* 0x000fe40007ffe0ff */
[----:B------:R-:W-:Y:S02]  /*0900*/  MOV R148, UR12 ;  /* 0x0000000c00947c02 */ /* 0x000fe40008000f00 */
[----:B------:R-:W-:Y:S01]  /*0910*/  MOV R149, UR13 ;  /* 0x0000000d00957c02 */ /* 0x000fe20008000f00 */
[----:B------:R-:W-:Y:S01]  /*0920*/  IMAD.WIDE.U32 R128, R131, 0x10, R128 ;  /* 0x0000001083807825 */ /* 0x000fe200078e0080 */
[----:B------:R-:W-:-:S04]  /*0930*/  ISETP.NE.U32.AND P0, PT, R148, RZ, PT ;  /* 0x000000ff9400720c */ /* 0x000fc80003f05070 */
[----:B------:R-:W-:Y:S01]  /*0940*/  ISETP.NE.AND.EX P0, PT, R149, RZ, PT, P0 ;  /* 0x000000ff9500720c */ /* 0x000fe20003f05300 */
[----:B------:R-:W2:-:S12]  /*0950*/  LDG.E.128 R128, desc[UR4][R128.64] ;  /* 0x0000000480807981 */ /* 0x000e98000c1e1d00 */
        /* <DEDUP_REMOVED lines=8> */
[C---:B------:R-:W-:Y:S01]  /*09e0*/  FADD.FTZ R133, -R158.reuse, R134 ;  /* 0x000000869e857221 */ /* 0x040fe20000010100 */
[----:B------:R-:W-:Y:S02]  /*09f0*/  FADD.FTZ R134, -R158, R135 ;  /* 0x000000879e867221 */ /* 0x000fe40000010100 */
[C---:B-----5:R-:W-:Y:S01]  /*0a00*/  FMUL.FTZ R132, R6.reuse, R132 ;  /* 0x0000008406847220 */ /* 0x060fe20000410000 */
[C---:B------:R-:W-:Y:S01]  /*0a10*/  FMUL.FTZ R0, R6.reuse, R0 ;  /* 0x0000000006007220 */ /* 0x040fe20000410000 */
[----:B------:R-:W-:Y:S01]  /*0a20*/  FMUL.FTZ R134, R6, R134 ;  /* 0x0000008606867220 */ /* 0x000fe20000410000 */
[C---:B------:R-:W-:Y:S01]  /*0a30*/  FADD.FTZ R165, -R158.reuse, R136 ;  /* 0x000000889ea57221 */ /* 0x040fe20000010100 */
[----:B------:R-:W-:Y:S01]  /*0a40*/  FADD.FTZ R160, -R158, R142 ;  /* 0x0000008e9ea07221 */ /* 0x000fe20000010100 */
[----:B------:R-:W-:Y:S01]  /*0a50*/  FMUL.FTZ R133, R6, R133 ;  /* 0x0000008506857220 */ /* 0x000fe20000410000 */
[----:B--2---:R-:W-:Y:S01]  /*0a60*/  FMUL.FTZ R135, R68, R116 ;  /* 0x0000007444877220 */ /* 0x004fe20000410000 */
[----:B------:R-:W-:Y:S01]  /*0a70*/  FFMA.FTZ R101, R117, R132, R101 ;  /* 0x0000008475657223 */ /* 0x000fe20000010065 */
[----:B------:R-:W-:Y:S01]  /*0a80*/  FADD.FTZ R65, R65, R117 ;  /* 0x0000007541417221 */ /* 0x000fe20000010000 */
[----:B------:R-:W-:Y:S01]  /*0a90*/  FMUL.FTZ R136, R69, R117 ;  /* 0x0000007545887220 */ /* 0x000fe20000410000 */
[----:B------:R-:W-:Y:S01]  /*0aa0*/  FFMA.FTZ R103, R119, R134, R103 ;  /* 0x0000008677677223 */ /* 0x000fe20000010067 */
[----:B------:R-:W-:Y:S01]  /*0ab0*/  FADD.FTZ R67, R67, R119 ;  /* 0x0000007743437221 */ /* 0x000fe20000010000 */
[----:B------:R-:W-:Y:S01]  /*0ac0*/  FMUL.FTZ R142, R71, R119 ;  /* 0x00000077478e7220 */ /* 0x000fe20000410000 */
[----:B------:R-:W-:Y:S01]  /*0ad0*/  FADD.FTZ R117, RZ, R135 ;  /* 0x00000087ff757221 */ /* 0x000fe20000010000 */
[----:B------:R-:W-:Y:S01]  /*0ae0*/  FFMA.FTZ R119, R0, R135, RZ ;  /* 0x0000008700777223 */ /* 0x000fe200000100ff */
[----:B------:R-:W-:Y:S01]  /*0af0*/  FADD.FTZ R164, -R158, R137 ;  /* 0x000000899ea47221 */ /* 0x000fe20000010100 */
[----:B------:R-:W-:Y:S01]  /*0b00*/  FFMA.FTZ R100, R116, R0, R100 ;  /* 0x0000000074647223 */ /* 0x000fe20000010064 */
[----:B------:R-:W-:Y:S01]  /*0b10*/  FADD.FTZ R64, R64, R116 ;  /* 0x0000007440407221 */ /* 0x000fe20000010000 */
[----:B------:R-:W-:Y:S01]  /*0b20*/  FFMA.FTZ R102, R118, R133, R102 ;  /* 0x0000008576667223 */ /* 0x000fe20000010066 */
        /* <DEDUP_REMOVED lines=8> */
[C---:B------:R-:W-:Y:S01]  /*0bb0*/  FADD.FTZ R162, -R158.reuse, R140 ;  /* 0x0000008c9ea27221 */ /* 0x040fe20000010100 */
        /* <DEDUP_REMOVED lines=46> */
[----:B------:R-:W-:Y:S01]  /*0ea0*/  FADD.FTZ R159, -R158, R146 ;  /* 0x000000929e9f7221 */ /* 0x000fe20000010100 */
[C---:B------:R-:W-:Y:S01]  /*0eb0*/  FMUL.FTZ R146, R6.reuse, R157 ;  /* 0x0000009d06927220 */ /* 0x040fe20000410000 */
        /* <DEDUP_REMOVED lines=32> */
.L_x_8477:
[----:B------:R-:W-:Y:S05]  /*10c0*/  BSYNC B1 ;  /* 0x0000000000017941 */ /* 0x000fea0003800000 */
.L_x_8475:
        /* <DEDUP_REMOVED lines=20> */
.L_x_8523:
[----:B-----5:R-:W-:-:S13]  /*1210*/  ISETP.GE.AND P4, PT, R154, 0x1, PT ;  /* 0x000000019a00780c */ /* 0x020fda0003f86270 */
[----:B------:R-:W-:Y:S01]  /*1220*/  @P4 IADD3 R154, R154, -0x1, RZ ;  /* 0xffffffff9a9a4810 */ /* 0x000fe20007ffe0ff */
[----:B------:R-:W3:Y:S01]  /*1230*/  @P4 LDC.64 R116, c[0x0][0x220] ;  /* 0x00008800ff744b82 */ /* 0x000ee20000000a00 */
[----:B------:R-:W-:-:S03]  /*1240*/  @P4 LOP3.LUT R5, R2, 0x1f, RZ, 0xc0, !PT ;  /* 0x0000001f02054812 */ /* 0x000fc600078ec0ff */
[----:B------:R-:W-:Y:S02]  /*1250*/  @P4 IMAD R154, R154, R153, RZ ;  /* 0x000000999a9a4224 */ /* 0x000fe400078e02ff */
[----:B-1----:R-:W-:Y:S01]  /*1260*/  FADD.FTZ R159, R118, R159 ;  /* 0x0000009f769f7221 */ /* 0x002fe20000010000 */
[----:B--2---:R-:W-:Y:S01]  /*1270*/  FADD.FTZ R158, R119, R162 ;  /* 0x000000a2779e7221 */ /* 0x004fe20000010000 */
[----:B0-----:R-:W0:Y:S01]  /*1280*/  @P4 LDC R118, c[0x0][0x29c] ;  /* 0x0000a700ff764b82 */ /* 0x001e220000000800 */
[----:B------:R-:W-:-:S04]  /*1290*/  @P4 SHF.R.S32.HI R153, RZ, 0x1f, R154 ;  /* 0x0000001fff994819 */ /* 0x000fc8000001149a */
[----:B------:R-:W-:Y:S01]  /*12a0*/  @P4 LEA.HI R154, R153, R154, RZ, 0x2 ;  /* 0x0000009a999a4211 */ /* 0x000fe200078f10ff */
[----:B------:R-:W-:Y:S02]  /*12b0*/  HFMA2.MMA R153, -RZ, RZ, 0, 0 ;  /* 0x00000000ff997435 */ /* 0x000fe400000001ff */
[----:B------:R-:W1:Y:S04]  /*12c0*/  @P4 LDC R119, c[0x0][0x29c] ;  /* 0x0000a700ff774b82 */ /* 0x000e680000000800 */
[----:B------:R-:W-:-:S04]  /*12d0*/  @P4 LEA.HI.SX32 R153, R154, R5, 0x1e ;  /* 0x000000059a994211 */ /* 0x000fc800078ff2ff */
[----:B------:R-:W2:Y:S01]  /*12e0*/  @P4 LDC R160, c[0x0][0x29c] ;  /* 0x0000a700ffa04b82 */ /* 0x000ea20000000800 */
[----:B---3--:R-:W-:-:S05]  /*12f0*/  @P4 IMAD.WIDE.U32 R116, R153, 0x10, R116 ;  /* 0x0000001099744825 */ /* 0x008fca00078e0074 */
[----:B------:R3:W5:Y:S01]  /*1300*/  @P4 LDG.E.128 R44, desc[UR4][R116.64] ;  /* 0x00000004742c4981 */ /* 0x000762000c1e1d00 */
[----:B------:R-:W-:Y:S01]  /*1310*/  @!P5 ISETP.NE.U32.AND P6, PT, R148, RZ, PT ;  /* 0x000000ff9400d20c */ /* 0x000fe20003fc5070 */
[----:B------:R-:W-:Y:S01]  /*1320*/  FMUL.FTZ R154, R159, UR10 ;  /* 0x0000000a9f9a7c20 */ /* 0x000fe20008410000 */
[----:B------:R-:W-:Y:S01]  /*1330*/  ISETP.NE.AND P2, PT, R4, RZ, PT ;  /* 0x000000ff0400720c */ /* 0x000fe20003f45270 */
[----:B------:R-:W-:Y:S01]  /*1340*/  BSSY B1, `(.L_x_8479) ;  /* 0x0000014000017945 */ /* 0x000fe20003800000 */
[----:B------:R-:W-:Y:S01]  /*1350*/  @!P5 ISETP.NE.AND.EX P6, PT, R149, RZ, PT, P6 ;  /* 0x000000ff9500d20c */ /* 0x000fe20003fc5360 */
[----:B------:R-:W-:Y:S01]  /*1360*/  FMUL.FTZ R158, R158, UR10 ;  /* 0x0000000a9e9e7c20 */ /* 0x000fe20008410000 */
[----:B------:R-:W-:Y:S02]  /*1370*/  FSEL R154, R154, RZ, !P2 ;  /* 0x000000ff9a9a7208 */ /* 0x000fe40005000000 */
[C---:B------:R-:W-:Y:S01]  /*1380*/  @!P5 ISETP.NE.U32.AND P3, PT, R148.reuse, RZ, PT ;  /* 0x000000ff9400d20c */ /* 0x040fe20003f65070 */
[----:B---3--:R-:W3:Y:S01]  /*1390*/  LDC.64 R116, c[0x0][0x308] ;  /* 0x0000c200ff747b82 */ /* 0x008ee20000000a00 */
[----:B------:R-:W-:-:S02]  /*13a0*/  @!P5 ISETP.NE.U32.AND P2, PT, R148, RZ, PT ;  /* 0x000000ff9400d20c */ /* 0x000fc40003f45070 */
[----:B------:R-:W-:Y:S02]  /*13b0*/  @!P5 FSEL R159, R20, RZ, P6 ;  /* 0x000000ff149fd208 */ /* 0x000fe40003000000 */
[C---:B---3--:R-:W-:Y:S02]  /*13c0*/  ISETP.NE.U32.AND P1, PT, R116.reuse, RZ, PT ;  /* 0x000000ff7400720c */ /* 0x048fe40003f25070 */
[----:B------:R-:W-:Y:S02]  /*13d0*/  ISETP.NE.U32.AND P0, PT, R116, RZ, PT ;  /* 0x000000ff7400720c */ /* 0x000fe40003f05070 */
[C---:B------:R-:W-:Y:S02]  /*13e0*/  ISETP.NE.AND.EX P1, PT, R117.reuse, RZ, PT, P1 ;  /* 0x000000ff7500720c */ /* 0x040fe40003f25310 */
[----:B------:R-:W-:Y:S02]  /*13f0*/  ISETP.NE.AND.EX P0, PT, R117, RZ, PT, P0 ;  /* 0x000000ff7500720c */ /* 0x000fe40003f05300 */
[----:B------:R-:W3:Y:S01]  /*1400*/  @P4 LDC R117, c[0x0][0x29c] ;  /* 0x0000a700ff754b82 */ /* 0x000ee20000000800 */
[----:B012---:R-:W-:Y:S10]  /*1410*/  @!P5 BRA `(.L_x_8480) ;  /* 0x000000000018d947 */ /* 0x007ff40003800000 */
[----:B------:R-:W-:Y:S01]  /*1420*/  ISETP.NE.U32.AND P6, PT, R148, RZ, PT ;  /* 0x000000ff9400720c */ /* 0x000fe20003fc5070 */
[----:B------:R-:W-:-:S03]  /*1430*/  FFMA.FTZ R116, R0, R158, R154 ;  /* 0x0000009e00747223 */ /* 0x000fc6000001009a */
[----:B------:R-:W-:Y:S01]  /*1440*/  ISETP.NE.AND.EX P6, PT, R149, RZ, PT, P6 ;  /* 0x000000ff9500720c */ /* 0x000fe20003fc5360 */
[----:B------:R-:W-:-:S04]  /*1450*/  FADD.FTZ R159, R135, -R116 ;  /* 0x80000074879f7221 */ /* 0x000fc80000010000 */
[----:B------:R-:W-:-:S08]  /*1460*/  FMUL.FTZ R159, R6, R159 ;  /* 0x0000009f069f7220 */ /* 0x000fd00000410000 */
[----:B------:R-:W-:-:S07]  /*1470*/  @P6 FADD.FTZ R159, R20, R159 ;  /* 0x0000009f149f6221 */ /* 0x000fce0000010000 */
.L_x_8480:
[----:B------:R-:W-:Y:S05]  /*1480*/  BSYNC B1 ;  /* 0x0000000000017941 */ /* 0x000fea0003800000 */
.L_x_8479:
        /* <DEDUP_REMOVED lines=14> */
.L_x_8482:
[----:B------:R-:W-:Y:S05]  /*1570*/  BSYNC B1 ;  /* 0x0000000000017941 */ /* 0x000fea0003800000 */
.L_x_8481:
        /* <DEDUP_REMOVED lines=13> */
.L_x_8484:
[----:B------:R-:W-:Y:S05]  /*1650*/  BSYNC B1 ;  /* 0x0000000000017941 */ /* 0x000fea0003800000 */
.L_x_8483:
        /* <DEDUP_REMOVED lines=13> */
.L_x_8486:
[----:B------:R-:W-:Y:S05]  /*1730*/  BSYNC B1 ;  /* 0x0000000000017941 */ /* 0x000fea0003800000 */
.L_x_8485:
[----:B------:R-:W0:Y:S01]  /*1740*/  @P0 LDC.64 R160, c[0x0][0x308] ;  /* 0x0000c200ffa00b82 */ /* 0x000e220000000a00 */
[----:B---3--:R-:W-:Y:S01]  /*1750*/  @P4 FMUL.FTZ R116, R162, R117 ;  /* 0x00000075a2744220 */ /* 0x008fe20000410000 */
        /* <DEDUP_REMOVED lines=32> */
.L_x_8488:
[----:B------:R-:W-:Y:S05]  /*1960*/  BSYNC B1 ;  /* 0x0000000000017941 */ /* 0x000fea0003800000 */
.L_x_8487:
        /* <DEDUP_REMOVED lines=15> */
.L_x_8490:
[----:B------:R-:W-:Y:S05]  /*1a60*/  BSYNC B1 ;  /* 0x0000000000017941 */ /* 0x000fea0003800000 */
.L_x_8489:
        /* <DEDUP_REMOVED lines=13> */
.L_x_8492:
[----:B------:R-:W-:Y:S05]  /*1b40*/  BSYNC B1 ;  /* 0x0000000000017941 */ /* 0x000fea0003800000 */
.L_x_8491:
        /* <DEDUP_REMOVED lines=10> */
.L_x_8494:
[----:B------:R-:W-:Y:S05]  /*1bf0*/  BSYNC B1 ;  /* 0x0000000000017941 */ /* 0x000fea0003800000 */
.L_x_8493:
        /* <DEDUP_REMOVED lines=8> */
[----:B------:R-:W-:Y:S01]  /*1c80*/  SEL R116, R159, R112, P1 ;  /* 0x000000709f747207 */ /* 0x000fe20000800000 */
[----:B------:R-:W1:Y:S01]  /*1c90*/  @P4 LDC R163, c[0x0][0x29c] ;  /* 0x0000a700ffa34b82 */ /* 0x000e620000000800 */
[----:B------:R-:W-:-:S07]  /*1ca0*/  SEL R119, R162, R115, P1 ;  /* 0x00000073a2777207 */ /* 0x000fce0000800000 */
[----:B------:R-:W2:Y:S01]  /*1cb0*/  @P4 LDC R162, c[0x0][0x29c] ;  /* 0x0000a700ffa24b82 */ /* 0x000ea20000000800 */
[----:B0-----:R-:W-:-:S07]  /*1cc0*/  @P0 IMAD.WIDE.U32 R160, R151, 0x10, R160 ;  /* 0x0000001097a00825 */ /* 0x001fce00078e00a0 */
[----:B------:R-:W0:Y:S01]  /*1cd0*/  @P4 LDC R159, c[0x0][0x29c] ;  /* 0x0000a700ff9f4b82 */ /* 0x000e220000000800 */
[----:B------:R3:W-:Y:S07]  /*1ce0*/  @P0 STG.E.128 desc[UR4][R160.64], R116 ;  /* 0x00000074a0000986 */ /* 0x0007ee000c101d04 */
[----:B------:R-:W4:Y:S08]  /*1cf0*/  @P4 LDC R151, c[0x0][0x29c] ;  /* 0x0000a700ff974b82 */ /* 0x000f300000000800 */
[----:B---3--:R-:W3:Y:S08]  /*1d00*/  @P4 LDC.64 R118, c[0x0][0x2f8] ;  /* 0x0000be00ff764b82 */ /* 0x008ef00000000a00 */
[----:B------:R-:W1:Y:S01]  /*1d10*/  @P4 LDC.64 R116, c[0x0][0x220] ;  /* 0x00008800ff744b82 */ /* 0x000e620000000a00 */
[----:B---3--:R-:W-:Y:S01]  /*1d20*/  @P4 IMAD.WIDE.U32 R118, R152, 0x10, R118 ;  /* 0x0000001098764825 */ /* 0x008fe200078e0076 */
[----:B------:R-:W-:-:S04]  /*1d30*/  IADD3 R152, R153, 0x40, RZ ;  /* 0x0000004099987810 */ /* 0x000fc80007ffe0ff */
[----:B------:R3:W-:Y:S01]  /*1d40*/  @P4 STG.E.128 desc[UR4][R118.64], R40 ;  /* 0x0000002876004986 */ /* 0x0007e2000c101d04 */
[----:B-1----:R-:W-:-:S05]  /*1d50*/  @P4 IMAD.WIDE.U32 R116, R152, 0x10, R116 ;  /* 0x0000001098744825 */ /* 0x002fca00078e0074 */
[----:B------:R1:W5:Y:S01]  /*1d60*/  @P4 LDG.E.128 R44, desc[UR4][R116.64] ;  /* 0x00000004742c4981 */ /* 0x000362000c1e1d00 */
[C---:B------:R-:W-:Y:S01]  /*1d70*/  @!P5 ISETP.NE.U32.AND P6, PT, R148.reuse, RZ, PT ;  /* 0x000000ff9400d20c */ /* 0x040fe20003fc5070 */
[----:B------:R-:W-:Y:S01]  /*1d80*/  BSSY B1, `(.L_x_8495) ;  /* 0x000000d000017945 */ /* 0x000fe20003800000 */
[C---:B------:R-:W-:Y:S02]  /*1d90*/  @!P5 ISETP.NE.U32.AND P2, PT, R148.reuse, RZ, PT ;  /* 0x000000ff9400d20c */ /* 0x040fe40003f45070 */
[----:B------:R-:W-:Y:S02]  /*1da0*/  @!P5 ISETP.NE.AND.EX P6, PT, R149, RZ, PT, P6 ;  /* 0x000000ff9500d20c */ /* 0x000fe40003fc5360 */
[----:B------:R-:W-:Y:S01]  /*1db0*/  @!P5 ISETP.NE.U32.AND P3, PT, R148, RZ, PT ;  /* 0x000000ff9400d20c */ /* 0x000fe20003f65070 */
[----:B-1----:R-:W1:Y:S01]  /*1dc0*/  @P0 LDC.64 R116, c[0x0][0x308] ;  /* 0x0000c200ff740b82 */ /* 0x002e620000000a00 */
[----:B---3--:R-:W-:Y:S01]  /*1dd0*/  @!P5 FSEL R119, R12, RZ, P6 ;  /* 0x000000ff0c77d208 */ /* 0x008fe20003000000 */
[----:B0-2-4-:R-:W-:Y:S10]  /*1de0*/  @!P5 BRA `(.L_x_8496) ;  /* 0x000000000018d947 */ /* 0x015ff40003800000 */
[----:B------:R-:W-:Y:S01]  /*1df0*/  ISETP.NE.U32.AND P6, PT, R148, RZ, PT ;  /* 0x000000ff9400720c */ /* 0x000fe20003fc5070 */
[----:B------:R-:W-:-:S03]  /*1e00*/  FFMA.FTZ R119, R143, R158, R154 ;  /* 0x0000009e8f777223 */ /* 0x000fc6000001009a */
[----:B------:R-:W-:Y:S01]  /*1e10*/  ISETP.NE.AND.EX P6, PT, R149, RZ, PT, P6 ;  /* 0x000000ff9500720c */ /* 0x000fe20003fc5360 */
[----:B------:R-:W-:-:S04]  /*1e20*/  FADD.FTZ R119, R124, -R119 ;  /* 0x800000777c777221 */ /* 0x000fc80000010000 */
[----:B------:R-:W-:-:S08]  /*1e30*/  FMUL.FTZ R119, R6, R119 ;  /* 0x0000007706777220 */ /* 0x000fd00000410000 */
[----:B------:R-:W-:-:S07]  /*1e40*/  @P6 FADD.FTZ R119, R12, R119 ;  /* 0x000000770c776221 */ /* 0x000fce0000010000 */
.L_x_8496:
[----:B------:R-:W-:Y:S05]  /*1e50*/  BSYNC B1 ;  /* 0x0000000000017941 */ /* 0x000fea0003800000 */
.L_x_8495:
[----:B------:R-:W-:Y:S01]  /*1e60*/  @P4 FMUL.FTZ R161, R119, R162 ;  /* 0x000000a277a14220 */ /* 0x000fe20000410000 */
        /* <DEDUP_REMOVED lines=12> */
.L_x_8498:
[----:B------:R-:W-:Y:S05]  /*1f30*/  BSYNC B1 ;  /* 0x0000000000017941 */ /* 0x000fea0003800000 */
.L_x_8497:
        /* <DEDUP_REMOVED lines=13> */
.L_x_8500:
[----:B------:R-:W-:Y:S05]  /*2010*/  BSYNC B1 ;  /* 0x0000000000017941 */ /* 0x000fea0003800000 */
.L_x_8499:
[----:B------:R-:W-:Y:S01]  /*2020*/  @!P5 ISETP.NE.U32.AND P2, PT, R148, RZ, PT ;  /* 0x000000ff9400d20c */ /* 0x000fe20003f45070 */
[----:B------:R-:W-:Y:S01]  /*2030*/  @P4 FMUL.FTZ R151, R161, R151 ;  /* 0x00000097a1974220 */ /* 0x000fe20000410000 */
[----:B------:R-:W-:Y:S02]  /*2040*/  BSSY B1, `(.L_x_8501) ;  /* 0x0000010000017945 */ /* 0x000fe40003800000 */
[----:B------:R-:W-:Y:S01]  /*2050*/  @!P5 ISETP.NE.AND.EX P2, PT, R149, RZ, PT, P2 ;  /* 0x000000ff9500d20c */ /* 0x000fe20003f45320 */
[-C--:B------:R-:W-:Y:S01]  /*2060*/  @P4 FFMA.FTZ R30, R46, R151.reuse, R30 ;  /* 0x000000972e1e4223 */ /* 0x080fe2000001001e */
[----:B------:R-:W-:Y:S01]  /*2070*/  @P4 FMUL.FTZ R42, R94, R151 ;  /* 0x000000975e2a4220 */ /* 0x000fe20000410000 */
[----:B-1----:R-:W-:Y:S01]  /*2080*/  @P0 IMAD.WIDE.U32 R150, R150, 0x10, R116 ;  /* 0x0000001096960825 */ /* 0x002fe200078e0074 */
        /* <DEDUP_REMOVED lines=11> */
.L_x_8502:
[----:B------:R-:W-:Y:S05]  /*2140*/  BSYNC B1 ;  /* 0x0000000000017941 */ /* 0x000fea0003800000 */
.L_x_8501:
[C---:B------:R-:W-:Y:S01]  /*2150*/  SEL R119, R160.reuse, R115, P1 ;  /* 0x00000073a0777207 */ /* 0x040fe20000800000 */
[----:B------:R-:W-:Y:S01]  /*2160*/  @P4 FMUL.FTZ R159, R160, R159 ;  /* 0x0000009fa09f4220 */ /* 0x000fe20000410000 */
[----:B------:R-:W-:-:S03]  /*2170*/  IADD3 R153, R153, 0x60, RZ ;  /* 0x0000006099997810 */ /* 0x000fc60007ffe0ff */
[----:B------:R0:W-:Y:S01]  /*2180*/  @P0 STG.E.128 desc[UR4][R150.64], R116 ;  /* 0x0000007496000986 */ /* 0x0001e2000c101d04 */
[-C--:B------:R-:W-:Y:S01]  /*2190*/  @P4 FMUL.FTZ R43, R95, R159.reuse ;  /* 0x0000009f5f2b4220 */ /* 0x080fe20000410000 */
[----:B------:R-:W-:Y:S02]  /*21a0*/  @P4 FFMA.FTZ R31, R47, R159, R31 ;  /* 0x0000009f2f1f4223 */ /* 0x000fe4000001001f */
[----:B------:R-:W1:Y:S08]  /*21b0*/  @P4 LDC R159, c[0x0][0x29c] ;  /* 0x0000a700ff9f4b82 */ /* 0x000e700000000800 */
[----:B0-----:R-:W0:Y:S08]  /*21c0*/  @P4 LDC.64 R118, c[0x0][0x2f8] ;  /* 0x0000be00ff764b82 */ /* 0x001e300000000a00 */
[----:B------:R-:W2:Y:S08]  /*21d0*/  @P4 LDC.64 R116, c[0x0][0x220] ;  /* 0x00008800ff744b82 */ /* 0x000eb00000000a00 */
[----:B------:R-:W3:Y:S01]  /*21e0*/  @P4 LDC R150, c[0x0][0x29c] ;  /* 0x0000a700ff964b82 */ /* 0x000ee20000000800 */
[----:B0-----:R-:W-:-:S07]  /*21f0*/  @P4 IMAD.WIDE.U32 R118, R152, 0x10, R118 ;  /* 0x0000001098764825 */ /* 0x001fce00078e0076 */
[----:B------:R-:W0:Y:S01]  /*2200*/  @P4 LDC R152, c[0x0][0x29c] ;  /* 0x0000a700ff984b82 */ /* 0x000e220000000800 */
[----:B------:R4:W-:Y:S01]  /*2210*/  @P4 STG.E.128 desc[UR4][R118.64], R40 ;  /* 0x0000002876004986 */ /* 0x0009e2000c101d04 */
[----:B--2---:R-:W-:-:S05]  /*2220*/  @P4 IMAD.WIDE.U32 R116, R153, 0x10, R116 ;  /* 0x0000001099744825 */ /* 0x004fca00078e0074 */
[----:B------:R4:W5:Y:S01]  /*2230*/  @P4 LDG.E.128 R44, desc[UR4][R116.64] ;  /* 0x00000004742c4981 */ /* 0x000962000c1e1d00 */
[----:B------:R-:W-:Y:S01]  /*2240*/  @!P5 ISETP.NE.U32.AND P2, PT, R148, RZ, PT ;  /* 0x000000ff9400d20c */ /* 0x000fe20003f45070 */
[----:B------:R-:W-:Y:S03]  /*2250*/  BSSY B1, `(.L_x_8503) ;  /* 0x000000a000017945 */ /* 0x000fe60003800000 */
[----:B------:R-:W-:-:S04]  /*2260*/  @!P5 ISETP.NE.AND.EX P2, PT, R149, RZ, PT, P2 ;  /* 0x000000ff9500d20c */ /* 0x000fc80003f45320 */
[----:B------:R-:W-:Y:S01]  /*2270*/  @!P5 FSEL R151, R8, RZ, P2 ;  /* 0x000000ff0897d208 */ /* 0x000fe20001000000 */
[----:B-1-3--:R-:W-:Y:S08]  /*2280*/  @!P5 BRA `(.L_x_8504) ;  /* 0x000000000018d947 */ /* 0x00aff00003800000 */
[----:B------:R-:W-:Y:S01]  /*2290*/  ISETP.NE.U32.AND P2, PT, R148, RZ, PT ;  /* 0x000000ff9400720c */ /* 0x000fe20003f45070 */
[----:B----4-:R-:W-:-:S03]  /*22a0*/  FFMA.FTZ R117, R156, R158, R154 ;  /* 0x0000009e9c757223 */ /* 0x010fc6000001009a */
[----:B------:R-:W-:Y:S01]  /*22b0*/  ISETP.NE.AND.EX P2, PT, R149, RZ, PT, P2 ;  /* 0x000000ff9500720c */ /* 0x000fe20003f45320 */
[----:B------:R-:W-:-:S04]  /*22c0*/  FADD.FTZ R117, R128, -R117 ;  /* 0x8000007580757221 */ /* 0x000fc80000010000 */
[----:B------:R-:W-:-:S08]  /*22d0*/  FMUL.FTZ R151, R6, R117 ;  /* 0x0000007506977220 */ /* 0x000fd00000410000 */
[----:B------:R-:W-:-:S07]  /*22e0*/  @P2 FADD.FTZ R151, R8, R151 ;  /* 0x0000009708972221 */ /* 0x000fce0000010000 */
.L_x_8504:
[----:B------:R-:W-:Y:S05]  /*22f0*/  BSYNC B1 ;  /* 0x0000000000017941 */ /* 0x000fea0003800000 */
.L_x_8503:
[C---:B------:R-:W-:Y:S01]  /*2300*/  @!P5 ISETP.NE.U32.AND P6, PT, R148.reuse, RZ, PT ;  /* 0x000000ff9400d20c */ /* 0x040fe20003fc5070 */
[----:B------:R-:W-:Y:S01]  /*2310*/  BSSY B1, `(.L_x_8505) ;  /* 0x0000011000017945 */ /* 0x000fe20003800000 */
[C---:B------:R-:W-:Y:S01]  /*2320*/  SEL R112, R151.reuse, R112, P1 ;  /* 0x0000007097707207 */ /* 0x040fe20000800000 */
[----:B0-----:R-:W-:Y:S01]  /*2330*/  @P4 FMUL.FTZ R151, R151, R152 ;  /* 0x0000009897974220 */ /* 0x001fe20000410000 */
[----:B------:R-:W-:Y:S02]  /*2340*/  @!P5 ISETP.NE.U32.AND P3, PT, R148, RZ, PT ;  /* 0x000000ff9400d20c */ /* 0x000fe40003f65070 */
[C---:B------:R-:W-:Y:S01]  /*2350*/  @!P5 ISETP.NE.AND.EX P6, PT, R149.reuse, RZ, PT, P6 ;  /* 0x000000ff9500d20c */ /* 0x040fe20003fc5360 */
[-C--:B----4-:R-:W-:Y:S01]  /*2360*/  @P4 FMUL.FTZ R40, R96, R151.reuse ;  /* 0x0000009760284220 */ /* 0x090fe20000410000 */
        /* <DEDUP_REMOVED lines=11> */
.L_x_8506:
[----:B------:R-:W-:Y:S05]  /*2420*/  BSYNC B1 ;  /* 0x0000000000017941 */ /* 0x000fea0003800000 */
.L_x_8505:
        /* <DEDUP_REMOVED lines=11> */
.L_x_8508:
[----:B------:R-:W-:Y:S05]  /*24e0*/  BSYNC B1 ;  /* 0x0000000000017941 */ /* 0x000fea0003800000 */
.L_x_8507:
[C---:B------:R-:W-:Y:S01]  /*24f0*/  SEL R114, R117.reuse, R114, P1 ;  /* 0x0000007275727207 */ /* 0x040fe20000800000 */
[----:B------:R-:W-:Y:S01]  /*2500*/  @P4 FMUL.FTZ R117, R117, R150 ;  /* 0x0000009675754220 */ /* 0x000fe20000410000 */
        /* <DEDUP_REMOVED lines=14> */
.L_x_8510:
[----:B------:R-:W-:Y:S05]  /*25f0*/  BSYNC B1 ;  /* 0x0000000000017941 */ /* 0x000fea0003800000 */
.L_x_8509:
        /* <DEDUP_REMOVED lines=15> */
.L_x_8474:
[----:B------:R-:W-:Y:S05]  /*26f0*/  BSYNC B0 ;  /* 0x0000000000007941 */ /* 0x000fea0003800000 */
.L_x_8472:
        /* <DEDUP_REMOVED lines=96> */
[----:B0-----:R-:W-:Y:S01]  /*2d00*/  IADD3.X R24, RZ, RZ, RZ, P0, !PT ;  /* 0x000000ffff187210 */ /* 0x001fe200007fe4ff */
[----:B------:R-:W-:Y:S01]  /*2d10*/  FADD.FTZ R0, R2, R3 ;  /* 0x0000000302007221 */ /* 0x000fe20000010000 */
[----:B------:R-:W-:Y:S02]  /*2d20*/  IADD3 R2, P0, R22, UR6, RZ ;  /* 0x0000000616027c10 */ /* 0x000fe4000ff1e0ff */
[----:B------:R-:W-:Y:S01]  /*2d30*/  SHF.L.U64.HI R24, R47, 0x2, R24 ;  /* 0x000000022f187819 */ /* 0x000fe20000010218 */
[----:B---3--:R-:W-:-:S03]  /*2d40*/  FADD.FTZ R43, R0, R43 ;  /* 0x0000002b002b7221 */ /* 0x008fc60000010000 */
        /* <DEDUP_REMOVED lines=51> */
.L_x_8478:
        /* <DEDUP_REMOVED lines=8> */
.L_x_8513:
[----:B------:R-:W-:Y:S05]  /*3100*/  BSYNC B1 ;  /* 0x0000000000017941 */ /* 0x000fea0003800000 */
.L_x_8512:
        /* <DEDUP_REMOVED lines=8> */
.L_x_8514:
[----:B------:R-:W-:Y:S01]  /*3190*/  FADD.FTZ R119, R119, R116 ;  /* 0x0000007477777221 */ /* 0x000fe20000010000 */
[----:B------:R-:W-:-:S04]  /*31a0*/  HFMA2.MMA R160, -RZ, RZ, 0, 1.1920928955078125e-07 ;  /* 0x00000002ffa07435 */ /* 0x000fc800000001ff */
[----:B------:R-:W-:Y:S02]  /*31b0*/  MOV R163, R119 ;  /* 0x0000007700a37202 */ /* 0x000fe40000000f00 */
[----:B------:R-:W-:-:S07]  /*31c0*/  MOV R118, R162 ;  /* 0x000000a200767202 */ /* 0x000fce0000000f00 */
[----:B------:R-:W-:Y:S05]  /*31d0*/  WARPSYNC.COLLECTIVE R158, `(.L_x_8515) ;  /* 0x000000009e087348 */ /* 0x000fea0003c00000 */
[----:B------:R0:W1:Y:S02]  /*31e0*/  SHFL.BFLY P0, R162, R163, R160, R161 ;  /* 0x0c0000a0a3a27389 */ /* 0x00006400000000a1 */
[----:B01----:R-:W-:Y:S01]  /*31f0*/  ENDCOLLECTIVE ;  /* 0x000000000000791b */ /* 0x003fe20003800000 */
.L_x_8515:
[----:B------:R-:W-:-:S05]  /*3200*/  FADD.FTZ R159, R118, R117 ;  /* 0x00000075769f7221 */ /* 0x000fca0000010000 */
[----:B------:R-:W-:Y:S02]  /*3210*/  MOV R163, R159 ;  /* 0x0000009f00a37202 */ /* 0x000fe40000000f00 */
[----:B------:R-:W-:-:S07]  /*3220*/  MOV R118, R162 ;  /* 0x000000a200767202 */ /* 0x000fce0000000f00 */
[----:B------:R-:W-:Y:S05]  /*3230*/  WARPSYNC.COLLECTIVE R158, `(.L_x_8516) ;  /* 0x000000009e087348 */ /* 0x000fea0003c00000 */
[----:B------:R0:W1:Y:S02]  /*3240*/  SHFL.BFLY P0, R162, R163, R160, R161 ;  /* 0x0c0000a0a3a27389 */ /* 0x00006400000000a1 */
[----:B01----:R-:W-:Y:S01]  /*3250*/  ENDCOLLECTIVE ;  /* 0x000000000000791b */ /* 0x003fe20003800000 */
.L_x_8516:
[----:B------:R-:W-:Y:S01]  /*3260*/  FADD.FTZ R164, R119, R118 ;  /* 0x0000007677a47221 */ /* 0x000fe20000010000 */
[----:B------:R-:W-:-:S04]  /*3270*/  HFMA2.MMA R160, -RZ, RZ, 0, 2.384185791015625e-07 ;  /* 0x00000004ffa07435 */ /* 0x000fc800000001ff */
[----:B------:R-:W-:Y:S01]  /*3280*/  MOV R163, R164 ;  /* 0x000000a400a37202 */ /* 0x000fe20000000f00 */
[----:B------:R-:W-:-:S07]  /*3290*/  FADD.FTZ R165, R159, R162 ;  /* 0x000000a29fa57221 */ /* 0x000fce0000010000 */
[----:B------:R-:W-:Y:S05]  /*32a0*/  WARPSYNC.COLLECTIVE R158, `(.L_x_8517) ;  /* 0x000000009e087348 */ /* 0x000fea0003c00000 */
[----:B------:R0:W1:Y:S02]  /*32b0*/  SHFL.BFLY P0, R162, R163, R160, R161 ;  /* 0x0c0000a0a3a27389 */ /* 0x00006400000000a1 */
[----:B01----:R-:W-:Y:S01]  /*32c0*/  ENDCOLLECTIVE ;  /* 0x000000000000791b */ /* 0x003fe20003800000 */
.L_x_8517:
[----:B------:R-:W-:Y:S02]  /*32d0*/  MOV R163, R165 ;  /* 0x000000a500a37202 */ /* 0x000fe40000000f00 */
[----:B------:R-:W-:-:S07]  /*32e0*/  MOV R118, R162 ;  /* 0x000000a200767202 */ /* 0x000fce0000000f00 */
[----:B------:R-:W-:Y:S05]  /*32f0*/  WARPSYNC.COLLECTIVE R158, `(.L_x_8518) ;  /* 0x000000009e087348 */ /* 0x000fea0003c00000 */
[----:B------:R0:W1:Y:S02]  /*3300*/  SHFL.BFLY P0, R162, R163, R160, R161 ;  /* 0x0c0000a0a3a27389 */ /* 0x00006400000000a1 */
[----:B01----:R-:W-:Y:S01]  /*3310*/  ENDCOLLECTIVE ;  /* 0x000000000000791b */ /* 0x003fe20003800000 */
.L_x_8518:
[----:B------:R-:W-:Y:S01]  /*3320*/  FADD.FTZ R118, R164, R118 ;  /* 0x00000076a4767221 */ /* 0x000fe20000010000 */
[----:B------:R-:W-:-:S04]  /*3330*/  HFMA2.MMA R160, -RZ, RZ, 0, 4.76837158203125e-07 ;  /* 0x00000008ffa07435 */ /* 0x000fc800000001ff */
[----:B------:R-:W-:Y:S01]  /*3340*/  MOV R163, R118 ;  /* 0x0000007600a37202 */ /* 0x000fe20000000f00 */
[----:B------:R-:W-:-:S07]  /*3350*/  FADD.FTZ R116, R165, R162 ;  /* 0x000000a2a5747221 */ /* 0x000fce0000010000 */
[----:B------:R-:W-:Y:S05]  /*3360*/  WARPSYNC.COLLECTIVE R158, `(.L_x_8519) ;  /* 0x000000009e087348 */ /* 0x000fea0003c00000 */
[----:B------:R0:W1:Y:S02]  /*3370*/  SHFL.BFLY P0, R162, R163, R160, R161 ;  /* 0x0c0000a0a3a27389 */ /* 0x00006400000000a1 */
[----:B01----:R-:W-:Y:S01]  /*3380*/  ENDCOLLECTIVE ;  /* 0x000000000000791b */ /* 0x003fe20003800000 */
.L_x_8519:
[----:B------:R-:W-:Y:S02]  /*3390*/  MOV R163, R116 ;  /* 0x0000007400a37202 */ /* 0x000fe40000000f00 */
[----:B------:R-:W-:-:S07]  /*33a0*/  MOV R117, R162 ;  /* 0x000000a200757202 */ /* 0x000fce0000000f00 */
[----:B------:R-:W-:Y:S05]  /*33b0*/  WARPSYNC.COLLECTIVE R158, `(.L_x_8520) ;  /* 0x000000009e087348 */ /* 0x000fea0003c00000 */
[----:B------:R0:W1:Y:S02]  /*33c0*/  SHFL.BFLY P0, R162, R163, R160, R161 ;  /* 0x0c0000a0a3a27389 */ /* 0x00006400000000a1 */
[----:B01----:R-:W-:Y:S01]  /*33d0*/  ENDCOLLECTIVE ;  /* 0x000000000000791b */ /* 0x003fe20003800000 */
.L_x_8520:
[----:B------:R-:W-:Y:S01]  /*33e0*/  FADD.FTZ R118, R118, R117 ;  /* 0x0000007576767221 */ /* 0x000fe20000010000 */
[----:B------:R-:W-:-:S04]  /*33f0*/  HFMA2.MMA R160, -RZ, RZ, 0, 9.5367431640625e-07 ;  /* 0x00000010ffa07435 */ /* 0x000fc800000001ff */
[----:B------:R-:W-:Y:S01]  /*3400*/  MOV R163, R118 ;  /* 0x0000007600a37202 */ /* 0x000fe20000000f00 */
[----:B------:R-:W-:-:S07]  /*3410*/  FADD.FTZ R119, R116, R162 ;  /* 0x000000a274777221 */ /* 0x000fce0000010000 */
[----:B------:R-:W-:Y:S05]  /*3420*/  WARPSYNC.COLLECTIVE R158, `(.L_x_8521) ;  /* 0x000000009e087348 */ /* 0x000fea0003c00000 */
[----:B------:R0:W1:Y:S02]  /*3430*/  SHFL.BFLY P0, R162, R163, R160, R161 ;  /* 0x0c0000a0a3a27389 */ /* 0x00006400000000a1 */
[----:B01----:R-:W-:Y:S01]  /*3440*/  ENDCOLLECTIVE ;  /* 0x000000000000791b */ /* 0x003fe20003800000 */
.L_x_8521:
[----:B------:R-:W-:Y:S02]  /*3450*/  MOV R163, R119 ;  /* 0x0000007700a37202 */ /* 0x000fe40000000f00 */
[----:B------:R-:W-:-:S07]  /*3460*/  MOV R159, R162 ;  /* 0x000000a2009f7202 */ /* 0x000fce0000000f00 */
[----:B------:R-:W-:Y:S05]  /*3470*/  WARPSYNC.COLLECTIVE R158, `(.L_x_8522) ;  /* 0x000000009e087348 */ /* 0x000fea0003c00000 */
[----:B------:R0:W1:Y:S02]  /*3480*/  SHFL.BFLY P0, R162, R163, R160, R161 ;  /* 0x0c0000a0a3a27389 */ /* 0x00006400000000a1 */
[----:B01----:R-:W-:Y:S01]  /*3490*/  ENDCOLLECTIVE ;  /* 0x000000000000791b */ /* 0x003fe20003800000 */
.L_x_8522:
[----:B------:R-:W-:Y:S05]  /*34a0*/  BRA `(.L_x_8523) ;  /* 0xffffffdc00587947 */ /* 0x000fea000383ffff */
.L_x_8524:
        /* <DEDUP_REMOVED lines=13> */
.L_x_9259:


//--------------------- .text._ZN10layer_norm13ln_bwd_kernelINS_13Kernel_traitsIfffffjLj512ELj1ELj4ELj1ELj16ENS_18Kernel_traits_baseILj512EfffffjLj128EEEEELb1ELb0ELb0ELb0EEEvNS_9BwdParamsE --------------------------
	.section	.text._ZN10layer_norm13ln_bwd_kernelINS_13Kernel_traitsIfffffjLj512ELj1ELj4ELj1ELj16ENS_18Kernel_traits_baseILj512EfffffjLj128EEEEELb1ELb0ELb0ELb0EEEvNS_9BwdParamsE,"ax",@progbits
	.align	128
        .global         _ZN10layer_norm13ln_bwd_kernelINS_13Kernel_traitsIfffffjLj512ELj1ELj4ELj1ELj16ENS_18Kernel_traits_baseILj512EfffffjLj128EEEEELb1ELb0ELb0ELb0EEEvNS_9BwdParamsE
        .type           _ZN10layer_norm13ln_bwd_kernelINS_13Kernel_traitsIfffffjLj512ELj1ELj4ELj1ELj16ENS_18Kernel_traits_baseILj512EfffffjLj128EEEEELb1ELb0ELb0ELb0EEEvNS_9BwdParamsE,@function
        .size           _ZN10layer_norm13ln_bwd_kernelINS_13Kernel_traitsIfffffjLj512ELj1ELj4ELj1ELj16ENS_18Kernel_traits_baseILj512EfffffjLj128EEEEELb1ELb0ELb0ELb0EEEvNS_9BwdParamsE,(.L_x_9260 - _ZN10layer_norm13ln_bwd_kernelINS_13Kernel_traitsIfffffjLj512ELj1ELj4ELj1ELj16ENS_18Kernel_traits_baseILj512EfffffjLj128EEEEELb1ELb0ELb0ELb0EEEvNS_9BwdParamsE)
        .other          _ZN10layer_norm13ln_bwd_kernelINS_13Kernel_traitsIfffffjLj512ELj1ELj4ELj1ELj16ENS_18Kernel_traits_baseILj512EfffffjLj128EEEEELb1ELb0ELb0ELb0EEEvNS_9BwdParamsE,@"STO_CUDA_ENTRY STV_DEFAULT"
_ZN10layer_norm13ln_bwd_kernelINS_13Kernel_traitsIfffffjLj512ELj1ELj4ELj1ELj16ENS_18Kernel_traits_baseILj512EfffffjLj128EEEEELb1ELb0ELb0ELb0EEEvNS_9BwdParamsE:
.text._ZN10layer_norm13ln_bwd_kernelINS_13Kernel_traitsIfffffjLj512ELj1ELj4ELj1ELj16ENS_18Kernel_traits_baseILj512EfffffjLj128EEEEELb1ELb0ELb0ELb0EEEvNS_9BwdParamsE:
        /* <DEDUP_REMOVED lines=27> */
[C---:B0-----:R-:W-:Y:S01]  /*01b0*/  @P1 IMAD.WIDE.U32 R4, R15.reuse, 0x10, R4 ;  /* 0x000000100f041825 */ /* 0x041fe200078e0004 */
[----:B------:R-:W-:-:S04]  /*01c0*/  @P1 LOP3.LUT R15, R15, 0x20, RZ, 0xfc, !PT ;  /* 0x000000200f0f1812 */ /* 0x000fc800078efcff */
[----:B------:R0:W5:Y:S01]  /*01d0*/  @P1 LDG.E.128 R16, desc[UR4][R4.64] ;  /* 0x0000000404101981 */ /* 0x000162000c1e1d00 */
[C---:B-1----:R-:W-:Y:S01]  /*01e0*/  @P2 IMAD.WIDE.U32 R8, R15.reuse, 0x10, R6 ;  /* 0x000000100f082825 */ /* 0x042fe200078e0006 */
[----:B------:R-:W-:-:S04]  /*01f0*/  @P2 IADD3 R15, R15, 0x20, RZ ;  /* 0x000000200f0f2810 */ /* 0x000fc80007ffe0ff */
[----:B------:R0:W5:Y:S01]  /*0200*/  @P2 LDG.E.128 R20, desc[UR4][R8.64] ;  /* 0x0000000408142981 */ /* 0x000162000c1e1d00 */
[C---:B--2---:R-:W-:Y:S01]  /*0210*/  @P3 IMAD.WIDE.U32 R10, R15.reuse, 0x10, R10 ;  /* 0x000000100f0a3825 */ /* 0x044fe200078e000a */
[----:B------:R-:W-:-:S04]  /*0220*/  @P3 IADD3 R15, R15, 0x20, RZ ;  /* 0x000000200f0f3810 */ /* 0x000fc80007ffe0ff */
        /* <DEDUP_REMOVED lines=33> */
.L_x_8544:
[----:B0-----:R-:W0:Y:S01]  /*0440*/  LDC.64 R80, c[0x0][0x250] ;  /* 0x00009400ff507b82 */ /* 0x001e220000000a00 */
[----:B------:R-:W-:Y:S02]  /*0450*/  SHF.R.S32.HI R10, RZ, 0x1f, R4 ;  /* 0x0000001fff0a7819 */ /* 0x000fe40000011404 */
[----:B------:R-:W-:-:S05]  /*0460*/  ISETP.NE.AND P6, PT, R5, RZ, PT ;  /* 0x000000ff0500720c */ /* 0x000fca0003fc5270 */
[----:B------:R-:W1:Y:S01]  /*0470*/  @P5 LDC.64 R2, c[0x0][0x270] ;  /* 0x00009c00ff025b82 */ /* 0x000e620000000a00 */
[----:B0-----:R-:W-:-:S05]  /*0480*/  IMAD.WIDE R80, R4, 0x4, R80 ;  /* 0x0000000404507825 */ /* 0x001fca00078e0250 */
[----:B------:R0:W2:Y:S01]  /*0490*/  LDG.E R121, desc[UR4][R80.64] ;  /* 0x0000000450797981 */ /* 0x0000a2000c1e1900 */
[C---:B-1----:R-:W-:Y:S01]  /*04a0*/  @P5 LEA R2, P0, R4.reuse, R2, 0x2 ;  /* 0x0000000204025211 */ /* 0x042fe200078010ff */
[----:B0-----:R-:W0:Y:S02]  /*04b0*/  LDC.64 R80, c[0x0][0x258] ;  /* 0x00009600ff507b82 */ /* 0x001e240000000a00 */
[----:B0-----:R-:W-:-:S05]  /*04c0*/  IMAD.WIDE R80, R4, 0x4, R80 ;  /* 0x0000000404507825 */ /* 0x001fca00078e0250 */
[----:B-----5:R-:W5:Y:S01]  /*04d0*/  LDG.E R119, desc[UR4][R80.64] ;  /* 0x0000000450777981 */ /* 0x020f62000c1e1900 */
[----:B------:R-:W-:Y:S02]  /*04e0*/  MOV R120, 0x3f800000 ;  /* 0x3f80000000787802 */ /* 0x000fe40000000f00 */
[----:B------:R-:W-:-:S05]  /*04f0*/  @P5 LEA.HI.X R3, R4, R3, R10, 0x2, P0 ;  /* 0x0000000304035211 */ /* 0x000fca00000f140a */
[----:B------:R0:W5:Y:S02]  /*0500*/  @P5 LDG.E R120, desc[UR4][R2.64] ;  /* 0x0000000402785981 */ /* 0x000164000c1e1900 */
[----:B0-----:R-:W-:-:S05]  /*0510*/  MOV R2, UR18 ;  /* 0x0000001200027c02 */ /* 0x001fca0008000f00 */
[----:B------:R-:W-:Y:S01]  /*0520*/  IMAD R10, R4, R2, RZ ;  /* 0x00000002040a7224 */ /* 0x000fe200078e02ff */
[----:B------:R-:W-:-:S04]  /*0530*/  LOP3.LUT R3, R0, 0x1f, RZ, 0xc0, !PT ;  /* 0x0000001f00037812 */ /* 0x000fc800078ec0ff */
[----:B------:R-:W-:-:S04]  /*0540*/  SHF.R.S32.HI R83, RZ, 0x1f, R10 ;  /* 0x0000001fff537819 */ /* 0x000fc8000001140a */
[----:B------:R-:W-:Y:S01]  /*0550*/  LEA.HI R10, R83, R10, RZ, 0x2 ;  /* 0x0000000a530a7211 */ /* 0x000fe200078f10ff */
[----:B------:R-:W-:Y:S03]  /*0560*/  BSSY B1, `(.L_x_8527) ;  /* 0x0000032000017945 */ /* 0x000fe60003800000 */
[----:B------:R-:W-:Y:S02]  /*0570*/  LEA.HI.SX32 R10, R10, R3, 0x1e ;  /* 0x000000030a0a7211 */ /* 0x000fe400078ff2ff */
[----:B------:R-:W-:Y:S02]  /*0580*/  MOV R124, RZ ;  /* 0x000000ff007c7202 */ /* 0x000fe40000000f00 */
[----:B------:R-:W-:Y:S02]  /*0590*/  MOV R123, RZ ;  /* 0x000000ff007b7202 */ /* 0x000fe40000000f00 */
[----:B------:R-:W-:-:S02]  /*05a0*/  MOV R122, R10 ;  /* 0x0000000a007a7202 */ /* 0x000fc40000000f00 */
[----:B--2---:R-:W-:Y:S01]  /*05b0*/  FSEL R121, R121, RZ, !P6 ;  /* 0x000000ff79797208 */ /* 0x004fe20007000000 */
[----:B------:R-:W-:Y:S06]  /*05c0*/  @!P1 BRA `(.L_x_8528) ;  /* 0x0000000000ac9947 */ /* 0x000fec0003800000 */
        /* <DEDUP_REMOVED lines=17> */
[----:B-----5:R-:W-:Y:S01]  /*06e0*/  FMUL.FTZ R89, R119, R94 ;  /* 0x0000005e77597220 */ /* 0x020fe20000410000 */
[----:B------:R-:W-:Y:S01]  /*06f0*/  FADD.FTZ R114, -R121, R83 ;  /* 0x0000005379727221 */ /* 0x000fe20000010100 */
[----:B------:R-:W-:Y:S01]  /*0700*/  FMUL.FTZ R94, R119, R106 ;  /* 0x0000006a775e7220 */ /* 0x000fe20000410000 */
[----:B------:R-:W-:-:S04]  /*0710*/  FADD.FTZ R82, -R121, R82 ;  /* 0x0000005279527221 */ /* 0x000fc80000010100 */
[----:B0-----:R-:W-:Y:S01]  /*0720*/  FMUL.FTZ R100, R119, R82 ;  /* 0x0000005277647220 */ /* 0x001fe20000410000 */
        /* <DEDUP_REMOVED lines=21> */
.L_x_8528:
[----:B------:R-:W-:Y:S05]  /*0880*/  BSYNC B1 ;  /* 0x0000000000017941 */ /* 0x000fea0003800000 */
.L_x_8527:
        /* <DEDUP_REMOVED lines=22> */
[----:B------:R-:W-:Y:S02]  /*09f0*/  FADD.FTZ R112, -R121, R83 ;  /* 0x0000005379707221 */ /* 0x000fe40000010100 */
        /* <DEDUP_REMOVED lines=22> */
.L_x_8530:
[----:B------:R-:W-:Y:S05]  /*0b60*/  BSYNC B1 ;  /* 0x0000000000017941 */ /* 0x000fea0003800000 */
.L_x_8529:
        /* <DEDUP_REMOVED lines=45> */
.L_x_8532:
[----:B------:R-:W-:Y:S05]  /*0e40*/  BSYNC B1 ;  /* 0x0000000000017941 */ /* 0x000fea0003800000 */
.L_x_8531:
        /* <DEDUP_REMOVED lines=16> */
[C---:B--2---:R-:W-:Y:S01]  /*0f50*/  FADD.FTZ R102, -R121.reuse, R80 ;  /* 0x0000005079667221 */ /* 0x044fe20000010100 */
[----:B------:R-:W-:-:S03]  /*0f60*/  FADD.FTZ R108, -R121, R81 ;  /* 0x00000051796c7221 */ /* 0x000fc60000010100 */
[----:B0----5:R-:W-:Y:S01]  /*0f70*/  FMUL.FTZ R91, R119, R102 ;  /* 0x00000066775b7220 */ /* 0x021fe20000410000 */
[----:B------:R-:W-:Y:S01]  /*0f80*/  FADD.FTZ R82, -R121, R82 ;  /* 0x0000005279527221 */ /* 0x000fe20000010100 */
[----:B------:R-:W-:Y:S01]  /*0f90*/  FMUL.FTZ R90, R119, R108 ;  /* 0x0000006c775a7220 */ /* 0x000fe20000410000 */
[----:B------:R-:W-:Y:S02]  /*0fa0*/  FADD.FTZ R122, -R121, R83 ;  /* 0x00000053797a7221 */ /* 0x000fe40000010100 */
        /* <DEDUP_REMOVED lines=22> */
.L_x_8534:
[----:B------:R-:W-:Y:S05]  /*1110*/  BSYNC B1 ;  /* 0x0000000000017941 */ /* 0x000fea0003800000 */
.L_x_8533:
        /* <DEDUP_REMOVED lines=20> */
.L_x_8556:
[----:B-1----:R-:W-:Y:S01]  /*1260*/  FADD.FTZ R85, R124, R85 ;  /* 0x000000557c557221 */ /* 0x002fe20000010000 */
[----:B--2---:R-:W-:Y:S01]  /*1270*/  FADD.FTZ R84, R123, R84 ;  /* 0x000000547b547221 */ /* 0x004fe20000010000 */
[----:B------:R-:W-:Y:S01]  /*1280*/  ISETP.NE.AND P0, PT, R5, RZ, PT ;  /* 0x000000ff0500720c */ /* 0x000fe20003f05270 */
[----:B------:R-:W-:Y:S01]  /*1290*/  BSSY B1, `(.L_x_8536) ;  /* 0x0000034000017945 */ /* 0x000fe20003800000 */
        /* <DEDUP_REMOVED lines=22> */
[----:B------:R-:W-:Y:S01]  /*1400*/  ISETP.NE.U32.AND P0, PT, RZ, UR16, PT ;  /* 0x00000010ff007c0c */ /* 0x000fe2000bf05070 */
[----:B------:R-:W-:-:S03]  /*1410*/  FMUL.FTZ R121, R87, R120 ;  /* 0x0000007857797220 */ /* 0x000fc60000410000 */
[----:B------:R-:W-:Y:S01]  /*1420*/  ISETP.NE.AND.EX P0, PT, RZ, UR17, PT, P0 ;  /* 0x00000011ff007c0c */ /* 0x000fe2000bf05300 */
[----:B------:R-:W-:-:S03]  /*1430*/  FMUL.FTZ R121, R121, UR15 ;  /* 0x0000000f79797c20 */ /* 0x000fc60008410000 */
[----:B------:R-:W-:Y:S02]  /*1440*/  SEL R36, R87, R36, P0 ;  /* 0x0000002457247207 */ /* 0x000fe40000000000 */
[C---:B------:R-:W-:Y:S01]  /*1450*/  SEL R37, R122.reuse, R37, P0 ;  /* 0x000000257a257207 */ /* 0x040fe20000000000 */
[----:B------:R-:W1:Y:S01]  /*1460*/  LDC.64 R86, c[0x0][0x2f8] ;  /* 0x0000be00ff567b82 */ /* 0x000e620000000a00 */
[C---:B------:R-:W-:Y:S01]  /*1470*/  SEL R38, R83.reuse, R38, P0 ;  /* 0x0000002653267207 */ /* 0x040fe20000000000 */
[-C--:B------:R-:W-:Y:S01]  /*1480*/  FMUL.FTZ R122, R122, R120.reuse ;  /* 0x000000787a7a7220 */ /* 0x080fe20000410000 */
[----:B------:R-:W-:Y:S01]  /*1490*/  SEL R39, R82, R39, P0 ;  /* 0x0000002752277207 */ /* 0x000fe20000000000 */
[----:B------:R-:W-:Y:S02]  /*14a0*/  FMUL.FTZ R83, R83, R120 ;  /* 0x0000007853537220 */ /* 0x000fe40000410000 */
[----:B------:R-:W-:Y:S02]  /*14b0*/  FMUL.FTZ R122, R122, UR15 ;  /* 0x0000000f7a7a7c20 */ /* 0x000fe40008410000 */
[----:B------:R-:W2:Y:S01]  /*14c0*/  @P0 LDC.64 R80, c[0x0][0x308] ;  /* 0x0000c200ff500b82 */ /* 0x000ea20000000a00 */
[----:B-1----:R-:W-:-:S04]  /*14d0*/  IMAD.WIDE.U32 R86, R10, 0x10, R86 ;  /* 0x000000100a567825 */ /* 0x002fc800078e0056 */
[C---:B--2---:R-:W-:Y:S01]  /*14e0*/  @P0 IMAD.WIDE.U32 R80, R10.reuse, 0x10, R80 ;  /* 0x000000100a500825 */ /* 0x044fe200078e0050 */
[----:B------:R-:W-:-:S04]  /*14f0*/  IADD3 R10, R10, 0x20, RZ ;  /* 0x000000200a0a7810 */ /* 0x000fc80007ffe0ff */
[----:B------:R1:W-:Y:S01]  /*1500*/  @P0 STG.E.128 desc[UR4][R80.64], R36 ;  /* 0x0000002450000986 */ /* 0x0003e2000c101d04 */
[----:B------:R-:W-:-:S04]  /*1510*/  LOP3.LUT P0, RZ, R6, 0xff, RZ, 0xc0, !PT ;  /* 0x000000ff06ff7812 */ /* 0x000fc8000780c0ff */
[----:B-1----:R-:W-:Y:S01]  /*1520*/  SEL R80, R121, RZ, P0 ;  /* 0x000000ff79507207 */ /* 0x002fe20000000000 */
[----:B------:R-:W-:Y:S01]  /*1530*/  FMUL.FTZ R121, R82, R120 ;  /* 0x0000007852797220 */ /* 0x000fe20000410000 */
[----:B------:R-:W-:Y:S01]  /*1540*/  LOP3.LUT P0, RZ, R6, 0xff00, RZ, 0xc0, !PT ;  /* 0x0000ff0006ff7812 */ /* 0x000fe2000780c0ff */
[----:B------:R-:W-:Y:S02]  /*1550*/  FMUL.FTZ R82, R83, UR15 ;  /* 0x0000000f53527c20 */ /* 0x000fe40008410000 */
[----:B------:R-:W-:Y:S01]  /*1560*/  FMUL.FTZ R83, R121, UR15 ;  /* 0x0000000f79537c20 */ /* 0x000fe20008410000 */
[----:B------:R-:W-:Y:S02]  /*1570*/  SEL R81, R122, RZ, P0 ;  /* 0x000000ff7a517207 */ /* 0x000fe40000000000 */
[----:B------:R-:W-:-:S04]  /*1580*/  LOP3.LUT P0, RZ, R6, 0xff0000, RZ, 0xc0, !PT ;  /* 0x00ff000006ff7812 */ /* 0x000fc8000780c0ff */
[----:B------:R-:W-:Y:S02]  /*1590*/  SEL R82, R82, RZ, P0 ;  /* 0x000000ff52527207 */ /* 0x000fe40000000000 */
[----:B------:R-:W-:-:S04]  /*15a0*/  LOP3.LUT P0, RZ, R6, 0xff000000, RZ, 0xc0, !PT ;  /* 0xff00000006ff7812 */ /* 0x000fc8000780c0ff */
[----:B------:R-:W-:-:S05]  /*15b0*/  SEL R83, R83, RZ, P0 ;  /* 0x000000ff53537207 */ /* 0x000fca0000000000 */
[----:B------:R1:W-:Y:S04]  /*15c0*/  STG.E.128 desc[UR4][R86.64], R80 ;  /* 0x0000005056007986 */ /* 0x0003e8000c101d04 */
.L_x_8537:
[----:B------:R-:W-:Y:S05]  /*15d0*/  BSYNC B1 ;  /* 0x0000000000017941 */ /* 0x000fea0003800000 */
.L_x_8536:
[----:B------:R-:W-:Y:S04]  /*15e0*/  BSSY B1, `(.L_x_8538) ;  /* 0x0000031000017945 */ /* 0x000fe80003800000 */
[----:B------:R-:W-:Y:S05]  /*15f0*/  @!P2 BRA `(.L_x_8539) ;  /* 0x0000000000bca947 */ /* 0x000fea0003800000 */
[----:B------:R-:W-:Y:S01]  /*1600*/  ISETP.NE.U32.AND P0, PT, RZ, UR8, PT ;  /* 0x00000008ff007c0c */ /* 0x000fe2000bf05070 */
[-CC-:B-1----:R-:W-:Y:S01]  /*1610*/  FFMA.FTZ R82, R93, R85.reuse, R84.reuse ;  /* 0x000000555d527223 */ /* 0x182fe20000010054 */
[-CC-:B------:R-:W-:Y:S01]  /*1620*/  FFMA.FTZ R80, R11, R85.reuse, R84.reuse ;  /* 0x000000550b507223 */ /* 0x180fe20000010054 */
[-CC-:B------:R-:W-:Y:S01]  /*1630*/  FFMA.FTZ R86, R98, R85.reuse, R84.reuse ;  /* 0x0000005562567223 */ /* 0x180fe20000010054 */
[----:B------:R-:W-:Y:S01]  /*1640*/  ISETP.NE.AND.EX P0, PT, RZ, UR9, PT, P0 ;  /* 0x00000009ff007c0c */ /* 0x000fe2000bf05300 */
[----:B------:R-:W-:Y:S01]  /*1650*/  FFMA.FTZ R122, R112, R85, R84 ;  /* 0x00000055707a7223 */ /* 0x000fe20000010054 */
[----:B------:R-:W-:Y:S01]  /*1660*/  FADD.FTZ R82, R105, -R82 ;  /* 0x8000005269527221 */ /* 0x000fe20000010000 */
[----:B------:R-:W-:Y:S01]  /*1670*/  FADD.FTZ R80, R99, -R80 ;  /* 0x8000005063507221 */ /* 0x000fe20000010000 */
[----:B------:R-:W-:Y:S01]  /*1680*/  FADD.FTZ R86, R113, -R86 ;  /* 0x8000005671567221 */ /* 0x000fe20000010000 */
[----:B0-----:R-:W-:Y:S01]  /*1690*/  FADD.FTZ R124, R117, -R122 ;  /* 0x8000007a757c7221 */ /* 0x001fe20000010000 */
        /* <DEDUP_REMOVED lines=14> */
[----:B------:R-:W0:Y:S01]  /*1780*/  LDC.64 R86, c[0x0][0x2f8] ;  /* 0x0000be00ff567b82 */ /* 0x000e220000000a00 */
[C---:B------:R-:W-:Y:S01]  /*1790*/  SEL R38, R83.reuse, R38, P0 ;  /* 0x0000002653267207 */ /* 0x040fe20000000000 */
[-C--:B------:R-:W-:Y:S01]  /*17a0*/  FMUL.FTZ R122, R122, R120.reuse ;  /* 0x000000787a7a7220 */ /* 0x080fe20000410000 */
[----:B------:R-:W-:Y:S01]  /*17b0*/  SEL R39, R82, R39, P0 ;  /* 0x0000002752277207 */ /* 0x000fe20000000000 */
[----:B------:R-:W-:Y:S02]  /*17c0*/  FMUL.FTZ R83, R83, R120 ;  /* 0x0000007853537220 */ /* 0x000fe40000410000 */
[----:B------:R-:W-:Y:S02]  /*17d0*/  FMUL.FTZ R122, R122, UR15 ;  /* 0x0000000f7a7a7c20 */ /* 0x000fe40008410000 */
[----:B------:R-:W1:Y:S01]  /*17e0*/  @P0 LDC.64 R80, c[0x0][0x308] ;  /* 0x0000c200ff500b82 */ /* 0x000e620000000a00 */
[----:B0-----:R-:W-:-:S04]  /*17f0*/  IMAD.WIDE.U32 R86, R10, 0x10, R86 ;  /* 0x000000100a567825 */ /* 0x001fc800078e0056 */
[C---:B-1----:R-:W-:Y:S01]  /*1800*/  @P0 IMAD.WIDE.U32 R80, R10.reuse, 0x10, R80 ;  /* 0x000000100a500825 */ /* 0x042fe200078e0050 */
[----:B------:R-:W-:-:S04]  /*1810*/  IADD3 R10, R10, 0x20, RZ ;  /* 0x000000200a0a7810 */ /* 0x000fc80007ffe0ff */
[----:B------:R0:W-:Y:S01]  /*1820*/  @P0 STG.E.128 desc[UR4][R80.64], R36 ;  /* 0x0000002450000986 */ /* 0x0001e2000c101d04 */
[----:B------:R-:W-:-:S04]  /*1830*/  LOP3.LUT P0, RZ, R7, 0xff, RZ, 0xc0, !PT ;  /* 0x000000ff07ff7812 */ /* 0x000fc8000780c0ff */
[----:B0-----:R-:W-:Y:S01]  /*1840*/  SEL R80, R121, RZ, P0 ;  /* 0x000000ff79507207 */ /* 0x001fe20000000000 */
        /* <DEDUP_REMOVED lines=10> */
.L_x_8539:
[----:B------:R-:W-:Y:S05]  /*18f0*/  BSYNC B1 ;  /* 0x0000000000017941 */ /* 0x000fea0003800000 */
.L_x_8538:
[----:B------:R-:W-:Y:S04]  /*1900*/  BSSY B1, `(.L_x_8540) ;  /* 0x0000031000017945 */ /* 0x000fe80003800000 */
[----:B------:R-:W-:Y:S05]  /*1910*/  @!P3 BRA `(.L_x_8541) ;  /* 0x0000000000bcb947 */ /* 0x000fea0003800000 */
[----:B------:R-:W-:Y:S01]  /*1920*/  ISETP.NE.U32.AND P0, PT, RZ, UR8, PT ;  /* 0x00000008ff007c0c */ /* 0x000fe2000bf05070 */
[-CC-:B-12---:R-:W-:Y:S01]  /*1930*/  FFMA.FTZ R82, R96, R85.reuse, R84.reuse ;  /* 0x0000005560527223 */ /* 0x186fe20000010054 */
        /* <DEDUP_REMOVED lines=45> */
.L_x_8541:
[----:B------:R-:W-:Y:S05]  /*1c10*/  BSYNC B1 ;  /* 0x0000000000017941 */ /* 0x000fea0003800000 */
.L_x_8540:
        /* <DEDUP_REMOVED lines=20> */
[----:B------:R-:W-:Y:S02]  /*1d60*/  ISETP.NE.U32.AND P0, PT, RZ, UR16, PT ;  /* 0x00000010ff007c0c */ /* 0x000fe4000bf05070 */
[----:B------:R-:W-:Y:S02]  /*1d70*/  FMUL.FTZ R86, R85, R120 ;  /* 0x0000007855567220 */ /* 0x000fe40000410000 */
[----:B------:R-:W-:Y:S02]  /*1d80*/  ISETP.NE.AND.EX P0, PT, RZ, UR17, PT, P0 ;  /* 0x00000011ff007c0c */ /* 0x000fe4000bf05300 */
[----:B------:R-:W-:-:S02]  /*1d90*/  FMUL.FTZ R86, R86, UR15 ;  /* 0x0000000f56567c20 */ /* 0x000fc40008410000 */
[C---:B------:R-:W-:Y:S01]  /*1da0*/  SEL R36, R83.reuse, R36, P0 ;  /* 0x0000002453247207 */ /* 0x040fe20000000000 */
[-C--:B------:R-:W-:Y:S01]  /*1db0*/  FMUL.FTZ R83, R83, R120.reuse ;  /* 0x0000007853537220 */ /* 0x080fe20000410000 */
[C---:B------:R-:W-:Y:S01]  /*1dc0*/  SEL R37, R82.reuse, R37, P0 ;  /* 0x0000002552257207 */ /* 0x040fe20000000000 */
[----:B------:R-:W-:Y:S01]  /*1dd0*/  FMUL.FTZ R82, R82, R120 ;  /* 0x0000007852527220 */ /* 0x000fe20000410000 */
[----:B------:R-:W-:Y:S01]  /*1de0*/  SEL R38, R85, R38, P0 ;  /* 0x0000002655267207 */ /* 0x000fe20000000000 */
[C---:B------:R-:W-:Y:S01]  /*1df0*/  FMUL.FTZ R120, R84.reuse, R120 ;  /* 0x0000007854787220 */ /* 0x040fe20000410000 */
[----:B------:R-:W-:Y:S01]  /*1e00*/  SEL R39, R84, R39, P0 ;  /* 0x0000002754277207 */ /* 0x000fe20000000000 */
[----:B------:R-:W-:Y:S01]  /*1e10*/  FMUL.FTZ R83, R83, UR15 ;  /* 0x0000000f53537c20 */ /* 0x000fe20008410000 */
[----:B------:R-:W1:Y:S01]  /*1e20*/  LDC.64 R84, c[0x0][0x2f8] ;  /* 0x0000be00ff547b82 */ /* 0x000e620000000a00 */
[----:B------:R-:W-:-:S07]  /*1e30*/  FMUL.FTZ R82, R82, UR15 ;  /* 0x0000000f52527c20 */ /* 0x000fce0008410000 */
[----:B------:R-:W2:Y:S01]  /*1e40*/  @P0 LDC.64 R80, c[0x0][0x308] ;  /* 0x0000c200ff500b82 */ /* 0x000ea20000000a00 */
[----:B-1----:R-:W-:-:S04]  /*1e50*/  IMAD.WIDE.U32 R84, R10, 0x10, R84 ;  /* 0x000000100a547825 */ /* 0x002fc800078e0054 */
[----:B--2---:R-:W-:-:S05]  /*1e60*/  @P0 IMAD.WIDE.U32 R80, R10, 0x10, R80 ;  /* 0x000000100a500825 */ /* 0x004fca00078e0050 */
[----:B------:R1:W-:Y:S01]  /*1e70*/  @P0 STG.E.128 desc[UR4][R80.64], R36 ;  /* 0x0000002450000986 */ /* 0x0003e2000c101d04 */
[----:B------:R-:W-:-:S04]  /*1e80*/  LOP3.LUT P0, RZ, R9, 0xff, RZ, 0xc0, !PT ;  /* 0x000000ff09ff7812 */ /* 0x000fc8000780c0ff */
[----:B-1----:R-:W-:Y:S01]  /*1e90*/  SEL R80, R83, RZ, P0 ;  /* 0x000000ff53507207 */ /* 0x002fe20000000000 */
[----:B------:R-:W-:Y:S01]  /*1ea0*/  FMUL.FTZ R83, R120, UR15 ;  /* 0x0000000f78537c20 */ /* 0x000fe20008410000 */
[----:B------:R-:W-:-:S04]  /*1eb0*/  LOP3.LUT P0, RZ, R9, 0xff00, RZ, 0xc0, !PT ;  /* 0x0000ff0009ff7812 */ /* 0x000fc8000780c0ff */
[----:B------:R-:W-:Y:S02]  /*1ec0*/  SEL R81, R82, RZ, P0 ;  /* 0x000000ff52517207 */ /* 0x000fe40000000000 */
[----:B------:R-:W-:-:S04]  /*1ed0*/  LOP3.LUT P0, RZ, R9, 0xff0000, RZ, 0xc0, !PT ;  /* 0x00ff000009ff7812 */ /* 0x000fc8000780c0ff */
[----:B------:R-:W-:Y:S02]  /*1ee0*/  SEL R82, R86, RZ, P0 ;  /* 0x000000ff56527207 */ /* 0x000fe40000000000 */
[----:B------:R-:W-:-:S04]  /*1ef0*/  LOP3.LUT P0, RZ, R9, 0xff000000, RZ, 0xc0, !PT ;  /* 0xff00000009ff7812 */ /* 0x000fc8000780c0ff */
[----:B------:R-:W-:-:S05]  /*1f00*/  SEL R83, R83, RZ, P0 ;  /* 0x000000ff53537207 */ /* 0x000fca0000000000 */
[----:B------:R4:W-:Y:S04]  /*1f10*/  STG.E.128 desc[UR4][R84.64], R80 ;  /* 0x0000005054007986 */ /* 0x0009e8000c101d04 */
.L_x_8543:
[----:B------:R-:W-:Y:S05]  /*1f20*/  BSYNC B1 ;  /* 0x0000000000017941 */ /* 0x000fea0003800000 */
.L_x_8542:
[----:B-1234-:R-:W1:Y:S02]  /*1f30*/  LDC.64 R80, c[0x0][0x210] ;  /* 0x00008400ff507b82 */ /* 0x01ee640000000a00 */
[----:B-1----:R-:W-:-:S04]  /*1f40*/  LEA R4, R80, R4, 0x2 ;  /* 0x0000000450047211 */ /* 0x002fc800078e10ff */
[----:B------:R-:W-:-:S13]  /*1f50*/  ISETP.GE.AND P0, PT, R4, R81, PT ;  /* 0x000000510400720c */ /* 0x000fda0003f06270 */
[----:B------:R-:W-:Y:S05]  /*1f60*/  @!P0 BRA `(.L_x_8544) ;  /* 0xffffffe400348947 */ /* 0x000fea000383ffff */
.L_x_8526:
[----:B------:R-:W-:Y:S05]  /*1f70*/  BSYNC B0 ;  /* 0x0000000000007941 */ /* 0x000fea0003800000 */
.L_x_8525:
        /* <DEDUP_REMOVED lines=52> */
[----:B-1----:R-:W-:Y:S01]  /*22c0*/  FADD.FTZ R8, R8, R15 ;  /* 0x0000000f08087221 */ /* 0x002fe20000010000 */
[----:B------:R1:W-:Y:S01]  /*22d0*/  STS.128 [R3], R32 ;  /* 0x0000002003007388 */ /* 0x0003e20000000c00 */
[----:B--2---:R-:W-:-:S03]  /*22e0*/  FADD.FTZ R5, R5, R18 ;  /* 0x0000001205057221 */ /* 0x004fc60000010000 */
[----:B------:R-:W-:Y:S01]  /*22f0*/  STS.128 [R3+0x200], R64 ;  /* 0x0002004003007388 */ /* 0x000fe20000000c00 */
[----:B---3--:R-:W-:-:S03]  /*2300*/  FADD.FTZ R17, R6, R17 ;  /* 0x0000001106117221 */ /* 0x008fc60000010000 */
[----:B------:R-:W-:Y:S01]  /*2310*/  STS.128 [R3+0x400], R40 ;  /* 0x0004002803007388 */ /* 0x000fe20000000c00 */
[----:B----4-:R-:W-:-:S03]  /*2320*/  FADD.FTZ R9, R7, R20 ;  /* 0x0000001407097221 */ /* 0x010fc60000010000 */
[----:B------:R-:W-:Y:S01]  /*2330*/  STS.128 [R3+0x600], R44 ;  /* 0x0006002c03007388 */ /* 0x000fe20000000c00 */
[----:B0-----:R-:W-:Y:S01]  /*2340*/  FADD.FTZ R19, R8, R19 ;  /* 0x0000001308137221 */ /* 0x001fe20000010000 */
[----:B------:R-:W-:Y:S01]  /*2350*/  BAR.SYNC.DEFER_BLOCKING 0x0 ;  /* 0x0000000000007b1d */ /* 0x000fe20000010000 */
[C---:B-1----:R-:W-:Y:S02]  /*2360*/  SHF.L.U64.HI R33, R25.reuse, 0x2, R12 ;  /* 0x0000000219217819 */ /* 0x042fe4000001020c */
[----:B------:R-:W-:-:S04]  /*2370*/  SHF.L.U32 R12, R25, 0x2, RZ ;  /* 0x00000002190c7819 */ /* 0x000fc800000006ff */
[----:B------:R-:W-:-:S04]  /*2380*/  IADD3 R14, P4, R12, UR6, RZ ;  /* 0x000000060c0e7c10 */ /* 0x000fc8000ff9e0ff */
[----:B------:R-:W-:Y:S01]  /*2390*/  IADD3.X R35, R33, UR7, RZ, P4, !PT ;  /* 0x0000000721237c10 */ /* 0x000fe2000a7fe4ff */
        /* <DEDUP_REMOVED lines=23> */
[----:B------:R-:W-:Y:S02]  /*2510*/  @P3 MOV R2, R14 ;  /* 0x0000000e00023202 */ /* 0x000fe40000000f00 */
[----:B------:R-:W4:Y:S01]  /*2520*/  LDS R31, [R4+0x1e00] ;  /* 0x001e0000041f7984 */ /* 0x000f220000000800 */
[----:B------:R-:W-:Y:S01]  /*2530*/  FADD.FTZ R21, R21, R26 ;  /* 0x0000001a15157221 */ /* 0x000fe20000010000 */
[-C--:B------:R-:W-:Y:S02]  /*2540*/  @P3 MOV R3, R35.reuse ;  /* 0x0000002300033202 */ /* 0x080fe40000000f00 */
        /* <DEDUP_REMOVED lines=17> */
[----:B--2---:R-:W-:-:S03]  /*2660*/  FADD.FTZ R10, R10, R13 ;  /* 0x0000000d0a0a7221 */ /* 0x004fc60000010000 */
[----:B------:R-:W-:Y:S01]  /*2670*/  @P1 MOV R6, R12 ;  /* 0x0000000c00061202 */ /* 0x000fe20000000f00 */
[----:B---3--:R-:W-:Y:S01]  /*2680*/  FADD.FTZ R10, R10, R25 ;  /* 0x000000190a0a7221 */ /* 0x008fe20000010000 */
[----:B0-----:R-:W-:Y:S02]  /*2690*/  @P2 MOV R2, R14 ;  /* 0x0000000e00022202 */ /* 0x001fe40000000f00 */
[----:B------:R-:W-:Y:S01]  /*26a0*/  @P2 IADD3 R14, P3, R14, 0x200, RZ ;  /* 0x000002000e0e2810 */ /* 0x000fe20007f7e0ff */
[----:B----4-:R-:W-:Y:S01]  /*26b0*/  FADD.FTZ R31, R10, R31 ;  /* 0x0000001f0a1f7221 */ /* 0x010fe20000010000 */
[----:B------:R-:W-:Y:S02]  /*26c0*/  @P2 MOV R3, R35 ;  /* 0x0000002300032202 */ /* 0x000fe40000000f00 */
[----:B------:R-:W-:Y:S02]  /*26d0*/  @P2 MOV R5, R33 ;  /* 0x0000002100052202 */ /* 0x000fe40000000f00 */
[----:B------:R-:W-:Y:S01]  /*26e0*/  @P2 IADD3.X R35, RZ, R35, RZ, P3, !PT ;  /* 0x00000023ff232210 */ /* 0x000fe20001ffe4ff */
[----:B------:R0:W-:Y:S01]  /*26f0*/  @P2 STG.E desc[UR4][R2.64], R27 ;  /* 0x0000001b02002986 */ /* 0x0001e2000c101904 */
[----:B------:R-:W-:-:S02]  /*2700*/  @P2 IADD3.X R33, RZ, R33, RZ, P4, !PT ;  /* 0x00000021ff212210 */ /* 0x000fc400027fe4ff */
[----:B------:R-:W-:Y:S01]  /*2710*/  @P1 IADD3 R12, P4, R12, 0x200, RZ ;  /* 0x000002000c0c1810 */ /* 0x000fe20007f9e0ff */
[----:B------:R1:W-:Y:S01]  /*2720*/  @P2 STG.E desc[UR4][R4.64], R17 ;  /* 0x0000001104002986 */ /* 0x0003e2000c101904 */
[-C--:B------:R-:W-:Y:S02]  /*2730*/  @P1 MOV R7, R33.reuse ;  /* 0x0000002100071202 */ /* 0x080fe40000000f00 */
[----:B------:R-:W-:Y:S02]  /*2740*/  @P1 IADD3.X R33, RZ, R33, RZ, P4, !PT ;  /* 0x00000021ff211210 */ /* 0x000fe400027fe4ff */
[----:B0-----:R-:W-:Y:S02]  /*2750*/  @P1 MOV R2, R14 ;  /* 0x0000000e00021202 */ /* 0x001fe40000000f00 */
[----:B------:R-:W-:Y:S02]  /*2760*/  @P1 MOV R3, R35 ;  /* 0x0000002300031202 */ /* 0x000fe40000000f00 */
[----:B------:R-:W-:-:S02]  /*2770*/  @P1 IADD3 R14, P3, R14, 0x200, RZ ;  /* 0x000002000e0e1810 */ /* 0x000fc40007f7e0ff */
[----:B-1----:R-:W-:Y:S01]  /*2780*/  MOV R4, R12 ;  /* 0x0000000c00047202 */ /* 0x002fe20000000f00 */
[----:B------:R0:W-:Y:S01]  /*2790*/  @P1 STG.E desc[UR4][R2.64], R29 ;  /* 0x0000001d02001986 */ /* 0x0001e2000c101904 */
[----:B------:R-:W-:Y:S02]  /*27a0*/  @P1 IADD3.X R35, RZ, R35, RZ, P3, !PT ;  /* 0x00000023ff231210 */ /* 0x000fe40001ffe4ff */
        /* <DEDUP_REMOVED lines=8> */
.L_x_8535:
        /* <DEDUP_REMOVED lines=8> */
.L_x_8546:
[----:B------:R-:W-:Y:S05]  /*28b0*/  BSYNC B1 ;  /* 0x0000000000017941 */ /* 0x000fea0003800000 */
.L_x_8545:
        /* <DEDUP_REMOVED lines=9> */
.L_x_8547:
[----:B------:R-:W-:Y:S01]  /*2950*/  HFMA2.MMA R82, -RZ, RZ, 0, 1.1920928955078125e-07 ;  /* 0x00000002ff527435 */ /* 0x000fe200000001ff */
[----:B------:R-:W-:Y:S02]  /*2960*/  MOV R83, R85 ;  /* 0x0000005500537202 */ /* 0x000fe40000000f00 */
[----:B------:R-:W-:-:S08]  /*2970*/  MOV R84, R125 ;  /* 0x0000007d00547202 */ /* 0x000fd00000000f00 */
[----:B------:R-:W-:Y:S05]  /*2980*/  WARPSYNC.COLLECTIVE R80, `(.L_x_8548) ;  /* 0x0000000050087348 */ /* 0x000fea0003c00000 */
[----:B------:R0:W1:Y:S02]  /*2990*/  SHFL.BFLY P0, R125, R83, R82, R81 ;  /* 0x0c000052537d7389 */ /* 0x0000640000000051 */
[----:B01----:R-:W-:Y:S01]  /*29a0*/  ENDCOLLECTIVE ;  /* 0x000000000000791b */ /* 0x003fe20003800000 */
.L_x_8548:
[----:B------:R-:W-:-:S05]  /*29b0*/  FADD.FTZ R84, R84, R123 ;  /* 0x0000007b54547221 */ /* 0x000fca0000010000 */
[----:B------:R-:W-:Y:S02]  /*29c0*/  MOV R83, R84 ;  /* 0x0000005400537202 */ /* 0x000fe40000000f00 */
[----:B------:R-:W-:-:S07]  /*29d0*/  MOV R86, R125 ;  /* 0x0000007d00567202 */ /* 0x000fce0000000f00 */
[----:B------:R-:W-:Y:S05]  /*29e0*/  WARPSYNC.COLLECTIVE R80, `(.L_x_8549) ;  /* 0x0000000050087348 */ /* 0x000fea0003c00000 */
[----:B------:R0:W1:Y:S02]  /*29f0*/  SHFL.BFLY P0, R125, R83, R82, R81 ;  /* 0x0c000052537d7389 */ /* 0x0000640000000051 */
[----:B01----:R-:W-:Y:S01]  /*2a00*/  ENDCOLLECTIVE ;  /* 0x000000000000791b */ /* 0x003fe20003800000 */
.L_x_8549:
[----:B------:R-:W-:Y:S01]  /*2a10*/  FADD.FTZ R86, R85, R86 ;  /* 0x0000005655567221 */ /* 0x000fe20000010000 */
[----:B------:R-:W-:-:S04]  /*2a20*/  HFMA2.MMA R82, -RZ, RZ, 0, 2.384185791015625e-07 ;  /* 0x00000004ff527435 */ /* 0x000fc800000001ff */
[----:B------:R-:W-:Y:S02]  /*2a30*/  MOV R83, R86 ;  /* 0x0000005600537202 */ /* 0x000fe40000000f00 */
[----:B------:R-:W-:-:S07]  /*2a40*/  MOV R87, R125 ;  /* 0x0000007d00577202 */ /* 0x000fce0000000f00 */
[----:B------:R-:W-:Y:S05]  /*2a50*/  WARPSYNC.COLLECTIVE R80, `(.L_x_8550) ;  /* 0x0000000050087348 */ /* 0x000fea0003c00000 */
[----:B------:R0:W1:Y:S02]  /*2a60*/  SHFL.BFLY P0, R125, R83, R82, R81 ;  /* 0x0c000052537d7389 */ /* 0x0000640000000051 */
[----:B01----:R-:W-:Y:S01]  /*2a70*/  ENDCOLLECTIVE ;  /* 0x000000000000791b */ /* 0x003fe20003800000 */
.L_x_8550:
[----:B------:R-:W-:-:S05]  /*2a80*/  FADD.FTZ R87, R84, R87 ;  /* 0x0000005754577221 */ /* 0x000fca0000010000 */
[----:B------:R-:W-:Y:S02]  /*2a90*/  MOV R83, R87 ;  /* 0x0000005700537202 */ /* 0x000fe40000000f00 */
[----:B------:R-:W-:-:S07]  /*2aa0*/  MOV R121, R125 ;  /* 0x0000007d00797202 */ /* 0x000fce0000000f00 */
[----:B------:R-:W-:Y:S05]  /*2ab0*/  WARPSYNC.COLLECTIVE R80, `(.L_x_8551) ;  /* 0x0000000050087348 */ /* 0x000fea0003c00000 */
[----:B------:R0:W1:Y:S02]  /*2ac0*/  SHFL.BFLY P0, R125, R83, R82, R81 ;  /* 0x0c000052537d7389 */ /* 0x0000640000000051 */
[----:B01----:R-:W-:Y:S01]  /*2ad0*/  ENDCOLLECTIVE ;  /* 0x000000000000791b */ /* 0x003fe20003800000 */
.L_x_8551:
[----:B------:R-:W-:Y:S01]  /*2ae0*/  FADD.FTZ R121, R86, R121 ;  /* 0x0000007956797221 */ /* 0x000fe20000010000 */
[----:B------:R-:W-:-:S04]  /*2af0*/  HFMA2.MMA R82, -RZ, RZ, 0, 4.76837158203125e-07 ;  /* 0x00000008ff527435 */ /* 0x000fc800000001ff */
[----:B------:R-:W-:Y:S02]  /*2b00*/  MOV R83, R121 ;  /* 0x0000007900537202 */ /* 0x000fe40000000f00 */
[----:B------:R-:W-:-:S07]  /*2b10*/  MOV R122, R125 ;  /* 0x0000007d007a7202 */ /* 0x000fce0000000f00 */
[----:B------:R-:W-:Y:S05]  /*2b20*/  WARPSYNC.COLLECTIVE R80, `(.L_x_8552) ;  /* 0x0000000050087348 */ /* 0x000fea0003c00000 */
[----:B------:R0:W1:Y:S02]  /*2b30*/  SHFL.BFLY P0, R125, R83, R82, R81 ;  /* 0x0c000052537d7389 */ /* 0x0000640000000051 */
[----:B01----:R-:W-:Y:S01]  /*2b40*/  ENDCOLLECTIVE ;  /* 0x000000000000791b */ /* 0x003fe20003800000 */
.L_x_8552:
[----:B------:R-:W-:-:S05]  /*2b50*/  FADD.FTZ R122, R87, R122 ;  /* 0x0000007a577a7221 */ /* 0x000fca0000010000 */
[----:B------:R-:W-:Y:S02]  /*2b60*/  MOV R83, R122 ;  /* 0x0000007a00537202 */ /* 0x000fe40000000f00 */
[----:B------:R-:W-:-:S07]  /*2b70*/  MOV R124, R125 ;  /* 0x0000007d007c7202 */ /* 0x000fce0000000f00 */
[----:B------:R-:W-:Y:S05]  /*2b80*/  WARPSYNC.COLLECTIVE R80, `(.L_x_8553) ;  /* 0x0000000050087348 */ /* 0x000fea0003c00000 */
[----:B------:R0:W1:Y:S02]  /*2b90*/  SHFL.BFLY P0, R125, R83, R82, R81 ;  /* 0x0c000052537d7389 */ /* 0x0000640000000051 */
[----:B01----:R-:W-:Y:S01]  /*2ba0*/  ENDCOLLECTIVE ;  /* 0x000000000000791b */ /* 0x003fe20003800000 */
.L_x_8553:
[----:B------:R-:W-:Y:S01]  /*2bb0*/  FADD.FTZ R124, R121, R124 ;  /* 0x0000007c797c7221 */ /* 0x000fe20000010000 */
[----:B------:R-:W-:-:S04]  /*2bc0*/  HFMA2.MMA R82, -RZ, RZ, 0, 9.5367431640625e-07 ;  /* 0x00000010ff527435 */ /* 0x000fc800000001ff */
[----:B------:R-:W-:Y:S02]  /*2bd0*/  MOV R83, R124 ;  /* 0x0000007c00537202 */ /* 0x000fe40000000f00 */
[----:B------:R-:W-:-:S07]  /*2be0*/  MOV R123, R125 ;  /* 0x0000007d007b7202 */ /* 0x000fce0000000f00 */
[----:B------:R-:W-:Y:S05]  /*2bf0*/  WARPSYNC.COLLECTIVE R80, `(.L_x_8554) ;  /* 0x0000000050087348 */ /* 0x000fea0003c00000 */
[----:B------:R0:W1:Y:S02]  /*2c00*/  SHFL.BFLY P0, R125, R83, R82, R81 ;  /* 0x0c000052537d7389 */ /* 0x0000640000000051 */
[----:B01----:R-:W-:Y:S01]  /*2c10*/  ENDCOLLECTIVE ;  /* 0x000000000000791b */ /* 0x003fe20003800000 */
.L_x_8554:
[----:B------:R-:W-:-:S05]  /*2c20*/  FADD.FTZ R123, R122, R123 ;  /* 0x0000007b7a7b7221 */ /* 0x000fca0000010000 */
[----:B------:R-:W-:Y:S02]  /*2c30*/  MOV R83, R123 ;  /* 0x0000007b00537202 */ /* 0x000fe40000000f00 */
[----:B------:R-:W-:-:S07]  /*2c40*/  MOV R85, R125 ;  /* 0x0000007d00557202 */ /* 0x000fce0000000f00 */
[----:B------:R-:W-:Y:S05]  /*2c50*/  WARPSYNC.COLLECTIVE R80, `(.L_x_8555) ;  /* 0x0000000050087348 */ /* 0x000fea0003c00000 */
[----:B------:R0:W1:Y:S02]  /*2c60*/  SHFL.BFLY P0, R125, R83, R82, R81 ;  /* 0x0c000052537d7389 */ /* 0x0000640000000051 */
[----:B01----:R-:W-:Y:S01]  /*2c70*/  ENDCOLLECTIVE ;  /* 0x000000000000791b */ /* 0x003fe20003800000 */
.L_x_8555:
[----:B------:R-:W-:Y:S01]  /*2c80*/  MOV R84, R125 ;  /* 0x0000007d00547202 */ /* 0x000fe20000000f00 */
[----:B------:R-:W-:Y:S06]  /*2c90*/  BRA `(.L_x_8556) ;  /* 0xffffffe400707947 */ /* 0x000fec000383ffff */
.L_x_8557:
        /* <DEDUP_REMOVED lines=14> */
.L_x_9260:


//--------------------- .text._ZN10layer_norm13ln_bwd_kernelINS_13Kernel_traitsIfffffjLj512ELj1ELj4ELj1ELj16ENS_18Kernel_traits_baseILj512EfffffjLj128EEEEELb1ELb0ELb0ELb1EEEvNS_9BwdParamsE --------------------------
	.section	.text._ZN10layer_norm13ln_bwd_kernelINS_13Kernel_traitsIfffffjLj512ELj1ELj4ELj1ELj16ENS_18Kernel_traits_baseILj512EfffffjLj128EEEEELb1ELb0ELb0ELb1EEEvNS_9BwdParamsE,"ax",@progbits
	.align	128
        .global         _ZN10layer_norm13ln_bwd_kernelINS_13Kernel_traitsIfffffjLj512ELj1ELj4ELj1ELj16ENS_18Kernel_traits_baseILj512EfffffjLj128EEEEELb1ELb0ELb0ELb1EEEvNS_9BwdParamsE
        .type           _ZN10layer_norm13ln_bwd_kernelINS_13Kernel_traitsIfffffjLj512ELj1ELj4ELj1ELj16ENS_18Kernel_traits_baseILj512EfffffjLj128EEEEELb1ELb0ELb0ELb1EEEvNS_9BwdParamsE,@function
        .size           _ZN10layer_norm13ln_bwd_kernelINS_13Kernel_traitsIfffffjLj512ELj1ELj4ELj1ELj16ENS_18Kernel_traits_baseILj512EfffffjLj128EEEEELb1ELb0ELb0ELb1EEEvNS_9BwdParamsE,(.L_x_9261 - _ZN10layer_norm13ln_bwd_kernelINS_13Kernel_traitsIfffffjLj512ELj1ELj4ELj1ELj16ENS_18Kernel_traits_baseILj512EfffffjLj128EEEEELb1ELb0ELb0ELb1EEEvNS_9BwdParamsE)
        .other          _ZN10layer_norm13ln_bwd_kernelINS_13Kernel_traitsIfffffjLj512ELj1ELj4ELj1ELj16ENS_18Kernel_traits_baseILj512EfffffjLj128EEEEELb1ELb0ELb0ELb1EEEvNS_9BwdParamsE,@"STO_CUDA_ENTRY STV_DEFAULT"
_ZN10layer_norm13ln_bwd_kernelINS_13Kernel_traitsIfffffjLj512ELj1ELj4ELj1ELj16ENS_18Kernel_traits_baseILj512EfffffjLj128EEEEELb1ELb0ELb0ELb1EEEvNS_9BwdParamsE:
.text._ZN10layer_norm13ln_bwd_kernelINS_13Kernel_traitsIfffffjLj512ELj1ELj4ELj1ELj16ENS_18Kernel_traits_baseILj512EfffffjLj128EEEEELb1ELb0ELb0ELb1EEEvNS_9BwdParamsE:
        /* <DEDUP_REMOVED lines=31> */
.L_x_8559:
        /* <DEDUP_REMOVED lines=28> */
[----:B------:R-:W-:-:S02]  /*03b0*/  ISETP.NE.AND P4, PT, RZ, UR6, PT ;  /* 0x00000006ff007c0c */ /* 0x000fc4000bf85270 */
[----:B------:R-:W-:Y:S02]  /*03c0*/  CS2R R94, SRZ ;  /* 0x00000000005e7805 */ /* 0x000fe4000001ff00 */
[----:B0-----:R-:W-:-:S09]  /*03d0*/  CS2R R8, SRZ ;  /* 0x0000000000087805 */ /* 0x001fd2000001ff00 */
.L_x_8566:
        /* <DEDUP_REMOVED lines=13> */
[C---:B------:R-:W-:Y:S01]  /*04b0*/  IADD3 R105, R112.reuse, 0x60, RZ ;  /* 0x0000006070697810 */ /* 0x040fe20007ffe0ff */
[C-C-:B-1----:R-:W-:Y:S01]  /*04c0*/  IMAD.WIDE.U32 R52, R112.reuse, 0x10, R64.reuse ;  /* 0x0000001070347825 */ /* 0x142fe200078e0040 */
[----:B------:R-:W0:Y:S03]  /*04d0*/  @P0 LDC.64 R80, c[0x0][0x270] ;  /* 0x00009c00ff500b82 */ /* 0x000e260000000a00 */
[----:B------:R-:W-:Y:S02]  /*04e0*/  IMAD.WIDE.U32 R56, R111, 0x10, R64 ;  /* 0x000000106f387825 */ /* 0x000fe400078e0040 */
[----:B------:R-:W4:Y:S02]  /*04f0*/  LDG.E.128 R52, desc[UR4][R52.64] ;  /* 0x0000000434347981 */ /* 0x000f24000c1e1d00 */
[----:B--2---:R-:W-:Y:S01]  /*0500*/  IMAD.WIDE.U32 R68, R112, 0x10, R82 ;  /* 0x0000001070447825 */ /* 0x004fe200078e0052 */
[----:B------:R-:W-:Y:S01]  /*0510*/  SHF.R.S32.HI R107, RZ, 0x1f, R104 ;  /* 0x0000001fff6b7819 */ /* 0x000fe20000011468 */
[----:B------:R-:W2:Y:S01]  /*0520*/  LDG.E.128 R56, desc[UR4][R56.64] ;  /* 0x0000000438387981 */ /* 0x000ea2000c1e1d00 */
[----:B------:R-:W1:Y:S01]  /*0530*/  LDC.64 R96, c[0x0][0x2c8] ;  /* 0x0000b200ff607b82 */ /* 0x000e620000000a00 */
[----:B------:R-:W-:-:S02]  /*0540*/  IMAD.WIDE.U32 R60, R106, 0x10, R64 ;  /* 0x000000106a3c7825 */ /* 0x000fc400078e0040 */
[----:B------:R-:W2:Y:S02]  /*0550*/  LDG.E.128 R68, desc[UR4][R68.64] ;  /* 0x0000000444447981 */ /* 0x000ea4000c1e1d00 */
[----:B---3--:R-:W-:Y:S02]  /*0560*/  IMAD.WIDE R108, R104, 0x4, R108 ;  /* 0x00000004686c7825 */ /* 0x008fe400078e026c */
[----:B------:R-:W3:Y:S01]  /*0570*/  LDG.E.128 R60, desc[UR4][R60.64] ;  /* 0x000000043c3c7981 */ /* 0x000ee2000c1e1d00 */
[----:B------:R-:W1:Y:S01]  /*0580*/  LDC.64 R116, c[0x0][0x240] ;  /* 0x00009000ff747b82 */ /* 0x000e620000000a00 */
[----:B------:R-:W-:Y:S02]  /*0590*/  IMAD.WIDE.U32 R64, R105, 0x10, R64 ;  /* 0x0000001069407825 */ /* 0x000fe400078e0040 */
[----:B------:R0:W3:Y:S04]  /*05a0*/  LDG.E R108, desc[UR4][R108.64] ;  /* 0x000000046c6c7981 */ /* 0x0000e8000c1e1900 */
[----:B------:R-:W3:Y:S01]  /*05b0*/  LDG.E.128 R64, desc[UR4][R64.64] ;  /* 0x0000000440407981 */ /* 0x000ee2000c1e1d00 */
[----:B------:R-:W-:-:S06]  /*05c0*/  IMAD.WIDE.U32 R72, R111, 0x10, R82 ;  /* 0x000000106f487825 */ /* 0x000fcc00078e0052 */
[----:B------:R-:W3:Y:S01]  /*05d0*/  LDG.E.128 R72, desc[UR4][R72.64] ;  /* 0x0000000448487981 */ /* 0x000ee2000c1e1d00 */
[----:B------:R-:W-:Y:S01]  /*05e0*/  IMAD.WIDE.U32 R76, R106, 0x10, R82 ;  /* 0x000000106a4c7825 */ /* 0x000fe200078e0052 */
[----:B0-----:R-:W-:-:S05]  /*05f0*/  HFMA2.MMA R109, -RZ, RZ, 1.875, 0 ;  /* 0x3f800000ff6d7435 */ /* 0x001fca00000001ff */
[----:B------:R-:W3:Y:S01]  /*0600*/  LDG.E.128 R76, desc[UR4][R76.64] ;  /* 0x000000044c4c7981 */ /* 0x000ee2000c1e1d00 */
[----:B------:R-:W-:Y:S01]  /*0610*/  @P0 LEA R80, P2, R104, R80, 0x2 ;  /* 0x0000005068500211 */ /* 0x000fe200078410ff */
[----:B------:R-:W-:-:S03]  /*0620*/  IMAD.WIDE.U32 R82, R105, 0x10, R82 ;  /* 0x0000001069527825 */ /* 0x000fc600078e0052 */
[----:B------:R-:W-:-:S05]  /*0630*/  @P0 LEA.HI.X R81, R104, R81, R107, 0x2, P2 ;  /* 0x0000005168510211 */ /* 0x000fca00010f146b */
[----:B-----5:R-:W5:Y:S04]  /*0640*/  @P0 LDG.E R109, desc[UR4][R80.64] ;  /* 0x00000004506d0981 */ /* 0x020f68000c1e1900 */
[----:B------:R-:W3:Y:S01]  /*0650*/  LDG.E.128 R80, desc[UR4][R82.64] ;  /* 0x0000000452507981 */ /* 0x000ee2000c1e1d00 */
[----:B-1----:R-:W-:-:S04]  /*0660*/  ISETP.NE.U32.AND P1, PT, R96, RZ, PT ;  /* 0x000000ff6000720c */ /* 0x002fc80003f25070 */
[----:B------:R-:W-:-:S13]  /*0670*/  ISETP.NE.AND.EX P1, PT, R97, RZ, PT, P1 ;  /* 0x000000ff6100720c */ /* 0x000fda0003f25310 */
[----:B------:R-:W0:Y:S08]  /*0680*/  @P1 LDC.64 R114, c[0x0][0x2c8] ;  /* 0x0000b200ff721b82 */ /* 0x000e300000000a00 */
[----:B------:R-:W1:Y:S08]  /*0690*/  @P1 LDC.64 R120, c[0x0][0x2c8] ;  /* 0x0000b200ff781b82 */ /* 0x000e700000000a00 */
[----:B------:R-:W1:Y:S01]  /*06a0*/  @P1 LDC.64 R118, c[0x0][0x2c8] ;  /* 0x0000b200ff761b82 */ /* 0x000e620000000a00 */
[----:B0-----:R-:W-:-:S05]  /*06b0*/  @P1 IMAD.WIDE.U32 R114, R112, 0x10, R114 ;  /* 0x0000001070721825 */ /* 0x001fca00078e0072 */
[----:B------:R0:W5:Y:S02]  /*06c0*/  @P1 LDG.E.128 R32, desc[UR4][R114.64] ;  /* 0x0000000472201981 */ /* 0x000164000c1e1d00 */
[----:B0-----:R-:W0:Y:S01]  /*06d0*/  @P1 LDC.64 R114, c[0x0][0x2c8] ;  /* 0x0000b200ff721b82 */ /* 0x001e220000000a00 */
[----:B-1----:R-:W-:-:S04]  /*06e0*/  @P1 IMAD.WIDE.U32 R120, R111, 0x10, R120 ;  /* 0x000000106f781825 */ /* 0x002fc800078e0078 */
[----:B------:R-:W-:Y:S01]  /*06f0*/  @P1 IMAD.WIDE.U32 R118, R106, 0x10, R118 ;  /* 0x000000106a761825 */ /* 0x000fe200078e0076 */
[----:B------:R1:W5:Y:S04]  /*0700*/  @P1 LDG.E.128 R36, desc[UR4][R120.64] ;  /* 0x0000000478241981 */ /* 0x000368000c1e1d00 */
[----:B------:R0:W5:Y:S01]  /*0710*/  @P1 LDG.E.128 R40, desc[UR4][R118.64] ;  /* 0x0000000476281981 */ /* 0x000162000c1e1d00 */
[----:B-1----:R-:W-:-:S04]  /*0720*/  IMAD.WIDE.U32 R120, R111, 0x4, R116 ;  /* 0x000000046f787825 */ /* 0x002fc800078e0074 */
[----:B0-----:R-:W-:Y:S01]  /*0730*/  @P1 IMAD.WIDE.U32 R114, R105, 0x10, R114 ;  /* 0x0000001069721825 */ /* 0x001fe200078e0072 */
[----:B------:R-:W5:Y:S03]  /*0740*/  LDG.E R113, desc[UR4][R120.64] ;  /* 0x0000000478717981 */ /* 0x000f66000c1e1900 */
[--C-:B------:R-:W-:Y:S01]  /*0750*/  IMAD.WIDE.U32 R118, R106, 0x4, R116.reuse ;  /* 0x000000046a767825 */ /* 0x100fe200078e0074 */
[----:B------:R0:W5:Y:S04]  /*0760*/  @P1 LDG.E.128 R44, desc[UR4][R114.64] ;  /* 0x00000004722c1981 */ /* 0x000168000c1e1d00 */
[----:B------:R-:W5:Y:S01]  /*0770*/  LDG.E R110, desc[UR4][R118.64] ;  /* 0x00000004766e7981 */ /* 0x000f62000c1e1900 */
[----:B0-----:R-:W-:-:S04]  /*0780*/  IMAD.WIDE.U32 R114, R112, 0x4, R116 ;  /* 0x0000000470727825 */ /* 0x001fc800078e0074 */
[----:B------:R-:W-:Y:S02]  /*0790*/  IMAD.WIDE.U32 R116, R105, 0x4, R116 ;  /* 0x0000000469747825 */ /* 0x000fe400078e0074 */
[----:B------:R-:W5:Y:S04]  /*07a0*/  LDG.E R114, desc[UR4][R114.64] ;  /* 0x0000000472727981 */ /* 0x000f68000c1e1900 */
[----:B------:R2:W5:Y:S01]  /*07b0*/  LDG.E R107, desc[UR4][R116.64] ;  /* 0x00000004746b7981 */ /* 0x000562000c1e1900 */
[----:B------:R-:W-:Y:S01]  /*07c0*/  UMOV UR6, 0xffffffff ;  /* 0xffffffff00067882 */ /* 0x000fe20000000000 */
[----:B----4-:R-:W-:-:S05]  /*07d0*/  FSEL R123, R123, RZ, !P4 ;  /* 0x000000ff7b7b7208 */ /* 0x010fca0006000000 */
[C---:B------:R-:W-:Y:S01]  /*07e0*/  FADD.FTZ R52, -R123.reuse, R52 ;  /* 0x000000347b347221 */ /* 0x040fe20000010100 */
[C---:B------:R-:W-:Y:S01]  /*07f0*/  FADD.FTZ R53, -R123.reuse, R53 ;  /* 0x000000357b357221 */ /* 0x040fe20000010100 */
[C---:B------:R-:W-:Y:S01]  /*0800*/  FADD.FTZ R54, -R123.reuse, R54 ;  /* 0x000000367b367221 */ /* 0x040fe20000010100 */
[C---:B------:R-:W-:Y:S01]  /*0810*/  FADD.FTZ R122, -R123.reuse, R55 ;  /* 0x000000377b7a7221 */ /* 0x040fe20000010100 */
[----:B--2---:R-:W-:Y:S01]  /*0820*/  FADD.FTZ R116, -R123, R57 ;  /* 0x000000397b747221 */ /* 0x004fe20000010100 */
[----:B------:R-:W-:Y:S01]  /*0830*/  FMUL.FTZ R55, R28, R68 ;  /* 0x000000441c377220 */ /* 0x000fe20000410000 */
[----:B------:R-:W-:Y:S01]  /*0840*/  FMUL.FTZ R57, R29, R69 ;  /* 0x000000451d397220 */ /* 0x000fe20000410000 */
[C---:B---3--:R-:W-:Y:S01]  /*0850*/  FADD.FTZ R119, -R123.reuse, R61 ;  /* 0x0000003d7b777221 */ /* 0x048fe20000010100 */
[C---:B------:R-:W-:Y:S01]  /*0860*/  FADD.FTZ R117, -R123.reuse, R63 ;  /* 0x0000003f7b757221 */ /* 0x040fe20000010100 */
[C---:B------:R-:W-:Y:S01]  /*0870*/  FMUL.FTZ R52, R108.reuse, R52 ;  /* 0x000000346c347220 */ /* 0x040fe20000410000 */
[C---:B------:R-:W-:Y:S01]  /*0880*/  FMUL.FTZ R53, R108.reuse, R53 ;  /* 0x000000356c357220 */ /* 0x040fe20000410000 */
[----:B------:R-:W-:Y:S01]  /*0890*/  FMUL.FTZ R54, R108, R54 ;  /* 0x000000366c367220 */ /* 0x000fe20000410000 */
[C---:B------:R-:W-:Y:S01]  /*08a0*/  FADD.FTZ R61, -R123.reuse, R64 ;  /* 0x000000407b3d7221 */ /* 0x040fe20000010100 */
[C---:B------:R-:W-:Y:S01]  /*08b0*/  FADD.FTZ R63, -R123.reuse, R65 ;  /* 0x000000417b3f7221 */ /* 0x040fe20000010100 */
[C---:B------:R-:W-:Y:S01]  /*08c0*/  FADD.FTZ R65, -R123.reuse, R66 ;  /* 0x000000427b417221 */ /* 0x040fe20000010100 */
[----:B------:R-:W-:Y:S01]  /*08d0*/  FADD.FTZ R64, RZ, R55 ;  /* 0x00000037ff407221 */ /* 0x000fe20000010000 */
[----:B------:R-:W-:Y:S01]  /*08e0*/  FFMA.FTZ R66, R52, R55, RZ ;  /* 0x0000003734427223 */ /* 0x000fe200000100ff */
[C---:B------:R-:W-:Y:S01]  /*08f0*/  FADD.FTZ R121, -R123.reuse, R56 ;  /* 0x000000387b797221 */ /* 0x040fe20000010100 */
[----:B------:R-:W-:Y:S01]  /*0900*/  FADD.FTZ R118, -R123, R62 ;  /* 0x0000003e7b767221 */ /* 0x000fe20000010100 */
        /* <DEDUP_REMOVED lines=13> */
[C---:B------:R-:W-:Y:S01]  /*09e0*/  FADD.FTZ R120, -R123.reuse, R58 ;  /* 0x0000003a7b787221 */ /* 0x040fe20000010100 */
[----:B------:R-:W-:Y:S01]  /*09f0*/  FFMA.FTZ R119, R54, R70, R119 ;  /* 0x0000004636777223 */ /* 0x000fe20000010077 */
[----:B------:R-:W-:Y:S01]  /*0a00*/  FADD.FTZ R115, -R123, R59 ;  /* 0x0000003b7b737221 */ /* 0x000fe20000010100 */
[C---:B------:R-:W-:Y:S01]  /*0a10*/  FMUL.FTZ R58, R108.reuse, R121 ;  /* 0x000000796c3a7220 */ /* 0x040fe20000410000 */
        /* <DEDUP_REMOVED lines=8> */
[C---:B------:R-:W-:Y:S01]  /*0aa0*/  FADD.FTZ R12, R73.reuse, R12 ;  /* 0x0000000c490c7221 */ /* 0x040fe20000010000 */
[C---:B------:R-:W-:Y:S01]  /*0ab0*/  FMUL.FTZ R72, R108.reuse, R120 ;  /* 0x000000786c487220 */ /* 0x040fe20000410000 */
[----:B------:R-:W-:Y:S01]  /*0ac0*/  FFMA.FTZ R94, R73, R59, R94 ;  /* 0x0000003b495e7223 */ /* 0x000fe2000001005e */
[----:B------:R-:W-:Y:S01]  /*0ad0*/  FMUL.FTZ R73, R25, R73 ;  /* 0x0000004919497220 */ /* 0x000fe20000410000 */
[----:B------:R-:W-:Y:S01]  /*0ae0*/  FMUL.FTZ R64, R108, R118 ;  /* 0x000000766c407220 */ /* 0x000fe20000410000 */
[----:B------:R-:W-:Y:S01]  /*0af0*/  FADD.FTZ R68, R69, R116 ;  /* 0x0000007445447221 */ /* 0x000fe20000010000 */
[----:B------:R-:W-:Y:S01]  /*0b00*/  FFMA.FTZ R118, R58, R116, R119 ;  /* 0x000000743a767223 */ /* 0x000fe20000010077 */
[----:B------:R-:W-:Y:S01]  /*0b10*/  FADD.FTZ R60, -R123, R60 ;  /* 0x0000003c7b3c7221 */ /* 0x000fe20000010100 */
        /* <DEDUP_REMOVED lines=8> */
[----:B------:R-:W-:Y:S01]  /*0ba0*/  FMUL.FTZ R60, R108, R60 ;  /* 0x0000003c6c3c7220 */ /* 0x000fe20000410000 */
[----:B------:R-:W-:Y:S01]  /*0bb0*/  FFMA.FTZ R92, R75, R115, R92 ;  /* 0x000000734b5c7223 */ /* 0x000fe2000001005c */
        /* <DEDUP_REMOVED lines=69> */
.L_x_8578:
        /* <DEDUP_REMOVED lines=12> */
[-C--:B------:R-:W-:Y:S01]  /*10d0*/  FFMA.FTZ R119, R72, R69.reuse, R68 ;  /* 0x0000004548777223 */ /* 0x080fe20000010044 */
[----:B------:R-:W-:Y:S01]  /*10e0*/  LOP3.LUT P6, RZ, R114, 0xff00, RZ, 0xc0, !PT ;  /* 0x0000ff0072ff7812 */ /* 0x000fe200078cc0ff */
[----:B------:R-:W-:Y:S01]  /*10f0*/  FADD.FTZ R97, R71, -R56 ;  /* 0x8000003847617221 */ /* 0x000fe20000010000 */
[----:B------:R-:W-:Y:S01]  /*1100*/  FADD.FTZ R117, R55, -R52 ;  /* 0x8000003437757221 */ /* 0x000fe20000010000 */
[-CC-:B------:R-:W-:Y:S01]  /*1110*/  FFMA.FTZ R71, R54, R69.reuse, R68.reuse ;  /* 0x0000004536477223 */ /* 0x180fe20000010044 */
[--C-:B------:R-:W-:Y:S01]  /*1120*/  FFMA.FTZ R52, R53, R69, R68.reuse ;  /* 0x0000004535347223 */ /* 0x100fe20000010044 */
[----:B------:R-:W-:Y:S01]  /*1130*/  FMUL.FTZ R56, R108, R97 ;  /* 0x000000616c387220 */ /* 0x000fe20000410000 */
[----:B------:R-:W-:Y:S01]  /*1140*/  FFMA.FTZ R54, R59, R69, R68 ;  /* 0x000000453b367223 */ /* 0x000fe20000010044 */
[----:B------:R-:W-:Y:S01]  /*1150*/  FADD.FTZ R71, R70, -R71 ;  /* 0x8000004746477221 */ /* 0x000fe20000010000 */
[----:B------:R-:W-:Y:S01]  /*1160*/  FADD.FTZ R57, R57, -R52 ;  /* 0x8000003439397221 */ /* 0x000fe20000010000 */
[----:B------:R-:W-:Y:S01]  /*1170*/  @P1 FADD.FTZ R56, R35, R56 ;  /* 0x0000003823381221 */ /* 0x000fe20000010000 */
[----:B------:R-:W-:Y:S01]  /*1180*/  FADD.FTZ R73, R73, -R54 ;  /* 0x8000003649497221 */ /* 0x000fe20000010000 */
[C---:B------:R-:W-:Y:S01]  /*1190*/  FMUL.FTZ R71, R108.reuse, R71 ;  /* 0x000000476c477220 */ /* 0x040fe20000410000 */
[----:B------:R-:W-:Y:S01]  /*11a0*/  FMUL.FTZ R70, R108, R57 ;  /* 0x000000396c467220 */ /* 0x000fe20000410000 */
[----:B------:R-:W-:Y:S01]  /*11b0*/  FMUL.FTZ R53, R56, R109 ;  /* 0x0000006d38357220 */ /* 0x000fe20000410000 */
[-CC-:B------:R-:W-:Y:S01]  /*11c0*/  FFMA.FTZ R97, R58, R69.reuse, R68.reuse ;  /* 0x000000453a617223 */ /* 0x180fe20000010044 */
[----:B------:R-:W-:Y:S01]  /*11d0*/  @P1 FADD.FTZ R71, R34, R71 ;  /* 0x0000004722471221 */ /* 0x000fe20000010000 */
[----:B------:R-:W-:Y:S01]  /*11e0*/  FFMA.FTZ R58, R115, R69, R68 ;  /* 0x00000045733a7223 */ /* 0x000fe20000010044 */
[----:B------:R-:W-:Y:S01]  /*11f0*/  FMUL.FTZ R53, R53, UR12 ;  /* 0x0000000c35357c20 */ /* 0x000fe20008410000 */
[----:B------:R-:W-:Y:S01]  /*1200*/  @P1 FADD.FTZ R70, R33, R70 ;  /* 0x0000004621461221 */ /* 0x000fe20000010000 */
[----:B------:R-:W-:Y:S01]  /*1210*/  FMUL.FTZ R52, R71, R109 ;  /* 0x0000006d47347220 */ /* 0x000fe20000410000 */
[----:B------:R-:W-:Y:S01]  /*1220*/  FMUL.FTZ R117, R108, R117 ;  /* 0x000000756c757220 */ /* 0x000fe20000410000 */
        /* <DEDUP_REMOVED lines=20> */
.L_x_8563:
[----:B------:R-:W1:Y:S01]  /*1370*/  LDC.64 R70, c[0x0][0x2f8] ;  /* 0x0000be00ff467b82 */ /* 0x000e620000000a00 */
[C---:B------:R-:W-:Y:S01]  /*1380*/  FMUL.FTZ R74, R108.reuse, R75 ;  /* 0x0000004b6c4a7220 */ /* 0x040fe20000410000 */
[----:B------:R-:W-:Y:S01]  /*1390*/  FMUL.FTZ R119, R108, R119 ;  /* 0x000000776c777220 */ /* 0x000fe20000410000 */
[----:B------:R-:W-:Y:S01]  /*13a0*/  FMUL.FTZ R117, R117, R109 ;  /* 0x0000006d75757220 */ /* 0x000fe20000410000 */
[----:B0-----:R-:W-:Y:S01]  /*13b0*/  FMUL.FTZ R53, R72, UR12 ;  /* 0x0000000c48357c20 */ /* 0x001fe20008410000 */
[----:B------:R-:W-:Y:S01]  /*13c0*/  @P1 FADD.FTZ R74, R39, R74 ;  /* 0x0000004a274a1221 */ /* 0x000fe20000010000 */
[----:B------:R-:W-:Y:S01]  /*13d0*/  @P1 FADD.FTZ R119, R38, R119 ;  /* 0x0000007726771221 */ /* 0x000fe20000010000 */
[----:B------:R-:W-:Y:S01]  /*13e0*/  FMUL.FTZ R52, R117, UR12 ;  /* 0x0000000c75347c20 */ /* 0x000fe20008410000 */
[----:B------:R-:W-:Y:S01]  /*13f0*/  FMUL.FTZ R97, R108, R97 ;  /* 0x000000616c617220 */ /* 0x000fe20000410000 */
[-C--:B------:R-:W-:Y:S01]  /*1400*/  FMUL.FTZ R57, R74, R109.reuse ;  /* 0x0000006d4a397220 */ /* 0x080fe20000410000 */
[----:B------:R-:W-:Y:S01]  /*1410*/  FMUL.FTZ R56, R119, R109 ;  /* 0x0000006d77387220 */ /* 0x000fe20000410000 */
[----:B------:R-:W-:Y:S01]  /*1420*/  SEL R53, R53, RZ, P6 ;  /* 0x000000ff35357207 */ /* 0x000fe20003000000 */
[----:B------:R-:W-:Y:S01]  /*1430*/  FMUL.FTZ R96, R108, R73 ;  /* 0x000000496c607220 */ /* 0x000fe20000410000 */
[----:B------:R-:W-:Y:S01]  /*1440*/  FMUL.FTZ R57, R57, UR12 ;  /* 0x0000000c39397c20 */ /* 0x000fe20008410000 */
[----:B------:R-:W-:Y:S01]  /*1450*/  SEL R52, R52, RZ, P5 ;  /* 0x000000ff34347207 */ /* 0x000fe20002800000 */
[----:B------:R-:W-:Y:S01]  /*1460*/  FMUL.FTZ R58, R56, UR12 ;  /* 0x0000000c383a7c20 */ /* 0x000fe20008410000 */
[C---:B------:R-:W-:Y:S01]  /*1470*/  LOP3.LUT P6, RZ, R113.reuse, 0xff0000, RZ, 0xc0, !PT ;  /* 0x00ff000071ff7812 */ /* 0x040fe200078cc0ff */
[----:B------:R-:W-:Y:S01]  /*1480*/  @P1 FADD.FTZ R97, R36, R97 ;  /* 0x0000006124611221 */ /* 0x000fe20000010000 */
[----:B------:R-:W-:Y:S01]  /*1490*/  LOP3.LUT P5, RZ, R113, 0xff000000, RZ, 0xc0, !PT ;  /* 0xff00000071ff7812 */ /* 0x000fe200078ac0ff */
[----:B------:R-:W-:Y:S01]  /*14a0*/  @P1 FADD.FTZ R96, R37, R96 ;  /* 0x0000006025601221 */ /* 0x000fe20000010000 */
        /* <DEDUP_REMOVED lines=21> */
.L_x_8564:
[-CC-:B01----:R-:W-:Y:S01]  /*1600*/  FFMA.FTZ R53, R60, R69.reuse, R68.reuse ;  /* 0x000000453c357223 */ /* 0x183fe20000010044 */
        /* <DEDUP_REMOVED lines=9> */
[----:B------:R-:W-:-:S03]  /*16a0*/  FMUL.FTZ R60, R108, R77 ;  /* 0x0000004d6c3c7220 */ /* 0x000fc60000410000 */
[----:B------:R-:W-:Y:S01]  /*16b0*/  @P1 FADD.FTZ R75, R40, R75 ;  /* 0x0000004b284b1221 */ /* 0x000fe20000010000 */
[----:B------:R-:W-:Y:S01]  /*16c0*/  @P1 FADD.FTZ R60, R41, R60 ;  /* 0x0000003c293c1221 */ /* 0x000fe20000010000 */
[C---:B0-----:R-:W-:Y:S01]  /*16d0*/  FMUL.FTZ R59, R108.reuse, R55 ;  /* 0x000000376c3b7220 */ /* 0x041fe20000410000 */
[----:B------:R-:W-:-:S03]  /*16e0*/  FMUL.FTZ R58, R108, R79 ;  /* 0x0000004f6c3a7220 */ /* 0x000fc60000410000 */
[----:B------:R-:W-:Y:S01]  /*16f0*/  @P1 FADD.FTZ R59, R42, R59 ;  /* 0x0000003b2a3b1221 */ /* 0x000fe20000010000 */
[----:B------:R-:W-:Y:S01]  /*1700*/  @P1 FADD.FTZ R58, R43, R58 ;  /* 0x0000003a2b3a1221 */ /* 0x000fe20000010000 */
[----:B------:R-:W-:Y:S06]  /*1710*/  @!P2 BRA `(.L_x_8565) ;  /* 0x00000000001ca947 */ /* 0x000fec0003800000 */
[----:B------:R-:W0:Y:S01]  /*1720*/  LDC.64 R56, c[0x0][0x308] ;  /* 0x0000c200ff387b82 */ /* 0x000e220000000a00 */
[----:B------:R-:W-:Y:S02]  /*1730*/  SEL R55, R58, R51, P3 ;  /* 0x000000333a377207 */ /* 0x000fe40001800000 */
[----:B------:R-:W-:Y:S02]  /*1740*/  SEL R54, R59, R50, P3 ;  /* 0x000000323b367207 */ /* 0x000fe40001800000 */
[----:B------:R-:W-:Y:S02]  /*1750*/  SEL R53, R60, R49, P3 ;  /* 0x000000313c357207 */ /* 0x000fe40001800000 */
[----:B------:R-:W-:Y:S01]  /*1760*/  SEL R52, R75, R48, P3 ;  /* 0x000000304b347207 */ /* 0x000fe20001800000 */
[----:B0-----:R-:W-:-:S05]  /*1770*/  IMAD.WIDE.U32 R56, R106, 0x10, R56 ;  /* 0x000000106a387825 */ /* 0x001fca00078e0038 */
[----:B------:R0:W-:Y:S02]  /*1780*/  STG.E.128 desc[UR4][R56.64], R52 ;  /* 0x0000003438007986 */ /* 0x0001e4000c101d04 */
.L_x_8565:
[-CC-:B------:R-:W-:Y:S01]  /*1790*/  FFMA.FTZ R61, R61, R69.reuse, R68.reuse ;  /* 0x000000453d3d7223 */ /* 0x180fe20000010044 */
[-CC-:B0-----:R-:W-:Y:S01]  /*17a0*/  FFMA.FTZ R52, R63, R69.reuse, R68.reuse ;  /* 0x000000453f347223 */ /* 0x181fe20000010044 */
[-CC-:B------:R-:W-:Y:S01]  /*17b0*/  FFMA.FTZ R65, R65, R69.reuse, R68.reuse ;  /* 0x0000004541417223 */ /* 0x180fe20000010044 */
[----:B------:R-:W-:Y:S01]  /*17c0*/  FFMA.FTZ R68, R67, R69, R68 ;  /* 0x0000004543447223 */ /* 0x000fe20000010044 */
[----:B------:R-:W0:Y:S01]  /*17d0*/  @P2 LDC.64 R56, c[0x0][0x308] ;  /* 0x0000c200ff382b82 */ /* 0x000e220000000a00 */
[-C--:B------:R-:W-:Y:S01]  /*17e0*/  FMUL.FTZ R59, R59, R109.reuse ;  /* 0x0000006d3b3b7220 */ /* 0x080fe20000410000 */
[-C--:B------:R-:W-:Y:S01]  /*17f0*/  FMUL.FTZ R58, R58, R109.reuse ;  /* 0x0000006d3a3a7220 */ /* 0x080fe20000410000 */
[----:B------:R-:W-:Y:S01]  /*1800*/  FMUL.FTZ R60, R60, R109 ;  /* 0x0000006d3c3c7220 */ /* 0x000fe20000410000 */
[----:B------:R-:W-:Y:S01]  /*1810*/  FADD.FTZ R61, R80, -R61 ;  /* 0x8000003d503d7221 */ /* 0x000fe20000010000 */
[----:B------:R-:W-:Y:S01]  /*1820*/  FADD.FTZ R81, R81, -R52 ;  /* 0x8000003451517221 */ /* 0x000fe20000010000 */
[----:B------:R-:W-:Y:S01]  /*1830*/  FADD.FTZ R65, R82, -R65 ;  /* 0x8000004152417221 */ /* 0x000fe20000010000 */
[----:B------:R-:W-:Y:S01]  /*1840*/  FADD.FTZ R83, R83, -R68 ;  /* 0x8000004453537221 */ /* 0x000fe20000010000 */
[----:B------:R-:W-:Y:S01]  /*1850*/  FMUL.FTZ R54, R59, UR12 ;  /* 0x0000000c3b367c20 */ /* 0x000fe20008410000 */
[----:B------:R-:W-:Y:S01]  /*1860*/  FMUL.FTZ R55, R58, UR12 ;  /* 0x0000000c3a377c20 */ /* 0x000fe20008410000 */
[C---:B------:R-:W-:Y:S01]  /*1870*/  FMUL.FTZ R59, R108.reuse, R61 ;  /* 0x0000003d6c3b7220 */ /* 0x040fe20000410000 */
[C---:B------:R-:W-:Y:S01]  /*1880*/  FMUL.FTZ R58, R108.reuse, R81 ;  /* 0x000000516c3a7220 */ /* 0x040fe20000410000 */
[----:B------:R-:W-:Y:S01]  /*1890*/  FMUL.FTZ R65, R108, R65 ;  /* 0x000000416c417220 */ /* 0x000fe20000410000 */
[----:B------:R-:W-:Y:S01]  /*18a0*/  FMUL.FTZ R53, R60, UR12 ;  /* 0x0000000c3c357c20 */ /* 0x000fe20008410000 */
[----:B------:R-:W-:Y:S01]  /*18b0*/  FMUL.FTZ R108, R108, R83 ;  /* 0x000000536c6c7220 */ /* 0x000fe20000410000 */
[----:B------:R-:W1:Y:S01]  /*18c0*/  LDC.64 R60, c[0x0][0x210] ;  /* 0x00008400ff3c7b82 */ /* 0x000e620000000a00 */
[----:B------:R-:W-:Y:S01]  /*18d0*/  @P1 FADD.FTZ R59, R44, R59 ;  /* 0x0000003b2c3b1221 */ /* 0x000fe20000010000 */
[----:B------:R-:W-:Y:S01]  /*18e0*/  @P1 FADD.FTZ R58, R45, R58 ;  /* 0x0000003a2d3a1221 */ /* 0x000fe20000010000 */
[C---:B------:R-:W-:Y:S01]  /*18f0*/  LOP3.LUT P6, RZ, R110.reuse, 0xff00, RZ, 0xc0, !PT ;  /* 0x0000ff006eff7812 */ /* 0x040fe200078cc0ff */
[----:B------:R-:W-:Y:S01]  /*1900*/  FMUL.FTZ R75, R75, R109 ;  /* 0x0000006d4b4b7220 */ /* 0x000fe20000410000 */
[----:B------:R-:W-:Y:S01]  /*1910*/  LOP3.LUT P5, RZ, R110, 0xff0000, RZ, 0xc0, !PT ;  /* 0x00ff00006eff7812 */ /* 0x000fe200078ac0ff */
[----:B------:R-:W-:Y:S01]  /*1920*/  @P1 FADD.FTZ R65, R46, R65 ;  /* 0x000000412e411221 */ /* 0x000fe20000010000 */
[----:B------:R-:W-:Y:S01]  /*1930*/  @P1 FADD.FTZ R108, R47, R108 ;  /* 0x0000006c2f6c1221 */ /* 0x000fe20000010000 */
[----:B------:R-:W-:Y:S01]  /*1940*/  SEL R53, R53, RZ, P6 ;  /* 0x000000ff35357207 */ /* 0x000fe20003000000 */
[----:B------:R-:W-:Y:S01]  /*1950*/  FMUL.FTZ R52, R75, UR12 ;  /* 0x0000000c4b347c20 */ /* 0x000fe20008410000 */
[----:B------:R-:W-:Y:S01]  /*1960*/  SEL R54, R54, RZ, P5 ;  /* 0x000000ff36367207 */ /* 0x000fe20002800000 */
[----:B0-----:R-:W-:Y:S01]  /*1970*/  @P2 IMAD.WIDE.U32 R62, R105, 0x10, R56 ;  /* 0x00000010693e2825 */ /* 0x001fe200078e0038 */
[----:B------:R-:W-:-:S03]  /*1980*/  SEL R48, R59, R48, P3 ;  /* 0x000000303b307207 */ /* 0x000fc60001800000 */
[----:B------:R-:W-:Y:S01]  /*1990*/  FMUL.FTZ R59, R59, R109 ;  /* 0x0000006d3b3b7220 */ /* 0x000fe20000410000 */
[C---:B------:R-:W-:Y:S01]  /*19a0*/  SEL R49, R58.reuse, R49, P3 ;  /* 0x000000313a317207 */ /* 0x040fe20001800000 */
[-C--:B------:R-:W-:Y:S01]  /*19b0*/  FMUL.FTZ R58, R58, R109.reuse ;  /* 0x0000006d3a3a7220 */ /* 0x080fe20000410000 */
[C---:B------:R-:W-:Y:S01]  /*19c0*/  LOP3.LUT P6, RZ, R110.reuse, 0xff, RZ, 0xc0, !PT ;  /* 0x000000ff6eff7812 */ /* 0x040fe200078cc0ff */
[----:B------:R-:W-:Y:S01]  /*19d0*/  FMUL.FTZ R59, R59, UR12 ;  /* 0x0000000c3b3b7c20 */ /* 0x000fe20008410000 */
[----:B------:R-:W-:Y:S01]  /*19e0*/  LOP3.LUT P5, RZ, R110, 0xff000000, RZ, 0xc0, !PT ;  /* 0xff0000006eff7812 */ /* 0x000fe200078ac0ff */
[----:B------:R-:W-:Y:S01]  /*19f0*/  FMUL.FTZ R58, R58, UR12 ;  /* 0x0000000c3a3a7c20 */ /* 0x000fe20008410000 */
[C---:B------:R-:W-:Y:S01]  /*1a00*/  SEL R50, R65.reuse, R50, P3 ;  /* 0x0000003241327207 */ /* 0x040fe20001800000 */
[----:B------:R-:W-:Y:S01]  /*1a10*/  FMUL.FTZ R65, R65, R109 ;  /* 0x0000006d41417220 */ /* 0x000fe20000410000 */
[C---:B------:R-:W-:Y:S01]  /*1a20*/  SEL R51, R108.reuse, R51, P3 ;  /* 0x000000336c337207 */ /* 0x040fe20001800000 */
[----:B------:R-:W-:Y:S01]  /*1a30*/  FMUL.FTZ R108, R108, R109 ;  /* 0x0000006d6c6c7220 */ /* 0x000fe20000410000 */
[----:B------:R-:W-:Y:S01]  /*1a40*/  SEL R55, R55, RZ, P5 ;  /* 0x000000ff37377207 */ /* 0x000fe20002800000 */
[----:B------:R-:W-:Y:S01]  /*1a50*/  FMUL.FTZ R65, R65, UR12 ;  /* 0x0000000c41417c20 */ /* 0x000fe20008410000 */
[----:B------:R-:W-:Y:S01]  /*1a60*/  SEL R52, R52, RZ, P6 ;  /* 0x000000ff34347207 */ /* 0x000fe20003000000 */
[----:B------:R-:W-:Y:S01]  /*1a70*/  FMUL.FTZ R108, R108, UR12 ;  /* 0x0000000c6c6c7c20 */ /* 0x000fe20008410000 */
[----:B------:R-:W-:-:S02]  /*1a80*/  LOP3.LUT P5, RZ, R107, 0xff, RZ, 0xc0, !PT ;  /* 0x000000ff6bff7812 */ /* 0x000fc400078ac0ff */
[C---:B------:R-:W-:Y:S02]  /*1a90*/  LOP3.LUT P6, RZ, R107.reuse, 0xff00, RZ, 0xc0, !PT ;  /* 0x0000ff006bff7812 */ /* 0x040fe400078cc0ff */
[C---:B------:R-:W-:Y:S02]  /*1aa0*/  LOP3.LUT P1, RZ, R107.reuse, 0xff0000, RZ, 0xc0, !PT ;  /* 0x00ff00006bff7812 */ /* 0x040fe4000782c0ff */
[----:B------:R-:W-:Y:S01]  /*1ab0*/  LOP3.LUT P3, RZ, R107, 0xff000000, RZ, 0xc0, !PT ;  /* 0xff0000006bff7812 */ /* 0x000fe2000786c0ff */
[--C-:B------:R-:W-:Y:S01]  /*1ac0*/  IMAD.WIDE.U32 R106, R106, 0x10, R70.reuse ;  /* 0x000000106a6a7825 */ /* 0x100fe200078e0046 */
[----:B------:R-:W-:Y:S02]  /*1ad0*/  SEL R56, R59, RZ, P5 ;  /* 0x000000ff3b387207 */ /* 0x000fe40002800000 */
[----:B------:R-:W-:Y:S01]  /*1ae0*/  SEL R57, R58, RZ, P6 ;  /* 0x000000ff3a397207 */ /* 0x000fe20003000000 */
[----:B------:R-:W-:Y:S01]  /*1af0*/  IMAD.WIDE.U32 R70, R105, 0x10, R70 ;  /* 0x0000001069467825 */ /* 0x000fe200078e0046 */
[----:B------:R-:W-:Y:S01]  /*1b00*/  SEL R58, R65, RZ, P1 ;  /* 0x000000ff413a7207 */ /* 0x000fe20000800000 */
[----:B------:R0:W-:Y:S01]  /*1b10*/  STG.E.128 desc[UR4][R106.64], R52 ;  /* 0x000000346a007986 */ /* 0x0001e2000c101d04 */
[----:B------:R-:W-:-:S02]  /*1b20*/  SEL R59, R108, RZ, P3 ;  /* 0x000000ff6c3b7207 */ /* 0x000fc40001800000 */
[----:B-1----:R-:W-:Y:S01]  /*1b30*/  LEA R104, R60, R104, 0x2 ;  /* 0x000000683c687211 */ /* 0x002fe200078e10ff */
[----:B------:R0:W-:Y:S03]  /*1b40*/  @P2 STG.E.128 desc[UR4][R62.64], R48 ;  /* 0x000000303e002986 */ /* 0x0001e6000c101d04 */
[----:B------:R-:W-:Y:S01]  /*1b50*/  ISETP.GE.AND P1, PT, R104, R61, PT ;  /* 0x0000003d6800720c */ /* 0x000fe20003f26270 */
[----:B------:R0:W-:-:S12]  /*1b60*/  STG.E.128 desc[UR4][R70.64], R56 ;  /* 0x0000003846007986 */ /* 0x0001d8000c101d04 */
[----:B------:R-:W-:Y:S05]  /*1b70*/  @!P1 BRA `(.L_x_8566) ;  /* 0xffffffe800189947 */ /* 0x000fea000383ffff */
[----:B------:R-:W-:Y:S05]  /*1b80*/  BSYNC B1 ;  /* 0x0000000000017941 */ /* 0x000fea0003800000 */
.L_x_8561:
        /* <DEDUP_REMOVED lines=30> */
[----:B------:R-:W-:-:S07]  /*1d70*/  MOV R99, R2 ;  /* 0x0000000200637202 */ /* 0x000fce0000000f00 */
.L_x_8560:
[----:B------:R-:W-:Y:S05]  /*1d80*/  BSYNC B0 ;  /* 0x0000000000007941 */ /* 0x000fea0003800000 */
.L_x_8558:
        /* <DEDUP_REMOVED lines=11> */
[----:B------:R-:W-:Y:S01]  /*1e40*/  LEA R3, R0, R3, 0x2 ;  /* 0x0000000300037211 */ /* 0x000fe200078e10ff */
[----:B--2---:R-:W-:Y:S01]  /*1e50*/  IMAD R41, R41, UR6, RZ ;  /* 0x0000000629297c24 */ /* 0x004fe2000f8e02ff */
[----:B------:R-:W-:Y:S01]  /*1e60*/  ULDC.64 UR6, c[0x0][0x2d8] ;  /* 0x0000b60000067ab9 */ /* 0x000fe20000000a00 */
        /* <DEDUP_REMOVED lines=26> */
[----:B0-----:R-:W-:Y:S01]  /*2010*/  FADD.FTZ R6, R6, R15 ;  /* 0x0000000f06067221 */ /* 0x001fe20000010000 */
        /* <DEDUP_REMOVED lines=15> */
[----:B0-----:R-:W-:Y:S01]  /*2110*/  IADD3 R2, P0, R41, R0, RZ ;  /* 0x0000000029027210 */ /* 0x001fe20007f1e0ff */
        /* <DEDUP_REMOVED lines=50> */
.L_x_8562:
[----:B------:R-:W-:Y:S01]  /*2440*/  BSSY B2, `(.L_x_8567) ;  /* 0x0000007000027945 */ /* 0x000fe20003800000 */
[----:B------:R-:W-:Y:S02]  /*2450*/  MOV R121, 0x1 ;  /* 0x0000000100797802 */ /* 0x000fe40000000f00 */
[----:B------:R-:W-:Y:S02]  /*2460*/  MOV R120, 0x1f ;  /* 0x0000001f00787802 */ /* 0x000fe40000000f00 */
[----:B------:R-:W-:-:S07]  /*2470*/  MOV R119, 0xffffffff ;  /* 0xffffffff00777802 */ /* 0x000fce0000000f00 */
[----:B-----5:R-:W-:Y:S05]  /*2480*/  WARPSYNC.COLLECTIVE R119, `(.L_x_8568) ;  /* 0x0000000077087348 */ /* 0x020fea0003c00000 */
[----:B------:R0:W1:Y:S02]  /*2490*/  SHFL.BFLY P1, R118, R122, R121, R120 ;  /* 0x0c0000797a767389 */ /* 0x0000640000020078 */
[----:B01---5:R-:W-:Y:S01]  /*24a0*/  ENDCOLLECTIVE ;  /* 0x000000000000791b */ /* 0x023fe20003800000 */
.L_x_8568:
[----:B------:R-:W-:Y:S05]  /*24b0*/  BSYNC B2 ;  /* 0x0000000000027941 */ /* 0x000fea0003800000 */
.L_x_8567:
        /* <DEDUP_REMOVED lines=8> */
.L_x_8569:
[----:B------:R-:W-:Y:S01]  /*2540*/  HFMA2.MMA R121, -RZ, RZ, 0, 1.1920928955078125e-07 ;  /* 0x00000002ff797435 */ /* 0x000fe200000001ff */
[----:B------:R-:W-:Y:S02]  /*2550*/  MOV R122, R117 ;  /* 0x00000075007a7202 */ /* 0x000fe40000000f00 */
[----:B------:R-:W-:-:S08]  /*2560*/  MOV R69, R118 ;  /* 0x0000007600457202 */ /* 0x000fd00000000f00 */
[----:B------:R-:W-:Y:S05]  /*2570*/  WARPSYNC.COLLECTIVE R119, `(.L_x_8570) ;  /* 0x0000000077087348 */ /* 0x000fea0003c00000 */
[----:B------:R0:W1:Y:S02]  /*2580*/  SHFL.BFLY P1, R118, R122, R121, R120 ;  /* 0x0c0000797a767389 */ /* 0x0000640000020078 */
[----:B01----:R-:W-:Y:S01]  /*2590*/  ENDCOLLECTIVE ;  /* 0x000000000000791b */ /* 0x003fe20003800000 */
.L_x_8570:
[----:B------:R-:W-:-:S05]  /*25a0*/  FADD.FTZ R123, R68, R69 ;  /* 0x00000045447b7221 */ /* 0x000fca0000010000 */
[----:B------:R-:W-:Y:S01]  /*25b0*/  MOV R122, R123 ;  /* 0x0000007b007a7202 */ /* 0x000fe20000000f00 */
[----:B------:R-:W-:-:S07]  /*25c0*/  FADD.FTZ R125, R117, R118 ;  /* 0x00000076757d7221 */ /* 0x000fce0000010000 */
[----:B------:R-:W-:Y:S05]  /*25d0*/  WARPSYNC.COLLECTIVE R119, `(.L_x_8571) ;  /* 0x0000000077087348 */ /* 0x000fea0003c00000 */
[----:B------:R0:W1:Y:S02]  /*25e0*/  SHFL.BFLY P1, R118, R122, R121, R120 ;  /* 0x0c0000797a767389 */ /* 0x0000640000020078 */
[----:B01----:R-:W-:Y:S01]  /*25f0*/  ENDCOLLECTIVE ;  /* 0x000000000000791b */ /* 0x003fe20003800000 */
.L_x_8571:
[----:B------:R-:W-:Y:S01]  /*2600*/  HFMA2.MMA R121, -RZ, RZ, 0, 2.384185791015625e-07 ;  /* 0x00000004ff797435 */ /* 0x000fe200000001ff */
[----:B------:R-:W-:Y:S02]  /*2610*/  MOV R122, R125 ;  /* 0x0000007d007a7202 */ /* 0x000fe40000000f00 */
[----:B------:R-:W-:-:S08]  /*2620*/  MOV R124, R118 ;  /* 0x00000076007c7202 */ /* 0x000fd00000000f00 */
[----:B------:R-:W-:Y:S05]  /*2630*/  WARPSYNC.COLLECTIVE R119, `(.L_x_8572) ;  /* 0x0000000077087348 */ /* 0x000fea0003c00000 */
[----:B------:R0:W1:Y:S02]  /*2640*/  SHFL.BFLY P1, R118, R122, R121, R120 ;  /* 0x0c0000797a767389 */ /* 0x0000640000020078 */
[----:B01----:R-:W-:Y:S01]  /*2650*/  ENDCOLLECTIVE ;  /* 0x000000000000791b */ /* 0x003fe20003800000 */
.L_x_8572:
[----:B------:R-:W-:-:S05]  /*2660*/  FADD.FTZ R124, R123, R124 ;  /* 0x0000007c7b7c7221 */ /* 0x000fca0000010000 */
[----:B------:R-:W-:Y:S01]  /*2670*/  MOV R122, R124 ;  /* 0x0000007c007a7202 */ /* 0x000fe20000000f00 */
[----:B------:R-:W-:-:S07]  /*2680*/  FADD.FTZ R125, R125, R118 ;  /* 0x000000767d7d7221 */ /* 0x000fce0000010000 */
[----:B------:R-:W-:Y:S05]  /*2690*/  WARPSYNC.COLLECTIVE R119, `(.L_x_8573) ;  /* 0x0000000077087348 */ /* 0x000fea0003c00000 */
[----:B------:R0:W1:Y:S02]  /*26a0*/  SHFL.BFLY P1, R118, R122, R121, R120 ;  /* 0x0c0000797a767389 */ /* 0x0000640000020078 */
[----:B01----:R-:W-:Y:S01]  /*26b0*/  ENDCOLLECTIVE ;  /* 0x000000000000791b */ /* 0x003fe20003800000 */
.L_x_8573:
[----:B------:R-:W-:Y:S01]  /*26c0*/  HFMA2.MMA R121, -RZ, RZ, 0, 4.76837158203125e-07 ;  /* 0x00000008ff797435 */ /* 0x000fe200000001ff */
[----:B------:R-:W-:Y:S02]  /*26d0*/  MOV R122, R125 ;  /* 0x0000007d007a7202 */ /* 0x000fe40000000f00 */
[----:B------:R-:W-:-:S08]  /*26e0*/  MOV R69, R118 ;  /* 0x0000007600457202 */ /* 0x000fd00000000f00 */
[----:B------:R-:W-:Y:S05]  /*26f0*/  WARPSYNC.COLLECTIVE R119, `(.L_x_8574) ;  /* 0x0000000077087348 */ /* 0x000fea0003c00000 */
[----:B------:R0:W1:Y:S02]  /*2700*/  SHFL.BFLY P1, R118, R122, R121, R120 ;  /* 0x0c0000797a767389 */ /* 0x0000640000020078 */
[----:B01----:R-:W-:Y:S01]  /*2710*/  ENDCOLLECTIVE ;  /* 0x000000000000791b */ /* 0x003fe20003800000 */
.L_x_8574:
[----:B------:R-:W-:-:S05]  /*2720*/  FADD.FTZ R69, R124, R69 ;  /* 0x000000457c457221 */ /* 0x000fca0000010000 */
[----:B------:R-:W-:Y:S01]  /*2730*/  MOV R122, R69 ;  /* 0x00000045007a7202 */ /* 0x000fe20000000f00 */
[----:B------:R-:W-:-:S07]  /*2740*/  FADD.FTZ R68, R125, R118 ;  /* 0x000000767d447221 */ /* 0x000fce0000010000 */
[----:B------:R-:W-:Y:S05]  /*2750*/  WARPSYNC.COLLECTIVE R119, `(.L_x_8575) ;  /* 0x0000000077087348 */ /* 0x000fea0003c00000 */
[----:B------:R0:W1:Y:S02]  /*2760*/  SHFL.BFLY P1, R118, R122, R121, R120 ;  /* 0x0c0000797a767389 */ /* 0x0000640000020078 */
[----:B01----:R-:W-:Y:S01]  /*2770*/  ENDCOLLECTIVE ;  /* 0x000000000000791b */ /* 0x003fe20003800000 */
.L_x_8575:
[----:B------:R-:W-:Y:S01]  /*2780*/  HFMA2.MMA R121, -RZ, RZ, 0, 9.5367431640625e-07 ;  /* 0x00000010ff797435 */ /* 0x000fe200000001ff */
[----:B------:R-:W-:Y:S02]  /*2790*/  MOV R122, R68 ;  /* 0x00000044007a7202 */ /* 0x000fe40000000f00 */
[----:B------:R-:W-:-:S08]  /*27a0*/  MOV R124, R118 ;  /* 0x00000076007c7202 */ /* 0x000fd00000000f00 */
[----:B------:R-:W-:Y:S05]  /*27b0*/  WARPSYNC.COLLECTIVE R119, `(.L_x_8576) ;  /* 0x0000000077087348 */ /* 0x000fea0003c00000 */
[----:B------:R0:W1:Y:S02]  /*27c0*/  SHFL.BFLY P1, R118, R122, R121, R120 ;  /* 0x0c0000797a767389 */ /* 0x0000640000020078 */
[----:B01----:R-:W-:Y:S01]  /*27d0*/  ENDCOLLECTIVE ;  /* 0x000000000000791b */ /* 0x003fe20003800000 */
.L_x_8576:
[----:B------:R-:W-:-:S05]  /*27e0*/  FADD.FTZ R69, R69, R124 ;  /* 0x0000007c45457221 */ /* 0x000fca0000010000 */
[----:B------:R-:W-:Y:S02]  /*27f0*/  MOV R122, R69 ;  /* 0x00000045007a7202 */ /* 0x000fe40000000f00 */
[----:B------:R-:W-:-:S07]  /*2800*/  MOV R117, R118 ;  /* 0x0000007600757202 */ /* 0x000fce0000000f00 */
[----:B------:R-:W-:Y:S05]  /*2810*/  WARPSYNC.COLLECTIVE R119, `(.L_x_8577) ;  /* 0x0000000077087348 */ /* 0x000fea0003c00000 */
[----:B------:R0:W1:Y:S02]  /*2820*/  SHFL.BFLY P1, R118, R122, R121, R120 ;  /* 0x0c0000797a767389 */ /* 0x0000640000020078 */
[----:B01----:R-:W-:Y:S01]  /*2830*/  ENDCOLLECTIVE ;  /* 0x000000000000791b */ /* 0x003fe20003800000 */
.L_x_8577:
[----:B------:R-:W-:Y:S05]  /*2840*/  BRA `(.L_x_8578) ;  /* 0xffffffe400f07947 */ /* 0x000fea000383ffff */
.L_x_8579:
        /* <DEDUP_REMOVED lines=11> */
.L_x_9261:


//--------------------- .text._ZN10layer_norm22ln_bwd_finalize_kernelINS_22Kernel_traits_finalizeILj512EfffffjLb0ELj1024ELj4ENS_18Kernel_traits_baseILj512EfffffjLj1024EEEEELb0ELb0EEEvNS_9BwdParamsE --------------------------
	.section	.text._ZN10layer_norm22ln_bwd_finalize_kernelINS_22Kernel_traits_finalizeILj512EfffffjLb0ELj1024ELj4ENS_18Kernel_traits_baseILj512EfffffjLj1024EEEEELb0ELb0EEEvNS_9BwdParamsE,"ax",@progbits
	.align	128
        .global         _ZN10layer_norm22ln_bwd_finalize_kernelINS_22Kernel_traits_finalizeILj512EfffffjLb0ELj1024ELj4ENS_18Kernel_traits_baseILj512EfffffjLj1024EEEEELb0ELb0EEEvNS_9BwdParamsE
        .type           _ZN10layer_norm22ln_bwd_finalize_kernelINS_22Kernel_traits_finalizeILj512EfffffjLb0ELj1024ELj4ENS_18Kernel_traits_baseILj512EfffffjLj1024EEEEELb0ELb0EEEvNS_9BwdParamsE,@function
        .size           _ZN10layer_norm22ln_bwd_finalize_kernelINS_22Kernel_traits_finalizeILj512EfffffjLb0ELj1024ELj4ENS_18Kernel_traits_baseILj512EfffffjLj1024EEEEELb0ELb0EEEvNS_9BwdParamsE,(.L_x_9262 - _ZN10layer_norm22ln_bwd_finalize_kernelINS_22Kernel_traits_finalizeILj512EfffffjLb0ELj1024ELj4ENS_18Kernel_traits_baseILj512EfffffjLj1024EEEEELb0ELb0EEEvNS_9BwdParamsE)
        .other          _ZN10layer_norm22ln_bwd_finalize_kernelINS_22Kernel_traits_finalizeILj512EfffffjLb0ELj1024ELj4ENS_18Kernel_traits_baseILj512EfffffjLj1024EEEEELb0ELb0EEEvNS_9BwdParamsE,@"STO_CUDA_ENTRY STV_DEFAULT"
_ZN10layer_norm22ln_bwd_finalize_kernelINS_22Kernel_traits_finalizeILj512EfffffjLb0ELj1024ELj4ENS_18Kernel_traits_baseILj512EfffffjLj1024EEEEELb0ELb0EEEvNS_9BwdParamsE:
.text._ZN10layer_norm22ln_bwd_finalize_kernelINS_22Kernel_traits_finalizeILj512EfffffjLb0ELj1024ELj4ENS_18Kernel_traits_baseILj512EfffffjLj1024EEEEELb0ELb0EEEvNS_9BwdParamsE:
        /* <DEDUP_REMOVED lines=25> */
.L_x_8592:
        /* <DEDUP_REMOVED lines=30> */
.L_x_8584:
        /* <DEDUP_REMOVED lines=36> */
.L_x_8583:
[----:B------:R-:W-:Y:S05]  /*05b0*/  BSYNC B1 ;  /* 0x0000000000017941 */ /* 0x000fea0003800000 */
.L_x_8582:
        /* <DEDUP_REMOVED lines=24> */
.L_x_8586:
[----:B------:R-:W-:Y:S05]  /*0740*/  BSYNC B1 ;  /* 0x0000000000017941 */ /* 0x000fea0003800000 */
.L_x_8585:
        /* <DEDUP_REMOVED lines=12> */
.L_x_8587:
[----:B------:R-:W-:Y:S05]  /*0810*/  BSYNC B1 ;  /* 0x0000000000017941 */ /* 0x000fea0003800000 */
.L_x_8581:
[----:B------:R-:W-:Y:S05]  /*0820*/  BSYNC B0 ;  /* 0x0000000000007941 */ /* 0x000fea0003800000 */
.L_x_8580:
        /* <DEDUP_REMOVED lines=29> */
.L_x_8603:
[----:B---3--:R-:W-:Y:S01]  /*0a00*/  FADD.FTZ R9, R18, R9 ;  /* 0x0000000912097221 */ /* 0x008fe20000010000 */
[----:B--2---:R-:W-:-:S04]  /*0a10*/  FADD.FTZ R11, R10, R11 ;  /* 0x0000000b0a0b7221 */ /* 0x004fc80000010000 */
[----:B------:R2:W-:Y:S04]  /*0a20*/  @!P1 STS [R6+0x2000], R9 ;  /* 0x0020000906009388 */ /* 0x0005e80000000800 */
[----:B------:R2:W-:Y:S02]  /*0a30*/  @!P1 STS [R6+0x2080], R11 ;  /* 0x0020800b06009388 */ /* 0x0005e40000000800 */
.L_x_8588:
        /* <DEDUP_REMOVED lines=16> */
.L_x_8591:
[----:B------:R-:W-:Y:S05]  /*0b40*/  BSYNC B0 ;  /* 0x0000000000007941 */ /* 0x000fea0003800000 */
.L_x_8590:
[C---:B------:R-:W-:Y:S01]  /*0b50*/  ISETP.GT.U32.AND P1, PT, R3.reuse, -0x201, PT ;  /* 0xfffffdff0300780c */ /* 0x040fe20003f24070 */
[----:B------:R-:W-:Y:S01]  /*0b60*/  VIADD R4, R4, 0x100 ;  /* 0x0000010004047836 */ /* 0x000fe20000000000 */
[----:B------:R-:W-:-:S11]  /*0b70*/  IADD3 R3, R3, 0x200, RZ ;  /* 0x0000020003037810 */ /* 0x000fd60007ffe0ff */
[----:B------:R-:W-:Y:S05]  /*0b80*/  @P1 BRA `(.L_x_8592) ;  /* 0xfffffff400801947 */ /* 0x000fea000383ffff */
[----:B------:R-:W-:Y:S05]  /*0b90*/  EXIT ;  /* 0x000000000000794d */ /* 0x000fea0003800000 */
.L_x_8589:
[----:B------:R-:W-:Y:S01]  /*0ba0*/  HFMA2.MMA R21, -RZ, RZ, 0, 5.9604644775390625e-08 ;  /* 0x00000001ff157435 */ /* 0x000fe200000001ff */
[----:B0--3--:R-:W-:Y:S01]  /*0bb0*/  MOV R22, R10 ;  /* 0x0000000a00167202 */ /* 0x009fe20000000f00 */
[----:B------:R-:W-:Y:S01]  /*0bc0*/  IMAD.MOV.U32 R19, RZ, RZ, -0x1 ;  /* 0xffffffffff137424 */ /* 0x000fe200078e00ff */
[----:B------:R-:W-:-:S08]  /*0bd0*/  MOV R24, 0x1f ;  /* 0x0000001f00187802 */ /* 0x000fd00000000f00 */
[----:B-12---:R-:W-:Y:S05]  /*0be0*/  WARPSYNC.COLLECTIVE R19, `(.L_x_8593) ;  /* 0x0000000013087348 */ /* 0x006fea0003c00000 */
[----:B------:R0:W3:Y:S02]  /*0bf0*/  SHFL.BFLY P2, R20, R22, R21, R24 ;  /* 0x0c00001516147389 */ /* 0x0000e40000040018 */
[----:B0123--:R-:W-:Y:S01]  /*0c00*/  ENDCOLLECTIVE ;  /* 0x000000000000791b */ /* 0x00ffe20003800000 */
.L_x_8593:
[----:B------:R-:W-:Y:S01]  /*0c10*/  HFMA2.MMA R21, -RZ, RZ, 0, 1.1920928955078125e-07 ;  /* 0x00000002ff157435 */ /* 0x000fe200000001ff */
[----:B------:R-:W-:-:S05]  /*0c20*/  MOV R11, R20 ;  /* 0x00000014000b7202 */ /* 0x000fca0000000f00 */
[----:B------:R-:W-:-:S05]  /*0c30*/  FADD.FTZ R11, R10, R11 ;  /* 0x0000000b0a0b7221 */ /* 0x000fca0000010000 */
[----:B------:R-:W-:-:S07]  /*0c40*/  MOV R22, R11 ;  /* 0x0000000b00167202 */ /* 0x000fce0000000f00 */
[----:B------:R-:W-:Y:S05]  /*0c50*/  WARPSYNC.COLLECTIVE R19, `(.L_x_8594) ;  /* 0x0000000013087348 */ /* 0x000fea0003c00000 */
[----:B------:R0:W1:Y:S02]  /*0c60*/  SHFL.BFLY P2, R20, R22, R21, R24 ;  /* 0x0c00001516147389 */ /* 0x0000640000040018 */
[----:B01----:R-:W-:Y:S01]  /*0c70*/  ENDCOLLECTIVE ;  /* 0x000000000000791b */ /* 0x003fe20003800000 */
.L_x_8594:
[----:B------:R-:W-:Y:S01]  /*0c80*/  HFMA2.MMA R21, -RZ, RZ, 0, 2.384185791015625e-07 ;  /* 0x00000004ff157435 */ /* 0x000fe200000001ff */
[----:B------:R-:W-:-:S04]  /*0c90*/  IMAD.MOV.U32 R14, RZ, RZ, R20 ;  /* 0x000000ffff0e7224 */ /* 0x000fc800078e0014 */
[----:B------:R-:W-:-:S05]  /*0ca0*/  FADD.FTZ R14, R11, R14 ;  /* 0x0000000e0b0e7221 */ /* 0x000fca0000010000 */
[----:B------:R-:W-:-:S07]  /*0cb0*/  MOV R22, R14 ;  /* 0x0000000e00167202 */ /* 0x000fce0000000f00 */
[----:B------:R-:W-:Y:S05]  /*0cc0*/  WARPSYNC.COLLECTIVE R19, `(.L_x_8595) ;  /* 0x0000000013087348 */ /* 0x000fea0003c00000 */
[----:B------:R0:W1:Y:S02]  /*0cd0*/  SHFL.BFLY P2, R20, R22, R21, R24 ;  /* 0x0c00001516147389 */ /* 0x0000640000040018 */
[----:B01----:R-:W-:Y:S01]  /*0ce0*/  ENDCOLLECTIVE ;  /* 0x000000000000791b */ /* 0x003fe20003800000 */
.L_x_8595:
[----:B------:R-:W-:Y:S01]  /*0cf0*/  IMAD.MOV.U32 R21, RZ, RZ, 0x8 ;  /* 0x00000008ff157424 */ /* 0x000fe200078e00ff */
[----:B------:R-:W-:-:S05]  /*0d00*/  MOV R13, R20 ;  /* 0x00000014000d7202 */ /* 0x000fca0000000f00 */
[----:B------:R-:W-:-:S05]  /*0d10*/  FADD.FTZ R13, R14, R13 ;  /* 0x0000000d0e0d7221 */ /* 0x000fca0000010000 */
[----:B------:R-:W-:-:S07]  /*0d20*/  MOV R22, R13 ;  /* 0x0000000d00167202 */ /* 0x000fce0000000f00 */
[----:B------:R-:W-:Y:S05]  /*0d30*/  WARPSYNC.COLLECTIVE R19, `(.L_x_8596) ;  /* 0x0000000013087348 */ /* 0x000fea0003c00000 */
[----:B------:R0:W1:Y:S02]  /*0d40*/  SHFL.BFLY P2, R20, R22, R21, R24 ;  /* 0x0c00001516147389 */ /* 0x0000640000040018 */
[----:B01----:R-:W-:Y:S01]  /*0d50*/  ENDCOLLECTIVE ;  /* 0x000000000000791b */ /* 0x003fe20003800000 */
.L_x_8596:
[----:B------:R-:W-:Y:S01]  /*0d60*/  HFMA2.MMA R21, -RZ, RZ, 0, 9.5367431640625e-07 ;  /* 0x00000010ff157435 */ /* 0x000fe200000001ff */
[----:B------:R-:W-:-:S05]  /*0d70*/  MOV R10, R20 ;  /* 0x00000014000a7202 */ /* 0x000fca0000000f00 */
[----:B------:R-:W-:-:S05]  /*0d80*/  FADD.FTZ R10, R13, R10 ;  /* 0x0000000a0d0a7221 */ /* 0x000fca0000010000 */
[----:B------:R-:W-:-:S07]  /*0d90*/  MOV R22, R10 ;  /* 0x0000000a00167202 */ /* 0x000fce0000000f00 */
[----:B------:R-:W-:Y:S05]  /*0da0*/  WARPSYNC.COLLECTIVE R19, `(.L_x_8597) ;  /* 0x0000000013087348 */ /* 0x000fea0003c00000 */
[----:B------:R0:W1:Y:S02]  /*0db0*/  SHFL.BFLY P2, R20, R22, R21, R24 ;  /* 0x0c00001516147389 */ /* 0x0000640000040018 */
[----:B01----:R-:W-:Y:S01]  /*0dc0*/  ENDCOLLECTIVE ;  /* 0x000000000000791b */ /* 0x003fe20003800000 */
.L_x_8597:
[----:B------:R-:W-:Y:S01]  /*0dd0*/  HFMA2.MMA R21, -RZ, RZ, 0, 5.9604644775390625e-08 ;  /* 0x00000001ff157435 */ /* 0x000fe200000001ff */
[----:B------:R-:W-:Y:S01]  /*0de0*/  IMAD.MOV.U32 R22, RZ, RZ, R9 ;  /* 0x000000ffff167224 */ /* 0x000fe200078e0009 */
[----:B------:R-:W-:-:S09]  /*0df0*/  MOV R11, R20 ;  /* 0x00000014000b7202 */ /* 0x000fd20000000f00 */
[----:B------:R-:W-:Y:S05]  /*0e00*/  WARPSYNC.COLLECTIVE R19, `(.L_x_8598) ;  /* 0x0000000013087348 */ /* 0x000fea0003c00000 */
[----:B------:R0:W1:Y:S02]  /*0e10*/  SHFL.BFLY P2, R20, R22, R21, R24 ;  /* 0x0c00001516147389 */ /* 0x0000640000040018 */
[----:B01----:R-:W-:Y:S01]  /*0e20*/  ENDCOLLECTIVE ;  /* 0x000000000000791b */ /* 0x003fe20003800000 */
.L_x_8598:
[----:B------:R-:W-:Y:S01]  /*0e30*/  HFMA2.MMA R21, -RZ, RZ, 0, 1.1920928955078125e-07 ;  /* 0x00000002ff157435 */ /* 0x000fe200000001ff */
[----:B------:R-:W-:-:S05]  /*0e40*/  MOV R14, R20 ;  /* 0x00000014000e7202 */ /* 0x000fca0000000f00 */
[----:B------:R-:W-:-:S05]  /*0e50*/  FADD.FTZ R15, R9, R14 ;  /* 0x0000000e090f7221 */ /* 0x000fca0000010000 */
[----:B------:R-:W-:-:S07]  /*0e60*/  MOV R22, R15 ;  /* 0x0000000f00167202 */ /* 0x000fce0000000f00 */
[----:B------:R-:W-:Y:S05]  /*0e70*/  WARPSYNC.COLLECTIVE R19, `(.L_x_8599) ;  /* 0x0000000013087348 */ /* 0x000fea0003c00000 */
[----:B------:R0:W1:Y:S02]  /*0e80*/  SHFL.BFLY P2, R20, R22, R21, R24 ;  /* 0x0c00001516147389 */ /* 0x0000640000040018 */
[----:B01----:R-:W-:Y:S01]  /*0e90*/  ENDCOLLECTIVE ;  /* 0x000000000000791b */ /* 0x003fe20003800000 */
.L_x_8599:
[----:B------:R-:W-:Y:S01]  /*0ea0*/  HFMA2.MMA R21, -RZ, RZ, 0, 2.384185791015625e-07 ;  /* 0x00000004ff157435 */ /* 0x000fe200000001ff */
[----:B------:R-:W-:-:S04]  /*0eb0*/  IMAD.MOV.U32 R16, RZ, RZ, R20 ;  /* 0x000000ffff107224 */ /* 0x000fc800078e0014 */
[----:B------:R-:W-:-:S05]  /*0ec0*/  FADD.FTZ R16, R15, R16 ;  /* 0x000000100f107221 */ /* 0x000fca0000010000 */
[----:B------:R-:W-:-:S07]  /*0ed0*/  MOV R22, R16 ;  /* 0x0000001000167202 */ /* 0x000fce0000000f00 */
[----:B------:R-:W-:Y:S05]  /*0ee0*/  WARPSYNC.COLLECTIVE R19, `(.L_x_8600) ;  /* 0x0000000013087348 */ /* 0x000fea0003c00000 */
[----:B------:R0:W1:Y:S02]  /*0ef0*/  SHFL.BFLY P2, R20, R22, R21, R24 ;  /* 0x0c00001516147389 */ /* 0x0000640000040018 */
[----:B01----:R-:W-:Y:S01]  /*0f00*/  ENDCOLLECTIVE ;  /* 0x000000000000791b */ /* 0x003fe20003800000 */
.L_x_8600:
[----:B------:R-:W-:Y:S01]  /*0f10*/  IMAD.MOV.U32 R21, RZ, RZ, 0x8 ;  /* 0x00000008ff157424 */ /* 0x000fe200078e00ff */
[----:B------:R-:W-:-:S05]  /*0f20*/  MOV R17, R20 ;  /* 0x0000001400117202 */ /* 0x000fca0000000f00 */
[----:B------:R-:W-:-:S05]  /*0f30*/  FADD.FTZ R17, R16, R17 ;  /* 0x0000001110117221 */ /* 0x000fca0000010000 */
[----:B------:R-:W-:-:S07]  /*0f40*/  MOV R22, R17 ;  /* 0x0000001100167202 */ /* 0x000fce0000000f00 */
[----:B------:R-:W-:Y:S05]  /*0f50*/  WARPSYNC.COLLECTIVE R19, `(.L_x_8601) ;  /* 0x0000000013087348 */ /* 0x000fea0003c00000 */
[----:B------:R0:W1:Y:S02]  /*0f60*/  SHFL.BFLY P2, R20, R22, R21, R24 ;  /* 0x0c00001516147389 */ /* 0x0000640000040018 */
[----:B01----:R-:W-:Y:S01]  /*0f70*/  ENDCOLLECTIVE ;  /* 0x000000000000791b */ /* 0x003fe20003800000 */
.L_x_8601:
[----:B------:R-:W-:Y:S01]  /*0f80*/  HFMA2.MMA R21, -RZ, RZ, 0, 9.5367431640625e-07 ;  /* 0x00000010ff157435 */ /* 0x000fe200000001ff */
[----:B------:R-:W-:-:S05]  /*0f90*/  MOV R18, R20 ;  /* 0x0000001400127202 */ /* 0x000fca0000000f00 */
[----:B------:R-:W-:-:S05]  /*0fa0*/  FADD.FTZ R18, R17, R18 ;  /* 0x0000001211127221 */ /* 0x000fca0000010000 */
[----:B------:R-:W-:-:S07]  /*0fb0*/  MOV R22, R18 ;  /* 0x0000001200167202 */ /* 0x000fce0000000f00 */
[----:B------:R-:W-:Y:S05]  /*0fc0*/  WARPSYNC.COLLECTIVE R19, `(.L_x_8602) ;  /* 0x0000000013087348 */ /* 0x000fea0003c00000 */
[----:B------:R0:W1:Y:S02]  /*0fd0*/  SHFL.BFLY P2, R20, R22, R21, R24 ;  /* 0x0c00001516147389 */ /* 0x0000640000040018 */
[----:B01----:R-:W-:Y:S01]  /*0fe0*/  ENDCOLLECTIVE ;  /* 0x000000000000791b */ /* 0x003fe20003800000 */
.L_x_8602:
[----:B------:R-:W-:Y:S01]  /*0ff0*/  MOV R9, R20 ;  /* 0x0000001400097202 */ /* 0x000fe20000000f00 */
[----:B------:R-:W-:Y:S06]  /*1000*/  BRA `(.L_x_8603) ;  /* 0xfffffff8007c7947 */ /* 0x000fec000383ffff */
.L_x_8604:
        /* <DEDUP_REMOVED lines=15> */
.L_x_9262:


//--------------------- .text._ZN10layer_norm13ln_bwd_kernelINS_13Kernel_traitsIfffffjLj512ELj1ELj4ELj1ELj16ENS_18Kernel_traits_baseILj512EfffffjLj128EEEEELb1ELb0ELb1ELb0EEEvNS_9BwdParamsE --------------------------
	.section	.text._ZN10layer_norm13ln_bwd_kernelINS_13Kernel_traitsIfffffjLj512ELj1ELj4ELj1ELj16ENS_18Kernel_traits_baseILj512EfffffjLj128EEEEELb1ELb0ELb1ELb0EEEvNS_9BwdParamsE,"ax",@progbits
	.align	128
        .global         _ZN10layer_norm13ln_bwd_kernelINS_13Kernel_traitsIfffffjLj512ELj1ELj4ELj1ELj16ENS_18Kernel_traits_baseILj512EfffffjLj128EEEEELb1ELb0ELb1ELb0EEEvNS_9BwdParamsE
        .type           _ZN10layer_norm13ln_bwd_kernelINS_13Kernel_traitsIfffffjLj512ELj1ELj4ELj1ELj16ENS_18Kernel_traits_baseILj512EfffffjLj128EEEEELb1ELb0ELb1ELb0EEEvNS_9BwdParamsE,@function
        .size           _ZN10layer_norm13ln_bwd_kernelINS_13Kernel_traitsIfffffjLj512ELj1ELj4ELj1ELj16ENS_18Kernel_traits_baseILj512EfffffjLj128EEEEELb1ELb0ELb1ELb0EEEvNS_9BwdParamsE,(.L_x_9263 - _ZN10layer_norm13ln_bwd_kernelINS_13Kernel_traitsIfffffjLj512ELj1ELj4ELj1ELj16ENS_18Kernel_traits_baseILj512EfffffjLj128EEEEELb1ELb0ELb1ELb0EEEvNS_9BwdParamsE)
        .other          _ZN10layer_norm13ln_bwd_kernelINS_13Kernel_traitsIfffffjLj512ELj1ELj4ELj1ELj16ENS_18Kernel_traits_baseILj512EfffffjLj128EEEEELb1ELb0ELb1ELb0EEEvNS_9BwdParamsE,@"STO_CUDA_ENTRY STV_DEFAULT"
_ZN10layer_norm13ln_bwd_kernelINS_13Kernel_traitsIfffffjLj512ELj1ELj4ELj1ELj16ENS_18Kernel_traits_baseILj512EfffffjLj128EEEEELb1ELb0ELb1ELb0EEEvNS_9BwdParamsE:
.text._ZN10layer_norm13ln_bwd_kernelINS_13Kernel_traitsIfffffjLj512ELj1ELj4ELj1ELj16ENS_18Kernel_traits_baseILj512EfffffjLj128EEEEELb1ELb0ELb1ELb0EEEvNS_9BwdParamsE:
        /* <DEDUP_REMOVED lines=28> */
[----:B--2---:R-:W-:-:S04]  /*01c0*/  @P2 IMAD.WIDE.U32 R8, R13, 0x10, R8 ;  /* 0x000000100d082825 */ /* 0x004fc800078e0008 */
[----:B------:R-:W-:Y:S01]  /*01d0*/  @P2 VIADD R13, R13, 0x20 ;  /* 0x000000200d0d2836 */ /* 0x000fe20000000000 */
[----:B------:R0:W5:Y:S03]  /*01e0*/  @P2 LDG.E.128 R76, desc[UR4][R8.64] ;  /* 0x00000004084c2981 */ /* 0x000166000c1e1d00 */
        /* <DEDUP_REMOVED lines=27> */
[----:B------:R-:W-:-:S10]  /*03a0*/  MOV R8, R0 ;  /* 0x0000000000087202 */ /* 0x000fd40000000f00 */
.L_x_8663:
[----:B-123--:R-:W1:Y:S08]  /*03b0*/  LDC.64 R98, c[0x0][0x288] ;  /* 0x0000a200ff627b82 */ /* 0x00ee700000000a00 */
[----:B------:R-:W2:Y:S08]  /*03c0*/  LDC.64 R96, c[0x0][0x258] ;  /* 0x00009600ff607b82 */ /* 0x000eb00000000a00 */
[----:B------:R-:W3:Y:S01]  /*03d0*/  LDC.64 R100, c[0x0][0x280] ;  /* 0x0000a000ff647b82 */ /* 0x000ee20000000a00 */
[----:B-1----:R-:W-:-:S07]  /*03e0*/  IMAD.WIDE R98, R8, 0x4, R98 ;  /* 0x0000000408627825 */ /* 0x002fce00078e0262 */
[----:B----4-:R-:W1:Y:S01]  /*03f0*/  LDC.64 R126, c[0x0][0x2c8] ;  /* 0x0000b200ff7e7b82 */ /* 0x010e620000000a00 */
        /* <DEDUP_REMOVED lines=31> */
[----:B------:R-:W-:Y:S01]  /*05f0*/  VIADD R103, R6, 0x20 ;  /* 0x0000002006677836 */ /* 0x000fe20000000000 */
[----:B------:R-:W-:-:S07]  /*0600*/  IADD3 R101, R101, 0x20, RZ ;  /* 0x0000002065657810 */ /* 0x000fce0007ffe0ff */
.L_x_8610:
[----:B------:R-:W-:Y:S05]  /*0610*/  BSYNC B2 ;  /* 0x0000000000027941 */ /* 0x000fea0003800000 */
.L_x_8609:
        /* <DEDUP_REMOVED lines=11> */
.L_x_8612:
[----:B------:R-:W-:Y:S05]  /*06d0*/  BSYNC B2 ;  /* 0x0000000000027941 */ /* 0x000fea0003800000 */
.L_x_8611:
        /* <DEDUP_REMOVED lines=9> */
[----:B------:R-:W-:Y:S01]  /*0770*/  VIADD R101, R101, 0x20 ;  /* 0x0000002065657836 */ /* 0x000fe20000000000 */
[----:B------:R-:W-:-:S07]  /*0780*/  IADD3 R103, R103, 0x20, RZ ;  /* 0x0000002067677810 */ /* 0x000fce0007ffe0ff */
.L_x_8614:
[----:B------:R-:W-:Y:S05]  /*0790*/  BSYNC B2 ;  /* 0x0000000000027941 */ /* 0x000fea0003800000 */
.L_x_8613:
[----:B------:R-:W-:Y:S01]  /*07a0*/  HFMA2.MMA R131, -RZ, RZ, 0, 0 ;  /* 0x00000000ff837435 */ /* 0x000fe200000001ff */
[----:B------:R-:W-:Y:S01]  /*07b0*/  MOV R134, RZ ;  /* 0x000000ff00867202 */ /* 0x000fe20000000f00 */
        /* <DEDUP_REMOVED lines=8> */
[----:B------:R-:W-:Y:S01]  /*0840*/  IMAD.MOV.U32 R134, RZ, RZ, RZ ;  /* 0x000000ffff867224 */ /* 0x000fe200078e00ff */
[----:B------:R-:W-:Y:S06]  /*0850*/  BRA `(.L_x_8615) ;  /* 0x0000000c00287947 */ /* 0x000fec0003800000 */
.L_x_8608:
        /* <DEDUP_REMOVED lines=31> */
[----:B--2---:R-:W-:-:S12]  /*0a50*/  IMAD.WIDE.U32 R134, R130, 0x4, R134 ;  /* 0x0000000482867825 */ /* 0x004fd800078e0086 */
[----:B------:R-:W5:Y:S01]  /*0a60*/  @P6 LDG.E.128 R36, desc[UR4][R128.64] ;  /* 0x0000000480246981 */ /* 0x000f62000c1e1d00 */
[----:B------:R-:W-:Y:S02]  /*0a70*/  IADD3 R133, R6, 0x20, RZ ;  /* 0x0000002006857810 */ /* 0x000fe40007ffe0ff */
[----:B------:R-:W-:Y:S01]  /*0a80*/  IADD3 R130, R130, 0x20, RZ ;  /* 0x0000002082827810 */ /* 0x000fe20007ffe0ff */
[----:B------:R0:W5:Y:S01]  /*0a90*/  LDG.E R5, desc[UR4][R134.64] ;  /* 0x0000000486057981 */ /* 0x000162000c1e1900 */
        /* <DEDUP_REMOVED lines=8> */
[----:B------:R-:W-:Y:S01]  /*0b20*/  FADD.FTZ R96, RZ, R108 ;  /* 0x0000006cff607221 */ /* 0x000fe20000010000 */
[----:B------:R-:W-:Y:S01]  /*0b30*/  FFMA.FTZ R97, R3, R108, RZ ;  /* 0x0000006c03617223 */ /* 0x000fe200000100ff */
[----:B------:R-:W-:Y:S01]  /*0b40*/  FADD.FTZ R122, -R125, R99 ;  /* 0x000000637d7a7221 */ /* 0x000fe20000010100 */
[C---:B------:R-:W-:Y:S01]  /*0b50*/  FMUL.FTZ R23, R7.reuse, R98 ;  /* 0x0000006207177220 */ /* 0x040fe20000410000 */
        /* <DEDUP_REMOVED lines=17> */
.L_x_8617:
[----:B------:R-:W-:Y:S05]  /*0c70*/  BSYNC B2 ;  /* 0x0000000000027941 */ /* 0x000fea0003800000 */
.L_x_8616:
        /* <DEDUP_REMOVED lines=12> */
[----:B------:R-:W5:Y:S01]  /*0d40*/  LDG.E R4, desc[UR4][R128.64] ;  /* 0x0000000480047981 */ /* 0x000f62000c1e1900 */
[----:B------:R-:W-:-:S10]  /*0d50*/  VIADD R130, R130, 0x20 ;  /* 0x0000002082827836 */ /* 0x000fd40000000000 */
[----:B------:R-:W-:-:S05]  /*0d60*/  @P6 IMAD.WIDE.U32 R118, R133, 0x10, R126 ;  /* 0x0000001085766825 */ /* 0x000fca00078e007e */
[----:B------:R0:W5:Y:S01]  /*0d70*/  @P6 LDG.E.128 R32, desc[UR4][R118.64] ;  /* 0x0000000476206981 */ /* 0x000162000c1e1d00 */
[----:B------:R-:W-:Y:S02]  /*0d80*/  IADD3 R132, R132, 0x20, RZ ;  /* 0x0000002084847810 */ /* 0x000fe40007ffe0ff */
[----:B------:R-:W-:Y:S01]  /*0d90*/  IADD3 R133, R133, 0x20, RZ ;  /* 0x0000002085857810 */ /* 0x000fe20007ffe0ff */
[C---:B---3--:R-:W-:Y:S01]  /*0da0*/  FADD.FTZ R18, -R125.reuse, R100 ;  /* 0x000000647d127221 */ /* 0x048fe20000010100 */
[----:B------:R-:W-:-:S03]  /*0db0*/  FADD.FTZ R100, -R125, R101 ;  /* 0x000000657d647221 */ /* 0x000fc60000010100 */
[C---:B------:R-:W-:Y:S01]  /*0dc0*/  FMUL.FTZ R17, R7.reuse, R18 ;  /* 0x0000001207117220 */ /* 0x040fe20000410000 */
[----:B------:R-:W-:Y:S01]  /*0dd0*/  FMUL.FTZ R18, R7, R100 ;  /* 0x0000006407127220 */ /* 0x000fe20000410000 */
[----:B----4-:R-:W-:Y:S01]  /*0de0*/  FMUL.FTZ R106, R80, R96 ;  /* 0x00000060506a7220 */ /* 0x010fe20000410000 */
        /* <DEDUP_REMOVED lines=15> */
[----:B0-----:R-:W-:Y:S01]  /*0ee0*/  FMUL.FTZ R118, R7, R136 ;  /* 0x0000008807767220 */ /* 0x001fe20000410000 */
[----:B------:R-:W-:Y:S01]  /*0ef0*/  FMUL.FTZ R119, R83, R99 ;  /* 0x0000006353777220 */ /* 0x000fe20000410000 */
[----:B------:R-:W-:Y:S01]  /*0f00*/  FADD.FTZ R98, R101, R120 ;  /* 0x0000007865627221 */ /* 0x000fe20000010000 */
[----:B------:R-:W-:Y:S01]  /*0f10*/  FFMA.FTZ R97, R21, R120, R96 ;  /* 0x0000007815617223 */ /* 0x000fe20000010060 */
[----:B------:R-:W-:Y:S01]  /*0f20*/  FADD.FTZ R51, R51, R99 ;  /* 0x0000006333337221 */ /* 0x000fe20000010000 */
[----:B------:R-:W-:Y:S01]  /*0f30*/  FFMA.FTZ R67, R99, R118, R67 ;  /* 0x0000007663437223 */ /* 0x000fe20000010043 */
[----:B------:R-:W-:Y:S01]  /*0f40*/  FADD.FTZ R131, R98, R119 ;  /* 0x0000007762837221 */ /* 0x000fe20000010000 */
[----:B------:R-:W-:-:S07]  /*0f50*/  FFMA.FTZ R134, R118, R119, R97 ;  /* 0x0000007776867223 */ /* 0x000fce0000010061 */
.L_x_8619:
[----:B------:R-:W-:Y:S05]  /*0f60*/  BSYNC B2 ;  /* 0x0000000000027941 */ /* 0x000fea0003800000 */
.L_x_8618:
        /* <DEDUP_REMOVED lines=15> */
[----:B------:R-:W-:Y:S01]  /*1060*/  IADD3 R130, R130, 0x20, RZ ;  /* 0x0000002082827810 */ /* 0x000fe20007ffe0ff */
[----:B------:R-:W-:Y:S01]  /*1070*/  VIADD R133, R133, 0x20 ;  /* 0x0000002085857836 */ /* 0x000fe20000000000 */
        /* <DEDUP_REMOVED lines=17> */
[----:B0-----:R-:W-:Y:S01]  /*1190*/  FMUL.FTZ R116, R78, R98 ;  /* 0x000000624e747220 */ /* 0x001fe20000410000 */
        /* <DEDUP_REMOVED lines=11> */
.L_x_8621:
[----:B------:R-:W-:Y:S05]  /*1250*/  BSYNC B2 ;  /* 0x0000000000027941 */ /* 0x000fea0003800000 */
.L_x_8620:
        /* <DEDUP_REMOVED lines=41> */
[----:B-1----:R-:W-:-:S07]  /*14f0*/  FFMA.FTZ R134, R110, R115, R97 ;  /* 0x000000736e867223 */ /* 0x002fce0000010061 */
.L_x_8615:
[----:B------:R-:W-:Y:S05]  /*1500*/  BSYNC B1 ;  /* 0x0000000000017941 */ /* 0x000fea0003800000 */
.L_x_8607:
        /* <DEDUP_REMOVED lines=20> */
.L_x_8675:
        /* <DEDUP_REMOVED lines=33> */
.L_x_8626:
[----:B------:R-:W-:Y:S05]  /*1860*/  BSYNC B2 ;  /* 0x0000000000027941 */ /* 0x000fea0003800000 */
.L_x_8625:
        /* <DEDUP_REMOVED lines=15> */
.L_x_8628:
[----:B------:R-:W-:Y:S05]  /*1960*/  BSYNC B2 ;  /* 0x0000000000027941 */ /* 0x000fea0003800000 */
.L_x_8627:
        /* <DEDUP_REMOVED lines=15> */
.L_x_8630:
[----:B------:R-:W-:Y:S05]  /*1a60*/  BSYNC B2 ;  /* 0x0000000000027941 */ /* 0x000fea0003800000 */
.L_x_8629:
        /* <DEDUP_REMOVED lines=18> */
.L_x_8632:
[----:B------:R-:W-:Y:S05]  /*1b90*/  BSYNC B2 ;  /* 0x0000000000027941 */ /* 0x000fea0003800000 */
.L_x_8631:
        /* <DEDUP_REMOVED lines=16> */
[----:B0-----:R-:W-:-:S04]  /*1ca0*/  @P6 IMAD.WIDE.U32 R98, R6, 0x10, R98 ;  /* 0x0000001006626825 */ /* 0x001fc800078e0062 */
[----:B------:R-:W-:Y:S01]  /*1cb0*/  VIADD R6, R6, 0x20 ;  /* 0x0000002006067836 */ /* 0x000fe20000000000 */
[----:B------:R0:W-:Y:S04]  /*1cc0*/  @P6 STG.E.128 desc[UR4][R98.64], R88 ;  /* 0x0000005862006986 */ /* 0x0001e8000c101d04 */
[----:B------:R0:W-:Y:S02]  /*1cd0*/  @P5 STG.E.128 desc[UR4][R96.64], R92 ;  /* 0x0000005c60005986 */ /* 0x0001e4000c101d04 */
.L_x_8624:
[----:B------:R-:W-:Y:S05]  /*1ce0*/  BSYNC B1 ;  /* 0x0000000000017941 */ /* 0x000fea0003800000 */
.L_x_8623:
        /* <DEDUP_REMOVED lines=20> */
.L_x_8636:
[----:B------:R-:W-:Y:S05]  /*1e30*/  BSYNC B2 ;  /* 0x0000000000027941 */ /* 0x000fea0003800000 */
.L_x_8635:
        /* <DEDUP_REMOVED lines=15> */
.L_x_8638:
[----:B------:R-:W-:Y:S05]  /*1f30*/  BSYNC B2 ;  /* 0x0000000000027941 */ /* 0x000fea0003800000 */
.L_x_8637:
        /* <DEDUP_REMOVED lines=15> */
.L_x_8640:
[----:B------:R-:W-:Y:S05]  /*2030*/  BSYNC B2 ;  /* 0x0000000000027941 */ /* 0x000fea0003800000 */
.L_x_8639:
        /* <DEDUP_REMOVED lines=18> */
.L_x_8642:
[----:B------:R-:W-:Y:S05]  /*2160*/  BSYNC B2 ;  /* 0x0000000000027941 */ /* 0x000fea0003800000 */
.L_x_8641:
        /* <DEDUP_REMOVED lines=20> */
.L_x_8634:
[----:B------:R-:W-:Y:S05]  /*22b0*/  BSYNC B1 ;  /* 0x0000000000017941 */ /* 0x000fea0003800000 */
.L_x_8633:
        /* <DEDUP_REMOVED lines=20> */
.L_x_8646:
[----:B------:R-:W-:Y:S05]  /*2400*/  BSYNC B2 ;  /* 0x0000000000027941 */ /* 0x000fea0003800000 */
.L_x_8645:
        /* <DEDUP_REMOVED lines=15> */
.L_x_8648:
[----:B------:R-:W-:Y:S05]  /*2500*/  BSYNC B2 ;  /* 0x0000000000027941 */ /* 0x000fea0003800000 */
.L_x_8647:
        /* <DEDUP_REMOVED lines=15> */
.L_x_8650:
[----:B------:R-:W-:Y:S05]  /*2600*/  BSYNC B2 ;  /* 0x0000000000027941 */ /* 0x000fea0003800000 */
.L_x_8649:
        /* <DEDUP_REMOVED lines=18> */
.L_x_8652:
[----:B------:R-:W-:Y:S05]  /*2730*/  BSYNC B2 ;  /* 0x0000000000027941 */ /* 0x000fea0003800000 */
.L_x_8651:
        /* <DEDUP_REMOVED lines=20> */
.L_x_8644:
[----:B------:R-:W-:Y:S05]  /*2880*/  BSYNC B1 ;  /* 0x0000000000017941 */ /* 0x000fea0003800000 */
.L_x_8643:
        /* <DEDUP_REMOVED lines=20> */
.L_x_8656:
[----:B------:R-:W-:Y:S05]  /*29d0*/  BSYNC B2 ;  /* 0x0000000000027941 */ /* 0x000fea0003800000 */
.L_x_8655:
        /* <DEDUP_REMOVED lines=15> */
.L_x_8658:
[----:B------:R-:W-:Y:S05]  /*2ad0*/  BSYNC B2 ;  /* 0x0000000000027941 */ /* 0x000fea0003800000 */
.L_x_8657:
        /* <DEDUP_REMOVED lines=15> */
.L_x_8660:
[----:B------:R-:W-:Y:S05]  /*2bd0*/  BSYNC B2 ;  /* 0x0000000000027941 */ /* 0x000fea0003800000 */
.L_x_8659:
        /* <DEDUP_REMOVED lines=20> */
.L_x_8662:
[----:B------:R-:W-:Y:S05]  /*2d20*/  BSYNC B2 ;  /* 0x0000000000027941 */ /* 0x000fea0003800000 */
.L_x_8661:
        /* <DEDUP_REMOVED lines=14> */
.L_x_8654:
[----:B------:R-:W-:Y:S05]  /*2e10*/  BSYNC B1 ;  /* 0x0000000000017941 */ /* 0x000fea0003800000 */
.L_x_8653:
[----:B------:R-:W0:Y:S02]  /*2e20*/  LDC.64 R6, c[0x0][0x210] ;  /* 0x00008400ff067b82 */ /* 0x000e240000000a00 */
[----:B0-----:R-:W-:-:S04]  /*2e30*/  LEA R8, R6, R8, 0x2 ;  /* 0x0000000806087211 */ /* 0x001fc800078e10ff */
[----:B------:R-:W-:-:S13]  /*2e40*/  ISETP.GE.AND P4, PT, R8, R7, PT ;  /* 0x000000070800720c */ /* 0x000fda0003f86270 */
[----:B------:R-:W-:Y:S05]  /*2e50*/  @!P4 BRA `(.L_x_8663) ;  /* 0xffffffd40054c947 */ /* 0x000fea000383ffff */
.L_x_8606:
[----:B------:R-:W-:Y:S05]  /*2e60*/  BSYNC B0 ;  /* 0x0000000000007941 */ /* 0x000fea0003800000 */
.L_x_8605:
[----:B------:R-:W0:Y:S01]  /*2e70*/  S2R R3, SR_CgaCtaId ;  /* 0x0000000000037919 */ /* 0x000e220000008800 */
[----:B-----5:R-:W-:Y:S01]  /*2e80*/  SHF.R.U32.HI R2, RZ, 0x5, R12 ;  /* 0x00000005ff027819 */ /* 0x020fe2000001160c */
[----:B------:R-:W-:Y:S05]  /*2e90*/  WARPSYNC.ALL ;  /* 0x0000000000007948 */ /* 0x000fea0003800000 */
[----:B------:R-:W-:Y:S01]  /*2ea0*/  MOV R0, 0x400 ;  /* 0x0000040000007802 */ /* 0x000fe20000000f00 */
[----:B------:R-:W1:Y:S01]  /*2eb0*/  S2R R20, SR_CTAID.X ;  /* 0x0000000000147919 */ /* 0x000e620000002500 */
        /* <DEDUP_REMOVED lines=57> */
[----:B------:R-:W-:Y:S01]  /*3250*/  IADD3.X R33, R2, UR11, RZ, P4, !PT ;  /* 0x0000000b02217c10 */ /* 0x000fe2000a7fe4ff */
[----:B------:R-:W-:Y:S01]  /*3260*/  ULDC.64 UR10, c[0x0][0x2d0] ;  /* 0x0000b400000a7ab9 */ /* 0x000fe20000000a00 */
[----:B---3--:R-:W-:Y:S01]  /*3270*/  FADD.FTZ R9, R5, R14 ;  /* 0x0000000e05097221 */ /* 0x008fe20000010000 */
[----:B------:R-:W-:Y:S01]  /*3280*/  STS.128 [R0+0x600], R56 ;  /* 0x0006003800007388 */ /* 0x000fe20000000c00 */
[----:B------:R-:W-:Y:S01]  /*3290*/  BAR.SYNC.DEFER_BLOCKING 0x0 ;  /* 0x0000000000007b1d */ /* 0x000fe20000010000 */
[----:B------:R-:W-:Y:S01]  /*32a0*/  IADD3 R10, P4, R10, UR10, RZ ;  /* 0x0000000a0a0a7c10 */ /* 0x000fe2000ff9e0ff */
[----:B----4-:R-:W-:-:S04]  /*32b0*/  FADD.FTZ R25, R6, R25 ;  /* 0x0000001906197221 */ /* 0x010fc80000010000 */
        /* <DEDUP_REMOVED lines=34> */
[----:B----4-:R-:W-:Y:S01]  /*34e0*/  @P3 IMAD.MOV.U32 R2, RZ, RZ, R10 ;  /* 0x000000ffff023224 */ /* 0x010fe200078e000a */
[----:B------:R-:W-:-:S02]  /*34f0*/  @P3 MOV R3, R29 ;  /* 0x0000001d00033202 */ /* 0x000fc40000000f00 */
[----:B------:R-:W-:Y:S01]  /*3500*/  @P3 IADD3 R10, P5, R10, 0x200, RZ ;  /* 0x000002000a0a3810 */ /* 0x000fe20007fbe0ff */
[----:B-1----:R-:W-:Y:S02]  /*3510*/  FADD.FTZ R19, R0, R19 ;  /* 0x0000001300137221 */ /* 0x002fe40000010000 */
[----:B------:R0:W-:Y:S01]  /*3520*/  @P3 STG.E desc[UR4][R2.64], R21 ;  /* 0x0000001502003986 */ /* 0x0001e2000c101904 */
[----:B------:R-:W-:Y:S01]  /*3530*/  @P3 IADD3.X R29, RZ, R29, RZ, P5, !PT ;  /* 0x0000001dff1d3210 */ /* 0x000fe20002ffe4ff */
[----:B--2---:R-:W-:Y:S01]  /*3540*/  FADD.FTZ R8, R7, R8 ;  /* 0x0000000807087221 */ /* 0x004fe20000010000 */
[----:B------:R-:W-:Y:S02]  /*3550*/  @P2 MOV R4, R10 ;  /* 0x0000000a00042202 */ /* 0x000fe40000000f00 */
[----:B------:R-:W-:Y:S01]  /*3560*/  @P2 IADD3 R10, P4, R10, 0x200, RZ ;  /* 0x000002000a0a2810 */ /* 0x000fe20007f9e0ff */
[----:B---3--:R-:W-:Y:S01]  /*3570*/  FADD.FTZ R8, R8, R17 ;  /* 0x0000001108087221 */ /* 0x008fe20000010000 */
[----:B------:R-:W-:-:S02]  /*3580*/  @P2 MOV R5, R29 ;  /* 0x0000001d00052202 */ /* 0x000fc40000000f00 */
[----:B------:R-:W-:Y:S01]  /*3590*/  @P2 IADD3.X R29, RZ, R29, RZ, P4, !PT ;  /* 0x0000001dff1d2210 */ /* 0x000fe200027fe4ff */
[----:B------:R-:W-:Y:S01]  /*35a0*/  FADD.FTZ R27, R8, R27 ;  /* 0x0000001b081b7221 */ /* 0x000fe20000010000 */
[----:B------:R-:W-:Y:S01]  /*35b0*/  @P1 MOV R6, R10 ;  /* 0x0000000a00061202 */ /* 0x000fe20000000f00 */
[----:B0-----:R-:W-:Y:S01]  /*35c0*/  @P2 IMAD.MOV.U32 R3, RZ, RZ, R33 ;  /* 0x000000ffff032224 */ /* 0x001fe200078e0021 */
[----:B------:R-:W-:Y:S02]  /*35d0*/  @P2 MOV R2, R22 ;  /* 0x0000001600022202 */ /* 0x000fe40000000f00 */
[----:B------:R-:W-:Y:S02]  /*35e0*/  @P2 IADD3 R22, P3, R22, 0x200, RZ ;  /* 0x0000020016162810 */ /* 0x000fe40007f7e0ff */
[----:B------:R-:W-:Y:S01]  /*35f0*/  @P1 IADD3 R10, P4, R10, 0x200, RZ ;  /* 0x000002000a0a1810 */ /* 0x000fe20007f9e0ff */
[----:B------:R0:W-:Y:S01]  /*3600*/  @P2 STG.E desc[UR4][R2.64], R11 ;  /* 0x0000000b02002986 */ /* 0x0001e2000c101904 */
[----:B------:R-:W-:-:S02]  /*3610*/  @P2 IADD3.X R33, RZ, R33, RZ, P3, !PT ;  /* 0x00000021ff212210 */ /* 0x000fc40001ffe4ff */
[----:B------:R-:W-:Y:S01]  /*3620*/  @P1 MOV R7, R29 ;  /* 0x0000001d00071202 */ /* 0x000fe20000000f00 */
[----:B------:R1:W-:Y:S01]  /*3630*/  @P2 STG.E desc[UR4][R4.64], R23 ;  /* 0x0000001704002986 */ /* 0x0003e2000c101904 */
[----:B------:R-:W-:Y:S02]  /*3640*/  @P1 IMAD.X R29, RZ, RZ, R29, P4 ;  /* 0x000000ffff1d1224 */ /* 0x000fe400020e061d */
[----:B0-----:R-:W-:Y:S01]  /*3650*/  @P1 IMAD.MOV.U32 R2, RZ, RZ, R22 ;  /* 0x000000ffff021224 */ /* 0x001fe200078e0016 */
        /* <DEDUP_REMOVED lines=13> */
.L_x_8622:
[----:B--2---:R-:W-:Y:S01]  /*3730*/  HFMA2.MMA R127, -RZ, RZ, 0, 5.9604644775390625e-08 ;  /* 0x00000001ff7f7435 */ /* 0x004fe200000001ff */
[----:B------:R-:W-:Y:S01]  /*3740*/  BSSY B1, `(.L_x_8664) ;  /* 0x0000007000017945 */ /* 0x000fe20003800000 */
[----:B------:R-:W-:Y:S01]  /*3750*/  IMAD.MOV.U32 R128, RZ, RZ, R131 ;  /* 0x000000ffff807224 */ /* 0x000fe200078e0083 */
[----:B------:R-:W-:Y:S02]  /*3760*/  MOV R130, 0x1f ;  /* 0x0000001f00827802 */ /* 0x000fe40000000f00 */
[----:B------:R-:W-:-:S07]  /*3770*/  MOV R125, 0xffffffff ;  /* 0xffffffff007d7802 */ /* 0x000fce0000000f00 */
[----:B0--345:R-:W-:Y:S05]  /*3780*/  WARPSYNC.COLLECTIVE R125, `(.L_x_8665) ;  /* 0x000000007d087348 */ /* 0x039fea0003c00000 */
[----:B------:R1:W2:Y:S02]  /*3790*/  SHFL.BFLY P6, R126, R128, R127, R130 ;  /* 0x0c00007f807e7389 */ /* 0x0002a400000c0082 */
[----:B012345:R-:W-:Y:S01]  /*37a0*/  ENDCOLLECTIVE ;  /* 0x000000000000791b */ /* 0x03ffe20003800000 */
.L_x_8665:
[----:B------:R-:W-:Y:S05]  /*37b0*/  BSYNC B1 ;  /* 0x0000000000017941 */ /* 0x000fea0003800000 */
.L_x_8664:
        /* <DEDUP_REMOVED lines=8> */
.L_x_8666:
[----:B------:R-:W-:Y:S01]  /*3840*/  FADD.FTZ R96, R96, R131 ;  /* 0x0000008360607221 */ /* 0x000fe20000010000 */
[----:B------:R-:W-:-:S03]  /*3850*/  HFMA2.MMA R127, -RZ, RZ, 0, 1.1920928955078125e-07 ;  /* 0x00000002ff7f7435 */ /* 0x000fc600000001ff */
[----:B------:R-:W-:Y:S01]  /*3860*/  IMAD.MOV.U32 R128, RZ, RZ, R96 ;  /* 0x000000ffff807224 */ /* 0x000fe200078e0060 */
[----:B------:R-:W-:-:S07]  /*3870*/  MOV R97, R126 ;  /* 0x0000007e00617202 */ /* 0x000fce0000000f00 */
[----:B------:R-:W-:Y:S05]  /*3880*/  WARPSYNC.COLLECTIVE R125, `(.L_x_8667) ;  /* 0x000000007d087348 */ /* 0x000fea0003c00000 */
[----:B------:R0:W1:Y:S02]  /*3890*/  SHFL.BFLY P6, R126, R128, R127, R130 ;  /* 0x0c00007f807e7389 */ /* 0x00006400000c0082 */
[----:B01----:R-:W-:Y:S01]  /*38a0*/  ENDCOLLECTIVE ;  /* 0x000000000000791b */ /* 0x003fe20003800000 */
.L_x_8667:
[----:B------:R-:W-:-:S05]  /*38b0*/  FADD.FTZ R97, R97, R134 ;  /* 0x0000008661617221 */ /* 0x000fca0000010000 */
[----:B------:R-:W-:Y:S02]  /*38c0*/  MOV R128, R97 ;  /* 0x0000006100807202 */ /* 0x000fe40000000f00 */
[----:B------:R-:W-:-:S07]  /*38d0*/  MOV R99, R126 ;  /* 0x0000007e00637202 */ /* 0x000fce0000000f00 */
[----:B------:R-:W-:Y:S05]  /*38e0*/  WARPSYNC.COLLECTIVE R125, `(.L_x_8668) ;  /* 0x000000007d087348 */ /* 0x000fea0003c00000 */
[----:B------:R0:W1:Y:S02]  /*38f0*/  SHFL.BFLY P6, R126, R128, R127, R130 ;  /* 0x0c00007f807e7389 */ /* 0x00006400000c0082 */
[----:B01----:R-:W-:Y:S01]  /*3900*/  ENDCOLLECTIVE ;  /* 0x000000000000791b */ /* 0x003fe20003800000 */
.L_x_8668:
[----:B------:R-:W-:Y:S01]  /*3910*/  FADD.FTZ R99, R96, R99 ;  /* 0x0000006360637221 */ /* 0x000fe20000010000 */
[----:B------:R-:W-:-:S03]  /*3920*/  HFMA2.MMA R127, -RZ, RZ, 0, 2.384185791015625e-07 ;  /* 0x00000004ff7f7435 */ /* 0x000fc600000001ff */
[----:B------:R-:W-:Y:S01]  /*3930*/  IMAD.MOV.U32 R128, RZ, RZ, R99 ;  /* 0x000000ffff807224 */ /* 0x000fe200078e0063 */
[----:B------:R-:W-:-:S07]  /*3940*/  MOV R98, R126 ;  /* 0x0000007e00627202 */ /* 0x000fce0000000f00 */
[----:B------:R-:W-:Y:S05]  /*3950*/  WARPSYNC.COLLECTIVE R125, `(.L_x_8669) ;  /* 0x000000007d087348 */ /* 0x000fea0003c00000 */
[----:B------:R0:W1:Y:S02]  /*3960*/  SHFL.BFLY P6, R126, R128, R127, R130 ;  /* 0x0c00007f807e7389 */ /* 0x00006400000c0082 */
[----:B01----:R-:W-:Y:S01]  /*3970*/  ENDCOLLECTIVE ;  /* 0x000000000000791b */ /* 0x003fe20003800000 */
.L_x_8669:
[----:B------:R-:W-:-:S05]  /*3980*/  FADD.FTZ R98, R97, R98 ;  /* 0x0000006261627221 */ /* 0x000fca0000010000 */
[----:B------:R-:W-:Y:S02]  /*3990*/  MOV R128, R98 ;  /* 0x0000006200807202 */ /* 0x000fe40000000f00 */
[----:B------:R-:W-:-:S07]  /*39a0*/  MOV R100, R126 ;  /* 0x0000007e00647202 */ /* 0x000fce0000000f00 */
[----:B------:R-:W-:Y:S05]  /*39b0*/  WARPSYNC.COLLECTIVE R125, `(.L_x_8670) ;  /* 0x000000007d087348 */ /* 0x000fea0003c00000 */
[----:B------:R0:W1:Y:S02]  /*39c0*/  SHFL.BFLY P6, R126, R128, R127, R130 ;  /* 0x0c00007f807e7389 */ /* 0x00006400000c0082 */
[----:B01----:R-:W-:Y:S01]  /*39d0*/  ENDCOLLECTIVE ;  /* 0x000000000000791b */ /* 0x003fe20003800000 */
.L_x_8670:
[----:B------:R-:W-:Y:S01]  /*39e0*/  FADD.FTZ R100, R99, R100 ;  /* 0x0000006463647221 */ /* 0x000fe20000010000 */
[----:B------:R-:W-:-:S03]  /*39f0*/  HFMA2.MMA R127, -RZ, RZ, 0, 4.76837158203125e-07 ;  /* 0x00000008ff7f7435 */ /* 0x000fc600000001ff */
[----:B------:R-:W-:Y:S01]  /*3a00*/  IMAD.MOV.U32 R128, RZ, RZ, R100 ;  /* 0x000000ffff807224 */ /* 0x000fe200078e0064 */
[----:B------:R-:W-:-:S07]  /*3a10*/  MOV R101, R126 ;  /* 0x0000007e00657202 */ /* 0x000fce0000000f00 */
[----:B------:R-:W-:Y:S05]  /*3a20*/  WARPSYNC.COLLECTIVE R125, `(.L_x_8671) ;  /* 0x000000007d087348 */ /* 0x000fea0003c00000 */
[----:B------:R0:W1:Y:S02]  /*3a30*/  SHFL.BFLY P6, R126, R128, R127, R130 ;  /* 0x0c00007f807e7389 */ /* 0x00006400000c0082 */
[----:B01----:R-:W-:Y:S01]  /*3a40*/  ENDCOLLECTIVE ;  /* 0x000000000000791b */ /* 0x003fe20003800000 */
.L_x_8671:
[----:B------:R-:W-:-:S05]  /*3a50*/  FADD.FTZ R101, R98, R101 ;  /* 0x0000006562657221 */ /* 0x000fca0000010000 */
[----:B------:R-:W-:Y:S02]  /*3a60*/  MOV R128, R101 ;  /* 0x0000006500807202 */ /* 0x000fe40000000f00 */
[----:B------:R-:W-:-:S07]  /*3a70*/  MOV R103, R126 ;  /* 0x0000007e00677202 */ /* 0x000fce0000000f00 */
[----:B------:R-:W-:Y:S05]  /*3a80*/  WARPSYNC.COLLECTIVE R125, `(.L_x_8672) ;  /* 0x000000007d087348 */ /* 0x000fea0003c00000 */
[----:B------:R0:W1:Y:S02]  /*3a90*/  SHFL.BFLY P6, R126, R128, R127, R130 ;  /* 0x0c00007f807e7389 */ /* 0x00006400000c0082 */
[----:B01----:R-:W-:Y:S01]  /*3aa0*/  ENDCOLLECTIVE ;  /* 0x000000000000791b */ /* 0x003fe20003800000 */
.L_x_8672:
[----:B------:R-:W-:Y:S01]  /*3ab0*/  FADD.FTZ R103, R100, R103 ;  /* 0x0000006764677221 */ /* 0x000fe20000010000 */
[----:B------:R-:W-:-:S03]  /*3ac0*/  HFMA2.MMA R127, -RZ, RZ, 0, 9.5367431640625e-07 ;  /* 0x00000010ff7f7435 */ /* 0x000fc600000001ff */
[----:B------:R-:W-:Y:S01]  /*3ad0*/  IMAD.MOV.U32 R128, RZ, RZ, R103 ;  /* 0x000000ffff807224 */ /* 0x000fe200078e0067 */
[----:B------:R-:W-:-:S07]  /*3ae0*/  MOV R102, R126 ;  /* 0x0000007e00667202 */ /* 0x000fce0000000f00 */
[----:B------:R-:W-:Y:S05]  /*3af0*/  WARPSYNC.COLLECTIVE R125, `(.L_x_8673) ;  /* 0x000000007d087348 */ /* 0x000fea0003c00000 */
[----:B------:R0:W1:Y:S02]  /*3b00*/  SHFL.BFLY P6, R126, R128, R127, R130 ;  /* 0x0c00007f807e7389 */ /* 0x00006400000c0082 */
[----:B01----:R-:W-:Y:S01]  /*3b10*/  ENDCOLLECTIVE ;  /* 0x000000000000791b */ /* 0x003fe20003800000 */
.L_x_8673:
[----:B------:R-:W-:-:S05]  /*3b20*/  FADD.FTZ R102, R101, R102 ;  /* 0x0000006665667221 */ /* 0x000fca0000010000 */
[----:B------:R-:W-:Y:S02]  /*3b30*/  MOV R128, R102 ;  /* 0x0000006600807202 */ /* 0x000fe40000000f00 */
[----:B------:R-:W-:-:S07]  /*3b40*/  MOV R96, R126 ;  /* 0x0000007e00607202 */ /* 0x000fce0000000f00 */
[----:B------:R-:W-:Y:S05]  /*3b50*/  WARPSYNC.COLLECTIVE R125, `(.L_x_8674) ;  /* 0x000000007d087348 */ /* 0x000fea0003c00000 */
[----:B------:R0:W1:Y:S02]  /*3b60*/  SHFL.BFLY P6, R126, R128, R127, R130 ;  /* 0x0c00007f807e7389 */ /* 0x00006400000c0082 */
[----:B01----:R-:W-:Y:S01]  /*3b70*/  ENDCOLLECTIVE ;  /* 0x000000000000791b */ /* 0x003fe20003800000 */
.L_x_8674:
[----:B------:R-:W-:Y:S01]  /*3b80*/  MOV R97, R126 ;  /* 0x0000007e00617202 */ /* 0x000fe20000000f00 */
[----:B------:R-:W-:Y:S06]  /*3b90*/  BRA `(.L_x_8675) ;  /* 0xffffffd800ac7947 */ /* 0x000fec000383ffff */
.L_x_8676:
        /* <DEDUP_REMOVED lines=14> */
.L_x_9263:


//--------------------- .text._ZN10layer_norm22ln_bwd_finalize_kernelINS_22Kernel_traits_finalizeILj512EfffffjLb0ELj1024ELj4ENS_18Kernel_traits_baseILj512EfffffjLj1024EEEEELb0ELb1EEEvNS_9BwdParamsE --------------------------
	.section	.text._ZN10layer_norm22ln_bwd_finalize_kernelINS_22Kernel_traits_finalizeILj512EfffffjLb0ELj1024ELj4ENS_18Kernel_traits_baseILj512EfffffjLj1024EEEEELb0ELb1EEEvNS_9BwdParamsE,"ax",@progbits
	.align	128
        .global         _ZN10layer_norm22ln_bwd_finalize_kernelINS_22Kernel_traits_finalizeILj512EfffffjLb0ELj1024ELj4ENS_18Kernel_traits_baseILj512EfffffjLj1024EEEEELb0ELb1EEEvNS_9BwdParamsE
        .type           _ZN10layer_norm22ln_bwd_finalize_kernelINS_22Kernel_traits_finalizeILj512EfffffjLb0ELj1024ELj4ENS_18Kernel_traits_baseILj512EfffffjLj1024EEEEELb0ELb1EEEvNS_9BwdParamsE,@function
        .size           _ZN10layer_norm22ln_bwd_finalize_kernelINS_22Kernel_traits_finalizeILj512EfffffjLb0ELj1024ELj4ENS_18Kernel_traits_baseILj512EfffffjLj1024EEEEELb0ELb1EEEvNS_9BwdParamsE,(.L_x_9264 - _ZN10layer_norm22ln_bwd_finalize_kernelINS_22Kernel_traits_finalizeILj512EfffffjLb0ELj1024ELj4ENS_18Kernel_traits_baseILj512EfffffjLj1024EEEEELb0ELb1EEEvNS_9BwdParamsE)
        .other          _ZN10layer_norm22ln_bwd_finalize_kernelINS_22Kernel_traits_finalizeILj512EfffffjLb0ELj1024ELj4ENS_18Kernel_traits_baseILj512EfffffjLj1024EEEEELb0ELb1EEEvNS_9BwdParamsE,@"STO_CUDA_ENTRY STV_DEFAULT"
_ZN10layer_norm22ln_bwd_finalize_kernelINS_22Kernel_traits_finalizeILj512EfffffjLb0ELj1024ELj4ENS_18Kernel_traits_baseILj512EfffffjLj1024EEEEELb0ELb1EEEvNS_9BwdParamsE:
.text._ZN10layer_norm22ln_bwd_finalize_kernelINS_22Kernel_traits_finalizeILj512EfffffjLb0ELj1024ELj4ENS_18Kernel_traits_baseILj512EfffffjLj1024EEEEELb0ELb1EEEvNS_9BwdParamsE:
        /* <DEDUP_REMOVED lines=26> */
.L_x_8686:
        /* <DEDUP_REMOVED lines=31> */
.L_x_8681:
        /* <DEDUP_REMOVED lines=34> */
.L_x_8680:
[----:B------:R-:W-:Y:S05]  /*05b0*/  BSYNC B1 ;  /* 0x0000000000017941 */ /* 0x000fea0003800000 */
.L_x_8679:
        /* <DEDUP_REMOVED lines=25> */
.L_x_8683:
[----:B------:R-:W-:Y:S05]  /*0750*/  BSYNC B1 ;  /* 0x0000000000017941 */ /* 0x000fea0003800000 */
.L_x_8682:
        /* <DEDUP_REMOVED lines=12> */
.L_x_8678:
[----:B------:R-:W-:Y:S05]  /*0820*/  BSYNC B0 ;  /* 0x0000000000007941 */ /* 0x000fea0003800000 */
.L_x_8677:
        /* <DEDUP_REMOVED lines=29> */
.L_x_8697:
[----:B------:R-:W-:Y:S01]  /*0a00*/  @!P1 SHF.R.U32.HI R12, RZ, 0x3, R0 ;  /* 0x00000003ff0c9819 */ /* 0x000fe20000011600 */
[----:B----4-:R-:W-:Y:S01]  /*0a10*/  FADD.FTZ R14, R9, R14 ;  /* 0x0000000e090e7221 */ /* 0x010fe20000010000 */
[----:B---3--:R-:W-:Y:S02]  /*0a20*/  FADD.FTZ R11, R10, R11 ;  /* 0x0000000b0a0b7221 */ /* 0x008fe40000010000 */
[----:B------:R-:W-:-:S05]  /*0a30*/  @!P1 LOP3.LUT R12, R12, 0x1ffffffc, RZ, 0xc0, !PT ;  /* 0x1ffffffc0c0c9812 */ /* 0x000fca00078ec0ff */
[----:B------:R3:W-:Y:S04]  /*0a40*/  @!P1 STS [R12+UR4+0x2000], R14 ;  /* 0x0020000e0c009988 */ /* 0x0007e80008000804 */
[----:B------:R3:W-:Y:S02]  /*0a50*/  @!P1 STS [R12+UR4+0x2080], R11 ;  /* 0x0020800b0c009988 */ /* 0x0007e40008000804 */
.L_x_8684:
        /* <DEDUP_REMOVED lines=15> */
.L_x_8685:
[----:B------:R-:W-:Y:S01]  /*0b50*/  HFMA2.MMA R19, -RZ, RZ, 0, 5.9604644775390625e-08 ;  /* 0x00000001ff137435 */ /* 0x000fe200000001ff */
[----:B0--3--:R-:W-:Y:S01]  /*0b60*/  MOV R20, R10 ;  /* 0x0000000a00147202 */ /* 0x009fe20000000f00 */
[----:B------:R-:W-:Y:S01]  /*0b70*/  IMAD.MOV.U32 R22, RZ, RZ, 0x1f ;  /* 0x0000001fff167424 */ /* 0x000fe200078e00ff */
[----:B------:R-:W-:-:S08]  /*0b80*/  MOV R17, 0xffffffff ;  /* 0xffffffff00117802 */ /* 0x000fd00000000f00 */
[----:B-12---:R-:W-:Y:S05]  /*0b90*/  WARPSYNC.COLLECTIVE R17, `(.L_x_8687) ;  /* 0x0000000011087348 */ /* 0x006fea0003c00000 */
[----:B------:R0:W3:Y:S02]  /*0ba0*/  SHFL.BFLY P2, R18, R20, R19, R22 ;  /* 0x0c00001314127389 */ /* 0x0000e40000040016 */
[----:B0123--:R-:W-:Y:S01]  /*0bb0*/  ENDCOLLECTIVE ;  /* 0x000000000000791b */ /* 0x00ffe20003800000 */
.L_x_8687:
[----:B------:R-:W-:Y:S01]  /*0bc0*/  HFMA2.MMA R19, -RZ, RZ, 0, 1.1920928955078125e-07 ;  /* 0x00000002ff137435 */ /* 0x000fe200000001ff */
[----:B------:R-:W-:-:S05]  /*0bd0*/  MOV R11, R18 ;  /* 0x00000012000b7202 */ /* 0x000fca0000000f00 */
[----:B------:R-:W-:-:S05]  /*0be0*/  FADD.FTZ R11, R10, R11 ;  /* 0x0000000b0a0b7221 */ /* 0x000fca0000010000 */
[----:B------:R-:W-:-:S07]  /*0bf0*/  MOV R20, R11 ;  /* 0x0000000b00147202 */ /* 0x000fce0000000f00 */
[----:B------:R-:W-:Y:S05]  /*0c00*/  WARPSYNC.COLLECTIVE R17, `(.L_x_8688) ;  /* 0x0000000011087348 */ /* 0x000fea0003c00000 */
[----:B------:R0:W1:Y:S02]  /*0c10*/  SHFL.BFLY P2, R18, R20, R19, R22 ;  /* 0x0c00001314127389 */ /* 0x0000640000040016 */
[----:B01----:R-:W-:Y:S01]  /*0c20*/  ENDCOLLECTIVE ;  /* 0x000000000000791b */ /* 0x003fe20003800000 */
.L_x_8688:
[----:B------:R-:W-:Y:S01]  /*0c30*/  HFMA2.MMA R19, -RZ, RZ, 0, 2.384185791015625e-07 ;  /* 0x00000004ff137435 */ /* 0x000fe200000001ff */
[----:B------:R-:W-:-:S04]  /*0c40*/  IMAD.MOV.U32 R12, RZ, RZ, R18 ;  /* 0x000000ffff0c7224 */ /* 0x000fc800078e0012 */
[----:B------:R-:W-:-:S05]  /*0c50*/  FADD.FTZ R12, R11, R12 ;  /* 0x0000000c0b0c7221 */ /* 0x000fca0000010000 */
[----:B------:R-:W-:-:S07]  /*0c60*/  MOV R20, R12 ;  /* 0x0000000c00147202 */ /* 0x000fce0000000f00 */
[----:B------:R-:W-:Y:S05]  /*0c70*/  WARPSYNC.COLLECTIVE R17, `(.L_x_8689) ;  /* 0x0000000011087348 */ /* 0x000fea0003c00000 */
[----:B------:R0:W1:Y:S02]  /*0c80*/  SHFL.BFLY P2, R18, R20, R19, R22 ;  /* 0x0c00001314127389 */ /* 0x0000640000040016 */
[----:B01----:R-:W-:Y:S01]  /*0c90*/  ENDCOLLECTIVE ;  /* 0x000000000000791b */ /* 0x003fe20003800000 */
.L_x_8689:
[----:B------:R-:W-:Y:S01]  /*0ca0*/  IMAD.MOV.U32 R19, RZ, RZ, 0x8 ;  /* 0x00000008ff137424 */ /* 0x000fe200078e00ff */
[----:B------:R-:W-:-:S05]  /*0cb0*/  MOV R13, R18 ;  /* 0x00000012000d7202 */ /* 0x000fca0000000f00 */
[----:B------:R-:W-:-:S05]  /*0cc0*/  FADD.FTZ R13, R12, R13 ;  /* 0x0000000d0c0d7221 */ /* 0x000fca0000010000 */
[----:B------:R-:W-:-:S07]  /*0cd0*/  MOV R20, R13 ;  /* 0x0000000d00147202 */ /* 0x000fce0000000f00 */
[----:B------:R-:W-:Y:S05]  /*0ce0*/  WARPSYNC.COLLECTIVE R17, `(.L_x_8690) ;  /* 0x0000000011087348 */ /* 0x000fea0003c00000 */
[----:B------:R0:W1:Y:S02]  /*0cf0*/  SHFL.BFLY P2, R18, R20, R19, R22 ;  /* 0x0c00001314127389 */ /* 0x0000640000040016 */
[----:B01----:R-:W-:Y:S01]  /*0d00*/  ENDCOLLECTIVE ;  /* 0x000000000000791b */ /* 0x003fe20003800000 */
.L_x_8690:
[----:B------:R-:W-:Y:S01]  /*0d10*/  HFMA2.MMA R19, -RZ, RZ, 0, 9.5367431640625e-07 ;  /* 0x00000010ff137435 */ /* 0x000fe200000001ff */
[----:B------:R-:W-:-:S05]  /*0d20*/  MOV R10, R18 ;  /* 0x00000012000a7202 */ /* 0x000fca0000000f00 */
[----:B------:R-:W-:-:S05]  /*0d30*/  FADD.FTZ R10, R13, R10 ;  /* 0x0000000a0d0a7221 */ /* 0x000fca0000010000 */
[----:B------:R-:W-:-:S07]  /*0d40*/  MOV R20, R10 ;  /* 0x0000000a00147202 */ /* 0x000fce0000000f00 */
[----:B------:R-:W-:Y:S05]  /*0d50*/  WARPSYNC.COLLECTIVE R17, `(.L_x_8691) ;  /* 0x0000000011087348 */ /* 0x000fea0003c00000 */
[----:B------:R0:W1:Y:S02]  /*0d60*/  SHFL.BFLY P2, R18, R20, R19, R22 ;  /* 0x0c00001314127389 */ /* 0x0000640000040016 */
[----:B01----:R-:W-:Y:S01]  /*0d70*/  ENDCOLLECTIVE ;  /* 0x000000000000791b */ /* 0x003fe20003800000 */
.L_x_8691:
[----:B------:R-:W-:Y:S01]  /*0d80*/  HFMA2.MMA R19, -RZ, RZ, 0, 5.9604644775390625e-08 ;  /* 0x00000001ff137435 */ /* 0x000fe200000001ff */
[----:B------:R-:W-:Y:S01]  /*0d90*/  IMAD.MOV.U32 R20, RZ, RZ, R9 ;  /* 0x000000ffff147224 */ /* 0x000fe200078e0009 */
[----:B------:R-:W-:-:S09]  /*0da0*/  MOV R11, R18 ;  /* 0x00000012000b7202 */ /* 0x000fd20000000f00 */
[----:B------:R-:W-:Y:S05]  /*0db0*/  WARPSYNC.COLLECTIVE R17, `(.L_x_8692) ;  /* 0x0000000011087348 */ /* 0x000fea0003c00000 */
[----:B------:R0:W1:Y:S02]  /*0dc0*/  SHFL.BFLY P2, R18, R20, R19, R22 ;  /* 0x0c00001314127389 */ /* 0x0000640000040016 */
[----:B01----:R-:W-:Y:S01]  /*0dd0*/  ENDCOLLECTIVE ;  /* 0x000000000000791b */ /* 0x003fe20003800000 */
.L_x_8692:
[----:B------:R-:W-:Y:S01]  /*0de0*/  HFMA2.MMA R19, -RZ, RZ, 0, 1.1920928955078125e-07 ;  /* 0x00000002ff137435 */ /* 0x000fe200000001ff */
[----:B------:R-:W-:-:S05]  /*0df0*/  MOV R12, R18 ;  /* 0x00000012000c7202 */ /* 0x000fca0000000f00 */
[----:B------:R-:W-:-:S05]  /*0e00*/  FADD.FTZ R14, R9, R12 ;  /* 0x0000000c090e7221 */ /* 0x000fca0000010000 */
[----:B------:R-:W-:-:S07]  /*0e10*/  MOV R20, R14 ;  /* 0x0000000e00147202 */ /* 0x000fce0000000f00 */
[----:B------:R-:W-:Y:S05]  /*0e20*/  WARPSYNC.COLLECTIVE R17, `(.L_x_8693) ;  /* 0x0000000011087348 */ /* 0x000fea0003c00000 */
[----:B------:R0:W1:Y:S02]  /*0e30*/  SHFL.BFLY P2, R18, R20, R19, R22 ;  /* 0x0c00001314127389 */ /* 0x0000640000040016 */
[----:B01----:R-:W-:Y:S01]  /*0e40*/  ENDCOLLECTIVE ;  /* 0x000000000000791b */ /* 0x003fe20003800000 */
.L_x_8693:
[----:B------:R-:W-:Y:S01]  /*0e50*/  HFMA2.MMA R19, -RZ, RZ, 0, 2.384185791015625e-07 ;  /* 0x00000004ff137435 */ /* 0x000fe200000001ff */
[----:B------:R-:W-:-:S04]  /*0e60*/  IMAD.MOV.U32 R13, RZ, RZ, R18 ;  /* 0x000000ffff0d7224 */ /* 0x000fc800078e0012 */
[----:B------:R-:W-:-:S05]  /*0e70*/  FADD.FTZ R15, R14, R13 ;  /* 0x0000000d0e0f7221 */ /* 0x000fca0000010000 */
[----:B------:R-:W-:-:S07]  /*0e80*/  MOV R20, R15 ;  /* 0x0000000f00147202 */ /* 0x000fce0000000f00 */
[----:B------:R-:W-:Y:S05]  /*0e90*/  WARPSYNC.COLLECTIVE R17, `(.L_x_8694) ;  /* 0x0000000011087348 */ /* 0x000fea0003c00000 */
[----:B------:R0:W1:Y:S02]  /*0ea0*/  SHFL.BFLY P2, R18, R20, R19, R22 ;  /* 0x0c00001314127389 */ /* 0x0000640000040016 */
[----:B01----:R-:W-:Y:S01]  /*0eb0*/  ENDCOLLECTIVE ;  /* 0x000000000000791b */ /* 0x003fe20003800000 */
.L_x_8694:
[----:B------:R-:W-:Y:S01]  /*0ec0*/  IMAD.MOV.U32 R19, RZ, RZ, 0x8 ;  /* 0x00000008ff137424 */ /* 0x000fe200078e00ff */
[----:B------:R-:W-:-:S05]  /*0ed0*/  MOV R16, R18 ;  /* 0x0000001200107202 */ /* 0x000fca0000000f00 */
[----:B------:R-:W-:-:S05]  /*0ee0*/  FADD.FTZ R16, R15, R16 ;  /* 0x000000100f107221 */ /* 0x000fca0000010000 */
[----:B------:R-:W-:-:S07]  /*0ef0*/  MOV R20, R16 ;  /* 0x0000001000147202 */ /* 0x000fce0000000f00 */
[----:B------:R-:W-:Y:S05]  /*0f00*/  WARPSYNC.COLLECTIVE R17, `(.L_x_8695) ;  /* 0x0000000011087348 */ /* 0x000fea0003c00000 */
[----:B------:R0:W1:Y:S02]  /*0f10*/  SHFL.BFLY P2, R18, R20, R19, R22 ;  /* 0x0c00001314127389 */ /* 0x0000640000040016 */
[----:B01----:R-:W-:Y:S01]  /*0f20*/  ENDCOLLECTIVE ;  /* 0x000000000000791b */ /* 0x003fe20003800000 */
.L_x_8695:
[----:B------:R-:W-:Y:S01]  /*0f30*/  HFMA2.MMA R19, -RZ, RZ, 0, 9.5367431640625e-07 ;  /* 0x00000010ff137435 */ /* 0x000fe200000001ff */
[----:B------:R-:W-:-:S05]  /*0f40*/  MOV R9, R18 ;  /* 0x0000001200097202 */ /* 0x000fca0000000f00 */
[----:B------:R-:W-:-:S05]  /*0f50*/  FADD.FTZ R9, R16, R9 ;  /* 0x0000000910097221 */ /* 0x000fca0000010000 */
[----:B------:R-:W-:-:S07]  /*0f60*/  MOV R20, R9 ;  /* 0x0000000900147202 */ /* 0x000fce0000000f00 */
[----:B------:R-:W-:Y:S05]  /*0f70*/  WARPSYNC.COLLECTIVE R17, `(.L_x_8696) ;  /* 0x0000000011087348 */ /* 0x000fea0003c00000 */
[----:B------:R0:W1:Y:S02]  /*0f80*/  SHFL.BFLY P2, R18, R20, R19, R22 ;  /* 0x0c00001314127389 */ /* 0x0000640000040016 */
[----:B01----:R-:W-:Y:S01]  /*0f90*/  ENDCOLLECTIVE ;  /* 0x000000000000791b */ /* 0x003fe20003800000 */
.L_x_8696:
[----:B------:R-:W-:Y:S01]  /*0fa0*/  MOV R14, R18 ;  /* 0x00000012000e7202 */ /* 0x000fe20000000f00 */
[----:B------:R-:W-:Y:S06]  /*0fb0*/  BRA `(.L_x_8697) ;  /* 0xfffffff800907947 */ /* 0x000fec000383ffff */
.L_x_8698:
        /* <DEDUP_REMOVED lines=12> */
.L_x_9264:


//--------------------- .text._ZN10layer_norm13ln_bwd_kernelINS_13Kernel_traitsIfffffjLj512ELj1ELj4ELj1ELj16ENS_18Kernel_traits_baseILj512EfffffjLj128EEEEELb1ELb0ELb1ELb1EEEvNS_9BwdParamsE --------------------------
	.section	.text._ZN10layer_norm13ln_bwd_kernelINS_13Kernel_traitsIfffffjLj512ELj1ELj4ELj1ELj16ENS_18Kernel_traits_baseILj512EfffffjLj128EEEEELb1ELb0ELb1ELb1EEEvNS_9BwdParamsE,"ax",@progbits
	.align	128
        .global         _ZN10layer_norm13ln_bwd_kernelINS_13Kernel_traitsIfffffjLj512ELj1ELj4ELj1ELj16ENS_18Kernel_traits_baseILj512EfffffjLj128EEEEELb1ELb0ELb1ELb1EEEvNS_9BwdParamsE
        .type           _ZN10layer_norm13ln_bwd_kernelINS_13Kernel_traitsIfffffjLj512ELj1ELj4ELj1ELj16ENS_18Kernel_traits_baseILj512EfffffjLj128EEEEELb1ELb0ELb1ELb1EEEvNS_9BwdParamsE,@function
        .size           _ZN10layer_norm13ln_bwd_kernelINS_13Kernel_traitsIfffffjLj512ELj1ELj4ELj1ELj16ENS_18Kernel_traits_baseILj512EfffffjLj128EEEEELb1ELb0ELb1ELb1EEEvNS_9BwdParamsE,(.L_x_9265 - _ZN10layer_norm13ln_bwd_kernelINS_13Kernel_traitsIfffffjLj512ELj1ELj4ELj1ELj16ENS_18Kernel_traits_baseILj512EfffffjLj128EEEEELb1ELb0ELb1ELb1EEEvNS_9BwdParamsE)
        .other          _ZN10layer_norm13ln_bwd_kernelINS_13Kernel_traitsIfffffjLj512ELj1ELj4ELj1ELj16ENS_18Kernel_traits_baseILj512EfffffjLj128EEEEELb1ELb0ELb1ELb1EEEvNS_9BwdParamsE,@"STO_CUDA_ENTRY STV_DEFAULT"
_ZN10layer_norm13ln_bwd_kernelINS_13Kernel_traitsIfffffjLj512ELj1ELj4ELj1ELj16ENS_18Kernel_traits_baseILj512EfffffjLj128EEEEELb1ELb0ELb1ELb1EEEvNS_9BwdParamsE:
.text._ZN10layer_norm13ln_bwd_kernelINS_13Kernel_traitsIfffffjLj512ELj1ELj4ELj1ELj16ENS_18Kernel_traits_baseILj512EfffffjLj128EEEEELb1ELb0ELb1ELb1EEEvNS_9BwdParamsE:
        /* <DEDUP_REMOVED lines=29> */
.L_x_8700:
        /* <DEDUP_REMOVED lines=27> */
.L_x_8738:
[----:B------:R-:W0:Y:S08]  /*0380*/  LDC.64 R10, c[0x0][0x288] ;  /* 0x0000a200ff0a7b82 */ /* 0x000e300000000a00 */
[----:B------:R-:W1:Y:S08]  /*0390*/  LDC.64 R96, c[0x0][0x280] ;  /* 0x0000a000ff607b82 */ /* 0x000e700000000a00 */
[----:B------:R-:W2:Y:S01]  /*03a0*/  LDC R121, c[0x0][0x218] ;  /* 0x00008600ff797b82 */ /* 0x000ea20000000800 */
[----:B0-----:R-:W-:-:S07]  /*03b0*/  IMAD.WIDE R10, R8, 0x4, R10 ;  /* 0x00000004080a7825 */ /* 0x001fce00078e020a */
[----:B------:R-:W0:Y:S01]  /*03c0*/  LDC.64 R4, c[0x0][0x258] ;  /* 0x00009600ff047b82 */ /* 0x000e220000000a00 */
[----:B------:R3:W4:Y:S01]  /*03d0*/  LDG.E R10, desc[UR4][R10.64] ;  /* 0x000000040a0a7981 */ /* 0x000722000c1e1900 */
        /* <DEDUP_REMOVED lines=10> */
[C---:B---3--:R-:W-:Y:S01]  /*0480*/  IADD3 R11, R14.reuse, 0x40, RZ ;  /* 0x000000400e0b7810 */ /* 0x048fe20007ffe0ff */
[----:B------:R-:W-:Y:S01]  /*0490*/  BSSY B1, `(.L_x_8702) ;  /* 0x00000cf000017945 */ /* 0x000fe20003800000 */
[C---:B-1----:R-:W-:Y:S01]  /*04a0*/  IMAD.WIDE.U32 R128, R14.reuse, 0x10, R122 ;  /* 0x000000100e807825 */ /* 0x042fe200078e007a */
[----:B0-----:R-:W-:-:S03]  /*04b0*/  IADD3 R4, R14, 0x60, RZ ;  /* 0x000000600e047810 */ /* 0x001fc60007ffe0ff */
[----:B------:R-:W-:-:S04]  /*04c0*/  IMAD.WIDE.U32 R126, R13, 0x10, R122 ;  /* 0x000000100d7e7825 */ /* 0x000fc800078e007a */
[----:B------:R-:W-:-:S04]  /*04d0*/  IMAD.WIDE.U32 R124, R11, 0x10, R122 ;  /* 0x000000100b7c7825 */ /* 0x000fc800078e007a */
[----:B------:R-:W-:Y:S01]  /*04e0*/  IMAD.WIDE.U32 R122, R4, 0x10, R122 ;  /* 0x00000010047a7825 */ /* 0x000fe200078e007a */
[----:B----4-:R-:W-:-:S13]  /*04f0*/  ISETP.GT.AND P3, PT, R10, RZ, PT ;  /* 0x000000ff0a00720c */ /* 0x010fda0003f64270 */
[----:B------:R-:W-:Y:S05]  /*0500*/  @P3 BRA `(.L_x_8703) ;  /* 0x0000000000743947 */ /* 0x000fea0003800000 */
[----:B-----5:R-:W-:Y:S01]  /*0510*/  ISETP.GE.AND P4, PT, R120, 0x1, PT ;  /* 0x000000017800780c */ /* 0x020fe20003f86270 */
[----:B------:R-:W0:Y:S01]  /*0520*/  LDC.64 R132, c[0x0][0x240] ;  /* 0x00009000ff847b82 */ /* 0x000e220000000a00 */
[----:B------:R-:W-:Y:S02]  /*0530*/  MOV R2, UR10 ;  /* 0x0000000a00027c02 */ /* 0x000fe40008000f00 */
[----:B------:R-:W-:Y:S02]  /*0540*/  CS2R R112, SRZ ;  /* 0x0000000000707805 */ /* 0x000fe4000001ff00 */
[----:B------:R-:W-:-:S07]  /*0550*/  ISETP.NE.U32.AND P0, PT, R2, RZ, PT ;  /* 0x000000ff0200720c */ /* 0x000fce0003f05070 */
[----:B------:R-:W-:Y:S02]  /*0560*/  @P4 IADD3 R0, R120, -0x1, RZ ;  /* 0xffffffff78004810 */ /* 0x000fe40007ffe0ff */
[----:B------:R-:W-:-:S03]  /*0570*/  @P4 LOP3.LUT R6, R9, 0x1f, RZ, 0xc0, !PT ;  /* 0x0000001f09064812 */ /* 0x000fc600078ec0ff */
[----:B------:R-:W-:-:S05]  /*0580*/  @P4 IMAD R0, R0, R121, RZ ;  /* 0x0000007900004224 */ /* 0x000fca00078e02ff */
[----:B------:R-:W-:-:S04]  /*0590*/  @P4 SHF.R.S32.HI R15, RZ, 0x1f, R0 ;  /* 0x0000001fff0f4819 */ /* 0x000fc80000011400 */
[----:B------:R-:W-:Y:S02]  /*05a0*/  @P4 LEA.HI R15, R15, R0, RZ, 0x2 ;  /* 0x000000000f0f4211 */ /* 0x000fe400078f10ff */
[----:B------:R-:W-:Y:S02]  /*05b0*/  MOV R0, UR11 ;  /* 0x0000000b00007c02 */ /* 0x000fe40008000f00 */
[----:B------:R-:W-:Y:S02]  /*05c0*/  @P4 LEA.HI.SX32 R113, R15, R6, 0x1e ;  /* 0x000000060f714211 */ /* 0x000fe400078ff2ff */
[----:B------:R-:W-:Y:S02]  /*05d0*/  ISETP.NE.AND.EX P0, PT, R0, RZ, PT, P0 ;  /* 0x000000ff0000720c */ /* 0x000fe40003f05300 */
[C---:B------:R-:W-:Y:S01]  /*05e0*/  IADD3 R99, R113.reuse, 0x20, RZ ;  /* 0x0000002071637810 */ /* 0x040fe20007ffe0ff */
[C---:B0-----:R-:W-:Y:S01]  /*05f0*/  IMAD.WIDE.U32 R110, R113.reuse, 0x4, R132 ;  /* 0x00000004716e7825 */ /* 0x041fe200078e0084 */
[----:B------:R-:W-:-:S03]  /*0600*/  IADD3 R97, R113, 0x40, RZ ;  /* 0x0000004071617810 */ /* 0x000fc60007ffe0ff */
[--C-:B------:R-:W-:Y:S01]  /*0610*/  IMAD.WIDE.U32 R98, R99, 0x4, R132.reuse ;  /* 0x0000000463627825 */ /* 0x100fe200078e0084 */
[----:B------:R0:W5:Y:S03]  /*0620*/  LDG.E R15, desc[UR4][R110.64] ;  /* 0x000000046e0f7981 */ /* 0x000166000c1e1900 */
[----:B------:R-:W-:Y:S01]  /*0630*/  IMAD.WIDE.U32 R96, R97, 0x4, R132 ;  /* 0x0000000461607825 */ /* 0x000fe200078e0084 */
[----:B------:R0:W5:Y:S04]  /*0640*/  LDG.E R12, desc[UR4][R98.64] ;  /* 0x00000004620c7981 */ /* 0x000168000c1e1900 */
[----:B------:R0:W5:Y:S04]  /*0650*/  LDG.E R10, desc[UR4][R96.64] ;  /* 0x00000004600a7981 */ /* 0x000168000c1e1900 */
[----:B------:R0:W5:Y:S04]  /*0660*/  @P0 LDG.E.128 R28, desc[UR4][R128.64] ;  /* 0x00000004801c0981 */ /* 0x000168000c1e1d00 */
[----:B------:R0:W5:Y:S04]  /*0670*/  @P0 LDG.E.128 R24, desc[UR4][R126.64] ;  /* 0x000000047e180981 */ /* 0x000168000c1e1d00 */
[----:B------:R0:W5:Y:S04]  /*0680*/  @P0 LDG.E.128 R20, desc[UR4][R124.64] ;  /* 0x000000047c140981 */ /* 0x000168000c1e1d00 */
[----:B------:R0:W5:Y:S01]  /*0690*/  @P0 LDG.E.128 R16, desc[UR4][R122.64] ;  /* 0x000000047a100981 */ /* 0x000162000c1e1d00 */
[----:B------:R-:W-:-:S05]  /*06a0*/  IADD3 R113, R113, 0x60, RZ ;  /* 0x0000006071717810 */ /* 0x000fca0007ffe0ff */
[----:B------:R-:W-:Y:S01]  /*06b0*/  IMAD.WIDE.U32 R132, R113, 0x4, R132 ;  /* 0x0000000471847825 */ /* 0x000fe200078e0084 */
[----:B------:R-:W-:Y:S01]  /*06c0*/  HFMA2.MMA R113, -RZ, RZ, 0, 0 ;  /* 0x00000000ff717435 */ /* 0x000fe200000001ff */
[----:B------:R-:W-:Y:S10]  /*06d0*/  BRA `(.L_x_8704) ;  /* 0x0000000800a87947 */ /* 0x000ff40003800000 */
.L_x_8703:
        /* <DEDUP_REMOVED lines=11> */
[----:B------:R-:W3:Y:S01]  /*0790*/  LDG.E R135, desc[UR4][R96.64] ;  /* 0x0000000460877981 */ /* 0x000ee2000c1e1900 */
[----:B-1----:R-:W-:Y:S01]  /*07a0*/  IMAD.WIDE.U32 R92, R13, 0x10, R108 ;  /* 0x000000100d5c7825 */ /* 0x002fe200078e006c */
[----:B------:R-:W-:-:S03]  /*07b0*/  IADD3 R99, R15, 0x20, RZ ;  /* 0x000000200f637810 */ /* 0x000fc60007ffe0ff */
[----:B------:R-:W-:Y:S02]  /*07c0*/  IMAD.WIDE.U32 R116, R14, 0x10, R108 ;  /* 0x000000100e747825 */ /* 0x000fe400078e006c */
[----:B------:R-:W4:Y:S02]  /*07d0*/  LDG.E.128 R92, desc[UR4][R92.64] ;  /* 0x000000045c5c7981 */ /* 0x000f24000c1e1d00 */
[--C-:B--2---:R-:W-:Y:S02]  /*07e0*/  IMAD.WIDE.U32 R98, R99, 0x10, R2.reuse ;  /* 0x0000001063627825 */ /* 0x104fe400078e0002 */
[----:B------:R-:W2:Y:S02]  /*07f0*/  LDG.E.128 R116, desc[UR4][R116.64] ;  /* 0x0000000474747981 */ /* 0x000ea4000c1e1d00 */
[----:B------:R-:W-:Y:S02]  /*0800*/  IMAD.WIDE.U32 R88, R15, 0x10, R2 ;  /* 0x000000100f587825 */ /* 0x000fe400078e0002 */
[----:B------:R-:W2:Y:S02]  /*0810*/  LDG.E.128 R96, desc[UR4][R98.64] ;  /* 0x0000000462607981 */ /* 0x000ea4000c1e1d00 */
[----:B------:R-:W-:-:S02]  /*0820*/  IMAD.WIDE.U32 R100, R11, 0x10, R108 ;  /* 0x000000100b647825 */ /* 0x000fc400078e006c */
[----:B------:R-:W2:Y:S04]  /*0830*/  LDG.E.128 R88, desc[UR4][R88.64] ;  /* 0x0000000458587981 */ /* 0x000ea8000c1e1d00 */
[----:B------:R-:W2:Y:S01]  /*0840*/  LDG.E.128 R100, desc[UR4][R100.64] ;  /* 0x0000000464647981 */ /* 0x000ea2000c1e1d00 */
[----:B------:R-:W-:-:S05]  /*0850*/  IADD3 R105, R15, 0x40, RZ ;  /* 0x000000400f697810 */ /* 0x000fca0007ffe0ff */
[----:B------:R-:W-:-:S06]  /*0860*/  IMAD.WIDE.U32 R104, R105, 0x10, R2 ;  /* 0x0000001069687825 */ /* 0x000fcc00078e0002 */
[----:B------:R-:W2:Y:S01]  /*0870*/  LDG.E.128 R104, desc[UR4][R104.64] ;  /* 0x0000000468687981 */ /* 0x000ea2000c1e1d00 */
[----:B------:R-:W-:Y:S01]  /*0880*/  IADD3 R113, R15, 0x60, RZ ;  /* 0x000000600f717810 */ /* 0x000fe20007ffe0ff */
[----:B------:R-:W-:-:S04]  /*0890*/  IMAD.WIDE.U32 R108, R4, 0x10, R108 ;  /* 0x00000010046c7825 */ /* 0x000fc800078e006c */
[----:B------:R-:W-:Y:S02]  /*08a0*/  IMAD.WIDE.U32 R112, R113, 0x10, R2 ;  /* 0x0000001071707825 */ /* 0x000fe400078e0002 */
[----:B------:R-:W2:Y:S04]  /*08b0*/  LDG.E.128 R108, desc[UR4][R108.64] ;  /* 0x000000046c6c7981 */ /* 0x000ea8000c1e1d00 */
[----:B------:R-:W2:Y:S01]  /*08c0*/  LDG.E.128 R112, desc[UR4][R112.64] ;  /* 0x0000000470707981 */ /* 0x000ea2000c1e1d00 */
[----:B-----5:R-:W-:Y:S02]  /*08d0*/  ISETP.GE.AND P4, PT, R120, 0x1, PT ;  /* 0x000000017800780c */ /* 0x020fe40003f86270 */
[----:B------:R-:W-:-:S11]  /*08e0*/  MOV R2, UR10 ;  /* 0x0000000a00027c02 */ /* 0x000fd60008000f00 */
[----:B------:R-:W-:-:S05]  /*08f0*/  @P4 IADD3 R0, R120, -0x1, RZ ;  /* 0xffffffff78004810 */ /* 0x000fca0007ffe0ff */
[----:B------:R-:W-:-:S05]  /*0900*/  @P4 IMAD R0, R0, R121, RZ ;  /* 0x0000007900004224 */ /* 0x000fca00078e02ff */
[----:B------:R-:W-:Y:S02]  /*0910*/  @P4 SHF.R.S32.HI R3, RZ, 0x1f, R0 ;  /* 0x0000001fff034819 */ /* 0x000fe40000011400 */
[----:B------:R-:W-:Y:S02]  /*0920*/  ISETP.NE.U32.AND P0, PT, R2, RZ, PT ;  /* 0x000000ff0200720c */ /* 0x000fe40003f05070 */
[----:B------:R-:W-:Y:S02]  /*0930*/  @P4 LEA.HI R15, R3, R0, RZ, 0x2 ;  /* 0x00000000030f4211 */ /* 0x000fe400078f10ff */
[----:B------:R-:W-:-:S04]  /*0940*/  MOV R0, UR11 ;  /* 0x0000000b00007c02 */ /* 0x000fc80008000f00 */
[----:B------:R-:W-:Y:S02]  /*0950*/  ISETP.NE.AND.EX P0, PT, R0, RZ, PT, P0 ;  /* 0x000000ff0000720c */ /* 0x000fe40003f05300 */
[----:B------:R-:W-:Y:S02]  /*0960*/  MOV R3, RZ ;  /* 0x000000ff00037202 */ /* 0x000fe40000000f00 */
[----:B------:R-:W-:-:S09]  /*0970*/  @P4 LEA.HI.SX32 R3, R15, R6, 0x1e ;  /* 0x000000060f034211 */ /* 0x000fd200078ff2ff */
[----:B------:R-:W5:Y:S04]  /*0980*/  @P0 LDG.E.128 R28, desc[UR4][R128.64] ;  /* 0x00000004801c0981 */ /* 0x000f68000c1e1d00 */
[----:B------:R-:W5:Y:S04]  /*0990*/  @P0 LDG.E.128 R24, desc[UR4][R126.64] ;  /* 0x000000047e180981 */ /* 0x000f68000c1e1d00 */
[----:B------:R1:W5:Y:S04]  /*09a0*/  @P0 LDG.E.128 R20, desc[UR4][R124.64] ;  /* 0x000000047c140981 */ /* 0x000368000c1e1d00 */
[----:B------:R-:W5:Y:S01]  /*09b0*/  @P0 LDG.E.128 R16, desc[UR4][R122.64] ;  /* 0x000000047a100981 */ /* 0x000f62000c1e1d00 */
[----:B------:R-:W-:Y:S01]  /*09c0*/  ISETP.NE.AND P0, PT, R7, RZ, PT ;  /* 0x000000ff0700720c */ /* 0x000fe20003f05270 */
[C---:B0-----:R-:W-:Y:S01]  /*09d0*/  IMAD.WIDE.U32 R130, R3.reuse, 0x4, R132 ;  /* 0x0000000403827825 */ /* 0x041fe200078e0084 */
[----:B------:R-:W-:-:S02]  /*09e0*/  IADD3 R137, R3, 0x20, RZ ;  /* 0x0000002003897810 */ /* 0x000fc40007ffe0ff */
[C---:B------:R-:W-:Y:S02]  /*09f0*/  IADD3 R139, R3.reuse, 0x40, RZ ;  /* 0x00000040038b7810 */ /* 0x040fe40007ffe0ff */
[----:B------:R-:W-:Y:S01]  /*0a00*/  IADD3 R3, R3, 0x60, RZ ;  /* 0x0000006003037810 */ /* 0x000fe20007ffe0ff */
[----:B------:R0:W5:Y:S01]  /*0a10*/  LDG.E R15, desc[UR4][R130.64] ;  /* 0x00000004820f7981 */ /* 0x000162000c1e1900 */
[----:B------:R-:W-:-:S04]  /*0a20*/  IMAD.WIDE.U32 R136, R137, 0x4, R132 ;  /* 0x0000000489887825 */ /* 0x000fc800078e0084 */
[--C-:B------:R-:W-:Y:S01]  /*0a30*/  IMAD.WIDE.U32 R138, R139, 0x4, R132.reuse ;  /* 0x000000048b8a7825 */ /* 0x100fe200078e0084 */
[----:B------:R0:W5:Y:S03]  /*0a40*/  LDG.E R12, desc[UR4][R136.64] ;  /* 0x00000004880c7981 */ /* 0x000166000c1e1900 */
[----:B------:R-:W-:Y:S01]  /*0a50*/  IMAD.WIDE.U32 R132, R3, 0x4, R132 ;  /* 0x0000000403847825 */ /* 0x000fe200078e0084 */
[----:B------:R0:W5:Y:S01]  /*0a60*/  LDG.E R10, desc[UR4][R138.64] ;  /* 0x000000048a0a7981 */ /* 0x000162000c1e1900 */
[----:B---3--:R-:W-:-:S05]  /*0a70*/  FSEL R135, R135, RZ, !P0 ;  /* 0x000000ff87877208 */ /* 0x008fca0004000000 */
[C---:B----4-:R-:W-:Y:S01]  /*0a80*/  FADD.FTZ R92, -R135.reuse, R92 ;  /* 0x0000005c875c7221 */ /* 0x050fe20000010100 */
[C---:B-1----:R-:W-:Y:S01]  /*0a90*/  FADD.FTZ R124, -R135.reuse, R94 ;  /* 0x0000005e877c7221 */ /* 0x042fe20000010100 */
[C---:B------:R-:W-:Y:S01]  /*0aa0*/  FADD.FTZ R126, -R135.reuse, R95 ;  /* 0x0000005f877e7221 */ /* 0x040fe20000010100 */
[C---:B--2---:R-:W-:Y:S01]  /*0ab0*/  FADD.FTZ R116, -R135.reuse, R116 ;  /* 0x0000007487747221 */ /* 0x044fe20000010100 */
[----:B0-----:R-:W-:Y:S01]  /*0ac0*/  FADD.FTZ R130, -R135, R117 ;  /* 0x0000007587827221 */ /* 0x001fe20000010100 */
[----:B------:R-:W-:Y:S01]  /*0ad0*/  FMUL.FTZ R95, R5, R92 ;  /* 0x0000005c055f7220 */ /* 0x000fe20000410000 */
[----:B------:R-:W-:Y:S01]  /*0ae0*/  FADD.FTZ R134, -R135, R118 ;  /* 0x0000007687867221 */ /* 0x000fe20000010100 */
[----:B------:R-:W-:Y:S01]  /*0af0*/  FMUL.FTZ R3, R5, R116 ;  /* 0x0000007405037220 */ /* 0x000fe20000410000 */
[----:B------:R-:W-:Y:S01]  /*0b00*/  FADD.FTZ R122, -R135, R93 ;  /* 0x0000005d877a7221 */ /* 0x000fe20000010100 */
[C---:B------:R-:W-:Y:S01]  /*0b10*/  FMUL.FTZ R118, R5.reuse, R130 ;  /* 0x0000008205767220 */ /* 0x040fe20000410000 */
[----:B------:R-:W-:Y:S01]  /*0b20*/  FMUL.FTZ R93, R5, R124 ;  /* 0x0000007c055d7220 */ /* 0x000fe20000410000 */
[----:B------:R-:W-:Y:S01]  /*0b30*/  FFMA.FTZ R84, R96, R95, R84 ;  /* 0x0000005f60547223 */ /* 0x000fe20000010054 */
[----:B------:R-:W-:Y:S01]  /*0b40*/  FADD.FTZ R48, R48, R96 ;  /* 0x0000006030307221 */ /* 0x000fe20000010000 */
[----:B------:R-:W-:Y:S01]  /*0b50*/  FMUL.FTZ R130, R60, R96 ;  /* 0x000000603c827220 */ /* 0x000fe20000410000 */
[----:B------:R-:W-:Y:S01]  /*0b60*/  FFMA.FTZ R72, R88, R3, R72 ;  /* 0x0000000358487223 */ /* 0x000fe20000010048 */
[----:B------:R-:W-:Y:S01]  /*0b70*/  FADD.FTZ R52, R52, R88 ;  /* 0x0000005834347221 */ /* 0x000fe20000010000 */
[----:B------:R-:W-:Y:S01]  /*0b80*/  FADD.FTZ R96, -R135, R101 ;  /* 0x0000006587607221 */ /* 0x000fe20000010100 */
[C---:B------:R-:W-:Y:S01]  /*0b90*/  FMUL.FTZ R117, R5.reuse, R134 ;  /* 0x0000008605757220 */ /* 0x040fe20000410000 */
[----:B------:R-:W-:Y:S01]  /*0ba0*/  FMUL.FTZ R88, R56, R88 ;  /* 0x0000005838587220 */ /* 0x000fe20000410000 */
[----:B------:R-:W-:Y:S01]  /*0bb0*/  FMUL.FTZ R94, R5, R122 ;  /* 0x0000007a055e7220 */ /* 0x000fe20000410000 */
[----:B------:R-:W-:Y:S01]  /*0bc0*/  FFMA.FTZ R86, R98, R93, R86 ;  /* 0x0000005d62567223 */ /* 0x000fe20000010056 */
[----:B------:R-:W-:Y:S01]  /*0bd0*/  FADD.FTZ R50, R50, R98 ;  /* 0x0000006232327221 */ /* 0x000fe20000010000 */
[----:B------:R-:W-:Y:S01]  /*0be0*/  FMUL.FTZ R134, R62, R98 ;  /* 0x000000623e867220 */ /* 0x000fe20000410000 */
[C---:B------:R-:W-:Y:S01]  /*0bf0*/  FADD.FTZ R98, -R135.reuse, R102 ;  /* 0x0000006687627221 */ /* 0x040fe20000010100 */
[----:B------:R-:W-:Y:S01]  /*0c00*/  FADD.FTZ R128, -R135, R119 ;  /* 0x0000007787807221 */ /* 0x000fe20000010100 */
[----:B------:R-:W-:Y:S01]  /*0c10*/  FFMA.FTZ R73, R89, R118, R73 ;  /* 0x0000007659497223 */ /* 0x000fe20000010049 */
[----:B------:R-:W-:Y:S01]  /*0c20*/  FADD.FTZ R53, R53, R89 ;  /* 0x0000005935357221 */ /* 0x000fe20000010000 */
[C---:B------:R-:W-:Y:S01]  /*0c30*/  FMUL.FTZ R92, R5.reuse, R126 ;  /* 0x0000007e055c7220 */ /* 0x040fe20000410000 */
[----:B------:R-:W-:Y:S01]  /*0c40*/  FMUL.FTZ R102, R5, R96 ;  /* 0x0000006005667220 */ /* 0x000fe20000410000 */
[----:B------:R-:W-:Y:S01]  /*0c50*/  FMUL.FTZ R89, R57, R89 ;  /* 0x0000005939597220 */ /* 0x000fe20000410000 */
[----:B------:R-:W-:Y:S01]  /*0c60*/  FFMA.FTZ R85, R97, R94, R85 ;  /* 0x0000005e61557223 */ /* 0x000fe20000010055 */
[----:B------:R-:W-:Y:S01]  /*0c70*/  FADD.FTZ R49, R49, R97 ;  /* 0x0000006131317221 */ /* 0x000fe20000010000 */
[----:B------:R-:W-:Y:S01]  /*0c80*/  FMUL.FTZ R119, R61, R97 ;  /* 0x000000613d777220 */ /* 0x000fe20000410000 */
[----:B------:R-:W-:Y:S01]  /*0c90*/  FADD.FTZ R96, RZ, R88 ;  /* 0x00000058ff607221 */ /* 0x000fe20000010000 */
[----:B------:R-:W-:Y:S01]  /*0ca0*/  FFMA.FTZ R97, R3, R88, RZ ;  /* 0x0000005803617223 */ /* 0x000fe200000100ff */
[----:B------:R-:W-:Y:S01]  /*0cb0*/  FMUL.FTZ R116, R5, R128 ;  /* 0x0000008005747220 */ /* 0x000fe20000410000 */
        /* <DEDUP_REMOVED lines=18> */
[C---:B------:R-:W-:Y:S02]  /*0de0*/  FADD.FTZ R100, -R135.reuse, R100 ;  /* 0x0000006487647221 */ /* 0x040fe40000010100 */
        /* <DEDUP_REMOVED lines=57> */
.L_x_8704:
[----:B------:R-:W-:Y:S05]  /*1180*/  BSYNC B1 ;  /* 0x0000000000017941 */ /* 0x000fea0003800000 */
.L_x_8702:
[----:B------:R1:W5:Y:S01]  /*1190*/  LDG.E R132, desc[UR4][R132.64] ;  /* 0x0000000484847981 */ /* 0x000362000c1e1900 */
[----:B------:R-:W-:-:S03]  /*11a0*/  UMOV UR6, 0xffffffff ;  /* 0xffffffff00067882 */ /* 0x000fc60000000000 */
[----:B------:R-:W-:Y:S05]  /*11b0*/  BRA.DIV UR6, `(.L_x_8705) ;  /* 0x0000001e063c7947 */ /* 0x000fea000b800000 */
[----:B0-----:R-:W0:Y:S04]  /*11c0*/  SHFL.BFLY PT, R97, R112, 0x1, 0x1f ;  /* 0x0c201f0070617f89 */ /* 0x001e2800000e0000 */
        /* <DEDUP_REMOVED lines=17> */
.L_x_8750:
[----:B------:R-:W4:Y:S01]  /*12e0*/  LDC.64 R96, c[0x0][0x308] ;  /* 0x0000c200ff607b82 */ /* 0x000f220000000a00 */
[----:B--2---:R-:W-:Y:S01]  /*12f0*/  FADD.FTZ R115, R112, R115 ;  /* 0x0000007370737221 */ /* 0x004fe20000010000 */
[----:B------:R-:W-:Y:S01]  /*1300*/  @!P3 ISETP.NE.U32.AND P1, PT, R2, RZ, PT ;  /* 0x000000ff0200b20c */ /* 0x000fe20003f25070 */
[----:B---3--:R-:W-:Y:S01]  /*1310*/  FADD.FTZ R114, R113, R114 ;  /* 0x0000007271727221 */ /* 0x008fe20000010000 */
[----:B------:R-:W-:Y:S01]  /*1320*/  ISETP.NE.AND P2, PT, R7, RZ, PT ;  /* 0x000000ff0700720c */ /* 0x000fe20003f45270 */
[----:B------:R-:W-:Y:S01]  /*1330*/  FMUL.FTZ R115, R115, UR8 ;  /* 0x0000000873737c20 */ /* 0x000fe20008410000 */
[----:B------:R-:W-:Y:S01]  /*1340*/  @!P3 ISETP.NE.AND.EX P1, PT, R0, RZ, PT, P1 ;  /* 0x000000ff0000b20c */ /* 0x000fe20003f25310 */
[----:B------:R-:W-:Y:S01]  /*1350*/  BSSY B1, `(.L_x_8706) ;  /* 0x000000e000017945 */ /* 0x000fe20003800000 */
[----:B------:R-:W2:Y:S01]  /*1360*/  @P4 LDC.64 R98, c[0x0][0x298] ;  /* 0x0000a600ff624b82 */ /* 0x000ea20000000a00 */
[----:B------:R-:W-:Y:S01]  /*1370*/  FMUL.FTZ R125, R114, UR8 ;  /* 0x00000008727d7c20 */ /* 0x000fe20008410000 */
[----:B------:R-:W-:-:S02]  /*1380*/  FSEL R124, R115, RZ, !P2 ;  /* 0x000000ff737c7208 */ /* 0x000fc40005000000 */
[----:B-----5:R-:W-:Y:S02]  /*1390*/  @!P3 FSEL R129, R28, RZ, P1 ;  /* 0x000000ff1c81b208 */ /* 0x020fe40000800000 */
[----:B----4-:R-:W-:-:S04]  /*13a0*/  ISETP.NE.U32.AND P0, PT, R96, RZ, PT ;  /* 0x000000ff6000720c */ /* 0x010fc80003f05070 */
        /* <DEDUP_REMOVED lines=8> */
.L_x_8707:
[----:B------:R-:W-:Y:S05]  /*1430*/  BSYNC B1 ;  /* 0x0000000000017941 */ /* 0x000fea0003800000 */
.L_x_8706:
[----:B--2---:R-:W-:Y:S01]  /*1440*/  @P4 FMUL.FTZ R99, R129, R99 ;  /* 0x0000006381634220 */ /* 0x004fe20000410000 */
[----:B------:R-:W2:Y:S01]  /*1450*/  @P4 LDC.64 R110, c[0x0][0x298] ;  /* 0x0000a600ff6e4b82 */ /* 0x000ea20000000a00 */
[----:B------:R-:W-:Y:S01]  /*1460*/  @!P3 ISETP.NE.U32.AND P1, PT, R2, RZ, PT ;  /* 0x000000ff0200b20c */ /* 0x000fe20003f25070 */
[----:B------:R-:W-:Y:S01]  /*1470*/  BSSY B1, `(.L_x_8708) ;  /* 0x000001d000017945 */ /* 0x000fe20003800000 */
[----:B------:R-:W-:Y:S01]  /*1480*/  @P4 FMUL.FTZ R114, R99, R98 ;  /* 0x0000006263724220 */ /* 0x000fe20000410000 */
[----:B------:R-:W-:Y:S02]  /*1490*/  @P4 IADD3 R120, R120, -0x1, RZ ;  /* 0xffffffff78784810 */ /* 0x000fe40007ffe0ff */
[----:B------:R-:W-:Y:S02]  /*14a0*/  @!P3 ISETP.NE.U32.AND P2, PT, R2, RZ, PT ;  /* 0x000000ff0200b20c */ /* 0x000fe40003f45070 */
[----:B------:R-:W3:Y:S01]  /*14b0*/  @P4 LDC.64 R98, c[0x0][0x298] ;  /* 0x0000a600ff624b82 */ /* 0x000ee20000000a00 */
[----:B------:R-:W-:Y:S01]  /*14c0*/  @!P3 ISETP.NE.AND.EX P1, PT, R0, RZ, PT, P1 ;  /* 0x000000ff0000b20c */ /* 0x000fe20003f25310 */
[----:B------:R-:W-:Y:S01]  /*14d0*/  @P4 IMAD R120, R120, R121, RZ ;  /* 0x0000007978784224 */ /* 0x000fe200078e02ff */
[----:B------:R-:W-:-:S02]  /*14e0*/  @P4 LOP3.LUT P5, RZ, R15, 0xff, RZ, 0xc0, !PT ;  /* 0x000000ff0fff4812 */ /* 0x000fc400078ac0ff */
[----:B------:R-:W-:Y:S02]  /*14f0*/  @!P3 ISETP.NE.AND.EX P2, PT, R0, RZ, PT, P2 ;  /* 0x000000ff0000b20c */ /* 0x000fe40003f45320 */
[----:B------:R-:W-:Y:S01]  /*1500*/  @!P3 FSEL R126, R29, RZ, P1 ;  /* 0x000000ff1d7eb208 */ /* 0x000fe20000800000 */
[----:B0-----:R-:W0:Y:S01]  /*1510*/  @P4 LDC.64 R112, c[0x0][0x298] ;  /* 0x0000a600ff704b82 */ /* 0x001e220000000a00 */
[----:B------:R-:W-:Y:S02]  /*1520*/  @!P3 ISETP.NE.U32.AND P1, PT, R2, RZ, PT ;  /* 0x000000ff0200b20c */ /* 0x000fe40003f25070 */
[----:B------:R-:W-:Y:S02]  /*1530*/  @P4 SEL R76, R114, RZ, P5 ;  /* 0x000000ff724c4207 */ /* 0x000fe40002800000 */
[----:B-1----:R-:W-:Y:S02]  /*1540*/  @!P3 FSEL R133, R30, RZ, P2 ;  /* 0x000000ff1e85b208 */ /* 0x002fe40001000000 */
[C---:B------:R-:W-:Y:S01]  /*1550*/  @P4 LOP3.LUT P5, RZ, R15.reuse, 0xff00, RZ, 0xc0, !PT ;  /* 0x0000ff000fff4812 */ /* 0x040fe200078ac0ff */
[----:B------:R-:W1:Y:S01]  /*1560*/  @P0 LDC.64 R122, c[0x0][0x308] ;  /* 0x0000c200ff7a0b82 */ /* 0x000e620000000a00 */
[----:B------:R-:W-:-:S02]  /*1570*/  @P4 LOP3.LUT P6, RZ, R15, 0xff0000, RZ, 0xc0, !PT ;  /* 0x00ff00000fff4812 */ /* 0x000fc400078cc0ff */
[----:B------:R-:W-:Y:S02]  /*1580*/  @P4 LOP3.LUT P2, RZ, R15, 0xff000000, RZ, 0xc0, !PT ;  /* 0xff0000000fff4812 */ /* 0x000fe4000784c0ff */
[----:B------:R-:W-:Y:S02]  /*1590*/  @P4 SHF.R.S32.HI R15, RZ, 0x1f, R120 ;  /* 0x0000001fff0f4819 */ /* 0x000fe40000011478 */
[----:B------:R-:W-:Y:S02]  /*15a0*/  @!P3 ISETP.NE.AND.EX P1, PT, R0, RZ, PT, P1 ;  /* 0x000000ff0000b20c */ /* 0x000fe40003f25310 */
        /* <DEDUP_REMOVED lines=9> */
.L_x_8709:
[----:B------:R-:W-:Y:S05]  /*1640*/  BSYNC B1 ;  /* 0x0000000000017941 */ /* 0x000fea0003800000 */
.L_x_8708:
        /* <DEDUP_REMOVED lines=8> */
.L_x_8711:
[----:B------:R-:W-:Y:S05]  /*16d0*/  BSYNC B1 ;  /* 0x0000000000017941 */ /* 0x000fea0003800000 */
.L_x_8710:
        /* <DEDUP_REMOVED lines=8> */
.L_x_8713:
[----:B------:R-:W-:Y:S05]  /*1760*/  BSYNC B1 ;  /* 0x0000000000017941 */ /* 0x000fea0003800000 */
.L_x_8712:
[----:B------:R-:W4:Y:S01]  /*1770*/  @P4 LDC.64 R114, c[0x0][0x2f8] ;  /* 0x0000be00ff724b82 */ /* 0x000f220000000a00 */
[----:B---3--:R-:W-:Y:S01]  /*1780*/  @P4 FMUL.FTZ R99, R126, R99 ;  /* 0x000000637e634220 */ /* 0x008fe20000410000 */
[----:B------:R-:W-:Y:S01]  /*1790*/  ISETP.NE.U32.AND P1, PT, R96, RZ, PT ;  /* 0x000000ff6000720c */ /* 0x000fe20003f25070 */
[----:B--2---:R-:W-:Y:S01]  /*17a0*/  @P4 FMUL.FTZ R111, R133, R111 ;  /* 0x0000006f856f4220 */ /* 0x004fe20000410000 */
[----:B0-----:R-:W-:Y:S01]  /*17b0*/  @P4 FMUL.FTZ R113, R128, R113 ;  /* 0x0000007180714220 */ /* 0x001fe20000410000 */
[----:B------:R-:W-:Y:S01]  /*17c0*/  @P4 FMUL.FTZ R98, R99, R98 ;  /* 0x0000006263624220 */ /* 0x000fe20000410000 */
[----:B------:R-:W-:Y:S01]  /*17d0*/  HFMA2.MMA R127, -RZ, RZ, 0, 0 ;  /* 0x00000000ff7f7435 */ /* 0x000fe200000001ff */
[----:B------:R-:W-:Y:S01]  /*17e0*/  ISETP.NE.AND.EX P1, PT, R97, RZ, PT, P1 ;  /* 0x000000ff6100720c */ /* 0x000fe20003f25310 */
[----:B------:R-:W0:Y:S01]  /*17f0*/  @P4 LDC.64 R120, c[0x0][0x298] ;  /* 0x0000a600ff784b82 */ /* 0x000e220000000a00 */
[----:B------:R-:W-:Y:S01]  /*1800*/  @P4 FMUL.FTZ R110, R111, R110 ;  /* 0x0000006e6f6e4220 */ /* 0x000fe20000410000 */
[----:B------:R-:W-:Y:S01]  /*1810*/  @P4 SEL R77, R98, RZ, P5 ;  /* 0x000000ff624d4207 */ /* 0x000fe20002800000 */
[----:B------:R-:W-:Y:S01]  /*1820*/  @P4 FMUL.FTZ R112, R113, R112 ;  /* 0x0000007071704220 */ /* 0x000fe20000410000 */
[----:B------:R-:W-:Y:S01]  /*1830*/  @!P3 ISETP.NE.U32.AND P5, PT, R2, RZ, PT ;  /* 0x000000ff0200b20c */ /* 0x000fe20003fa5070 */
[----:B------:R-:W-:Y:S01]  /*1840*/  BSSY B1, `(.L_x_8714) ;  /* 0x0000013000017945 */ /* 0x000fe20003800000 */
[----:B------:R-:W-:Y:S01]  /*1850*/  @P4 LOP3.LUT R6, R9, 0x1f, RZ, 0xc0, !PT ;  /* 0x0000001f09064812 */ /* 0x000fe200078ec0ff */
[----:B-1----:R-:W-:Y:S01]  /*1860*/  @P0 IMAD.WIDE.U32 R122, R14, 0x10, R122 ;  /* 0x000000100e7a0825 */ /* 0x002fe200078e007a */
[----:B------:R-:W-:-:S02]  /*1870*/  @!P3 ISETP.NE.AND.EX P5, PT, R0, RZ, PT, P5 ;  /* 0x000000ff0000b20c */ /* 0x000fc40003fa5350 */
[----:B------:R-:W-:Y:S02]  /*1880*/  SEL R98, R133, R38, P1 ;  /* 0x0000002685627207 */ /* 0x000fe40000800000 */
[----:B------:R-:W-:Y:S02]  /*1890*/  @P4 LEA.HI.SX32 R127, R139, R6, 0x1e ;  /* 0x000000068b7f4211 */ /* 0x000fe400078ff2ff */
[----:B------:R-:W-:Y:S02]  /*18a0*/  @P4 SEL R78, R110, RZ, P6 ;  /* 0x000000ff6e4e4207 */ /* 0x000fe40003000000 */
[----:B------:R-:W-:Y:S02]  /*18b0*/  @P4 SEL R79, R112, RZ, P2 ;  /* 0x000000ff704f4207 */ /* 0x000fe40001000000 */
        /* <DEDUP_REMOVED lines=11> */
.L_x_8715:
[----:B------:R-:W-:Y:S05]  /*1970*/  BSYNC B1 ;  /* 0x0000000000017941 */ /* 0x000fea0003800000 */
.L_x_8714:
[----:B----4-:R-:W-:Y:S01]  /*1980*/  @P4 IMAD.WIDE.U32 R128, R127, 0x10, R114 ;  /* 0x000000107f804825 */ /* 0x010fe200078e0072 */
[----:B------:R1:W-:Y:S01]  /*1990*/  @P0 STG.E.128 desc[UR4][R122.64], R96 ;  /* 0x000000607a000986 */ /* 0x0003e2000c101d04 */
[----:B------:R-:W2:Y:S02]  /*19a0*/  @P4 LDC.64 R114, c[0x0][0x2f8] ;  /* 0x0000be00ff724b82 */ /* 0x000ea40000000a00 */
[----:B0-----:R-:W-:Y:S01]  /*19b0*/  @P4 FMUL.FTZ R121, R133, R121 ;  /* 0x0000007985794220 */ /* 0x001fe20000410000 */
[----:B------:R-:W-:Y:S01]  /*19c0*/  @!P3 ISETP.NE.U32.AND P2, PT, R2, RZ, PT ;  /* 0x000000ff0200b20c */ /* 0x000fe20003f45070 */
[----:B------:R0:W-:Y:S01]  /*19d0*/  @P4 STG.E.128 desc[UR4][R128.64], R76 ;  /* 0x0000004c80004986 */ /* 0x0001e2000c101d04 */
[----:B------:R-:W-:Y:S01]  /*19e0*/  @P4 LOP3.LUT P6, RZ, R12, 0xff, RZ, 0xc0, !PT ;  /* 0x000000ff0cff4812 */ /* 0x000fe200078cc0ff */
[----:B------:R-:W-:Y:S01]  /*19f0*/  @P4 FMUL.FTZ R120, R121, R120 ;  /* 0x0000007879784220 */ /* 0x000fe20000410000 */
[----:B------:R-:W-:Y:S01]  /*1a00*/  @!P3 ISETP.NE.AND.EX P2, PT, R0, RZ, PT, P2 ;  /* 0x000000ff0000b20c */ /* 0x000fe20003f45320 */
[----:B------:R-:W-:Y:S01]  /*1a10*/  BSSY B1, `(.L_x_8716) ;  /* 0x000001a000017945 */ /* 0x000fe20003800000 */
[----:B------:R-:W3:Y:S01]  /*1a20*/  @P4 LDC.64 R14, c[0x0][0x298] ;  /* 0x0000a600ff0e4b82 */ /* 0x000ee20000000a00 */
[----:B------:R-:W-:-:S04]  /*1a30*/  @!P3 ISETP.NE.U32.AND P5, PT, R2, RZ, PT ;  /* 0x000000ff0200b20c */ /* 0x000fc80003fa5070 */
[----:B------:R-:W-:-:S03]  /*1a40*/  @!P3 ISETP.NE.AND.EX P5, PT, R0, RZ, PT, P5 ;  /* 0x000000ff0000b20c */ /* 0x000fc60003fa5350 */
[----:B------:R-:W4:Y:S01]  /*1a50*/  @P4 LDC.64 R110, c[0x0][0x298] ;  /* 0x0000a600ff6e4b82 */ /* 0x000f220000000a00 */
[----:B-1----:R-:W-:Y:S02]  /*1a60*/  @!P3 FSEL R122, R25, RZ, P5 ;  /* 0x000000ff197ab208 */ /* 0x002fe40002800000 */
[----:B------:R-:W-:Y:S02]  /*1a70*/  @P4 LOP3.LUT P5, RZ, R12, 0xff00, RZ, 0xc0, !PT ;  /* 0x0000ff000cff4812 */ /* 0x000fe400078ac0ff */
[----:B0-----:R-:W-:Y:S02]  /*1a80*/  @P4 SEL R76, R120, RZ, P6 ;  /* 0x000000ff784c4207 */ /* 0x001fe40003000000 */
[----:B------:R-:W-:Y:S01]  /*1a90*/  @!P3 ISETP.NE.U32.AND P6, PT, R2, RZ, PT ;  /* 0x000000ff0200b20c */ /* 0x000fe20003fc5070 */
[----:B------:R-:W0:Y:S01]  /*1aa0*/  @P4 LDC.64 R112, c[0x0][0x298] ;  /* 0x0000a600ff704b82 */ /* 0x000e220000000a00 */
[----:B------:R-:W-:Y:S02]  /*1ab0*/  @!P3 FSEL R129, R26, RZ, P2 ;  /* 0x000000ff1a81b208 */ /* 0x000fe40001000000 */
[----:B------:R-:W-:-:S02]  /*1ac0*/  @!P3 ISETP.NE.U32.AND P2, PT, R2, RZ, PT ;  /* 0x000000ff0200b20c */ /* 0x000fc40003f45070 */
[C---:B------:R-:W-:Y:S02]  /*1ad0*/  @!P3 ISETP.NE.AND.EX P6, PT, R0.reuse, RZ, PT, P6 ;  /* 0x000000ff0000b20c */ /* 0x040fe40003fc5360 */
[----:B------:R-:W-:Y:S01]  /*1ae0*/  @!P3 ISETP.NE.AND.EX P2, PT, R0, RZ, PT, P2 ;  /* 0x000000ff0000b20c */ /* 0x000fe20003f45320 */
[----:B------:R-:W1:Y:S01]  /*1af0*/  @P4 LDC.64 R96, c[0x0][0x298] ;  /* 0x0000a600ff604b82 */ /* 0x000e620000000a00 */
[----:B------:R-:W-:Y:S02]  /*1b00*/  @!P3 FSEL R128, R27, RZ, P6 ;  /* 0x000000ff1b80b208 */ /* 0x000fe40003000000 */
        /* <DEDUP_REMOVED lines=10> */
.L_x_8717:
[----:B------:R-:W-:Y:S05]  /*1bb0*/  BSYNC B1 ;  /* 0x0000000000017941 */ /* 0x000fea0003800000 */
.L_x_8716:
        /* <DEDUP_REMOVED lines=9> */
.L_x_8719:
[----:B------:R-:W-:Y:S05]  /*1c50*/  BSYNC B1 ;  /* 0x0000000000017941 */ /* 0x000fea0003800000 */
.L_x_8718:
        /* <DEDUP_REMOVED lines=8> */
.L_x_8721:
[----:B------:R-:W-:Y:S05]  /*1ce0*/  BSYNC B1 ;  /* 0x0000000000017941 */ /* 0x000fea0003800000 */
.L_x_8720:
        /* <DEDUP_REMOVED lines=8> */
.L_x_8723:
[----:B------:R-:W-:Y:S05]  /*1d70*/  BSYNC B1 ;  /* 0x0000000000017941 */ /* 0x000fea0003800000 */
.L_x_8722:
[----:B----4-:R-:W-:Y:S01]  /*1d80*/  @P4 FMUL.FTZ R111, R129, R111 ;  /* 0x0000006f816f4220 */ /* 0x010fe20000410000 */
[----:B0-----:R-:W-:Y:S01]  /*1d90*/  @P4 FMUL.FTZ R113, R128, R113 ;  /* 0x0000007180714220 */ /* 0x001fe20000410000 */
[----:B------:R-:W-:Y:S01]  /*1da0*/  @P4 LOP3.LUT P2, RZ, R12, 0xff000000, RZ, 0xc0, !PT ;  /* 0xff0000000cff4812 */ /* 0x000fe2000784c0ff */
[----:B------:R-:W-:Y:S01]  /*1db0*/  @P4 FMUL.FTZ R126, R15, R14 ;  /* 0x0000000e0f7e4220 */ /* 0x000fe20000410000 */
[----:B------:R-:W-:Y:S01]  /*1dc0*/  @P0 IMAD.WIDE.U32 R120, R13, 0x10, R98 ;  /* 0x000000100d780825 */ /* 0x000fe200078e0062 */
[----:B------:R-:W-:-:S03]  /*1dd0*/  SEL R12, R133, R36, P1 ;  /* 0x00000024850c7207 */ /* 0x000fc60000800000 */
[----:B------:R-:W-:Y:S01]  /*1de0*/  @P4 FMUL.FTZ R110, R111, R110 ;  /* 0x0000006e6f6e4220 */ /* 0x000fe20000410000 */
[----:B------:R-:W-:Y:S01]  /*1df0*/  SEL R13, R122, R37, P1 ;  /* 0x000000257a0d7207 */ /* 0x000fe20000800000 */
[----:B-1----:R-:W-:Y:S01]  /*1e00*/  @P4 FMUL.FTZ R97, R123, R97 ;  /* 0x000000617b614220 */ /* 0x002fe20000410000 */
[----:B------:R-:W-:Y:S01]  /*1e10*/  SEL R14, R129, R38, P1 ;  /* 0x00000026810e7207 */ /* 0x000fe20000800000 */
[----:B------:R-:W-:Y:S01]  /*1e20*/  @P4 FMUL.FTZ R112, R113, R112 ;  /* 0x0000007071704220 */ /* 0x000fe20000410000 */
[----:B------:R-:W-:Y:S01]  /*1e30*/  SEL R15, R128, R39, P1 ;  /* 0x00000027800f7207 */ /* 0x000fe20000800000 */
[----:B------:R-:W-:Y:S01]  /*1e40*/  @P4 FMUL.FTZ R122, R97, R96 ;  /* 0x00000060617a4220 */ /* 0x000fe20000410000 */
[----:B------:R-:W-:Y:S01]  /*1e50*/  @P4 IADD3 R99, R127, 0x20, RZ ;  /* 0x000000207f634810 */ /* 0x000fe20007ffe0ff */
[----:B------:R-:W0:Y:S01]  /*1e60*/  @P4 LDC.64 R96, c[0x0][0x298] ;  /* 0x0000a600ff604b82 */ /* 0x000e220000000a00 */
[----:B------:R-:W-:Y:S01]  /*1e70*/  @P4 SEL R78, R110, RZ, P6 ;  /* 0x000000ff6e4e4207 */ /* 0x000fe20003000000 */
[----:B------:R1:W-:Y:S01]  /*1e80*/  @P0 STG.E.128 desc[UR4][R120.64], R12 ;  /* 0x0000000c78000986 */ /* 0x0003e2000c101d04 */
[----:B------:R-:W-:Y:S01]  /*1e90*/  @P4 SEL R79, R112, RZ, P2 ;  /* 0x000000ff704f4207 */ /* 0x000fe20001000000 */
[----:B--2---:R-:W-:Y:S01]  /*1ea0*/  @P4 IMAD.WIDE.U32 R114, R99, 0x10, R114 ;  /* 0x0000001063724825 */ /* 0x004fe200078e0072 */
[----:B------:R-:W-:Y:S01]  /*1eb0*/  @!P3 ISETP.NE.U32.AND P2, PT, R2, RZ, PT ;  /* 0x000000ff0200b20c */ /* 0x000fe20003f45070 */
[----:B------:R-:W-:Y:S01]  /*1ec0*/  BSSY B1, `(.L_x_8724) ;  /* 0x000001a000017945 */ /* 0x000fe20003800000 */
[----:B------:R-:W-:Y:S01]  /*1ed0*/  @P4 SEL R77, R126, RZ, P5 ;  /* 0x000000ff7e4d4207 */ /* 0x000fe20002800000 */
[----:B------:R-:W2:Y:S01]  /*1ee0*/  @P4 LDC.64 R112, c[0x0][0x2f8] ;  /* 0x0000be00ff704b82 */ /* 0x000ea20000000a00 */
[----:B------:R-:W-:-:S02]  /*1ef0*/  @!P3 ISETP.NE.AND.EX P2, PT, R0, RZ, PT, P2 ;  /* 0x000000ff0000b20c */ /* 0x000fc40003f45320 */
[----:B------:R-:W-:Y:S01]  /*1f00*/  @!P3 ISETP.NE.U32.AND P5, PT, R2, RZ, PT ;  /* 0x000000ff0200b20c */ /* 0x000fe20003fa5070 */
[----:B------:R3:W-:Y:S01]  /*1f10*/  @P4 STG.E.128 desc[UR4][R114.64], R76 ;  /* 0x0000004c72004986 */ /* 0x0007e2000c101d04 */
[----:B------:R-:W-:Y:S02]  /*1f20*/  @P4 LOP3.LUT P6, RZ, R10, 0xff, RZ, 0xc0, !PT ;  /* 0x000000ff0aff4812 */ /* 0x000fe400078cc0ff */
[----:B------:R-:W-:Y:S01]  /*1f30*/  @!P3 ISETP.NE.AND.EX P5, PT, R0, RZ, PT, P5 ;  /* 0x000000ff0000b20c */ /* 0x000fe20003fa5350 */
[----:B------:R-:W4:Y:S01]  /*1f40*/  @P4 LDC.64 R98, c[0x0][0x298] ;  /* 0x0000a600ff624b82 */ /* 0x000f220000000a00 */
[----:B-1----:R-:W-:Y:S02]  /*1f50*/  @!P3 FSEL R14, R21, RZ, P2 ;  /* 0x000000ff150eb208 */ /* 0x002fe40001000000 */
[----:B------:R-:W-:-:S05]  /*1f60*/  @!P3 ISETP.NE.U32.AND P2, PT, R2, RZ, PT ;  /* 0x000000ff0200b20c */ /* 0x000fca0003f45070 */
[----:B------:R-:W1:Y:S01]  /*1f70*/  @P4 LDC.64 R110, c[0x0][0x298] ;  /* 0x0000a600ff6e4b82 */ /* 0x000e620000000a00 */
[----:B------:R-:W-:Y:S02]  /*1f80*/  @!P3 FSEL R15, R22, RZ, P5 ;  /* 0x000000ff160fb208 */ /* 0x000fe40002800000 */
[----:B------:R-:W-:Y:S02]  /*1f90*/  @!P3 ISETP.NE.AND.EX P2, PT, R0, RZ, PT, P2 ;  /* 0x000000ff0000b20c */ /* 0x000fe40003f45320 */
[----:B------:R-:W-:Y:S02]  /*1fa0*/  @P4 LOP3.LUT P5, RZ, R10, 0xff0000, RZ, 0xc0, !PT ;  /* 0x00ff00000aff4812 */ /* 0x000fe400078ac0ff */
[----:B---3--:R-:W-:Y:S01]  /*1fb0*/  @P4 SEL R76, R122, RZ, P6 ;  /* 0x000000ff7a4c4207 */ /* 0x008fe20003000000 */
[----:B------:R-:W3:Y:S01]  /*1fc0*/  @P0 LDC.64 R12, c[0x0][0x308] ;  /* 0x0000c200ff0c0b82 */ /* 0x000ee20000000a00 */
[----:B------:R-:W-:Y:S02]  /*1fd0*/  @P4 LOP3.LUT P6, RZ, R10, 0xff00, RZ, 0xc0, !PT ;  /* 0x0000ff000aff4812 */ /* 0x000fe400078cc0ff */
        /* <DEDUP_REMOVED lines=8> */
.L_x_8725:
[----:B------:R-:W-:Y:S05]  /*2060*/  BSYNC B1 ;  /* 0x0000000000017941 */ /* 0x000fea0003800000 */
.L_x_8724:
        /* <DEDUP_REMOVED lines=8> */
.L_x_8727:
[----:B------:R-:W-:Y:S05]  /*20f0*/  BSYNC B1 ;  /* 0x0000000000017941 */ /* 0x000fea0003800000 */
.L_x_8726:
        /* <DEDUP_REMOVED lines=8> */
.L_x_8729:
[----:B------:R-:W-:Y:S05]  /*2180*/  BSYNC B1 ;  /* 0x0000000000017941 */ /* 0x000fea0003800000 */
.L_x_8728:
[----:B0-----:R-:W-:Y:S01]  /*2190*/  @P4 FMUL.FTZ R97, R14, R97 ;  /* 0x000000610e614220 */ /* 0x001fe20000410000 */
[----:B----4-:R-:W-:Y:S01]  /*21a0*/  @P4 FMUL.FTZ R99, R15, R99 ;  /* 0x000000630f634220 */ /* 0x010fe20000410000 */
[----:B-1----:R-:W-:Y:S01]  /*21b0*/  @P4 FMUL.FTZ R111, R120, R111 ;  /* 0x0000006f786f4220 */ /* 0x002fe20000410000 */
[----:B------:R-:W-:Y:S01]  /*21c0*/  @P4 LOP3.LUT P2, RZ, R10, 0xff000000, RZ, 0xc0, !PT ;  /* 0xff0000000aff4812 */ /* 0x000fe2000784c0ff */
[----:B------:R-:W-:Y:S01]  /*21d0*/  @P4 FMUL.FTZ R96, R97, R96 ;  /* 0x0000006061604220 */ /* 0x000fe20000410000 */
[----:B------:R-:W-:Y:S01]  /*21e0*/  @P4 IADD3 R115, R127, 0x40, RZ ;  /* 0x000000407f734810 */ /* 0x000fe20007ffe0ff */
[----:B------:R-:W-:Y:S01]  /*21f0*/  @P4 FMUL.FTZ R98, R99, R98 ;  /* 0x0000006263624220 */ /* 0x000fe20000410000 */
[----:B------:R-:W-:Y:S01]  /*2200*/  @P4 FMUL.FTZ R10, R111, R110 ;  /* 0x0000006e6f0a4220 */ /* 0x000fe20000410000 */
[----:B---3--:R-:W-:Y:S01]  /*2210*/  @P0 IMAD.WIDE.U32 R110, R11, 0x10, R12 ;  /* 0x000000100b6e0825 */ /* 0x008fe200078e000c */
[----:B------:R-:W-:Y:S01]  /*2220*/  SEL R13, R14, R37, P1 ;  /* 0x000000250e0d7207 */ /* 0x000fe20000800000 */
[----:B------:R-:W-:Y:S01]  /*2230*/  BSSY B1, `(.L_x_8730) ;  /* 0x000001b000017945 */ /* 0x000fe20003800000 */
[----:B------:R-:W-:Y:S01]  /*2240*/  SEL R14, R15, R38, P1 ;  /* 0x000000260f0e7207 */ /* 0x000fe20000800000 */
[----:B--2---:R-:W-:Y:S01]  /*2250*/  @P4 IMAD.WIDE.U32 R112, R115, 0x10, R112 ;  /* 0x0000001073704825 */ /* 0x004fe200078e0070 */
        /* <DEDUP_REMOVED lines=24> */
.L_x_8731:
[----:B------:R-:W-:Y:S05]  /*23e0*/  BSYNC B1 ;  /* 0x0000000000017941 */ /* 0x000fea0003800000 */
.L_x_8730:
        /* <DEDUP_REMOVED lines=10> */
.L_x_8733:
[----:B------:R-:W-:Y:S05]  /*2490*/  BSYNC B1 ;  /* 0x0000000000017941 */ /* 0x000fea0003800000 */
.L_x_8732:
        /* <DEDUP_REMOVED lines=10> */
.L_x_8735:
[----:B------:R-:W-:Y:S05]  /*2540*/  BSYNC B1 ;  /* 0x0000000000017941 */ /* 0x000fea0003800000 */
.L_x_8734:
        /* <DEDUP_REMOVED lines=24> */
.L_x_8737:
[----:B------:R-:W-:Y:S05]  /*26d0*/  BSYNC B1 ;  /* 0x0000000000017941 */ /* 0x000fea0003800000 */
.L_x_8736:
        /* <DEDUP_REMOVED lines=16> */
[----:B0-----:R-:W-:Y:S05]  /*27e0*/  @!P0 BRA `(.L_x_8738) ;  /* 0xffffffd800e48947 */ /* 0x001fea000383ffff */
.L_x_8701:
[----:B------:R-:W-:Y:S05]  /*27f0*/  BSYNC B0 ;  /* 0x0000000000007941 */ /* 0x000fea0003800000 */
.L_x_8699:
        /* <DEDUP_REMOVED lines=55> */
[----:B---3--:R-:W-:Y:S01]  /*2b70*/  FADD.FTZ R9, R5, R18 ;  /* 0x0000001205097221 */ /* 0x008fe20000010000 */
[----:B------:R-:W-:Y:S02]  /*2b80*/  IADD3.X R5, RZ, RZ, RZ, P0, !PT ;  /* 0x000000ffff057210 */ /* 0x000fe400007fe4ff */
[----:B------:R-:W-:Y:S01]  /*2b90*/  STS.128 [R0+0x600], R80 ;  /* 0x0006005000007388 */ /* 0x000fe20000000c00 */
[----:B----4-:R-:W-:Y:S01]  /*2ba0*/  FADD.FTZ R19, R6, R19 ;  /* 0x0000001306137221 */ /* 0x010fe20000010000 */
[----:B------:R-:W-:Y:S01]  /*2bb0*/  SHF.L.U64.HI R5, R28, 0x2, R5 ;  /* 0x000000021c057819 */ /* 0x000fe20000010205 */
        /* <DEDUP_REMOVED lines=24> */
[----:B----4-:R-:W-:Y:S01]  /*2d40*/  IADD3 R2, P0, R4, UR6, RZ ;  /* 0x0000000604027c10 */ /* 0x010fe2000ff1e0ff */
[----:B------:R-:W-:-:S03]  /*2d50*/  FADD.FTZ R22, R22, R25 ;  /* 0x0000001916167221 */ /* 0x000fc60000010000 */
[----:B------:R-:W-:Y:S01]  /*2d60*/  IADD3.X R3, R5, UR7, RZ, P0, !PT ;  /* 0x0000000705037c10 */ /* 0x000fe200087fe4ff */
[----:B------:R-:W-:Y:S01]  /*2d70*/  ULDC.64 UR6, c[0x0][0x2d0] ;  /* 0x0000b40000067ab9 */ /* 0x000fe20000000a00 */
[----:B------:R-:W-:Y:S01]  /*2d80*/  FADD.FTZ R21, R21, R26 ;  /* 0x0000001a15157221 */ /* 0x000fe20000010000 */
[----:B------:R-:W-:Y:S01]  /*2d90*/  IADD3 R4, P0, R4, UR6, RZ ;  /* 0x0000000604047c10 */ /* 0x000fe2000ff1e0ff */
[----:B------:R-:W-:-:S03]  /*2da0*/  FADD.FTZ R0, R0, R27 ;  /* 0x0000001b00007221 */ /* 0x000fc60000010000 */
[----:B------:R-:W-:Y:S01]  /*2db0*/  IADD3.X R5, R5, UR7, RZ, P0, !PT ;  /* 0x0000000705057c10 */ /* 0x000fe200087fe4ff */
        /* <DEDUP_REMOVED lines=15> */
.L_x_8705:
[----:B0-----:R-:W-:Y:S01]  /*2eb0*/  HFMA2.MMA R124, -RZ, RZ, 0, 5.9604644775390625e-08 ;  /* 0x00000001ff7c7435 */ /* 0x001fe200000001ff */
[----:B------:R-:W-:Y:S01]  /*2ec0*/  BSSY B1, `(.L_x_8739) ;  /* 0x0000007000017945 */ /* 0x000fe20003800000 */
[----:B------:R-:W-:Y:S02]  /*2ed0*/  MOV R123, R112 ;  /* 0x00000070007b7202 */ /* 0x000fe40000000f00 */
[----:B------:R-:W-:Y:S02]  /*2ee0*/  MOV R125, 0x1f ;  /* 0x0000001f007d7802 */ /* 0x000fe40000000f00 */
[----:B------:R-:W-:-:S07]  /*2ef0*/  MOV R122, 0xffffffff ;  /* 0xffffffff007a7802 */ /* 0x000fce0000000f00 */
[----:B-1---5:R-:W-:Y:S05]  /*2f00*/  WARPSYNC.COLLECTIVE R122, `(.L_x_8740) ;  /* 0x000000007a087348 */ /* 0x022fea0003c00000 */
[----:B------:R0:W2:Y:S02]  /*2f10*/  SHFL.BFLY P0, R114, R123, R124, R125 ;  /* 0x0c00007c7b727389 */ /* 0x0000a4000000007d */
[----:B012--5:R-:W-:Y:S01]  /*2f20*/  ENDCOLLECTIVE ;  /* 0x000000000000791b */ /* 0x027fe20003800000 */
.L_x_8740:
[----:B------:R-:W-:Y:S05]  /*2f30*/  BSYNC B1 ;  /* 0x0000000000017941 */ /* 0x000fea0003800000 */
.L_x_8739:
        /* <DEDUP_REMOVED lines=8> */
.L_x_8741:
[----:B------:R-:W-:Y:S01]  /*2fc0*/  FADD.FTZ R97, R97, R112 ;  /* 0x0000007061617221 */ /* 0x000fe20000010000 */
[----:B------:R-:W-:-:S04]  /*2fd0*/  HFMA2.MMA R124, -RZ, RZ, 0, 1.1920928955078125e-07 ;  /* 0x00000002ff7c7435 */ /* 0x000fc800000001ff */
[----:B------:R-:W-:Y:S02]  /*2fe0*/  MOV R123, R97 ;  /* 0x00000061007b7202 */ /* 0x000fe40000000f00 */
[----:B------:R-:W-:-:S07]  /*2ff0*/  MOV R96, R114 ;  /* 0x0000007200607202 */ /* 0x000fce0000000f00 */
[----:B------:R-:W-:Y:S05]  /*3000*/  WARPSYNC.COLLECTIVE R122, `(.L_x_8742) ;  /* 0x000000007a087348 */ /* 0x000fea0003c00000 */
[----:B------:R0:W1:Y:S02]  /*3010*/  SHFL.BFLY P0, R114, R123, R124, R125 ;  /* 0x0c00007c7b727389 */ /* 0x000064000000007d */
[----:B01----:R-:W-:Y:S01]  /*3020*/  ENDCOLLECTIVE ;  /* 0x000000000000791b */ /* 0x003fe20003800000 */
.L_x_8742:
[----:B------:R-:W-:-:S05]  /*3030*/  FADD.FTZ R96, R96, R113 ;  /* 0x0000007160607221 */ /* 0x000fca0000010000 */
[----:B------:R-:W-:Y:S02]  /*3040*/  MOV R123, R96 ;  /* 0x00000060007b7202 */ /* 0x000fe40000000f00 */
[----:B------:R-:W-:-:S07]  /*3050*/  MOV R98, R114 ;  /* 0x0000007200627202 */ /* 0x000fce0000000f00 */
[----:B------:R-:W-:Y:S05]  /*3060*/  WARPSYNC.COLLECTIVE R122, `(.L_x_8743) ;  /* 0x000000007a087348 */ /* 0x000fea0003c00000 */
[----:B------:R0:W1:Y:S02]  /*3070*/  SHFL.BFLY P0, R114, R123, R124, R125 ;  /* 0x0c00007c7b727389 */ /* 0x000064000000007d */
[----:B01----:R-:W-:Y:S01]  /*3080*/  ENDCOLLECTIVE ;  /* 0x000000000000791b */ /* 0x003fe20003800000 */
.L_x_8743:
[----:B------:R-:W-:Y:S01]  /*3090*/  FADD.FTZ R98, R97, R98 ;  /* 0x0000006261627221 */ /* 0x000fe20000010000 */
[----:B------:R-:W-:-:S04]  /*30a0*/  HFMA2.MMA R124, -RZ, RZ, 0, 2.384185791015625e-07 ;  /* 0x00000004ff7c7435 */ /* 0x000fc800000001ff */
[----:B------:R-:W-:Y:S02]  /*30b0*/  MOV R123, R98 ;  /* 0x00000062007b7202 */ /* 0x000fe40000000f00 */
[----:B------:R-:W-:-:S07]  /*30c0*/  MOV R99, R114 ;  /* 0x0000007200637202 */ /* 0x000fce0000000f00 */
[----:B------:R-:W-:Y:S05]  /*30d0*/  WARPSYNC.COLLECTIVE R122, `(.L_x_8744) ;  /* 0x000000007a087348 */ /* 0x000fea0003c00000 */
[----:B------:R0:W1:Y:S02]  /*30e0*/  SHFL.BFLY P0, R114, R123, R124, R125 ;  /* 0x0c00007c7b727389 */ /* 0x000064000000007d */
[----:B01----:R-:W-:Y:S01]  /*30f0*/  ENDCOLLECTIVE ;  /* 0x000000000000791b */ /* 0x003fe20003800000 */
.L_x_8744:
[----:B------:R-:W-:-:S05]  /*3100*/  FADD.FTZ R99, R96, R99 ;  /* 0x0000006360637221 */ /* 0x000fca0000010000 */
[----:B------:R-:W-:Y:S02]  /*3110*/  MOV R123, R99 ;  /* 0x00000063007b7202 */ /* 0x000fe40000000f00 */
[----:B------:R-:W-:-:S07]  /*3120*/  MOV R111, R114 ;  /* 0x00000072006f7202 */ /* 0x000fce0000000f00 */
[----:B------:R-:W-:Y:S05]  /*3130*/  WARPSYNC.COLLECTIVE R122, `(.L_x_8745) ;  /* 0x000000007a087348 */ /* 0x000fea0003c00000 */
[----:B------:R0:W1:Y:S02]  /*3140*/  SHFL.BFLY P0, R114, R123, R124, R125 ;  /* 0x0c00007c7b727389 */ /* 0x000064000000007d */
[----:B01----:R-:W-:Y:S01]  /*3150*/  ENDCOLLECTIVE ;  /* 0x000000000000791b */ /* 0x003fe20003800000 */
.L_x_8745:
[----:B------:R-:W-:Y:S01]  /*3160*/  FADD.FTZ R111, R98, R111 ;  /* 0x0000006f626f7221 */ /* 0x000fe20000010000 */
[----:B------:R-:W-:-:S04]  /*3170*/  HFMA2.MMA R124, -RZ, RZ, 0, 4.76837158203125e-07 ;  /* 0x00000008ff7c7435 */ /* 0x000fc800000001ff */
[----:B------:R-:W-:Y:S02]  /*3180*/  MOV R123, R111 ;  /* 0x0000006f007b7202 */ /* 0x000fe40000000f00 */
[----:B------:R-:W-:-:S07]  /*3190*/  MOV R110, R114 ;  /* 0x00000072006e7202 */ /* 0x000fce0000000f00 */
[----:B------:R-:W-:Y:S05]  /*31a0*/  WARPSYNC.COLLECTIVE R122, `(.L_x_8746) ;  /* 0x000000007a087348 */ /* 0x000fea0003c00000 */
[----:B------:R0:W1:Y:S02]  /*31b0*/  SHFL.BFLY P0, R114, R123, R124, R125 ;  /* 0x0c00007c7b727389 */ /* 0x000064000000007d */
[----:B01----:R-:W-:Y:S01]  /*31c0*/  ENDCOLLECTIVE ;  /* 0x000000000000791b */ /* 0x003fe20003800000 */
.L_x_8746:
[----:B------:R-:W-:-:S05]  /*31d0*/  FADD.FTZ R110, R99, R110 ;  /* 0x0000006e636e7221 */ /* 0x000fca0000010000 */
[----:B------:R-:W-:Y:S02]  /*31e0*/  MOV R123, R110 ;  /* 0x0000006e007b7202 */ /* 0x000fe40000000f00 */
[----:B------:R-:W-:-:S07]  /*31f0*/  MOV R112, R114 ;  /* 0x0000007200707202 */ /* 0x000fce0000000f00 */
[----:B------:R-:W-:Y:S05]  /*3200*/  WARPSYNC.COLLECTIVE R122, `(.L_x_8747) ;  /* 0x000000007a087348 */ /* 0x000fea0003c00000 */
[----:B------:R0:W1:Y:S02]  /*3210*/  SHFL.BFLY P0, R114, R123, R124, R125 ;  /* 0x0c00007c7b727389 */ /* 0x000064000000007d */
[----:B01----:R-:W-:Y:S01]  /*3220*/  ENDCOLLECTIVE ;  /* 0x000000000000791b */ /* 0x003fe20003800000 */
.L_x_8747:
[----:B------:R-:W-:Y:S01]  /*3230*/  FADD.FTZ R112, R111, R112 ;  /* 0x000000706f707221 */ /* 0x000fe20000010000 */
[----:B------:R-:W-:-:S04]  /*3240*/  HFMA2.MMA R124, -RZ, RZ, 0, 9.5367431640625e-07 ;  /* 0x00000010ff7c7435 */ /* 0x000fc800000001ff */
[----:B------:R-:W-:Y:S02]  /*3250*/  MOV R123, R112 ;  /* 0x00000070007b7202 */ /* 0x000fe40000000f00 */
[----:B------:R-:W-:-:S07]  /*3260*/  MOV R113, R114 ;  /* 0x0000007200717202 */ /* 0x000fce0000000f00 */
[----:B------:R-:W-:Y:S05]  /*3270*/  WARPSYNC.COLLECTIVE R122, `(.L_x_8748) ;  /* 0x000000007a087348 */ /* 0x000fea0003c00000 */
[----:B------:R0:W1:Y:S02]  /*3280*/  SHFL.BFLY P0, R114, R123, R124, R125 ;  /* 0x0c00007c7b727389 */ /* 0x000064000000007d */
[----:B01----:R-:W-:Y:S01]  /*3290*/  ENDCOLLECTIVE ;  /* 0x000000000000791b */ /* 0x003fe20003800000 */
.L_x_8748:
[----:B------:R-:W-:-:S05]  /*32a0*/  FADD.FTZ R113, R110, R113 ;  /* 0x000000716e717221 */ /* 0x000fca0000010000 */
[----:B------:R-:W-:Y:S02]  /*32b0*/  MOV R123, R113 ;  /* 0x00000071007b7202 */ /* 0x000fe40000000f00 */
[----:B------:R-:W-:-:S07]  /*32c0*/  MOV R115, R114 ;  /* 0x0000007200737202 */ /* 0x000fce0000000f00 */
[----:B------:R-:W-:Y:S05]  /*32d0*/  WARPSYNC.COLLECTIVE R122, `(.L_x_8749) ;  /* 0x000000007a087348 */ /* 0x000fea0003c00000 */
[----:B------:R0:W1:Y:S02]  /*32e0*/  SHFL.BFLY P0, R114, R123, R124, R125 ;  /* 0x0c00007c7b727389 */ /* 0x000064000000007d */
[----:B01----:R-:W-:Y:S01]  /*32f0*/  ENDCOLLECTIVE ;  /* 0x000000000000791b */ /* 0x003fe20003800000 */
.L_x_8749:
[----:B------:R-:W-:Y:S05]  /*3300*/  BRA `(.L_x_8750) ;  /* 0xffffffdc00f47947 */ /* 0x000fea000383ffff */
.L_x_8751:
        /* <DEDUP_REMOVED lines=15> */
.L_x_9265:


//--------------------- .text._ZN10layer_norm13ln_bwd_kernelINS_13Kernel_traitsIfffffjLj512ELj1ELj4ELj1ELj16ENS_18Kernel_traits_baseILj512EfffffjLj128EEEEELb1ELb1ELb0ELb0EEEvNS_9BwdParamsE --------------------------
	.section	.text._ZN10layer_norm13ln_bwd_kernelINS_13Kernel_traitsIfffffjLj512ELj1ELj4ELj1ELj16ENS_18Kernel_traits_baseILj512EfffffjLj128EEEEELb1ELb1ELb0ELb0EEEvNS_9BwdParamsE,"ax",@progbits
	.align	128
        .global         _ZN10layer_norm13ln_bwd_kernelINS_13Kernel_traitsIfffffjLj512ELj1ELj4ELj1ELj16ENS_18Kernel_traits_baseILj512EfffffjLj128EEEEELb1ELb1ELb0ELb0EEEvNS_9BwdParamsE
        .type           _ZN10layer_norm13ln_bwd_kernelINS_13Kernel_traitsIfffffjLj512ELj1ELj4ELj1ELj16ENS_18Kernel_traits_baseILj512EfffffjLj128EEEEELb1ELb1ELb0ELb0EEEvNS_9BwdParamsE,@function
        .size           _ZN10layer_norm13ln_bwd_kernelINS_13Kernel_traitsIfffffjLj512ELj1ELj4ELj1ELj16ENS_18Kernel_traits_baseILj512EfffffjLj128EEEEELb1ELb1ELb0ELb0EEEvNS_9BwdParamsE,(.L_x_9266 - _ZN10layer_norm13ln_bwd_kernelINS_13Kernel_traitsIfffffjLj512ELj1ELj4ELj1ELj16ENS_18Kernel_traits_baseILj512EfffffjLj128EEEEELb1ELb1ELb0ELb0EEEvNS_9BwdParamsE)
        .other          _ZN10layer_norm13ln_bwd_kernelINS_13Kernel_traitsIfffffjLj512ELj1ELj4ELj1ELj16ENS_18Kernel_traits_baseILj512EfffffjLj128EEEEELb1ELb1ELb0ELb0EEEvNS_9BwdParamsE,@"STO_CUDA_ENTRY STV_DEFAULT"
_ZN10layer_norm13ln_bwd_kernelINS_13Kernel_traitsIfffffjLj512ELj1ELj4ELj1ELj16ENS_18Kernel_traits_baseILj512EfffffjLj128EEEEELb1ELb1ELb0ELb0EEEvNS_9BwdParamsE:
.text._ZN10layer_norm13ln_bwd_kernelINS_13Kernel_traitsIfffffjLj512ELj1ELj4ELj1ELj16ENS_18Kernel_traits_baseILj512EfffffjLj128EEEEELb1ELb1ELb0ELb0EEEvNS_9BwdParamsE:
        /* <DEDUP_REMOVED lines=33> */
[----:B------:R1:W5:Y:S02]  /*0210*/  @P1 LDG.E.128 R24, desc[UR4][R6.64] ;  /* 0x0000000406181981 */ /* 0x000364000c1e1d00 */
[----:B------:R-:W0:Y:S01]  /*0220*/  @P3 LDC.64 R18, c[0x0][0x278] ;  /* 0x00009e00ff123b82 */ /* 0x000e220000000a00 */
[----:B--2---:R-:W-:-:S05]  /*0230*/  @P2 IMAD.WIDE.U32 R12, R57, 0x10, R8 ;  /* 0x00000010390c2825 */ /* 0x004fca00078e0008 */
[----:B------:R1:W5:Y:S02]  /*0240*/  @P2 LDG.E.128 R28, desc[UR4][R12.64] ;  /* 0x000000040c1c2981 */ /* 0x000364000c1e1d00 */
[----:B------:R-:W2:Y:S01]  /*0250*/  @P4 LDC.64 R52, c[0x0][0x260] ;  /* 0x00009800ff344b82 */ /* 0x000ea20000000a00 */
[C---:B---3--:R-:W-:Y:S01]  /*0260*/  @P2 IMAD.WIDE.U32 R14, R57.reuse, 0x10, R10 ;  /* 0x00000010390e2825 */ /* 0x048fe200078e000a */
[----:B------:R-:W-:-:S04]  /*0270*/  @P2 IADD3 R57, R57, 0x20, RZ ;  /* 0x0000002039392810 */ /* 0x000fc80007ffe0ff */
[----:B------:R1:W5:Y:S02]  /*0280*/  @P2 LDG.E.128 R32, desc[UR4][R14.64] ;  /* 0x000000040e202981 */ /* 0x000364000c1e1d00 */
[----:B------:R-:W3:Y:S01]  /*0290*/  @P4 LDC.64 R54, c[0x0][0x278] ;  /* 0x00009e00ff364b82 */ /* 0x000ee20000000a00 */
[----:B----4-:R-:W-:-:S05]  /*02a0*/  @P3 IMAD.WIDE.U32 R16, R57, 0x10, R16 ;  /* 0x0000001039103825 */ /* 0x010fca00078e0010 */
[----:B------:R1:W5:Y:S01]  /*02b0*/  @P3 LDG.E.128 R36, desc[UR4][R16.64] ;  /* 0x0000000410243981 */ /* 0x000362000c1e1d00 */
[C---:B0-----:R-:W-:Y:S01]  /*02c0*/  @P3 IMAD.WIDE.U32 R18, R57.reuse, 0x10, R18 ;  /* 0x0000001039123825 */ /* 0x041fe200078e0012 */
[----:B------:R-:W-:-:S04]  /*02d0*/  @P3 IADD3 R57, R57, 0x20, RZ ;  /* 0x0000002039393810 */ /* 0x000fc80007ffe0ff */
[----:B------:R1:W5:Y:S01]  /*02e0*/  @P3 LDG.E.128 R40, desc[UR4][R18.64] ;  /* 0x0000000412283981 */ /* 0x000362000c1e1d00 */
[----:B--2---:R-:W-:-:S05]  /*02f0*/  @P4 IMAD.WIDE.U32 R8, R57, 0x10, R52 ;  /* 0x0000001039084825 */ /* 0x004fca00078e0034 */
[----:B------:R1:W5:Y:S01]  /*0300*/  @P4 LDG.E.128 R44, desc[UR4][R8.64] ;  /* 0x00000004082c4981 */ /* 0x000362000c1e1d00 */
[----:B---3--:R-:W-:-:S05]  /*0310*/  @P4 IMAD.WIDE.U32 R10, R57, 0x10, R54 ;  /* 0x00000010390a4825 */ /* 0x008fca00078e0036 */
[----:B------:R1:W5:Y:S01]  /*0320*/  @P4 LDG.E.128 R48, desc[UR4][R10.64] ;  /* 0x000000040a304981 */ /* 0x000362000c1e1d00 */
[----:B------:R-:W0:Y:S01]  /*0330*/  S2R R53, SR_CTAID.X ;  /* 0x0000000000357919 */ /* 0x000e220000002500 */
        /* <DEDUP_REMOVED lines=28> */
[----:B-1----:R-:W-:Y:S06]  /*0500*/  @P0 BRA `(.L_x_8753) ;  /* 0x00000020003c0947 */ /* 0x002fec0003800000 */
        /* <DEDUP_REMOVED lines=8> */
.L_x_8771:
        /* <DEDUP_REMOVED lines=10> */
[----:B-----5:R1:W5:Y:S01]  /*0630*/  @P5 LDG.E R7, desc[UR4][R116.64] ;  /* 0x0000000474075981 */ /* 0x020362000c1e1900 */
        /* <DEDUP_REMOVED lines=8> */
[----:B------:R-:W-:Y:S02]  /*06c0*/  LEA.HI R123, R123, R2, RZ, 0x2 ;  /* 0x000000027b7b7211 */ /* 0x000fe400078f10ff */
[----:B------:R-:W-:-:S04]  /*06d0*/  LOP3.LUT R2, R0, 0x1f, RZ, 0xc0, !PT ;  /* 0x0000001f00027812 */ /* 0x000fc800078ec0ff */
        /* <DEDUP_REMOVED lines=31> */
[----:B-1----:R-:W-:Y:S01]  /*08d0*/  FMUL.FTZ R156, R22, R122 ;  /* 0x0000007a169c7220 */ /* 0x002fe20000410000 */
        /* <DEDUP_REMOVED lines=15> */
.L_x_8755:
[----:B------:R-:W-:Y:S05]  /*09d0*/  BSYNC B1 ;  /* 0x0000000000017941 */ /* 0x000fea0003800000 */
.L_x_8754:
        /* <DEDUP_REMOVED lines=45> */
.L_x_8757:
[----:B------:R-:W-:Y:S05]  /*0cb0*/  BSYNC B1 ;  /* 0x0000000000017941 */ /* 0x000fea0003800000 */
.L_x_8756:
        /* <DEDUP_REMOVED lines=45> */
.L_x_8759:
[----:B------:R-:W-:Y:S05]  /*0f90*/  BSYNC B1 ;  /* 0x0000000000017941 */ /* 0x000fea0003800000 */
.L_x_8758:
[----:B------:R-:W-:Y:S04]  /*0fa0*/  BSSY B1, `(.L_x_8760) ;  /* 0x000002c000017945 */ /* 0x000fe80003800000 */
[----:B------:R-:W-:Y:S05]  /*0fb0*/  @!P4 BRA `(.L_x_8761) ;  /* 0x0000000000a8c947 */ /* 0x000fea0003800000 */
[----:B------:R-:W0:Y:S01]  /*0fc0*/  LDC.64 R12, c[0x0][0x2b8] ;  /* 0x0000ae00ff0c7b82 */ /* 0x000e220000000a00 */
[----:B------:R-:W-:-:S04]  /*0fd0*/  LEA R162, P0, R153, UR12, 0x2 ;  /* 0x0000000c99a27c11 */ /* 0x000fc8000f8010ff */
[C---:B------:R-:W-:Y:S02]  /*0fe0*/  LEA.HI.X R163, R153.reuse, UR13, RZ, 0x2, P0 ;  /* 0x0000000d99a37c11 */ /* 0x040fe400080f14ff */
[----:B------:R-:W-:-:S04]  /*0ff0*/  LEA R116, P0, R153, UR10, 0x4 ;  /* 0x0000000a99747c11 */ /* 0x000fc8000f8020ff */
[----:B------:R-:W-:Y:S02]  /*1000*/  LEA.HI.X R117, R153, UR11, RZ, 0x4, P0 ;  /* 0x0000000b99757c11 */ /* 0x000fe400080f24ff */
[----:B------:R-:W-:-:S04]  /*1010*/  ISETP.NE.U32.AND P0, PT, RZ, UR8, PT ;  /* 0x00000008ff007c0c */ /* 0x000fc8000bf05070 */
[----:B------:R-:W2:Y:S01]  /*1020*/  LDG.E.128 R116, desc[UR4][R116.64] ;  /* 0x0000000474747981 */ /* 0x000ea2000c1e1d00 */
[----:B------:R-:W-:Y:S01]  /*1030*/  ISETP.NE.AND.EX P0, PT, RZ, UR9, PT, P0 ;  /* 0x00000009ff007c0c */ /* 0x000fe2000bf05300 */
[C---:B0-----:R-:W-:Y:S02]  /*1040*/  IMAD.WIDE.U32 R120, R153.reuse, 0x10, R12 ;  /* 0x0000001099787825 */ /* 0x041fe400078e000c */
[----:B------:R0:W5:Y:S04]  /*1050*/  LDG.E R12, desc[UR4][R162.64] ;  /* 0x00000004a20c7981 */ /* 0x000168000c1e1900 */
        /* <DEDUP_REMOVED lines=32> */
.L_x_8761:
[----:B------:R-:W-:Y:S05]  /*1260*/  BSYNC B1 ;  /* 0x0000000000017941 */ /* 0x000fea0003800000 */
.L_x_8760:
        /* <DEDUP_REMOVED lines=20> */
.L_x_8789:
        /* <DEDUP_REMOVED lines=19> */
[----:B------:R-:W-:-:S04]  /*14e0*/  FMUL.FTZ R121, R120, UR15 ;  /* 0x0000000f78797c20 */ /* 0x000fc80008410000 */
[----:B------:R-:W-:-:S05]  /*14f0*/  FMUL.FTZ R120, R24, R121 ;  /* 0x0000007918787220 */ /* 0x000fca0000410000 */
[----:B------:R-:W-:Y:S01]  /*1500*/  SEL R120, R120, RZ, P6 ;  /* 0x000000ff78787207 */ /* 0x000fe20003000000 */
        /* <DEDUP_REMOVED lines=9> */
[----:B------:R-:W-:-:S04]  /*15a0*/  FMUL.FTZ R122, R121, UR15 ;  /* 0x0000000f797a7c20 */ /* 0x000fc80008410000 */
[-C--:B------:R-:W-:Y:S01]  /*15b0*/  FMUL.FTZ R117, R117, R122.reuse ;  /* 0x0000007a75757220 */ /* 0x080fe20000410000 */
[----:B------:R-:W-:-:S04]  /*15c0*/  FMUL.FTZ R121, R25, R122 ;  /* 0x0000007a19797220 */ /* 0x000fc80000410000 */
[----:B------:R-:W-:Y:S01]  /*15d0*/  FSEL R162, R117, RZ, P6 ;  /* 0x000000ff75a27208 */ /* 0x000fe20003000000 */
[----:B------:R-:W-:Y:S01]  /*15e0*/  FFMA.FTZ R117, R141, R158, R149 ;  /* 0x0000009e8d757223 */ /* 0x000fe20000010095 */
[----:B------:R-:W-:Y:S02]  /*15f0*/  SEL R121, R121, RZ, P6 ;  /* 0x000000ff79797207 */ /* 0x000fe40003000000 */
[----:B------:R-:W-:Y:S01]  /*1600*/  LOP3.LUT P6, RZ, R9, 0xff0000, RZ, 0xc0, !PT ;  /* 0x00ff000009ff7812 */ /* 0x000fe200078cc0ff */
[----:B------:R-:W-:Y:S01]  /*1610*/  FADD.FTZ R117, R156, -R117 ;  /* 0x800000759c757221 */ /* 0x000fe20000010000 */
[----:B------:R-:W-:-:S03]  /*1620*/  FADD.FTZ R77, R77, R162 ;  /* 0x000000a24d4d7221 */ /* 0x000fc60000010000 */
[----:B------:R-:W-:-:S04]  /*1630*/  FMUL.FTZ R117, R8, R117 ;  /* 0x0000007508757220 */ /* 0x000fc80000410000 */
[----:B------:R-:W-:-:S04]  /*1640*/  @P0 FADD.FTZ R117, R98, R117 ;  /* 0x0000007562750221 */ /* 0x000fc80000010000 */
[----:B------:R-:W-:-:S04]  /*1650*/  FMUL.FTZ R122, R117, R7 ;  /* 0x00000007757a7220 */ /* 0x000fc80000410000 */
[----:B------:R-:W-:-:S04]  /*1660*/  FMUL.FTZ R153, R122, UR15 ;  /* 0x0000000f7a997c20 */ /* 0x000fc80008410000 */
[-C--:B------:R-:W-:Y:S01]  /*1670*/  FMUL.FTZ R118, R118, R153.reuse ;  /* 0x0000009976767220 */ /* 0x080fe20000410000 */
[----:B------:R-:W-:-:S04]  /*1680*/  FMUL.FTZ R122, R26, R153 ;  /* 0x000000991a7a7220 */ /* 0x000fc80000410000 */
[----:B------:R-:W-:Y:S01]  /*1690*/  FSEL R153, R118, RZ, P6 ;  /* 0x000000ff76997208 */ /* 0x000fe20003000000 */
[----:B------:R-:W-:Y:S01]  /*16a0*/  FFMA.FTZ R118, R154, R158, R149 ;  /* 0x0000009e9a767223 */ /* 0x000fe20000010095 */
[----:B------:R-:W-:-:S03]  /*16b0*/  SEL R122, R122, RZ, P6 ;  /* 0x000000ff7a7a7207 */ /* 0x000fc60003000000 */
        /* <DEDUP_REMOVED lines=12> */
[----:B------:R-:W-:-:S03]  /*1780*/  FMUL.FTZ R118, R118, R7 ;  /* 0x0000000776767220 */ /* 0x000fc60000410000 */
[----:B------:R-:W-:Y:S01]  /*1790*/  ISETP.NE.AND.EX P0, PT, RZ, UR17, PT, P0 ;  /* 0x00000011ff007c0c */ /* 0x000fe2000bf05300 */
[----:B------:R-:W-:-:S04]  /*17a0*/  FMUL.FTZ R118, R118, UR15 ;  /* 0x0000000f76767c20 */ /* 0x000fc80008410000 */
[-C--:B------:R-:W-:Y:S01]  /*17b0*/  FMUL.FTZ R123, R27, R118.reuse ;  /* 0x000000761b7b7220 */ /* 0x080fe20000410000 */
[----:B------:R-:W-:-:S07]  /*17c0*/  FMUL.FTZ R119, R119, R118 ;  /* 0x0000007677777220 */ /* 0x000fce0000410000 */
[----:B------:R-:W1:Y:S01]  /*17d0*/  @P0 LDC.64 R160, c[0x0][0x308] ;  /* 0x0000c200ffa00b82 */ /* 0x000e620000000a00 */
[----:B0-----:R-:W-:-:S04]  /*17e0*/  IMAD.WIDE.U32 R116, R4, 0x10, R116 ;  /* 0x0000001004747825 */ /* 0x001fc800078e0074 */
[C---:B-1----:R-:W-:Y:S01]  /*17f0*/  @P0 IMAD.WIDE.U32 R160, R4.reuse, 0x10, R160 ;  /* 0x0000001004a00825 */ /* 0x042fe200078e00a0 */
[----:B------:R-:W-:-:S04]  /*1800*/  IADD3 R4, R4, 0x20, RZ ;  /* 0x0000002004047810 */ /* 0x000fc80007ffe0ff */
[----:B------:R1:W-:Y:S01]  /*1810*/  @P0 STG.E.128 desc[UR4][R160.64], R112 ;  /* 0x00000070a0000986 */ /* 0x0003e2000c101d04 */
[----:B------:R-:W-:-:S04]  /*1820*/  LOP3.LUT P0, RZ, R9, 0xff000000, RZ, 0xc0, !PT ;  /* 0xff00000009ff7812 */ /* 0x000fc8000780c0ff */
[----:B------:R-:W-:Y:S02]  /*1830*/  SEL R123, R123, RZ, P0 ;  /* 0x000000ff7b7b7207 */ /* 0x000fe40000000000 */
[----:B------:R-:W-:-:S03]  /*1840*/  FSEL R118, R119, RZ, P0 ;  /* 0x000000ff77767208 */ /* 0x000fc60000000000 */
[----:B------:R1:W-:Y:S02]  /*1850*/  STG.E.128 desc[UR4][R116.64], R120 ;  /* 0x0000007874007986 */ /* 0x0003e4000c101d04 */
[----:B------:R-:W-:-:S07]  /*1860*/  FADD.FTZ R79, R79, R118 ;  /* 0x000000764f4f7221 */ /* 0x000fce0000010000 */
.L_x_8764:
[----:B------:R-:W-:Y:S05]  /*1870*/  BSYNC B1 ;  /* 0x0000000000017941 */ /* 0x000fea0003800000 */
.L_x_8763:
        /* <DEDUP_REMOVED lines=27> */
[----:B------:R-:W-:Y:S01]  /*1a30*/  FMUL.FTZ R121, R33, R122 ;  /* 0x0000007a21797220 */ /* 0x000fe20000410000 */
[----:B------:R-:W-:-:S03]  /*1a40*/  FFMA.FTZ R122, R150, R158, R149 ;  /* 0x0000009e967a7223 */ /* 0x000fc60000010095 */
[----:B------:R-:W-:Y:S01]  /*1a50*/  FSEL R162, R117, RZ, P6 ;  /* 0x000000ff75a27208 */ /* 0x000fe20003000000 */
[----:B------:R-:W-:Y:S01]  /*1a60*/  FFMA.FTZ R117, R137, R158, R149 ;  /* 0x0000009e89757223 */ /* 0x000fe20000010095 */
[----:B------:R-:W-:Y:S01]  /*1a70*/  FADD.FTZ R153, R145, -R122 ;  /* 0x8000007a91997221 */ /* 0x000fe20000010000 */
[----:B------:R-:W-:Y:S02]  /*1a80*/  SEL R121, R121, RZ, P6 ;  /* 0x000000ff79797207 */ /* 0x000fe40003000000 */
        /* <DEDUP_REMOVED lines=15> */
[----:B------:R-:W-:Y:S02]  /*1b80*/  FMUL.FTZ R117, R117, UR15 ;  /* 0x0000000f75757c20 */ /* 0x000fe40008410000 */
[----:B------:R-:W-:Y:S01]  /*1b90*/  FMUL.FTZ R164, R164, UR15 ;  /* 0x0000000fa4a47c20 */ /* 0x000fe20008410000 */
[----:B------:R-:W-:Y:S01]  /*1ba0*/  ISETP.NE.AND.EX P0, PT, RZ, UR17, PT, P0 ;  /* 0x00000011ff007c0c */ /* 0x000fe2000bf05300 */
[-C--:B------:R-:W-:Y:S01]  /*1bb0*/  FMUL.FTZ R118, R118, R117.reuse ;  /* 0x0000007576767220 */ /* 0x080fe20000410000 */
[----:B------:R-:W-:Y:S01]  /*1bc0*/  FMUL.FTZ R122, R34, R117 ;  /* 0x00000075227a7220 */ /* 0x000fe20000410000 */
[-C--:B------:R-:W-:Y:S01]  /*1bd0*/  FMUL.FTZ R123, R35, R164.reuse ;  /* 0x000000a4237b7220 */ /* 0x080fe20000410000 */
[----:B------:R-:W-:-:S09]  /*1be0*/  FMUL.FTZ R119, R119, R164 ;  /* 0x000000a477777220 */ /* 0x000fd20000410000 */
[----:B------:R-:W-:-:S04]  /*1bf0*/  @P0 LEA R160, P6, R4, UR16, 0x4 ;  /* 0x0000001004a00c11 */ /* 0x000fc8000f8c20ff */
[----:B------:R-:W-:Y:S02]  /*1c00*/  @P0 LEA.HI.X R161, R4, UR17, RZ, 0x4, P6 ;  /* 0x0000001104a10c11 */ /* 0x000fe4000b0f24ff */
[----:B------:R-:W-:-:S03]  /*1c10*/  LOP3.LUT P6, RZ, R10, 0xff0000, RZ, 0xc0, !PT ;  /* 0x00ff00000aff7812 */ /* 0x000fc600078cc0ff */
[----:B------:R2:W-:Y:S01]  /*1c20*/  @P0 STG.E.128 desc[UR4][R160.64], R112 ;  /* 0x00000070a0000986 */ /* 0x0005e2000c101d04 */
[----:B------:R-:W-:Y:S02]  /*1c30*/  LEA R116, P0, R4, UR18, 0x4 ;  /* 0x0000001204747c11 */ /* 0x000fe4000f8020ff */
[----:B------:R-:W-:Y:S02]  /*1c40*/  SEL R122, R122, RZ, P6 ;  /* 0x000000ff7a7a7207 */ /* 0x000fe40003000000 */
[----:B------:R-:W-:Y:S02]  /*1c50*/  LEA.HI.X R117, R4, UR19, RZ, 0x4, P0 ;  /* 0x0000001304757c11 */ /* 0x000fe400080f24ff */
[----:B------:R-:W-:Y:S02]  /*1c60*/  LOP3.LUT P0, RZ, R10, 0xff000000, RZ, 0xc0, !PT ;  /* 0xff0000000aff7812 */ /* 0x000fe4000780c0ff */
[----:B------:R-:W-:Y:S02]  /*1c70*/  FSEL R153, R118, RZ, P6 ;  /* 0x000000ff76997208 */ /* 0x000fe40003000000 */
[----:B------:R-:W-:-:S02]  /*1c80*/  SEL R123, R123, RZ, P0 ;  /* 0x000000ff7b7b7207 */ /* 0x000fc40000000000 */
[----:B------:R-:W-:Y:S01]  /*1c90*/  FSEL R118, R119, RZ, P0 ;  /* 0x000000ff77767208 */ /* 0x000fe20000000000 */
[----:B------:R-:W-:Y:S01]  /*1ca0*/  FADD.FTZ R82, R82, R153 ;  /* 0x0000009952527221 */ /* 0x000fe20000010000 */
[----:B------:R-:W-:Y:S01]  /*1cb0*/  IADD3 R4, R4, 0x20, RZ ;  /* 0x0000002004047810 */ /* 0x000fe20007ffe0ff */
[----:B------:R2:W-:Y:S02]  /*1cc0*/  STG.E.128 desc[UR4][R116.64], R120 ;  /* 0x0000007874007986 */ /* 0x0005e4000c101d04 */
[----:B------:R-:W-:-:S07]  /*1cd0*/  FADD.FTZ R83, R83, R118 ;  /* 0x0000007653537221 */ /* 0x000fce0000010000 */
.L_x_8766:
[----:B------:R-:W-:Y:S05]  /*1ce0*/  BSYNC B1 ;  /* 0x0000000000017941 */ /* 0x000fea0003800000 */
.L_x_8765:
        /* <DEDUP_REMOVED lines=70> */
.L_x_8768:
[----:B------:R-:W-:Y:S05]  /*2150*/  BSYNC B1 ;  /* 0x0000000000017941 */ /* 0x000fea0003800000 */
.L_x_8767:
        /* <DEDUP_REMOVED lines=29> */
[-CC-:B------:R-:W-:Y:S01]  /*2330*/  FFMA.FTZ R117, R129, R158.reuse, R149.reuse ;  /* 0x0000009e81757223 */ /* 0x180fe20000010095 */
[----:B------:R-:W-:Y:S01]  /*2340*/  FFMA.FTZ R149, R140, R158, R149 ;  /* 0x0000009e8c957223 */ /* 0x000fe20000010095 */
[----:B------:R-:W-:Y:S02]  /*2350*/  SEL R121, R121, RZ, P6 ;  /* 0x000000ff79797207 */ /* 0x000fe40003000000 */
        /* <DEDUP_REMOVED lines=34> */
[----:B------:R-:W-:Y:S02]  /*2580*/  FADD.FTZ R90, R90, R149 ;  /* 0x000000955a5a7221 */ /* 0x000fe40000010000 */
[----:B------:R4:W-:Y:S02]  /*2590*/  STG.E.128 desc[UR4][R158.64], R120 ;  /* 0x000000789e007986 */ /* 0x0009e4000c101d04 */
[----:B------:R-:W-:-:S07]  /*25a0*/  FADD.FTZ R91, R91, R4 ;  /* 0x000000045b5b7221 */ /* 0x000fce0000010000 */
.L_x_8770:
[----:B------:R-:W-:Y:S05]  /*25b0*/  BSYNC B1 ;  /* 0x0000000000017941 */ /* 0x000fea0003800000 */
.L_x_8769:
[----:B-1234-:R-:W1:Y:S02]  /*25c0*/  LDC.64 R116, c[0x0][0x210] ;  /* 0x00008400ff747b82 */ /* 0x01ee640000000a00 */
[----:B-1----:R-:W-:-:S04]  /*25d0*/  LEA R6, R116, R6, 0x2 ;  /* 0x0000000674067211 */ /* 0x002fc800078e10ff */
[----:B------:R-:W-:-:S13]  /*25e0*/  ISETP.GE.AND P0, PT, R6, R117, PT ;  /* 0x000000750600720c */ /* 0x000fda0003f06270 */
[----:B------:R-:W-:Y:S05]  /*25f0*/  @!P0 BRA `(.L_x_8771) ;  /* 0xffffffdc00e48947 */ /* 0x000fea000383ffff */
.L_x_8753:
[----:B------:R-:W-:Y:S05]  /*2600*/  BSYNC B0 ;  /* 0x0000000000007941 */ /* 0x000fea0003800000 */
.L_x_8752:
[----:B------:R-:W1:Y:S01]  /*2610*/  S2R R5, SR_CgaCtaId ;  /* 0x0000000000057919 */ /* 0x000e620000008800 */
[--C-:B------:R-:W-:Y:S01]  /*2620*/  SHF.R.U32.HI R6, RZ, 0x5, R0.reuse ;  /* 0x00000005ff067819 */ /* 0x100fe20000011600 */
[----:B------:R-:W-:Y:S05]  /*2630*/  WARPSYNC.ALL ;  /* 0x0000000000007948 */ /* 0x000fea0003800000 */
[----:B------:R-:W-:Y:S01]  /*2640*/  MOV R4, 0x400 ;  /* 0x0000040000047802 */ /* 0x000fe20000000f00 */
[----:B------:R-:W2:Y:S01]  /*2650*/  S2R R14, SR_CTAID.X ;  /* 0x00000000000e7919 */ /* 0x000ea20000002500 */
[----:B-----5:R-:W-:Y:S01]  /*2660*/  SHF.L.U32 R7, R6, 0x7, RZ ;  /* 0x0000000706077819 */ /* 0x020fe200000006ff */
        /* <DEDUP_REMOVED lines=45> */
[----:B------:R-:W-:Y:S01]  /*2940*/  BAR.SYNC.DEFER_BLOCKING 0x0 ;  /* 0x0000000000007b1d */ /* 0x000fe20000010000 */
[----:B------:R-:W-:-:S04]  /*2950*/  FADD.FTZ R0, R7, R0 ;  /* 0x0000000007007221 */ /* 0x000fc80000010000 */
[----:B-1----:R-:W-:Y:S01]  /*2960*/  FADD.FTZ R15, R0, R15 ;  /* 0x0000000f000f7221 */ /* 0x002fe20000010000 */
[----:B------:R-:W-:Y:S01]  /*2970*/  SHF.L.U32 R0, R28, 0x2, RZ ;  /* 0x000000021c007819 */ /* 0x000fe200000006ff */
[----:B------:R-:W-:Y:S01]  /*2980*/  STS.128 [R2], R52 ;  /* 0x0000003402007388 */ /* 0x000fe20000000c00 */
[----:B0-----:R-:W-:-:S03]  /*2990*/  FADD.FTZ R6, R6, R9 ;  /* 0x0000000906067221 */ /* 0x001fc60000010000 */
[----:B------:R-:W-:Y:S01]  /*29a0*/  STS.128 [R2+0x200], R100 ;  /* 0x0002006402007388 */ /* 0x000fe20000000c00 */
[----:B--2---:R-:W-:-:S03]  /*29b0*/  FADD.FTZ R8, R8, R11 ;  /* 0x0000000b08087221 */ /* 0x004fc60000010000 */
[----:B------:R-:W-:Y:S01]  /*29c0*/  STS.128 [R2+0x400], R56 ;  /* 0x0004003802007388 */ /* 0x000fe20000000c00 */
[----:B---3--:R-:W-:Y:S01]  /*29d0*/  FADD.FTZ R9, R3, R10 ;  /* 0x0000000a03097221 */ /* 0x008fe20000010000 */
[----:B------:R-:W-:Y:S01]  /*29e0*/  FADD.FTZ R17, R8, R17 ;  /* 0x0000001108117221 */ /* 0x000fe20000010000 */
[----:B------:R-:W-:Y:S01]  /*29f0*/  IADD3 R8, P5, R0, UR20, RZ ;  /* 0x0000001400087c10 */ /* 0x000fe2000ffbe0ff */
        /* <DEDUP_REMOVED lines=31> */
[----:B------:R-:W-:-:S03]  /*2bf0*/  FADD.FTZ R14, R14, R29 ;  /* 0x0000001d0e0e7221 */ /* 0x000fc60000010000 */
[----:B------:R-:W-:Y:S01]  /*2c00*/  IADD3.X R27, R25, UR21, RZ, P5, !PT ;  /* 0x00000015191b7c10 */ /* 0x000fe2000affe4ff */
        /* <DEDUP_REMOVED lines=29> */
[----:B------:R2:W2:Y:S01]  /*2de0*/  LDS R19, [R5+0x1a00] ;  /* 0x001a000005137984 */ /* 0x0004a20000000800 */
[----:B---3--:R-:W-:-:S03]  /*2df0*/  FADD.FTZ R22, RZ, R22 ;  /* 0x00000016ff167221 */ /* 0x008fc60000010000 */
[----:B------:R3:W2:Y:S01]  /*2e00*/  LDS R21, [R5+0x1c00] ;  /* 0x001c000005157984 */ /* 0x0006a20000000800 */
[----:B----4-:R-:W-:-:S03]  /*2e10*/  FADD.FTZ R24, RZ, R24 ;  /* 0x00000018ff187221 */ /* 0x010fc60000010000 */
[----:B------:R3:W4:Y:S01]  /*2e20*/  LDS R23, [R5+0x1e00] ;  /* 0x001e000005177984 */ /* 0x0007220000000800 */
[----:B------:R-:W-:Y:S01]  /*2e30*/  FADD.FTZ R26, RZ, R26 ;  /* 0x0000001aff1a7221 */ /* 0x000fe20000010000 */
[----:B------:R-:W-:Y:S01]  /*2e40*/  FADD.FTZ R11, R20, R3 ;  /* 0x00000003140b7221 */ /* 0x000fe20000010000 */
[C---:B------:R-:W-:Y:S02]  /*2e50*/  IADD3.X R3, R25.reuse, UR7, RZ, P4, !PT ;  /* 0x0000000719037c10 */ /* 0x040fe4000a7fe4ff */
[----:B------:R-:W-:Y:S01]  /*2e60*/  IADD3.X R25, R25, UR23, RZ, P6, !PT ;  /* 0x0000001719197c10 */ /* 0x000fe2000b7fe4ff */
[----:B------:R-:W-:Y:S01]  /*2e70*/  FADD.FTZ R22, R22, R45 ;  /* 0x0000002d16167221 */ /* 0x000fe20000010000 */
[----:B------:R-:W-:Y:S01]  /*2e80*/  FADD.FTZ R24, R24, R47 ;  /* 0x0000002f18187221 */ /* 0x000fe20000010000 */
[----:B------:R-:W-:Y:S02]  /*2e90*/  FADD.FTZ R26, R26, R49 ;  /* 0x000000311a1a7221 */ /* 0x000fe40000010000 */
[----:B------:R-:W-:Y:S01]  /*2ea0*/  FADD.FTZ R22, R22, R53 ;  /* 0x0000003516167221 */ /* 0x000fe20000010000 */
[----:B0-----:R-:W-:Y:S01]  /*2eb0*/  FADD.FTZ R24, R24, R55 ;  /* 0x0000003718187221 */ /* 0x001fe20000010000 */
[----:B-1----:R-:W-:Y:S01]  /*2ec0*/  FADD.FTZ R26, R26, R57 ;  /* 0x000000391a1a7221 */ /* 0x002fe20000010000 */
[----:B---3--:R-:W-:Y:S06]  /*2ed0*/  @!P3 BRA `(.L_x_8773) ;  /* 0x000000000034b947 */ /* 0x008fec0003800000 */
[----:B------:R-:W-:Y:S01]  /*2ee0*/  MOV R4, R8 ;  /* 0x0000000800047202 */ /* 0x000fe20000000f00 */
[----:B------:R0:W-:Y:S01]  /*2ef0*/  STG.E desc[UR4][R2.64], R35 ;  /* 0x0000002302007986 */ /* 0x0001e2000c101904 */
[----:B--2---:R-:W-:Y:S02]  /*2f00*/  MOV R5, R27 ;  /* 0x0000001b00057202 */ /* 0x004fe40000000f00 */
        /* <DEDUP_REMOVED lines=10> */
.L_x_8773:
[----:B------:R-:W-:Y:S05]  /*2fb0*/  BSYNC B0 ;  /* 0x0000000000007941 */ /* 0x000fea0003800000 */
.L_x_8772:
        /* <DEDUP_REMOVED lines=16> */
.L_x_8775:
[----:B------:R-:W-:Y:S05]  /*30c0*/  BSYNC B0 ;  /* 0x0000000000007941 */ /* 0x000fea0003800000 */
.L_x_8774:
[----:B------:R-:W-:Y:S01]  /*30d0*/  BSSY B0, `(.L_x_8776) ;  /* 0x0000010000007945 */ /* 0x000fe20003800000 */
[----:B------:R-:W-:-:S03]  /*30e0*/  FADD.FTZ R21, R24, R21 ;  /* 0x0000001518157221 */ /* 0x000fc60000010000 */
        /* <DEDUP_REMOVED lines=14> */
.L_x_8777:
[----:B------:R-:W-:Y:S05]  /*31d0*/  BSYNC B0 ;  /* 0x0000000000007941 */ /* 0x000fea0003800000 */
.L_x_8776:
[----:B----4-:R-:W-:Y:S01]  /*31e0*/  FADD.FTZ R23, R26, R23 ;  /* 0x000000171a177221 */ /* 0x010fe20000010000 */
        /* <DEDUP_REMOVED lines=9> */
.L_x_8762:
        /* <DEDUP_REMOVED lines=8> */
.L_x_8779:
[----:B------:R-:W-:Y:S05]  /*3300*/  BSYNC B1 ;  /* 0x0000000000017941 */ /* 0x000fea0003800000 */
.L_x_8778:
        /* <DEDUP_REMOVED lines=8> */
.L_x_8780:
[----:B------:R-:W-:Y:S01]  /*3390*/  FADD.FTZ R116, R116, R151 ;  /* 0x0000009774747221 */ /* 0x000fe20000010000 */
[----:B------:R-:W-:-:S04]  /*33a0*/  HFMA2.MMA R155, -RZ, RZ, 0, 1.1920928955078125e-07 ;  /* 0x00000002ff9b7435 */ /* 0x000fc800000001ff */
[----:B------:R-:W-:Y:S02]  /*33b0*/  MOV R160, R116 ;  /* 0x0000007400a07202 */ /* 0x000fe40000000f00 */
[----:B------:R-:W-:-:S07]  /*33c0*/  MOV R117, R153 ;  /* 0x0000009900757202 */ /* 0x000fce0000000f00 */
[----:B------:R-:W-:Y:S05]  /*33d0*/  WARPSYNC.COLLECTIVE R149, `(.L_x_8781) ;  /* 0x0000000095087348 */ /* 0x000fea0003c00000 */
[----:B------:R0:W1:Y:S02]  /*33e0*/  SHFL.BFLY P0, R153, R160, R155, R162 ;  /* 0x0c00009ba0997389 */ /* 0x00006400000000a2 */
[----:B01----:R-:W-:Y:S01]  /*33f0*/  ENDCOLLECTIVE ;  /* 0x000000000000791b */ /* 0x003fe20003800000 */
.L_x_8781:
[----:B------:R-:W-:-:S05]  /*3400*/  FADD.FTZ R117, R117, R158 ;  /* 0x0000009e75757221 */ /* 0x000fca0000010000 */
[----:B------:R-:W-:Y:S02]  /*3410*/  MOV R160, R117 ;  /* 0x0000007500a07202 */ /* 0x000fe40000000f00 */
[----:B------:R-:W-:-:S07]  /*3420*/  MOV R119, R153 ;  /* 0x0000009900777202 */ /* 0x000fce0000000f00 */
[----:B------:R-:W-:Y:S05]  /*3430*/  WARPSYNC.COLLECTIVE R149, `(.L_x_8782) ;  /* 0x0000000095087348 */ /* 0x000fea0003c00000 */
[----:B------:R0:W1:Y:S02]  /*3440*/  SHFL.BFLY P0, R153, R160, R155, R162 ;  /* 0x0c00009ba0997389 */ /* 0x00006400000000a2 */
[----:B01----:R-:W-:Y:S01]  /*3450*/  ENDCOLLECTIVE ;  /* 0x000000000000791b */ /* 0x003fe20003800000 */
.L_x_8782:
[----:B------:R-:W-:Y:S01]  /*3460*/  FADD.FTZ R119, R116, R119 ;  /* 0x0000007774777221 */ /* 0x000fe20000010000 */
[----:B------:R-:W-:-:S04]  /*3470*/  HFMA2.MMA R155, -RZ, RZ, 0, 2.384185791015625e-07 ;  /* 0x00000004ff9b7435 */ /* 0x000fc800000001ff */
[----:B------:R-:W-:Y:S02]  /*3480*/  MOV R160, R119 ;  /* 0x0000007700a07202 */ /* 0x000fe40000000f00 */
[----:B------:R-:W-:-:S07]  /*3490*/  MOV R118, R153 ;  /* 0x0000009900767202 */ /* 0x000fce0000000f00 */
[----:B------:R-:W-:Y:S05]  /*34a0*/  WARPSYNC.COLLECTIVE R149, `(.L_x_8783) ;  /* 0x0000000095087348 */ /* 0x000fea0003c00000 */
[----:B------:R0:W1:Y:S02]  /*34b0*/  SHFL.BFLY P0, R153, R160, R155, R162 ;  /* 0x0c00009ba0997389 */ /* 0x00006400000000a2 */
[----:B01----:R-:W-:Y:S01]  /*34c0*/  ENDCOLLECTIVE ;  /* 0x000000000000791b */ /* 0x003fe20003800000 */
.L_x_8783:
[----:B------:R-:W-:-:S05]  /*34d0*/  FADD.FTZ R118, R117, R118 ;  /* 0x0000007675767221 */ /* 0x000fca0000010000 */
[----:B------:R-:W-:Y:S02]  /*34e0*/  MOV R160, R118 ;  /* 0x0000007600a07202 */ /* 0x000fe40000000f00 */
[----:B------:R-:W-:-:S07]  /*34f0*/  MOV R120, R153 ;  /* 0x0000009900787202 */ /* 0x000fce0000000f00 */
[----:B------:R-:W-:Y:S05]  /*3500*/  WARPSYNC.COLLECTIVE R149, `(.L_x_8784) ;  /* 0x0000000095087348 */ /* 0x000fea0003c00000 */
[----:B------:R0:W1:Y:S02]  /*3510*/  SHFL.BFLY P0, R153, R160, R155, R162 ;  /* 0x0c00009ba0997389 */ /* 0x00006400000000a2 */
[----:B01----:R-:W-:Y:S01]  /*3520*/  ENDCOLLECTIVE ;  /* 0x000000000000791b */ /* 0x003fe20003800000 */
.L_x_8784:
[----:B------:R-:W-:Y:S01]  /*3530*/  FADD.FTZ R120, R119, R120 ;  /* 0x0000007877787221 */ /* 0x000fe20000010000 */
[----:B------:R-:W-:-:S04]  /*3540*/  HFMA2.MMA R155, -RZ, RZ, 0, 4.76837158203125e-07 ;  /* 0x00000008ff9b7435 */ /* 0x000fc800000001ff */
[----:B------:R-:W-:Y:S02]  /*3550*/  MOV R160, R120 ;  /* 0x0000007800a07202 */ /* 0x000fe40000000f00 */
[----:B------:R-:W-:-:S07]  /*3560*/  MOV R121, R153 ;  /* 0x0000009900797202 */ /* 0x000fce0000000f00 */
[----:B------:R-:W-:Y:S05]  /*3570*/  WARPSYNC.COLLECTIVE R149, `(.L_x_8785) ;  /* 0x0000000095087348 */ /* 0x000fea0003c00000 */
[----:B------:R0:W1:Y:S02]  /*3580*/  SHFL.BFLY P0, R153, R160, R155, R162 ;  /* 0x0c00009ba0997389 */ /* 0x00006400000000a2 */
[----:B01----:R-:W-:Y:S01]  /*3590*/  ENDCOLLECTIVE ;  /* 0x000000000000791b */ /* 0x003fe20003800000 */
.L_x_8785:
[----:B------:R-:W-:-:S05]  /*35a0*/  FADD.FTZ R121, R118, R121 ;  /* 0x0000007976797221 */ /* 0x000fca0000010000 */
[----:B------:R-:W-:Y:S02]  /*35b0*/  MOV R160, R121 ;  /* 0x0000007900a07202 */ /* 0x000fe40000000f00 */
[----:B------:R-:W-:-:S07]  /*35c0*/  MOV R123, R153 ;  /* 0x00000099007b7202 */ /* 0x000fce0000000f00 */
[----:B------:R-:W-:Y:S05]  /*35d0*/  WARPSYNC.COLLECTIVE R149, `(.L_x_8786) ;  /* 0x0000000095087348 */ /* 0x000fea0003c00000 */
[----:B------:R0:W1:Y:S02]  /*35e0*/  SHFL.BFLY P0, R153, R160, R155, R162 ;  /* 0x0c00009ba0997389 */ /* 0x00006400000000a2 */
[----:B01----:R-:W-:Y:S01]  /*35f0*/  ENDCOLLECTIVE ;  /* 0x000000000000791b */ /* 0x003fe20003800000 */
.L_x_8786:
[----:B------:R-:W-:Y:S01]  /*3600*/  FADD.FTZ R123, R120, R123 ;  /* 0x0000007b787b7221 */ /* 0x000fe20000010000 */
[----:B------:R-:W-:-:S04]  /*3610*/  HFMA2.MMA R155, -RZ, RZ, 0, 9.5367431640625e-07 ;  /* 0x00000010ff9b7435 */ /* 0x000fc800000001ff */
[----:B------:R-:W-:Y:S02]  /*3620*/  MOV R160, R123 ;  /* 0x0000007b00a07202 */ /* 0x000fe40000000f00 */
[----:B------:R-:W-:-:S07]  /*3630*/  MOV R122, R153 ;  /* 0x00000099007a7202 */ /* 0x000fce0000000f00 */
[----:B------:R-:W-:Y:S05]  /*3640*/  WARPSYNC.COLLECTIVE R149, `(.L_x_8787) ;  /* 0x0000000095087348 */ /* 0x000fea0003c00000 */
[----:B------:R0:W1:Y:S02]  /*3650*/  SHFL.BFLY P0, R153, R160, R155, R162 ;  /* 0x0c00009ba0997389 */ /* 0x00006400000000a2 */
[----:B01----:R-:W-:Y:S01]  /*3660*/  ENDCOLLECTIVE ;  /* 0x000000000000791b */ /* 0x003fe20003800000 */
.L_x_8787:
[----:B------:R-:W-:-:S05]  /*3670*/  FADD.FTZ R122, R121, R122 ;  /* 0x0000007a797a7221 */ /* 0x000fca0000010000 */
[----:B------:R-:W-:Y:S02]  /*3680*/  MOV R160, R122 ;  /* 0x0000007a00a07202 */ /* 0x000fe40000000f00 */
[----:B------:R-:W-:-:S07]  /*3690*/  MOV R116, R153 ;  /* 0x0000009900747202 */ /* 0x000fce0000000f00 */
[----:B------:R-:W-:Y:S05]  /*36a0*/  WARPSYNC.COLLECTIVE R149, `(.L_x_8788) ;  /* 0x0000000095087348 */ /* 0x000fea0003c00000 */
[----:B------:R0:W1:Y:S02]  /*36b0*/  SHFL.BFLY P0, R153, R160, R155, R162 ;  /* 0x0c00009ba0997389 */ /* 0x00006400000000a2 */
[----:B01----:R-:W-:Y:S01]  /*36c0*/  ENDCOLLECTIVE ;  /* 0x000000000000791b */ /* 0x003fe20003800000 */
.L_x_8788:
[----:B------:R-:W-:Y:S01]  /*36d0*/  MOV R117, R153 ;  /* 0x0000009900757202 */ /* 0x000fe20000000f00 */
[----:B------:R-:W-:Y:S06]  /*36e0*/  BRA `(.L_x_8789) ;  /* 0xffffffdc00307947 */ /* 0x000fec000383ffff */
.L_x_8790:
        /* <DEDUP_REMOVED lines=9> */
.L_x_9266:


//--------------------- .text._ZN10layer_norm13ln_bwd_kernelINS_13Kernel_traitsIfffffjLj512ELj1ELj4ELj1ELj16ENS_18Kernel_traits_baseILj512EfffffjLj128EEEEELb1ELb1ELb0ELb1EEEvNS_9BwdParamsE --------------------------
	.section	.text._ZN10layer_norm13ln_bwd_kernelINS_13Kernel_traitsIfffffjLj512ELj1ELj4ELj1ELj16ENS_18Kernel_traits_baseILj512EfffffjLj128EEEEELb1ELb1ELb0ELb1EEEvNS_9BwdParamsE,"ax",@progbits
	.align	128
        .global         _ZN10layer_norm13ln_bwd_kernelINS_13Kernel_traitsIfffffjLj512ELj1ELj4ELj1ELj16ENS_18Kernel_traits_baseILj512EfffffjLj128EEEEELb1ELb1ELb0ELb1EEEvNS_9BwdParamsE
        .type           _ZN10layer_norm13ln_bwd_kernelINS_13Kernel_traitsIfffffjLj512ELj1ELj4ELj1ELj16ENS_18Kernel_traits_baseILj512EfffffjLj128EEEEELb1ELb1ELb0ELb1EEEvNS_9BwdParamsE,@function
        .size           _ZN10layer_norm13ln_bwd_kernelINS_13Kernel_traitsIfffffjLj512ELj1ELj4ELj1ELj16ENS_18Kernel_traits_baseILj512EfffffjLj128EEEEELb1ELb1ELb0ELb1EEEvNS_9BwdParamsE,(.L_x_9267 - _ZN10layer_norm13ln_bwd_kernelINS_13Kernel_traitsIfffffjLj512ELj1ELj4ELj1ELj16ENS_18Kernel_traits_baseILj512EfffffjLj128EEEEELb1ELb1ELb0ELb1EEEvNS_9BwdParamsE)
        .other          _ZN10layer_norm13ln_bwd_kernelINS_13Kernel_traitsIfffffjLj512ELj1ELj4ELj1ELj16ENS_18Kernel_traits_baseILj512EfffffjLj128EEEEELb1ELb1ELb0ELb1EEEvNS_9BwdParamsE,@"STO_CUDA_ENTRY STV_DEFAULT"
_ZN10layer_norm13ln_bwd_kernelINS_13Kernel_traitsIfffffjLj512ELj1ELj4ELj1ELj16ENS_18Kernel_traits_baseILj512EfffffjLj128EEEEELb1ELb1ELb0ELb1EEEvNS_9BwdParamsE:
.text._ZN10layer_norm13ln_bwd_kernelINS_13Kernel_traitsIfffffjLj512ELj1ELj4ELj1ELj16ENS_18Kernel_traits_baseILj512EfffffjLj128EEEEELb1ELb1ELb0ELb1EEEvNS_9BwdParamsE:
        /* <DEDUP_REMOVED lines=44> */
.L_x_8792:
        /* <DEDUP_REMOVED lines=43> */
.L_x_8796:
[----:B------:R-:W0:Y:S01]  /*0570*/  S2R R74, SR_TID.X ;  /* 0x00000000004a7919 */ /* 0x000e220000002100 */
[----:B------:R-:W1:Y:S01]  /*0580*/  LDC.64 R160, c[0x0][0x250] ;  /* 0x00009400ffa07b82 */ /* 0x000e620000000a00 */
[----:B------:R-:W-:-:S05]  /*0590*/  IMAD R72, R135, UR8, RZ ;  /* 0x0000000887487c24 */ /* 0x000fca000f8e02ff */
[----:B------:R-:W-:Y:S02]  /*05a0*/  SHF.R.S32.HI R73, RZ, 0x1f, R72 ;  /* 0x0000001fff497819 */ /* 0x000fe40000011448 */
[----:B------:R-:W2:Y:S02]  /*05b0*/  LDC.64 R98, c[0x0][0x258] ;  /* 0x00009600ff627b82 */ /* 0x000ea40000000a00 */
[----:B------:R-:W-:-:S06]  /*05c0*/  LEA.HI R73, R73, R72, RZ, 0x2 ;  /* 0x0000004849497211 */ /* 0x000fcc00078f10ff */
[----:B------:R-:W3:Y:S01]  /*05d0*/  LDC.64 R100, c[0x0][0x2b8] ;  /* 0x0000ae00ff647b82 */ /* 0x000ee20000000a00 */
[----:B-1----:R-:W-:-:S07]  /*05e0*/  IMAD.WIDE R160, R135, 0x4, R160 ;  /* 0x0000000487a07825 */ /* 0x002fce00078e02a0 */
[----:B------:R-:W1:Y:S01]  /*05f0*/  @P0 LDC.64 R96, c[0x0][0x270] ;  /* 0x00009c00ff600b82 */ /* 0x000e620000000a00 */
[----:B------:R-:W4:Y:S01]  /*0600*/  LDG.E R160, desc[UR4][R160.64] ;  /* 0x00000004a0a07981 */ /* 0x000f22000c1e1900 */
[----:B0-----:R-:W-:-:S06]  /*0610*/  LOP3.LUT R74, R74, 0x1f, RZ, 0xc0, !PT ;  /* 0x0000001f4a4a7812 */ /* 0x001fcc00078ec0ff */
[----:B------:R-:W0:Y:S01]  /*0620*/  LDC.64 R124, c[0x0][0x2c8] ;  /* 0x0000b200ff7c7b82 */ /* 0x000e220000000a00 */
[----:B------:R-:W-:-:S04]  /*0630*/  LEA.HI.SX32 R149, R73, R74, 0x1e ;  /* 0x0000004a49957211 */ /* 0x000fc800078ff2ff */
[C---:B------:R-:W-:Y:S02]  /*0640*/  SHF.L.U32 R148, R149.reuse, 0x4, RZ ;  /* 0x0000000495947819 */ /* 0x040fe400000006ff */
[C---:B------:R-:W-:Y:S02]  /*0650*/  IADD3 R155, R149.reuse, 0x20, RZ ;  /* 0x00000020959b7810 */ /* 0x040fe40007ffe0ff */
[----:B------:R-:W-:Y:S02]  /*0660*/  IADD3 R153, R149, 0x40, RZ ;  /* 0x0000004095997810 */ /* 0x000fe40007ffe0ff */
[----:B------:R-:W-:Y:S02]  /*0670*/  SHF.R.U32.HI R147, RZ, 0x1c, R149 ;  /* 0x0000001cff937819 */ /* 0x000fe40000011695 */
[----:B------:R-:W-:Y:S02]  /*0680*/  IADD3 R72, P1, R148, UR10, RZ ;  /* 0x0000000a94487c10 */ /* 0x000fe4000ff3e0ff */
[----:B------:R-:W-:-:S02]  /*0690*/  SHF.L.U32 R144, R155, 0x4, RZ ;  /* 0x000000049b907819 */ /* 0x000fc400000006ff */
[----:B------:R-:W-:Y:S02]  /*06a0*/  IADD3 R151, R149, 0x60, RZ ;  /* 0x0000006095977810 */ /* 0x000fe40007ffe0ff */
[----:B------:R-:W-:Y:S02]  /*06b0*/  SHF.L.U32 R142, R153, 0x4, RZ ;  /* 0x00000004998e7819 */ /* 0x000fe400000006ff */
[----:B------:R-:W-:Y:S02]  /*06c0*/  IADD3.X R73, R147, UR11, RZ, P1, !PT ;  /* 0x0000000b93497c10 */ /* 0x000fe40008ffe4ff */
[----:B------:R-:W-:Y:S02]  /*06d0*/  SHF.R.U32.HI R143, RZ, 0x1c, R155 ;  /* 0x0000001cff8f7819 */ /* 0x000fe4000001169b */
[----:B------:R-:W-:Y:S02]  /*06e0*/  IADD3 R76, P1, R144, UR10, RZ ;  /* 0x0000000a904c7c10 */ /* 0x000fe4000ff3e0ff */
[----:B------:R-:W-:Y:S01]  /*06f0*/  SHF.L.U32 R137, R151, 0x4, RZ ;  /* 0x0000000497897819 */ /* 0x000fe200000006ff */
[----:B--2---:R-:W-:Y:S01]  /*0700*/  IMAD.WIDE R98, R135, 0x4, R98 ;  /* 0x0000000487627825 */ /* 0x004fe200078e0262 */
[----:B------:R-:W-:Y:S01]  /*0710*/  SHF.R.U32.HI R141, RZ, 0x1c, R153 ;  /* 0x0000001cff8d7819 */ /* 0x000fe20000011699 */
[----:B------:R-:W2:Y:S01]  /*0720*/  LDG.E.128 R72, desc[UR4][R72.64] ;  /* 0x0000000448487981 */ /* 0x000ea2000c1e1d00 */
[----:B------:R-:W-:-:S02]  /*0730*/  IADD3 R80, P2, R142, UR10, RZ ;  /* 0x0000000a8e507c10 */ /* 0x000fc4000ff5e0ff */
[----:B------:R-:W-:Y:S01]  /*0740*/  IADD3.X R77, R143, UR11, RZ, P1, !PT ;  /* 0x0000000b8f4d7c10 */ /* 0x000fe20008ffe4ff */
[----:B---3--:R-:W-:Y:S01]  /*0750*/  IMAD.WIDE.U32 R88, R149, 0x10, R100 ;  /* 0x0000001095587825 */ /* 0x008fe200078e0064 */
[----:B------:R-:W-:Y:S01]  /*0760*/  SHF.R.U32.HI R136, RZ, 0x1c, R151 ;  /* 0x0000001cff887819 */ /* 0x000fe20000011697 */
[----:B------:R-:W3:Y:S01]  /*0770*/  LDG.E R145, desc[UR4][R98.64] ;  /* 0x0000000462917981 */ /* 0x000ee2000c1e1900 */
[----:B------:R-:W-:Y:S02]  /*0780*/  IADD3 R84, P1, R137, UR10, RZ ;  /* 0x0000000a89547c10 */ /* 0x000fe4000ff3e0ff */
[----:B------:R-:W-:Y:S01]  /*0790*/  IADD3.X R81, R141, UR11, RZ, P2, !PT ;  /* 0x0000000b8d517c10 */ /* 0x000fe200097fe4ff */
[----:B------:R-:W3:Y:S01]  /*07a0*/  LDG.E.128 R76, desc[UR4][R76.64] ;  /* 0x000000044c4c7981 */ /* 0x000ee2000c1e1d00 */
[----:B------:R-:W-:Y:S01]  /*07b0*/  IADD3.X R85, R136, UR11, RZ, P1, !PT ;  /* 0x0000000b88557c10 */ /* 0x000fe20008ffe4ff */
[----:B------:R-:W-:Y:S02]  /*07c0*/  IMAD.WIDE.U32 R92, R155, 0x10, R100 ;  /* 0x000000109b5c7825 */ /* 0x000fe400078e0064 */
[----:B------:R-:W3:Y:S04]  /*07d0*/  LDG.E.128 R88, desc[UR4][R88.64] ;  /* 0x0000000458587981 */ /* 0x000ee8000c1e1d00 */
[----:B------:R-:W3:Y:S04]  /*07e0*/  LDG.E.128 R80, desc[UR4][R80.64] ;  /* 0x0000000450507981 */ /* 0x000ee8000c1e1d00 */
[----:B------:R-:W3:Y:S04]  /*07f0*/  LDG.E.128 R84, desc[UR4][R84.64] ;  /* 0x0000000454547981 */ /* 0x000ee8000c1e1d00 */
[----:B------:R-:W3:Y:S01]  /*0800*/  LDG.E.128 R92, desc[UR4][R92.64] ;  /* 0x000000045c5c7981 */ /* 0x000ee2000c1e1d00 */
[----:B------:R-:W-:-:S02]  /*0810*/  SHF.R.S32.HI R138, RZ, 0x1f, R135 ;  /* 0x0000001fff8a7819 */ /* 0x000fc40000011487 */
[----:B-1----:R-:W-:-:S04]  /*0820*/  @P0 LEA R102, P2, R135, R96, 0x2 ;  /* 0x0000006087660211 */ /* 0x002fc800078410ff */
[----:B------:R-:W-:Y:S01]  /*0830*/  @P0 LEA.HI.X R103, R135, R97, R138, 0x2, P2 ;  /* 0x0000006187670211 */ /* 0x000fe200010f148a */
[----:B------:R-:W-:-:S06]  /*0840*/  IMAD.WIDE.U32 R96, R153, 0x10, R100 ;  /* 0x0000001099607825 */ /* 0x000fcc00078e0064 */
[----:B------:R-:W3:Y:S01]  /*0850*/  LDG.E.128 R96, desc[UR4][R96.64] ;  /* 0x0000000460607981 */ /* 0x000ee2000c1e1d00 */
[----:B------:R-:W-:Y:S01]  /*0860*/  MOV R139, 0x3f800000 ;  /* 0x3f800000008b7802 */ /* 0x000fe20000000f00 */
[----:B------:R-:W-:-:S05]  /*0870*/  IMAD.WIDE.U32 R100, R151, 0x10, R100 ;  /* 0x0000001097647825 */ /* 0x000fca00078e0064 */
[----:B-----5:R-:W5:Y:S04]  /*0880*/  @P0 LDG.E R139, desc[UR4][R102.64] ;  /* 0x00000004668b0981 */ /* 0x020f68000c1e1900 */
[----:B------:R-:W3:Y:S01]  /*0890*/  LDG.E.128 R100, desc[UR4][R100.64] ;  /* 0x0000000464647981 */ /* 0x000ee2000c1e1d00 */
[----:B0-----:R-:W-:-:S04]  /*08a0*/  ISETP.NE.U32.AND P1, PT, R124, RZ, PT ;  /* 0x000000ff7c00720c */ /* 0x001fc80003f25070 */
[----:B------:R-:W-:-:S13]  /*08b0*/  ISETP.NE.AND.EX P1, PT, R125, RZ, PT, P1 ;  /* 0x000000ff7d00720c */ /* 0x000fda0003f25310 */
[----:B------:R-:W-:-:S04]  /*08c0*/  @P1 LEA R156, P2, R149, R124, 0x4 ;  /* 0x0000007c959c1211 */ /* 0x000fc800078420ff */
[----:B------:R-:W-:Y:S02]  /*08d0*/  @P1 LEA.HI.X R157, R149, R125, RZ, 0x4, P2 ;  /* 0x0000007d959d1211 */ /* 0x000fe400010f24ff */
[----:B------:R-:W-:-:S03]  /*08e0*/  @P1 LEA R164, P2, R155, R124, 0x4 ;  /* 0x0000007c9ba41211 */ /* 0x000fc600078420ff */
[----:B------:R0:W5:Y:S01]  /*08f0*/  @P1 LDG.E.128 R52, desc[UR4][R156.64] ;  /* 0x000000049c341981 */ /* 0x000162000c1e1d00 */
[----:B------:R-:W-:Y:S02]  /*0900*/  @P1 LEA.HI.X R165, R155, R125, RZ, 0x4, P2 ;  /* 0x0000007d9ba51211 */ /* 0x000fe400010f24ff */
[----:B------:R-:W-:-:S03]  /*0910*/  @P1 LEA R162, P2, R153, R124, 0x4 ;  /* 0x0000007c99a21211 */ /* 0x000fc600078420ff */
[----:B------:R-:W5:Y:S01]  /*0920*/  @P1 LDG.E.128 R56, desc[UR4][R164.64] ;  /* 0x00000004a4381981 */ /* 0x000f62000c1e1d00 */
[----:B------:R-:W-:Y:S02]  /*0930*/  @P1 LEA.HI.X R163, R153, R125, RZ, 0x4, P2 ;  /* 0x0000007d99a31211 */ /* 0x000fe400010f24ff */
[----:B------:R-:W-:-:S03]  /*0940*/  @P1 LEA R158, P2, R151, R124, 0x4 ;  /* 0x0000007c979e1211 */ /* 0x000fc600078420ff */
[----:B------:R-:W5:Y:S01]  /*0950*/  @P1 LDG.E.128 R60, desc[UR4][R162.64] ;  /* 0x00000004a23c1981 */ /* 0x000f62000c1e1d00 */
[----:B------:R-:W-:Y:S02]  /*0960*/  @P1 LEA.HI.X R159, R151, R125, RZ, 0x4, P2 ;  /* 0x0000007d979f1211 */ /* 0x000fe400010f24ff */
[----:B------:R-:W-:-:S03]  /*0970*/  LEA R154, P2, R155, UR12, 0x2 ;  /* 0x0000000c9b9a7c11 */ /* 0x000fc6000f8410ff */
[----:B------:R4:W5:Y:S01]  /*0980*/  @P1 LDG.E.128 R64, desc[UR4][R158.64] ;  /* 0x000000049e401981 */ /* 0x000962000c1e1d00 */
[----:B0-----:R-:W-:Y:S02]  /*0990*/  LEA R156, P1, R149, UR12, 0x2 ;  /* 0x0000000c959c7c11 */ /* 0x001fe4000f8210ff */
[----:B------:R-:W-:Y:S02]  /*09a0*/  LEA.HI.X R155, R155, UR13, RZ, 0x2, P2 ;  /* 0x0000000d9b9b7c11 */ /* 0x000fe400090f14ff */
[----:B------:R-:W-:Y:S02]  /*09b0*/  LEA.HI.X R157, R149, UR13, RZ, 0x2, P1 ;  /* 0x0000000d959d7c11 */ /* 0x000fe400088f14ff */
[C---:B------:R-:W-:Y:S01]  /*09c0*/  LEA R150, P2, R151.reuse, UR12, 0x2 ;  /* 0x0000000c97967c11 */ /* 0x040fe2000f8410ff */
[----:B------:R-:W5:Y:S03]  /*09d0*/  LDG.E R146, desc[UR4][R154.64] ;  /* 0x000000049a927981 */ /* 0x000f66000c1e1900 */
[----:B------:R-:W-:Y:S01]  /*09e0*/  LEA.HI.X R151, R151, UR13, RZ, 0x2, P2 ;  /* 0x0000000d97977c11 */ /* 0x000fe200090f14ff */
[----:B------:R0:W5:Y:S04]  /*09f0*/  LDG.E R149, desc[UR4][R156.64] ;  /* 0x000000049c957981 */ /* 0x000168000c1e1900 */
[----:B------:R1:W5:Y:S01]  /*0a00*/  LDG.E R138, desc[UR4][R150.64] ;  /* 0x00000004968a7981 */ /* 0x000362000c1e1900 */
[----:B------:R-:W-:-:S04]  /*0a10*/  LEA R152, P1, R153, UR12, 0x2 ;  /* 0x0000000c99987c11 */ /* 0x000fc8000f8210ff */
[----:B------:R-:W-:-:S05]  /*0a20*/  LEA.HI.X R153, R153, UR13, RZ, 0x2, P1 ;  /* 0x0000000d99997c11 */ /* 0x000fca00088f14ff */
[----:B------:R1:W5:Y:S01]  /*0a30*/  LDG.E R140, desc[UR4][R152.64] ;  /* 0x00000004988c7981 */ /* 0x000362000c1e1900 */
[----:B------:R-:W-:Y:S01]  /*0a40*/  UMOV UR6, 0xffffffff ;  /* 0xffffffff00067882 */ /* 0x000fe20000000000 */
[----:B----4-:R-:W-:-:S05]  /*0a50*/  FSEL R159, R160, RZ, !P4 ;  /* 0x000000ffa09f7208 */ /* 0x010fca0006000000 */
[C---:B--2---:R-:W-:Y:S01]  /*0a60*/  FADD.FTZ R74, -R159.reuse, R74 ;  /* 0x0000004a9f4a7221 */ /* 0x044fe20000010100 */
[C---:B------:R-:W-:Y:S01]  /*0a70*/  FADD.FTZ R72, -R159.reuse, R72 ;  /* 0x000000489f487221 */ /* 0x040fe20000010100 */
[----:B0-----:R-:W-:Y:S02]  /*0a80*/  FADD.FTZ R157, -R159, R75 ;  /* 0x0000004b9f9d7221 */ /* 0x001fe40000010100 */
[C---:B---3--:R-:W-:Y:S01]  /*0a90*/  FMUL.FTZ R74, R145.reuse, R74 ;  /* 0x0000004a914a7220 */ /* 0x048fe20000410000 */
[----:B------:R-:W-:Y:S01]  /*0aa0*/  FMUL.FTZ R72, R145, R72 ;  /* 0x0000004891487220 */ /* 0x000fe20000410000 */
[C---:B------:R-:W-:Y:S01]  /*0ab0*/  FADD.FTZ R164, -R159.reuse, R78 ;  /* 0x0000004e9fa47221 */ /* 0x040fe20000010100 */
[C---:B------:R-:W-:Y:S01]  /*0ac0*/  FADD.FTZ R77, -R159.reuse, R77 ;  /* 0x0000004d9f4d7221 */ /* 0x040fe20000010100 */
[C---:B------:R-:W-:Y:S01]  /*0ad0*/  FADD.FTZ R73, -R159.reuse, R73 ;  /* 0x000000499f497221 */ /* 0x040fe20000010100 */
[----:B------:R-:W-:Y:S01]  /*0ae0*/  FMUL.FTZ R75, R48, R88 ;  /* 0x00000058304b7220 */ /* 0x000fe20000410000 */
[C---:B------:R-:W-:Y:S01]  /*0af0*/  FADD.FTZ R127, R90.reuse, R127 ;  /* 0x0000007f5a7f7221 */ /* 0x040fe20000010000 */
[----:B------:R-:W-:Y:S01]  /*0b00*/  FFMA.FTZ R129, R90, R74, R129 ;  /* 0x0000004a5a817223 */ /* 0x000fe20000010081 */
[----:B------:R-:W-:Y:S01]  /*0b10*/  FADD.FTZ R158, -R159, R81 ;  /* 0x000000519f9e7221 */ /* 0x000fe20000010100 */
[----:B------:R-:W-:Y:S01]  /*0b20*/  FMUL.FTZ R81, R50, R90 ;  /* 0x0000005a32517220 */ /* 0x000fe20000410000 */
[----:B------:R-:W-:Y:S01]  /*0b30*/  FMUL.FTZ R90, R145, R164 ;  /* 0x000000a4915a7220 */ /* 0x000fe20000410000 */
[C---:B-1----:R-:W-:Y:S01]  /*0b40*/  FADD.FTZ R150, -R159.reuse, R82 ;  /* 0x000000529f967221 */ /* 0x042fe20000010100 */
[----:B------:R-:W-:Y:S01]  /*0b50*/  FADD.FTZ R154, -R159, R86 ;  /* 0x000000569f9a7221 */ /* 0x000fe20000010100 */
[----:B------:R-:W-:Y:S01]  /*0b60*/  FMUL.FTZ R86, R145, R77 ;  /* 0x0000004d91567220 */ /* 0x000fe20000410000 */
[C---:B------:R-:W-:Y:S01]  /*0b70*/  FADD.FTZ R131, R88.reuse, R131 ;  /* 0x0000008358837221 */ /* 0x040fe20000010000 */
[----:B------:R-:W-:Y:S01]  /*0b80*/  FFMA.FTZ R133, R88, R72, R133 ;  /* 0x0000004858857223 */ /* 0x000fe20000010085 */
[----:B------:R-:W-:Y:S01]  /*0b90*/  FMUL.FTZ R82, R49, R89 ;  /* 0x0000005931527220 */ /* 0x000fe20000410000 */
[----:B------:R-:W-:Y:S01]  /*0ba0*/  FADD.FTZ R77, RZ, R75 ;  /* 0x0000004bff4d7221 */ /* 0x000fe20000010000 */
[C---:B------:R-:W-:Y:S01]  /*0bb0*/  FMUL.FTZ R73, R145.reuse, R73 ;  /* 0x0000004991497220 */ /* 0x040fe20000410000 */
[----:B------:R-:W-:Y:S01]  /*0bc0*/  FFMA.FTZ R88, R72, R75, RZ ;  /* 0x0000004b48587223 */ /* 0x000fe200000100ff */
[C---:B------:R-:W-:Y:S01]  /*0bd0*/  FADD.FTZ R109, R94.reuse, R109 ;  /* 0x0000006d5e6d7221 */ /* 0x040fe20000010000 */
[----:B------:R-:W-:Y:S01]  /*0be0*/  FFMA.FTZ R119, R94, R90, R119 ;  /* 0x0000005a5e777223 */ /* 0x000fe20000010077 */
[----:B------:R-:W-:Y:S01]  /*0bf0*/  FMUL.FTZ R151, R46, R94 ;  /* 0x0000005e2e977220 */ /* 0x000fe20000410000 */
        /* <DEDUP_REMOVED lines=8> */
[----:B------:R-:W-:Y:S01]  /*0c80*/  FADD.FTZ R155, -R159, R76 ;  /* 0x0000004c9f9b7221 */ /* 0x000fe20000010100 */
[----:B------:R-:W-:Y:S01]  /*0c90*/  FFMA.FTZ R77, R74, R81, R77 ;  /* 0x000000514a4d7223 */ /* 0x000fe2000001004d */
[C---:B------:R-:W-:Y:S01]  /*0ca0*/  FADD.FTZ R128, R91.reuse, R128 ;  /* 0x000000805b807221 */ /* 0x040fe20000010000 */
[----:B------:R-:W-:Y:S01]  /*0cb0*/  FFMA.FTZ R130, R91, R80, R130 ;  /* 0x000000505b827223 */ /* 0x000fe20000010082 */
[C---:B------:R-:W-:Y:S01]  /*0cc0*/  FADD.FTZ R162, -R159.reuse, R79 ;  /* 0x0000004f9fa27221 */ /* 0x040fe20000010100 */
[----:B------:R-:W-:Y:S01]  /*0cd0*/  FADD.FTZ R78, -R159, R84 ;  /* 0x000000549f4e7221 */ /* 0x000fe20000010100 */
[----:B------:R-:W-:Y:S01]  /*0ce0*/  FMUL.FTZ R91, R44, R92 ;  /* 0x0000005c2c5b7220 */ /* 0x000fe20000410000 */
[----:B------:R-:W-:Y:S01]  /*0cf0*/  FADD.FTZ R88, R158, R83 ;  /* 0x000000539e587221 */ /* 0x000fe20000010000 */
[----:B------:R-:W-:Y:S01]  /*0d00*/  FMUL.FTZ R84, R145, R155 ;  /* 0x0000009b91547220 */ /* 0x000fe20000410000 */
        /* <DEDUP_REMOVED lines=13> */
[----:B------:R-:W-:Y:S01]  /*0de0*/  FADD.FTZ R88, R88, R93 ;  /* 0x0000005d58587221 */ /* 0x000fe20000010000 */
[----:B------:R-:W-:Y:S01]  /*0df0*/  FMUL.FTZ R95, R145, R150 ;  /* 0x00000096915f7220 */ /* 0x000fe20000410000 */
[----:B------:R-:W-:Y:S01]  /*0e00*/  FFMA.FTZ R77, R86, R93, R77 ;  /* 0x0000005d564d7223 */ /* 0x000fe2000001004d */
[----:B------:R-:W-:Y:S01]  /*0e10*/  FADD.FTZ R76, -R159, R87 ;  /* 0x000000579f4c7221 */ /* 0x000fe20000010100 */
[C---:B------:R-:W-:Y:S01]  /*0e20*/  FMUL.FTZ R87, R145.reuse, R160 ;  /* 0x000000a091577220 */ /* 0x040fe20000410000 */
[----:B------:R-:W-:Y:S01]  /*0e30*/  FADD.FTZ R79, R88, R151 ;  /* 0x00000097584f7221 */ /* 0x000fe20000010000 */
[C---:B------:R-:W-:Y:S01]  /*0e40*/  FADD.FTZ R105, R98.reuse, R105 ;  /* 0x0000006962697221 */ /* 0x040fe20000010000 */
[----:B------:R-:W-:Y:S01]  /*0e50*/  FFMA.FTZ R115, R98, R95, R115 ;  /* 0x0000005f62737223 */ /* 0x000fe20000010073 */
[----:B------:R-:W-:Y:S01]  /*0e60*/  FMUL.FTZ R150, R42, R98 ;  /* 0x000000622a967220 */ /* 0x000fe20000410000 */
        /* <DEDUP_REMOVED lines=20> */
[C---:B------:R-:W-:Y:S01]  /*0fb0*/  FADD.FTZ R19, R100.reuse, R19 ;  /* 0x0000001364137221 */ /* 0x040fe20000010000 */
[----:B------:R-:W-:Y:S01]  /*0fc0*/  FFMA.FTZ R113, R100, R99, R113 ;  /* 0x0000006364717223 */ /* 0x000fe20000010071 */
[C---:B------:R-:W-:Y:S01]  /*0fd0*/  FMUL.FTZ R152, R145.reuse, R152 ;  /* 0x0000009891987220 */ /* 0x040fe20000410000 */
[----:B------:R-:W-:Y:S01]  /*0fe0*/  FADD.FTZ R79, R88, R153 ;  /* 0x00000099584f7221 */ /* 0x000fe20000010000 */
        /* <DEDUP_REMOVED lines=42> */
.L_x_8808:
[----:B------:R-:W-:-:S04]  /*1290*/  IADD3 R76, P1, R148, UR14, RZ ;  /* 0x0000000e944c7c10 */ /* 0x000fc8000ff3e0ff */
[----:B------:R-:W-:-:S06]  /*12a0*/  IADD3.X R77, R147, UR15, RZ, P1, !PT ;  /* 0x0000000f934d7c10 */ /* 0x000fcc0008ffe4ff */
[----:B------:R-:W3:Y:S01]  /*12b0*/  LDG.E.128 R76, desc[UR4][R76.64] ;  /* 0x000000044c4c7981 */ /* 0x000ee2000c1e1d00 */
[----:B-1----:R-:W-:Y:S01]  /*12c0*/  FADD.FTZ R157, R88, R157 ;  /* 0x0000009d589d7221 */ /* 0x002fe20000010000 */
[----:B--2---:R-:W-:Y:S01]  /*12d0*/  FADD.FTZ R156, R89, R156 ;  /* 0x0000009c599c7221 */ /* 0x004fe20000010000 */
[----:B------:R-:W-:Y:S02]  /*12e0*/  ISETP.NE.U32.AND P1, PT, R124, RZ, PT ;  /* 0x000000ff7c00720c */ /* 0x000fe40003f25070 */
[----:B------:R-:W-:Y:S01]  /*12f0*/  FMUL.FTZ R157, R157, UR9 ;  /* 0x000000099d9d7c20 */ /* 0x000fe20008410000 */
[----:B------:R-:W-:Y:S01]  /*1300*/  FMUL.FTZ R124, R156, UR9 ;  /* 0x000000099c7c7c20 */ /* 0x000fe20008410000 */
[----:B------:R-:W-:Y:S02]  /*1310*/  ISETP.NE.AND.EX P1, PT, R125, RZ, PT, P1 ;  /* 0x000000ff7d00720c */ /* 0x000fe40003f25310 */
[----:B------:R-:W-:Y:S02]  /*1320*/  ISETP.NE.U32.AND P2, PT, RZ, UR16, PT ;  /* 0x00000010ff007c0c */ /* 0x000fe4000bf45070 */
[----:B------:R-:W-:-:S02]  /*1330*/  FSEL R157, R157, RZ, !P4 ;  /* 0x000000ff9d9d7208 */ /* 0x000fc40006000000 */
[----:B------:R-:W-:Y:S02]  /*1340*/  ISETP.NE.AND.EX P2, PT, RZ, UR17, PT, P2 ;  /* 0x00000011ff007c0c */ /* 0x000fe4000bf45320 */
        /* <DEDUP_REMOVED lines=9> */
[C---:B0-----:R-:W-:Y:S01]  /*13e0*/  FMUL.FTZ R89, R145.reuse, R72 ;  /* 0x0000004891597220 */ /* 0x041fe20000410000 */
[----:B------:R-:W-:Y:S01]  /*13f0*/  ISETP.NE.AND.EX P3, PT, RZ, UR17, PT, P3 ;  /* 0x00000011ff007c0c */ /* 0x000fe2000bf65330 */
[C---:B------:R-:W-:Y:S01]  /*1400*/  FMUL.FTZ R88, R145.reuse, R82 ;  /* 0x0000005291587220 */ /* 0x040fe20000410000 */
[C---:B------:R-:W-:Y:S01]  /*1410*/  FMUL.FTZ R83, R145.reuse, R74 ;  /* 0x0000004a91537220 */ /* 0x040fe20000410000 */
[----:B-----5:R-:W-:Y:S01]  /*1420*/  @P1 FADD.FTZ R89, R52, R89 ;  /* 0x0000005934591221 */ /* 0x020fe20000010000 */
[----:B------:R-:W-:Y:S01]  /*1430*/  FMUL.FTZ R82, R145, R80 ;  /* 0x0000005091527220 */ /* 0x000fe20000410000 */
[----:B------:R-:W-:Y:S01]  /*1440*/  @P1 FADD.FTZ R88, R53, R88 ;  /* 0x0000005835581221 */ /* 0x000fe20000010000 */
[----:B------:R-:W-:Y:S01]  /*1450*/  @P1 FADD.FTZ R83, R54, R83 ;  /* 0x0000005336531221 */ /* 0x000fe20000010000 */
[----:B------:R-:W-:Y:S01]  /*1460*/  @P2 IADD3 R80, P5, R148, UR16, RZ ;  /* 0x0000001094502c10 */ /* 0x000fe2000ffbe0ff */
[----:B------:R-:W-:Y:S01]  /*1470*/  @P1 FADD.FTZ R82, R55, R82 ;  /* 0x0000005237521221 */ /* 0x000fe20000010000 */
[C---:B------:R-:W-:Y:S01]  /*1480*/  SEL R72, R89.reuse, R68, P3 ;  /* 0x0000004459487207 */ /* 0x040fe20001800000 */
[----:B------:R-:W-:Y:S01]  /*1490*/  FMUL.FTZ R89, R89, R139 ;  /* 0x0000008b59597220 */ /* 0x000fe20000410000 */
[C---:B------:R-:W-:Y:S01]  /*14a0*/  SEL R73, R88.reuse, R69, P3 ;  /* 0x0000004558497207 */ /* 0x040fe20001800000 */
[----:B------:R-:W-:Y:S01]  /*14b0*/  FMUL.FTZ R88, R88, R139 ;  /* 0x0000008b58587220 */ /* 0x000fe20000410000 */
[----:B------:R-:W-:Y:S01]  /*14c0*/  @P2 IADD3.X R81, R147, UR17, RZ, P5, !PT ;  /* 0x0000001193512c10 */ /* 0x000fe2000affe4ff */
[----:B------:R-:W-:Y:S01]  /*14d0*/  FMUL.FTZ R89, R89, UR18 ;  /* 0x0000001259597c20 */ /* 0x000fe20008410000 */
[----:B------:R-:W-:Y:S01]  /*14e0*/  SEL R74, R83, R70, P3 ;  /* 0x00000046534a7207 */ /* 0x000fe20001800000 */
[----:B------:R-:W-:Y:S01]  /*14f0*/  FMUL.FTZ R88, R88, UR18 ;  /* 0x0000001258587c20 */ /* 0x000fe20008410000 */
[----:B------:R-:W-:-:S02]  /*1500*/  SEL R75, R82, R71, P3 ;  /* 0x00000047524b7207 */ /* 0x000fc40001800000 */
[----:B------:R-:W-:Y:S01]  /*1510*/  LOP3.LUT P6, RZ, R149, 0xff, RZ, 0xc0, !PT ;  /* 0x000000ff95ff7812 */ /* 0x000fe200078cc0ff */
[----:B------:R-:W-:Y:S01]  /*1520*/  FMUL.FTZ R125, R33, R88 ;  /* 0x00000058217d7220 */ /* 0x000fe20000410000 */
[----:B------:R-:W-:Y:S01]  /*1530*/  LOP3.LUT P5, RZ, R149, 0xff00, RZ, 0xc0, !PT ;  /* 0x0000ff0095ff7812 */ /* 0x000fe200078ac0ff */
[----:B------:R0:W-:Y:S03]  /*1540*/  @P2 STG.E.128 desc[UR4][R80.64], R72 ;  /* 0x0000004850002986 */ /* 0x0001e6000c101d04 */
[----:B0-----:R-:W-:Y:S01]  /*1550*/  SEL R81, R125, RZ, P5 ;  /* 0x000000ff7d517207 */ /* 0x001fe20002800000 */
[----:B---3--:R-:W-:Y:S01]  /*1560*/  FMUL.FTZ R76, R89, R76 ;  /* 0x0000004c594c7220 */ /* 0x008fe20000410000 */
[----:B------:R-:W-:Y:S01]  /*1570*/  FMUL.FTZ R89, R32, R89 ;  /* 0x0000005920597220 */ /* 0x000fe20000410000 */
[----:B------:R-:W-:-:S03]  /*1580*/  FMUL.FTZ R77, R77, R88 ;  /* 0x000000584d4d7220 */ /* 0x000fc60000410000 */
[----:B------:R-:W-:Y:S02]  /*1590*/  FSEL R88, R76, RZ, P6 ;  /* 0x000000ff4c587208 */ /* 0x000fe40003000000 */
[----:B------:R-:W-:Y:S02]  /*15a0*/  SEL R80, R89, RZ, P6 ;  /* 0x000000ff59507207 */ /* 0x000fe40003000000 */
[----:B------:R-:W-:Y:S01]  /*15b0*/  IADD3 R76, P6, R148, UR20, RZ ;  /* 0x00000014944c7c10 */ /* 0x000fe2000ffde0ff */
[-C--:B------:R-:W-:Y:S01]  /*15c0*/  FMUL.FTZ R148, R82, R139.reuse ;  /* 0x0000008b52947220 */ /* 0x080fe20000410000 */
[----:B------:R-:W-:Y:S02]  /*15d0*/  FSEL R89, R77, RZ, P5 ;  /* 0x000000ff4d597208 */ /* 0x000fe40002800000 */
[----:B------:R-:W-:Y:S01]  /*15e0*/  IADD3.X R77, R147, UR21, RZ, P6, !PT ;  /* 0x00000015934d7c10 */ /* 0x000fe2000b7fe4ff */
[----:B------:R-:W-:Y:S01]  /*15f0*/  FMUL.FTZ R147, R83, R139 ;  /* 0x0000008b53937220 */ /* 0x000fe20000410000 */
[----:B------:R-:W-:Y:S01]  /*1600*/  IADD3 R72, P5, R144, UR14, RZ ;  /* 0x0000000e90487c10 */ /* 0x000fe2000ffbe0ff */
[----:B------:R-:W-:Y:S01]  /*1610*/  FMUL.FTZ R148, R148, UR18 ;  /* 0x0000001294947c20 */ /* 0x000fe20008410000 */
[----:B------:R-:W-:Y:S01]  /*1620*/  LOP3.LUT P6, RZ, R149, 0xff0000, RZ, 0xc0, !PT ;  /* 0x00ff000095ff7812 */ /* 0x000fe200078cc0ff */
[----:B------:R-:W-:Y:S01]  /*1630*/  FMUL.FTZ R147, R147, UR18 ;  /* 0x0000001293937c20 */ /* 0x000fe20008410000 */
[----:B------:R-:W-:Y:S01]  /*1640*/  IADD3.X R73, R143, UR15, RZ, P5, !PT ;  /* 0x0000000f8f497c10 */ /* 0x000fe2000affe4ff */
[----:B------:R-:W-:Y:S01]  /*1650*/  FMUL.FTZ R83, R35, R148 ;  /* 0x0000009423537220 */ /* 0x000fe20000410000 */
[----:B------:R-:W-:Y:S01]  /*1660*/  LOP3.LUT P5, RZ, R149, 0xff000000, RZ, 0xc0, !PT ;  /* 0xff00000095ff7812 */ /* 0x000fe200078ac0ff */
[----:B------:R-:W-:-:S03]  /*1670*/  FMUL.FTZ R82, R34, R147 ;  /* 0x0000009322527220 */ /* 0x000fc60000410000 */
[----:B------:R-:W-:Y:S02]  /*1680*/  SEL R83, R83, RZ, P5 ;  /* 0x000000ff53537207 */ /* 0x000fe40002800000 */
[----:B------:R-:W-:-:S05]  /*1690*/  SEL R82, R82, RZ, P6 ;  /* 0x000000ff52527207 */ /* 0x000fca0003000000 */
[----:B------:R0:W-:Y:S04]  /*16a0*/  STG.E.128 desc[UR4][R76.64], R80 ;  /* 0x000000504c007986 */ /* 0x0001e8000c101d04 */
[----:B------:R-:W2:Y:S01]  /*16b0*/  LDG.E.128 R72, desc[UR4][R72.64] ;  /* 0x0000000448487981 */ /* 0x000ea2000c1e1d00 */
[-CC-:B------:R-:W-:Y:S01]  /*16c0*/  FFMA.FTZ R84, R84, R124.reuse, R157.reuse ;  /* 0x0000007c54547223 */ /* 0x180fe2000001009d */
[-CC-:B------:R-:W-:Y:S01]  /*16d0*/  FFMA.FTZ R86, R86, R124.reuse, R157.reuse ;  /* 0x0000007c56567223 */ /* 0x180fe2000001009d */
[--C-:B------:R-:W-:Y:S01]  /*16e0*/  FFMA.FTZ R90, R90, R124, R157.reuse ;  /* 0x0000007c5a5a7223 */ /* 0x100fe2000001009d */
[----:B------:R-:W-:Y:S01]  /*16f0*/  FMUL.FTZ R79, R79, R148 ;  /* 0x000000944f4f7220 */ /* 0x000fe20000410000 */
[----:B------:R-:W-:Y:S01]  /*1700*/  FADD.FTZ R84, R91, -R84 ;  /* 0x800000545b547221 */ /* 0x000fe20000010000 */
[----:B------:R-:W-:Y:S01]  /*1710*/  FADD.FTZ R86, R93, -R86 ;  /* 0x800000565d567221 */ /* 0x000fe20000010000 */
[----:B------:R-:W-:Y:S01]  /*1720*/  FMUL.FTZ R78, R78, R147 ;  /* 0x000000934e4e7220 */ /* 0x000fe20000410000 */
[--C-:B------:R-:W-:Y:S01]  /*1730*/  FFMA.FTZ R85, R85, R124, R157.reuse ;  /* 0x0000007c55557223 */ /* 0x100fe2000001009d */
[C---:B------:R-:W-:Y:S01]  /*1740*/  FMUL.FTZ R125, R145.reuse, R84 ;  /* 0x00000054917d7220 */ /* 0x040fe20000410000 */
[----:B------:R-:W-:Y:S01]  /*1750*/  FMUL.FTZ R84, R145, R86 ;  /* 0x0000005691547220 */ /* 0x000fe20000410000 */
[----:B------:R-:W-:Y:S01]  /*1760*/  FSEL R91, R79, RZ, P5 ;  /* 0x000000ff4f5b7208 */ /* 0x000fe20002800000 */
[----:B------:R-:W-:Y:S01]  /*1770*/  FFMA.FTZ R99, R99, R124, R157 ;  /* 0x0000007c63637223 */ /* 0x000fe2000001009d */
[----:B------:R-:W-:Y:S01]  /*1780*/  @P1 FADD.FTZ R125, R56, R125 ;  /* 0x0000007d387d1221 */ /* 0x000fe20000010000 */
[----:B------:R-:W-:Y:S01]  /*1790*/  @P1 FADD.FTZ R84, R57, R84 ;  /* 0x0000005439541221 */ /* 0x000fe20000010000 */
[----:B0-----:R-:W-:Y:S01]  /*17a0*/  FADD.FTZ R82, R151, -R90 ;  /* 0x8000005a97527221 */ /* 0x001fe20000010000 */
[----:B------:R-:W-:Y:S01]  /*17b0*/  FSEL R90, R78, RZ, P6 ;  /* 0x000000ff4e5a7208 */ /* 0x000fe20003000000 */
[-C--:B------:R-:W-:Y:S01]  /*17c0*/  FMUL.FTZ R76, R125, R139.reuse ;  /* 0x0000008b7d4c7220 */ /* 0x080fe20000410000 */
[----:B------:R-:W-:Y:S01]  /*17d0*/  FMUL.FTZ R80, R84, R139 ;  /* 0x0000008b54507220 */ /* 0x000fe20000410000 */
[----:B------:R-:W-:Y:S01]  /*17e0*/  FMUL.FTZ R79, R145, R82 ;  /* 0x00000052914f7220 */ /* 0x000fe20000410000 */
[----:B------:R-:W-:Y:S01]  /*17f0*/  LOP3.LUT P6, RZ, R146, 0xff, RZ, 0xc0, !PT ;  /* 0x000000ff92ff7812 */ /* 0x000fe200078cc0ff */
[----:B------:R-:W-:Y:S01]  /*1800*/  FMUL.FTZ R77, R76, UR18 ;  /* 0x000000124c4d7c20 */ /* 0x000fe20008410000 */
[----:B------:R-:W-:Y:S01]  /*1810*/  FMUL.FTZ R76, R80, UR18 ;  /* 0x00000012504c7c20 */ /* 0x000fe20008410000 */
[----:B------:R-:W-:Y:S01]  /*1820*/  @P1 FADD.FTZ R79, R58, R79 ;  /* 0x0000004f3a4f1221 */ /* 0x000fe20000010000 */
[----:B------:R-:W-:Y:S01]  /*1830*/  LOP3.LUT P5, RZ, R146, 0xff00, RZ, 0xc0, !PT ;  /* 0x0000ff0092ff7812 */ /* 0x000fe200078ac0ff */
[----:B------:R-:W-:Y:S01]  /*1840*/  FMUL.FTZ R80, R28, R77 ;  /* 0x0000004d1c507220 */ /* 0x000fe20000410000 */
[----:B------:R-:W-:Y:S01]  /*1850*/  FMUL.FTZ R81, R29, R76 ;  /* 0x0000004c1d517220 */ /* 0x000fe20000410000 */
[-CC-:B------:R-:W-:Y:S01]  /*1860*/  FFMA.FTZ R87, R87, R124.reuse, R157.reuse ;  /* 0x0000007c57577223 */ /* 0x180fe2000001009d */
[-CC-:B------:R-:W-:Y:S01]  /*1870*/  FFMA.FTZ R94, R94, R124.reuse, R157.reuse ;  /* 0x0000007c5e5e7223 */ /* 0x180fe2000001009d */
[-CC-:B------:R-:W-:Y:S01]  /*1880*/  FFMA.FTZ R95, R95, R124.reuse, R157.reuse ;  /* 0x0000007c5f5f7223 */ /* 0x180fe2000001009d */
[----:B------:R-:W-:Y:S01]  /*1890*/  SEL R80, R80, RZ, P6 ;  /* 0x000000ff50507207 */ /* 0x000fe20003000000 */
        /* <DEDUP_REMOVED lines=20> */
[----:B------:R-:W-:Y:S01]  /*19e0*/  SEL R81, R81, RZ, P5 ;  /* 0x000000ff51517207 */ /* 0x000fe20002800000 */
[----:B------:R-:W-:Y:S01]  /*19f0*/  @P1 FADD.FTZ R99, R60, R99 ;  /* 0x000000633c631221 */ /* 0x000fe20000010000 */
[----:B------:R-:W-:Y:S01]  /*1a00*/  @P1 FADD.FTZ R98, R61, R98 ;  /* 0x000000623d621221 */ /* 0x000fe20000010000 */
[----:B------:R-:W-:Y:S01]  /*1a10*/  @P1 FADD.FTZ R87, R62, R87 ;  /* 0x000000573e571221 */ /* 0x000fe20000010000 */
[----:B------:R-:W-:Y:S01]  /*1a20*/  @P1 FADD.FTZ R86, R63, R86 ;  /* 0x000000563f561221 */ /* 0x000fe20000010000 */
[----:B------:R-:W-:-:S03]  /*1a30*/  @P1 FADD.FTZ R101, R64, R101 ;  /* 0x0000006540651221 */ /* 0x000fc60000010000 */
[----:B------:R-:W-:Y:S01]  /*1a40*/  FMUL.FTZ R124, R86, R139 ;  /* 0x0000008b567c7220 */ /* 0x000fe20000410000 */
[----:B------:R-:W-:Y:S01]  /*1a50*/  @P1 FADD.FTZ R100, R65, R100 ;  /* 0x0000006441641221 */ /* 0x000fe20000010000 */
[----:B------:R-:W-:Y:S01]  /*1a60*/  @P1 FADD.FTZ R103, R66, R103 ;  /* 0x0000006742671221 */ /* 0x000fe20000010000 */
[----:B------:R-:W-:Y:S01]  /*1a70*/  @P1 FADD.FTZ R102, R67, R102 ;  /* 0x0000006643661221 */ /* 0x000fe20000010000 */
[----:B------:R-:W-:Y:S01]  /*1a80*/  FMUL.FTZ R124, R124, UR18 ;  /* 0x000000127c7c7c20 */ /* 0x000fe20008410000 */
[----:B--2---:R-:W-:Y:S01]  /*1a90*/  FMUL.FTZ R72, R77, R72 ;  /* 0x000000484d487220 */ /* 0x004fe20000410000 */
[----:B------:R-:W-:Y:S01]  /*1aa0*/  FMUL.FTZ R73, R73, R76 ;  /* 0x0000004c49497220 */ /* 0x000fe20000410000 */
[----:B------:R-:W-:Y:S01]  /*1ab0*/  FADD.FTZ R76, R92, -R85 ;  /* 0x800000555c4c7221 */ /* 0x000fe20000010000 */
[----:B------:R-:W-:Y:S02]  /*1ac0*/  SEL R77, R84, R69, P3 ;  /* 0x00000045544d7207 */ /* 0x000fe40001800000 */
[----:B------:R-:W-:Y:S01]  /*1ad0*/  FSEL R148, R72, RZ, P6 ;  /* 0x000000ff48947208 */ /* 0x000fe20003000000 */
[----:B------:R-:W-:Y:S01]  /*1ae0*/  FMUL.FTZ R72, R79, R139 ;  /* 0x0000008b4f487220 */ /* 0x000fe20000410000 */
[----:B------:R-:W-:-:S02]  /*1af0*/  FSEL R93, R73, RZ, P5 ;  /* 0x000000ff495d7208 */ /* 0x000fc40002800000 */
[----:B------:R-:W-:Y:S01]  /*1b00*/  LOP3.LUT P6, RZ, R146, 0xff0000, RZ, 0xc0, !PT ;  /* 0x00ff000092ff7812 */ /* 0x000fe200078cc0ff */
[----:B------:R-:W-:Y:S01]  /*1b10*/  FMUL.FTZ R73, R72, UR18 ;  /* 0x0000001248497c20 */ /* 0x000fe20008410000 */
[----:B------:R-:W-:-:S03]  /*1b20*/  LOP3.LUT P5, RZ, R146, 0xff000000, RZ, 0xc0, !PT ;  /* 0xff00000092ff7812 */ /* 0x000fc600078ac0ff */
[-C--:B------:R-:W-:Y:S01]  /*1b30*/  FMUL.FTZ R74, R74, R73.reuse ;  /* 0x000000494a4a7220 */ /* 0x080fe20000410000 */
[----:B------:R-:W-:-:S04]  /*1b40*/  FMUL.FTZ R82, R30, R73 ;  /* 0x000000491e527220 */ /* 0x000fc80000410000 */
[----:B------:R-:W-:Y:S01]  /*1b50*/  FSEL R92, R74, RZ, P6 ;  /* 0x000000ff4a5c7208 */ /* 0x000fe20003000000 */
[----:B------:R-:W-:Y:S01]  /*1b60*/  FMUL.FTZ R74, R145, R76 ;  /* 0x0000004c914a7220 */ /* 0x000fe20000410000 */
[----:B------:R-:W-:Y:S02]  /*1b70*/  SEL R82, R82, RZ, P6 ;  /* 0x000000ff52527207 */ /* 0x000fe40003000000 */
[----:B------:R-:W-:Y:S01]  /*1b80*/  @P2 IADD3 R72, P6, R144, UR16, RZ ;  /* 0x0000001090482c10 */ /* 0x000fe2000ffde0ff */
[----:B------:R-:W-:Y:S01]  /*1b90*/  @P1 FADD.FTZ R74, R59, R74 ;  /* 0x0000004a3b4a1221 */ /* 0x000fe20000010000 */
[----:B------:R-:W-:Y:S02]  /*1ba0*/  SEL R76, R125, R68, P3 ;  /* 0x000000447d4c7207 */ /* 0x000fe40001800000 */
[----:B------:R-:W-:Y:S01]  /*1bb0*/  @P2 IADD3.X R73, R143, UR17, RZ, P6, !PT ;  /* 0x000000118f492c10 */ /* 0x000fe2000b7fe4ff */
[----:B------:R-:W-:Y:S01]  /*1bc0*/  FMUL.FTZ R78, R74, R139 ;  /* 0x0000008b4a4e7220 */ /* 0x000fe20000410000 */
[----:B------:R-:W-:-:S03]  /*1bd0*/  IADD3 R144, P6, R144, UR20, RZ ;  /* 0x0000001490907c10 */ /* 0x000fc6000ffde0ff */
[----:B------:R-:W-:Y:S01]  /*1be0*/  FMUL.FTZ R84, R78, UR18 ;  /* 0x000000124e547c20 */ /* 0x000fe20008410000 */
[----:B------:R-:W-:Y:S02]  /*1bf0*/  SEL R78, R79, R70, P3 ;  /* 0x000000464f4e7207 */ /* 0x000fe40001800000 */
[----:B------:R-:W-:Y:S01]  /*1c00*/  IADD3.X R145, R143, UR21, RZ, P6, !PT ;  /* 0x000000158f917c10 */ /* 0x000fe2000b7fe4ff */
[-C--:B------:R-:W-:Y:S01]  /*1c10*/  FMUL.FTZ R83, R31, R84.reuse ;  /* 0x000000541f537220 */ /* 0x080fe20000410000 */
[----:B------:R-:W-:Y:S01]  /*1c20*/  SEL R79, R74, R71, P3 ;  /* 0x000000474a4f7207 */ /* 0x000fe20001800000 */
[----:B------:R-:W-:Y:S01]  /*1c30*/  FMUL.FTZ R125, R75, R84 ;  /* 0x000000544b7d7220 */ /* 0x000fe20000410000 */
[----:B------:R-:W-:Y:S02]  /*1c40*/  IADD3 R74, P6, R142, UR14, RZ ;  /* 0x0000000e8e4a7c10 */ /* 0x000fe4000ffde0ff */
[----:B------:R-:W-:Y:S01]  /*1c50*/  SEL R83, R83, RZ, P5 ;  /* 0x000000ff53537207 */ /* 0x000fe20002800000 */
[----:B------:R0:W-:Y:S01]  /*1c60*/  @P2 STG.E.128 desc[UR4][R72.64], R76 ;  /* 0x0000004c48002986 */ /* 0x0001e2000c101d04 */
[----:B------:R-:W-:-:S02]  /*1c70*/  IADD3.X R75, R141, UR15, RZ, P6, !PT ;  /* 0x0000000f8d4b7c10 */ /* 0x000fc4000b7fe4ff */
[----:B------:R-:W-:Y:S01]  /*1c80*/  FSEL R125, R125, RZ, P5 ;  /* 0x000000ff7d7d7208 */ /* 0x000fe20002800000 */
[----:B------:R1:W-:Y:S01]  /*1c90*/  STG.E.128 desc[UR4][R144.64], R80 ;  /* 0x0000005090007986 */ /* 0x0003e2000c101d04 */
[C---:B------:R-:W-:Y:S02]  /*1ca0*/  @P2 IADD3 R94, P5, R142.reuse, UR16, RZ ;  /* 0x000000108e5e2c10 */ /* 0x040fe4000ffbe0ff */
[----:B------:R-:W-:Y:S02]  /*1cb0*/  IADD3 R142, P6, R142, UR20, RZ ;  /* 0x000000148e8e7c10 */ /* 0x000fe4000ffde0ff */
[C---:B------:R-:W-:Y:S02]  /*1cc0*/  @P2 IADD3.X R95, R141.reuse, UR17, RZ, P5, !PT ;  /* 0x000000118d5f2c10 */ /* 0x040fe4000affe4ff */
[----:B------:R-:W-:Y:S02]  /*1cd0*/  IADD3.X R143, R141, UR21, RZ, P6, !PT ;  /* 0x000000158d8f7c10 */ /* 0x000fe4000b7fe4ff */
[----:B------:R-:W-:-:S02]  /*1ce0*/  IADD3 R84, P5, R137, UR14, RZ ;  /* 0x0000000e89547c10 */ /* 0x000fc4000ffbe0ff */
[----:B------:R-:W-:Y:S01]  /*1cf0*/  @P2 IADD3 R96, P1, R137, UR16, RZ ;  /* 0x0000001089602c10 */ /* 0x000fe2000ff3e0ff */
[----:B0-----:R-:W2:Y:S01]  /*1d00*/  LDG.E.128 R72, desc[UR4][R74.64] ;  /* 0x000000044a487981 */ /* 0x001ea2000c1e1d00 */
[C---:B------:R-:W-:Y:S01]  /*1d10*/  SEL R76, R99.reuse, R68, P3 ;  /* 0x00000044634c7207 */ /* 0x040fe20001800000 */
[----:B------:R-:W-:Y:S01]  /*1d20*/  FMUL.FTZ R99, R99, R139 ;  /* 0x0000008b63637220 */ /* 0x000fe20000410000 */
[C---:B------:R-:W-:Y:S01]  /*1d30*/  SEL R77, R98.reuse, R69, P3 ;  /* 0x00000045624d7207 */ /* 0x040fe20001800000 */
[-C--:B------:R-:W-:Y:S01]  /*1d40*/  FMUL.FTZ R98, R98, R139.reuse ;  /* 0x0000008b62627220 */ /* 0x080fe20000410000 */
[C---:B------:R-:W-:Y:S01]  /*1d50*/  SEL R78, R87.reuse, R70, P3 ;  /* 0x00000046574e7207 */ /* 0x040fe20001800000 */
[----:B------:R-:W-:Y:S01]  /*1d60*/  FMUL.FTZ R87, R87, R139 ;  /* 0x0000008b57577220 */ /* 0x000fe20000410000 */
[----:B------:R-:W-:Y:S01]  /*1d70*/  FMUL.FTZ R99, R99, UR18 ;  /* 0x0000001263637c20 */ /* 0x000fe20008410000 */
[----:B------:R-:W-:Y:S01]  /*1d80*/  FMUL.FTZ R98, R98, UR18 ;  /* 0x0000001262627c20 */ /* 0x000fe20008410000 */
[----:B------:R-:W-:Y:S01]  /*1d90*/  SEL R79, R86, R71, P3 ;  /* 0x00000047564f7207 */ /* 0x000fe20001800000 */
[----:B------:R-:W-:Y:S01]  /*1da0*/  FMUL.FTZ R141, R87, UR18 ;  /* 0x00000012578d7c20 */ /* 0x000fe20008410000 */
[----:B------:R-:W-:Y:S01]  /*1db0*/  IADD3.X R85, R136, UR15, RZ, P5, !PT ;  /* 0x0000000f88557c10 */ /* 0x000fe2000affe4ff */
[----:B-1----:R-:W-:Y:S01]  /*1dc0*/  FMUL.FTZ R80, R24, R99 ;  /* 0x0000006318507220 */ /* 0x002fe20000410000 */
[----:B------:R-:W-:Y:S01]  /*1dd0*/  SEL R68, R101, R68, P3 ;  /* 0x0000004465447207 */ /* 0x000fe20001800000 */
[----:B------:R-:W-:Y:S01]  /*1de0*/  FMUL.FTZ R81, R25, R98 ;  /* 0x0000006219517220 */ /* 0x000fe20000410000 */
[----:B------:R-:W-:Y:S01]  /*1df0*/  SEL R69, R100, R69, P3 ;  /* 0x0000004564457207 */ /* 0x000fe20001800000 */
[----:B------:R-:W-:Y:S01]  /*1e00*/  FMUL.FTZ R82, R26, R141 ;  /* 0x0000008d1a527220 */ /* 0x000fe20000410000 */
[----:B------:R-:W-:Y:S01]  /*1e10*/  SEL R70, R103, R70, P3 ;  /* 0x0000004667467207 */ /* 0x000fe20001800000 */
[----:B------:R-:W-:Y:S01]  /*1e20*/  FMUL.FTZ R83, R27, R124 ;  /* 0x0000007c1b537220 */ /* 0x000fe20000410000 */
[----:B------:R-:W-:-:S02]  /*1e30*/  SEL R71, R102, R71, P3 ;  /* 0x0000004766477207 */ /* 0x000fc40001800000 */
[----:B------:R-:W-:Y:S02]  /*1e40*/  @P2 IADD3.X R97, R136, UR17, RZ, P1, !PT ;  /* 0x0000001188612c10 */ /* 0x000fe40008ffe4ff */
[C---:B------:R-:W-:Y:S02]  /*1e50*/  LOP3.LUT P6, RZ, R140.reuse, 0xff, RZ, 0xc0, !PT ;  /* 0x000000ff8cff7812 */ /* 0x040fe400078cc0ff */
[C---:B------:R-:W-:Y:S02]  /*1e60*/  LOP3.LUT P5, RZ, R140.reuse, 0xff00, RZ, 0xc0, !PT ;  /* 0x0000ff008cff7812 */ /* 0x040fe400078ac0ff */
[C---:B------:R-:W-:Y:S02]  /*1e70*/  LOP3.LUT P3, RZ, R140.reuse, 0xff0000, RZ, 0xc0, !PT ;  /* 0x00ff00008cff7812 */ /* 0x040fe4000786c0ff */
[----:B------:R-:W-:Y:S02]  /*1e80*/  LOP3.LUT P1, RZ, R140, 0xff000000, RZ, 0xc0, !PT ;  /* 0xff0000008cff7812 */ /* 0x000fe4000782c0ff */
[----:B------:R-:W-:-:S02]  /*1e90*/  SEL R80, R80, RZ, P6 ;  /* 0x000000ff50507207 */ /* 0x000fc40003000000 */
[----:B------:R-:W-:Y:S02]  /*1ea0*/  SEL R81, R81, RZ, P5 ;  /* 0x000000ff51517207 */ /* 0x000fe40002800000 */
[----:B------:R-:W-:Y:S02]  /*1eb0*/  SEL R82, R82, RZ, P3 ;  /* 0x000000ff52527207 */ /* 0x000fe40001800000 */
[----:B------:R-:W-:Y:S01]  /*1ec0*/  SEL R83, R83, RZ, P1 ;  /* 0x000000ff53537207 */ /* 0x000fe20000800000 */
[----:B------:R0:W-:Y:S04]  /*1ed0*/  @P2 STG.E.128 desc[UR4][R94.64], R76 ;  /* 0x0000004c5e002986 */ /* 0x0001e8000c101d04 */
[----:B------:R1:W-:Y:S04]  /*1ee0*/  STG.E.128 desc[UR4][R142.64], R80 ;  /* 0x000000508e007986 */ /* 0x0003e8000c101d04 */
[----:B------:R-:W3:Y:S01]  /*1ef0*/  LDG.E.128 R84, desc[UR4][R84.64] ;  /* 0x0000000454547981 */ /* 0x000ee2000c1e1d00 */
        /* <DEDUP_REMOVED lines=8> */
[----:B------:R1:W-:Y:S01]  /*1f80*/  @P2 STG.E.128 desc[UR4][R96.64], R68 ;  /* 0x0000004460002986 */ /* 0x0003e2000c101d04 */
[----:B0-----:R-:W-:Y:S01]  /*1f90*/  FMUL.FTZ R76, R20, R101 ;  /* 0x00000065144c7220 */ /* 0x001fe20000410000 */
[----:B------:R-:W-:Y:S01]  /*1fa0*/  FMUL.FTZ R77, R21, R100 ;  /* 0x00000064154d7220 */ /* 0x000fe20000410000 */
[----:B------:R-:W-:Y:S01]  /*1fb0*/  FMUL.FTZ R78, R22, R103 ;  /* 0x00000067164e7220 */ /* 0x000fe20000410000 */
[----:B------:R-:W-:Y:S01]  /*1fc0*/  FMUL.FTZ R79, R23, R102 ;  /* 0x00000066174f7220 */ /* 0x000fe20000410000 */
[----:B------:R-:W-:-:S04]  /*1fd0*/  LOP3.LUT P2, RZ, R138, 0xff, RZ, 0xc0, !PT ;  /* 0x000000ff8aff7812 */ /* 0x000fc8000784c0ff */
[----:B------:R-:W-:Y:S01]  /*1fe0*/  SEL R76, R76, RZ, P2 ;  /* 0x000000ff4c4c7207 */ /* 0x000fe20001000000 */
        /* <DEDUP_REMOVED lines=14> */
[----:B------:R-:W-:Y:S02]  /*20d0*/  IADD3 R98, P5, R137, UR20, RZ ;  /* 0x0000001489627c10 */ /* 0x000fe4000ffbe0ff */
[----:B------:R-:W-:Y:S02]  /*20e0*/  FSEL R94, R99, RZ, P3 ;  /* 0x000000ff635e7208 */ /* 0x000fe40001800000 */
[----:B------:R-:W-:Y:S02]  /*20f0*/  IADD3.X R99, R136, UR21, RZ, P5, !PT ;  /* 0x0000001588637c10 */ /* 0x000fe4000affe4ff */
[----:B------:R-:W-:-:S02]  /*2100*/  LOP3.LUT P6, RZ, R138, 0xff00, RZ, 0xc0, !PT ;  /* 0x0000ff008aff7812 */ /* 0x000fc400078cc0ff */
[C---:B------:R-:W-:Y:S02]  /*2110*/  LOP3.LUT P3, RZ, R138.reuse, 0xff0000, RZ, 0xc0, !PT ;  /* 0x00ff00008aff7812 */ /* 0x040fe4000786c0ff */
[----:B------:R-:W-:Y:S02]  /*2120*/  LOP3.LUT P5, RZ, R138, 0xff000000, RZ, 0xc0, !PT ;  /* 0xff0000008aff7812 */ /* 0x000fe400078ac0ff */
[----:B------:R-:W-:Y:S02]  /*2130*/  SEL R77, R77, RZ, P6 ;  /* 0x000000ff4d4d7207 */ /* 0x000fe40003000000 */
[----:B------:R-:W-:Y:S02]  /*2140*/  SEL R78, R78, RZ, P3 ;  /* 0x000000ff4e4e7207 */ /* 0x000fe40001800000 */
[----:B------:R-:W-:Y:S01]  /*2150*/  SEL R79, R79, RZ, P5 ;  /* 0x000000ff4f4f7207 */ /* 0x000fe20002800000 */
[----:B------:R-:W-:-:S04]  /*2160*/  FMUL.FTZ R75, R75, R124 ;  /* 0x0000007c4b4b7220 */ /* 0x000fc80000410000 */
[----:B------:R1:W-:Y:S01]  /*2170*/  STG.E.128 desc[UR4][R98.64], R76 ;  /* 0x0000004c62007986 */ /* 0x0003e2000c101d04 */
[----:B0-----:R-:W-:Y:S02]  /*2180*/  LEA R135, R72, R135, 0x2 ;  /* 0x0000008748877211 */ /* 0x001fe400078e10ff */
[----:B------:R-:W-:Y:S02]  /*2190*/  FSEL R75, R75, RZ, P1 ;  /* 0x000000ff4b4b7208 */ /* 0x000fe40000800000 */
[----:B------:R-:W-:Y:S01]  /*21a0*/  ISETP.GE.AND P1, PT, R135, R73, PT ;  /* 0x000000498700720c */ /* 0x000fe20003f26270 */
[----:B---3--:R-:W-:Y:S01]  /*21b0*/  FMUL.FTZ R84, R101, R84 ;  /* 0x0000005465547220 */ /* 0x008fe20000410000 */
[----:B------:R-:W-:Y:S01]  /*21c0*/  FMUL.FTZ R85, R85, R100 ;  /* 0x0000006455557220 */ /* 0x000fe20000410000 */
[----:B------:R-:W-:Y:S01]  /*21d0*/  FMUL.FTZ R86, R86, R103 ;  /* 0x0000006756567220 */ /* 0x000fe20000410000 */
[----:B------:R-:W-:Y:S02]  /*21e0*/  FMUL.FTZ R87, R87, R102 ;  /* 0x0000006657577220 */ /* 0x000fe40000410000 */
[----:B------:R-:W-:-:S02]  /*21f0*/  FSEL R84, R84, RZ, P2 ;  /* 0x000000ff54547208 */ /* 0x000fc40001000000 */
[----:B------:R-:W-:Y:S02]  /*2200*/  FSEL R85, R85, RZ, P6 ;  /* 0x000000ff55557208 */ /* 0x000fe40003000000 */
[----:B------:R-:W-:Y:S02]  /*2210*/  FSEL R73, R86, RZ, P3 ;  /* 0x000000ff56497208 */ /* 0x000fe40001800000 */
[----:B------:R-:W-:Y:S01]  /*2220*/  FSEL R87, R87, RZ, P5 ;  /* 0x000000ff57577208 */ /* 0x000fe20002800000 */
        /* <DEDUP_REMOVED lines=8> */
[----:B-1----:R-:W-:Y:S06]  /*22b0*/  @!P1 BRA `(.L_x_8796) ;  /* 0xffffffe000ac9947 */ /* 0x002fec000383ffff */
[----:B------:R-:W-:Y:S05]  /*22c0*/  BSYNC B1 ;  /* 0x0000000000017941 */ /* 0x000fea0003800000 */
.L_x_8794:
        /* <DEDUP_REMOVED lines=48> */
.L_x_8793:
[----:B------:R-:W-:Y:S05]  /*25d0*/  BSYNC B0 ;  /* 0x0000000000007941 */ /* 0x000fea0003800000 */
.L_x_8791:
        /* <DEDUP_REMOVED lines=51> */
[----:B------:R0:W-:Y:S04]  /*2910*/  STS.128 [R2], R20 ;  /* 0x0000001402007388 */ /* 0x0001e80000000c00 */
[----:B------:R-:W-:Y:S01]  /*2920*/  STS.128 [R2+0x200], R24 ;  /* 0x0002001802007388 */ /* 0x000fe20000000c00 */
[----:B-1----:R-:W-:-:S03]  /*2930*/  FADD.FTZ R35, R4, R35 ;  /* 0x0000002304237221 */ /* 0x002fc60000010000 */
[----:B------:R-:W-:Y:S04]  /*2940*/  STS.128 [R2+0x400], R36 ;  /* 0x0004002402007388 */ /* 0x000fe80000000c00 */
[----:B------:R-:W-:Y:S01]  /*2950*/  STS.128 [R2+0x600], R44 ;  /* 0x0006002c02007388 */ /* 0x000fe20000000c00 */
[----:B--2---:R-:W-:Y:S01]  /*2960*/  FADD.FTZ R41, R6, R41 ;  /* 0x0000002906297221 */ /* 0x004fe20000010000 */
[----:B------:R-:W-:Y:S01]  /*2970*/  BAR.SYNC.DEFER_BLOCKING 0x0 ;  /* 0x0000000000007b1d */ /* 0x000fe20000010000 */
[----:B0-----:R-:W-:Y:S01]  /*2980*/  FADD.FTZ R21, R3, R40 ;  /* 0x0000002803157221 */ /* 0x001fe20000010000 */
[----:B------:R-:W-:-:S04]  /*2990*/  FADD.FTZ R23, R5, R42 ;  /* 0x0000002a05177221 */ /* 0x000fc80000010000 */
        /* <DEDUP_REMOVED lines=17> */
[----:B---3--:R-:W-:-:S03]  /*2ab0*/  FADD.FTZ R22, R43, R22 ;  /* 0x000000162b167221 */ /* 0x008fc60000010000 */
[----:B------:R-:W-:Y:S01]  /*2ac0*/  LDS R5, [R0+0x1c00] ;  /* 0x001c000000057984 */ /* 0x000fe20000000800 */
        /* <DEDUP_REMOVED lines=13> */
[----:B------:R-:W-:Y:S04]  /*2ba0*/  STS.128 [R2+0x400], R12 ;  /* 0x0004000c02007388 */ /* 0x000fe80000000c00 */
[----:B------:R1:W-:Y:S01]  /*2bb0*/  STS.128 [R2+0x600], R8 ;  /* 0x0006000802007388 */ /* 0x0003e20000000c00 */
[----:B--2---:R-:W-:Y:S01]  /*2bc0*/  FADD.FTZ R31, R20, R31 ;  /* 0x0000001f141f7221 */ /* 0x004fe20000010000 */
[----:B------:R-:W-:Y:S01]  /*2bd0*/  BAR.SYNC.DEFER_BLOCKING 0x0 ;  /* 0x0000000000007b1d */ /* 0x000fe20000010000 */
[----:B0-----:R-:W-:Y:S02]  /*2be0*/  SHF.L.U32 R18, R50, 0x2, RZ ;  /* 0x0000000232127819 */ /* 0x001fe400000006ff */
[----:B-1----:R-:W-:Y:S01]  /*2bf0*/  IADD3.X R9, RZ, RZ, RZ, P0, !PT ;  /* 0x000000ffff097210 */ /* 0x002fe200007fe4ff */
[----:B------:R-:W-:Y:S01]  /*2c00*/  FADD.FTZ R11, R24, R5 ;  /* 0x00000005180b7221 */ /* 0x000fe20000010000 */
[----:B------:R-:W-:-:S02]  /*2c10*/  IADD3 R2, P0, R18, UR6, RZ ;  /* 0x0000000612027c10 */ /* 0x000fc4000ff1e0ff */
[----:B------:R-:W-:Y:S01]  /*2c20*/  SHF.L.U64.HI R22, R50, 0x2, R9 ;  /* 0x0000000232167819 */ /* 0x000fe20000010209 */
[----:B------:R-:W-:-:S03]  /*2c30*/  FADD.FTZ R9, R7, R4 ;  /* 0x0000000407097221 */ /* 0x000fc60000010000 */
[----:B------:R-:W-:Y:S01]  /*2c40*/  IADD3.X R3, R22, UR7, RZ, P0, !PT ;  /* 0x0000000716037c10 */ /* 0x000fe200087fe4ff */
[----:B------:R-:W-:Y:S01]  /*2c50*/  ULDC.64 UR6, c[0x0][0x2f0] ;  /* 0x0000bc0000067ab9 */ /* 0x000fe20000000a00 */
[----:B------:R-:W-:Y:S01]  /*2c60*/  IADD3 R4, P0, R18, UR22, RZ ;  /* 0x0000001612047c10 */ /* 0x000fe2000ff1e0ff */
[----:B------:R-:W0:Y:S03]  /*2c70*/  LDS R28, [R0] ;  /* 0x00000000001c7984 */ /* 0x000e260000000800 */
[----:B------:R-:W-:Y:S01]  /*2c80*/  IADD3.X R5, R22, UR23, RZ, P0, !PT ;  /* 0x0000001716057c10 */ /* 0x000fe200087fe4ff */
[----:B------:R-:W1:Y:S01]  /*2c90*/  LDS R16, [R0+0x200] ;  /* 0x0002000000107984 */ /* 0x000e620000000800 */
[----:B------:R-:W-:-:S03]  /*2ca0*/  IADD3 R6, P0, R18, UR6, RZ ;  /* 0x0000000612067c10 */ /* 0x000fc6000ff1e0ff */
[----:B------:R-:W2:Y:S01]  /*2cb0*/  LDS R33, [R0+0x800] ;  /* 0x0008000000217984 */ /* 0x000ea20000000800 */
[----:B------:R-:W-:-:S03]  /*2cc0*/  IADD3.X R7, R22, UR7, RZ, P0, !PT ;  /* 0x0000000716077c10 */ /* 0x000fc600087fe4ff */
        /* <DEDUP_REMOVED lines=42> */
.L_x_8795:
        /* <DEDUP_REMOVED lines=8> */
.L_x_8798:
[----:B------:R-:W-:Y:S05]  /*2ff0*/  BSYNC B2 ;  /* 0x0000000000027941 */ /* 0x000fea0003800000 */
.L_x_8797:
        /* <DEDUP_REMOVED lines=8> */
.L_x_8799:
[----:B------:R-:W-:Y:S01]  /*3080*/  FADD.FTZ R79, R78, R79 ;  /* 0x0000004f4e4f7221 */ /* 0x000fe20000010000 */
[----:B------:R-:W-:-:S04]  /*3090*/  HFMA2.MMA R163, -RZ, RZ, 0, 1.1920928955078125e-07 ;  /* 0x00000002ffa37435 */ /* 0x000fc800000001ff */
[----:B------:R-:W-:Y:S02]  /*30a0*/  MOV R162, R79 ;  /* 0x0000004f00a27202 */ /* 0x000fe40000000f00 */
[----:B------:R-:W-:-:S07]  /*30b0*/  MOV R76, R156 ;  /* 0x0000009c004c7202 */ /* 0x000fce0000000f00 */
[----:B------:R-:W-:Y:S05]  /*30c0*/  WARPSYNC.COLLECTIVE R161, `(.L_x_8800) ;  /* 0x00000000a1087348 */ /* 0x000fea0003c00000 */
[----:B------:R0:W1:Y:S02]  /*30d0*/  SHFL.BFLY P1, R156, R162, R163, R164 ;  /* 0x0c0000a3a29c7389 */ /* 0x00006400000200a4 */
[----:B01----:R-:W-:Y:S01]  /*30e0*/  ENDCOLLECTIVE ;  /* 0x000000000000791b */ /* 0x003fe20003800000 */
.L_x_8800:
[----:B------:R-:W-:-:S05]  /*30f0*/  FADD.FTZ R76, R77, R76 ;  /* 0x0000004c4d4c7221 */ /* 0x000fca0000010000 */
[----:B------:R-:W-:Y:S02]  /*3100*/  MOV R162, R76 ;  /* 0x0000004c00a27202 */ /* 0x000fe40000000f00 */
[----:B------:R-:W-:-:S07]  /*3110*/  MOV R88, R156 ;  /* 0x0000009c00587202 */ /* 0x000fce0000000f00 */
[----:B------:R-:W-:Y:S05]  /*3120*/  WARPSYNC.COLLECTIVE R161, `(.L_x_8801) ;  /* 0x00000000a1087348 */ /* 0x000fea0003c00000 */
[----:B------:R0:W1:Y:S02]  /*3130*/  SHFL.BFLY P1, R156, R162, R163, R164 ;  /* 0x0c0000a3a29c7389 */ /* 0x00006400000200a4 */
[----:B01----:R-:W-:Y:S01]  /*3140*/  ENDCOLLECTIVE ;  /* 0x000000000000791b */ /* 0x003fe20003800000 */
.L_x_8801:
[----:B------:R-:W-:Y:S01]  /*3150*/  FADD.FTZ R158, R79, R88 ;  /* 0x000000584f9e7221 */ /* 0x000fe20000010000 */
[----:B------:R-:W-:-:S04]  /*3160*/  HFMA2.MMA R163, -RZ, RZ, 0, 2.384185791015625e-07 ;  /* 0x00000004ffa37435 */ /* 0x000fc800000001ff */
[----:B------:R-:W-:Y:S02]  /*3170*/  MOV R162, R158 ;  /* 0x0000009e00a27202 */ /* 0x000fe40000000f00 */
[----:B------:R-:W-:-:S07]  /*3180*/  MOV R89, R156 ;  /* 0x0000009c00597202 */ /* 0x000fce0000000f00 */
[----:B------:R-:W-:Y:S05]  /*3190*/  WARPSYNC.COLLECTIVE R161, `(.L_x_8802) ;  /* 0x00000000a1087348 */ /* 0x000fea0003c00000 */
[----:B------:R0:W1:Y:S02]  /*31a0*/  SHFL.BFLY P1, R156, R162, R163, R164 ;  /* 0x0c0000a3a29c7389 */ /* 0x00006400000200a4 */
[----:B01----:R-:W-:Y:S01]  /*31b0*/  ENDCOLLECTIVE ;  /* 0x000000000000791b */ /* 0x003fe20003800000 */
.L_x_8802:
[----:B------:R-:W-:-:S05]  /*31c0*/  FADD.FTZ R159, R76, R89 ;  /* 0x000000594c9f7221 */ /* 0x000fca0000010000 */
[----:B------:R-:W-:Y:S02]  /*31d0*/  MOV R162, R159 ;  /* 0x0000009f00a27202 */ /* 0x000fe40000000f00 */
[----:B------:R-:W-:-:S07]  /*31e0*/  MOV R89, R156 ;  /* 0x0000009c00597202 */ /* 0x000fce0000000f00 */
[----:B------:R-:W-:Y:S05]  /*31f0*/  WARPSYNC.COLLECTIVE R161, `(.L_x_8803) ;  /* 0x00000000a1087348 */ /* 0x000fea0003c00000 */
[----:B------:R0:W1:Y:S02]  /*3200*/  SHFL.BFLY P1, R156, R162, R163, R164 ;  /* 0x0c0000a3a29c7389 */ /* 0x00006400000200a4 */
[----:B01----:R-:W-:Y:S01]  /*3210*/  ENDCOLLECTIVE ;  /* 0x000000000000791b */ /* 0x003fe20003800000 */
.L_x_8803:
[----:B------:R-:W-:Y:S01]  /*3220*/  FADD.FTZ R160, R158, R89 ;  /* 0x000000599ea07221 */ /* 0x000fe20000010000 */
[----:B------:R-:W-:-:S04]  /*3230*/  HFMA2.MMA R163, -RZ, RZ, 0, 4.76837158203125e-07 ;  /* 0x00000008ffa37435 */ /* 0x000fc800000001ff */
[----:B------:R-:W-:Y:S02]  /*3240*/  MOV R162, R160 ;  /* 0x000000a000a27202 */ /* 0x000fe40000000f00 */
[----:B------:R-:W-:-:S07]  /*3250*/  MOV R88, R156 ;  /* 0x0000009c00587202 */ /* 0x000fce0000000f00 */
[----:B------:R-:W-:Y:S05]  /*3260*/  WARPSYNC.COLLECTIVE R161, `(.L_x_8804) ;  /* 0x00000000a1087348 */ /* 0x000fea0003c00000 */
[----:B------:R0:W1:Y:S02]  /*3270*/  SHFL.BFLY P1, R156, R162, R163, R164 ;  /* 0x0c0000a3a29c7389 */ /* 0x00006400000200a4 */
[----:B01----:R-:W-:Y:S01]  /*3280*/  ENDCOLLECTIVE ;  /* 0x000000000000791b */ /* 0x003fe20003800000 */
.L_x_8804:
[----:B------:R-:W-:-:S05]  /*3290*/  FADD.FTZ R78, R159, R88 ;  /* 0x000000589f4e7221 */ /* 0x000fca0000010000 */
[----:B------:R-:W-:Y:S02]  /*32a0*/  MOV R162, R78 ;  /* 0x0000004e00a27202 */ /* 0x000fe40000000f00 */
[----:B------:R-:W-:-:S07]  /*32b0*/  MOV R77, R156 ;  /* 0x0000009c004d7202 */ /* 0x000fce0000000f00 */
[----:B------:R-:W-:Y:S05]  /*32c0*/  WARPSYNC.COLLECTIVE R161, `(.L_x_8805) ;  /* 0x00000000a1087348 */ /* 0x000fea0003c00000 */
[----:B------:R0:W1:Y:S02]  /*32d0*/  SHFL.BFLY P1, R156, R162, R163, R164 ;  /* 0x0c0000a3a29c7389 */ /* 0x00006400000200a4 */
[----:B01----:R-:W-:Y:S01]  /*32e0*/  ENDCOLLECTIVE ;  /* 0x000000000000791b */ /* 0x003fe20003800000 */
.L_x_8805:
[----:B------:R-:W-:Y:S01]  /*32f0*/  FADD.FTZ R88, R160, R77 ;  /* 0x0000004da0587221 */ /* 0x000fe20000010000 */
[----:B------:R-:W-:-:S04]  /*3300*/  HFMA2.MMA R163, -RZ, RZ, 0, 9.5367431640625e-07 ;  /* 0x00000010ffa37435 */ /* 0x000fc800000001ff */
[----:B------:R-:W-:Y:S02]  /*3310*/  MOV R162, R88 ;  /* 0x0000005800a27202 */ /* 0x000fe40000000f00 */
[----:B------:R-:W-:-:S07]  /*3320*/  MOV R89, R156 ;  /* 0x0000009c00597202 */ /* 0x000fce0000000f00 */
[----:B------:R-:W-:Y:S05]  /*3330*/  WARPSYNC.COLLECTIVE R161, `(.L_x_8806) ;  /* 0x00000000a1087348 */ /* 0x000fea0003c00000 */
[----:B------:R0:W1:Y:S02]  /*3340*/  SHFL.BFLY P1, R156, R162, R163, R164 ;  /* 0x0c0000a3a29c7389 */ /* 0x00006400000200a4 */
[----:B01----:R-:W-:Y:S01]  /*3350*/  ENDCOLLECTIVE ;  /* 0x000000000000791b */ /* 0x003fe20003800000 */
.L_x_8806:
[----:B------:R-:W-:-:S05]  /*3360*/  FADD.FTZ R89, R78, R89 ;  /* 0x000000594e597221 */ /* 0x000fca0000010000 */
[----:B------:R-:W-:Y:S02]  /*3370*/  MOV R162, R89 ;  /* 0x0000005900a27202 */ /* 0x000fe40000000f00 */
[----:B------:R-:W-:-:S07]  /*3380*/  MOV R157, R156 ;  /* 0x0000009c009d7202 */ /* 0x000fce0000000f00 */
[----:B------:R-:W-:Y:S05]  /*3390*/  WARPSYNC.COLLECTIVE R161, `(.L_x_8807) ;  /* 0x00000000a1087348 */ /* 0x000fea0003c00000 */
[----:B------:R0:W1:Y:S02]  /*33a0*/  SHFL.BFLY P1, R156, R162, R163, R164 ;  /* 0x0c0000a3a29c7389 */ /* 0x00006400000200a4 */
[----:B01----:R-:W-:Y:S01]  /*33b0*/  ENDCOLLECTIVE ;  /* 0x000000000000791b */ /* 0x003fe20003800000 */
.L_x_8807:
[----:B------:R-:W-:Y:S05]  /*33c0*/  BRA `(.L_x_8808) ;  /* 0xffffffdc00b07947 */ /* 0x000fea000383ffff */
.L_x_8809:
        /* <DEDUP_REMOVED lines=11> */
.L_x_9267:


//--------------------- .text._ZN10layer_norm22ln_bwd_finalize_kernelINS_22Kernel_traits_finalizeILj512EfffffjLb1ELj1024ELj4ENS_18Kernel_traits_baseILj512EfffffjLj1024EEEEELb1ELb0EEEvNS_9BwdParamsE --------------------------
	.section	.text._ZN10layer_norm22ln_bwd_finalize_kernelINS_22Kernel_traits_finalizeILj512EfffffjLb1ELj1024ELj4ENS_18Kernel_traits_baseILj512EfffffjLj1024EEEEELb1ELb0EEEvNS_9BwdParamsE,"ax",@progbits
	.align	128
        .global         _ZN10layer_norm22ln_bwd_finalize_kernelINS_22Kernel_traits_finalizeILj512EfffffjLb1ELj1024ELj4ENS_18Kernel_traits_baseILj512EfffffjLj1024EEEEELb1ELb0EEEvNS_9BwdParamsE
        .type           _ZN10layer_norm22ln_bwd_finalize_kernelINS_22Kernel_traits_finalizeILj512EfffffjLb1ELj1024ELj4ENS_18Kernel_traits_baseILj512EfffffjLj1024EEEEELb1ELb0EEEvNS_9BwdParamsE,@function
        .size           _ZN10layer_norm22ln_bwd_finalize_kernelINS_22Kernel_traits_finalizeILj512EfffffjLb1ELj1024ELj4ENS_18Kernel_traits_baseILj512EfffffjLj1024EEEEELb1ELb0EEEvNS_9BwdParamsE,(.L_x_9268 - _ZN10layer_norm22ln_bwd_finalize_kernelINS_22Kernel_traits_finalizeILj512EfffffjLb1ELj1024ELj4ENS_18Kernel_traits_baseILj512EfffffjLj1024EEEEELb1ELb0EEEvNS_9BwdParamsE)
        .other          _ZN10layer_norm22ln_bwd_finalize_kernelINS_22Kernel_traits_finalizeILj512EfffffjLb1ELj1024ELj4ENS_18Kernel_traits_baseILj512EfffffjLj1024EEEEELb1ELb0EEEvNS_9BwdParamsE,@"STO_CUDA_ENTRY STV_DEFAULT"
_ZN10layer_norm22ln_bwd_finalize_kernelINS_22Kernel_traits_finalizeILj512EfffffjLb1ELj1024ELj4ENS_18Kernel_traits_baseILj512EfffffjLj1024EEEEELb1ELb0EEEvNS_9BwdParamsE:
.text._ZN10layer_norm22ln_bwd_finalize_kernelINS_22Kernel_traits_finalizeILj512EfffffjLb1ELj1024ELj4ENS_18Kernel_traits_baseILj512EfffffjLj1024EEEEELb1ELb0EEEvNS_9BwdParamsE:
        /* <DEDUP_REMOVED lines=24> */
.L_x_8822:
        /* <DEDUP_REMOVED lines=36> */
.L_x_8814:
        /* <DEDUP_REMOVED lines=49> */
.L_x_8813:
[----:B------:R-:W-:Y:S05]  /*06d0*/  BSYNC B1 ;  /* 0x0000000000017941 */ /* 0x000fea0003800000 */
.L_x_8812:
        /* <DEDUP_REMOVED lines=31> */
.L_x_8816:
[----:B------:R-:W-:Y:S05]  /*08d0*/  BSYNC B1 ;  /* 0x0000000000017941 */ /* 0x000fea0003800000 */
.L_x_8815:
        /* <DEDUP_REMOVED lines=16> */
.L_x_8817:
[----:B------:R-:W-:Y:S05]  /*09e0*/  BSYNC B1 ;  /* 0x0000000000017941 */ /* 0x000fea0003800000 */
.L_x_8811:
[----:B------:R-:W-:Y:S05]  /*09f0*/  BSYNC B0 ;  /* 0x0000000000007941 */ /* 0x000fea0003800000 */
.L_x_8810:
        /* <DEDUP_REMOVED lines=40> */
.L_x_8838:
        /* <DEDUP_REMOVED lines=8> */
.L_x_8818:
        /* <DEDUP_REMOVED lines=20> */
.L_x_8821:
[----:B------:R-:W-:Y:S05]  /*0e40*/  BSYNC B0 ;  /* 0x0000000000007941 */ /* 0x000fea0003800000 */
.L_x_8820:
[C---:B------:R-:W-:Y:S01]  /*0e50*/  ISETP.GT.U32.AND P1, PT, R4.reuse, -0x201, PT ;  /* 0xfffffdff0400780c */ /* 0x040fe20003f24070 */
[----:B------:R-:W-:Y:S01]  /*0e60*/  VIADD R4, R4, 0x200 ;  /* 0x0000020004047836 */ /* 0x000fe20000000000 */
[----:B------:R-:W-:-:S11]  /*0e70*/  IADD3 R5, R5, 0x100, RZ ;  /* 0x0000010005057810 */ /* 0x000fd60007ffe0ff */
[----:B------:R-:W-:Y:S05]  /*0e80*/  @P1 BRA `(.L_x_8822) ;  /* 0xfffffff000bc1947 */ /* 0x000fea000383ffff */
[----:B------:R-:W-:Y:S05]  /*0e90*/  EXIT ;  /* 0x000000000000794d */ /* 0x000fea0003800000 */
.L_x_8819:
[----:B0-----:R-:W-:Y:S01]  /*0ea0*/  HFMA2.MMA R24, -RZ, RZ, 0, 5.9604644775390625e-08 ;  /* 0x00000001ff187435 */ /* 0x001fe200000001ff */
[----:B----4-:R-:W-:Y:S02]  /*0eb0*/  MOV R23, R10 ;  /* 0x0000000a00177202 */ /* 0x010fe40000000f00 */
[----:B------:R-:W-:Y:S02]  /*0ec0*/  MOV R25, 0x1f ;  /* 0x0000001f00197802 */ /* 0x000fe40000000f00 */
[----:B------:R-:W-:-:S07]  /*0ed0*/  MOV R20, 0xffffffff ;  /* 0xffffffff00147802 */ /* 0x000fce0000000f00 */
[----:B-123--:R-:W-:Y:S05]  /*0ee0*/  WARPSYNC.COLLECTIVE R20, `(.L_x_8823) ;  /* 0x0000000014087348 */ /* 0x00efea0003c00000 */
[----:B------:R0:W4:Y:S02]  /*0ef0*/  SHFL.BFLY P2, R22, R23, R24, R25 ;  /* 0x0c00001817167389 */ /* 0x0001240000040019 */
[----:B01234-:R-:W-:Y:S01]  /*0f00*/  ENDCOLLECTIVE ;  /* 0x000000000000791b */ /* 0x01ffe20003800000 */
.L_x_8823:
[----:B------:R-:W-:Y:S01]  /*0f10*/  IMAD.MOV.U32 R24, RZ, RZ, 0x2 ;  /* 0x00000002ff187424 */ /* 0x000fe200078e00ff */
[----:B------:R-:W-:-:S05]  /*0f20*/  MOV R11, R22 ;  /* 0x00000016000b7202 */ /* 0x000fca0000000f00 */
[----:B------:R-:W-:-:S05]  /*0f30*/  FADD.FTZ R11, R10, R11 ;  /* 0x0000000b0a0b7221 */ /* 0x000fca0000010000 */
[----:B------:R-:W-:-:S07]  /*0f40*/  MOV R23, R11 ;  /* 0x0000000b00177202 */ /* 0x000fce0000000f00 */
[----:B------:R-:W-:Y:S05]  /*0f50*/  WARPSYNC.COLLECTIVE R20, `(.L_x_8824) ;  /* 0x0000000014087348 */ /* 0x000fea0003c00000 */
[----:B------:R0:W1:Y:S02]  /*0f60*/  SHFL.BFLY P2, R22, R23, R24, R25 ;  /* 0x0c00001817167389 */ /* 0x0000640000040019 */
[----:B01----:R-:W-:Y:S01]  /*0f70*/  ENDCOLLECTIVE ;  /* 0x000000000000791b */ /* 0x003fe20003800000 */
.L_x_8824:
[----:B------:R-:W-:Y:S01]  /*0f80*/  HFMA2.MMA R24, -RZ, RZ, 0, 2.384185791015625e-07 ;  /* 0x00000004ff187435 */ /* 0x000fe200000001ff */
[----:B------:R-:W-:-:S05]  /*0f90*/  MOV R14, R22 ;  /* 0x00000016000e7202 */ /* 0x000fca0000000f00 */
[----:B------:R-:W-:-:S05]  /*0fa0*/  FADD.FTZ R14, R11, R14 ;  /* 0x0000000e0b0e7221 */ /* 0x000fca0000010000 */
[----:B------:R-:W-:-:S07]  /*0fb0*/  MOV R23, R14 ;  /* 0x0000000e00177202 */ /* 0x000fce0000000f00 */
[----:B------:R-:W-:Y:S05]  /*0fc0*/  WARPSYNC.COLLECTIVE R20, `(.L_x_8825) ;  /* 0x0000000014087348 */ /* 0x000fea0003c00000 */
[----:B------:R0:W1:Y:S02]  /*0fd0*/  SHFL.BFLY P2, R22, R23, R24, R25 ;  /* 0x0c00001817167389 */ /* 0x0000640000040019 */
[----:B01----:R-:W-:Y:S01]  /*0fe0*/  ENDCOLLECTIVE ;  /* 0x000000000000791b */ /* 0x003fe20003800000 */
.L_x_8825:
[----:B------:R-:W-:Y:S01]  /*0ff0*/  HFMA2.MMA R24, -RZ, RZ, 0, 4.76837158203125e-07 ;  /* 0x00000008ff187435 */ /* 0x000fe200000001ff */
[----:B------:R-:W-:-:S05]  /*1000*/  MOV R13, R22 ;  /* 0x00000016000d7202 */ /* 0x000fca0000000f00 */
[----:B------:R-:W-:-:S05]  /*1010*/  FADD.FTZ R13, R14, R13 ;  /* 0x0000000d0e0d7221 */ /* 0x000fca0000010000 */
[----:B------:R-:W-:-:S07]  /*1020*/  MOV R23, R13 ;  /* 0x0000000d00177202 */ /* 0x000fce0000000f00 */
[----:B------:R-:W-:Y:S05]  /*1030*/  WARPSYNC.COLLECTIVE R20, `(.L_x_8826) ;  /* 0x0000000014087348 */ /* 0x000fea0003c00000 */
[----:B------:R0:W1:Y:S02]  /*1040*/  SHFL.BFLY P2, R22, R23, R24, R25 ;  /* 0x0c00001817167389 */ /* 0x0000640000040019 */
[----:B01----:R-:W-:Y:S01]  /*1050*/  ENDCOLLECTIVE ;  /* 0x000000000000791b */ /* 0x003fe20003800000 */
.L_x_8826:
[----:B------:R-:W-:Y:S01]  /*1060*/  HFMA2.MMA R24, -RZ, RZ, 0, 9.5367431640625e-07 ;  /* 0x00000010ff187435 */ /* 0x000fe200000001ff */
[----:B------:R-:W-:-:S05]  /*1070*/  MOV R10, R22 ;  /* 0x00000016000a7202 */ /* 0x000fca0000000f00 */
[----:B------:R-:W-:-:S04]  /*1080*/  FADD.FTZ R11, R13, R10 ;  /* 0x0000000a0d0b7221 */ /* 0x000fc80000010000 */
[----:B------:R-:W-:-:S07]  /*1090*/  IMAD.MOV.U32 R23, RZ, RZ, R11 ;  /* 0x000000ffff177224 */ /* 0x000fce00078e000b */
[----:B------:R-:W-:Y:S05]  /*10a0*/  WARPSYNC.COLLECTIVE R20, `(.L_x_8827) ;  /* 0x0000000014087348 */ /* 0x000fea0003c00000 */
[----:B------:R0:W1:Y:S02]  /*10b0*/  SHFL.BFLY P2, R22, R23, R24, R25 ;  /* 0x0c00001817167389 */ /* 0x0000640000040019 */
[----:B01----:R-:W-:Y:S01]  /*10c0*/  ENDCOLLECTIVE ;  /* 0x000000000000791b */ /* 0x003fe20003800000 */
.L_x_8827:
[----:B------:R-:W-:Y:S01]  /*10d0*/  HFMA2.MMA R24, -RZ, RZ, 0, 5.9604644775390625e-08 ;  /* 0x00000001ff187435 */ /* 0x000fe200000001ff */
[----:B------:R-:W-:Y:S02]  /*10e0*/  MOV R23, R12 ;  /* 0x0000000c00177202 */ /* 0x000fe40000000f00 */
[----:B------:R-:W-:-:S08]  /*10f0*/  MOV R10, R22 ;  /* 0x00000016000a7202 */ /* 0x000fd00000000f00 */
[----:B------:R-:W-:Y:S05]  /*1100*/  WARPSYNC.COLLECTIVE R20, `(.L_x_8828) ;  /* 0x0000000014087348 */ /* 0x000fea0003c00000 */
[----:B------:R0:W1:Y:S02]  /*1110*/  SHFL.BFLY P2, R22, R23, R24, R25 ;  /* 0x0c00001817167389 */ /* 0x0000640000040019 */
[----:B01----:R-:W-:Y:S01]  /*1120*/  ENDCOLLECTIVE ;  /* 0x000000000000791b */ /* 0x003fe20003800000 */
.L_x_8828:
[----:B------:R-:W-:Y:S01]  /*1130*/  HFMA2.MMA R24, -RZ, RZ, 0, 1.1920928955078125e-07 ;  /* 0x00000002ff187435 */ /* 0x000fe200000001ff */
[----:B------:R-:W-:-:S05]  /*1140*/  MOV R13, R22 ;  /* 0x00000016000d7202 */ /* 0x000fca0000000f00 */
[----:B------:R-:W-:-:S05]  /*1150*/  FADD.FTZ R15, R12, R13 ;  /* 0x0000000d0c0f7221 */ /* 0x000fca0000010000 */
[----:B------:R-:W-:-:S07]  /*1160*/  MOV R23, R15 ;  /* 0x0000000f00177202 */ /* 0x000fce0000000f00 */
[----:B------:R-:W-:Y:S05]  /*1170*/  WARPSYNC.COLLECTIVE R20, `(.L_x_8829) ;  /* 0x0000000014087348 */ /* 0x000fea0003c00000 */
[----:B------:R0:W1:Y:S02]  /*1180*/  SHFL.BFLY P2, R22, R23, R24, R25 ;  /* 0x0c00001817167389 */ /* 0x0000640000040019 */
[----:B01----:R-:W-:Y:S01]  /*1190*/  ENDCOLLECTIVE ;  /* 0x000000000000791b */ /* 0x003fe20003800000 */
.L_x_8829:
[----:B------:R-:W-:Y:S01]  /*11a0*/  HFMA2.MMA R24, -RZ, RZ, 0, 2.384185791015625e-07 ;  /* 0x00000004ff187435 */ /* 0x000fe200000001ff */
[----:B------:R-:W-:-:S04]  /*11b0*/  IMAD.MOV.U32 R16, RZ, RZ, R22 ;  /* 0x000000ffff107224 */ /* 0x000fc800078e0016 */
[----:B------:R-:W-:-:S05]  /*11c0*/  FADD.FTZ R16, R15, R16 ;  /* 0x000000100f107221 */ /* 0x000fca0000010000 */
[----:B------:R-:W-:-:S07]  /*11d0*/  MOV R23, R16 ;  /* 0x0000001000177202 */ /* 0x000fce0000000f00 */
[----:B------:R-:W-:Y:S05]  /*11e0*/  WARPSYNC.COLLECTIVE R20, `(.L_x_8830) ;  /* 0x0000000014087348 */ /* 0x000fea0003c00000 */
[----:B------:R0:W1:Y:S02]  /*11f0*/  SHFL.BFLY P2, R22, R23, R24, R25 ;  /* 0x0c00001817167389 */ /* 0x0000640000040019 */
[----:B01----:R-:W-:Y:S01]  /*1200*/  ENDCOLLECTIVE ;  /* 0x000000000000791b */ /* 0x003fe20003800000 */
.L_x_8830:
[----:B------:R-:W-:Y:S01]  /*1210*/  HFMA2.MMA R24, -RZ, RZ, 0, 4.76837158203125e-07 ;  /* 0x00000008ff187435 */ /* 0x000fe200000001ff */
[----:B------:R-:W-:-:S05]  /*1220*/  MOV R17, R22 ;  /* 0x0000001600117202 */ /* 0x000fca0000000f00 */
[----:B------:R-:W-:-:S05]  /*1230*/  FADD.FTZ R17, R16, R17 ;  /* 0x0000001110117221 */ /* 0x000fca0000010000 */
[----:B------:R-:W-:-:S07]  /*1240*/  MOV R23, R17 ;  /* 0x0000001100177202 */ /* 0x000fce0000000f00 */
[----:B------:R-:W-:Y:S05]  /*1250*/  WARPSYNC.COLLECTIVE R20, `(.L_x_8831) ;  /* 0x0000000014087348 */ /* 0x000fea0003c00000 */
[----:B------:R0:W1:Y:S02]  /*1260*/  SHFL.BFLY P2, R22, R23, R24, R25 ;  /* 0x0c00001817167389 */ /* 0x0000640000040019 */
[----:B01----:R-:W-:Y:S01]  /*1270*/  ENDCOLLECTIVE ;  /* 0x000000000000791b */ /* 0x003fe20003800000 */
.L_x_8831:
[----:B------:R-:W-:Y:S01]  /*1280*/  IMAD.MOV.U32 R24, RZ, RZ, 0x10 ;  /* 0x00000010ff187424 */ /* 0x000fe200078e00ff */
[----:B------:R-:W-:-:S05]  /*1290*/  MOV R12, R22 ;  /* 0x00000016000c7202 */ /* 0x000fca0000000f00 */
[----:B------:R-:W-:-:S05]  /*12a0*/  FADD.FTZ R12, R17, R12 ;  /* 0x0000000c110c7221 */ /* 0x000fca0000010000 */
[----:B------:R-:W-:-:S07]  /*12b0*/  MOV R23, R12 ;  /* 0x0000000c00177202 */ /* 0x000fce0000000f00 */
[----:B------:R-:W-:Y:S05]  /*12c0*/  WARPSYNC.COLLECTIVE R20, `(.L_x_8832) ;  /* 0x0000000014087348 */ /* 0x000fea0003c00000 */
[----:B------:R0:W1:Y:S02]  /*12d0*/  SHFL.BFLY P2, R22, R23, R24, R25 ;  /* 0x0c00001817167389 */ /* 0x0000640000040019 */
[----:B01----:R-:W-:Y:S01]  /*12e0*/  ENDCOLLECTIVE ;  /* 0x000000000000791b */ /* 0x003fe20003800000 */
.L_x_8832:
[----:B------:R-:W-:Y:S01]  /*12f0*/  HFMA2.MMA R24, -RZ, RZ, 0, 5.9604644775390625e-08 ;  /* 0x00000001ff187435 */ /* 0x000fe200000001ff */
[----:B------:R-:W-:Y:S02]  /*1300*/  MOV R23, R8 ;  /* 0x0000000800177202 */ /* 0x000fe40000000f00 */
[----:B------:R-:W-:-:S08]  /*1310*/  MOV R15, R22 ;  /* 0x00000016000f7202 */ /* 0x000fd00000000f00 */
[----:B------:R-:W-:Y:S05]  /*1320*/  WARPSYNC.COLLECTIVE R20, `(.L_x_8833) ;  /* 0x0000000014087348 */ /* 0x000fea0003c00000 */
[----:B------:R0:W1:Y:S02]  /*1330*/  SHFL.BFLY P2, R22, R23, R24, R25 ;  /* 0x0c00001817167389 */ /* 0x0000640000040019 */
[----:B01----:R-:W-:Y:S01]  /*1340*/  ENDCOLLECTIVE ;  /* 0x000000000000791b */ /* 0x003fe20003800000 */
.L_x_8833:
[----:B------:R-:W-:Y:S01]  /*1350*/  HFMA2.MMA R24, -RZ, RZ, 0, 1.1920928955078125e-07 ;  /* 0x00000002ff187435 */ /* 0x000fe200000001ff */
[----:B------:R-:W-:-:S05]  /*1360*/  MOV R17, R22 ;  /* 0x0000001600117202 */ /* 0x000fca0000000f00 */
[----:B------:R-:W-:-:S05]  /*1370*/  FADD.FTZ R18, R8, R17 ;  /* 0x0000001108127221 */ /* 0x000fca0000010000 */
[----:B------:R-:W-:-:S07]  /*1380*/  MOV R23, R18 ;  /* 0x0000001200177202 */ /* 0x000fce0000000f00 */
[----:B------:R-:W-:Y:S05]  /*1390*/  WARPSYNC.COLLECTIVE R20, `(.L_x_8834) ;  /* 0x0000000014087348 */ /* 0x000fea0003c00000 */
[----:B------:R0:W1:Y:S02]  /*13a0*/  SHFL.BFLY P2, R22, R23, R24, R25 ;  /* 0x0c00001817167389 */ /* 0x0000640000040019 */
[----:B01----:R-:W-:Y:S01]  /*13b0*/  ENDCOLLECTIVE ;  /* 0x000000000000791b */ /* 0x003fe20003800000 */
.L_x_8834:
[----:B------:R-:W-:Y:S01]  /*13c0*/  HFMA2.MMA R24, -RZ, RZ, 0, 2.384185791015625e-07 ;  /* 0x00000004ff187435 */ /* 0x000fe200000001ff */
[----:B------:R-:W-:-:S05]  /*13d0*/  MOV R13, R22 ;  /* 0x00000016000d7202 */ /* 0x000fca0000000f00 */
[----:B------:R-:W-:-:S04]  /*13e0*/  FADD.FTZ R19, R18, R13 ;  /* 0x0000000d12137221 */ /* 0x000fc80000010000 */
[----:B------:R-:W-:-:S07]  /*13f0*/  IMAD.MOV.U32 R23, RZ, RZ, R19 ;  /* 0x000000ffff177224 */ /* 0x000fce00078e0013 */
[----:B------:R-:W-:Y:S05]  /*1400*/  WARPSYNC.COLLECTIVE R20, `(.L_x_8835) ;  /* 0x0000000014087348 */ /* 0x000fea0003c00000 */
[----:B------:R0:W1:Y:S02]  /*1410*/  SHFL.BFLY P2, R22, R23, R24, R25 ;  /* 0x0c00001817167389 */ /* 0x0000640000040019 */
[----:B01----:R-:W-:Y:S01]  /*1420*/  ENDCOLLECTIVE ;  /* 0x000000000000791b */ /* 0x003fe20003800000 */
.L_x_8835:
[----:B------:R-:W-:Y:S01]  /*1430*/  HFMA2.MMA R24, -RZ, RZ, 0, 4.76837158203125e-07 ;  /* 0x00000008ff187435 */ /* 0x000fe200000001ff */
[----:B------:R-:W-:-:S05]  /*1440*/  MOV R8, R22 ;  /* 0x0000001600087202 */ /* 0x000fca0000000f00 */
[----:B------:R-:W-:-:S05]  /*1450*/  FADD.FTZ R8, R19, R8 ;  /* 0x0000000813087221 */ /* 0x000fca0000010000 */
[----:B------:R-:W-:-:S07]  /*1460*/  MOV R23, R8 ;  /* 0x0000000800177202 */ /* 0x000fce0000000f00 */
[----:B------:R-:W-:Y:S05]  /*1470*/  WARPSYNC.COLLECTIVE R20, `(.L_x_8836) ;  /* 0x0000000014087348 */ /* 0x000fea0003c00000 */
[----:B------:R0:W1:Y:S02]  /*1480*/  SHFL.BFLY P2, R22, R23, R24, R25 ;  /* 0x0c00001817167389 */ /* 0x0000640000040019 */
[----:B01----:R-:W-:Y:S01]  /*1490*/  ENDCOLLECTIVE ;  /* 0x000000000000791b */ /* 0x003fe20003800000 */
.L_x_8836:
[----:B------:R-:W-:Y:S01]  /*14a0*/  HFMA2.MMA R24, -RZ, RZ, 0, 9.5367431640625e-07 ;  /* 0x00000010ff187435 */ /* 0x000fe200000001ff */
[----:B------:R-:W-:-:S05]  /*14b0*/  MOV R21, R22 ;  /* 0x0000001600157202 */ /* 0x000fca0000000f00 */
[----:B------:R-:W-:-:S05]  /*14c0*/  FADD.FTZ R21, R8, R21 ;  /* 0x0000001508157221 */ /* 0x000fca0000010000 */
[----:B------:R-:W-:-:S07]  /*14d0*/  MOV R23, R21 ;  /* 0x0000001500177202 */ /* 0x000fce0000000f00 */
[----:B------:R-:W-:Y:S05]  /*14e0*/  WARPSYNC.COLLECTIVE R20, `(.L_x_8837) ;  /* 0x0000000014087348 */ /* 0x000fea0003c00000 */
[----:B------:R0:W1:Y:S02]  /*14f0*/  SHFL.BFLY P2, R22, R23, R24, R25 ;  /* 0x0c00001817167389 */ /* 0x0000640000040019 */
[----:B01----:R-:W-:Y:S01]  /*1500*/  ENDCOLLECTIVE ;  /* 0x000000000000791b */ /* 0x003fe20003800000 */
.L_x_8837:
[----:B------:R-:W-:Y:S01]  /*1510*/  MOV R14, R22 ;  /* 0x00000016000e7202 */ /* 0x000fe20000000f00 */
[----:B------:R-:W-:Y:S06]  /*1520*/  BRA `(.L_x_8838) ;  /* 0xfffffff400d47947 */ /* 0x000fec000383ffff */
.L_x_8839:
        /* <DEDUP_REMOVED lines=13> */
.L_x_9268:


//--------------------- .text._ZN10layer_norm13ln_bwd_kernelINS_13Kernel_traitsIfffffjLj512ELj1ELj4ELj1ELj16ENS_18Kernel_traits_baseILj512EfffffjLj128EEEEELb1ELb1ELb1ELb0EEEvNS_9BwdParamsE --------------------------
	.section	.text._ZN10layer_norm13ln_bwd_kernelINS_13Kernel_traitsIfffffjLj512ELj1ELj4ELj1ELj16ENS_18Kernel_traits_baseILj512EfffffjLj128EEEEELb1ELb1ELb1ELb0EEEvNS_9BwdParamsE,"ax",@progbits
	.align	128
        .global         _ZN10layer_norm13ln_bwd_kernelINS_13Kernel_traitsIfffffjLj512ELj1ELj4ELj1ELj16ENS_18Kernel_traits_baseILj512EfffffjLj128EEEEELb1ELb1ELb1ELb0EEEvNS_9BwdParamsE
        .type           _ZN10layer_norm13ln_bwd_kernelINS_13Kernel_traitsIfffffjLj512ELj1ELj4ELj1ELj16ENS_18Kernel_traits_baseILj512EfffffjLj128EEEEELb1ELb1ELb1ELb0EEEvNS_9BwdParamsE,@function
        .size           _ZN10layer_norm13ln_bwd_kernelINS_13Kernel_traitsIfffffjLj512ELj1ELj4ELj1ELj16ENS_18Kernel_traits_baseILj512EfffffjLj128EEEEELb1ELb1ELb1ELb0EEEvNS_9BwdParamsE,(.L_x_9269 - _ZN10layer_norm13ln_bwd_kernelINS_13Kernel_traitsIfffffjLj512ELj1ELj4ELj1ELj16ENS_18Kernel_traits_baseILj512EfffffjLj128EEEEELb1ELb1ELb1ELb0EEEvNS_9BwdParamsE)
        .other          _ZN10layer_norm13ln_bwd_kernelINS_13Kernel_traitsIfffffjLj512ELj1ELj4ELj1ELj16ENS_18Kernel_traits_baseILj512EfffffjLj128EEEEELb1ELb1ELb1ELb0EEEvNS_9BwdParamsE,@"STO_CUDA_ENTRY STV_DEFAULT"
_ZN10layer_norm13ln_bwd_kernelINS_13Kernel_traitsIfffffjLj512ELj1ELj4ELj1ELj16ENS_18Kernel_traits_baseILj512EfffffjLj128EEEEELb1ELb1ELb1ELb0EEEvNS_9BwdParamsE:
.text._ZN10layer_norm13ln_bwd_kernelINS_13Kernel_traitsIfffffjLj512ELj1ELj4ELj1ELj16ENS_18Kernel_traits_baseILj512EfffffjLj128EEEEELb1ELb1ELb1ELb0EEEvNS_9BwdParamsE:
        /* <DEDUP_REMOVED lines=26> */
[----:B------:R-:W5:Y:S01]  /*01a0*/  @P1 LDG.E.128 R12, desc[UR4][R4.64] ;  /* 0x00000004040c1981 */ /* 0x000f62000c1e1d00 */
[----:B------:R-:W-:-:S05]  /*01b0*/  @P1 LOP3.LUT R3, R3, 0x20, RZ, 0xfc, !PT ;  /* 0x0000002003031812 */ /* 0x000fca00078efcff */
[----:B------:R-:W1:Y:S01]  /*01c0*/  @P3 LDC.64 R52, c[0x0][0x278] ;  /* 0x00009e00ff343b82 */ /* 0x000e620000000a00 */
[----:B------:R-:W5:Y:S01]  /*01d0*/  @P1 LDG.E.128 R16, desc[UR4][R6.64] ;  /* 0x0000000406101981 */ /* 0x000f62000c1e1d00 */
[C---:B--2---:R-:W-:Y:S01]  /*01e0*/  @P2 IMAD.WIDE.U32 R44, R3.reuse, 0x10, R8 ;  /* 0x00000010032c2825 */ /* 0x044fe200078e0008 */
[----:B------:R-:W-:Y:S02]  /*01f0*/  SHF.R.U32.HI R0, RZ, 0x5, R129 ;  /* 0x00000005ff007819 */ /* 0x000fe40000011681 */
[----:B------:R-:W-:Y:S01]  /*0200*/  P2R R2, PR, RZ, 0x1 ;  /* 0x00000001ff027803 */ /* 0x000fe20000000000 */
[----:B------:R-:W-:Y:S01]  /*0210*/  BSSY B0, `(.L_x_8840) ;  /* 0x0000352000007945 */ /* 0x000fe20003800000 */
[----:B------:R2:W5:Y:S01]  /*0220*/  @P2 LDG.E.128 R20, desc[UR4][R44.64] ;  /* 0x000000042c142981 */ /* 0x000562000c1e1d00 */
[----:B------:R-:W4:Y:S01]  /*0230*/  @P0 LDC.64 R54, c[0x0][0x260] ;  /* 0x00009800ff360b82 */ /* 0x000f220000000a00 */
[C---:B---3--:R-:W-:Y:S01]  /*0240*/  @P2 IMAD.WIDE.U32 R46, R3.reuse, 0x10, R46 ;  /* 0x00000010032e2825 */ /* 0x048fe200078e002e */
[----:B------:R-:W-:-:S02]  /*0250*/  @P2 IADD3 R3, R3, 0x20, RZ ;  /* 0x0000002003032810 */ /* 0x000fc40007ffe0ff */
[----:B------:R-:W-:Y:S02]  /*0260*/  CS2R R104, SRZ ;  /* 0x0000000000687805 */ /* 0x000fe4000001ff00 */
[----:B------:R-:W-:Y:S02]  /*0270*/  CS2R R106, SRZ ;  /* 0x00000000006a7805 */ /* 0x000fe4000001ff00 */
[----:B------:R-:W-:Y:S01]  /*0280*/  CS2R R58, SRZ ;  /* 0x00000000003a7805 */ /* 0x000fe2000001ff00 */
[----:B------:R3:W5:Y:S01]  /*0290*/  @P2 LDG.E.128 R24, desc[UR4][R46.64] ;  /* 0x000000042e182981 */ /* 0x000762000c1e1d00 */
[----:B------:R-:W4:Y:S01]  /*02a0*/  @P0 LDC.64 R56, c[0x0][0x278] ;  /* 0x00009e00ff380b82 */ /* 0x000f220000000a00 */
[----:B0-----:R-:W-:Y:S01]  /*02b0*/  @P3 IMAD.WIDE.U32 R50, R3, 0x10, R48 ;  /* 0x0000001003323825 */ /* 0x001fe200078e0030 */
[----:B--2---:R-:W-:Y:S02]  /*02c0*/  CS2R R44, SRZ ;  /* 0x00000000002c7805 */ /* 0x004fe4000001ff00 */
[----:B------:R-:W-:-:S02]  /*02d0*/  CS2R R60, SRZ ;  /* 0x00000000003c7805 */ /* 0x000fc4000001ff00 */
[----:B------:R-:W-:Y:S02]  /*02e0*/  CS2R R62, SRZ ;  /* 0x00000000003e7805 */ /* 0x000fe4000001ff00 */
[----:B------:R-:W-:Y:S01]  /*02f0*/  CS2R R64, SRZ ;  /* 0x0000000000407805 */ /* 0x000fe2000001ff00 */
[----:B------:R0:W5:Y:S01]  /*0300*/  @P3 LDG.E.128 R28, desc[UR4][R50.64] ;  /* 0x00000004321c3981 */ /* 0x000162000c1e1d00 */
[C---:B-1----:R-:W-:Y:S01]  /*0310*/  @P3 IMAD.WIDE.U32 R52, R3.reuse, 0x10, R52 ;  /* 0x0000001003343825 */ /* 0x042fe200078e0034 */
[----:B------:R-:W-:Y:S02]  /*0320*/  @P3 IADD3 R3, R3, 0x20, RZ ;  /* 0x0000002003033810 */ /* 0x000fe40007ffe0ff */
[----:B---3--:R-:W-:Y:S02]  /*0330*/  CS2R R46, SRZ ;  /* 0x00000000002e7805 */ /* 0x008fe4000001ff00 */
[----:B------:R-:W-:Y:S02]  /*0340*/  CS2R R66, SRZ ;  /* 0x0000000000427805 */ /* 0x000fe4000001ff00 */
[----:B------:R-:W-:Y:S01]  /*0350*/  CS2R R68, SRZ ;  /* 0x0000000000447805 */ /* 0x000fe2000001ff00 */
[----:B------:R1:W5:Y:S01]  /*0360*/  @P3 LDG.E.128 R32, desc[UR4][R52.64] ;  /* 0x0000000434203981 */ /* 0x000362000c1e1d00 */
[----:B----4-:R-:W-:-:S05]  /*0370*/  @P0 IMAD.WIDE.U32 R8, R3, 0x10, R54 ;  /* 0x0000001003080825 */ /* 0x010fca00078e0036 */
[----:B------:R-:W5:Y:S01]  /*0380*/  @P0 LDG.E.128 R36, desc[UR4][R8.64] ;  /* 0x0000000408240981 */ /* 0x000f62000c1e1d00 */
[----:B------:R-:W-:Y:S02]  /*0390*/  @P0 IMAD.WIDE.U32 R48, R3, 0x10, R56 ;  /* 0x0000001003300825 */ /* 0x000fe400078e0038 */
[----:B------:R-:W2:Y:S03]  /*03a0*/  S2R R3, SR_CTAID.X ;  /* 0x0000000000037919 */ /* 0x000ea60000002500 */
[----:B------:R3:W5:Y:S01]  /*03b0*/  @P0 LDG.E.128 R40, desc[UR4][R48.64] ;  /* 0x0000000430280981 */ /* 0x000762000c1e1d00 */
[----:B0-----:R-:W-:Y:S02]  /*03c0*/  CS2R R50, SRZ ;  /* 0x0000000000327805 */ /* 0x001fe4000001ff00 */
        /* <DEDUP_REMOVED lines=8> */
[----:B--2---:R-:W-:-:S04]  /*0450*/  LEA R0, R3, R0, 0x2 ;  /* 0x0000000003007211 */ /* 0x004fc800078e10ff */
[----:B------:R-:W-:Y:S01]  /*0460*/  ISETP.GE.AND P0, PT, R0, UR6, PT ;  /* 0x0000000600007c0c */ /* 0x000fe2000bf06270 */
[----:B------:R-:W-:Y:S01]  /*0470*/  ULDC.64 UR6, c[0x0][0x2c8] ;  /* 0x0000b20000067ab9 */ /* 0x000fe20000000a00 */
[----:B---3--:R-:W-:Y:S02]  /*0480*/  CS2R R48, SRZ ;  /* 0x0000000000307805 */ /* 0x008fe4000001ff00 */
[----:B------:R-:W-:Y:S02]  /*0490*/  CS2R R80, SRZ ;  /* 0x0000000000507805 */ /* 0x000fe4000001ff00 */
[----:B------:R-:W-:Y:S02]  /*04a0*/  CS2R R82, SRZ ;  /* 0x0000000000527805 */ /* 0x000fe4000001ff00 */
[----:B------:R-:W-:Y:S02]  /*04b0*/  CS2R R84, SRZ ;  /* 0x0000000000547805 */ /* 0x000fe4000001ff00 */
[----:B------:R-:W-:-:S03]  /*04c0*/  CS2R R86, SRZ ;  /* 0x0000000000567805 */ /* 0x000fc6000001ff00 */
[----:B------:R-:W-:Y:S05]  /*04d0*/  @P0 BRA `(.L_x_8841) ;  /* 0x0000003000940947 */ /* 0x000fea0003800000 */
[----:B------:R-:W0:Y:S01]  /*04e0*/  LDC.U8 R10, c[0x0][0x2a0] ;  /* 0x0000a800ff0a7b82 */ /* 0x000e220000000000 */
[----:B------:R-:W-:Y:S01]  /*04f0*/  HFMA2.MMA R45, -RZ, RZ, 0, 0 ;  /* 0x00000000ff2d7435 */ /* 0x000fe200000001ff */
[----:B------:R-:W-:-:S10]  /*0500*/  MOV R9, R0 ;  /* 0x0000000000097202 */ /* 0x000fd40000000f00 */
.L_x_8932:
[----:B0-----:R-:W1:Y:S08]  /*0510*/  LDC.64 R122, c[0x0][0x288] ;  /* 0x0000a200ff7a7b82 */ /* 0x001e700000000a00 */
[----:B------:R-:W2:Y:S08]  /*0520*/  LDC.64 R162, c[0x0][0x280] ;  /* 0x0000a000ffa27b82 */ /* 0x000eb00000000a00 */
[----:B------:R-:W3:Y:S01]  /*0530*/  LDC.64 R120, c[0x0][0x258] ;  /* 0x00009600ff787b82 */ /* 0x000ee20000000a00 */
[----:B-1----:R-:W-:-:S07]  /*0540*/  IMAD.WIDE R122, R9, 0x4, R122 ;  /* 0x00000004097a7825 */ /* 0x002fce00078e027a */
[----:B------:R-:W1:Y:S01]  /*0550*/  LDC.64 R168, c[0x0][0x2c8] ;  /* 0x0000b200ffa87b82 */ /* 0x000e620000000a00 */
[----:B------:R-:W4:Y:S01]  /*0560*/  LDG.E R122, desc[UR4][R122.64] ;  /* 0x000000047a7a7981 */ /* 0x000f22000c1e1900 */
        /* <DEDUP_REMOVED lines=30> */
[----:B------:R-:W-:Y:S02]  /*0750*/  IADD3 R125, R125, 0x20, RZ ;  /* 0x000000207d7d7810 */ /* 0x000fe40007ffe0ff */
[----:B------:R-:W-:-:S07]  /*0760*/  IADD3 R123, R7, 0x20, RZ ;  /* 0x00000020077b7810 */ /* 0x000fce0007ffe0ff */
.L_x_8845:
[----:B------:R-:W-:Y:S05]  /*0770*/  BSYNC B2 ;  /* 0x0000000000027941 */ /* 0x000fea0003800000 */
.L_x_8844:
[----:B------:R-:W-:Y:S04]  /*0780*/  BSSY B2, `(.L_x_8846) ;  /* 0x000000b000027945 */ /* 0x000fe80003800000 */
[----:B------:R-:W-:Y:S05]  /*0790*/  @!P2 BRA `(.L_x_8847) ;  /* 0x000000000024a947 */ /* 0x000fea0003800000 */
[----:B--2---:R-:W1:Y:S01]  /*07a0*/  LDC.64 R120, c[0x0][0x240] ;  /* 0x00009000ff787b82 */ /* 0x004e620000000a00 */
[----:B------:R-:W-:-:S04]  /*07b0*/  ISETP.NE.U32.AND P0, PT, RZ, UR6, PT ;  /* 0x00000006ff007c0c */ /* 0x000fc8000bf05070 */
[----:B------:R-:W-:-:S13]  /*07c0*/  ISETP.NE.AND.EX P0, PT, RZ, UR7, PT, P0 ;  /* 0x00000007ff007c0c */ /* 0x000fda000bf05300 */
[----:B------:R-:W-:-:S05]  /*07d0*/  @P0 IMAD.WIDE.U32 R126, R123, 0x10, R168 ;  /* 0x000000107b7e0825 */ /* 0x000fca00078e00a8 */
[----:B------:R3:W5:Y:S01]  /*07e0*/  @P0 LDG.E.128 R92, desc[UR4][R126.64] ;  /* 0x000000047e5c0981 */ /* 0x000762000c1e1d00 */
[----:B-1----:R-:W-:-:S05]  /*07f0*/  IMAD.WIDE.U32 R120, R125, 0x4, R120 ;  /* 0x000000047d787825 */ /* 0x002fca00078e0078 */
[----:B------:R3:W5:Y:S01]  /*0800*/  LDG.E R5, desc[UR4][R120.64] ;  /* 0x0000000478057981 */ /* 0x000762000c1e1900 */
[----:B------:R-:W-:Y:S02]  /*0810*/  IADD3 R125, R125, 0x20, RZ ;  /* 0x000000207d7d7810 */ /* 0x000fe40007ffe0ff */
[----:B------:R-:W-:-:S07]  /*0820*/  IADD3 R123, R123, 0x20, RZ ;  /* 0x000000207b7b7810 */ /* 0x000fce0007ffe0ff */
.L_x_8847:
[----:B------:R-:W-:Y:S05]  /*0830*/  BSYNC B2 ;  /* 0x0000000000027941 */ /* 0x000fea0003800000 */
.L_x_8846:
[----:B------:R-:W-:Y:S04]  /*0840*/  BSSY B2, `(.L_x_8848) ;  /* 0x000000b000027945 */ /* 0x000fe80003800000 */
[----:B------:R-:W-:Y:S05]  /*0850*/  @!P3 BRA `(.L_x_8849) ;  /* 0x000000000024b947 */ /* 0x000fea0003800000 */
[----:B--23--:R-:W1:Y:S01]  /*0860*/  LDC.64 R120, c[0x0][0x240] ;  /* 0x00009000ff787b82 */ /* 0x00ce620000000a00 */
        /* <DEDUP_REMOVED lines=8> */
.L_x_8849:
[----:B------:R-:W-:Y:S05]  /*08f0*/  BSYNC B2 ;  /* 0x0000000000027941 */ /* 0x000fea0003800000 */
.L_x_8848:
[----:B------:R-:W-:Y:S02]  /*0900*/  ISETP.NE.AND P0, PT, R2, RZ, PT ;  /* 0x000000ff0200720c */ /* 0x000fe40003f05270 */
[----:B------:R-:W-:-:S11]  /*0910*/  CS2R R164, SRZ ;  /* 0x0000000000a47805 */ /* 0x000fd6000001ff00 */
[----:B------:R-:W-:Y:S05]  /*0920*/  @!P0 BRA `(.L_x_8850) ;  /* 0x0000000c00508947 */ /* 0x000fea0003800000 */
[----:B--234-:R-:W1:Y:S01]  /*0930*/  LDC.64 R120, c[0x0][0x240] ;  /* 0x00009000ff787b82 */ /* 0x01ce620000000a00 */
[----:B------:R-:W-:-:S04]  /*0940*/  ISETP.NE.U32.AND P0, PT, RZ, UR6, PT ;  /* 0x00000006ff007c0c */ /* 0x000fc8000bf05070 */
[----:B------:R-:W-:-:S13]  /*0950*/  ISETP.NE.AND.EX P0, PT, RZ, UR7, PT, P0 ;  /* 0x00000007ff007c0c */ /* 0x000fda000bf05300 */
[----:B------:R-:W-:-:S05]  /*0960*/  @P0 IMAD.WIDE.U32 R168, R123, 0x10, R168 ;  /* 0x000000107ba80825 */ /* 0x000fca00078e00a8 */
[----:B------:R2:W5:Y:S01]  /*0970*/  @P0 LDG.E.128 R100, desc[UR4][R168.64] ;  /* 0x00000004a8640981 */ /* 0x000562000c1e1d00 */
[----:B-1----:R-:W-:-:S05]  /*0980*/  IMAD.WIDE.U32 R120, R125, 0x4, R120 ;  /* 0x000000047d787825 */ /* 0x002fca00078e0078 */
[----:B------:R2:W5:Y:S01]  /*0990*/  LDG.E R0, desc[UR4][R120.64] ;  /* 0x0000000478007981 */ /* 0x000562000c1e1900 */
[----:B------:R-:W-:Y:S01]  /*09a0*/  HFMA2.MMA R164, -RZ, RZ, 0, 0 ;  /* 0x00000000ffa47435 */ /* 0x000fe200000001ff */
[----:B------:R-:W-:Y:S10]  /*09b0*/  BRA `(.L_x_8850) ;  /* 0x0000000c002c7947 */ /* 0x000ff40003800000 */
.L_x_8843:
[----:B------:R-:W1:Y:S02]  /*09c0*/  LDC.64 R120, c[0x0][0x250] ;  /* 0x00009400ff787b82 */ /* 0x000e640000000a00 */
[----:B-1----:R-:W-:-:S06]  /*09d0*/  IMAD.WIDE R120, R9, 0x4, R120 ;  /* 0x0000000409787825 */ /* 0x002fcc00078e0278 */
[----:B------:R-:W2:Y:S01]  /*09e0*/  LDG.E R120, desc[UR4][R120.64] ;  /* 0x0000000478787981 */ /* 0x000ea2000c1e1900 */
[----:B-----5:R-:W-:Y:S01]  /*09f0*/  ISETP.GE.AND P5, PT, R162, 0x1, PT ;  /* 0x00000001a200780c */ /* 0x020fe20003fa6270 */
[----:B------:R-:W-:Y:S01]  /*0a00*/  BSSY B2, `(.L_x_8851) ;  /* 0x000003d000027945 */ /* 0x000fe20003800000 */
[----:B------:R-:W-:Y:S02]  /*0a10*/  IADD3 R11, R122, -0x1, RZ ;  /* 0xffffffff7a0b7810 */ /* 0x000fe40007ffe0ff */
[----:B------:R-:W-:Y:S02]  /*0a20*/  CS2R R164, SRZ ;  /* 0x0000000000a47805 */ /* 0x000fe4000001ff00 */
[----:B0-----:R-:W-:Y:S02]  /*0a30*/  ISETP.NE.AND P0, PT, R10, RZ, PT ;  /* 0x000000ff0a00720c */ /* 0x001fe40003f05270 */
[----:B------:R-:W-:Y:S01]  /*0a40*/  MOV R163, RZ ;  /* 0x000000ff00a37202 */ /* 0x000fe20000000f00 */
[----:B------:R-:W-:Y:S01]  /*0a50*/  IMAD R11, R11, R128, RZ ;  /* 0x000000800b0b7224 */ /* 0x000fe200078e02ff */
[----:B------:R-:W-:-:S04]  /*0a60*/  MOV R167, R7 ;  /* 0x0000000700a77202 */ /* 0x000fc80000000f00 */
        /* <DEDUP_REMOVED lines=23> */
[----:B------:R-:W-:Y:S01]  /*0be0*/  IADD3 R163, R163, 0x20, RZ ;  /* 0x00000020a3a37810 */ /* 0x000fe20007ffe0ff */
[----:B------:R-:W-:Y:S01]  /*0bf0*/  VIADD R167, R7, 0x20 ;  /* 0x0000002007a77836 */ /* 0x000fe20000000000 */
        /* <DEDUP_REMOVED lines=8> */
[C---:B------:R-:W-:Y:S01]  /*0c80*/  FMUL.FTZ R143, R8.reuse, R151 ;  /* 0x00000097088f7220 */ /* 0x040fe20000410000 */
        /* <DEDUP_REMOVED lines=20> */
.L_x_8852:
[----:B------:R-:W-:Y:S05]  /*0dd0*/  BSYNC B2 ;  /* 0x0000000000027941 */ /* 0x000fea0003800000 */
.L_x_8851:
        /* <DEDUP_REMOVED lines=46> */
.L_x_8854:
[----:B------:R-:W-:Y:S05]  /*10c0*/  BSYNC B2 ;  /* 0x0000000000027941 */ /* 0x000fea0003800000 */
.L_x_8853:
        /* <DEDUP_REMOVED lines=46> */
.L_x_8856:
[----:B------:R-:W-:Y:S05]  /*13b0*/  BSYNC B2 ;  /* 0x0000000000027941 */ /* 0x000fea0003800000 */
.L_x_8855:
[----:B------:R-:W-:-:S13]  /*13c0*/  ISETP.NE.AND P0, PT, R2, RZ, PT ;  /* 0x000000ff0200720c */ /* 0x000fda0003f05270 */
[----:B------:R-:W-:Y:S05]  /*13d0*/  @!P0 BRA `(.L_x_8850) ;  /* 0x0000000000a48947 */ /* 0x000fea0003800000 */
[----:B------:R-:W0:Y:S01]  /*13e0*/  LDC.64 R122, c[0x0][0x238] ;  /* 0x00008e00ff7a7b82 */ /* 0x000e220000000a00 */
[----:B------:R-:W-:-:S04]  /*13f0*/  ISETP.NE.U32.AND P0, PT, RZ, UR6, PT ;  /* 0x00000006ff007c0c */ /* 0x000fc8000bf05070 */
[----:B------:R-:W-:-:S03]  /*1400*/  ISETP.NE.AND.EX P0, PT, RZ, UR7, PT, P0 ;  /* 0x00000007ff007c0c */ /* 0x000fc6000bf05300 */
[----:B------:R-:W1:Y:S10]  /*1410*/  LDC.64 R120, c[0x0][0x2b8] ;  /* 0x0000ae00ff787b82 */ /* 0x000e740000000a00 */
[----:B------:R-:W-:-:S05]  /*1420*/  @P0 IMAD.WIDE.U32 R168, R167, 0x10, R168 ;  /* 0x00000010a7a80825 */ /* 0x000fca00078e00a8 */
[----:B------:R2:W5:Y:S01]  /*1430*/  @P0 LDG.E.128 R100, desc[UR4][R168.64] ;  /* 0x00000004a8640981 */ /* 0x000562000c1e1d00 */
[----:B0-----:R-:W-:-:S04]  /*1440*/  IMAD.WIDE.U32 R122, R167, 0x10, R122 ;  /* 0x00000010a77a7825 */ /* 0x001fc800078e007a */
[----:B-1----:R-:W-:Y:S02]  /*1450*/  IMAD.WIDE.U32 R124, R166, 0x10, R120 ;  /* 0x00000010a67c7825 */ /* 0x002fe400078e0078 */
[----:B------:R-:W0:Y:S01]  /*1460*/  LDC.64 R166, c[0x0][0x240] ;  /* 0x00009000ffa67b82 */ /* 0x000e220000000a00 */
[----:B------:R-:W3:Y:S04]  /*1470*/  LDG.E.128 R120, desc[UR4][R122.64] ;  /* 0x000000047a787981 */ /* 0x000ee8000c1e1d00 */
[----:B------:R-:W4:Y:S01]  /*1480*/  LDG.E.128 R124, desc[UR4][R124.64] ;  /* 0x000000047c7c7981 */ /* 0x000f22000c1e1d00 */
[----:B0-----:R-:W-:-:S05]  /*1490*/  IMAD.WIDE.U32 R166, R163, 0x4, R166 ;  /* 0x00000004a3a67825 */ /* 0x001fca00078e00a6 */
[----:B------:R2:W5:Y:S01]  /*14a0*/  LDG.E R0, desc[UR4][R166.64] ;  /* 0x00000004a6007981 */ /* 0x000562000c1e1900 */
[C---:B---3--:R-:W-:Y:S01]  /*14b0*/  FADD.FTZ R135, -R161.reuse, R120 ;  /* 0x00000078a1877221 */ /* 0x048fe20000010100 */
[----:B------:R-:W-:Y:S01]  /*14c0*/  FADD.FTZ R121, -R161, R121 ;  /* 0x00000079a1797221 */ /* 0x000fe20000010100 */
[----:B----4-:R-:W-:Y:S02]  /*14d0*/  FMUL.FTZ R138, R36, R124 ;  /* 0x0000007c248a7220 */ /* 0x010fe40000410000 */
        /* <DEDUP_REMOVED lines=25> */
.L_x_8850:
[----:B------:R-:W-:Y:S05]  /*1670*/  BSYNC B1 ;  /* 0x0000000000017941 */ /* 0x000fea0003800000 */
.L_x_8842:
[----:B------:R-:W-:-:S03]  /*1680*/  UMOV UR12, 0xffffffff ;  /* 0xffffffff000c7882 */ /* 0x000fc60000000000 */
[----:B------:R-:W-:Y:S05]  /*1690*/  BRA.DIV UR12, `(.L_x_8857) ;  /* 0x0000002e0c487947 */ /* 0x000fea000b800000 */
[----:B------:R-:W3:Y:S04]  /*16a0*/  SHFL.BFLY PT, R123, R165, 0x1, 0x1f ;  /* 0x0c201f00a57b7f89 */ /* 0x000ee800000e0000 */
[----:B------:R-:W1:Y:S01]  /*16b0*/  SHFL.BFLY PT, R125, R164, 0x1, 0x1f ;  /* 0x0c201f00a47d7f89 */ /* 0x000e6200000e0000 */
[----:B---34-:R-:W-:Y:S01]  /*16c0*/  FADD.FTZ R126, R123, R165 ;  /* 0x000000a57b7e7221 */ /* 0x018fe20000010000 */
[----:B-1----:R-:W-:-:S04]  /*16d0*/  FADD.FTZ R127, R125, R164 ;  /* 0x000000a47d7f7221 */ /* 0x002fc80000010000 */
        /* <DEDUP_REMOVED lines=14> */
.L_x_8950:
[----:B--2---:R-:W-:Y:S01]  /*17c0*/  @P5 IADD3 R121, R162, -0x1, RZ ;  /* 0xffffffffa2795810 */ /* 0x004fe20007ffe0ff */
[----:B------:R-:W-:Y:S01]  /*17d0*/  HFMA2.MMA R126, -RZ, RZ, 0, 0 ;  /* 0x00000000ff7e7435 */ /* 0x000fe200000001ff */
[----:B---3--:R-:W-:Y:S01]  /*17e0*/  FADD.FTZ R127, R124, R127 ;  /* 0x0000007f7c7f7221 */ /* 0x008fe20000010000 */
[----:B----4-:R-:W-:Y:S01]  /*17f0*/  FADD.FTZ R123, R125, R123 ;  /* 0x0000007b7d7b7221 */ /* 0x010fe20000010000 */
        /* <DEDUP_REMOVED lines=14> */
.L_x_8861:
[----:B------:R-:W-:Y:S05]  /*18e0*/  BSYNC B2 ;  /* 0x0000000000027941 */ /* 0x000fea0003800000 */
.L_x_8860:
[----:B------:R-:W1:Y:S01]  /*18f0*/  @!P4 LDC.64 R120, c[0x0][0x2c8] ;  /* 0x0000b200ff78cb82 */ /* 0x000e620000000a00 */
[----:B------:R-:W-:Y:S07]  /*1900*/  BSSY B2, `(.L_x_8862) ;  /* 0x0000010000027945 */ /* 0x000fee0003800000 */
[----:B------:R-:W2:Y:S01]  /*1910*/  LDC.64 R122, c[0x0][0x308] ;  /* 0x0000c200ff7a7b82 */ /* 0x000ea20000000a00 */
[----:B-1----:R-:W-:-:S04]  /*1920*/  @!P4 ISETP.NE.U32.AND P0, PT, R120, RZ, PT ;  /* 0x000000ff7800c20c */ /* 0x002fc80003f05070 */
[----:B------:R-:W-:-:S04]  /*1930*/  @!P4 ISETP.NE.AND.EX P0, PT, R121, RZ, PT, P0 ;  /* 0x000000ff7900c20c */ /* 0x000fc80003f05300 */
[----:B-----5:R-:W-:Y:S01]  /*1940*/  @!P4 FSEL R127, R88, RZ, P0 ;  /* 0x000000ff587fc208 */ /* 0x020fe20000000000 */
[----:B--2---:R-:W-:Y:S08]  /*1950*/  @!P4 BRA `(.L_x_8863) ;  /* 0x000000000028c947 */ /* 0x004ff00003800000 */
[----:B0-----:R-:W-:Y:S02]  /*1960*/  ISETP.NE.AND P0, PT, R10, RZ, PT ;  /* 0x000000ff0a00720c */ /* 0x001fe40003f05270 */
        /* <DEDUP_REMOVED lines=9> */
.L_x_8863:
[----:B------:R-:W-:Y:S05]  /*1a00*/  BSYNC B2 ;  /* 0x0000000000027941 */ /* 0x000fea0003800000 */
.L_x_8862:
        /* <DEDUP_REMOVED lines=8> */
[-C--:B------:R-:W-:Y:S01]  /*1a90*/  FMUL.FTZ R116, R108, R127.reuse ;  /* 0x0000007f6c747220 */ /* 0x080fe20000410000 */
[----:B------:R-:W-:-:S04]  /*1aa0*/  FMUL.FTZ R161, R16, R127 ;  /* 0x0000007f10a17220 */ /* 0x000fc80000410000 */
[----:B------:R-:W-:Y:S02]  /*1ab0*/  FSEL R127, R116, RZ, P0 ;  /* 0x000000ff747f7208 */ /* 0x000fe40000000000 */
[----:B------:R-:W-:-:S03]  /*1ac0*/  SEL R116, R161, RZ, P0 ;  /* 0x000000ffa1747207 */ /* 0x000fc60000000000 */
[----:B------:R-:W-:-:S07]  /*1ad0*/  FADD.FTZ R72, R72, R127 ;  /* 0x0000007f48487221 */ /* 0x000fce0000010000 */
.L_x_8865:
[----:B------:R-:W-:Y:S05]  /*1ae0*/  BSYNC B2 ;  /* 0x0000000000027941 */ /* 0x000fea0003800000 */
.L_x_8864:
[----:B------:R-:W-:Y:S01]  /*1af0*/  @!P4 ISETP.NE.U32.AND P0, PT, R120, RZ, PT ;  /* 0x000000ff7800c20c */ /* 0x000fe20003f05070 */
[----:B------:R-:W-:Y:S03]  /*1b00*/  BSSY B2, `(.L_x_8866) ;  /* 0x000000c000027945 */ /* 0x000fe60003800000 */
[----:B------:R-:W-:-:S04]  /*1b10*/  @!P4 ISETP.NE.AND.EX P0, PT, R121, RZ, PT, P0 ;  /* 0x000000ff7900c20c */ /* 0x000fc80003f05300 */
[----:B------:R-:W-:Y:S01]  /*1b20*/  @!P4 FSEL R162, R89, RZ, P0 ;  /* 0x000000ff59a2c208 */ /* 0x000fe20000000000 */
[----:B------:R-:W-:Y:S08]  /*1b30*/  @!P4 BRA `(.L_x_8867) ;  /* 0x000000000020c947 */ /* 0x000ff00003800000 */
[----:B0-----:R-:W-:-:S04]  /*1b40*/  ISETP.NE.AND P0, PT, R10, RZ, PT ;  /* 0x000000ff0a00720c */ /* 0x001fc80003f05270 */
[----:B------:R-:W-:Y:S02]  /*1b50*/  FSEL R127, R125, RZ, !P0 ;  /* 0x000000ff7d7f7208 */ /* 0x000fe40004000000 */
[----:B------:R-:W-:-:S03]  /*1b60*/  ISETP.NE.U32.AND P0, PT, R120, RZ, PT ;  /* 0x000000ff7800720c */ /* 0x000fc60003f05070 */
[----:B------:R-:W-:Y:S01]  /*1b70*/  FFMA.FTZ R162, R136, R124, R127 ;  /* 0x0000007c88a27223 */ /* 0x000fe2000001007f */
[----:B------:R-:W-:-:S03]  /*1b80*/  ISETP.NE.AND.EX P0, PT, R121, RZ, PT, P0 ;  /* 0x000000ff7900720c */ /* 0x000fc60003f05300 */
[----:B------:R-:W-:-:S04]  /*1b90*/  FADD.FTZ R127, R151, -R162 ;  /* 0x800000a2977f7221 */ /* 0x000fc80000010000 */
[----:B------:R-:W-:-:S06]  /*1ba0*/  FMUL.FTZ R162, R8, R127 ;  /* 0x0000007f08a27220 */ /* 0x000fcc0000410000 */
[----:B------:R-:W-:-:S07]  /*1bb0*/  @P0 FADD.FTZ R162, R89, R162 ;  /* 0x000000a259a20221 */ /* 0x000fce0000010000 */
.L_x_8867:
[----:B------:R-:W-:Y:S05]  /*1bc0*/  BSYNC B2 ;  /* 0x0000000000027941 */ /* 0x000fea0003800000 */
.L_x_8866:
[----:B------:R-:W-:Y:S01]  /*1bd0*/  BSSY B2, `(.L_x_8868) ;  /* 0x000000b000027945 */ /* 0x000fe20003800000 */
[----:B------:R-:W-:-:S03]  /*1be0*/  SEL R113, R162, R113, P6 ;  /* 0x00000071a2717207 */ /* 0x000fc60003000000 */
[----:B------:R-:W-:Y:S05]  /*1bf0*/  @!P5 BRA `(.L_x_8869) ;  /* 0x000000000020d947 */ /* 0x000fea0003800000 */
        /* <DEDUP_REMOVED lines=8> */
.L_x_8869:
[----:B------:R-:W-:Y:S05]  /*1c80*/  BSYNC B2 ;  /* 0x0000000000027941 */ /* 0x000fea0003800000 */
.L_x_8868:
        /* <DEDUP_REMOVED lines=13> */
.L_x_8871:
[----:B------:R-:W-:Y:S05]  /*1d60*/  BSYNC B2 ;  /* 0x0000000000027941 */ /* 0x000fea0003800000 */
.L_x_8870:
        /* <DEDUP_REMOVED lines=11> */
.L_x_8873:
[----:B------:R-:W-:Y:S05]  /*1e20*/  BSYNC B2 ;  /* 0x0000000000027941 */ /* 0x000fea0003800000 */
.L_x_8872:
        /* <DEDUP_REMOVED lines=13> */
.L_x_8875:
[----:B------:R-:W-:Y:S05]  /*1f00*/  BSYNC B2 ;  /* 0x0000000000027941 */ /* 0x000fea0003800000 */
.L_x_8874:
[----:B------:R-:W-:Y:S01]  /*1f10*/  ISETP.NE.U32.AND P0, PT, R122, RZ, PT ;  /* 0x000000ff7a00720c */ /* 0x000fe20003f05070 */
[----:B------:R-:W-:Y:S01]  /*1f20*/  BSSY B2, `(.L_x_8876) ;  /* 0x0000011000027945 */ /* 0x000fe20003800000 */
[----:B------:R-:W-:Y:S02]  /*1f30*/  SEL R115, R162, R115, P6 ;  /* 0x00000073a2737207 */ /* 0x000fe40003000000 */
[----:B------:R-:W-:-:S13]  /*1f40*/  ISETP.NE.AND.EX P0, PT, R123, RZ, PT, P0 ;  /* 0x000000ff7b00720c */ /* 0x000fda0003f05300 */
[----:B------:R-:W1:Y:S02]  /*1f50*/  @P0 LDC.64 R120, c[0x0][0x308] ;  /* 0x0000c200ff780b82 */ /* 0x000e640000000a00 */
[----:B-1----:R-:W-:-:S06]  /*1f60*/  @P0 IMAD.WIDE.U32 R122, R7, 0x10, R120 ;  /* 0x00000010077a0825 */ /* 0x002fcc00078e0078 */
[----:B------:R-:W1:Y:S01]  /*1f70*/  @P5 LDC.64 R120, c[0x0][0x2f8] ;  /* 0x0000be00ff785b82 */ /* 0x000e620000000a00 */
[----:B------:R2:W-:Y:S01]  /*1f80*/  @P0 STG.E.128 desc[UR4][R122.64], R112 ;  /* 0x000000707a000986 */ /* 0x0005e2000c101d04 */
[----:B-1----:R-:W-:Y:S01]  /*1f90*/  @P5 IMAD.WIDE.U32 R120, R126, 0x10, R120 ;  /* 0x000000107e785825 */ /* 0x002fe200078e0078 */
[----:B--2---:R-:W-:Y:S06]  /*1fa0*/  @!P5 BRA `(.L_x_8877) ;  /* 0x000000000020d947 */ /* 0x004fec0003800000 */
[----:B------:R-:W-:Y:S01]  /*1fb0*/  FMUL.FTZ R162, R162, UR11 ;  /* 0x0000000ba2a27c20 */ /* 0x000fe20008410000 */
[----:B------:R-:W-:-:S03]  /*1fc0*/  LOP3.LUT P0, RZ, R6, 0xff000000, RZ, 0xc0, !PT ;  /* 0xff00000006ff7812 */ /* 0x000fc6000780c0ff */
[----:B------:R-:W-:-:S04]  /*1fd0*/  FMUL.FTZ R162, R162, UR10 ;  /* 0x0000000aa2a27c20 */ /* 0x000fc80008410000 */
[----:B------:R-:W-:-:S05]  /*1fe0*/  FMUL.FTZ R119, R111, R162 ;  /* 0x000000a26f777220 */ /* 0x000fca0000410000 */
[----:B------:R-:W-:Y:S01]  /*1ff0*/  FSEL R122, R119, RZ, P0 ;  /* 0x000000ff777a7208 */ /* 0x000fe20000000000 */
[----:B------:R-:W-:-:S04]  /*2000*/  FMUL.FTZ R119, R19, R162 ;  /* 0x000000a213777220 */ /* 0x000fc80000410000 */
[----:B------:R-:W-:Y:S01]  /*2010*/  FADD.FTZ R75, R75, R122 ;  /* 0x0000007a4b4b7221 */ /* 0x000fe20000010000 */
[----:B------:R-:W-:-:S07]  /*2020*/  SEL R119, R119, RZ, P0 ;  /* 0x000000ff77777207 */ /* 0x000fce0000000000 */
.L_x_8877:
[----:B------:R-:W-:Y:S05]  /*2030*/  BSYNC B2 ;  /* 0x0000000000027941 */ /* 0x000fea0003800000 */
.L_x_8876:
[----:B------:R1:W-:Y:S01]  /*2040*/  @P5 STG.E.128 desc[UR4][R120.64], R116 ;  /* 0x0000007478005986 */ /* 0x0003e2000c101d04 */
[----:B------:R-:W-:Y:S02]  /*2050*/  IADD3 R7, R7, 0x20, RZ ;  /* 0x0000002007077810 */ /* 0x000fe40007ffe0ff */
[----:B------:R-:W-:-:S07]  /*2060*/  IADD3 R126, R126, 0x20, RZ ;  /* 0x000000207e7e7810 */ /* 0x000fce0007ffe0ff */
.L_x_8859:
[----:B------:R-:W-:Y:S05]  /*2070*/  BSYNC B1 ;  /* 0x0000000000017941 */ /* 0x000fea0003800000 */
.L_x_8858:
[----:B------:R-:W-:Y:S04]  /*2080*/  BSSY B1, `(.L_x_8878) ;  /* 0x0000077000017945 */ /* 0x000fe80003800000 */
[----:B------:R-:W-:Y:S05]  /*2090*/  @!P2 BRA `(.L_x_8879) ;  /* 0x0000000400d4a947 */ /* 0x000fea0003800000 */
[----:B------:R-:W2:Y:S08]  /*20a0*/  @P5 LDC.64 R162, c[0x0][0x220] ;  /* 0x00008800ffa25b82 */ /* 0x000eb00000000a00 */
[----:B-1----:R-:W1:Y:S08]  /*20b0*/  @!P4 LDC.64 R120, c[0x0][0x2c8] ;  /* 0x0000b200ff78cb82 */ /* 0x002e700000000a00 */
[----:B------:R-:W3:Y:S01]  /*20c0*/  LDC.64 R122, c[0x0][0x308] ;  /* 0x0000c200ff7a7b82 */ /* 0x000ee20000000a00 */
[----:B--2---:R-:W-:-:S05]  /*20d0*/  @P5 IMAD.WIDE.U32 R162, R126, 0x10, R162 ;  /* 0x000000107ea25825 */ /* 0x004fca00078e00a2 */
[----:B------:R2:W5:Y:S01]  /*20e0*/  @P5 LDG.E.128 R108, desc[UR4][R162.64] ;  /* 0x00000004a26c5981 */ /* 0x000562000c1e1d00 */
[----:B0-----:R-:W-:Y:S01]  /*20f0*/  ISETP.NE.AND P0, PT, R10, RZ, PT ;  /* 0x000000ff0a00720c */ /* 0x001fe20003f05270 */
[----:B------:R-:W-:Y:S03]  /*2100*/  BSSY B2, `(.L_x_8880) ;  /* 0x000000e000027945 */ /* 0x000fe60003800000 */
[----:B------:R-:W-:Y:S02]  /*2110*/  FSEL R127, R125, RZ, !P0 ;  /* 0x000000ff7d7f7208 */ /* 0x000fe40004000000 */
[----:B-1----:R-:W-:-:S04]  /*2120*/  @!P4 ISETP.NE.U32.AND P0, PT, R120, RZ, PT ;  /* 0x000000ff7800c20c */ /* 0x002fc80003f05070 */
[----:B------:R-:W-:-:S04]  /*2130*/  @!P4 ISETP.NE.AND.EX P0, PT, R121, RZ, PT, P0 ;  /* 0x000000ff7900c20c */ /* 0x000fc80003f05300 */
[----:B-----5:R-:W-:Y:S01]  /*2140*/  @!P4 FSEL R161, R92, RZ, P0 ;  /* 0x000000ff5ca1c208 */ /* 0x020fe20000000000 */
[----:B--23--:R-:W-:Y:S08]  /*2150*/  @!P4 BRA `(.L_x_8881) ;  /* 0x000000000020c947 */ /* 0x00cff00003800000 */
        /* <DEDUP_REMOVED lines=8> */
.L_x_8881:
[----:B------:R-:W-:Y:S05]  /*21e0*/  BSYNC B2 ;  /* 0x0000000000027941 */ /* 0x000fea0003800000 */
.L_x_8880:
        /* <DEDUP_REMOVED lines=13> */
.L_x_8883:
[----:B------:R-:W-:Y:S05]  /*22c0*/  BSYNC B2 ;  /* 0x0000000000027941 */ /* 0x000fea0003800000 */
.L_x_8882:
        /* <DEDUP_REMOVED lines=11> */
.L_x_8885:
[----:B------:R-:W-:Y:S05]  /*2380*/  BSYNC B2 ;  /* 0x0000000000027941 */ /* 0x000fea0003800000 */
.L_x_8884:
        /* <DEDUP_REMOVED lines=11> */
.L_x_8887:
[----:B------:R-:W-:Y:S05]  /*2440*/  BSYNC B2 ;  /* 0x0000000000027941 */ /* 0x000fea0003800000 */
.L_x_8886:
        /* <DEDUP_REMOVED lines=11> */
.L_x_8889:
[----:B------:R-:W-:Y:S05]  /*2500*/  BSYNC B2 ;  /* 0x0000000000027941 */ /* 0x000fea0003800000 */
.L_x_8888:
        /* <DEDUP_REMOVED lines=11> */
.L_x_8891:
[----:B------:R-:W-:Y:S05]  /*25c0*/  BSYNC B2 ;  /* 0x0000000000027941 */ /* 0x000fea0003800000 */
.L_x_8890:
        /* <DEDUP_REMOVED lines=11> */
.L_x_8893:
[----:B------:R-:W-:Y:S05]  /*2680*/  BSYNC B2 ;  /* 0x0000000000027941 */ /* 0x000fea0003800000 */
.L_x_8892:
        /* <DEDUP_REMOVED lines=18> */
.L_x_8895:
[----:B------:R-:W-:Y:S05]  /*27b0*/  BSYNC B2 ;  /* 0x0000000000027941 */ /* 0x000fea0003800000 */
.L_x_8894:
[----:B------:R2:W-:Y:S01]  /*27c0*/  @P5 STG.E.128 desc[UR4][R120.64], R116 ;  /* 0x0000007478005986 */ /* 0x0005e2000c101d04 */
[----:B------:R-:W-:Y:S02]  /*27d0*/  IADD3 R126, R126, 0x20, RZ ;  /* 0x000000207e7e7810 */ /* 0x000fe40007ffe0ff */
[----:B------:R-:W-:-:S07]  /*27e0*/  IADD3 R7, R7, 0x20, RZ ;  /* 0x0000002007077810 */ /* 0x000fce0007ffe0ff */
.L_x_8879:
[----:B------:R-:W-:Y:S05]  /*27f0*/  BSYNC B1 ;  /* 0x0000000000017941 */ /* 0x000fea0003800000 */
.L_x_8878:
[----:B------:R-:W-:Y:S04]  /*2800*/  BSSY B1, `(.L_x_8896) ;  /* 0x0000077000017945 */ /* 0x000fe80003800000 */
[----:B------:R-:W-:Y:S05]  /*2810*/  @!P3 BRA `(.L_x_8897) ;  /* 0x0000000400d4b947 */ /* 0x000fea0003800000 */
[----:B------:R-:W3:Y:S08]  /*2820*/  @P5 LDC.64 R162, c[0x0][0x220] ;  /* 0x00008800ffa25b82 */ /* 0x000ef00000000a00 */
[----:B-12---:R-:W1:Y:S08]  /*2830*/  @!P4 LDC.64 R120, c[0x0][0x2c8] ;  /* 0x0000b200ff78cb82 */ /* 0x006e700000000a00 */
[----:B------:R-:W2:Y:S01]  /*2840*/  LDC.64 R122, c[0x0][0x308] ;  /* 0x0000c200ff7a7b82 */ /* 0x000ea20000000a00 */
[----:B---3--:R-:W-:-:S05]  /*2850*/  @P5 IMAD.WIDE.U32 R162, R126, 0x10, R162 ;  /* 0x000000107ea25825 */ /* 0x008fca00078e00a2 */
        /* <DEDUP_REMOVED lines=16> */
.L_x_8899:
[----:B------:R-:W-:Y:S05]  /*2960*/  BSYNC B2 ;  /* 0x0000000000027941 */ /* 0x000fea0003800000 */
.L_x_8898:
        /* <DEDUP_REMOVED lines=13> */
.L_x_8901:
[----:B------:R-:W-:Y:S05]  /*2a40*/  BSYNC B2 ;  /* 0x0000000000027941 */ /* 0x000fea0003800000 */
.L_x_8900:
        /* <DEDUP_REMOVED lines=11> */
.L_x_8903:
[----:B------:R-:W-:Y:S05]  /*2b00*/  BSYNC B2 ;  /* 0x0000000000027941 */ /* 0x000fea0003800000 */
.L_x_8902:
        /* <DEDUP_REMOVED lines=11> */
.L_x_8905:
[----:B------:R-:W-:Y:S05]  /*2bc0*/  BSYNC B2 ;  /* 0x0000000000027941 */ /* 0x000fea0003800000 */
.L_x_8904:
        /* <DEDUP_REMOVED lines=11> */
.L_x_8907:
[----:B------:R-:W-:Y:S05]  /*2c80*/  BSYNC B2 ;  /* 0x0000000000027941 */ /* 0x000fea0003800000 */
.L_x_8906:
        /* <DEDUP_REMOVED lines=11> */
.L_x_8909:
[----:B------:R-:W-:Y:S05]  /*2d40*/  BSYNC B2 ;  /* 0x0000000000027941 */ /* 0x000fea0003800000 */
.L_x_8908:
        /* <DEDUP_REMOVED lines=11> */
.L_x_8911:
[----:B------:R-:W-:Y:S05]  /*2e00*/  BSYNC B2 ;  /* 0x0000000000027941 */ /* 0x000fea0003800000 */
.L_x_8910:
        /* <DEDUP_REMOVED lines=15> */
[----:B------:R-:W-:-:S04]  /*2f00*/  FMUL.FTZ R119, R35, R162 ;  /* 0x000000a223777220 */ /* 0x000fc80000410000 */
[----:B------:R-:W-:Y:S01]  /*2f10*/  FADD.FTZ R83, R83, R122 ;  /* 0x0000007a53537221 */ /* 0x000fe20000010000 */
[----:B------:R-:W-:-:S07]  /*2f20*/  SEL R119, R119, RZ, P0 ;  /* 0x000000ff77777207 */ /* 0x000fce0000000000 */
.L_x_8913:
[----:B------:R-:W-:Y:S05]  /*2f30*/  BSYNC B2 ;  /* 0x0000000000027941 */ /* 0x000fea0003800000 */
.L_x_8912:
[----:B------:R3:W-:Y:S01]  /*2f40*/  @P5 STG.E.128 desc[UR4][R120.64], R116 ;  /* 0x0000007478005986 */ /* 0x0007e2000c101d04 */
[----:B------:R-:W-:Y:S01]  /*2f50*/  VIADD R126, R126, 0x20 ;  /* 0x000000207e7e7836 */ /* 0x000fe20000000000 */
[----:B------:R-:W-:-:S07]  /*2f60*/  IADD3 R7, R7, 0x20, RZ ;  /* 0x0000002007077810 */ /* 0x000fce0007ffe0ff */
.L_x_8897:
[----:B------:R-:W-:Y:S05]  /*2f70*/  BSYNC B1 ;  /* 0x0000000000017941 */ /* 0x000fea0003800000 */
.L_x_8896:
[----:B------:R-:W-:Y:S01]  /*2f80*/  ISETP.NE.AND P0, PT, R2, RZ, PT ;  /* 0x000000ff0200720c */ /* 0x000fe20003f05270 */
[----:B------:R-:W-:-:S12]  /*2f90*/  BSSY B1, `(.L_x_8914) ;  /* 0x0000075000017945 */ /* 0x000fd80003800000 */
[----:B------:R-:W-:Y:S05]  /*2fa0*/  @!P0 BRA `(.L_x_8915) ;  /* 0x0000000400cc8947 */ /* 0x000fea0003800000 */
[----:B-123--:R-:W1:Y:S08]  /*2fb0*/  @P5 LDC.64 R120, c[0x0][0x220] ;  /* 0x00008800ff785b82 */ /* 0x00ee700000000a00 */
[----:B0-----:R-:W0:Y:S01]  /*2fc0*/  LDC.64 R122, c[0x0][0x308] ;  /* 0x0000c200ff7a7b82 */ /* 0x001e220000000a00 */
[----:B-1----:R-:W-:-:S07]  /*2fd0*/  @P5 IMAD.WIDE.U32 R162, R126, 0x10, R120 ;  /* 0x000000107ea25825 */ /* 0x002fce00078e0078 */
[----:B------:R-:W1:Y:S01]  /*2fe0*/  @!P4 LDC.64 R120, c[0x0][0x2c8] ;  /* 0x0000b200ff78cb82 */ /* 0x000e620000000a00 */
[----:B------:R2:W5:Y:S01]  /*2ff0*/  @P5 LDG.E.128 R108, desc[UR4][R162.64] ;  /* 0x00000004a26c5981 */ /* 0x000562000c1e1d00 */
[----:B------:R-:W-:Y:S01]  /*3000*/  ISETP.NE.AND P0, PT, R10, RZ, PT ;  /* 0x000000ff0a00720c */ /* 0x000fe20003f05270 */
[----:B------:R-:W-:Y:S03]  /*3010*/  BSSY B2, `(.L_x_8916) ;  /* 0x000000e000027945 */ /* 0x000fe60003800000 */
[----:B------:R-:W-:Y:S02]  /*3020*/  FSEL R125, R125, RZ, !P0 ;  /* 0x000000ff7d7d7208 */ /* 0x000fe40004000000 */
[----:B-1----:R-:W-:-:S04]  /*3030*/  @!P4 ISETP.NE.U32.AND P0, PT, R120, RZ, PT ;  /* 0x000000ff7800c20c */ /* 0x002fc80003f05070 */
[----:B------:R-:W-:-:S04]  /*3040*/  @!P4 ISETP.NE.AND.EX P0, PT, R121, RZ, PT, P0 ;  /* 0x000000ff7900c20c */ /* 0x000fc80003f05300 */
[----:B-----5:R-:W-:Y:S01]  /*3050*/  @!P4 FSEL R127, R100, RZ, P0 ;  /* 0x000000ff647fc208 */ /* 0x020fe20000000000 */
[----:B0-2---:R-:W-:Y:S08]  /*3060*/  @!P4 BRA `(.L_x_8917) ;  /* 0x000000000020c947 */ /* 0x005ff00003800000 */
        /* <DEDUP_REMOVED lines=8> */
.L_x_8917:
[----:B------:R-:W-:Y:S05]  /*30f0*/  BSYNC B2 ;  /* 0x0000000000027941 */ /* 0x000fea0003800000 */
.L_x_8916:
[----:B------:R-:W-:Y:S04]  /*3100*/  BSSY B2, `(.L_x_8918) ;  /* 0x000000a000027945 */ /* 0x000fe80003800000 */
[----:B------:R-:W-:Y:S05]  /*3110*/  @!P5 BRA `(.L_x_8919) ;  /* 0x000000000020d947 */ /* 0x000fea0003800000 */
        /* <DEDUP_REMOVED lines=8> */
.L_x_8919:
[----:B------:R-:W-:Y:S05]  /*31a0*/  BSYNC B2 ;  /* 0x0000000000027941 */ /* 0x000fea0003800000 */
.L_x_8918:
        /* <DEDUP_REMOVED lines=14> */
.L_x_8921:
[----:B------:R-:W-:Y:S05]  /*3290*/  BSYNC B2 ;  /* 0x0000000000027941 */ /* 0x000fea0003800000 */
.L_x_8920:
[----:B------:R-:W-:Y:S04]  /*32a0*/  BSSY B2, `(.L_x_8922) ;  /* 0x000000a000027945 */ /* 0x000fe80003800000 */
        /* <DEDUP_REMOVED lines=9> */
.L_x_8923:
[----:B------:R-:W-:Y:S05]  /*3340*/  BSYNC B2 ;  /* 0x0000000000027941 */ /* 0x000fea0003800000 */
.L_x_8922:
        /* <DEDUP_REMOVED lines=12> */
.L_x_8925:
[----:B------:R-:W-:Y:S05]  /*3410*/  BSYNC B2 ;  /* 0x0000000000027941 */ /* 0x000fea0003800000 */
.L_x_8924:
        /* <DEDUP_REMOVED lines=10> */
.L_x_8927:
[----:B------:R-:W-:Y:S05]  /*34c0*/  BSYNC B2 ;  /* 0x0000000000027941 */ /* 0x000fea0003800000 */
.L_x_8926:
        /* <DEDUP_REMOVED lines=11> */
.L_x_8929:
[----:B------:R-:W-:Y:S05]  /*3580*/  BSYNC B2 ;  /* 0x0000000000027941 */ /* 0x000fea0003800000 */
.L_x_8928:
        /* <DEDUP_REMOVED lines=19> */
.L_x_8931:
[----:B------:R-:W-:Y:S05]  /*36c0*/  BSYNC B2 ;  /* 0x0000000000027941 */ /* 0x000fea0003800000 */
.L_x_8930:
[----:B------:R4:W-:Y:S02]  /*36d0*/  @P5 STG.E.128 desc[UR4][R120.64], R116 ;  /* 0x0000007478005986 */ /* 0x0009e4000c101d04 */
.L_x_8915:
[----:B------:R-:W-:Y:S05]  /*36e0*/  BSYNC B1 ;  /* 0x0000000000017941 */ /* 0x000fea0003800000 */
.L_x_8914:
[----:B-1234-:R-:W1:Y:S02]  /*36f0*/  LDC.64 R120, c[0x0][0x210] ;  /* 0x00008400ff787b82 */ /* 0x01ee640000000a00 */
[----:B-1----:R-:W-:-:S04]  /*3700*/  LEA R9, R120, R9, 0x2 ;  /* 0x0000000978097211 */ /* 0x002fc800078e10ff */
[----:B------:R-:W-:-:S13]  /*3710*/  ISETP.GE.AND P0, PT, R9, R121, PT ;  /* 0x000000790900720c */ /* 0x000fda0003f06270 */
[----:B------:R-:W-:Y:S05]  /*3720*/  @!P0 BRA `(.L_x_8932) ;  /* 0xffffffcc00788947 */ /* 0x000fea000383ffff */
.L_x_8841:
[----:B------:R-:W-:Y:S05]  /*3730*/  BSYNC B0 ;  /* 0x0000000000007941 */ /* 0x000fea0003800000 */
.L_x_8840:
[----:B------:R-:W1:Y:S01]  /*3740*/  S2R R3, SR_CgaCtaId ;  /* 0x0000000000037919 */ /* 0x000e620000008800 */
[--C-:B------:R-:W-:Y:S01]  /*3750*/  SHF.R.U32.HI R2, RZ, 0x5, R129.reuse ;  /* 0x00000005ff027819 */ /* 0x100fe20000011681 */
[----:B------:R-:W-:Y:S05]  /*3760*/  WARPSYNC.ALL ;  /* 0x0000000000007948 */ /* 0x000fea0003800000 */
[----:B-----5:R-:W-:Y:S01]  /*3770*/  MOV R0, 0x400 ;  /* 0x0000040000007802 */ /* 0x020fe20000000f00 */
[----:B------:R-:W2:Y:S01]  /*3780*/  S2R R13, SR_CTAID.X ;  /* 0x00000000000d7919 */ /* 0x000ea20000002500 */
        /* <DEDUP_REMOVED lines=26> */
[----:B------:R-:W4:Y:S04]  /*3930*/  LDS R8, [R2+0x800] ;  /* 0x0008000002087984 */ /* 0x000f280000000800 */
[----:B------:R-:W4:Y:S04]  /*3940*/  LDS R7, [R2+0xa00] ;  /* 0x000a000002077984 */ /* 0x000f280000000800 */
[----:B0-----:R-:W0:Y:S04]  /*3950*/  LDS R10, [R2+0xc00] ;  /* 0x000c0000020a7984 */ /* 0x001e280000000800 */
        /* <DEDUP_REMOVED lines=9> */
[----:B------:R-:W-:Y:S02]  /*39f0*/  FADD.FTZ R3, R3, R8 ;  /* 0x0000000803037221 */ /* 0x000fe40000010000 */
[----:B------:R-:W1:Y:S01]  /*3a00*/  LDS R8, [R2+0x1000] ;  /* 0x0010000002087984 */ /* 0x000e620000000800 */
[----:B------:R-:W-:-:S03]  /*3a10*/  FADD.FTZ R4, R4, R7 ;  /* 0x0000000704047221 */ /* 0x000fc60000010000 */
[----:B------:R-:W2:Y:S01]  /*3a20*/  LDS R7, [R2+0x1200] ;  /* 0x0012000002077984 */ /* 0x000ea20000000800 */
[----:B0-----:R-:W-:-:S03]  /*3a30*/  FADD.FTZ R5, R5, R10 ;  /* 0x0000000a05057221 */ /* 0x001fc60000010000 */
[----:B------:R-:W0:Y:S01]  /*3a40*/  LDS R10, [R2+0x1400] ;  /* 0x00140000020a7984 */ /* 0x000e220000000800 */
[----:B------:R-:W-:-:S03]  /*3a50*/  FADD.FTZ R6, R6, R9 ;  /* 0x0000000906067221 */ /* 0x000fc60000010000 */
[----:B------:R-:W3:Y:S01]  /*3a60*/  LDS R9, [R2+0x1600] ;  /* 0x0016000002097984 */ /* 0x000ee20000000800 */
[----:B------:R-:W-:Y:S06]  /*3a70*/  BAR.SYNC.DEFER_BLOCKING 0x0 ;  /* 0x0000000000007b1d */ /* 0x000fec0000010000 */
[----:B------:R-:W-:Y:S01]  /*3a80*/  STS.128 [R0], R44 ;  /* 0x0000002c00007388 */ /* 0x000fe20000000c00 */
[----:B-1----:R-:W-:-:S03]  /*3a90*/  FADD.FTZ R3, R3, R8 ;  /* 0x0000000803037221 */ /* 0x002fc60000010000 */
[----:B------:R-:W-:Y:S01]  /*3aa0*/  STS.128 [R0+0x200], R104 ;  /* 0x0002006800007388 */ /* 0x000fe20000000c00 */
[----:B--2---:R-:W-:-:S03]  /*3ab0*/  FADD.FTZ R4, R4, R7 ;  /* 0x0000000704047221 */ /* 0x004fc60000010000 */
[----:B------:R-:W-:Y:S01]  /*3ac0*/  STS.128 [R0+0x400], R48 ;  /* 0x0004003000007388 */ /* 0x000fe20000000c00 */
[----:B0-----:R-:W-:Y:S01]  /*3ad0*/  FADD.FTZ R5, R5, R10 ;  /* 0x0000000a05057221 */ /* 0x001fe20000010000 */
[----:B------:R-:W-:Y:S01]  /*3ae0*/  SHF.L.U32 R10, R129, 0x2, RZ ;  /* 0x00000002810a7819 */ /* 0x000fe200000006ff */
[----:B------:R-:W-:Y:S01]  /*3af0*/  FADD.FTZ R11, R4, R11 ;  /* 0x0000000b040b7221 */ /* 0x000fe20000010000 */
[----:B------:R-:W-:Y:S01]  /*3b00*/  STS.128 [R0+0x600], R52 ;  /* 0x0006003400007388 */ /* 0x000fe20000000c00 */
[----:B---3--:R-:W-:Y:S01]  /*3b10*/  FADD.FTZ R6, R6, R9 ;  /* 0x0000000906067221 */ /* 0x008fe20000010000 */
[----:B------:R-:W-:Y:S01]  /*3b20*/  FADD.FTZ R9, R3, R12 ;  /* 0x0000000c03097221 */ /* 0x000fe20000010000 */
[----:B------:R-:W-:Y:S01]  /*3b30*/  BAR.SYNC.DEFER_BLOCKING 0x0 ;  /* 0x0000000000007b1d */ /* 0x000fe20000010000 */
[----:B------:R-:W-:Y:S01]  /*3b40*/  IADD3 R12, P5, R10, UR14, RZ ;  /* 0x0000000e0a0c7c10 */ /* 0x000fe2000ffbe0ff */
[----:B------:R-:W-:Y:S01]  /*3b50*/  FADD.FTZ R13, R5, R14 ;  /* 0x0000000e050d7221 */ /* 0x000fe20000010000 */
        /* <DEDUP_REMOVED lines=65> */
[----:B------:R-:W-:Y:S01]  /*3f70*/  FADD.FTZ R34, RZ, R34 ;  /* 0x00000022ff227221 */ /* 0x000fe20000010000 */
[C---:B------:R-:W-:Y:S02]  /*3f80*/  IADD3 R2, P4, R10.reuse, UR12, RZ ;  /* 0x0000000c0a027c10 */ /* 0x040fe4000ff9e0ff */
[----:B------:R-:W-:Y:S01]  /*3f90*/  IADD3 R10, P6, R10, UR16, RZ ;  /* 0x000000100a0a7c10 */ /* 0x000fe2000ffde0ff */
[----:B------:R-:W-:Y:S01]  /*3fa0*/  FADD.FTZ R8, R35, R8 ;  /* 0x0000000823087221 */ /* 0x000fe20000010000 */
[C---:B------:R-:W-:Y:S01]  /*3fb0*/  IADD3.X R35, R33.reuse, UR15, RZ, P5, !PT ;  /* 0x0000000f21237c10 */ /* 0x040fe2000affe4ff */
[----:B------:R-:W-:Y:S01]  /*3fc0*/  FADD.FTZ R21, R32, R3 ;  /* 0x0000000320157221 */ /* 0x000fe20000010000 */
[C---:B------:R-:W-:Y:S02]  /*3fd0*/  IADD3.X R3, R33.reuse, UR13, RZ, P4, !PT ;  /* 0x0000000d21037c10 */ /* 0x040fe4000a7fe4ff */
[----:B------:R-:W-:Y:S01]  /*3fe0*/  IADD3.X R33, R33, UR17, RZ, P6, !PT ;  /* 0x0000001121217c10 */ /* 0x000fe2000b7fe4ff */
[----:B0-----:R-:W-:-:S04]  /*3ff0*/  FADD.FTZ R34, R34, R39 ;  /* 0x0000002722227221 */ /* 0x001fc80000010000 */
        /* <DEDUP_REMOVED lines=15> */
.L_x_8934:
[----:B------:R-:W-:Y:S05]  /*40f0*/  BSYNC B0 ;  /* 0x0000000000007941 */ /* 0x000fea0003800000 */
.L_x_8933:
        /* <DEDUP_REMOVED lines=16> */
.L_x_8936:
[----:B------:R-:W-:Y:S05]  /*4200*/  BSYNC B0 ;  /* 0x0000000000007941 */ /* 0x000fea0003800000 */
.L_x_8935:
        /* <DEDUP_REMOVED lines=16> */
.L_x_8938:
[----:B------:R-:W-:Y:S05]  /*4310*/  BSYNC B0 ;  /* 0x0000000000007941 */ /* 0x000fea0003800000 */
.L_x_8937:
        /* <DEDUP_REMOVED lines=10> */
.L_x_8857:
[----:B------:R-:W-:Y:S01]  /*43c0*/  HFMA2.MMA R122, -RZ, RZ, 0, 5.9604644775390625e-08 ;  /* 0x00000001ff7a7435 */ /* 0x000fe200000001ff */
[----:B------:R-:W-:Y:S01]  /*43d0*/  BSSY B1, `(.L_x_8939) ;  /* 0x0000006000017945 */ /* 0x000fe20003800000 */
[----:B--234-:R-:W-:Y:S02]  /*43e0*/  MOV R121, 0x1f ;  /* 0x0000001f00797802 */ /* 0x01cfe40000000f00 */
[----:B------:R-:W-:-:S07]  /*43f0*/  MOV R120, 0xffffffff ;  /* 0xffffffff00787802 */ /* 0x000fce0000000f00 */
[----:B0----5:R-:W-:Y:S05]  /*4400*/  WARPSYNC.COLLECTIVE R120, `(.L_x_8940) ;  /* 0x0000000078087348 */ /* 0x021fea0003c00000 */
[----:B------:R1:W2:Y:S02]  /*4410*/  SHFL.BFLY P0, R123, R165, R122, R121 ;  /* 0x0c00007aa57b7389 */ /* 0x0002a40000000079 */
[----:B012--5:R-:W-:Y:S01]  /*4420*/  ENDCOLLECTIVE ;  /* 0x000000000000791b */ /* 0x027fe20003800000 */
.L_x_8940:
[----:B------:R-:W-:Y:S05]  /*4430*/  BSYNC B1 ;  /* 0x0000000000017941 */ /* 0x000fea0003800000 */
.L_x_8939:
[----:B------:R-:W-:Y:S01]  /*4440*/  HFMA2.MMA R121, -RZ, RZ, 0, 1.847743988037109375e-06 ;  /* 0x0000001fff797435 */ /* 0x000fe200000001ff */
[----:B------:R-:W-:Y:S01]  /*4450*/  FADD.FTZ R126, R123, R165 ;  /* 0x000000a57b7e7221 */ /* 0x000fe20000010000 */
[----:B------:R-:W-:Y:S01]  /*4460*/  MOV R165, R164 ;  /* 0x000000a400a57202 */ /* 0x000fe20000000f00 */
[----:B------:R-:W-:Y:S01]  /*4470*/  IMAD.MOV.U32 R122, RZ, RZ, 0x1 ;  /* 0x00000001ff7a7424 */ /* 0x000fe200078e00ff */
[----:B------:R-:W-:-:S07]  /*4480*/  MOV R120, 0xffffffff ;  /* 0xffffffff00787802 */ /* 0x000fce0000000f00 */
[----:B------:R-:W-:Y:S05]  /*4490*/  WARPSYNC.COLLECTIVE R120, `(.L_x_8941) ;  /* 0x0000000078087348 */ /* 0x000fea0003c00000 */
[----:B------:R0:W1:Y:S02]  /*44a0*/  SHFL.BFLY P0, R123, R165, R122, R121 ;  /* 0x0c00007aa57b7389 */ /* 0x0000640000000079 */
[----:B01----:R-:W-:Y:S01]  /*44b0*/  ENDCOLLECTIVE ;  /* 0x000000000000791b */ /* 0x003fe20003800000 */
.L_x_8941:
[----:B------:R-:W-:Y:S01]  /*44c0*/  HFMA2.MMA R122, -RZ, RZ, 0, 1.1920928955078125e-07 ;  /* 0x00000002ff7a7435 */ /* 0x000fe200000001ff */
[----:B------:R-:W-:Y:S02]  /*44d0*/  MOV R165, R126 ;  /* 0x0000007e00a57202 */ /* 0x000fe40000000f00 */
[----:B------:R-:W-:-:S08]  /*44e0*/  MOV R125, R123 ;  /* 0x0000007b007d7202 */ /* 0x000fd00000000f00 */
[----:B------:R-:W-:Y:S05]  /*44f0*/  WARPSYNC.COLLECTIVE R120, `(.L_x_8942) ;  /* 0x0000000078087348 */ /* 0x000fea0003c00000 */
[----:B------:R0:W1:Y:S02]  /*4500*/  SHFL.BFLY P0, R123, R165, R122, R121 ;  /* 0x0c00007aa57b7389 */ /* 0x0000640000000079 */
[----:B01----:R-:W-:Y:S01]  /*4510*/  ENDCOLLECTIVE ;  /* 0x000000000000791b */ /* 0x003fe20003800000 */
.L_x_8942:
[----:B------:R-:W-:-:S05]  /*4520*/  FADD.FTZ R127, R125, R164 ;  /* 0x000000a47d7f7221 */ /* 0x000fca0000010000 */
[----:B------:R-:W-:Y:S01]  /*4530*/  MOV R165, R127 ;  /* 0x0000007f00a57202 */ /* 0x000fe20000000f00 */
[----:B------:R-:W-:-:S07]  /*4540*/  FADD.FTZ R161, R126, R123 ;  /* 0x0000007b7ea17221 */ /* 0x000fce0000010000 */
[----:B------:R-:W-:Y:S05]  /*4550*/  WARPSYNC.COLLECTIVE R120, `(.L_x_8943) ;  /* 0x0000000078087348 */ /* 0x000fea0003c00000 */
[----:B------:R0:W1:Y:S02]  /*4560*/  SHFL.BFLY P0, R123, R165, R122, R121 ;  /* 0x0c00007aa57b7389 */ /* 0x0000640000000079 */
[----:B01----:R-:W-:Y:S01]  /*4570*/  ENDCOLLECTIVE ;  /* 0x000000000000791b */ /* 0x003fe20003800000 */
.L_x_8943:
[----:B------:R-:W-:Y:S01]  /*4580*/  HFMA2.MMA R122, -RZ, RZ, 0, 2.384185791015625e-07 ;  /* 0x00000004ff7a7435 */ /* 0x000fe200000001ff */
[----:B------:R-:W-:Y:S02]  /*4590*/  MOV R165, R161 ;  /* 0x000000a100a57202 */ /* 0x000fe40000000f00 */
[----:B------:R-:W-:-:S08]  /*45a0*/  MOV R124, R123 ;  /* 0x0000007b007c7202 */ /* 0x000fd00000000f00 */
[----:B------:R-:W-:Y:S05]  /*45b0*/  WARPSYNC.COLLECTIVE R120, `(.L_x_8944) ;  /* 0x0000000078087348 */ /* 0x000fea0003c00000 */
[----:B------:R0:W1:Y:S02]  /*45c0*/  SHFL.BFLY P0, R123, R165, R122, R121 ;  /* 0x0c00007aa57b7389 */ /* 0x0000640000000079 */
[----:B01----:R-:W-:Y:S01]  /*45d0*/  ENDCOLLECTIVE ;  /* 0x000000000000791b */ /* 0x003fe20003800000 */
.L_x_8944:
[----:B------:R-:W-:-:S05]  /*45e0*/  FADD.FTZ R163, R127, R124 ;  /* 0x0000007c7fa37221 */ /* 0x000fca0000010000 */
[----:B------:R-:W-:Y:S01]  /*45f0*/  MOV R165, R163 ;  /* 0x000000a300a57202 */ /* 0x000fe20000000f00 */
[----:B------:R-:W-:-:S07]  /*4600*/  FADD.FTZ R166, R161, R123 ;  /* 0x0000007ba1a67221 */ /* 0x000fce0000010000 */
[----:B------:R-:W-:Y:S05]  /*4610*/  WARPSYNC.COLLECTIVE R120, `(.L_x_8945) ;  /* 0x0000000078087348 */ /* 0x000fea0003c00000 */
[----:B------:R0:W1:Y:S02]  /*4620*/  SHFL.BFLY P0, R123, R165, R122, R121 ;  /* 0x0c00007aa57b7389 */ /* 0x0000640000000079 */
[----:B01----:R-:W-:Y:S01]  /*4630*/  ENDCOLLECTIVE ;  /* 0x000000000000791b */ /* 0x003fe20003800000 */
.L_x_8945:
[----:B------:R-:W-:Y:S01]  /*4640*/  HFMA2.MMA R122, -RZ, RZ, 0, 4.76837158203125e-07 ;  /* 0x00000008ff7a7435 */ /* 0x000fe200000001ff */
[----:B------:R-:W-:Y:S02]  /*4650*/  MOV R165, R166 ;  /* 0x000000a600a57202 */ /* 0x000fe40000000f00 */
[----:B------:R-:W-:-:S08]  /*4660*/  MOV R124, R123 ;  /* 0x0000007b007c7202 */ /* 0x000fd00000000f00 */
[----:B------:R-:W-:Y:S05]  /*4670*/  WARPSYNC.COLLECTIVE R120, `(.L_x_8946) ;  /* 0x0000000078087348 */ /* 0x000fea0003c00000 */
[----:B------:R0:W1:Y:S02]  /*4680*/  SHFL.BFLY P0, R123, R165, R122, R121 ;  /* 0x0c00007aa57b7389 */ /* 0x0000640000000079 */
[----:B01----:R-:W-:Y:S01]  /*4690*/  ENDCOLLECTIVE ;  /* 0x000000000000791b */ /* 0x003fe20003800000 */
.L_x_8946:
[----:B------:R-:W-:-:S05]  /*46a0*/  FADD.FTZ R167, R163, R124 ;  /* 0x0000007ca3a77221 */ /* 0x000fca0000010000 */
[----:B------:R-:W-:Y:S01]  /*46b0*/  MOV R165, R167 ;  /* 0x000000a700a57202 */ /* 0x000fe20000000f00 */
[----:B------:R-:W-:-:S07]  /*46c0*/  FADD.FTZ R124, R166, R123 ;  /* 0x0000007ba67c7221 */ /* 0x000fce0000010000 */
[----:B------:R-:W-:Y:S05]  /*46d0*/  WARPSYNC.COLLECTIVE R120, `(.L_x_8947) ;  /* 0x0000000078087348 */ /* 0x000fea0003c00000 */
[----:B------:R0:W1:Y:S02]  /*46e0*/  SHFL.BFLY P0, R123, R165, R122, R121 ;  /* 0x0c00007aa57b7389 */ /* 0x0000640000000079 */
[----:B01----:R-:W-:Y:S01]  /*46f0*/  ENDCOLLECTIVE ;  /* 0x000000000000791b */ /* 0x003fe20003800000 */
.L_x_8947:
[----:B------:R-:W-:Y:S01]  /*4700*/  HFMA2.MMA R122, -RZ, RZ, 0, 9.5367431640625e-07 ;  /* 0x00000010ff7a7435 */ /* 0x000fe200000001ff */
[----:B------:R-:W-:Y:S02]  /*4710*/  MOV R165, R124 ;  /* 0x0000007c00a57202 */ /* 0x000fe40000000f00 */
[----:B------:R-:W-:-:S08]  /*4720*/  MOV R164, R123 ;  /* 0x0000007b00a47202 */ /* 0x000fd00000000f00 */
[----:B------:R-:W-:Y:S05]  /*4730*/  WARPSYNC.COLLECTIVE R120, `(.L_x_8948) ;  /* 0x0000000078087348 */ /* 0x000fea0003c00000 */
[----:B------:R0:W1:Y:S02]  /*4740*/  SHFL.BFLY P0, R123, R165, R122, R121 ;  /* 0x0c00007aa57b7389 */ /* 0x0000640000000079 */
[----:B01----:R-:W-:Y:S01]  /*4750*/  ENDCOLLECTIVE ;  /* 0x000000000000791b */ /* 0x003fe20003800000 */
.L_x_8948:
[----:B------:R-:W-:-:S05]  /*4760*/  FADD.FTZ R125, R167, R164 ;  /* 0x000000a4a77d7221 */ /* 0x000fca0000010000 */
[----:B------:R-:W-:Y:S02]  /*4770*/  MOV R165, R125 ;  /* 0x0000007d00a57202 */ /* 0x000fe40000000f00 */
[----:B------:R-:W-:-:S07]  /*4780*/  MOV R127, R123 ;  /* 0x0000007b007f7202 */ /* 0x000fce0000000f00 */
[----:B------:R-:W-:Y:S05]  /*4790*/  WARPSYNC.COLLECTIVE R120, `(.L_x_8949) ;  /* 0x0000000078087348 */ /* 0x000fea0003c00000 */
[----:B------:R0:W1:Y:S02]  /*47a0*/  SHFL.BFLY P0, R123, R165, R122, R121 ;  /* 0x0c00007aa57b7389 */ /* 0x0000640000000079 */
[----:B01----:R-:W-:Y:S01]  /*47b0*/  ENDCOLLECTIVE ;  /* 0x000000000000791b */ /* 0x003fe20003800000 */
.L_x_8949:
[----:B------:R-:W-:Y:S05]  /*47c0*/  BRA `(.L_x_8950) ;  /* 0xffffffcc00fc7947 */ /* 0x000fea000383ffff */
.L_x_8951:
        /* <DEDUP_REMOVED lines=11> */
.L_x_9269:


//--------------------- .text._ZN10layer_norm22ln_bwd_finalize_kernelINS_22Kernel_traits_finalizeILj512EfffffjLb1ELj1024ELj4ENS_18Kernel_traits_baseILj512EfffffjLj1024EEEEELb1ELb1EEEvNS_9BwdParamsE --------------------------
	.section	.text._ZN10layer_norm22ln_bwd_finalize_kernelINS_22Kernel_traits_finalizeILj512EfffffjLb1ELj1024ELj4ENS_18Kernel_traits_baseILj512EfffffjLj1024EEEEELb1ELb1EEEvNS_9BwdParamsE,"ax",@progbits
	.align	128
        .global         _ZN10layer_norm22ln_bwd_finalize_kernelINS_22Kernel_traits_finalizeILj512EfffffjLb1ELj1024ELj4ENS_18Kernel_traits_baseILj512EfffffjLj1024EEEEELb1ELb1EEEvNS_9BwdParamsE
        .type           _ZN10layer_norm22ln_bwd_finalize_kernelINS_22Kernel_traits_finalizeILj512EfffffjLb1ELj1024ELj4ENS_18Kernel_traits_baseILj512EfffffjLj1024EEEEELb1ELb1EEEvNS_9BwdParamsE,@function
        .size           _ZN10layer_norm22ln_bwd_finalize_kernelINS_22Kernel_traits_finalizeILj512EfffffjLb1ELj1024ELj4ENS_18Kernel_traits_baseILj512EfffffjLj1024EEEEELb1ELb1EEEvNS_9BwdParamsE,(.L_x_9270 - _ZN10layer_norm22ln_bwd_finalize_kernelINS_22Kernel_traits_finalizeILj512EfffffjLb1ELj1024ELj4ENS_18Kernel_traits_baseILj512EfffffjLj1024EEEEELb1ELb1EEEvNS_9BwdParamsE)
        .other          _ZN10layer_norm22ln_bwd_finalize_kernelINS_22Kernel_traits_finalizeILj512EfffffjLb1ELj1024ELj4ENS_18Kernel_traits_baseILj512EfffffjLj1024EEEEELb1ELb1EEEvNS_9BwdParamsE,@"STO_CUDA_ENTRY STV_DEFAULT"
_ZN10layer_norm22ln_bwd_finalize_kernelINS_22Kernel_traits_finalizeILj512EfffffjLb1ELj1024ELj4ENS_18Kernel_traits_baseILj512EfffffjLj1024EEEEELb1ELb1EEEvNS_9BwdParamsE:
.text._ZN10layer_norm22ln_bwd_finalize_kernelINS_22Kernel_traits_finalizeILj512EfffffjLb1ELj1024ELj4ENS_18Kernel_traits_baseILj512EfffffjLj1024EEEEELb1ELb1EEEvNS_9BwdParamsE:
        /* <DEDUP_REMOVED lines=25> */
.L_x_8963:
        /* <DEDUP_REMOVED lines=33> */
.L_x_8956:
        /* <DEDUP_REMOVED lines=49> */
.L_x_8955:
[----:B------:R-:W-:Y:S05]  /*06b0*/  BSYNC B1 ;  /* 0x0000000000017941 */ /* 0x000fea0003800000 */
.L_x_8954:
        /* <DEDUP_REMOVED lines=32> */
.L_x_8958:
[----:B------:R-:W-:Y:S05]  /*08c0*/  BSYNC B1 ;  /* 0x0000000000017941 */ /* 0x000fea0003800000 */
.L_x_8957:
        /* <DEDUP_REMOVED lines=16> */
.L_x_8953:
[----:B------:R-:W-:Y:S05]  /*09d0*/  BSYNC B0 ;  /* 0x0000000000007941 */ /* 0x000fea0003800000 */
.L_x_8952:
        /* <DEDUP_REMOVED lines=40> */
.L_x_8979:
        /* <DEDUP_REMOVED lines=8> */
.L_x_8959:
        /* <DEDUP_REMOVED lines=18> */
.L_x_8962:
[----:B------:R-:W-:Y:S05]  /*0e00*/  BSYNC B0 ;  /* 0x0000000000007941 */ /* 0x000fea0003800000 */
.L_x_8961:
[C---:B------:R-:W-:Y:S01]  /*0e10*/  ISETP.GT.U32.AND P1, PT, R4.reuse, -0x201, PT ;  /* 0xfffffdff0400780c */ /* 0x040fe20003f24070 */
[----:B------:R-:W-:Y:S01]  /*0e20*/  VIADD R4, R4, 0x200 ;  /* 0x0000020004047836 */ /* 0x000fe20000000000 */
[----:B------:R-:W-:-:S11]  /*0e30*/  IADD3 R5, R5, 0x100, RZ ;  /* 0x0000010005057810 */ /* 0x000fd60007ffe0ff */
[----:B------:R-:W-:Y:S05]  /*0e40*/  @P1 BRA `(.L_x_8963) ;  /* 0xfffffff000d01947 */ /* 0x000fea000383ffff */
[----:B------:R-:W-:Y:S05]  /*0e50*/  EXIT ;  /* 0x000000000000794d */ /* 0x000fea0003800000 */
.L_x_8960:
[----:B------:R-:W-:Y:S01]  /*0e60*/  HFMA2.MMA R22, -RZ, RZ, 0, 5.9604644775390625e-08 ;  /* 0x00000001ff167435 */ /* 0x000fe200000001ff */
[----:B---3--:R-:W-:Y:S02]  /*0e70*/  MOV R23, R8 ;  /* 0x0000000800177202 */ /* 0x008fe40000000f00 */
[----:B------:R-:W-:Y:S02]  /*0e80*/  MOV R25, 0x1f ;  /* 0x0000001f00197802 */ /* 0x000fe40000000f00 */
[----:B------:R-:W-:-:S07]  /*0e90*/  MOV R20, 0xffffffff ;  /* 0xffffffff00147802 */ /* 0x000fce0000000f00 */
[----:B012---:R-:W-:Y:S05]  /*0ea0*/  WARPSYNC.COLLECTIVE R20, `(.L_x_8964) ;  /* 0x0000000014087348 */ /* 0x007fea0003c00000 */
[----:B------:R3:W4:Y:S02]  /*0eb0*/  SHFL.BFLY P2, R21, R23, R22, R25 ;  /* 0x0c00001617157389 */ /* 0x0007240000040019 */
[----:B01234-:R-:W-:Y:S01]  /*0ec0*/  ENDCOLLECTIVE ;  /* 0x000000000000791b */ /* 0x01ffe20003800000 */
.L_x_8964:
[----:B------:R-:W-:Y:S01]  /*0ed0*/  HFMA2.MMA R22, -RZ, RZ, 0, 1.1920928955078125e-07 ;  /* 0x00000002ff167435 */ /* 0x000fe200000001ff */
[----:B------:R-:W-:-:S05]  /*0ee0*/  MOV R9, R21 ;  /* 0x0000001500097202 */ /* 0x000fca0000000f00 */
[----:B------:R-:W-:-:S05]  /*0ef0*/  FADD.FTZ R9, R8, R9 ;  /* 0x0000000908097221 */ /* 0x000fca0000010000 */
[----:B------:R-:W-:-:S07]  /*0f00*/  MOV R23, R9 ;  /* 0x0000000900177202 */ /* 0x000fce0000000f00 */
[----:B------:R-:W-:Y:S05]  /*0f10*/  WARPSYNC.COLLECTIVE R20, `(.L_x_8965) ;  /* 0x0000000014087348 */ /* 0x000fea0003c00000 */
[----:B------:R0:W1:Y:S02]  /*0f20*/  SHFL.BFLY P2, R21, R23, R22, R25 ;  /* 0x0c00001617157389 */ /* 0x0000640000040019 */
[----:B01----:R-:W-:Y:S01]  /*0f30*/  ENDCOLLECTIVE ;  /* 0x000000000000791b */ /* 0x003fe20003800000 */
.L_x_8965:
[----:B------:R-:W-:Y:S01]  /*0f40*/  HFMA2.MMA R22, -RZ, RZ, 0, 2.384185791015625e-07 ;  /* 0x00000004ff167435 */ /* 0x000fe200000001ff */
[----:B------:R-:W-:-:S04]  /*0f50*/  IMAD.MOV.U32 R12, RZ, RZ, R21 ;  /* 0x000000ffff0c7224 */ /* 0x000fc800078e0015 */
[----:B------:R-:W-:-:S05]  /*0f60*/  FADD.FTZ R12, R9, R12 ;  /* 0x0000000c090c7221 */ /* 0x000fca0000010000 */
[----:B------:R-:W-:-:S07]  /*0f70*/  MOV R23, R12 ;  /* 0x0000000c00177202 */ /* 0x000fce0000000f00 */
[----:B------:R-:W-:Y:S05]  /*0f80*/  WARPSYNC.COLLECTIVE R20, `(.L_x_8966) ;  /* 0x0000000014087348 */ /* 0x000fea0003c00000 */
[----:B------:R0:W1:Y:S02]  /*0f90*/  SHFL.BFLY P2, R21, R23, R22, R25 ;  /* 0x0c00001617157389 */ /* 0x0000640000040019 */
[----:B01----:R-:W-:Y:S01]  /*0fa0*/  ENDCOLLECTIVE ;  /* 0x000000000000791b */ /* 0x003fe20003800000 */
.L_x_8966:
[----:B------:R-:W-:Y:S01]  /*0fb0*/  HFMA2.MMA R22, -RZ, RZ, 0, 4.76837158203125e-07 ;  /* 0x00000008ff167435 */ /* 0x000fe200000001ff */
[----:B------:R-:W-:-:S05]  /*0fc0*/  MOV R13, R21 ;  /* 0x00000015000d7202 */ /* 0x000fca0000000f00 */
[----:B------:R-:W-:-:S05]  /*0fd0*/  FADD.FTZ R13, R12, R13 ;  /* 0x0000000d0c0d7221 */ /* 0x000fca0000010000 */
[----:B------:R-:W-:-:S07]  /*0fe0*/  MOV R23, R13 ;  /* 0x0000000d00177202 */ /* 0x000fce0000000f00 */
[----:B------:R-:W-:Y:S05]  /*0ff0*/  WARPSYNC.COLLECTIVE R20, `(.L_x_8967) ;  /* 0x0000000014087348 */ /* 0x000fea0003c00000 */
[----:B------:R0:W1:Y:S02]  /*1000*/  SHFL.BFLY P2, R21, R23, R22, R25 ;  /* 0x0c00001617157389 */ /* 0x0000640000040019 */
[----:B01----:R-:W-:Y:S01]  /*1010*/  ENDCOLLECTIVE ;  /* 0x000000000000791b */ /* 0x003fe20003800000 */
.L_x_8967:
[----:B------:R-:W-:Y:S01]  /*1020*/  HFMA2.MMA R22, -RZ, RZ, 0, 9.5367431640625e-07 ;  /* 0x00000010ff167435 */ /* 0x000fe200000001ff */
[----:B------:R-:W-:-:S05]  /*1030*/  MOV R8, R21 ;  /* 0x0000001500087202 */ /* 0x000fca0000000f00 */
[----:B------:R-:W-:-:S05]  /*1040*/  FADD.FTZ R9, R13, R8 ;  /* 0x000000080d097221 */ /* 0x000fca0000010000 */
[----:B------:R-:W-:-:S07]  /*1050*/  MOV R23, R9 ;  /* 0x0000000900177202 */ /* 0x000fce0000000f00 */
[----:B------:R-:W-:Y:S05]  /*1060*/  WARPSYNC.COLLECTIVE R20, `(.L_x_8968) ;  /* 0x0000000014087348 */ /* 0x000fea0003c00000 */
[----:B------:R0:W1:Y:S02]  /*1070*/  SHFL.BFLY P2, R21, R23, R22, R25 ;  /* 0x0c00001617157389 */ /* 0x0000640000040019 */
[----:B01----:R-:W-:Y:S01]  /*1080*/  ENDCOLLECTIVE ;  /* 0x000000000000791b */ /* 0x003fe20003800000 */
.L_x_8968:
[----:B------:R-:W-:Y:S01]  /*1090*/  HFMA2.MMA R22, -RZ, RZ, 0, 5.9604644775390625e-08 ;  /* 0x00000001ff167435 */ /* 0x000fe200000001ff */
[----:B------:R-:W-:Y:S01]  /*10a0*/  IMAD.MOV.U32 R23, RZ, RZ, R11 ;  /* 0x000000ffff177224 */ /* 0x000fe200078e000b */
[----:B------:R-:W-:-:S09]  /*10b0*/  MOV R8, R21 ;  /* 0x0000001500087202 */ /* 0x000fd20000000f00 */
[----:B------:R-:W-:Y:S05]  /*10c0*/  WARPSYNC.COLLECTIVE R20, `(.L_x_8969) ;  /* 0x0000000014087348 */ /* 0x000fea0003c00000 */
[----:B------:R0:W1:Y:S02]  /*10d0*/  SHFL.BFLY P2, R21, R23, R22, R25 ;  /* 0x0c00001617157389 */ /* 0x0000640000040019 */
[----:B01----:R-:W-:Y:S01]  /*10e0*/  ENDCOLLECTIVE ;  /* 0x000000000000791b */ /* 0x003fe20003800000 */
.L_x_8969:
[----:B------:R-:W-:Y:S01]  /*10f0*/  HFMA2.MMA R22, -RZ, RZ, 0, 1.1920928955078125e-07 ;  /* 0x00000002ff167435 */ /* 0x000fe200000001ff */
[----:B------:R-:W-:-:S05]  /*1100*/  MOV R12, R21 ;  /* 0x00000015000c7202 */ /* 0x000fca0000000f00 */
[----:B------:R-:W-:-:S05]  /*1110*/  FADD.FTZ R14, R11, R12 ;  /* 0x0000000c0b0e7221 */ /* 0x000fca0000010000 */
[----:B------:R-:W-:-:S07]  /*1120*/  MOV R23, R14 ;  /* 0x0000000e00177202 */ /* 0x000fce0000000f00 */
[----:B------:R-:W-:Y:S05]  /*1130*/  WARPSYNC.COLLECTIVE R20, `(.L_x_8970) ;  /* 0x0000000014087348 */ /* 0x000fea0003c00000 */
[----:B------:R0:W1:Y:S02]  /*1140*/  SHFL.BFLY P2, R21, R23, R22, R25 ;  /* 0x0c00001617157389 */ /* 0x0000640000040019 */
[----:B01----:R-:W-:Y:S01]  /*1150*/  ENDCOLLECTIVE ;  /* 0x000000000000791b */ /* 0x003fe20003800000 */
.L_x_8970:
[----:B------:R-:W-:Y:S01]  /*1160*/  HFMA2.MMA R22, -RZ, RZ, 0, 2.384185791015625e-07 ;  /* 0x00000004ff167435 */ /* 0x000fe200000001ff */
[----:B------:R-:W-:-:S05]  /*1170*/  MOV R13, R21 ;  /* 0x00000015000d7202 */ /* 0x000fca0000000f00 */
[----:B------:R-:W-:-:S05]  /*1180*/  FADD.FTZ R15, R14, R13 ;  /* 0x0000000d0e0f7221 */ /* 0x000fca0000010000 */
[----:B------:R-:W-:-:S07]  /*1190*/  MOV R23, R15 ;  /* 0x0000000f00177202 */ /* 0x000fce0000000f00 */
[----:B------:R-:W-:Y:S05]  /*11a0*/  WARPSYNC.COLLECTIVE R20, `(.L_x_8971) ;  /* 0x0000000014087348 */ /* 0x000fea0003c00000 */
[----:B------:R0:W1:Y:S02]  /*11b0*/  SHFL.BFLY P2, R21, R23, R22, R25 ;  /* 0x0c00001617157389 */ /* 0x0000640000040019 */
[----:B01----:R-:W-:Y:S01]  /*11c0*/  ENDCOLLECTIVE ;  /* 0x000000000000791b */ /* 0x003fe20003800000 */
.L_x_8971:
[----:B------:R-:W-:Y:S01]  /*11d0*/  IMAD.MOV.U32 R22, RZ, RZ, 0x8 ;  /* 0x00000008ff167424 */ /* 0x000fe200078e00ff */
[----:B------:R-:W-:-:S05]  /*11e0*/  MOV R16, R21 ;  /* 0x0000001500107202 */ /* 0x000fca0000000f00 */
[----:B------:R-:W-:-:S05]  /*11f0*/  FADD.FTZ R16, R15, R16 ;  /* 0x000000100f107221 */ /* 0x000fca0000010000 */
[----:B------:R-:W-:-:S07]  /*1200*/  MOV R23, R16 ;  /* 0x0000001000177202 */ /* 0x000fce0000000f00 */
[----:B------:R-:W-:Y:S05]  /*1210*/  WARPSYNC.COLLECTIVE R20, `(.L_x_8972) ;  /* 0x0000000014087348 */ /* 0x000fea0003c00000 */
[----:B------:R0:W1:Y:S02]  /*1220*/  SHFL.BFLY P2, R21, R23, R22, R25 ;  /* 0x0c00001617157389 */ /* 0x0000640000040019 */
[----:B01----:R-:W-:Y:S01]  /*1230*/  ENDCOLLECTIVE ;  /* 0x000000000000791b */ /* 0x003fe20003800000 */
.L_x_8972:
[----:B------:R-:W-:Y:S01]  /*1240*/  HFMA2.MMA R22, -RZ, RZ, 0, 9.5367431640625e-07 ;  /* 0x00000010ff167435 */ /* 0x000fe200000001ff */
[----:B------:R-:W-:-:S05]  /*1250*/  MOV R11, R21 ;  /* 0x00000015000b7202 */ /* 0x000fca0000000f00 */
[----:B------:R-:W-:-:S05]  /*1260*/  FADD.FTZ R11, R16, R11 ;  /* 0x0000000b100b7221 */ /* 0x000fca0000010000 */
[----:B------:R-:W-:-:S07]  /*1270*/  MOV R23, R11 ;  /* 0x0000000b00177202 */ /* 0x000fce0000000f00 */
[----:B------:R-:W-:Y:S05]  /*1280*/  WARPSYNC.COLLECTIVE R20, `(.L_x_8973) ;  /* 0x0000000014087348 */ /* 0x000fea0003c00000 */
[----:B------:R0:W1:Y:S02]  /*1290*/  SHFL.BFLY P2, R21, R23, R22, R25 ;  /* 0x0c00001617157389 */ /* 0x0000640000040019 */
[----:B01----:R-:W-:Y:S01]  /*12a0*/  ENDCOLLECTIVE ;  /* 0x000000000000791b */ /* 0x003fe20003800000 */
.L_x_8973:
[----:B------:R-:W-:Y:S01]  /*12b0*/  HFMA2.MMA R22, -RZ, RZ, 0, 5.9604644775390625e-08 ;  /* 0x00000001ff167435 */ /* 0x000fe200000001ff */
[----:B------:R-:W-:Y:S02]  /*12c0*/  MOV R23, R10 ;  /* 0x0000000a00177202 */ /* 0x000fe40000000f00 */
[----:B------:R-:W-:-:S08]  /*12d0*/  MOV R12, R21 ;  /* 0x00000015000c7202 */ /* 0x000fd00000000f00 */
[----:B------:R-:W-:Y:S05]  /*12e0*/  WARPSYNC.COLLECTIVE R20, `(.L_x_8974) ;  /* 0x0000000014087348 */ /* 0x000fea0003c00000 */
[----:B------:R0:W1:Y:S02]  /*12f0*/  SHFL.BFLY P2, R21, R23, R22, R25 ;  /* 0x0c00001617157389 */ /* 0x0000640000040019 */
[----:B01----:R-:W-:Y:S01]  /*1300*/  ENDCOLLECTIVE ;  /* 0x000000000000791b */ /* 0x003fe20003800000 */
.L_x_8974:
[----:B------:R-:W-:Y:S01]  /*1310*/  HFMA2.MMA R22, -RZ, RZ, 0, 1.1920928955078125e-07 ;  /* 0x00000002ff167435 */ /* 0x000fe200000001ff */
[----:B------:R-:W-:-:S05]  /*1320*/  MOV R13, R21 ;  /* 0x00000015000d7202 */ /* 0x000fca0000000f00 */
[----:B------:R-:W-:-:S05]  /*1330*/  FADD.FTZ R17, R10, R13 ;  /* 0x0000000d0a117221 */ /* 0x000fca0000010000 */
[----:B------:R-:W-:-:S07]  /*1340*/  MOV R23, R17 ;  /* 0x0000001100177202 */ /* 0x000fce0000000f00 */
[----:B------:R-:W-:Y:S05]  /*1350*/  WARPSYNC.COLLECTIVE R20, `(.L_x_8975) ;  /* 0x0000000014087348 */ /* 0x000fea0003c00000 */
[----:B------:R0:W1:Y:S02]  /*1360*/  SHFL.BFLY P2, R21, R23, R22, R25 ;  /* 0x0c00001617157389 */ /* 0x0000640000040019 */
[----:B01----:R-:W-:Y:S01]  /*1370*/  ENDCOLLECTIVE ;  /* 0x000000000000791b */ /* 0x003fe20003800000 */
.L_x_8975:
[----:B------:R-:W-:Y:S01]  /*1380*/  HFMA2.MMA R22, -RZ, RZ, 0, 2.384185791015625e-07 ;  /* 0x00000004ff167435 */ /* 0x000fe200000001ff */
[----:B------:R-:W-:-:S04]  /*1390*/  IMAD.MOV.U32 R16, RZ, RZ, R21 ;  /* 0x000000ffff107224 */ /* 0x000fc800078e0015 */
[----:B------:R-:W-:-:S05]  /*13a0*/  FADD.FTZ R18, R17, R16 ;  /* 0x0000001011127221 */ /* 0x000fca0000010000 */
[----:B------:R-:W-:-:S07]  /*13b0*/  MOV R23, R18 ;  /* 0x0000001200177202 */ /* 0x000fce0000000f00 */
[----:B------:R-:W-:Y:S05]  /*13c0*/  WARPSYNC.COLLECTIVE R20, `(.L_x_8976) ;  /* 0x0000000014087348 */ /* 0x000fea0003c00000 */
[----:B------:R0:W1:Y:S02]  /*13d0*/  SHFL.BFLY P2, R21, R23, R22, R25 ;  /* 0x0c00001617157389 */ /* 0x0000640000040019 */
[----:B01----:R-:W-:Y:S01]  /*13e0*/  ENDCOLLECTIVE ;  /* 0x000000000000791b */ /* 0x003fe20003800000 */
.L_x_8976:
[----:B------:R-:W-:Y:S01]  /*13f0*/  HFMA2.MMA R22, -RZ, RZ, 0, 4.76837158203125e-07 ;  /* 0x00000008ff167435 */ /* 0x000fe200000001ff */
[----:B------:R-:W-:-:S05]  /*1400*/  MOV R19, R21 ;  /* 0x0000001500137202 */ /* 0x000fca0000000f00 */
[----:B------:R-:W-:-:S05]  /*1410*/  FADD.FTZ R19, R18, R19 ;  /* 0x0000001312137221 */ /* 0x000fca0000010000 */
[----:B------:R-:W-:-:S07]  /*1420*/  MOV R23, R19 ;  /* 0x0000001300177202 */ /* 0x000fce0000000f00 */
[----:B------:R-:W-:Y:S05]  /*1430*/  WARPSYNC.COLLECTIVE R20, `(.L_x_8977) ;  /* 0x0000000014087348 */ /* 0x000fea0003c00000 */
[----:B------:R0:W1:Y:S02]  /*1440*/  SHFL.BFLY P2, R21, R23, R22, R25 ;  /* 0x0c00001617157389 */ /* 0x0000640000040019 */
[----:B01----:R-:W-:Y:S01]  /*1450*/  ENDCOLLECTIVE ;  /* 0x000000000000791b */ /* 0x003fe20003800000 */
.L_x_8977:
[----:B------:R-:W-:Y:S01]  /*1460*/  HFMA2.MMA R22, -RZ, RZ, 0, 9.5367431640625e-07 ;  /* 0x00000010ff167435 */ /* 0x000fe200000001ff */
[----:B------:R-:W-:-:S05]  /*1470*/  MOV R10, R21 ;  /* 0x00000015000a7202 */ /* 0x000fca0000000f00 */
[----:B------:R-:W-:-:S05]  /*1480*/  FADD.FTZ R10, R19, R10 ;  /* 0x0000000a130a7221 */ /* 0x000fca0000010000 */
[----:B------:R-:W-:-:S07]  /*1490*/  MOV R23, R10 ;  /* 0x0000000a00177202 */ /* 0x000fce0000000f00 */
[----:B------:R-:W-:Y:S05]  /*14a0*/  WARPSYNC.COLLECTIVE R20, `(.L_x_8978) ;  /* 0x0000000014087348 */ /* 0x000fea0003c00000 */
[----:B------:R0:W1:Y:S02]  /*14b0*/  SHFL.BFLY P2, R21, R23, R22, R25 ;  /* 0x0c00001617157389 */ /* 0x0000640000040019 */
[----:B01----:R-:W-:Y:S01]  /*14c0*/  ENDCOLLECTIVE ;  /* 0x000000000000791b */ /* 0x003fe20003800000 */
.L_x_8978:
[----:B------:R-:W-:Y:S01]  /*14d0*/  MOV R15, R21 ;  /* 0x00000015000f7202 */ /* 0x000fe20000000f00 */
[----:B------:R-:W-:Y:S06]  /*14e0*/  BRA `(.L_x_8979) ;  /* 0xfffffff400dc7947 */ /* 0x000fec000383ffff */
.L_x_8980:
        /* <DEDUP_REMOVED lines=9> */
.L_x_9270:


//--------------------- .text._ZN10layer_norm13ln_bwd_kernelINS_13Kernel_traitsIfffffjLj512ELj1ELj4ELj1ELj16ENS_18Kernel_traits_baseILj512EfffffjLj128EEEEELb1ELb1ELb1ELb1EEEvNS_9BwdParamsE --------------------------
	.section	.text._ZN10layer_norm13ln_bwd_kernelINS_13Kernel_traitsIfffffjLj512ELj1ELj4ELj1ELj16ENS_18Kernel_traits_baseILj512EfffffjLj128EEEEELb1ELb1ELb1ELb1EEEvNS_9BwdParamsE,"ax",@progbits
	.align	128
        .global         _ZN10layer_norm13ln_bwd_kernelINS_13Kernel_traitsIfffffjLj512ELj1ELj4ELj1ELj16ENS_18Kernel_traits_baseILj512EfffffjLj128EEEEELb1ELb1ELb1ELb1EEEvNS_9BwdParamsE
        .type           _ZN10layer_norm13ln_bwd_kernelINS_13Kernel_traitsIfffffjLj512ELj1ELj4ELj1ELj16ENS_18Kernel_traits_baseILj512EfffffjLj128EEEEELb1ELb1ELb1ELb1EEEvNS_9BwdParamsE,@function
        .size           _ZN10layer_norm13ln_bwd_kernelINS_13Kernel_traitsIfffffjLj512ELj1ELj4ELj1ELj16ENS_18Kernel_traits_baseILj512EfffffjLj128EEEEELb1ELb1ELb1ELb1EEEvNS_9BwdParamsE,(.L_x_9271 - _ZN10layer_norm13ln_bwd_kernelINS_13Kernel_traitsIfffffjLj512ELj1ELj4ELj1ELj16ENS_18Kernel_traits_baseILj512EfffffjLj128EEEEELb1ELb1ELb1ELb1EEEvNS_9BwdParamsE)
        .other          _ZN10layer_norm13ln_bwd_kernelINS_13Kernel_traitsIfffffjLj512ELj1ELj4ELj1ELj16ENS_18Kernel_traits_baseILj512EfffffjLj128EEEEELb1ELb1ELb1ELb1EEEvNS_9BwdParamsE,@"STO_CUDA_ENTRY STV_DEFAULT"
_ZN10layer_norm13ln_bwd_kernelINS_13Kernel_traitsIfffffjLj512ELj1ELj4ELj1ELj16ENS_18Kernel_traits_baseILj512EfffffjLj128EEEEELb1ELb1ELb1ELb1EEEvNS_9BwdParamsE:
.text._ZN10layer_norm13ln_bwd_kernelINS_13Kernel_traitsIfffffjLj512ELj1ELj4ELj1ELj16ENS_18Kernel_traits_baseILj512EfffffjLj128EEEEELb1ELb1ELb1ELb1EEEvNS_9BwdParamsE:
        /* <DEDUP_REMOVED lines=38> */
.L_x_8982:
        /* <DEDUP_REMOVED lines=42> */
.L_x_9058:
[----:B------:R-:W0:Y:S08]  /*0500*/  LDC.64 R6, c[0x0][0x288] ;  /* 0x0000a200ff067b82 */ /* 0x000e300000000a00 */
[----:B-1----:R-:W1:Y:S08]  /*0510*/  LDC.64 R116, c[0x0][0x280] ;  /* 0x0000a000ff747b82 */ /* 0x002e700000000a00 */
        /* <DEDUP_REMOVED lines=11> */
[----:B------:R-:W-:Y:S02]  /*05d0*/  LEA.HI.SX32 R155, R150, R5, 0x1e ;  /* 0x00000005969b7211 */ /* 0x000fe400078ff2ff */
[----:B------:R0:W5:Y:S02]  /*05e0*/  LDG.E R6, desc[UR4][R148.64] ;  /* 0x0000000494067981 */ /* 0x000164000c1e1900 */
        /* <DEDUP_REMOVED lines=17> */
[----:B------:R-:W-:Y:S01]  /*0700*/  @P5 IMAD R116, R116, R157, RZ ;  /* 0x0000009d74745224 */ /* 0x000fe200078e02ff */
[----:B------:R-:W-:-:S04]  /*0710*/  @P5 LOP3.LUT R5, R0, 0x1f, RZ, 0xc0, !PT ;  /* 0x0000001f00055812 */ /* 0x000fc800078ec0ff */
[----:B------:R-:W-:Y:S02]  /*0720*/  @P5 SHF.R.S32.HI R117, RZ, 0x1f, R116 ;  /* 0x0000001fff755819 */ /* 0x000fe40000011474 */
[----:B------:R-:W-:Y:S01]  /*0730*/  CS2R R118, SRZ ;  /* 0x0000000000767805 */ /* 0x000fe2000001ff00 */
[----:B------:R1:W5:Y:S01]  /*0740*/  @P0 LDG.E.128 R20, desc[UR4][R168.64] ;  /* 0x00000004a8140981 */ /* 0x000362000c1e1d00 */
[----:B------:R-:W-:-:S03]  /*0750*/  @P5 LEA.HI R116, R117, R116, RZ, 0x2 ;  /* 0x0000007475745211 */ /* 0x000fc600078f10ff */
[----:B------:R2:W5:Y:S01]  /*0760*/  @P0 LDG.E.128 R16, desc[UR4][R166.64] ;  /* 0x00000004a6100981 */ /* 0x000562000c1e1d00 */
[----:B------:R-:W-:-:S03]  /*0770*/  @P5 LEA.HI.SX32 R119, R116, R5, 0x1e ;  /* 0x0000000574775211 */ /* 0x000fc600078ff2ff */
[----:B------:R-:W5:Y:S01]  /*0780*/  @P0 LDG.E.128 R12, desc[UR4][R164.64] ;  /* 0x00000004a40c0981 */ /* 0x000f62000c1e1d00 */
[----:B-1----:R-:W-:-:S03]  /*0790*/  IADD3 R169, R119, 0x20, RZ ;  /* 0x0000002077a97810 */ /* 0x002fc60007ffe0ff */
[----:B------:R1:W5:Y:S01]  /*07a0*/  @P0 LDG.E.128 R8, desc[UR4][R162.64] ;  /* 0x00000004a2080981 */ /* 0x000362000c1e1d00 */
[----:B--2---:R-:W-:Y:S01]  /*07b0*/  IADD3 R167, R119, 0x40, RZ ;  /* 0x0000004077a77810 */ /* 0x004fe20007ffe0ff */
[----:B0-----:R-:W-:-:S04]  /*07c0*/  IMAD.WIDE.U32 R168, R169, 0x4, R172 ;  /* 0x00000004a9a87825 */ /* 0x001fc800078e00ac */
[--C-:B------:R-:W-:Y:S01]  /*07d0*/  IMAD.WIDE.U32 R166, R167, 0x4, R172.reuse ;  /* 0x00000004a7a67825 */ /* 0x100fe200078e00ac */
[----:B------:R0:W5:Y:S03]  /*07e0*/  LDG.E R152, desc[UR4][R168.64] ;  /* 0x00000004a8987981 */ /* 0x000166000c1e1900 */
[C---:B------:R-:W-:Y:S01]  /*07f0*/  IMAD.WIDE.U32 R116, R119.reuse, 0x4, R172 ;  /* 0x0000000477747825 */ /* 0x040fe200078e00ac */
[----:B------:R0:W5:Y:S04]  /*0800*/  LDG.E R151, desc[UR4][R166.64] ;  /* 0x00000004a6977981 */ /* 0x000168000c1e1900 */
[----:B------:R0:W5:Y:S01]  /*0810*/  LDG.E R154, desc[UR4][R116.64] ;  /* 0x00000004749a7981 */ /* 0x000162000c1e1900 */
[----:B------:R-:W-:Y:S01]  /*0820*/  IADD3 R119, R119, 0x60, RZ ;  /* 0x0000006077777810 */ /* 0x000fe20007ffe0ff */
[----:B-1----:R-:W-:-:S04]  /*0830*/  HFMA2.MMA R162, -RZ, RZ, 0, 0 ;  /* 0x00000000ffa27435 */ /* 0x002fc800000001ff */
[----:B------:R-:W-:Y:S01]  /*0840*/  IMAD.WIDE.U32 R172, R119, 0x4, R172 ;  /* 0x0000000477ac7825 */ /* 0x000fe200078e00ac */
[----:B------:R-:W-:Y:S06]  /*0850*/  BRA `(.L_x_8986) ;  /* 0x0000000800a87947 */ /* 0x000fec0003800000 */
.L_x_8985:
[----:B------:R-:W0:Y:S01]  /*0860*/  LDC.64 R120, c[0x0][0x250] ;  /* 0x00009400ff787b82 */ /* 0x000e220000000a00 */
[----:B------:R-:W-:Y:S02]  /*0870*/  IADD3 R118, R118, -0x1, RZ ;  /* 0xffffffff76767810 */ /* 0x000fe40007ffe0ff */
[----:B------:R-:W-:-:S05]  /*0880*/  MOV R149, UR14 ;  /* 0x0000000e00957c02 */ /* 0x000fca0008000f00 */
[----:B------:R-:W1:Y:S01]  /*0890*/  LDC.64 R116, c[0x0][0x238] ;  /* 0x00008e00ff747b82 */ /* 0x000e620000000a00 */
[----:B------:R-:W-:-:S07]  /*08a0*/  IMAD R118, R118, R157, RZ ;  /* 0x0000009d76767224 */ /* 0x000fce00078e02ff */
[----:B------:R-:W2:Y:S01]  /*08b0*/  LDC.64 R128, c[0x0][0x2b8] ;  /* 0x0000ae00ff807b82 */ /* 0x000ea20000000a00 */
[----:B------:R-:W-:Y:S02]  /*08c0*/  SHF.R.S32.HI R3, RZ, 0x1f, R118 ;  /* 0x0000001fff037819 */ /* 0x000fe40000011476 */
[----:B------:R-:W-:Y:S02]  /*08d0*/  LOP3.LUT R5, R0, 0x1f, RZ, 0xc0, !PT ;  /* 0x0000001f00057812 */ /* 0x000fe400078ec0ff */
[----:B------:R-:W-:Y:S01]  /*08e0*/  LEA.HI R118, R3, R118, RZ, 0x2 ;  /* 0x0000007603767211 */ /* 0x000fe200078f10ff */
[----:B0-----:R-:W-:-:S03]  /*08f0*/  IMAD.WIDE R120, R2, 0x4, R120 ;  /* 0x0000000402787825 */ /* 0x001fc600078e0278 */
[----:B------:R-:W-:Y:S01]  /*0900*/  LEA.HI.SX32 R131, R118, R5, 0x1e ;  /* 0x0000000576837211 */ /* 0x000fe200078ff2ff */
[----:B------:R-:W0:Y:S01]  /*0910*/  LDC.64 R172, c[0x0][0x240] ;  /* 0x00009000ffac7b82 */ /* 0x000e220000000a00 */
[----:B------:R3:W4:Y:S01]  /*0920*/  LDG.E R161, desc[UR4][R120.64] ;  /* 0x0000000478a17981 */ /* 0x000722000c1e1900 */
[----:B-----5:R-:W-:Y:S01]  /*0930*/  ISETP.GE.AND P5, PT, R156, 0x1, PT ;  /* 0x000000019c00780c */ /* 0x020fe20003fa6270 */
[--C-:B-1----:R-:W-:Y:S01]  /*0940*/  IMAD.WIDE.U32 R132, R155, 0x10, R116.reuse ;  /* 0x000000109b847825 */ /* 0x102fe200078e0074 */
[----:B------:R-:W-:Y:S02]  /*0950*/  MOV R150, UR15 ;  /* 0x0000000f00967c02 */ /* 0x000fe40008000f00 */
[----:B------:R-:W-:Y:S01]  /*0960*/  ISETP.NE.U32.AND P0, PT, R149, RZ, PT ;  /* 0x000000ff9500720c */ /* 0x000fe20003f05070 */
[--C-:B------:R-:W-:Y:S02]  /*0970*/  IMAD.WIDE.U32 R136, R153, 0x10, R116.reuse ;  /* 0x0000001099887825 */ /* 0x100fe400078e0074 */
[----:B------:R-:W4:Y:S02]  /*0980*/  LDG.E.128 R132, desc[UR4][R132.64] ;  /* 0x0000000484847981 */ /* 0x000f24000c1e1d00 */
[----:B------:R-:W-:-:S04]  /*0990*/  IMAD.WIDE.U32 R140, R7, 0x10, R116 ;  /* 0x00000010078c7825 */ /* 0x000fc800078e0074 */
[----:B------:R-:W-:Y:S01]  /*09a0*/  IMAD.WIDE.U32 R144, R148, 0x10, R116 ;  /* 0x0000001094907825 */ /* 0x000fe200078e0074 */
[----:B------:R-:W4:Y:S01]  /*09b0*/  LDG.E.128 R136, desc[UR4][R136.64] ;  /* 0x0000000488887981 */ /* 0x000f22000c1e1d00 */
[C---:B---3--:R-:W-:Y:S02]  /*09c0*/  IADD3 R121, R131.reuse, 0x20, RZ ;  /* 0x0000002083797810 */ /* 0x048fe40007ffe0ff */
[C---:B--2---:R-:W-:Y:S01]  /*09d0*/  IMAD.WIDE.U32 R116, R131.reuse, 0x10, R128 ;  /* 0x0000001083747825 */ /* 0x044fe200078e0080 */
[----:B------:R-:W2:Y:S01]  /*09e0*/  LDG.E.128 R140, desc[UR4][R140.64] ;  /* 0x000000048c8c7981 */ /* 0x000ea2000c1e1d00 */
[----:B------:R-:W-:Y:S02]  /*09f0*/  @P5 IADD3 R124, R156, -0x1, RZ ;  /* 0xffffffff9c7c5810 */ /* 0x000fe40007ffe0ff */
[----:B------:R-:W-:Y:S01]  /*0a00*/  IADD3 R125, R131, 0x40, RZ ;  /* 0x00000040837d7810 */ /* 0x000fe20007ffe0ff */
[----:B------:R-:W3:Y:S01]  /*0a10*/  LDG.E.128 R144, desc[UR4][R144.64] ;  /* 0x0000000490907981 */ /* 0x000ee2000c1e1d00 */
[----:B------:R-:W-:-:S03]  /*0a20*/  ISETP.NE.AND.EX P0, PT, R150, RZ, PT, P0 ;  /* 0x000000ff9600720c */ /* 0x000fc60003f05300 */
[----:B------:R-:W3:Y:S01]  /*0a30*/  LDG.E.128 R116, desc[UR4][R116.64] ;  /* 0x0000000474747981 */ /* 0x000ee2000c1e1d00 */
[----:B------:R-:W-:-:S06]  /*0a40*/  IMAD.WIDE.U32 R120, R121, 0x10, R128 ;  /* 0x0000001079787825 */ /* 0x000fcc00078e0080 */
[----:B------:R-:W3:Y:S01]  /*0a50*/  LDG.E.128 R120, desc[UR4][R120.64] ;  /* 0x0000000478787981 */ /* 0x000ee2000c1e1d00 */
[----:B------:R-:W-:Y:S02]  /*0a60*/  @P5 IMAD R3, R124, R157, RZ ;  /* 0x0000009d7c035224 */ /* 0x000fe400078e02ff */
[----:B------:R-:W-:Y:S01]  /*0a70*/  IMAD.WIDE.U32 R124, R125, 0x10, R128 ;  /* 0x000000107d7c7825 */ /* 0x000fe200078e0080 */
[----:B------:R-:W-:Y:S01]  /*0a80*/  IADD3 R131, R131, 0x60, RZ ;  /* 0x0000006083837810 */ /* 0x000fe20007ffe0ff */
[----:B------:R-:W5:Y:S01]  /*0a90*/  @P0 LDG.E.128 R20, desc[UR4][R168.64] ;  /* 0x00000004a8140981 */ /* 0x000f62000c1e1d00 */
[----:B------:R-:W-:-:S03]  /*0aa0*/  @P5 SHF.R.S32.HI R126, RZ, 0x1f, R3 ;  /* 0x0000001fff7e5819 */ /* 0x000fc60000011403 */
[----:B------:R-:W5:Y:S01]  /*0ab0*/  @P0 LDG.E.128 R16, desc[UR4][R166.64] ;  /* 0x00000004a6100981 */ /* 0x000f62000c1e1d00 */
[----:B------:R-:W-:-:S03]  /*0ac0*/  @P5 LEA.HI R130, R126, R3, RZ, 0x2 ;  /* 0x000000037e825211 */ /* 0x000fc600078f10ff */
[----:B------:R-:W3:Y:S01]  /*0ad0*/  LDG.E.128 R124, desc[UR4][R124.64] ;  /* 0x000000047c7c7981 */ /* 0x000ee2000c1e1d00 */
[----:B------:R-:W-:Y:S01]  /*0ae0*/  IMAD.WIDE.U32 R128, R131, 0x10, R128 ;  /* 0x0000001083807825 */ /* 0x000fe200078e0080 */
[----:B------:R-:W-:Y:S02]  /*0af0*/  MOV R3, RZ ;  /* 0x000000ff00037202 */ /* 0x000fe40000000f00 */
[----:B------:R-:W-:Y:S01]  /*0b00*/  @P5 LEA.HI.SX32 R3, R130, R5, 0x1e ;  /* 0x0000000582035211 */ /* 0x000fe200078ff2ff */
[----:B------:R0:W5:Y:S04]  /*0b10*/  @P0 LDG.E.128 R12, desc[UR4][R164.64] ;  /* 0x00000004a40c0981 */ /* 0x000168000c1e1d00 */
[----:B------:R-:W3:Y:S01]  /*0b20*/  LDG.E.128 R128, desc[UR4][R128.64] ;  /* 0x0000000480807981 */ /* 0x000ee2000c1e1d00 */
[----:B------:R-:W-:-:S03]  /*0b30*/  IADD3 R159, R3, 0x40, RZ ;  /* 0x00000040039f7810 */ /* 0x000fc60007ffe0ff */
[----:B------:R1:W5:Y:S01]  /*0b40*/  @P0 LDG.E.128 R8, desc[UR4][R162.64] ;  /* 0x00000004a2080981 */ /* 0x000362000c1e1d00 */
[----:B------:R-:W-:Y:S01]  /*0b50*/  ISETP.NE.AND P0, PT, R4, RZ, PT ;  /* 0x000000ff0400720c */ /* 0x000fe20003f05270 */
[----:B0-----:R-:W-:-:S04]  /*0b60*/  IMAD.WIDE.U32 R164, R3, 0x4, R172 ;  /* 0x0000000403a47825 */ /* 0x001fc800078e00ac */
[----:B------:R-:W-:Y:S01]  /*0b70*/  IMAD.WIDE.U32 R158, R159, 0x4, R172 ;  /* 0x000000049f9e7825 */ /* 0x000fe200078e00ac */
[----:B------:R-:W5:Y:S01]  /*0b80*/  LDG.E R154, desc[UR4][R164.64] ;  /* 0x00000004a49a7981 */ /* 0x000f62000c1e1900 */
[----:B-1----:R-:W-:-:S03]  /*0b90*/  IADD3 R163, R3, 0x20, RZ ;  /* 0x0000002003a37810 */ /* 0x002fc60007ffe0ff */
[----:B------:R-:W5:Y:S01]  /*0ba0*/  LDG.E R151, desc[UR4][R158.64] ;  /* 0x000000049e977981 */ /* 0x000f62000c1e1900 */
[----:B------:R-:W-:Y:S01]  /*0bb0*/  IADD3 R3, R3, 0x60, RZ ;  /* 0x0000006003037810 */ /* 0x000fe20007ffe0ff */
[----:B------:R-:W-:-:S04]  /*0bc0*/  IMAD.WIDE.U32 R162, R163, 0x4, R172 ;  /* 0x00000004a3a27825 */ /* 0x000fc800078e00ac */
[----:B------:R-:W-:Y:S01]  /*0bd0*/  IMAD.WIDE.U32 R172, R3, 0x4, R172 ;  /* 0x0000000403ac7825 */ /* 0x000fe200078e00ac */
[----:B------:R2:W5:Y:S01]  /*0be0*/  LDG.E R152, desc[UR4][R162.64] ;  /* 0x00000004a2987981 */ /* 0x000562000c1e1900 */
[----:B----4-:R-:W-:-:S05]  /*0bf0*/  FSEL R161, R161, RZ, !P0 ;  /* 0x000000ffa1a17208 */ /* 0x010fca0004000000 */
[C---:B------:R-:W-:Y:S01]  /*0c00*/  FADD.FTZ R3, -R161.reuse, R132 ;  /* 0x00000084a1037221 */ /* 0x040fe20000010100 */
[C---:B------:R-:W-:Y:S01]  /*0c10*/  FADD.FTZ R171, -R161.reuse, R133 ;  /* 0x00000085a1ab7221 */ /* 0x040fe20000010100 */
[C---:B------:R-:W-:Y:S01]  /*0c20*/  FADD.FTZ R133, -R161.reuse, R134 ;  /* 0x00000086a1857221 */ /* 0x040fe20000010100 */
[C---:B------:R-:W-:Y:S01]  /*0c30*/  FADD.FTZ R135, -R161.reuse, R135 ;  /* 0x00000087a1877221 */ /* 0x040fe20000010100 */
[C---:B------:R-:W-:Y:S01]  /*0c40*/  FMUL.FTZ R3, R6.reuse, R3 ;  /* 0x0000000306037220 */ /* 0x040fe20000410000 */
[C---:B------:R-:W-:Y:S01]  /*0c50*/  FMUL.FTZ R134, R6.reuse, R171 ;  /* 0x000000ab06867220 */ /* 0x040fe20000410000 */
[C---:B------:R-:W-:Y:S01]  /*0c60*/  FADD.FTZ R169, -R161.reuse, R136 ;  /* 0x00000088a1a97221 */ /* 0x040fe20000010100 */
[C---:B------:R-:W-:Y:S01]  /*0c70*/  FMUL.FTZ R132, R6.reuse, R135 ;  /* 0x0000008706847220 */ /* 0x040fe20000410000 */
[C---:B------:R-:W-:Y:S01]  /*0c80*/  FADD.FTZ R167, -R161.reuse, R137 ;  /* 0x00000089a1a77221 */ /* 0x040fe20000010100 */
[C---:B------:R-:W-:Y:S01]  /*0c90*/  FADD.FTZ R137, -R161.reuse, R138 ;  /* 0x0000008aa1897221 */ /* 0x040fe20000010100 */
[----:B--2---:R-:W-:Y:S01]  /*0ca0*/  FADD.FTZ R162, -R161, R141 ;  /* 0x0000008da1a27221 */ /* 0x004fe20000010100 */
[----:B------:R-:W-:Y:S01]  /*0cb0*/  FMUL.FTZ R133, R6, R133 ;  /* 0x0000008506857220 */ /* 0x000fe20000410000 */
[----:B---3--:R-:W-:Y:S01]  /*0cc0*/  FMUL.FTZ R136, R68, R116 ;  /* 0x0000007444887220 */ /* 0x008fe20000410000 */
[----:B------:R-:W-:Y:S01]  /*0cd0*/  FFMA.FTZ R100, R116, R3, R100 ;  /* 0x0000000374647223 */ /* 0x000fe20000010064 */
[----:B------:R-:W-:Y:S01]  /*0ce0*/  FADD.FTZ R64, R64, R116 ;  /* 0x0000007440407221 */ /* 0x000fe20000010000 */
[----:B------:R-:W-:Y:S01]  /*0cf0*/  FFMA.FTZ R101, R117, R134, R101 ;  /* 0x0000008675657223 */ /* 0x000fe20000010065 */
[----:B------:R-:W-:Y:S01]  /*0d00*/  FADD.FTZ R65, R65, R117 ;  /* 0x0000007541417221 */ /* 0x000fe20000010000 */
[----:B------:R-:W-:Y:S01]  /*0d10*/  FMUL.FTZ R135, R69, R117 ;  /* 0x0000007545877220 */ /* 0x000fe20000410000 */
[----:B------:R-:W-:Y:S01]  /*0d20*/  FADD.FTZ R116, RZ, R136 ;  /* 0x00000088ff747221 */ /* 0x000fe20000010000 */
[----:B------:R-:W-:Y:S01]  /*0d30*/  FFMA.FTZ R117, R3, R136, RZ ;  /* 0x0000008803757223 */ /* 0x000fe200000100ff */
        /* <DEDUP_REMOVED lines=19> */
[C---:B------:R-:W-:Y:S01]  /*0e70*/  FMUL.FTZ R137, R6.reuse, R137 ;  /* 0x0000008906897220 */ /* 0x040fe20000410000 */
[----:B------:R-:W-:Y:S01]  /*0e80*/  FFMA.FTZ R105, R121, R142, R105 ;  /* 0x0000008e79697223 */ /* 0x000fe20000010069 */
[----:B------:R-:W-:Y:S01]  /*0e90*/  FADD.FTZ R61, R61, R121 ;  /* 0x000000793d3d7221 */ /* 0x000fe20000010000 */
[----:B------:R-:W-:Y:S01]  /*0ea0*/  FMUL.FTZ R121, R73, R121 ;  /* 0x0000007949797220 */ /* 0x000fe20000410000 */
[----:B------:R-:W-:Y:S01]  /*0eb0*/  FADD.FTZ R116, R119, R120 ;  /* 0x0000007877747221 */ /* 0x000fe20000010000 */
[----:B------:R-:W-:Y:S01]  /*0ec0*/  FADD.FTZ R164, -R161, R140 ;  /* 0x0000008ca1a47221 */ /* 0x000fe20000010100 */
[----:B------:R-:W-:Y:S01]  /*0ed0*/  FFMA.FTZ R117, R139, R120, R118 ;  /* 0x000000788b757223 */ /* 0x000fe20000010076 */
[----:B------:R-:W-:Y:S01]  /*0ee0*/  FMUL.FTZ R140, R6, R166 ;  /* 0x000000a6068c7220 */ /* 0x000fe20000410000 */
[----:B------:R-:W-:Y:S01]  /*0ef0*/  FFMA.FTZ R106, R122, R137, R106 ;  /* 0x000000897a6a7223 */ /* 0x000fe2000001006a */
[----:B------:R-:W-:Y:S01]  /*0f00*/  FADD.FTZ R62, R62, R122 ;  /* 0x0000007a3e3e7221 */ /* 0x000fe20000010000 */
[----:B------:R-:W-:Y:S01]  /*0f10*/  FMUL.FTZ R122, R74, R122 ;  /* 0x0000007a4a7a7220 */ /* 0x000fe20000410000 */
[----:B------:R-:W-:Y:S01]  /*0f20*/  FADD.FTZ R119, R116, R121 ;  /* 0x0000007974777221 */ /* 0x000fe20000010000 */
[----:B------:R-:W-:Y:S01]  /*0f30*/  FADD.FTZ R165, -R161, R145 ;  /* 0x00000091a1a57221 */ /* 0x000fe20000010100 */
[----:B------:R-:W-:Y:S01]  /*0f40*/  FFMA.FTZ R116, R142, R121, R117 ;  /* 0x000000798e747223 */ /* 0x000fe20000010075 */
[----:B------:R-:W-:Y:S01]  /*0f50*/  FFMA.FTZ R107, R123, R140, R107 ;  /* 0x0000008c7b6b7223 */ /* 0x000fe2000001006b */
[----:B------:R-:W-:Y:S01]  /*0f60*/  FADD.FTZ R63, R63, R123 ;  /* 0x0000007b3f3f7221 */ /* 0x000fe20000010000 */
[----:B------:R-:W-:Y:S01]  /*0f70*/  FMUL.FTZ R145, R75, R123 ;  /* 0x0000007b4b917220 */ /* 0x000fe20000410000 */
[C---:B------:R-:W-:Y:S01]  /*0f80*/  FMUL.FTZ R123, R6.reuse, R164 ;  /* 0x000000a4067b7220 */ /* 0x040fe20000410000 */
[----:B------:R-:W-:Y:S01]  /*0f90*/  FADD.FTZ R118, R119, R122 ;  /* 0x0000007a77767221 */ /* 0x000fe20000010000 */
[----:B------:R-:W-:Y:S01]  /*0fa0*/  FFMA.FTZ R117, R137, R122, R116 ;  /* 0x0000007a89757223 */ /* 0x000fe20000010074 */
[C---:B------:R-:W-:Y:S01]  /*0fb0*/  FADD.FTZ R158, -R161.reuse, R144 ;  /* 0x00000090a19e7221 */ /* 0x040fe20000010100 */
        /* <DEDUP_REMOVED lines=17> */
[C---:B------:R-:W-:Y:S01]  /*10d0*/  FADD.FTZ R163, -R161.reuse, R146 ;  /* 0x00000092a1a37221 */ /* 0x040fe20000010100 */
        /* <DEDUP_REMOVED lines=17> */
[C---:B------:R-:W-:Y:S01]  /*11f0*/  FMUL.FTZ R127, R6.reuse, R163 ;  /* 0x000000a3067f7220 */ /* 0x040fe20000410000 */
        /* <DEDUP_REMOVED lines=16> */
.L_x_8986:
[----:B------:R-:W-:Y:S05]  /*1300*/  BSYNC B1 ;  /* 0x0000000000017941 */ /* 0x000fea0003800000 */
.L_x_8984:
[----:B------:R1:W5:Y:S01]  /*1310*/  LDG.E R161, desc[UR4][R172.64] ;  /* 0x00000004aca17981 */ /* 0x000362000c1e1900 */
[----:B------:R-:W-:-:S03]  /*1320*/  UMOV UR6, 0xffffffff ;  /* 0xffffffff00067882 */ /* 0x000fc60000000000 */
[----:B------:R-:W-:Y:S05]  /*1330*/  BRA.DIV UR6, `(.L_x_8987) ;  /* 0x0000002606c87947 */ /* 0x000fea000b800000 */
[----:B------:R-:W2:Y:S02]  /*1340*/  SHFL.BFLY PT, R163, R162, 0x1, 0x1f ;  /* 0x0c201f00a2a37f89 */ /* 0x000ea400000e0000 */
[----:B--2---:R-:W-:Y:S02]  /*1350*/  FADD.FTZ R164, R163, R162 ;  /* 0x000000a2a3a47221 */ /* 0x004fe40000010000 */
[----:B------:R-:W2:Y:S02]  /*1360*/  SHFL.BFLY PT, R163, R118, 0x1, 0x1f ;  /* 0x0c201f0076a37f89 */ /* 0x000ea400000e0000 */
[----:B--2---:R-:W-:Y:S02]  /*1370*/  FADD.FTZ R165, R163, R118 ;  /* 0x00000076a3a57221 */ /* 0x004fe40000010000 */
        /* <DEDUP_REMOVED lines=14> */
.L_x_9070:
[----:B------:R-:W-:Y:S01]  /*1460*/  @P5 IADD3 R156, R156, -0x1, RZ ;  /* 0xffffffff9c9c5810 */ /* 0x000fe20007ffe0ff */
[----:B------:R-:W-:Y:S01]  /*1470*/  HFMA2.MMA R162, -RZ, RZ, 0, 0 ;  /* 0x00000000ffa27435 */ /* 0x000fe200000001ff */
[----:B------:R-:W-:Y:S01]  /*1480*/  @P5 LOP3.LUT R5, R0, 0x1f, RZ, 0xc0, !PT ;  /* 0x0000001f00055812 */ /* 0x000fe200078ec0ff */
[----:B------:R-:W-:Y:S02]  /*1490*/  FADD.FTZ R171, R118, R171 ;  /* 0x000000ab76ab7221 */ /* 0x000fe40000010000 */
[----:B------:R-:W-:Y:S01]  /*14a0*/  @P5 IMAD R156, R156, R157, RZ ;  /* 0x0000009d9c9c5224 */ /* 0x000fe200078e02ff */
[----:B------:R-:W-:Y:S01]  /*14b0*/  @!P6 ISETP.NE.U32.AND P2, PT, R149, RZ, PT ;  /* 0x000000ff9500e20c */ /* 0x000fe20003f45070 */
[----:B0-----:R-:W-:-:S03]  /*14c0*/  FADD.FTZ R157, R164, R163 ;  /* 0x000000a3a49d7221 */ /* 0x001fc60000010000 */
[----:B------:R-:W-:-:S04]  /*14d0*/  @P5 SHF.R.S32.HI R117, RZ, 0x1f, R156 ;  /* 0x0000001fff755819 */ /* 0x000fc8000001149c */
[----:B------:R-:W-:Y:S02]  /*14e0*/  @P5 LEA.HI R156, R117, R156, RZ, 0x2 ;  /* 0x0000009c759c5211 */ /* 0x000fe400078f10ff */
[----:B------:R-:W0:Y:S02]  /*14f0*/  @P5 LDC.64 R116, c[0x0][0x220] ;  /* 0x00008800ff745b82 */ /* 0x000e240000000a00 */
[----:B------:R-:W-:-:S05]  /*1500*/  @P5 LEA.HI.SX32 R162, R156, R5, 0x1e ;  /* 0x000000059ca25211 */ /* 0x000fca00078ff2ff */
[----:B0-----:R-:W-:-:S05]  /*1510*/  @P5 IMAD.WIDE.U32 R116, R162, 0x10, R116 ;  /* 0x00000010a2745825 */ /* 0x001fca00078e0074 */
[----:B------:R0:W5:Y:S01]  /*1520*/  @P5 LDG.E.128 R44, desc[UR4][R116.64] ;  /* 0x00000004742c5981 */ /* 0x000162000c1e1d00 */
        /* <DEDUP_REMOVED lines=12> */
[----:B-----5:R-:W-:Y:S01]  /*15f0*/  @!P6 FSEL R163, R20, RZ, P2 ;  /* 0x000000ff14a3e208 */ /* 0x020fe20001000000 */
[----:B0-----:R-:W-:Y:S08]  /*1600*/  @!P6 BRA `(.L_x_8989) ;  /* 0x000000000018e947 */ /* 0x001ff00003800000 */
[----:B------:R-:W-:Y:S01]  /*1610*/  ISETP.NE.U32.AND P2, PT, R149, RZ, PT ;  /* 0x000000ff9500720c */ /* 0x000fe20003f45070 */
[----:B------:R-:W-:-:S03]  /*1620*/  FFMA.FTZ R117, R3, R157, R156 ;  /* 0x0000009d03757223 */ /* 0x000fc6000001009c */
[----:B------:R-:W-:Y:S01]  /*1630*/  ISETP.NE.AND.EX P2, PT, R150, RZ, PT, P2 ;  /* 0x000000ff9600720c */ /* 0x000fe20003f45320 */
[----:B------:R-:W-:-:S04]  /*1640*/  FADD.FTZ R117, R136, -R117 ;  /* 0x8000007588757221 */ /* 0x000fc80000010000 */
[----:B------:R-:W-:-:S08]  /*1650*/  FMUL.FTZ R163, R6, R117 ;  /* 0x0000007506a37220 */ /* 0x000fd00000410000 */
[----:B------:R-:W-:-:S07]  /*1660*/  @P2 FADD.FTZ R163, R20, R163 ;  /* 0x000000a314a32221 */ /* 0x000fce0000010000 */
.L_x_8989:
[----:B------:R-:W-:Y:S05]  /*1670*/  BSYNC B1 ;  /* 0x0000000000017941 */ /* 0x000fea0003800000 */
.L_x_8988:
        /* <DEDUP_REMOVED lines=10> */
.L_x_8991:
[----:B------:R-:W-:Y:S05]  /*1720*/  BSYNC B1 ;  /* 0x0000000000017941 */ /* 0x000fea0003800000 */
.L_x_8990:
[----:B------:R-:W-:Y:S01]  /*1730*/  BSSY B1, `(.L_x_8992) ;  /* 0x0000009000017945 */ /* 0x000fe20003800000 */
[----:B--2---:R-:W-:-:S03]  /*1740*/  @!P6 FSEL R118, R21, RZ, P0 ;  /* 0x000000ff1576e208 */ /* 0x004fc60000000000 */
[----:B------:R-:W-:Y:S05]  /*1750*/  @!P6 BRA `(.L_x_8993) ;  /* 0x000000000018e947 */ /* 0x000fea0003800000 */
[----:B------:R-:W-:Y:S01]  /*1760*/  ISETP.NE.U32.AND P0, PT, R149, RZ, PT ;  /* 0x000000ff9500720c */ /* 0x000fe20003f05070 */
[----:B------:R-:W-:-:S03]  /*1770*/  FFMA.FTZ R116, R134, R157, R156 ;  /* 0x0000009d86747223 */ /* 0x000fc6000001009c */
[----:B------:R-:W-:Y:S01]  /*1780*/  ISETP.NE.AND.EX P0, PT, R150, RZ, PT, P0 ;  /* 0x000000ff9600720c */ /* 0x000fe20003f05300 */
[----:B------:R-:W-:-:S04]  /*1790*/  FADD.FTZ R117, R135, -R116 ;  /* 0x8000007487757221 */ /* 0x000fc80000010000 */
[----:B------:R-:W-:-:S08]  /*17a0*/  FMUL.FTZ R118, R6, R117 ;  /* 0x0000007506767220 */ /* 0x000fd00000410000 */
[----:B------:R-:W-:-:S07]  /*17b0*/  @P0 FADD.FTZ R118, R21, R118 ;  /* 0x0000007615760221 */ /* 0x000fce0000010000 */
.L_x_8993:
[----:B------:R-:W-:Y:S05]  /*17c0*/  BSYNC B1 ;  /* 0x0000000000017941 */ /* 0x000fea0003800000 */
.L_x_8992:
        /* <DEDUP_REMOVED lines=10> */
.L_x_8995:
[----:B------:R-:W-:Y:S05]  /*1870*/  BSYNC B1 ;  /* 0x0000000000017941 */ /* 0x000fea0003800000 */
.L_x_8994:
        /* <DEDUP_REMOVED lines=9> */
.L_x_8997:
[----:B------:R-:W-:Y:S05]  /*1910*/  BSYNC B1 ;  /* 0x0000000000017941 */ /* 0x000fea0003800000 */
.L_x_8996:
        /* <DEDUP_REMOVED lines=10> */
.L_x_8999:
[----:B------:R-:W-:Y:S05]  /*19c0*/  BSYNC B1 ;  /* 0x0000000000017941 */ /* 0x000fea0003800000 */
.L_x_8998:
        /* <DEDUP_REMOVED lines=9> */
.L_x_9001:
[----:B------:R-:W-:Y:S05]  /*1a60*/  BSYNC B1 ;  /* 0x0000000000017941 */ /* 0x000fea0003800000 */
.L_x_9000:
        /* <DEDUP_REMOVED lines=10> */
.L_x_9003:
[----:B------:R-:W-:Y:S05]  /*1b10*/  BSYNC B1 ;  /* 0x0000000000017941 */ /* 0x000fea0003800000 */
.L_x_9002:
        /* <DEDUP_REMOVED lines=9> */
[----:B------:R-:W-:-:S11]  /*1bb0*/  ISETP.NE.AND.EX P1, PT, R117, RZ, PT, P1 ;  /* 0x000000ff7500720c */ /* 0x000fd60003f25310 */
[----:B------:R-:W0:Y:S02]  /*1bc0*/  @P0 LDC.64 R116, c[0x0][0x308] ;  /* 0x0000c200ff740b82 */ /* 0x000e240000000a00 */
[----:B0-----:R-:W-:Y:S01]  /*1bd0*/  @P0 IMAD.WIDE.U32 R154, R155, 0x10, R116 ;  /* 0x000000109b9a0825 */ /* 0x001fe200078e0074 */
[----:B------:R-:W-:Y:S02]  /*1be0*/  SEL R117, R118, R41, P1 ;  /* 0x0000002976757207 */ /* 0x000fe40000800000 */
[----:B------:R-:W-:Y:S02]  /*1bf0*/  SEL R118, R119, R42, P1 ;  /* 0x0000002a77767207 */ /* 0x000fe40000800000 */
[----:B------:R-:W-:Y:S02]  /*1c00*/  SEL R119, R164, R43, P1 ;  /* 0x0000002ba4777207 */ /* 0x000fe40000800000 */
[----:B------:R-:W0:Y:S01]  /*1c10*/  @P5 LDC.64 R164, c[0x0][0x2f8] ;  /* 0x0000be00ffa45b82 */ /* 0x000e220000000a00 */
[----:B------:R-:W-:-:S05]  /*1c20*/  SEL R116, R163, R40, P1 ;  /* 0x00000028a3747207 */ /* 0x000fca0000800000 */
[----:B------:R2:W-:Y:S01]  /*1c30*/  @P0 STG.E.128 desc[UR4][R154.64], R116 ;  /* 0x000000749a000986 */ /* 0x0005e2000c101d04 */
[----:B0-----:R-:W-:-:S05]  /*1c40*/  @P5 IMAD.WIDE.U32 R164, R162, 0x10, R164 ;  /* 0x00000010a2a45825 */ /* 0x001fca00078e00a4 */
[----:B------:R2:W-:Y:S01]  /*1c50*/  @P5 STG.E.128 desc[UR4][R164.64], R112 ;  /* 0x00000070a4005986 */ /* 0x0005e2000c101d04 */
[----:B------:R-:W-:Y:S05]  /*1c60*/  @!P5 BRA `(.L_x_9005) ;  /* 0x000000000010d947 */ /* 0x000fea0003800000 */
[----:B------:R-:W0:Y:S01]  /*1c70*/  LDC.64 R44, c[0x0][0x220] ;  /* 0x00008800ff2c7b82 */ /* 0x000e220000000a00 */
[----:B------:R-:W-:-:S05]  /*1c80*/  IADD3 R47, R162, 0x20, RZ ;  /* 0x00000020a22f7810 */ /* 0x000fca0007ffe0ff */
[----:B0-----:R-:W-:-:S06]  /*1c90*/  IMAD.WIDE.U32 R44, R47, 0x10, R44 ;  /* 0x000000102f2c7825 */ /* 0x001fcc00078e002c */
[----:B------:R-:W5:Y:S02]  /*1ca0*/  LDG.E.128 R44, desc[UR4][R44.64] ;  /* 0x000000042c2c7981 */ /* 0x000f64000c1e1d00 */
.L_x_9005:
[----:B------:R-:W-:Y:S05]  /*1cb0*/  BSYNC B1 ;  /* 0x0000000000017941 */ /* 0x000fea0003800000 */
.L_x_9004:
        /* <DEDUP_REMOVED lines=9> */
.L_x_9007:
[----:B------:R-:W-:Y:S05]  /*1d50*/  BSYNC B1 ;  /* 0x0000000000017941 */ /* 0x000fea0003800000 */
.L_x_9006:
[----:B------:R-:W-:Y:S04]  /*1d60*/  BSSY B1, `(.L_x_9008) ;  /* 0x000000a000017945 */ /* 0x000fe80003800000 */
[----:B------:R-:W-:Y:S05]  /*1d70*/  @!P5 BRA `(.L_x_9009) ;  /* 0x000000000020d947 */ /* 0x000fea0003800000 */
[----:B------:R-:W-:Y:S01]  /*1d80*/  FMUL.FTZ R112, R155, UR13 ;  /* 0x0000000d9b707c20 */ /* 0x000fe20008410000 */
[----:B------:R-:W-:-:S03]  /*1d90*/  LOP3.LUT P3, RZ, R152, 0xff, RZ, 0xc0, !PT ;  /* 0x000000ff98ff7812 */ /* 0x000fc6000786c0ff */
[----:B------:R-:W-:-:S04]  /*1da0*/  FMUL.FTZ R117, R112, UR12 ;  /* 0x0000000c70757c20 */ /* 0x000fc80008410000 */
[----:B-----5:R-:W-:-:S05]  /*1db0*/  FMUL.FTZ R112, R44, R117 ;  /* 0x000000752c707220 */ /* 0x020fca0000410000 */
[----:B------:R-:W-:Y:S01]  /*1dc0*/  FSEL R119, R112, RZ, P3 ;  /* 0x000000ff70777208 */ /* 0x000fe20001800000 */
[----:B------:R-:W-:-:S04]  /*1dd0*/  FMUL.FTZ R112, R88, R117 ;  /* 0x0000007558707220 */ /* 0x000fc80000410000 */
[----:B------:R-:W-:Y:S01]  /*1de0*/  FADD.FTZ R32, R32, R119 ;  /* 0x0000007720207221 */ /* 0x000fe20000010000 */
[----:B------:R-:W-:-:S07]  /*1df0*/  SEL R112, R112, RZ, P3 ;  /* 0x000000ff70707207 */ /* 0x000fce0001800000 */
.L_x_9009:
[----:B------:R-:W-:Y:S05]  /*1e00*/  BSYNC B1 ;  /* 0x0000000000017941 */ /* 0x000fea0003800000 */
.L_x_9008:
        /* <DEDUP_REMOVED lines=13> */
.L_x_9011:
[----:B------:R-:W-:Y:S05]  /*1ee0*/  BSYNC B1 ;  /* 0x0000000000017941 */ /* 0x000fea0003800000 */
.L_x_9010:
        /* <DEDUP_REMOVED lines=10> */
.L_x_9013:
[----:B------:R-:W-:Y:S05]  /*1f90*/  BSYNC B1 ;  /* 0x0000000000017941 */ /* 0x000fea0003800000 */
.L_x_9012:
        /* <DEDUP_REMOVED lines=9> */
.L_x_9015:
[----:B------:R-:W-:Y:S05]  /*2030*/  BSYNC B1 ;  /* 0x0000000000017941 */ /* 0x000fea0003800000 */
.L_x_9014:
        /* <DEDUP_REMOVED lines=10> */
.L_x_9017:
[----:B------:R-:W-:Y:S05]  /*20e0*/  BSYNC B1 ;  /* 0x0000000000017941 */ /* 0x000fea0003800000 */
.L_x_9016:
        /* <DEDUP_REMOVED lines=9> */
.L_x_9019:
[----:B------:R-:W-:Y:S05]  /*2180*/  BSYNC B1 ;  /* 0x0000000000017941 */ /* 0x000fea0003800000 */
.L_x_9018:
        /* <DEDUP_REMOVED lines=10> */
.L_x_9021:
[----:B------:R-:W-:Y:S05]  /*2230*/  BSYNC B1 ;  /* 0x0000000000017941 */ /* 0x000fea0003800000 */
.L_x_9020:
[----:B------:R-:W0:Y:S01]  /*2240*/  @P0 LDC.64 R116, c[0x0][0x308] ;  /* 0x0000c200ff740b82 */ /* 0x000e220000000a00 */
[----:B------:R-:W-:Y:S01]  /*2250*/  @P5 IADD3 R163, R162, 0x20, RZ ;  /* 0x00000020a2a35810 */ /* 0x000fe20007ffe0ff */
[----:B------:R-:W-:Y:S01]  /*2260*/  BSSY B1, `(.L_x_9022) ;  /* 0x0000013000017945 */ /* 0x000fe20003800000 */
[C---:B------:R-:W-:Y:S02]  /*2270*/  @!P6 ISETP.NE.U32.AND P3, PT, R149.reuse, RZ, PT ;  /* 0x000000ff9500e20c */ /* 0x040fe40003f65070 */
[C---:B------:R-:W-:Y:S02]  /*2280*/  @!P6 ISETP.NE.U32.AND P4, PT, R149.reuse, RZ, PT ;  /* 0x000000ff9500e20c */ /* 0x040fe40003f85070 */
[----:B------:R-:W-:Y:S02]  /*2290*/  @!P6 ISETP.NE.U32.AND P2, PT, R149, RZ, PT ;  /* 0x000000ff9500e20c */ /* 0x000fe40003f45070 */
[----:B------:R-:W-:Y:S01]  /*22a0*/  @!P6 ISETP.NE.AND.EX P3, PT, R150, RZ, PT, P3 ;  /* 0x000000ff9600e20c */ /* 0x000fe20003f65330 */
[----:B0-----:R-:W-:Y:S01]  /*22b0*/  @P0 IMAD.WIDE.U32 R152, R153, 0x10, R116 ;  /* 0x0000001099980825 */ /* 0x001fe200078e0074 */
[----:B------:R-:W-:-:S02]  /*22c0*/  SEL R117, R118, R41, P1 ;  /* 0x0000002976757207 */ /* 0x000fc40000800000 */
[----:B------:R-:W-:Y:S02]  /*22d0*/  SEL R118, R119, R42, P1 ;  /* 0x0000002a77767207 */ /* 0x000fe40000800000 */
[----:B------:R-:W-:Y:S02]  /*22e0*/  SEL R116, R155, R40, P1 ;  /* 0x000000289b747207 */ /* 0x000fe40000800000 */
[----:B------:R-:W-:Y:S02]  /*22f0*/  SEL R119, R154, R43, P1 ;  /* 0x0000002b9a777207 */ /* 0x000fe40000800000 */
[----:B------:R-:W0:Y:S03]  /*2300*/  @P5 LDC.64 R154, c[0x0][0x2f8] ;  /* 0x0000be00ff9a5b82 */ /* 0x000e260000000a00 */
[----:B------:R2:W-:Y:S01]  /*2310*/  @P0 STG.E.128 desc[UR4][R152.64], R116 ;  /* 0x0000007498000986 */ /* 0x0005e2000c101d04 */
[----:B0-----:R-:W-:Y:S01]  /*2320*/  @P5 IMAD.WIDE.U32 R154, R163, 0x10, R154 ;  /* 0x00000010a39a5825 */ /* 0x001fe200078e009a */
[----:B------:R-:W-:-:S04]  /*2330*/  IADD3 R163, R162, 0x40, RZ ;  /* 0x00000040a2a37810 */ /* 0x000fc80007ffe0ff */
[----:B------:R2:W-:Y:S01]  /*2340*/  @P5 STG.E.128 desc[UR4][R154.64], R112 ;  /* 0x000000709a005986 */ /* 0x0005e2000c101d04 */
[----:B------:R-:W-:Y:S05]  /*2350*/  @!P5 BRA `(.L_x_9023) ;  /* 0x00000000000cd947 */ /* 0x000fea0003800000 */
[----:B-----5:R-:W0:Y:S02]  /*2360*/  LDC.64 R44, c[0x0][0x220] ;  /* 0x00008800ff2c7b82 */ /* 0x020e240000000a00 */
[----:B0-----:R-:W-:-:S06]  /*2370*/  IMAD.WIDE.U32 R44, R163, 0x10, R44 ;  /* 0x00000010a32c7825 */ /* 0x001fcc00078e002c */
[----:B------:R-:W5:Y:S02]  /*2380*/  LDG.E.128 R44, desc[UR4][R44.64] ;  /* 0x000000042c2c7981 */ /* 0x000f64000c1e1d00 */
.L_x_9023:
[----:B------:R-:W-:Y:S05]  /*2390*/  BSYNC B1 ;  /* 0x0000000000017941 */ /* 0x000fea0003800000 */
.L_x_9022:
        /* <DEDUP_REMOVED lines=9> */
.L_x_9025:
[----:B------:R-:W-:Y:S05]  /*2430*/  BSYNC B1 ;  /* 0x0000000000017941 */ /* 0x000fea0003800000 */
.L_x_9024:
        /* <DEDUP_REMOVED lines=10> */
.L_x_9027:
[----:B------:R-:W-:Y:S05]  /*24e0*/  BSYNC B1 ;  /* 0x0000000000017941 */ /* 0x000fea0003800000 */
.L_x_9026:
        /* <DEDUP_REMOVED lines=13> */
.L_x_9029:
[----:B------:R-:W-:Y:S05]  /*25c0*/  BSYNC B1 ;  /* 0x0000000000017941 */ /* 0x000fea0003800000 */
.L_x_9028:
        /* <DEDUP_REMOVED lines=10> */
.L_x_9031:
[----:B------:R-:W-:Y:S05]  /*2670*/  BSYNC B1 ;  /* 0x0000000000017941 */ /* 0x000fea0003800000 */
.L_x_9030:
        /* <DEDUP_REMOVED lines=9> */
.L_x_9033:
[----:B------:R-:W-:Y:S05]  /*2710*/  BSYNC B1 ;  /* 0x0000000000017941 */ /* 0x000fea0003800000 */
.L_x_9032:
        /* <DEDUP_REMOVED lines=10> */
.L_x_9035:
[----:B------:R-:W-:Y:S05]  /*27c0*/  BSYNC B1 ;  /* 0x0000000000017941 */ /* 0x000fea0003800000 */
.L_x_9034:
        /* <DEDUP_REMOVED lines=9> */
.L_x_9037:
[----:B------:R-:W-:Y:S05]  /*2860*/  BSYNC B1 ;  /* 0x0000000000017941 */ /* 0x000fea0003800000 */
.L_x_9036:
        /* <DEDUP_REMOVED lines=10> */
.L_x_9039:
[----:B------:R-:W-:Y:S05]  /*2910*/  BSYNC B1 ;  /* 0x0000000000017941 */ /* 0x000fea0003800000 */
.L_x_9038:
[----:B------:R-:W-:Y:S01]  /*2920*/  SEL R116, R117, R40, P1 ;  /* 0x0000002875747207 */ /* 0x000fe20000800000 */
[----:B------:R-:W0:Y:S01]  /*2930*/  @P0 LDC.64 R152, c[0x0][0x308] ;  /* 0x0000c200ff980b82 */ /* 0x000e220000000a00 */
[----:B------:R-:W-:Y:S01]  /*2940*/  SEL R117, R118, R41, P1 ;  /* 0x0000002976757207 */ /* 0x000fe20000800000 */
[----:B------:R-:W-:Y:S01]  /*2950*/  BSSY B1, `(.L_x_9040) ;  /* 0x0000011000017945 */ /* 0x000fe20003800000 */
[----:B------:R-:W-:Y:S02]  /*2960*/  SEL R118, R119, R42, P1 ;  /* 0x0000002a77767207 */ /* 0x000fe40000800000 */
[----:B------:R-:W-:Y:S02]  /*2970*/  SEL R119, R154, R43, P1 ;  /* 0x0000002b9a777207 */ /* 0x000fe40000800000 */
[C---:B------:R-:W-:Y:S01]  /*2980*/  @!P6 ISETP.NE.U32.AND P3, PT, R149.reuse, RZ, PT ;  /* 0x000000ff9500e20c */ /* 0x040fe20003f65070 */
[----:B------:R-:W2:Y:S01]  /*2990*/  @P5 LDC.64 R154, c[0x0][0x2f8] ;  /* 0x0000be00ff9a5b82 */ /* 0x000ea20000000a00 */
[----:B------:R-:W-:-:S02]  /*29a0*/  @!P6 ISETP.NE.U32.AND P4, PT, R149, RZ, PT ;  /* 0x000000ff9500e20c */ /* 0x000fc40003f85070 */
[----:B------:R-:W-:Y:S02]  /*29b0*/  @!P6 ISETP.NE.U32.AND P2, PT, R149, RZ, PT ;  /* 0x000000ff9500e20c */ /* 0x000fe40003f45070 */
[----:B------:R-:W-:Y:S02]  /*29c0*/  @!P6 ISETP.NE.AND.EX P3, PT, R150, RZ, PT, P3 ;  /* 0x000000ff9600e20c */ /* 0x000fe40003f65330 */
[----:B------:R-:W-:Y:S01]  /*29d0*/  IADD3 R151, R162, 0x60, RZ ;  /* 0x00000060a2977810 */ /* 0x000fe20007ffe0ff */
[----:B0-----:R-:W-:-:S05]  /*29e0*/  @P0 IMAD.WIDE.U32 R152, R7, 0x10, R152 ;  /* 0x0000001007980825 */ /* 0x001fca00078e0098 */
[----:B------:R0:W-:Y:S01]  /*29f0*/  @P0 STG.E.128 desc[UR4][R152.64], R116 ;  /* 0x0000007498000986 */ /* 0x0001e2000c101d04 */
[----:B--2---:R-:W-:-:S05]  /*2a00*/  @P5 IMAD.WIDE.U32 R154, R163, 0x10, R154 ;  /* 0x00000010a39a5825 */ /* 0x004fca00078e009a */
[----:B------:R0:W-:Y:S01]  /*2a10*/  @P5 STG.E.128 desc[UR4][R154.64], R112 ;  /* 0x000000709a005986 */ /* 0x0001e2000c101d04 */
[----:B------:R-:W-:Y:S05]  /*2a20*/  @!P5 BRA `(.L_x_9041) ;  /* 0x00000000000cd947 */ /* 0x000fea0003800000 */
[----:B-----5:R-:W2:Y:S02]  /*2a30*/  LDC.64 R44, c[0x0][0x220] ;  /* 0x00008800ff2c7b82 */ /* 0x020ea40000000a00 */
[----:B--2---:R-:W-:-:S06]  /*2a40*/  IMAD.WIDE.U32 R44, R151, 0x10, R44 ;  /* 0x00000010972c7825 */ /* 0x004fcc00078e002c */
[----:B------:R-:W5:Y:S02]  /*2a50*/  LDG.E.128 R44, desc[UR4][R44.64] ;  /* 0x000000042c2c7981 */ /* 0x000f64000c1e1d00 */
.L_x_9041:
[----:B------:R-:W-:Y:S05]  /*2a60*/  BSYNC B1 ;  /* 0x0000000000017941 */ /* 0x000fea0003800000 */
.L_x_9040:
        /* <DEDUP_REMOVED lines=9> */
.L_x_9043:
[----:B------:R-:W-:Y:S05]  /*2b00*/  BSYNC B1 ;  /* 0x0000000000017941 */ /* 0x000fea0003800000 */
.L_x_9042:
[----:B------:R-:W-:Y:S04]  /*2b10*/  BSSY B1, `(.L_x_9044) ;  /* 0x000000a000017945 */ /* 0x000fe80003800000 */
[----:B------:R-:W-:Y:S05]  /*2b20*/  @!P5 BRA `(.L_x_9045) ;  /* 0x000000000020d947 */ /* 0x000fea0003800000 */
[----:B0-----:R-:W-:Y:S01]  /*2b30*/  FMUL.FTZ R112, R7, UR13 ;  /* 0x0000000d07707c20 */ /* 0x001fe20008410000 */
[----:B------:R-:W-:-:S03]  /*2b40*/  LOP3.LUT P3, RZ, R161, 0xff, RZ, 0xc0, !PT ;  /* 0x000000ffa1ff7812 */ /* 0x000fc6000786c0ff */
[----:B------:R-:W-:-:S04]  /*2b50*/  FMUL.FTZ R117, R112, UR12 ;  /* 0x0000000c70757c20 */ /* 0x000fc80008410000 */
[----:B-----5:R-:W-:-:S05]  /*2b60*/  FMUL.FTZ R112, R44, R117 ;  /* 0x000000752c707220 */ /* 0x020fca0000410000 */
[----:B------:R-:W-:Y:S01]  /*2b70*/  FSEL R119, R112, RZ, P3 ;  /* 0x000000ff70777208 */ /* 0x000fe20001800000 */
[----:B------:R-:W-:-:S04]  /*2b80*/  FMUL.FTZ R112, R96, R117 ;  /* 0x0000007560707220 */ /* 0x000fc80000410000 */
[----:B------:R-:W-:Y:S01]  /*2b90*/  FADD.FTZ R24, R24, R119 ;  /* 0x0000007718187221 */ /* 0x000fe20000010000 */
[----:B------:R-:W-:-:S07]  /*2ba0*/  SEL R112, R112, RZ, P3 ;  /* 0x000000ff70707207 */ /* 0x000fce0001800000 */
.L_x_9045:
[----:B------:R-:W-:Y:S05]  /*2bb0*/  BSYNC B1 ;  /* 0x0000000000017941 */ /* 0x000fea0003800000 */
.L_x_9044:
        /* <DEDUP_REMOVED lines=13> */
.L_x_9047:
[----:B------:R-:W-:Y:S05]  /*2c90*/  BSYNC B1 ;  /* 0x0000000000017941 */ /* 0x000fea0003800000 */
.L_x_9046:
        /* <DEDUP_REMOVED lines=10> */
.L_x_9049:
[----:B------:R-:W-:Y:S05]  /*2d40*/  BSYNC B1 ;  /* 0x0000000000017941 */ /* 0x000fea0003800000 */
.L_x_9048:
        /* <DEDUP_REMOVED lines=9> */
.L_x_9051:
[----:B------:R-:W-:Y:S05]  /*2de0*/  BSYNC B1 ;  /* 0x0000000000017941 */ /* 0x000fea0003800000 */
.L_x_9050:
        /* <DEDUP_REMOVED lines=10> */
.L_x_9053:
[----:B------:R-:W-:Y:S05]  /*2e90*/  BSYNC B1 ;  /* 0x0000000000017941 */ /* 0x000fea0003800000 */
.L_x_9052:
        /* <DEDUP_REMOVED lines=9> */
.L_x_9055:
[----:B------:R-:W-:Y:S05]  /*2f30*/  BSYNC B1 ;  /* 0x0000000000017941 */ /* 0x000fea0003800000 */
.L_x_9054:
[----:B------:R-:W-:Y:S01]  /*2f40*/  BSSY B1, `(.L_x_9056) ;  /* 0x000000e000017945 */ /* 0x000fe20003800000 */
[----:B------:R-:W-:Y:S02]  /*2f50*/  SEL R40, R7, R40, P1 ;  /* 0x0000002807287207 */ /* 0x000fe40000800000 */
[----:B------:R-:W-:Y:S02]  /*2f60*/  SEL R41, R116, R41, P1 ;  /* 0x0000002974297207 */ /* 0x000fe40000800000 */
[----:B------:R-:W-:Y:S02]  /*2f70*/  SEL R42, R117, R42, P1 ;  /* 0x0000002a752a7207 */ /* 0x000fe40000800000 */
[----:B------:R-:W-:Y:S01]  /*2f80*/  SEL R43, R118, R43, P1 ;  /* 0x0000002b762b7207 */ /* 0x000fe20000800000 */
[----:B------:R-:W-:Y:S06]  /*2f90*/  @!P5 BRA `(.L_x_9057) ;  /* 0x000000000020d947 */ /* 0x000fec0003800000 */
[----:B------:R-:W-:Y:S01]  /*2fa0*/  FMUL.FTZ R118, R118, UR13 ;  /* 0x0000000d76767c20 */ /* 0x000fe20008410000 */
[----:B------:R-:W-:-:S03]  /*2fb0*/  LOP3.LUT P1, RZ, R161, 0xff000000, RZ, 0xc0, !PT ;  /* 0xff000000a1ff7812 */ /* 0x000fc6000782c0ff */
[----:B------:R-:W-:-:S04]  /*2fc0*/  FMUL.FTZ R118, R118, UR12 ;  /* 0x0000000c76767c20 */ /* 0x000fc80008410000 */
[-C--:B-----5:R-:W-:Y:S01]  /*2fd0*/  FMUL.FTZ R6, R47, R118.reuse ;  /* 0x000000762f067220 */ /* 0x0a0fe20000410000 */
[----:B------:R-:W-:-:S04]  /*2fe0*/  FMUL.FTZ R115, R99, R118 ;  /* 0x0000007663737220 */ /* 0x000fc80000410000 */
[----:B------:R-:W-:Y:S02]  /*2ff0*/  FSEL R6, R6, RZ, P1 ;  /* 0x000000ff06067208 */ /* 0x000fe40000800000 */
[----:B------:R-:W-:-:S03]  /*3000*/  SEL R115, R115, RZ, P1 ;  /* 0x000000ff73737207 */ /* 0x000fc60000800000 */
[----:B------:R-:W-:-:S07]  /*3010*/  FADD.FTZ R27, R27, R6 ;  /* 0x000000061b1b7221 */ /* 0x000fce0000010000 */
.L_x_9057:
[----:B------:R-:W-:Y:S05]  /*3020*/  BSYNC B1 ;  /* 0x0000000000017941 */ /* 0x000fea0003800000 */
.L_x_9056:
[----:B------:R-:W0:Y:S08]  /*3030*/  @P0 LDC.64 R118, c[0x0][0x308] ;  /* 0x0000c200ff760b82 */ /* 0x000e300000000a00 */
[----:B------:R-:W2:Y:S08]  /*3040*/  @P5 LDC.64 R116, c[0x0][0x2f8] ;  /* 0x0000be00ff745b82 */ /* 0x000eb00000000a00 */
[----:B------:R-:W3:Y:S01]  /*3050*/  LDC.64 R6, c[0x0][0x210] ;  /* 0x00008400ff067b82 */ /* 0x000ee20000000a00 */
[----:B0-----:R-:W-:-:S05]  /*3060*/  @P0 IMAD.WIDE.U32 R118, R148, 0x10, R118 ;  /* 0x0000001094760825 */ /* 0x001fca00078e0076 */
[----:B------:R0:W-:Y:S01]  /*3070*/  @P0 STG.E.128 desc[UR4][R118.64], R40 ;  /* 0x0000002876000986 */ /* 0x0001e2000c101d04 */
[----:B--2---:R-:W-:-:S05]  /*3080*/  @P5 IMAD.WIDE.U32 R116, R151, 0x10, R116 ;  /* 0x0000001097745825 */ /* 0x004fca00078e0074 */
[----:B------:R0:W-:Y:S01]  /*3090*/  @P5 STG.E.128 desc[UR4][R116.64], R112 ;  /* 0x0000007074005986 */ /* 0x0001e2000c101d04 */
[----:B---3--:R-:W-:-:S04]  /*30a0*/  LEA R2, R6, R2, 0x2 ;  /* 0x0000000206027211 */ /* 0x008fc800078e10ff */
[----:B------:R-:W-:-:S13]  /*30b0*/  ISETP.GE.AND P0, PT, R2, R7, PT ;  /* 0x000000070200720c */ /* 0x000fda0003f06270 */
[----:B0-----:R-:W-:Y:S05]  /*30c0*/  @!P0 BRA `(.L_x_9058) ;  /* 0xffffffd4000c8947 */ /* 0x001fea000383ffff */
.L_x_8983:
[----:B------:R-:W-:Y:S05]  /*30d0*/  BSYNC B0 ;  /* 0x0000000000007941 */ /* 0x000fea0003800000 */
.L_x_8981:
[----:B------:R-:W0:Y:S01]  /*30e0*/  S2R R3, SR_CgaCtaId ;  /* 0x0000000000037919 */ /* 0x000e220000008800 */
[----:B------:R-:W-:Y:S01]  /*30f0*/  SHF.R.U32.HI R4, RZ, 0x5, R0 ;  /* 0x00000005ff047819 */ /* 0x000fe20000011600 */
[----:B------:R-:W-:Y:S05]  /*3100*/  WARPSYNC.ALL ;  /* 0x0000000000007948 */ /* 0x000fea0003800000 */
[----:B------:R-:W-:Y:S01]  /*3110*/  MOV R2, 0x400 ;  /* 0x0000040000027802 */ /* 0x000fe20000000f00 */
[----:B------:R-:W2:Y:S01]  /*3120*/  S2R R15, SR_CTAID.X ;  /* 0x00000000000f7919 */ /* 0x000ea20000002500 */
        /* <DEDUP_REMOVED lines=8> */
[----:B--2---:R-:W-:Y:S01]  /*31b0*/  IMAD R15, R15, UR6, RZ ;  /* 0x000000060f0f7c24 */ /* 0x004fe2000f8e02ff */
[----:B------:R-:W-:-:S03]  /*31c0*/  ULDC.64 UR6, c[0x0][0x2d8] ;  /* 0x0000b60000067ab9 */ /* 0x000fc60000000a00 */
[----:B------:R-:W-:Y:S01]  /*31d0*/  STS.128 [R2], R64 ;  /* 0x0000004002007388 */ /* 0x000fe20000000c00 */
[----:B-----5:R-:W-:-:S03]  /*31e0*/  IADD3 R47, P0, R15, R0, RZ ;  /* 0x000000000f2f7210 */ /* 0x020fc60007f1e0ff */
        /* <DEDUP_REMOVED lines=38> */
[----:B----4-:R-:W-:Y:S01]  /*3450*/  FADD.FTZ R11, R5, R22 ;  /* 0x00000016050b7221 */ /* 0x010fe20000010000 */
[----:B------:R-:W-:Y:S02]  /*3460*/  SHF.L.U32 R22, R47, 0x2, RZ ;  /* 0x000000022f167819 */ /* 0x000fe400000006ff */
        /* <DEDUP_REMOVED lines=43> */
[----:B------:R-:W-:-:S04]  /*3720*/  SHF.L.U64.HI R24, R47, 0x2, R24 ;  /* 0x000000022f187819 */ /* 0x000fc80000010218 */
        /* <DEDUP_REMOVED lines=51> */
.L_x_8987:
[----:B0-----:R-:W-:Y:S01]  /*3a60*/  HFMA2.MMA R117, -RZ, RZ, 0, 1.847743988037109375e-06 ;  /* 0x0000001fff757435 */ /* 0x001fe200000001ff */
[----:B------:R-:W-:Y:S01]  /*3a70*/  BSSY B1, `(.L_x_9059) ;  /* 0x0000006000017945 */ /* 0x000fe20003800000 */
[----:B------:R-:W-:Y:S02]  /*3a80*/  MOV R119, 0x1 ;  /* 0x0000000100777802 */ /* 0x000fe40000000f00 */
[----:B------:R-:W-:-:S07]  /*3a90*/  MOV R116, 0xffffffff ;  /* 0xffffffff00747802 */ /* 0x000fce0000000f00 */
[----:B-1---5:R-:W-:Y:S05]  /*3aa0*/  WARPSYNC.COLLECTIVE R116, `(.L_x_9060) ;  /* 0x0000000074087348 */ /* 0x022fea0003c00000 */
[----:B------:R0:W2:Y:S02]  /*3ab0*/  SHFL.BFLY P0, R163, R162, R119, R117 ;  /* 0x0c000077a2a37389 */ /* 0x0000a40000000075 */
[----:B012--5:R-:W-:Y:S01]  /*3ac0*/  ENDCOLLECTIVE ;  /* 0x000000000000791b */ /* 0x027fe20003800000 */
.L_x_9060:
[----:B------:R-:W-:Y:S05]  /*3ad0*/  BSYNC B1 ;  /* 0x0000000000017941 */ /* 0x000fea0003800000 */
.L_x_9059:
        /* <DEDUP_REMOVED lines=8> */
.L_x_9061:
[----:B------:R-:W-:Y:S01]  /*3b60*/  HFMA2.MMA R119, -RZ, RZ, 0, 1.1920928955078125e-07 ;  /* 0x00000002ff777435 */ /* 0x000fe200000001ff */
[----:B------:R-:W-:Y:S01]  /*3b70*/  MOV R162, R164 ;  /* 0x000000a400a27202 */ /* 0x000fe20000000f00 */
[----:B------:R-:W-:-:S09]  /*3b80*/  FADD.FTZ R165, R163, R118 ;  /* 0x00000076a3a57221 */ /* 0x000fd20000010000 */
[----:B------:R-:W-:Y:S05]  /*3b90*/  WARPSYNC.COLLECTIVE R116, `(.L_x_9062) ;  /* 0x0000000074087348 */ /* 0x000fea0003c00000 */
[----:B------:R0:W1:Y:S02]  /*3ba0*/  SHFL.BFLY P0, R163, R162, R119, R117 ;  /* 0x0c000077a2a37389 */ /* 0x0000640000000075 */
[----:B01----:R-:W-:Y:S01]  /*3bb0*/  ENDCOLLECTIVE ;  /* 0x000000000000791b */ /* 0x003fe20003800000 */
.L_x_9062:
[----:B------:R-:W-:Y:S01]  /*3bc0*/  MOV R162, R165 ;  /* 0x000000a500a27202 */ /* 0x000fe20000000f00 */
[----:B------:R-:W-:-:S07]  /*3bd0*/  FADD.FTZ R166, R164, R163 ;  /* 0x000000a3a4a67221 */ /* 0x000fce0000010000 */
[----:B------:R-:W-:Y:S05]  /*3be0*/  WARPSYNC.COLLECTIVE R116, `(.L_x_9063) ;  /* 0x0000000074087348 */ /* 0x000fea0003c00000 */
[----:B------:R0:W1:Y:S02]  /*3bf0*/  SHFL.BFLY P0, R163, R162, R119, R117 ;  /* 0x0c000077a2a37389 */ /* 0x0000640000000075 */
[----:B01----:R-:W-:Y:S01]  /*3c00*/  ENDCOLLECTIVE ;  /* 0x000000000000791b */ /* 0x003fe20003800000 */
.L_x_9063:
[----:B------:R-:W-:Y:S01]  /*3c10*/  HFMA2.MMA R119, -RZ, RZ, 0, 2.384185791015625e-07 ;  /* 0x00000004ff777435 */ /* 0x000fe200000001ff */
[----:B------:R-:W-:Y:S01]  /*3c20*/  MOV R162, R166 ;  /* 0x000000a600a27202 */ /* 0x000fe20000000f00 */
[----:B------:R-:W-:-:S09]  /*3c30*/  FADD.FTZ R167, R165, R163 ;  /* 0x000000a3a5a77221 */ /* 0x000fd20000010000 */
[----:B------:R-:W-:Y:S05]  /*3c40*/  WARPSYNC.COLLECTIVE R116, `(.L_x_9064) ;  /* 0x0000000074087348 */ /* 0x000fea0003c00000 */
[----:B------:R0:W1:Y:S02]  /*3c50*/  SHFL.BFLY P0, R163, R162, R119, R117 ;  /* 0x0c000077a2a37389 */ /* 0x0000640000000075 */
[----:B01----:R-:W-:Y:S01]  /*3c60*/  ENDCOLLECTIVE ;  /* 0x000000000000791b */ /* 0x003fe20003800000 */
.L_x_9064:
[----:B------:R-:W-:Y:S01]  /*3c70*/  MOV R162, R167 ;  /* 0x000000a700a27202 */ /* 0x000fe20000000f00 */
[----:B------:R-:W-:-:S07]  /*3c80*/  FADD.FTZ R168, R166, R163 ;  /* 0x000000a3a6a87221 */ /* 0x000fce0000010000 */
[----:B------:R-:W-:Y:S05]  /*3c90*/  WARPSYNC.COLLECTIVE R116, `(.L_x_9065) ;  /* 0x0000000074087348 */ /* 0x000fea0003c00000 */
[----:B------:R0:W1:Y:S02]  /*3ca0*/  SHFL.BFLY P0, R163, R162, R119, R117 ;  /* 0x0c000077a2a37389 */ /* 0x0000640000000075 */
[----:B01----:R-:W-:Y:S01]  /*3cb0*/  ENDCOLLECTIVE ;  /* 0x000000000000791b */ /* 0x003fe20003800000 */
.L_x_9065:
[----:B------:R-:W-:Y:S01]  /*3cc0*/  HFMA2.MMA R119, -RZ, RZ, 0, 4.76837158203125e-07 ;  /* 0x00000008ff777435 */ /* 0x000fe200000001ff */
[----:B------:R-:W-:Y:S01]  /*3cd0*/  MOV R162, R168 ;  /* 0x000000a800a27202 */ /* 0x000fe20000000f00 */
[----:B------:R-:W-:-:S09]  /*3ce0*/  FADD.FTZ R169, R167, R163 ;  /* 0x000000a3a7a97221 */ /* 0x000fd20000010000 */
[----:B------:R-:W-:Y:S05]  /*3cf0*/  WARPSYNC.COLLECTIVE R116, `(.L_x_9066) ;  /* 0x0000000074087348 */ /* 0x000fea0003c00000 */
[----:B------:R0:W1:Y:S02]  /*3d00*/  SHFL.BFLY P0, R163, R162, R119, R117 ;  /* 0x0c000077a2a37389 */ /* 0x0000640000000075 */
[----:B01----:R-:W-:Y:S01]  /*3d10*/  ENDCOLLECTIVE ;  /* 0x000000000000791b */ /* 0x003fe20003800000 */
.L_x_9066:
[----:B------:R-:W-:Y:S01]  /*3d20*/  MOV R162, R169 ;  /* 0x000000a900a27202 */ /* 0x000fe20000000f00 */
[----:B------:R-:W-:-:S07]  /*3d30*/  FADD.FTZ R118, R168, R163 ;  /* 0x000000a3a8767221 */ /* 0x000fce0000010000 */
[----:B------:R-:W-:Y:S05]  /*3d40*/  WARPSYNC.COLLECTIVE R116, `(.L_x_9067) ;  /* 0x0000000074087348 */ /* 0x000fea0003c00000 */
[----:B------:R0:W1:Y:S02]  /*3d50*/  SHFL.BFLY P0, R163, R162, R119, R117 ;  /* 0x0c000077a2a37389 */ /* 0x0000640000000075 */
[----:B01----:R-:W-:Y:S01]  /*3d60*/  ENDCOLLECTIVE ;  /* 0x000000000000791b */ /* 0x003fe20003800000 */
.L_x_9067:
[----:B------:R-:W-:Y:S01]  /*3d70*/  HFMA2.MMA R119, -RZ, RZ, 0, 9.5367431640625e-07 ;  /* 0x00000010ff777435 */ /* 0x000fe200000001ff */
[----:B------:R-:W-:Y:S01]  /*3d80*/  MOV R162, R118 ;  /* 0x0000007600a27202 */ /* 0x000fe20000000f00 */
[----:B------:R-:W-:-:S09]  /*3d90*/  FADD.FTZ R164, R169, R163 ;  /* 0x000000a3a9a47221 */ /* 0x000fd20000010000 */
[----:B------:R-:W-:Y:S05]  /*3da0*/  WARPSYNC.COLLECTIVE R116, `(.L_x_9068) ;  /* 0x0000000074087348 */ /* 0x000fea0003c00000 */
[----:B------:R0:W1:Y:S02]  /*3db0*/  SHFL.BFLY P0, R163, R162, R119, R117 ;  /* 0x0c000077a2a37389 */ /* 0x0000640000000075 */
[----:B01----:R-:W-:Y:S01]  /*3dc0*/  ENDCOLLECTIVE ;  /* 0x000000000000791b */ /* 0x003fe20003800000 */
.L_x_9068:
[----:B------:R-:W-:Y:S02]  /*3dd0*/  MOV R162, R164 ;  /* 0x000000a400a27202 */ /* 0x000fe40000000f00 */
[----:B------:R-:W-:-:S07]  /*3de0*/  MOV R171, R163 ;  /* 0x000000a300ab7202 */ /* 0x000fce0000000f00 */
[----:B------:R-:W-:Y:S05]  /*3df0*/  WARPSYNC.COLLECTIVE R116, `(.L_x_9069) ;  /* 0x0000000074087348 */ /* 0x000fea0003c00000 */
[----:B------:R0:W1:Y:S02]  /*3e00*/  SHFL.BFLY P0, R163, R162, R119, R117 ;  /* 0x0c000077a2a37389 */ /* 0x0000640000000075 */
[----:B01----:R-:W-:Y:S01]  /*3e10*/  ENDCOLLECTIVE ;  /* 0x000000000000791b */ /* 0x003fe20003800000 */
.L_x_9069:
[----:B------:R-:W-:Y:S05]  /*3e20*/  BRA `(.L_x_9070) ;  /* 0xffffffd4008c7947 */ /* 0x000fea000383ffff */
.L_x_9071:
        /* <DEDUP_REMOVED lines=13> */
.L_x_9271:


//--------------------- .nv.shared._ZN10layer_norm13ln_bwd_kernelINS_13Kernel_traitsI13__nv_bfloat16S2_S2_S2_fjLj512ELj1ELj4ELj1ELj16ENS_18Kernel_traits_baseILj512ES2_S2_S2_S2_fjLj128EEEEELb0ELb0ELb0ELb0EEEvNS_9BwdParamsE --------------------------
	.section	.nv.shared._ZN10layer_norm13ln_bwd_kernelINS_13Kernel_traitsI13__nv_bfloat16S2_S2_S2_fjLj512ELj1ELj4ELj1ELj16ENS_18Kernel_traits_baseILj512ES2_S2_S2_S2_fjLj128EEEEELb0ELb0ELb0ELb0EEEvNS_9BwdParamsE,"aw",@nobits
	.sectionflags	@""
	.align	16
	.zero		1024


//--------------------- .nv.shared.reserved.0     --------------------------
	.section	.nv.shared.reserved.0,"aw",@nobits
	.weak		__nv_reservedSMEM_offset_0_alias
	.size		__nv_reservedSMEM_offset_0_alias, 0, 0
	.other		__nv_reservedSMEM_offset_0_alias,@"STO_CUDA_RESERVED_SHARED STV_DEFAULT"
__nv_reservedSMEM_offset_0_alias:
	.zero		0


//--------------------- .nv.shared._ZN10layer_norm13ln_bwd_kernelINS_13Kernel_traitsI13__nv_bfloat16S2_S2_S2_fjLj512ELj1ELj4ELj1ELj16ENS_18Kernel_traits_baseILj512ES2_S2_S2_S2_fjLj128EEEEELb0ELb0ELb0ELb1EEEvNS_9BwdParamsE --------------------------
	.section	.nv.shared._ZN10layer_norm13ln_bwd_kernelINS_13Kernel_traitsI13__nv_bfloat16S2_S2_S2_fjLj512ELj1ELj4ELj1ELj16ENS_18Kernel_traits_baseILj512ES2_S2_S2_S2_fjLj128EEEEELb0ELb0ELb0ELb1EEEvNS_9BwdParamsE,"aw",@nobits
	.sectionflags	@""
	.align	16
	.zero		1024


//--------------------- .nv.shared._ZN10layer_norm13ln_bwd_kernelINS_13Kernel_traitsI13__nv_bfloat16S2_S2_S2_fjLj512ELj1ELj4ELj1ELj16ENS_18Kernel_traits_baseILj512ES2_S2_S2_S2_fjLj128EEEEELb0ELb0ELb1ELb0EEEvNS_9BwdParamsE --------------------------
	.section	.nv.shared._ZN10layer_norm13ln_bwd_kernelINS_13Kernel_traitsI13__nv_bfloat16S2_S2_S2_fjLj512ELj1ELj4ELj1ELj16ENS_18Kernel_traits_baseILj512ES2_S2_S2_S2_fjLj128EEEEELb0ELb0ELb1ELb0EEEvNS_9BwdParamsE,"aw",@nobits
	.sectionflags	@""
	.align	16
	.zero		1024


//--------------------- .nv.shared._ZN10layer_norm13ln_bwd_kernelINS_13Kernel_traitsI13__nv_bfloat16S2_S2_S2_fjLj512ELj1ELj4ELj1ELj16ENS_18Kernel_traits_baseILj512ES2_S2_S2_S2_fjLj128EEEEELb0ELb0ELb1ELb1EEEvNS_9BwdParamsE --------------------------
	.section	.nv.shared._ZN10layer_norm13ln_bwd_kernelINS_13Kernel_traitsI13__nv_bfloat16S2_S2_S2_fjLj512ELj1ELj4ELj1ELj16ENS_18Kernel_traits_baseILj512ES2_S2_S2_S2_fjLj128EEEEELb0ELb0ELb1ELb1EEEvNS_9BwdParamsE,"aw",@nobits
	.sectionflags	@""
	.align	16
	.zero		1024


//--------------------- .nv.shared._ZN10layer_norm13ln_bwd_kernelINS_13Kernel_traitsI13__nv_bfloat16S2_S2_S2_fjLj512ELj1ELj4ELj1ELj16ENS_18Kernel_traits_baseILj512ES2_S2_S2_S2_fjLj128EEEEELb0ELb1ELb0ELb0EEEvNS_9BwdParamsE --------------------------
	.section	.nv.shared._ZN10layer_norm13ln_bwd_kernelINS_13Kernel_traitsI13__nv_bfloat16S2_S2_S2_fjLj512ELj1ELj4ELj1ELj16ENS_18Kernel_traits_baseILj512ES2_S2_S2_S2_fjLj128EEEEELb0ELb1ELb0ELb0EEEvNS_9BwdParamsE,"aw",@nobits
	.sectionflags	@""
	.align	16
	.zero		1024


//--------------------- .nv.shared._ZN10layer_norm13ln_bwd_kernelINS_13Kernel_traitsI13__nv_bfloat16S2_S2_S2_fjLj512ELj1ELj4ELj1ELj16ENS_18Kernel_traits_baseILj512ES2_S2_S2_S2_fjLj128EEEEELb0ELb1ELb0ELb1EEEvNS_9BwdParamsE --------------------------
	.section	.nv.shared._ZN10layer_norm13ln_bwd_kernelINS_13Kernel_traitsI13__nv_bfloat16S2_S2_S2_fjLj512ELj1ELj4ELj1ELj16ENS_18Kernel_traits_baseILj512ES2_S2_S2_S2_fjLj128EEEEELb0ELb1ELb0ELb1EEEvNS_9BwdParamsE,"aw",@nobits
	.sectionflags	@""
	.align	16
	.zero		1024


//--------------------- .nv.shared._ZN10layer_norm13ln_bwd_kernelINS_13Kernel_traitsI13__nv_bfloat16S2_S2_S2_fjLj512ELj1ELj4ELj1ELj16ENS_18Kernel_traits_baseILj512ES2_S2_S2_S2_fjLj128EEEEELb0ELb1ELb1ELb0EEEvNS_9BwdParamsE --------------------------
	.section	.nv.shared._ZN10layer_norm13ln_bwd_kernelINS_13Kernel_traitsI13__nv_bfloat16S2_S2_S2_fjLj512ELj1ELj4ELj1ELj16ENS_18Kernel_traits_baseILj512ES2_S2_S2_S2_fjLj128EEEEELb0ELb1ELb1ELb0EEEvNS_9BwdParamsE,"aw",@nobits
	.sectionflags	@""
	.align	16
	.zero		1024


//--------------------- .nv.shared._ZN10layer_norm13ln_bwd_kernelINS_13Kernel_traitsI13__nv_bfloat16S2_S2_S2_fjLj512ELj1ELj4ELj1ELj16ENS_18Kernel_traits_baseILj512ES2_S2_S2_S2_fjLj128EEEEELb0ELb1ELb1ELb1EEEvNS_9BwdParamsE --------------------------
	.section	.nv.shared._ZN10layer_norm13ln_bwd_kernelINS_13Kernel_traitsI13__nv_bfloat16S2_S2_S2_fjLj512ELj1ELj4ELj1ELj16ENS_18Kernel_traits_baseILj512ES2_S2_S2_S2_fjLj128EEEEELb0ELb1ELb1ELb1EEEvNS_9BwdParamsE,"aw",@nobits
	.sectionflags	@""
	.align	16
	.zero		1024


//--------------------- .nv.shared._ZN10layer_norm13ln_bwd_kernelINS_13Kernel_traitsI13__nv_bfloat16S2_S2_S2_fjLj512ELj1ELj4ELj1ELj16ENS_18Kernel_traits_baseILj512ES2_S2_S2_S2_fjLj128EEEEELb1ELb0ELb0ELb0EEEvNS_9BwdParamsE --------------------------
	.section	.nv.shared._ZN10layer_norm13ln_bwd_kernelINS_13Kernel_traitsI13__nv_bfloat16S2_S2_S2_fjLj512ELj1ELj4ELj1ELj16ENS_18Kernel_traits_baseILj512ES2_S2_S2_S2_fjLj128EEEEELb1ELb0ELb0ELb0EEEvNS_9BwdParamsE,"aw",@nobits
	.sectionflags	@""
	.align	16
	.zero		1024


//--------------------- .nv.shared._ZN10layer_norm13ln_bwd_kernelINS_13Kernel_traitsI13__nv_bfloat16S2_S2_S2_fjLj512ELj1ELj4ELj1ELj16ENS_18Kernel_traits_baseILj512ES2_S2_S2_S2_fjLj128EEEEELb1ELb0ELb0ELb1EEEvNS_9BwdParamsE --------------------------
	.section	.nv.shared._ZN10layer_norm13ln_bwd_kernelINS_13Kernel_traitsI13__nv_bfloat16S2_S2_S2_fjLj512ELj1ELj4ELj1ELj16ENS_18Kernel_traits_baseILj512ES2_S2_S2_S2_fjLj128EEEEELb1ELb0ELb0ELb1EEEvNS_9BwdParamsE,"aw",@nobits
	.sectionflags	@""
	.align	16
	.zero		1024


//--------------------- .nv.shared._ZN10layer_norm22ln_bwd_finalize_kernelINS_22Kernel_traits_finalizeILj512E13__nv_bfloat16S2_S2_S2_fjLb0ELj1024ELj4ENS_18Kernel_traits_baseILj512ES2_S2_S2_S2_fjLj1024EEEEELb0ELb0EEEvNS_9BwdParamsE --------------------------
	.section	.nv.shared._ZN10layer_norm22ln_bwd_finalize_kernelINS_22Kernel_traits_finalizeILj512E13__nv_bfloat16S2_S2_S2_fjLb0ELj1024ELj4ENS_18Kernel_traits_baseILj512ES2_S2_S2_S2_fjLj1024EEEEELb0ELb0EEEvNS_9BwdParamsE,"aw",@nobits
	.sectionflags	@""
	.align	16
.nv.shared._ZN10layer_norm22ln_bwd_finalize_kernelINS_22Kernel_traits_finalizeILj512E13__nv_bfloat16S2_S2_S2_fjLb0ELj1024ELj4ENS_18Kernel_traits_baseILj512ES2_S2_S2_S2_fjLj1024EEEEELb0ELb0EEEvNS_9BwdParamsE:
	.zero		9472


//--------------------- .nv.shared._ZN10layer_norm13ln_bwd_kernelINS_13Kernel_traitsI13__nv_bfloat16S2_S2_S2_fjLj512ELj1ELj4ELj1ELj16ENS_18Kernel_traits_baseILj512ES2_S2_S2_S2_fjLj128EEEEELb1ELb0ELb1ELb0EEEvNS_9BwdParamsE --------------------------
	.section	.nv.shared._ZN10layer_norm13ln_bwd_kernelINS_13Kernel_traitsI13__nv_bfloat16S2_S2_S2_fjLj512ELj1ELj4ELj1ELj16ENS_18Kernel_traits_baseILj512ES2_S2_S2_S2_fjLj128EEEEELb1ELb0ELb1ELb0EEEvNS_9BwdParamsE,"aw",@nobits
	.sectionflags	@""
	.align	16
	.zero		1024


//--------------------- .nv.shared._ZN10layer_norm22ln_bwd_finalize_kernelINS_22Kernel_traits_finalizeILj512E13__nv_bfloat16S2_S2_S2_fjLb0ELj1024ELj4ENS_18Kernel_traits_baseILj512ES2_S2_S2_S2_fjLj1024EEEEELb0ELb1EEEvNS_9BwdParamsE --------------------------
	.section	.nv.shared._ZN10layer_norm22ln_bwd_finalize_kernelINS_22Kernel_traits_finalizeILj512E13__nv_bfloat16S2_S2_S2_fjLb0ELj1024ELj4ENS_18Kernel_traits_baseILj512ES2_S2_S2_S2_fjLj1024EEEEELb0ELb1EEEvNS_9BwdParamsE,"aw",@nobits
	.sectionflags	@""
	.align	16
.nv.shared._ZN10layer_norm22ln_bwd_finalize_kernelINS_22Kernel_traits_finalizeILj512E13__nv_bfloat16S2_S2_S2_fjLb0ELj1024ELj4ENS_18Kernel_traits_baseILj512ES2_S2_S2_S2_fjLj1024EEEEELb0ELb1EEEvNS_9BwdParamsE:
	.zero		9472


//--------------------- .nv.shared._ZN10layer_norm13ln_bwd_kernelINS_13Kernel_traitsI13__nv_bfloat16S2_S2_S2_fjLj512ELj1ELj4ELj1ELj16ENS_18Kernel_traits_baseILj512ES2_S2_S2_S2_fjLj128EEEEELb1ELb0ELb1ELb1EEEvNS_9BwdParamsE --------------------------
	.section	.nv.shared._ZN10layer_norm13ln_bwd_kernelINS_13Kernel_traitsI13__nv_bfloat16S2_S2_S2_fjLj512ELj1ELj4ELj1ELj16ENS_18Kernel_traits_baseILj512ES2_S2_S2_S2_fjLj128EEEEELb1ELb0ELb1ELb1EEEvNS_9BwdParamsE,"aw",@nobits
	.sectionflags	@""
	.align	16
	.zero		1024


//--------------------- .nv.shared._ZN10layer_norm13ln_bwd_kernelINS_13Kernel_traitsI13__nv_bfloat16S2_S2_S2_fjLj512ELj1ELj4ELj1ELj16ENS_18Kernel_traits_baseILj512ES2_S2_S2_S2_fjLj128EEEEELb1ELb1ELb0ELb0EEEvNS_9BwdParamsE --------------------------
	.section	.nv.shared._ZN10layer_norm13ln_bwd_kernelINS_13Kernel_traitsI13__nv_bfloat16S2_S2_S2_fjLj512ELj1ELj4ELj1ELj16ENS_18Kernel_traits_baseILj512ES2_S2_S2_S2_fjLj128EEEEELb1ELb1ELb0ELb0EEEvNS_9BwdParamsE,"aw",@nobits
	.sectionflags	@""
	.align	16
	.zero		1024


//--------------------- .nv.shared._ZN10layer_norm13ln_bwd_kernelINS_13Kernel_traitsI13__nv_bfloat16S2_S2_S2_fjLj512ELj1ELj4ELj1ELj16ENS_18Kernel_traits_baseILj512ES2_S2_S2_S2_fjLj128EEEEELb1ELb1ELb0ELb1EEEvNS_9BwdParamsE --------------------------
	.section	.nv.shared._ZN10layer_norm13ln_bwd_kernelINS_13Kernel_traitsI13__nv_bfloat16S2_S2_S2_fjLj512ELj1ELj4ELj1ELj16ENS_18Kernel_traits_baseILj512ES2_S2_S2_S2_fjLj128EEEEELb1ELb1ELb0ELb1EEEvNS_9BwdParamsE,"aw",@nobits
	.sectionflags	@""
	.align	16
	.zero		1024


//--------------------- .nv.shared._ZN10layer_norm22ln_bwd_finalize_kernelINS_22Kernel_traits_finalizeILj512E13__nv_bfloat16S2_S2_S2_fjLb1ELj1024ELj4ENS_18Kernel_traits_baseILj512ES2_S2_S2_S2_fjLj1024EEEEELb1ELb0EEEvNS_9BwdParamsE --------------------------
	.section	.nv.shared._ZN10layer_norm22ln_bwd_finalize_kernelINS_22Kernel_traits_finalizeILj512E13__nv_bfloat16S2_S2_S2_fjLb1ELj1024ELj4ENS_18Kernel_traits_baseILj512ES2_S2_S2_S2_fjLj1024EEEEELb1ELb0EEEvNS_9BwdParamsE,"aw",@nobits
	.sectionflags	@""
	.align	16
.nv.shared._ZN10layer_norm22ln_bwd_finalize_kernelINS_22Kernel_traits_finalizeILj512E13__nv_bfloat16S2_S2_S2_fjLb1ELj1024ELj4ENS_18Kernel_traits_baseILj512ES2_S2_S2_S2_fjLj1024EEEEELb1ELb0EEEvNS_9BwdParamsE:
	.zero		13696


//--------------------- .nv.shared._ZN10layer_norm13ln_bwd_kernelINS_13Kernel_traitsI13__nv_bfloat16S2_S2_S2_fjLj512ELj1ELj4ELj1ELj16ENS_18Kernel_traits_baseILj512ES2_S2_S2_S2_fjLj128EEEEELb1ELb1ELb1ELb0EEEvNS_9BwdParamsE --------------------------
	.section	.nv.shared._ZN10layer_norm13ln_bwd_kernelINS_13Kernel_traitsI13__nv_bfloat16S2_S2_S2_fjLj512ELj1ELj4ELj1ELj16ENS_18Kernel_traits_baseILj512ES2_S2_S2_S2_fjLj128EEEEELb1ELb1ELb1ELb0EEEvNS_9BwdParamsE,"aw",@nobits
	.sectionflags	@""
	.align	16
	.zero		1024


//--------------------- .nv.shared._ZN10layer_norm22ln_bwd_finalize_kernelINS_22Kernel_traits_finalizeILj512E13__nv_bfloat16S2_S2_S2_fjLb1ELj1024ELj4ENS_18Kernel_traits_baseILj512ES2_S2_S2_S2_fjLj1024EEEEELb1ELb1EEEvNS_9BwdParamsE --------------------------
	.section	.nv.shared._ZN10layer_norm22ln_bwd_finalize_kernelINS_22Kernel_traits_finalizeILj512E13__nv_bfloat16S2_S2_S2_fjLb1ELj1024ELj4ENS_18Kernel_traits_baseILj512ES2_S2_S2_S2_fjLj1024EEEEELb1ELb1EEEvNS_9BwdParamsE,"aw",@nobits
	.sectionflags	@""
	.align	16
.nv.shared._ZN10layer_norm22ln_bwd_finalize_kernelINS_22Kernel_traits_finalizeILj512E13__nv_bfloat16S2_S2_S2_fjLb1ELj1024ELj4ENS_18Kernel_traits_baseILj512ES2_S2_S2_S2_fjLj1024EEEEELb1ELb1EEEvNS_9BwdParamsE:
	.zero		13696


//--------------------- .nv.shared._ZN10layer_norm13ln_bwd_kernelINS_13Kernel_traitsI13__nv_bfloat16S2_S2_S2_fjLj512ELj1ELj4ELj1ELj16ENS_18Kernel_traits_baseILj512ES2_S2_S2_S2_fjLj128EEEEELb1ELb1ELb1ELb1EEEvNS_9BwdParamsE --------------------------
	.section	.nv.shared._ZN10layer_norm13ln_bwd_kernelINS_13Kernel_traitsI13__nv_bfloat16S2_S2_S2_fjLj512ELj1ELj4ELj1ELj16ENS_18Kernel_traits_baseILj512ES2_S2_S2_S2_fjLj128EEEEELb1ELb1ELb1ELb1EEEvNS_9BwdParamsE,"aw",@nobits
	.sectionflags	@""
	.align	16
	.zero		1024


//--------------------- .nv.shared._ZN10layer_norm13ln_bwd_kernelINS_13Kernel_traitsI6__halfS2_S2_S2_fjLj512ELj1ELj4ELj1ELj16ENS_18Kernel_traits_baseILj512ES2_S2_S2_S2_fjLj128EEEEELb0ELb0ELb0ELb0EEEvNS_9BwdParamsE --------------------------
	.section	.nv.shared._ZN10layer_norm13ln_bwd_kernelINS_13Kernel_traitsI6__halfS2_S2_S2_fjLj512ELj1ELj4ELj1ELj16ENS_18Kernel_traits_baseILj512ES2_S2_S2_S2_fjLj128EEEEELb0ELb0ELb0ELb0EEEvNS_9BwdParamsE,"aw",@nobits
	.sectionflags	@""
	.align	16
	.zero		1024


//--------------------- .nv.shared._ZN10layer_norm13ln_bwd_kernelINS_13Kernel_traitsI6__halfS2_S2_S2_fjLj512ELj1ELj4ELj1ELj16ENS_18Kernel_traits_baseILj512ES2_S2_S2_S2_fjLj128EEEEELb0ELb0ELb0ELb1EEEvNS_9BwdParamsE --------------------------
	.section	.nv.shared._ZN10layer_norm13ln_bwd_kernelINS_13Kernel_traitsI6__halfS2_S2_S2_fjLj512ELj1ELj4ELj1ELj16ENS_18Kernel_traits_baseILj512ES2_S2_S2_S2_fjLj128EEEEELb0ELb0ELb0ELb1EEEvNS_9BwdParamsE,"aw",@nobits
	.sectionflags	@""
	.align	16
	.zero		1024


//--------------------- .nv.shared._ZN10layer_norm13ln_bwd_kernelINS_13Kernel_traitsI6__halfS2_S2_S2_fjLj512ELj1ELj4ELj1ELj16ENS_18Kernel_traits_baseILj512ES2_S2_S2_S2_fjLj128EEEEELb0ELb0ELb1ELb0EEEvNS_9BwdParamsE --------------------------
	.section	.nv.shared._ZN10layer_norm13ln_bwd_kernelINS_13Kernel_traitsI6__halfS2_S2_S2_fjLj512ELj1ELj4ELj1ELj16ENS_18Kernel_traits_baseILj512ES2_S2_S2_S2_fjLj128EEEEELb0ELb0ELb1ELb0EEEvNS_9BwdParamsE,"aw",@nobits
	.sectionflags	@""
	.align	16
	.zero		1024


//--------------------- .nv.shared._ZN10layer_norm13ln_bwd_kernelINS_13Kernel_traitsI6__halfS2_S2_S2_fjLj512ELj1ELj4ELj1ELj16ENS_18Kernel_traits_baseILj512ES2_S2_S2_S2_fjLj128EEEEELb0ELb0ELb1ELb1EEEvNS_9BwdParamsE --------------------------
	.section	.nv.shared._ZN10layer_norm13ln_bwd_kernelINS_13Kernel_traitsI6__halfS2_S2_S2_fjLj512ELj1ELj4ELj1ELj16ENS_18Kernel_traits_baseILj512ES2_S2_S2_S2_fjLj128EEEEELb0ELb0ELb1ELb1EEEvNS_9BwdParamsE,"aw",@nobits
	.sectionflags	@""
	.align	16
	.zero		1024


//--------------------- .nv.shared._ZN10layer_norm13ln_bwd_kernelINS_13Kernel_traitsI6__halfS2_S2_S2_fjLj512ELj1ELj4ELj1ELj16ENS_18Kernel_traits_baseILj512ES2_S2_S2_S2_fjLj128EEEEELb0ELb1ELb0ELb0EEEvNS_9BwdParamsE --------------------------
	.section	.nv.shared._ZN10layer_norm13ln_bwd_kernelINS_13Kernel_traitsI6__halfS2_S2_S2_fjLj512ELj1ELj4ELj1ELj16ENS_18Kernel_traits_baseILj512ES2_S2_S2_S2_fjLj128EEEEELb0ELb1ELb0ELb0EEEvNS_9BwdParamsE,"aw",@nobits
	.sectionflags	@""
	.align	16
	.zero		1024


//--------------------- .nv.shared._ZN10layer_norm13ln_bwd_kernelINS_13Kernel_traitsI6__halfS2_S2_S2_fjLj512ELj1ELj4ELj1ELj16ENS_18Kernel_traits_baseILj512ES2_S2_S2_S2_fjLj128EEEEELb0ELb1ELb0ELb1EEEvNS_9BwdParamsE --------------------------
	.section	.nv.shared._ZN10layer_norm13ln_bwd_kernelINS_13Kernel_traitsI6__halfS2_S2_S2_fjLj512ELj1ELj4ELj1ELj16ENS_18Kernel_traits_baseILj512ES2_S2_S2_S2_fjLj128EEEEELb0ELb1ELb0ELb1EEEvNS_9BwdParamsE,"aw",@nobits
	.sectionflags	@""
	.align	16
	.zero		1024


//--------------------- .nv.shared._ZN10layer_norm13ln_bwd_kernelINS_13Kernel_traitsI6__halfS2_S2_S2_fjLj512ELj1ELj4ELj1ELj16ENS_18Kernel_traits_baseILj512ES2_S2_S2_S2_fjLj128EEEEELb0ELb1ELb1ELb0EEEvNS_9BwdParamsE --------------------------
	.section	.nv.shared._ZN10layer_norm13ln_bwd_kernelINS_13Kernel_traitsI6__halfS2_S2_S2_fjLj512ELj1ELj4ELj1ELj16ENS_18Kernel_traits_baseILj512ES2_S2_S2_S2_fjLj128EEEEELb0ELb1ELb1ELb0EEEvNS_9BwdParamsE,"aw",@nobits
	.sectionflags	@""
	.align	16
	.zero		1024


//--------------------- .nv.shared._ZN10layer_norm13ln_bwd_kernelINS_13Kernel_traitsI6__halfS2_S2_S2_fjLj512ELj1ELj4ELj1ELj16ENS_18Kernel_traits_baseILj512ES2_S2_S2_S2_fjLj128EEEEELb0ELb1ELb1ELb1EEEvNS_9BwdParamsE --------------------------
	.section	.nv.shared._ZN10layer_norm13ln_bwd_kernelINS_13Kernel_traitsI6__halfS2_S2_S2_fjLj512ELj1ELj4ELj1ELj16ENS_18Kernel_traits_baseILj512ES2_S2_S2_S2_fjLj128EEEEELb0ELb1ELb1ELb1EEEvNS_9BwdParamsE,"aw",@nobits
	.sectionflags	@""
	.align	16
	.zero		1024


//--------------------- .nv.shared._ZN10layer_norm13ln_bwd_kernelINS_13Kernel_traitsI6__halfS2_S2_S2_fjLj512ELj1ELj4ELj1ELj16ENS_18Kernel_traits_baseILj512ES2_S2_S2_S2_fjLj128EEEEELb1ELb0ELb0ELb0EEEvNS_9BwdParamsE --------------------------
	.section	.nv.shared._ZN10layer_norm13ln_bwd_kernelINS_13Kernel_traitsI6__halfS2_S2_S2_fjLj512ELj1ELj4ELj1ELj16ENS_18Kernel_traits_baseILj512ES2_S2_S2_S2_fjLj128EEEEELb1ELb0ELb0ELb0EEEvNS_9BwdParamsE,"aw",@nobits
	.sectionflags	@""
	.align	16
	.zero		1024


//--------------------- .nv.shared._ZN10layer_norm13ln_bwd_kernelINS_13Kernel_traitsI6__halfS2_S2_S2_fjLj512ELj1ELj4ELj1ELj16ENS_18Kernel_traits_baseILj512ES2_S2_S2_S2_fjLj128EEEEELb1ELb0ELb0ELb1EEEvNS_9BwdParamsE --------------------------
	.section	.nv.shared._ZN10layer_norm13ln_bwd_kernelINS_13Kernel_traitsI6__halfS2_S2_S2_fjLj512ELj1ELj4ELj1ELj16ENS_18Kernel_traits_baseILj512ES2_S2_S2_S2_fjLj128EEEEELb1ELb0ELb0ELb1EEEvNS_9BwdParamsE,"aw",@nobits
	.sectionflags	@""
	.align	16
	.zero		1024


//--------------------- .nv.shared._ZN10layer_norm22ln_bwd_finalize_kernelINS_22Kernel_traits_finalizeILj512E6__halfS2_S2_S2_fjLb0ELj1024ELj4ENS_18Kernel_traits_baseILj512ES2_S2_S2_S2_fjLj1024EEEEELb0ELb0EEEvNS_9BwdParamsE --------------------------
	.section	.nv.shared._ZN10layer_norm22ln_bwd_finalize_kernelINS_22Kernel_traits_finalizeILj512E6__halfS2_S2_S2_fjLb0ELj1024ELj4ENS_18Kernel_traits_baseILj512ES2_S2_S2_S2_fjLj1024EEEEELb0ELb0EEEvNS_9BwdParamsE,"aw",@nobits
	.sectionflags	@""
	.align	16
.nv.shared._ZN10layer_norm22ln_bwd_finalize_kernelINS_22Kernel_traits_finalizeILj512E6__halfS2_S2_S2_fjLb0ELj1024ELj4ENS_18Kernel_traits_baseILj512ES2_S2_S2_S2_fjLj1024EEEEELb0ELb0EEEvNS_9BwdParamsE:
	.zero		9472


//--------------------- .nv.shared._ZN10layer_norm13ln_bwd_kernelINS_13Kernel_traitsI6__halfS2_S2_S2_fjLj512ELj1ELj4ELj1ELj16ENS_18Kernel_traits_baseILj512ES2_S2_S2_S2_fjLj128EEEEELb1ELb0ELb1ELb0EEEvNS_9BwdParamsE --------------------------
	.section	.nv.shared._ZN10layer_norm13ln_bwd_kernelINS_13Kernel_traitsI6__halfS2_S2_S2_fjLj512ELj1ELj4ELj1ELj16ENS_18Kernel_traits_baseILj512ES2_S2_S2_S2_fjLj128EEEEELb1ELb0ELb1ELb0EEEvNS_9BwdParamsE,"aw",@nobits
	.sectionflags	@""
	.align	16
	.zero		1024


//--------------------- .nv.shared._ZN10layer_norm22ln_bwd_finalize_kernelINS_22Kernel_traits_finalizeILj512E6__halfS2_S2_S2_fjLb0ELj1024ELj4ENS_18Kernel_traits_baseILj512ES2_S2_S2_S2_fjLj1024EEEEELb0ELb1EEEvNS_9BwdParamsE --------------------------
	.section	.nv.shared._ZN10layer_norm22ln_bwd_finalize_kernelINS_22Kernel_traits_finalizeILj512E6__halfS2_S2_S2_fjLb0ELj1024ELj4ENS_18Kernel_traits_baseILj512ES2_S2_S2_S2_fjLj1024EEEEELb0ELb1EEEvNS_9BwdParamsE,"aw",@nobits
	.sectionflags	@""
	.align	16
.nv.shared._ZN10layer_norm22ln_bwd_finalize_kernelINS_22Kernel_traits_finalizeILj512E6__halfS2_S2_S2_fjLb0ELj1024ELj4ENS_18Kernel_traits_baseILj512ES2_S2_S2_S2_fjLj1024EEEEELb0ELb1EEEvNS_9BwdParamsE:
	.zero		9472


//--------------------- .nv.shared._ZN10layer_norm13ln_bwd_kernelINS_13Kernel_traitsI6__halfS2_S2_S2_fjLj512ELj1ELj4ELj1ELj16ENS_18Kernel_traits_baseILj512ES2_S2_S2_S2_fjLj128EEEEELb1ELb0ELb1ELb1EEEvNS_9BwdParamsE --------------------------
	.section	.nv.shared._ZN10layer_norm13ln_bwd_kernelINS_13Kernel_traitsI6__halfS2_S2_S2_fjLj512ELj1ELj4ELj1ELj16ENS_18Kernel_traits_baseILj512ES2_S2_S2_S2_fjLj128EEEEELb1ELb0ELb1ELb1EEEvNS_9BwdParamsE,"aw",@nobits
	.sectionflags	@""
	.align	16
	.zero		1024


//--------------------- .nv.shared._ZN10layer_norm13ln_bwd_kernelINS_13Kernel_traitsI6__halfS2_S2_S2_fjLj512ELj1ELj4ELj1ELj16ENS_18Kernel_traits_baseILj512ES2_S2_S2_S2_fjLj128EEEEELb1ELb1ELb0ELb0EEEvNS_9BwdParamsE --------------------------
	.section	.nv.shared._ZN10layer_norm13ln_bwd_kernelINS_13Kernel_traitsI6__halfS2_S2_S2_fjLj512ELj1ELj4ELj1ELj16ENS_18Kernel_traits_baseILj512ES2_S2_S2_S2_fjLj128EEEEELb1ELb1ELb0ELb0EEEvNS_9BwdParamsE,"aw",@nobits
	.sectionflags	@""
	.align	16
	.zero		1024


//--------------------- .nv.shared._ZN10layer_norm13ln_bwd_kernelINS_13Kernel_traitsI6__halfS2_S2_S2_fjLj512ELj1ELj4ELj1ELj16ENS_18Kernel_traits_baseILj512ES2_S2_S2_S2_fjLj128EEEEELb1ELb1ELb0ELb1EEEvNS_9BwdParamsE --------------------------
	.section	.nv.shared._ZN10layer_norm13ln_bwd_kernelINS_13Kernel_traitsI6__halfS2_S2_S2_fjLj512ELj1ELj4ELj1ELj16ENS_18Kernel_traits_baseILj512ES2_S2_S2_S2_fjLj128EEEEELb1ELb1ELb0ELb1EEEvNS_9BwdParamsE,"aw",@nobits
	.sectionflags	@""
	.align	16
	.zero		1024


//--------------------- .nv.shared._ZN10layer_norm22ln_bwd_finalize_kernelINS_22Kernel_traits_finalizeILj512E6__halfS2_S2_S2_fjLb1ELj1024ELj4ENS_18Kernel_traits_baseILj512ES2_S2_S2_S2_fjLj1024EEEEELb1ELb0EEEvNS_9BwdParamsE --------------------------
	.section	.nv.shared._ZN10layer_norm22ln_bwd_finalize_kernelINS_22Kernel_traits_finalizeILj512E6__halfS2_S2_S2_fjLb1ELj1024ELj4ENS_18Kernel_traits_baseILj512ES2_S2_S2_S2_fjLj1024EEEEELb1ELb0EEEvNS_9BwdParamsE,"aw",@nobits
	.sectionflags	@""
	.align	16
.nv.shared._ZN10layer_norm22ln_bwd_finalize_kernelINS_22Kernel_traits_finalizeILj512E6__halfS2_S2_S2_fjLb1ELj1024ELj4ENS_18Kernel_traits_baseILj512ES2_S2_S2_S2_fjLj1024EEEEELb1ELb0EEEvNS_9BwdParamsE:
	.zero		13696


//--------------------- .nv.shared._ZN10layer_norm13ln_bwd_kernelINS_13Kernel_traitsI6__halfS2_S2_S2_fjLj512ELj1ELj4ELj1ELj16ENS_18Kernel_traits_baseILj512ES2_S2_S2_S2_fjLj128EEEEELb1ELb1ELb1ELb0EEEvNS_9BwdParamsE --------------------------
	.section	.nv.shared._ZN10layer_norm13ln_bwd_kernelINS_13Kernel_traitsI6__halfS2_S2_S2_fjLj512ELj1ELj4ELj1ELj16ENS_18Kernel_traits_baseILj512ES2_S2_S2_S2_fjLj128EEEEELb1ELb1ELb1ELb0EEEvNS_9BwdParamsE,"aw",@nobits
	.sectionflags	@""
	.align	16
	.zero		1024


//--------------------- .nv.shared._ZN10layer_norm22ln_bwd_finalize_kernelINS_22Kernel_traits_finalizeILj512E6__halfS2_S2_S2_fjLb1ELj1024ELj4ENS_18Kernel_traits_baseILj512ES2_S2_S2_S2_fjLj1024EEEEELb1ELb1EEEvNS_9BwdParamsE --------------------------
	.section	.nv.shared._ZN10layer_norm22ln_bwd_finalize_kernelINS_22Kernel_traits_finalizeILj512E6__halfS2_S2_S2_fjLb1ELj1024ELj4ENS_18Kernel_traits_baseILj512ES2_S2_S2_S2_fjLj1024EEEEELb1ELb1EEEvNS_9BwdParamsE,"aw",@nobits
	.sectionflags	@""
	.align	16
.nv.shared._ZN10layer_norm22ln_bwd_finalize_kernelINS_22Kernel_traits_finalizeILj512E6__halfS2_S2_S2_fjLb1ELj1024ELj4ENS_18Kernel_traits_baseILj512ES2_S2_S2_S2_fjLj1024EEEEELb1ELb1EEEvNS_9BwdParamsE:
	.zero		13696


//--------------------- .nv.shared._ZN10layer_norm13ln_bwd_kernelINS_13Kernel_traitsI6__halfS2_S2_S2_fjLj512ELj1ELj4ELj1ELj16ENS_18Kernel_traits_baseILj512ES2_S2_S2_S2_fjLj128EEEEELb1ELb1ELb1ELb1EEEvNS_9BwdParamsE --------------------------
	.section	.nv.shared._ZN10layer_norm13ln_bwd_kernelINS_13Kernel_traitsI6__halfS2_S2_S2_fjLj512ELj1ELj4ELj1ELj16ENS_18Kernel_traits_baseILj512ES2_S2_S2_S2_fjLj128EEEEELb1ELb1ELb1ELb1EEEvNS_9BwdParamsE,"aw",@nobits
	.sectionflags	@""
	.align	16
	.zero		1024


//--------------------- .nv.shared._ZN10layer_norm13ln_bwd_kernelINS_13Kernel_traitsIf13__nv_bfloat16S2_S2_fjLj512ELj1ELj4ELj1ELj16ENS_18Kernel_traits_baseILj512EfS2_S2_S2_fjLj128EEEEELb0ELb0ELb0ELb0EEEvNS_9BwdParamsE --------------------------
	.section	.nv.shared._ZN10layer_norm13ln_bwd_kernelINS_13Kernel_traitsIf13__nv_bfloat16S2_S2_fjLj512ELj1ELj4ELj1ELj16ENS_18Kernel_traits_baseILj512EfS2_S2_S2_fjLj128EEEEELb0ELb0ELb0ELb0EEEvNS_9BwdParamsE,"aw",@nobits
	.sectionflags	@""
	.align	16
	.zero		1024


//--------------------- .nv.shared._ZN10layer_norm13ln_bwd_kernelINS_13Kernel_traitsIf13__nv_bfloat16S2_S2_fjLj512ELj1ELj4ELj1ELj16ENS_18Kernel_traits_baseILj512EfS2_S2_S2_fjLj128EEEEELb0ELb0ELb0ELb1EEEvNS_9BwdParamsE --------------------------
	.section	.nv.shared._ZN10layer_norm13ln_bwd_kernelINS_13Kernel_traitsIf13__nv_bfloat16S2_S2_fjLj512ELj1ELj4ELj1ELj16ENS_18Kernel_traits_baseILj512EfS2_S2_S2_fjLj128EEEEELb0ELb0ELb0ELb1EEEvNS_9BwdParamsE,"aw",@nobits
	.sectionflags	@""
	.align	16
	.zero		1024


//--------------------- .nv.shared._ZN10layer_norm13ln_bwd_kernelINS_13Kernel_traitsIf13__nv_bfloat16S2_S2_fjLj512ELj1ELj4ELj1ELj16ENS_18Kernel_traits_baseILj512EfS2_S2_S2_fjLj128EEEEELb0ELb0ELb1ELb0EEEvNS_9BwdParamsE --------------------------
	.section	.nv.shared._ZN10layer_norm13ln_bwd_kernelINS_13Kernel_traitsIf13__nv_bfloat16S2_S2_fjLj512ELj1ELj4ELj1ELj16ENS_18Kernel_traits_baseILj512EfS2_S2_S2_fjLj128EEEEELb0ELb0ELb1ELb0EEEvNS_9BwdParamsE,"aw",@nobits
	.sectionflags	@""
	.align	16
	.zero		1024


//--------------------- .nv.shared._ZN10layer_norm13ln_bwd_kernelINS_13Kernel_traitsIf13__nv_bfloat16S2_S2_fjLj512ELj1ELj4ELj1ELj16ENS_18Kernel_traits_baseILj512EfS2_S2_S2_fjLj128EEEEELb0ELb0ELb1ELb1EEEvNS_9BwdParamsE --------------------------
	.section	.nv.shared._ZN10layer_norm13ln_bwd_kernelINS_13Kernel_traitsIf13__nv_bfloat16S2_S2_fjLj512ELj1ELj4ELj1ELj16ENS_18Kernel_traits_baseILj512EfS2_S2_S2_fjLj128EEEEELb0ELb0ELb1ELb1EEEvNS_9BwdParamsE,"aw",@nobits
	.sectionflags	@""
	.align	16
	.zero		1024


//--------------------- .nv.shared._ZN10layer_norm13ln_bwd_kernelINS_13Kernel_traitsIf13__nv_bfloat16S2_S2_fjLj512ELj1ELj4ELj1ELj16ENS_18Kernel_traits_baseILj512EfS2_S2_S2_fjLj128EEEEELb0ELb1ELb0ELb0EEEvNS_9BwdParamsE --------------------------
	.section	.nv.shared._ZN10layer_norm13ln_bwd_kernelINS_13Kernel_traitsIf13__nv_bfloat16S2_S2_fjLj512ELj1ELj4ELj1ELj16ENS_18Kernel_traits_baseILj512EfS2_S2_S2_fjLj128EEEEELb0ELb1ELb0ELb0EEEvNS_9BwdParamsE,"aw",@nobits
	.sectionflags	@""
	.align	16
	.zero		1024


//--------------------- .nv.shared._ZN10layer_norm13ln_bwd_kernelINS_13Kernel_traitsIf13__nv_bfloat16S2_S2_fjLj512ELj1ELj4ELj1ELj16ENS_18Kernel_traits_baseILj512EfS2_S2_S2_fjLj128EEEEELb0ELb1ELb0ELb1EEEvNS_9BwdParamsE --------------------------
	.section	.nv.shared._ZN10layer_norm13ln_bwd_kernelINS_13Kernel_traitsIf13__nv_bfloat16S2_S2_fjLj512ELj1ELj4ELj1ELj16ENS_18Kernel_traits_baseILj512EfS2_S2_S2_fjLj128EEEEELb0ELb1ELb0ELb1EEEvNS_9BwdParamsE,"aw",@nobits
	.sectionflags	@""
	.align	16
	.zero		1024


//--------------------- .nv.shared._ZN10layer_norm13ln_bwd_kernelINS_13Kernel_traitsIf13__nv_bfloat16S2_S2_fjLj512ELj1ELj4ELj1ELj16ENS_18Kernel_traits_baseILj512EfS2_S2_S2_fjLj128EEEEELb0ELb1ELb1ELb0EEEvNS_9BwdParamsE --------------------------
	.section	.nv.shared._ZN10layer_norm13ln_bwd_kernelINS_13Kernel_traitsIf13__nv_bfloat16S2_S2_fjLj512ELj1ELj4ELj1ELj16ENS_18Kernel_traits_baseILj512EfS2_S2_S2_fjLj128EEEEELb0ELb1ELb1ELb0EEEvNS_9BwdParamsE,"aw",@nobits
	.sectionflags	@""
	.align	16
	.zero		1024


//--------------------- .nv.shared._ZN10layer_norm13ln_bwd_kernelINS_13Kernel_traitsIf13__nv_bfloat16S2_S2_fjLj512ELj1ELj4ELj1ELj16ENS_18Kernel_traits_baseILj512EfS2_S2_S2_fjLj128EEEEELb0ELb1ELb1ELb1EEEvNS_9BwdParamsE --------------------------
	.section	.nv.shared._ZN10layer_norm13ln_bwd_kernelINS_13Kernel_traitsIf13__nv_bfloat16S2_S2_fjLj512ELj1ELj4ELj1ELj16ENS_18Kernel_traits_baseILj512EfS2_S2_S2_fjLj128EEEEELb0ELb1ELb1ELb1EEEvNS_9BwdParamsE,"aw",@nobits
	.sectionflags	@""
	.align	16
	.zero		1024


//--------------------- .nv.shared._ZN10layer_norm13ln_bwd_kernelINS_13Kernel_traitsIf13__nv_bfloat16S2_S2_fjLj512ELj1ELj4ELj1ELj16ENS_18Kernel_traits_baseILj512EfS2_S2_S2_fjLj128EEEEELb1ELb0ELb0ELb0EEEvNS_9BwdParamsE --------------------------
	.section	.nv.shared._ZN10layer_norm13ln_bwd_kernelINS_13Kernel_traitsIf13__nv_bfloat16S2_S2_fjLj512ELj1ELj4ELj1ELj16ENS_18Kernel_traits_baseILj512EfS2_S2_S2_fjLj128EEEEELb1ELb0ELb0ELb0EEEvNS_9BwdParamsE,"aw",@nobits
	.sectionflags	@""
	.align	16
	.zero		1024


//--------------------- .nv.shared._ZN10layer_norm13ln_bwd_kernelINS_13Kernel_traitsIf13__nv_bfloat16S2_S2_fjLj512ELj1ELj4ELj1ELj16ENS_18Kernel_traits_baseILj512EfS2_S2_S2_fjLj128EEEEELb1ELb0ELb0ELb1EEEvNS_9BwdParamsE --------------------------
	.section	.nv.shared._ZN10layer_norm13ln_bwd_kernelINS_13Kernel_traitsIf13__nv_bfloat16S2_S2_fjLj512ELj1ELj4ELj1ELj16ENS_18Kernel_traits_baseILj512EfS2_S2_S2_fjLj128EEEEELb1ELb0ELb0ELb1EEEvNS_9BwdParamsE,"aw",@nobits
	.sectionflags	@""
	.align	16
	.zero		1024


//--------------------- .nv.shared._ZN10layer_norm22ln_bwd_finalize_kernelINS_22Kernel_traits_finalizeILj512Ef13__nv_bfloat16S2_S2_fjLb0ELj1024ELj4ENS_18Kernel_traits_baseILj512EfS2_S2_S2_fjLj1024EEEEELb0ELb0EEEvNS_9BwdParamsE --------------------------
	.section	.nv.shared._ZN10layer_norm22ln_bwd_finalize_kernelINS_22Kernel_traits_finalizeILj512Ef13__nv_bfloat16S2_S2_fjLb0ELj1024ELj4ENS_18Kernel_traits_baseILj512EfS2_S2_S2_fjLj1024EEEEELb0ELb0EEEvNS_9BwdParamsE,"aw",@nobits
	.sectionflags	@""
	.align	16
.nv.shared._ZN10layer_norm22ln_bwd_finalize_kernelINS_22Kernel_traits_finalizeILj512Ef13__nv_bfloat16S2_S2_fjLb0ELj1024ELj4ENS_18Kernel_traits_baseILj512EfS2_S2_S2_fjLj1024EEEEELb0ELb0EEEvNS_9BwdParamsE:
	.zero		9472


//--------------------- .nv.shared._ZN10layer_norm13ln_bwd_kernelINS_13Kernel_traitsIf13__nv_bfloat16S2_S2_fjLj512ELj1ELj4ELj1ELj16ENS_18Kernel_traits_baseILj512EfS2_S2_S2_fjLj128EEEEELb1ELb0ELb1ELb0EEEvNS_9BwdParamsE --------------------------
	.section	.nv.shared._ZN10layer_norm13ln_bwd_kernelINS_13Kernel_traitsIf13__nv_bfloat16S2_S2_fjLj512ELj1ELj4ELj1ELj16ENS_18Kernel_traits_baseILj512EfS2_S2_S2_fjLj128EEEEELb1ELb0ELb1ELb0EEEvNS_9BwdParamsE,"aw",@nobits
	.sectionflags	@""
	.align	16
	.zero		1024


//--------------------- .nv.shared._ZN10layer_norm22ln_bwd_finalize_kernelINS_22Kernel_traits_finalizeILj512Ef13__nv_bfloat16S2_S2_fjLb0ELj1024ELj4ENS_18Kernel_traits_baseILj512EfS2_S2_S2_fjLj1024EEEEELb0ELb1EEEvNS_9BwdParamsE --------------------------
	.section	.nv.shared._ZN10layer_norm22ln_bwd_finalize_kernelINS_22Kernel_traits_finalizeILj512Ef13__nv_bfloat16S2_S2_fjLb0ELj1024ELj4ENS_18Kernel_traits_baseILj512EfS2_S2_S2_fjLj1024EEEEELb0ELb1EEEvNS_9BwdParamsE,"aw",@nobits
	.sectionflags	@""
	.align	16
.nv.shared._ZN10layer_norm22ln_bwd_finalize_kernelINS_22Kernel_traits_finalizeILj512Ef13__nv_bfloat16S2_S2_fjLb0ELj1024ELj4ENS_18Kernel_traits_baseILj512EfS2_S2_S2_fjLj1024EEEEELb0ELb1EEEvNS_9BwdParamsE:
	.zero		9472


//--------------------- .nv.shared._ZN10layer_norm13ln_bwd_kernelINS_13Kernel_traitsIf13__nv_bfloat16S2_S2_fjLj512ELj1ELj4ELj1ELj16ENS_18Kernel_traits_baseILj512EfS2_S2_S2_fjLj128EEEEELb1ELb0ELb1ELb1EEEvNS_9BwdParamsE --------------------------
	.section	.nv.shared._ZN10layer_norm13ln_bwd_kernelINS_13Kernel_traitsIf13__nv_bfloat16S2_S2_fjLj512ELj1ELj4ELj1ELj16ENS_18Kernel_traits_baseILj512EfS2_S2_S2_fjLj128EEEEELb1ELb0ELb1ELb1EEEvNS_9BwdParamsE,"aw",@nobits
	.sectionflags	@""
	.align	16
	.zero		1024


//--------------------- .nv.shared._ZN10layer_norm13ln_bwd_kernelINS_13Kernel_traitsIf13__nv_bfloat16S2_S2_fjLj512ELj1ELj4ELj1ELj16ENS_18Kernel_traits_baseILj512EfS2_S2_S2_fjLj128EEEEELb1ELb1ELb0ELb0EEEvNS_9BwdParamsE --------------------------
	.section	.nv.shared._ZN10layer_norm13ln_bwd_kernelINS_13Kernel_traitsIf13__nv_bfloat16S2_S2_fjLj512ELj1ELj4ELj1ELj16ENS_18Kernel_traits_baseILj512EfS2_S2_S2_fjLj128EEEEELb1ELb1ELb0ELb0EEEvNS_9BwdParamsE,"aw",@nobits
	.sectionflags	@""
	.align	16
	.zero		1024


//--------------------- .nv.shared._ZN10layer_norm13ln_bwd_kernelINS_13Kernel_traitsIf13__nv_bfloat16S2_S2_fjLj512ELj1ELj4ELj1ELj16ENS_18Kernel_traits_baseILj512EfS2_S2_S2_fjLj128EEEEELb1ELb1ELb0ELb1EEEvNS_9BwdParamsE --------------------------
	.section	.nv.shared._ZN10layer_norm13ln_bwd_kernelINS_13Kernel_traitsIf13__nv_bfloat16S2_S2_fjLj512ELj1ELj4ELj1ELj16ENS_18Kernel_traits_baseILj512EfS2_S2_S2_fjLj128EEEEELb1ELb1ELb0ELb1EEEvNS_9BwdParamsE,"aw",@nobits
	.sectionflags	@""
	.align	16
	.zero		1024


//--------------------- .nv.shared._ZN10layer_norm22ln_bwd_finalize_kernelINS_22Kernel_traits_finalizeILj512Ef13__nv_bfloat16S2_S2_fjLb1ELj1024ELj4ENS_18Kernel_traits_baseILj512EfS2_S2_S2_fjLj1024EEEEELb1ELb0EEEvNS_9BwdParamsE --------------------------
	.section	.nv.shared._ZN10layer_norm22ln_bwd_finalize_kernelINS_22Kernel_traits_finalizeILj512Ef13__nv_bfloat16S2_S2_fjLb1ELj1024ELj4ENS_18Kernel_traits_baseILj512EfS2_S2_S2_fjLj1024EEEEELb1ELb0EEEvNS_9BwdParamsE,"aw",@nobits
	.sectionflags	@""
	.align	16
.nv.shared._ZN10layer_norm22ln_bwd_finalize_kernelINS_22Kernel_traits_finalizeILj512Ef13__nv_bfloat16S2_S2_fjLb1ELj1024ELj4ENS_18Kernel_traits_baseILj512EfS2_S2_S2_fjLj1024EEEEELb1ELb0EEEvNS_9BwdParamsE:
	.zero		13696


//--------------------- .nv.shared._ZN10layer_norm13ln_bwd_kernelINS_13Kernel_traitsIf13__nv_bfloat16S2_S2_fjLj512ELj1ELj4ELj1ELj16ENS_18Kernel_traits_baseILj512EfS2_S2_S2_fjLj128EEEEELb1ELb1ELb1ELb0EEEvNS_9BwdParamsE --------------------------
	.section	.nv.shared._ZN10layer_norm13ln_bwd_kernelINS_13Kernel_traitsIf13__nv_bfloat16S2_S2_fjLj512ELj1ELj4ELj1ELj16ENS_18Kernel_traits_baseILj512EfS2_S2_S2_fjLj128EEEEELb1ELb1ELb1ELb0EEEvNS_9BwdParamsE,"aw",@nobits
	.sectionflags	@""
	.align	16
	.zero		1024


//--------------------- .nv.shared._ZN10layer_norm22ln_bwd_finalize_kernelINS_22Kernel_traits_finalizeILj512Ef13__nv_bfloat16S2_S2_fjLb1ELj1024ELj4ENS_18Kernel_traits_baseILj512EfS2_S2_S2_fjLj1024EEEEELb1ELb1EEEvNS_9BwdParamsE --------------------------
	.section	.nv.shared._ZN10layer_norm22ln_bwd_finalize_kernelINS_22Kernel_traits_finalizeILj512Ef13__nv_bfloat16S2_S2_fjLb1ELj1024ELj4ENS_18Kernel_traits_baseILj512EfS2_S2_S2_fjLj1024EEEEELb1ELb1EEEvNS_9BwdParamsE,"aw",@nobits
	.sectionflags	@""
	.align	16
.nv.shared._ZN10layer_norm22ln_bwd_finalize_kernelINS_22Kernel_traits_finalizeILj512Ef13__nv_bfloat16S2_S2_fjLb1ELj1024ELj4ENS_18Kernel_traits_baseILj512EfS2_S2_S2_fjLj1024EEEEELb1ELb1EEEvNS_9BwdParamsE:
	.zero		13696


//--------------------- .nv.shared._ZN10layer_norm13ln_bwd_kernelINS_13Kernel_traitsIf13__nv_bfloat16S2_S2_fjLj512ELj1ELj4ELj1ELj16ENS_18Kernel_traits_baseILj512EfS2_S2_S2_fjLj128EEEEELb1ELb1ELb1ELb1EEEvNS_9BwdParamsE --------------------------
	.section	.nv.shared._ZN10layer_norm13ln_bwd_kernelINS_13Kernel_traitsIf13__nv_bfloat16S2_S2_fjLj512ELj1ELj4ELj1ELj16ENS_18Kernel_traits_baseILj512EfS2_S2_S2_fjLj128EEEEELb1ELb1ELb1ELb1EEEvNS_9BwdParamsE,"aw",@nobits
	.sectionflags	@""
	.align	16
	.zero		1024


//--------------------- .nv.shared._ZN10layer_norm13ln_bwd_kernelINS_13Kernel_traitsI13__nv_bfloat16S2_fS2_fjLj512ELj1ELj4ELj1ELj16ENS_18Kernel_traits_baseILj512ES2_S2_fS2_fjLj128EEEEELb0ELb0ELb0ELb0EEEvNS_9BwdParamsE --------------------------
	.section	.nv.shared._ZN10layer_norm13ln_bwd_kernelINS_13Kernel_traitsI13__nv_bfloat16S2_fS2_fjLj512ELj1ELj4ELj1ELj16ENS_18Kernel_traits_baseILj512ES2_S2_fS2_fjLj128EEEEELb0ELb0ELb0ELb0EEEvNS_9BwdParamsE,"aw",@nobits
	.sectionflags	@""
	.align	16
	.zero		1024


//--------------------- .nv.shared._ZN10layer_norm13ln_bwd_kernelINS_13Kernel_traitsI13__nv_bfloat16S2_fS2_fjLj512ELj1ELj4ELj1ELj16ENS_18Kernel_traits_baseILj512ES2_S2_fS2_fjLj128EEEEELb0ELb0ELb0ELb1EEEvNS_9BwdParamsE --------------------------
	.section	.nv.shared._ZN10layer_norm13ln_bwd_kernelINS_13Kernel_traitsI13__nv_bfloat16S2_fS2_fjLj512ELj1ELj4ELj1ELj16ENS_18Kernel_traits_baseILj512ES2_S2_fS2_fjLj128EEEEELb0ELb0ELb0ELb1EEEvNS_9BwdParamsE,"aw",@nobits
	.sectionflags	@""
	.align	16
	.zero		1024


//--------------------- .nv.shared._ZN10layer_norm13ln_bwd_kernelINS_13Kernel_traitsI13__nv_bfloat16S2_fS2_fjLj512ELj1ELj4ELj1ELj16ENS_18Kernel_traits_baseILj512ES2_S2_fS2_fjLj128EEEEELb0ELb0ELb1ELb0EEEvNS_9BwdParamsE --------------------------
	.section	.nv.shared._ZN10layer_norm13ln_bwd_kernelINS_13Kernel_traitsI13__nv_bfloat16S2_fS2_fjLj512ELj1ELj4ELj1ELj16ENS_18Kernel_traits_baseILj512ES2_S2_fS2_fjLj128EEEEELb0ELb0ELb1ELb0EEEvNS_9BwdParamsE,"aw",@nobits
	.sectionflags	@""
	.align	16
	.zero		1024


//--------------------- .nv.shared._ZN10layer_norm13ln_bwd_kernelINS_13Kernel_traitsI13__nv_bfloat16S2_fS2_fjLj512ELj1ELj4ELj1ELj16ENS_18Kernel_traits_baseILj512ES2_S2_fS2_fjLj128EEEEELb0ELb0ELb1ELb1EEEvNS_9BwdParamsE --------------------------
	.section	.nv.shared._ZN10layer_norm13ln_bwd_kernelINS_13Kernel_traitsI13__nv_bfloat16S2_fS2_fjLj512ELj1ELj4ELj1ELj16ENS_18Kernel_traits_baseILj512ES2_S2_fS2_fjLj128EEEEELb0ELb0ELb1ELb1EEEvNS_9BwdParamsE,"aw",@nobits
	.sectionflags	@""
	.align	16
	.zero		1024


//--------------------- .nv.shared._ZN10layer_norm13ln_bwd_kernelINS_13Kernel_traitsI13__nv_bfloat16S2_fS2_fjLj512ELj1ELj4ELj1ELj16ENS_18Kernel_traits_baseILj512ES2_S2_fS2_fjLj128EEEEELb0ELb1ELb0ELb0EEEvNS_9BwdParamsE --------------------------
	.section	.nv.shared._ZN10layer_norm13ln_bwd_kernelINS_13Kernel_traitsI13__nv_bfloat16S2_fS2_fjLj512ELj1ELj4ELj1ELj16ENS_18Kernel_traits_baseILj512ES2_S2_fS2_fjLj128EEEEELb0ELb1ELb0ELb0EEEvNS_9BwdParamsE,"aw",@nobits
	.sectionflags	@""
	.align	16
	.zero		1024


//--------------------- .nv.shared._ZN10layer_norm13ln_bwd_kernelINS_13Kernel_traitsI13__nv_bfloat16S2_fS2_fjLj512ELj1ELj4ELj1ELj16ENS_18Kernel_traits_baseILj512ES2_S2_fS2_fjLj128EEEEELb0ELb1ELb0ELb1EEEvNS_9BwdParamsE --------------------------
	.section	.nv.shared._ZN10layer_norm13ln_bwd_kernelINS_13Kernel_traitsI13__nv_bfloat16S2_fS2_fjLj512ELj1ELj4ELj1ELj16ENS_18Kernel_traits_baseILj512ES2_S2_fS2_fjLj128EEEEELb0ELb1ELb0ELb1EEEvNS_9BwdParamsE,"aw",@nobits
	.sectionflags	@""
	.align	16
	.zero		1024


//--------------------- .nv.shared._ZN10layer_norm13ln_bwd_kernelINS_13Kernel_traitsI13__nv_bfloat16S2_fS2_fjLj512ELj1ELj4ELj1ELj16ENS_18Kernel_traits_baseILj512ES2_S2_fS2_fjLj128EEEEELb0ELb1ELb1ELb0EEEvNS_9BwdParamsE --------------------------
	.section	.nv.shared._ZN10layer_norm13ln_bwd_kernelINS_13Kernel_traitsI13__nv_bfloat16S2_fS2_fjLj512ELj1ELj4ELj1ELj16ENS_18Kernel_traits_baseILj512ES2_S2_fS2_fjLj128EEEEELb0ELb1ELb1ELb0EEEvNS_9BwdParamsE,"aw",@nobits
	.sectionflags	@""
	.align	16
	.zero		1024


//--------------------- .nv.shared._ZN10layer_norm13ln_bwd_kernelINS_13Kernel_traitsI13__nv_bfloat16S2_fS2_fjLj512ELj1ELj4ELj1ELj16ENS_18Kernel_traits_baseILj512ES2_S2_fS2_fjLj128EEEEELb0ELb1ELb1ELb1EEEvNS_9BwdParamsE --------------------------
	.section	.nv.shared._ZN10layer_norm13ln_bwd_kernelINS_13Kernel_traitsI13__nv_bfloat16S2_fS2_fjLj512ELj1ELj4ELj1ELj16ENS_18Kernel_traits_baseILj512ES2_S2_fS2_fjLj128EEEEELb0ELb1ELb1ELb1EEEvNS_9BwdParamsE,"aw",@nobits
	.sectionflags	@""
	.align	16
	.zero		1024


//--------------------- .nv.shared._ZN10layer_norm13ln_bwd_kernelINS_13Kernel_traitsI13__nv_bfloat16S2_fS2_fjLj512ELj1ELj4ELj1ELj16ENS_18Kernel_traits_baseILj512ES2_S2_fS2_fjLj128EEEEELb1ELb0ELb0ELb0EEEvNS_9BwdParamsE --------------------------
	.section	.nv.shared._ZN10layer_norm13ln_bwd_kernelINS_13Kernel_traitsI13__nv_bfloat16S2_fS2_fjLj512ELj1ELj4ELj1ELj16ENS_18Kernel_traits_baseILj512ES2_S2_fS2_fjLj128EEEEELb1ELb0ELb0ELb0EEEvNS_9BwdParamsE,"aw",@nobits
	.sectionflags	@""
	.align	16
	.zero		1024


//--------------------- .nv.shared._ZN10layer_norm13ln_bwd_kernelINS_13Kernel_traitsI13__nv_bfloat16S2_fS2_fjLj512ELj1ELj4ELj1ELj16ENS_18Kernel_traits_baseILj512ES2_S2_fS2_fjLj128EEEEELb1ELb0ELb0ELb1EEEvNS_9BwdParamsE --------------------------
	.section	.nv.shared._ZN10layer_norm13ln_bwd_kernelINS_13Kernel_traitsI13__nv_bfloat16S2_fS2_fjLj512ELj1ELj4ELj1ELj16ENS_18Kernel_traits_baseILj512ES2_S2_fS2_fjLj128EEEEELb1ELb0ELb0ELb1EEEvNS_9BwdParamsE,"aw",@nobits
	.sectionflags	@""
	.align	16
	.zero		1024


//--------------------- .nv.shared._ZN10layer_norm22ln_bwd_finalize_kernelINS_22Kernel_traits_finalizeILj512E13__nv_bfloat16S2_fS2_fjLb0ELj1024ELj4ENS_18Kernel_traits_baseILj512ES2_S2_fS2_fjLj1024EEEEELb0ELb0EEEvNS_9BwdParamsE --------------------------
	.section	.nv.shared._ZN10layer_norm22ln_bwd_finalize_kernelINS_22Kernel_traits_finalizeILj512E13__nv_bfloat16S2_fS2_fjLb0ELj1024ELj4ENS_18Kernel_traits_baseILj512ES2_S2_fS2_fjLj1024EEEEELb0ELb0EEEvNS_9BwdParamsE,"aw",@nobits
	.sectionflags	@""
	.align	16
.nv.shared._ZN10layer_norm22ln_bwd_finalize_kernelINS_22Kernel_traits_finalizeILj512E13__nv_bfloat16S2_fS2_fjLb0ELj1024ELj4ENS_18Kernel_traits_baseILj512ES2_S2_fS2_fjLj1024EEEEELb0ELb0EEEvNS_9BwdParamsE:
	.zero		9472


//--------------------- .nv.shared._ZN10layer_norm13ln_bwd_kernelINS_13Kernel_traitsI13__nv_bfloat16S2_fS2_fjLj512ELj1ELj4ELj1ELj16ENS_18Kernel_traits_baseILj512ES2_S2_fS2_fjLj128EEEEELb1ELb0ELb1ELb0EEEvNS_9BwdParamsE --------------------------
	.section	.nv.shared._ZN10layer_norm13ln_bwd_kernelINS_13Kernel_traitsI13__nv_bfloat16S2_fS2_fjLj512ELj1ELj4ELj1ELj16ENS_18Kernel_traits_baseILj512ES2_S2_fS2_fjLj128EEEEELb1ELb0ELb1ELb0EEEvNS_9BwdParamsE,"aw",@nobits
	.sectionflags	@""
	.align	16
	.zero		1024


//--------------------- .nv.shared._ZN10layer_norm22ln_bwd_finalize_kernelINS_22Kernel_traits_finalizeILj512E13__nv_bfloat16S2_fS2_fjLb0ELj1024ELj4ENS_18Kernel_traits_baseILj512ES2_S2_fS2_fjLj1024EEEEELb0ELb1EEEvNS_9BwdParamsE --------------------------
	.section	.nv.shared._ZN10layer_norm22ln_bwd_finalize_kernelINS_22Kernel_traits_finalizeILj512E13__nv_bfloat16S2_fS2_fjLb0ELj1024ELj4ENS_18Kernel_traits_baseILj512ES2_S2_fS2_fjLj1024EEEEELb0ELb1EEEvNS_9BwdParamsE,"aw",@nobits
	.sectionflags	@""
	.align	16
.nv.shared._ZN10layer_norm22ln_bwd_finalize_kernelINS_22Kernel_traits_finalizeILj512E13__nv_bfloat16S2_fS2_fjLb0ELj1024ELj4ENS_18Kernel_traits_baseILj512ES2_S2_fS2_fjLj1024EEEEELb0ELb1EEEvNS_9BwdParamsE:
	.zero		9472


//--------------------- .nv.shared._ZN10layer_norm13ln_bwd_kernelINS_13Kernel_traitsI13__nv_bfloat16S2_fS2_fjLj512ELj1ELj4ELj1ELj16ENS_18Kernel_traits_baseILj512ES2_S2_fS2_fjLj128EEEEELb1ELb0ELb1ELb1EEEvNS_9BwdParamsE --------------------------
	.section	.nv.shared._ZN10layer_norm13ln_bwd_kernelINS_13Kernel_traitsI13__nv_bfloat16S2_fS2_fjLj512ELj1ELj4ELj1ELj16ENS_18Kernel_traits_baseILj512ES2_S2_fS2_fjLj128EEEEELb1ELb0ELb1ELb1EEEvNS_9BwdParamsE,"aw",@nobits
	.sectionflags	@""
	.align	16
	.zero		1024


//--------------------- .nv.shared._ZN10layer_norm13ln_bwd_kernelINS_13Kernel_traitsI13__nv_bfloat16S2_fS2_fjLj512ELj1ELj4ELj1ELj16ENS_18Kernel_traits_baseILj512ES2_S2_fS2_fjLj128EEEEELb1ELb1ELb0ELb0EEEvNS_9BwdParamsE --------------------------
	.section	.nv.shared._ZN10layer_norm13ln_bwd_kernelINS_13Kernel_traitsI13__nv_bfloat16S2_fS2_fjLj512ELj1ELj4ELj1ELj16ENS_18Kernel_traits_baseILj512ES2_S2_fS2_fjLj128EEEEELb1ELb1ELb0ELb0EEEvNS_9BwdParamsE,"aw",@nobits
	.sectionflags	@""
	.align	16
	.zero		1024


//--------------------- .nv.shared._ZN10layer_norm13ln_bwd_kernelINS_13Kernel_traitsI13__nv_bfloat16S2_fS2_fjLj512ELj1ELj4ELj1ELj16ENS_18Kernel_traits_baseILj512ES2_S2_fS2_fjLj128EEEEELb1ELb1ELb0ELb1EEEvNS_9BwdParamsE --------------------------
	.section	.nv.shared._ZN10layer_norm13ln_bwd_kernelINS_13Kernel_traitsI13__nv_bfloat16S2_fS2_fjLj512ELj1ELj4ELj1ELj16ENS_18Kernel_traits_baseILj512ES2_S2_fS2_fjLj128EEEEELb1ELb1ELb0ELb1EEEvNS_9BwdParamsE,"aw",@nobits
	.sectionflags	@""
	.align	16
	.zero		1024


//--------------------- .nv.shared._ZN10layer_norm22ln_bwd_finalize_kernelINS_22Kernel_traits_finalizeILj512E13__nv_bfloat16S2_fS2_fjLb1ELj1024ELj4ENS_18Kernel_traits_baseILj512ES2_S2_fS2_fjLj1024EEEEELb1ELb0EEEvNS_9BwdParamsE --------------------------
	.section	.nv.shared._ZN10layer_norm22ln_bwd_finalize_kernelINS_22Kernel_traits_finalizeILj512E13__nv_bfloat16S2_fS2_fjLb1ELj1024ELj4ENS_18Kernel_traits_baseILj512ES2_S2_fS2_fjLj1024EEEEELb1ELb0EEEvNS_9BwdParamsE,"aw",@nobits
	.sectionflags	@""
	.align	16
.nv.shared._ZN10layer_norm22ln_bwd_finalize_kernelINS_22Kernel_traits_finalizeILj512E13__nv_bfloat16S2_fS2_fjLb1ELj1024ELj4ENS_18Kernel_traits_baseILj512ES2_S2_fS2_fjLj1024EEEEELb1ELb0EEEvNS_9BwdParamsE:
	.zero		13696


//--------------------- .nv.shared._ZN10layer_norm13ln_bwd_kernelINS_13Kernel_traitsI13__nv_bfloat16S2_fS2_fjLj512ELj1ELj4ELj1ELj16ENS_18Kernel_traits_baseILj512ES2_S2_fS2_fjLj128EEEEELb1ELb1ELb1ELb0EEEvNS_9BwdParamsE --------------------------
	.section	.nv.shared._ZN10layer_norm13ln_bwd_kernelINS_13Kernel_traitsI13__nv_bfloat16S2_fS2_fjLj512ELj1ELj4ELj1ELj16ENS_18Kernel_traits_baseILj512ES2_S2_fS2_fjLj128EEEEELb1ELb1ELb1ELb0EEEvNS_9BwdParamsE,"aw",@nobits
	.sectionflags	@""
	.align	16
	.zero		1024


//--------------------- .nv.shared._ZN10layer_norm22ln_bwd_finalize_kernelINS_22Kernel_traits_finalizeILj512E13__nv_bfloat16S2_fS2_fjLb1ELj1024ELj4ENS_18Kernel_traits_baseILj512ES2_S2_fS2_fjLj1024EEEEELb1ELb1EEEvNS_9BwdParamsE --------------------------
	.section	.nv.shared._ZN10layer_norm22ln_bwd_finalize_kernelINS_22Kernel_traits_finalizeILj512E13__nv_bfloat16S2_fS2_fjLb1ELj1024ELj4ENS_18Kernel_traits_baseILj512ES2_S2_fS2_fjLj1024EEEEELb1ELb1EEEvNS_9BwdParamsE,"aw",@nobits
	.sectionflags	@""
	.align	16
.nv.shared._ZN10layer_norm22ln_bwd_finalize_kernelINS_22Kernel_traits_finalizeILj512E13__nv_bfloat16S2_fS2_fjLb1ELj1024ELj4ENS_18Kernel_traits_baseILj512ES2_S2_fS2_fjLj1024EEEEELb1ELb1EEEvNS_9BwdParamsE:
	.zero		13696


//--------------------- .nv.shared._ZN10layer_norm13ln_bwd_kernelINS_13Kernel_traitsI13__nv_bfloat16S2_fS2_fjLj512ELj1ELj4ELj1ELj16ENS_18Kernel_traits_baseILj512ES2_S2_fS2_fjLj128EEEEELb1ELb1ELb1ELb1EEEvNS_9BwdParamsE --------------------------
	.section	.nv.shared._ZN10layer_norm13ln_bwd_kernelINS_13Kernel_traitsI13__nv_bfloat16S2_fS2_fjLj512ELj1ELj4ELj1ELj16ENS_18Kernel_traits_baseILj512ES2_S2_fS2_fjLj128EEEEELb1ELb1ELb1ELb1EEEvNS_9BwdParamsE,"aw",@nobits
	.sectionflags	@""
	.align	16
	.zero		1024


//--------------------- .nv.shared._ZN10layer_norm13ln_bwd_kernelINS_13Kernel_traitsIf13__nv_bfloat16fS2_fjLj512ELj1ELj4ELj1ELj16ENS_18Kernel_traits_baseILj512EfS2_fS2_fjLj128EEEEELb0ELb0ELb0ELb0EEEvNS_9BwdParamsE --------------------------
	.section	.nv.shared._ZN10layer_norm13ln_bwd_kernelINS_13Kernel_traitsIf13__nv_bfloat16fS2_fjLj512ELj1ELj4ELj1ELj16ENS_18Kernel_traits_baseILj512EfS2_fS2_fjLj128EEEEELb0ELb0ELb0ELb0EEEvNS_9BwdParamsE,"aw",@nobits
	.sectionflags	@""
	.align	16
	.zero		1024


//--------------------- .nv.shared._ZN10layer_norm13ln_bwd_kernelINS_13Kernel_traitsIf13__nv_bfloat16fS2_fjLj512ELj1ELj4ELj1ELj16ENS_18Kernel_traits_baseILj512EfS2_fS2_fjLj128EEEEELb0ELb0ELb0ELb1EEEvNS_9BwdParamsE --------------------------
	.section	.nv.shared._ZN10layer_norm13ln_bwd_kernelINS_13Kernel_traitsIf13__nv_bfloat16fS2_fjLj512ELj1ELj4ELj1ELj16ENS_18Kernel_traits_baseILj512EfS2_fS2_fjLj128EEEEELb0ELb0ELb0ELb1EEEvNS_9BwdParamsE,"aw",@nobits
	.sectionflags	@""
	.align	16
	.zero		1024


//--------------------- .nv.shared._ZN10layer_norm13ln_bwd_kernelINS_13Kernel_traitsIf13__nv_bfloat16fS2_fjLj512ELj1ELj4ELj1ELj16ENS_18Kernel_traits_baseILj512EfS2_fS2_fjLj128EEEEELb0ELb0ELb1ELb0EEEvNS_9BwdParamsE --------------------------
	.section	.nv.shared._ZN10layer_norm13ln_bwd_kernelINS_13Kernel_traitsIf13__nv_bfloat16fS2_fjLj512ELj1ELj4ELj1ELj16ENS_18Kernel_traits_baseILj512EfS2_fS2_fjLj128EEEEELb0ELb0ELb1ELb0EEEvNS_9BwdParamsE,"aw",@nobits
	.sectionflags	@""
	.align	16
	.zero		1024


//--------------------- .nv.shared._ZN10layer_norm13ln_bwd_kernelINS_13Kernel_traitsIf13__nv_bfloat16fS2_fjLj512ELj1ELj4ELj1ELj16ENS_18Kernel_traits_baseILj512EfS2_fS2_fjLj128EEEEELb0ELb0ELb1ELb1EEEvNS_9BwdParamsE --------------------------
	.section	.nv.shared._ZN10layer_norm13ln_bwd_kernelINS_13Kernel_traitsIf13__nv_bfloat16fS2_fjLj512ELj1ELj4ELj1ELj16ENS_18Kernel_traits_baseILj512EfS2_fS2_fjLj128EEEEELb0ELb0ELb1ELb1EEEvNS_9BwdParamsE,"aw",@nobits
	.sectionflags	@""
	.align	16
	.zero		1024


//--------------------- .nv.shared._ZN10layer_norm13ln_bwd_kernelINS_13Kernel_traitsIf13__nv_bfloat16fS2_fjLj512ELj1ELj4ELj1ELj16ENS_18Kernel_traits_baseILj512EfS2_fS2_fjLj128EEEEELb0ELb1ELb0ELb0EEEvNS_9BwdParamsE --------------------------
	.section	.nv.shared._ZN10layer_norm13ln_bwd_kernelINS_13Kernel_traitsIf13__nv_bfloat16fS2_fjLj512ELj1ELj4ELj1ELj16ENS_18Kernel_traits_baseILj512EfS2_fS2_fjLj128EEEEELb0ELb1ELb0ELb0EEEvNS_9BwdParamsE,"aw",@nobits
	.sectionflags	@""
	.align	16
	.zero		1024


//--------------------- .nv.shared._ZN10layer_norm13ln_bwd_kernelINS_13Kernel_traitsIf13__nv_bfloat16fS2_fjLj512ELj1ELj4ELj1ELj16ENS_18Kernel_traits_baseILj512EfS2_fS2_fjLj128EEEEELb0ELb1ELb0ELb1EEEvNS_9BwdParamsE --------------------------
	.section	.nv.shared._ZN10layer_norm13ln_bwd_kernelINS_13Kernel_traitsIf13__nv_bfloat16fS2_fjLj512ELj1ELj4ELj1ELj16ENS_18Kernel_traits_baseILj512EfS2_fS2_fjLj128EEEEELb0ELb1ELb0ELb1EEEvNS_9BwdParamsE,"aw",@nobits
	.sectionflags	@""
	.align	16
	.zero		1024


//--------------------- .nv.shared._ZN10layer_norm13ln_bwd_kernelINS_13Kernel_traitsIf13__nv_bfloat16fS2_fjLj512ELj1ELj4ELj1ELj16ENS_18Kernel_traits_baseILj512EfS2_fS2_fjLj128EEEEELb0ELb1ELb1ELb0EEEvNS_9BwdParamsE --------------------------
	.section	.nv.shared._ZN10layer_norm13ln_bwd_kernelINS_13Kernel_traitsIf13__nv_bfloat16fS2_fjLj512ELj1ELj4ELj1ELj16ENS_18Kernel_traits_baseILj512EfS2_fS2_fjLj128EEEEELb0ELb1ELb1ELb0EEEvNS_9BwdParamsE,"aw",@nobits
	.sectionflags	@""
	.align	16
	.zero		1024


//--------------------- .nv.shared._ZN10layer_norm13ln_bwd_kernelINS_13Kernel_traitsIf13__nv_bfloat16fS2_fjLj512ELj1ELj4ELj1ELj16ENS_18Kernel_traits_baseILj512EfS2_fS2_fjLj128EEEEELb0ELb1ELb1ELb1EEEvNS_9BwdParamsE --------------------------
	.section	.nv.shared._ZN10layer_norm13ln_bwd_kernelINS_13Kernel_traitsIf13__nv_bfloat16fS2_fjLj512ELj1ELj4ELj1ELj16ENS_18Kernel_traits_baseILj512EfS2_fS2_fjLj128EEEEELb0ELb1ELb1ELb1EEEvNS_9BwdParamsE,"aw",@nobits
	.sectionflags	@""
	.align	16
	.zero		1024


//--------------------- .nv.shared._ZN10layer_norm13ln_bwd_kernelINS_13Kernel_traitsIf13__nv_bfloat16fS2_fjLj512ELj1ELj4ELj1ELj16ENS_18Kernel_traits_baseILj512EfS2_fS2_fjLj128EEEEELb1ELb0ELb0ELb0EEEvNS_9BwdParamsE --------------------------
	.section	.nv.shared._ZN10layer_norm13ln_bwd_kernelINS_13Kernel_traitsIf13__nv_bfloat16fS2_fjLj512ELj1ELj4ELj1ELj16ENS_18Kernel_traits_baseILj512EfS2_fS2_fjLj128EEEEELb1ELb0ELb0ELb0EEEvNS_9BwdParamsE,"aw",@nobits
	.sectionflags	@""
	.align	16
	.zero		1024


//--------------------- .nv.shared._ZN10layer_norm13ln_bwd_kernelINS_13Kernel_traitsIf13__nv_bfloat16fS2_fjLj512ELj1ELj4ELj1ELj16ENS_18Kernel_traits_baseILj512EfS2_fS2_fjLj128EEEEELb1ELb0ELb0ELb1EEEvNS_9BwdParamsE --------------------------
	.section	.nv.shared._ZN10layer_norm13ln_bwd_kernelINS_13Kernel_traitsIf13__nv_bfloat16fS2_fjLj512ELj1ELj4ELj1ELj16ENS_18Kernel_traits_baseILj512EfS2_fS2_fjLj128EEEEELb1ELb0ELb0ELb1EEEvNS_9BwdParamsE,"aw",@nobits
	.sectionflags	@""
	.align	16
	.zero		1024


//--------------------- .nv.shared._ZN10layer_norm22ln_bwd_finalize_kernelINS_22Kernel_traits_finalizeILj512Ef13__nv_bfloat16fS2_fjLb0ELj1024ELj4ENS_18Kernel_traits_baseILj512EfS2_fS2_fjLj1024EEEEELb0ELb0EEEvNS_9BwdParamsE --------------------------
	.section	.nv.shared._ZN10layer_norm22ln_bwd_finalize_kernelINS_22Kernel_traits_finalizeILj512Ef13__nv_bfloat16fS2_fjLb0ELj1024ELj4ENS_18Kernel_traits_baseILj512EfS2_fS2_fjLj1024EEEEELb0ELb0EEEvNS_9BwdParamsE,"aw",@nobits
	.sectionflags	@""
	.align	16
.nv.shared._ZN10layer_norm22ln_bwd_finalize_kernelINS_22Kernel_traits_finalizeILj512Ef13__nv_bfloat16fS2_fjLb0ELj1024ELj4ENS_18Kernel_traits_baseILj512EfS2_fS2_fjLj1024EEEEELb0ELb0EEEvNS_9BwdParamsE:
	.zero		9472


//--------------------- .nv.shared._ZN10layer_norm13ln_bwd_kernelINS_13Kernel_traitsIf13__nv_bfloat16fS2_fjLj512ELj1ELj4ELj1ELj16ENS_18Kernel_traits_baseILj512EfS2_fS2_fjLj128EEEEELb1ELb0ELb1ELb0EEEvNS_9BwdParamsE --------------------------
	.section	.nv.shared._ZN10layer_norm13ln_bwd_kernelINS_13Kernel_traitsIf13__nv_bfloat16fS2_fjLj512ELj1ELj4ELj1ELj16ENS_18Kernel_traits_baseILj512EfS2_fS2_fjLj128EEEEELb1ELb0ELb1ELb0EEEvNS_9BwdParamsE,"aw",@nobits
	.sectionflags	@""
	.align	16
	.zero		1024


//--------------------- .nv.shared._ZN10layer_norm22ln_bwd_finalize_kernelINS_22Kernel_traits_finalizeILj512Ef13__nv_bfloat16fS2_fjLb0ELj1024ELj4ENS_18Kernel_traits_baseILj512EfS2_fS2_fjLj1024EEEEELb0ELb1EEEvNS_9BwdParamsE --------------------------
	.section	.nv.shared._ZN10layer_norm22ln_bwd_finalize_kernelINS_22Kernel_traits_finalizeILj512Ef13__nv_bfloat16fS2_fjLb0ELj1024ELj4ENS_18Kernel_traits_baseILj512EfS2_fS2_fjLj1024EEEEELb0ELb1EEEvNS_9BwdParamsE,"aw",@nobits
	.sectionflags	@""
	.align	16
.nv.shared._ZN10layer_norm22ln_bwd_finalize_kernelINS_22Kernel_traits_finalizeILj512Ef13__nv_bfloat16fS2_fjLb0ELj1024ELj4ENS_18Kernel_traits_baseILj512EfS2_fS2_fjLj1024EEEEELb0ELb1EEEvNS_9BwdParamsE:
	.zero		9472


//--------------------- .nv.shared._ZN10layer_norm13ln_bwd_kernelINS_13Kernel_traitsIf13__nv_bfloat16fS2_fjLj512ELj1ELj4ELj1ELj16ENS_18Kernel_traits_baseILj512EfS2_fS2_fjLj128EEEEELb1ELb0ELb1ELb1EEEvNS_9BwdParamsE --------------------------
	.section	.nv.shared._ZN10layer_norm13ln_bwd_kernelINS_13Kernel_traitsIf13__nv_bfloat16fS2_fjLj512ELj1ELj4ELj1ELj16ENS_18Kernel_traits_baseILj512EfS2_fS2_fjLj128EEEEELb1ELb0ELb1ELb1EEEvNS_9BwdParamsE,"aw",@nobits
	.sectionflags	@""
	.align	16
	.zero		1024


//--------------------- .nv.shared._ZN10layer_norm13ln_bwd_kernelINS_13Kernel_traitsIf13__nv_bfloat16fS2_fjLj512ELj1ELj4ELj1ELj16ENS_18Kernel_traits_baseILj512EfS2_fS2_fjLj128EEEEELb1ELb1ELb0ELb0EEEvNS_9BwdParamsE --------------------------
	.section	.nv.shared._ZN10layer_norm13ln_bwd_kernelINS_13Kernel_traitsIf13__nv_bfloat16fS2_fjLj512ELj1ELj4ELj1ELj16ENS_18Kernel_traits_baseILj512EfS2_fS2_fjLj128EEEEELb1ELb1ELb0ELb0EEEvNS_9BwdParamsE,"aw",@nobits
	.sectionflags	@""
	.align	16
	.zero		1024


//--------------------- .nv.shared._ZN10layer_norm13ln_bwd_kernelINS_13Kernel_traitsIf13__nv_bfloat16fS2_fjLj512ELj1ELj4ELj1ELj16ENS_18Kernel_traits_baseILj512EfS2_fS2_fjLj128EEEEELb1ELb1ELb0ELb1EEEvNS_9BwdParamsE --------------------------
	.section	.nv.shared._ZN10layer_norm13ln_bwd_kernelINS_13Kernel_traitsIf13__nv_bfloat16fS2_fjLj512ELj1ELj4ELj1ELj16ENS_18Kernel_traits_baseILj512EfS2_fS2_fjLj128EEEEELb1ELb1ELb0ELb1EEEvNS_9BwdParamsE,"aw",@nobits
	.sectionflags	@""
	.align	16
	.zero		1024


//--------------------- .nv.shared._ZN10layer_norm22ln_bwd_finalize_kernelINS_22Kernel_traits_finalizeILj512Ef13__nv_bfloat16fS2_fjLb1ELj1024ELj4ENS_18Kernel_traits_baseILj512EfS2_fS2_fjLj1024EEEEELb1ELb0EEEvNS_9BwdParamsE --------------------------
	.section	.nv.shared._ZN10layer_norm22ln_bwd_finalize_kernelINS_22Kernel_traits_finalizeILj512Ef13__nv_bfloat16fS2_fjLb1ELj1024ELj4ENS_18Kernel_traits_baseILj512EfS2_fS2_fjLj1024EEEEELb1ELb0EEEvNS_9BwdParamsE,"aw",@nobits
	.sectionflags	@""
	.align	16
.nv.shared._ZN10layer_norm22ln_bwd_finalize_kernelINS_22Kernel_traits_finalizeILj512Ef13__nv_bfloat16fS2_fjLb1ELj1024ELj4ENS_18Kernel_traits_baseILj512EfS2_fS2_fjLj1024EEEEELb1ELb0EEEvNS_9BwdParamsE:
	.zero		13696


//--------------------- .nv.shared._ZN10layer_norm13ln_bwd_kernelINS_13Kernel_traitsIf13__nv_bfloat16fS2_fjLj512ELj1ELj4ELj1ELj16ENS_18Kernel_traits_baseILj512EfS2_fS2_fjLj128EEEEELb1ELb1ELb1ELb0EEEvNS_9BwdParamsE --------------------------
	.section	.nv.shared._ZN10layer_norm13ln_bwd_kernelINS_13Kernel_traitsIf13__nv_bfloat16fS2_fjLj512ELj1ELj4ELj1ELj16ENS_18Kernel_traits_baseILj512EfS2_fS2_fjLj128EEEEELb1ELb1ELb1ELb0EEEvNS_9BwdParamsE,"aw",@nobits
	.sectionflags	@""
	.align	16
	.zero		1024


//--------------------- .nv.shared._ZN10layer_norm22ln_bwd_finalize_kernelINS_22Kernel_traits_finalizeILj512Ef13__nv_bfloat16fS2_fjLb1ELj1024ELj4ENS_18Kernel_traits_baseILj512EfS2_fS2_fjLj1024EEEEELb1ELb1EEEvNS_9BwdParamsE --------------------------
	.section	.nv.shared._ZN10layer_norm22ln_bwd_finalize_kernelINS_22Kernel_traits_finalizeILj512Ef13__nv_bfloat16fS2_fjLb1ELj1024ELj4ENS_18Kernel_traits_baseILj512EfS2_fS2_fjLj1024EEEEELb1ELb1EEEvNS_9BwdParamsE,"aw",@nobits
	.sectionflags	@""
	.align	16
.nv.shared._ZN10layer_norm22ln_bwd_finalize_kernelINS_22Kernel_traits_finalizeILj512Ef13__nv_bfloat16fS2_fjLb1ELj1024ELj4ENS_18Kernel_traits_baseILj512EfS2_fS2_fjLj1024EEEEELb1ELb1EEEvNS_9BwdParamsE:
	.zero		13696


//--------------------- .nv.shared._ZN10layer_norm13ln_bwd_kernelINS_13Kernel_traitsIf13__nv_bfloat16fS2_fjLj512ELj1ELj4ELj1ELj16ENS_18Kernel_traits_baseILj512EfS2_fS2_fjLj128EEEEELb1ELb1ELb1ELb1EEEvNS_9BwdParamsE --------------------------
	.section	.nv.shared._ZN10layer_norm13ln_bwd_kernelINS_13Kernel_traitsIf13__nv_bfloat16fS2_fjLj512ELj1ELj4ELj1ELj16ENS_18Kernel_traits_baseILj512EfS2_fS2_fjLj128EEEEELb1ELb1ELb1ELb1EEEvNS_9BwdParamsE,"aw",@nobits
	.sectionflags	@""
	.align	16
	.zero		1024


//--------------------- .nv.shared._ZN10layer_norm13ln_bwd_kernelINS_13Kernel_traitsIf6__halfS2_S2_fjLj512ELj1ELj4ELj1ELj16ENS_18Kernel_traits_baseILj512EfS2_S2_S2_fjLj128EEEEELb0ELb0ELb0ELb0EEEvNS_9BwdParamsE --------------------------
	.section	.nv.shared._ZN10layer_norm13ln_bwd_kernelINS_13Kernel_traitsIf6__halfS2_S2_fjLj512ELj1ELj4ELj1ELj16ENS_18Kernel_traits_baseILj512EfS2_S2_S2_fjLj128EEEEELb0ELb0ELb0ELb0EEEvNS_9BwdParamsE,"aw",@nobits
	.sectionflags	@""
	.align	16
	.zero		1024


//--------------------- .nv.shared._ZN10layer_norm13ln_bwd_kernelINS_13Kernel_traitsIf6__halfS2_S2_fjLj512ELj1ELj4ELj1ELj16ENS_18Kernel_traits_baseILj512EfS2_S2_S2_fjLj128EEEEELb0ELb0ELb0ELb1EEEvNS_9BwdParamsE --------------------------
	.section	.nv.shared._ZN10layer_norm13ln_bwd_kernelINS_13Kernel_traitsIf6__halfS2_S2_fjLj512ELj1ELj4ELj1ELj16ENS_18Kernel_traits_baseILj512EfS2_S2_S2_fjLj128EEEEELb0ELb0ELb0ELb1EEEvNS_9BwdParamsE,"aw",@nobits
	.sectionflags	@""
	.align	16
	.zero		1024


//--------------------- .nv.shared._ZN10layer_norm13ln_bwd_kernelINS_13Kernel_traitsIf6__halfS2_S2_fjLj512ELj1ELj4ELj1ELj16ENS_18Kernel_traits_baseILj512EfS2_S2_S2_fjLj128EEEEELb0ELb0ELb1ELb0EEEvNS_9BwdParamsE --------------------------
	.section	.nv.shared._ZN10layer_norm13ln_bwd_kernelINS_13Kernel_traitsIf6__halfS2_S2_fjLj512ELj1ELj4ELj1ELj16ENS_18Kernel_traits_baseILj512EfS2_S2_S2_fjLj128EEEEELb0ELb0ELb1ELb0EEEvNS_9BwdParamsE,"aw",@nobits
	.sectionflags	@""
	.align	16
	.zero		1024


//--------------------- .nv.shared._ZN10layer_norm13ln_bwd_kernelINS_13Kernel_traitsIf6__halfS2_S2_fjLj512ELj1ELj4ELj1ELj16ENS_18Kernel_traits_baseILj512EfS2_S2_S2_fjLj128EEEEELb0ELb0ELb1ELb1EEEvNS_9BwdParamsE --------------------------
	.section	.nv.shared._ZN10layer_norm13ln_bwd_kernelINS_13Kernel_traitsIf6__halfS2_S2_fjLj512ELj1ELj4ELj1ELj16ENS_18Kernel_traits_baseILj512EfS2_S2_S2_fjLj128EEEEELb0ELb0ELb1ELb1EEEvNS_9BwdParamsE,"aw",@nobits
	.sectionflags	@""
	.align	16
	.zero		1024


//--------------------- .nv.shared._ZN10layer_norm13ln_bwd_kernelINS_13Kernel_traitsIf6__halfS2_S2_fjLj512ELj1ELj4ELj1ELj16ENS_18Kernel_traits_baseILj512EfS2_S2_S2_fjLj128EEEEELb0ELb1ELb0ELb0EEEvNS_9BwdParamsE --------------------------
	.section	.nv.shared._ZN10layer_norm13ln_bwd_kernelINS_13Kernel_traitsIf6__halfS2_S2_fjLj512ELj1ELj4ELj1ELj16ENS_18Kernel_traits_baseILj512EfS2_S2_S2_fjLj128EEEEELb0ELb1ELb0ELb0EEEvNS_9BwdParamsE,"aw",@nobits
	.sectionflags	@""
	.align	16
	.zero		1024


//--------------------- .nv.shared._ZN10layer_norm13ln_bwd_kernelINS_13Kernel_traitsIf6__halfS2_S2_fjLj512ELj1ELj4ELj1ELj16ENS_18Kernel_traits_baseILj512EfS2_S2_S2_fjLj128EEEEELb0ELb1ELb0ELb1EEEvNS_9BwdParamsE --------------------------
	.section	.nv.shared._ZN10layer_norm13ln_bwd_kernelINS_13Kernel_traitsIf6__halfS2_S2_fjLj512ELj1ELj4ELj1ELj16ENS_18Kernel_traits_baseILj512EfS2_S2_S2_fjLj128EEEEELb0ELb1ELb0ELb1EEEvNS_9BwdParamsE,"aw",@nobits
	.sectionflags	@""
	.align	16
	.zero		1024


//--------------------- .nv.shared._ZN10layer_norm13ln_bwd_kernelINS_13Kernel_traitsIf6__halfS2_S2_fjLj512ELj1ELj4ELj1ELj16ENS_18Kernel_traits_baseILj512EfS2_S2_S2_fjLj128EEEEELb0ELb1ELb1ELb0EEEvNS_9BwdParamsE --------------------------
	.section	.nv.shared._ZN10layer_norm13ln_bwd_kernelINS_13Kernel_traitsIf6__halfS2_S2_fjLj512ELj1ELj4ELj1ELj16ENS_18Kernel_traits_baseILj512EfS2_S2_S2_fjLj128EEEEELb0ELb1ELb1ELb0EEEvNS_9BwdParamsE,"aw",@nobits
	.sectionflags	@""
	.align	16
	.zero		1024


//--------------------- .nv.shared._ZN10layer_norm13ln_bwd_kernelINS_13Kernel_traitsIf6__halfS2_S2_fjLj512ELj1ELj4ELj1ELj16ENS_18Kernel_traits_baseILj512EfS2_S2_S2_fjLj128EEEEELb0ELb1ELb1ELb1EEEvNS_9BwdParamsE --------------------------
	.section	.nv.shared._ZN10layer_norm13ln_bwd_kernelINS_13Kernel_traitsIf6__halfS2_S2_fjLj512ELj1ELj4ELj1ELj16ENS_18Kernel_traits_baseILj512EfS2_S2_S2_fjLj128EEEEELb0ELb1ELb1ELb1EEEvNS_9BwdParamsE,"aw",@nobits
	.sectionflags	@""
	.align	16
	.zero		1024


//--------------------- .nv.shared._ZN10layer_norm13ln_bwd_kernelINS_13Kernel_traitsIf6__halfS2_S2_fjLj512ELj1ELj4ELj1ELj16ENS_18Kernel_traits_baseILj512EfS2_S2_S2_fjLj128EEEEELb1ELb0ELb0ELb0EEEvNS_9BwdParamsE --------------------------
	.section	.nv.shared._ZN10layer_norm13ln_bwd_kernelINS_13Kernel_traitsIf6__halfS2_S2_fjLj512ELj1ELj4ELj1ELj16ENS_18Kernel_traits_baseILj512EfS2_S2_S2_fjLj128EEEEELb1ELb0ELb0ELb0EEEvNS_9BwdParamsE,"aw",@nobits
	.sectionflags	@""
	.align	16
	.zero		1024


//--------------------- .nv.shared._ZN10layer_norm13ln_bwd_kernelINS_13Kernel_traitsIf6__halfS2_S2_fjLj512ELj1ELj4ELj1ELj16ENS_18Kernel_traits_baseILj512EfS2_S2_S2_fjLj128EEEEELb1ELb0ELb0ELb1EEEvNS_9BwdParamsE --------------------------
	.section	.nv.shared._ZN10layer_norm13ln_bwd_kernelINS_13Kernel_traitsIf6__halfS2_S2_fjLj512ELj1ELj4ELj1ELj16ENS_18Kernel_traits_baseILj512EfS2_S2_S2_fjLj128EEEEELb1ELb0ELb0ELb1EEEvNS_9BwdParamsE,"aw",@nobits
	.sectionflags	@""
	.align	16
	.zero		1024


//--------------------- .nv.shared._ZN10layer_norm22ln_bwd_finalize_kernelINS_22Kernel_traits_finalizeILj512Ef6__halfS2_S2_fjLb0ELj1024ELj4ENS_18Kernel_traits_baseILj512EfS2_S2_S2_fjLj1024EEEEELb0ELb0EEEvNS_9BwdParamsE --------------------------
	.section	.nv.shared._ZN10layer_norm22ln_bwd_finalize_kernelINS_22Kernel_traits_finalizeILj512Ef6__halfS2_S2_fjLb0ELj1024ELj4ENS_18Kernel_traits_baseILj512EfS2_S2_S2_fjLj1024EEEEELb0ELb0EEEvNS_9BwdParamsE,"aw",@nobits
	.sectionflags	@""
	.align	16
.nv.shared._ZN10layer_norm22ln_bwd_finalize_kernelINS_22Kernel_traits_finalizeILj512Ef6__halfS2_S2_fjLb0ELj1024ELj4ENS_18Kernel_traits_baseILj512EfS2_S2_S2_fjLj1024EEEEELb0ELb0EEEvNS_9BwdParamsE:
	.zero		9472


//--------------------- .nv.shared._ZN10layer_norm13ln_bwd_kernelINS_13Kernel_traitsIf6__halfS2_S2_fjLj512ELj1ELj4ELj1ELj16ENS_18Kernel_traits_baseILj512EfS2_S2_S2_fjLj128EEEEELb1ELb0ELb1ELb0EEEvNS_9BwdParamsE --------------------------
	.section	.nv.shared._ZN10layer_norm13ln_bwd_kernelINS_13Kernel_traitsIf6__halfS2_S2_fjLj512ELj1ELj4ELj1ELj16ENS_18Kernel_traits_baseILj512EfS2_S2_S2_fjLj128EEEEELb1ELb0ELb1ELb0EEEvNS_9BwdParamsE,"aw",@nobits
	.sectionflags	@""
	.align	16
	.zero		1024


//--------------------- .nv.shared._ZN10layer_norm22ln_bwd_finalize_kernelINS_22Kernel_traits_finalizeILj512Ef6__halfS2_S2_fjLb0ELj1024ELj4ENS_18Kernel_traits_baseILj512EfS2_S2_S2_fjLj1024EEEEELb0ELb1EEEvNS_9BwdParamsE --------------------------
	.section	.nv.shared._ZN10layer_norm22ln_bwd_finalize_kernelINS_22Kernel_traits_finalizeILj512Ef6__halfS2_S2_fjLb0ELj1024ELj4ENS_18Kernel_traits_baseILj512EfS2_S2_S2_fjLj1024EEEEELb0ELb1EEEvNS_9BwdParamsE,"aw",@nobits
	.sectionflags	@""
	.align	16
.nv.shared._ZN10layer_norm22ln_bwd_finalize_kernelINS_22Kernel_traits_finalizeILj512Ef6__halfS2_S2_fjLb0ELj1024ELj4ENS_18Kernel_traits_baseILj512EfS2_S2_S2_fjLj1024EEEEELb0ELb1EEEvNS_9BwdParamsE:
	.zero		9472


//--------------------- .nv.shared._ZN10layer_norm13ln_bwd_kernelINS_13Kernel_traitsIf6__halfS2_S2_fjLj512ELj1ELj4ELj1ELj16ENS_18Kernel_traits_baseILj512EfS2_S2_S2_fjLj128EEEEELb1ELb0ELb1ELb1EEEvNS_9BwdParamsE --------------------------
	.section	.nv.shared._ZN10layer_norm13ln_bwd_kernelINS_13Kernel_traitsIf6__halfS2_S2_fjLj512ELj1ELj4ELj1ELj16ENS_18Kernel_traits_baseILj512EfS2_S2_S2_fjLj128EEEEELb1ELb0ELb1ELb1EEEvNS_9BwdParamsE,"aw",@nobits
	.sectionflags	@""
	.align	16
	.zero		1024


//--------------------- .nv.shared._ZN10layer_norm13ln_bwd_kernelINS_13Kernel_traitsIf6__halfS2_S2_fjLj512ELj1ELj4ELj1ELj16ENS_18Kernel_traits_baseILj512EfS2_S2_S2_fjLj128EEEEELb1ELb1ELb0ELb0EEEvNS_9BwdParamsE --------------------------
	.section	.nv.shared._ZN10layer_norm13ln_bwd_kernelINS_13Kernel_traitsIf6__halfS2_S2_fjLj512ELj1ELj4ELj1ELj16ENS_18Kernel_traits_baseILj512EfS2_S2_S2_fjLj128EEEEELb1ELb1ELb0ELb0EEEvNS_9BwdParamsE,"aw",@nobits
	.sectionflags	@""
	.align	16
	.zero		1024


//--------------------- .nv.shared._ZN10layer_norm13ln_bwd_kernelINS_13Kernel_traitsIf6__halfS2_S2_fjLj512ELj1ELj4ELj1ELj16ENS_18Kernel_traits_baseILj512EfS2_S2_S2_fjLj128EEEEELb1ELb1ELb0ELb1EEEvNS_9BwdParamsE --------------------------
	.section	.nv.shared._ZN10layer_norm13ln_bwd_kernelINS_13Kernel_traitsIf6__halfS2_S2_fjLj512ELj1ELj4ELj1ELj16ENS_18Kernel_traits_baseILj512EfS2_S2_S2_fjLj128EEEEELb1ELb1ELb0ELb1EEEvNS_9BwdParamsE,"aw",@nobits
	.sectionflags	@""
	.align	16
	.zero		1024


//--------------------- .nv.shared._ZN10layer_norm22ln_bwd_finalize_kernelINS_22Kernel_traits_finalizeILj512Ef6__halfS2_S2_fjLb1ELj1024ELj4ENS_18Kernel_traits_baseILj512EfS2_S2_S2_fjLj1024EEEEELb1ELb0EEEvNS_9BwdParamsE --------------------------
	.section	.nv.shared._ZN10layer_norm22ln_bwd_finalize_kernelINS_22Kernel_traits_finalizeILj512Ef6__halfS2_S2_fjLb1ELj1024ELj4ENS_18Kernel_traits_baseILj512EfS2_S2_S2_fjLj1024EEEEELb1ELb0EEEvNS_9BwdParamsE,"aw",@nobits
	.sectionflags	@""
	.align	16
.nv.shared._ZN10layer_norm22ln_bwd_finalize_kernelINS_22Kernel_traits_finalizeILj512Ef6__halfS2_S2_fjLb1ELj1024ELj4ENS_18Kernel_traits_baseILj512EfS2_S2_S2_fjLj1024EEEEELb1ELb0EEEvNS_9BwdParamsE:
	.zero		13696


//--------------------- .nv.shared._ZN10layer_norm13ln_bwd_kernelINS_13Kernel_traitsIf6__halfS2_S2_fjLj512ELj1ELj4ELj1ELj16ENS_18Kernel_traits_baseILj512EfS2_S2_S2_fjLj128EEEEELb1ELb1ELb1ELb0EEEvNS_9BwdParamsE --------------------------
	.section	.nv.shared._ZN10layer_norm13ln_bwd_kernelINS_13Kernel_traitsIf6__halfS2_S2_fjLj512ELj1ELj4ELj1ELj16ENS_18Kernel_traits_baseILj512EfS2_S2_S2_fjLj128EEEEELb1ELb1ELb1ELb0EEEvNS_9BwdParamsE,"aw",@nobits
	.sectionflags	@""
	.align	16
	.zero		1024


//--------------------- .nv.shared._ZN10layer_norm22ln_bwd_finalize_kernelINS_22Kernel_traits_finalizeILj512Ef6__halfS2_S2_fjLb1ELj1024ELj4ENS_18Kernel_traits_baseILj512EfS2_S2_S2_fjLj1024EEEEELb1ELb1EEEvNS_9BwdParamsE --------------------------
	.section	.nv.shared._ZN10layer_norm22ln_bwd_finalize_kernelINS_22Kernel_traits_finalizeILj512Ef6__halfS2_S2_fjLb1ELj1024ELj4ENS_18Kernel_traits_baseILj512EfS2_S2_S2_fjLj1024EEEEELb1ELb1EEEvNS_9BwdParamsE,"aw",@nobits
	.sectionflags	@""
	.align	16
.nv.shared._ZN10layer_norm22ln_bwd_finalize_kernelINS_22Kernel_traits_finalizeILj512Ef6__halfS2_S2_fjLb1ELj1024ELj4ENS_18Kernel_traits_baseILj512EfS2_S2_S2_fjLj1024EEEEELb1ELb1EEEvNS_9BwdParamsE:
	.zero		13696


//--------------------- .nv.shared._ZN10layer_norm13ln_bwd_kernelINS_13Kernel_traitsIf6__halfS2_S2_fjLj512ELj1ELj4ELj1ELj16ENS_18Kernel_traits_baseILj512EfS2_S2_S2_fjLj128EEEEELb1ELb1ELb1ELb1EEEvNS_9BwdParamsE --------------------------
	.section	.nv.shared._ZN10layer_norm13ln_bwd_kernelINS_13Kernel_traitsIf6__halfS2_S2_fjLj512ELj1ELj4ELj1ELj16ENS_18Kernel_traits_baseILj512EfS2_S2_S2_fjLj128EEEEELb1ELb1ELb1ELb1EEEvNS_9BwdParamsE,"aw",@nobits
	.sectionflags	@""
	.align	16
	.zero		1024


//--------------------- .nv.shared._ZN10layer_norm13ln_bwd_kernelINS_13Kernel_traitsI6__halfS2_fS2_fjLj512ELj1ELj4ELj1ELj16ENS_18Kernel_traits_baseILj512ES2_S2_fS2_fjLj128EEEEELb0ELb0ELb0ELb0EEEvNS_9BwdParamsE --------------------------
	.section	.nv.shared._ZN10layer_norm13ln_bwd_kernelINS_13Kernel_traitsI6__halfS2_fS2_fjLj512ELj1ELj4ELj1ELj16ENS_18Kernel_traits_baseILj512ES2_S2_fS2_fjLj128EEEEELb0ELb0ELb0ELb0EEEvNS_9BwdParamsE,"aw",@nobits
	.sectionflags	@""
	.align	16
	.zero		1024


//--------------------- .nv.shared._ZN10layer_norm13ln_bwd_kernelINS_13Kernel_traitsI6__halfS2_fS2_fjLj512ELj1ELj4ELj1ELj16ENS_18Kernel_traits_baseILj512ES2_S2_fS2_fjLj128EEEEELb0ELb0ELb0ELb1EEEvNS_9BwdParamsE --------------------------
	.section	.nv.shared._ZN10layer_norm13ln_bwd_kernelINS_13Kernel_traitsI6__halfS2_fS2_fjLj512ELj1ELj4ELj1ELj16ENS_18Kernel_traits_baseILj512ES2_S2_fS2_fjLj128EEEEELb0ELb0ELb0ELb1EEEvNS_9BwdParamsE,"aw",@nobits
	.sectionflags	@""
	.align	16
	.zero		1024


//--------------------- .nv.shared._ZN10layer_norm13ln_bwd_kernelINS_13Kernel_traitsI6__halfS2_fS2_fjLj512ELj1ELj4ELj1ELj16ENS_18Kernel_traits_baseILj512ES2_S2_fS2_fjLj128EEEEELb0ELb0ELb1ELb0EEEvNS_9BwdParamsE --------------------------
	.section	.nv.shared._ZN10layer_norm13ln_bwd_kernelINS_13Kernel_traitsI6__halfS2_fS2_fjLj512ELj1ELj4ELj1ELj16ENS_18Kernel_traits_baseILj512ES2_S2_fS2_fjLj128EEEEELb0ELb0ELb1ELb0EEEvNS_9BwdParamsE,"aw",@nobits
	.sectionflags	@""
	.align	16
	.zero		1024


//--------------------- .nv.shared._ZN10layer_norm13ln_bwd_kernelINS_13Kernel_traitsI6__halfS2_fS2_fjLj512ELj1ELj4ELj1ELj16ENS_18Kernel_traits_baseILj512ES2_S2_fS2_fjLj128EEEEELb0ELb0ELb1ELb1EEEvNS_9BwdParamsE --------------------------
	.section	.nv.shared._ZN10layer_norm13ln_bwd_kernelINS_13Kernel_traitsI6__halfS2_fS2_fjLj512ELj1ELj4ELj1ELj16ENS_18Kernel_traits_baseILj512ES2_S2_fS2_fjLj128EEEEELb0ELb0ELb1ELb1EEEvNS_9BwdParamsE,"aw",@nobits
	.sectionflags	@""
	.align	16
	.zero		1024


//--------------------- .nv.shared._ZN10layer_norm13ln_bwd_kernelINS_13Kernel_traitsI6__halfS2_fS2_fjLj512ELj1ELj4ELj1ELj16ENS_18Kernel_traits_baseILj512ES2_S2_fS2_fjLj128EEEEELb0ELb1ELb0ELb0EEEvNS_9BwdParamsE --------------------------
	.section	.nv.shared._ZN10layer_norm13ln_bwd_kernelINS_13Kernel_traitsI6__halfS2_fS2_fjLj512ELj1ELj4ELj1ELj16ENS_18Kernel_traits_baseILj512ES2_S2_fS2_fjLj128EEEEELb0ELb1ELb0ELb0EEEvNS_9BwdParamsE,"aw",@nobits
	.sectionflags	@""
	.align	16
	.zero		1024


//--------------------- .nv.shared._ZN10layer_norm13ln_bwd_kernelINS_13Kernel_traitsI6__halfS2_fS2_fjLj512ELj1ELj4ELj1ELj16ENS_18Kernel_traits_baseILj512ES2_S2_fS2_fjLj128EEEEELb0ELb1ELb0ELb1EEEvNS_9BwdParamsE --------------------------
	.section	.nv.shared._ZN10layer_norm13ln_bwd_kernelINS_13Kernel_traitsI6__halfS2_fS2_fjLj512ELj1ELj4ELj1ELj16ENS_18Kernel_traits_baseILj512ES2_S2_fS2_fjLj128EEEEELb0ELb1ELb0ELb1EEEvNS_9BwdParamsE,"aw",@nobits
	.sectionflags	@""
	.align	16
	.zero		1024


//--------------------- .nv.shared._ZN10layer_norm13ln_bwd_kernelINS_13Kernel_traitsI6__halfS2_fS2_fjLj512ELj1ELj4ELj1ELj16ENS_18Kernel_traits_baseILj512ES2_S2_fS2_fjLj128EEEEELb0ELb1ELb1ELb0EEEvNS_9BwdParamsE --------------------------
	.section	.nv.shared._ZN10layer_norm13ln_bwd_kernelINS_13Kernel_traitsI6__halfS2_fS2_fjLj512ELj1ELj4ELj1ELj16ENS_18Kernel_traits_baseILj512ES2_S2_fS2_fjLj128EEEEELb0ELb1ELb1ELb0EEEvNS_9BwdParamsE,"aw",@nobits
	.sectionflags	@""
	.align	16
	.zero		1024


//--------------------- .nv.shared._ZN10layer_norm13ln_bwd_kernelINS_13Kernel_traitsI6__halfS2_fS2_fjLj512ELj1ELj4ELj1ELj16ENS_18Kernel_traits_baseILj512ES2_S2_fS2_fjLj128EEEEELb0ELb1ELb1ELb1EEEvNS_9BwdParamsE --------------------------
	.section	.nv.shared._ZN10layer_norm13ln_bwd_kernelINS_13Kernel_traitsI6__halfS2_fS2_fjLj512ELj1ELj4ELj1ELj16ENS_18Kernel_traits_baseILj512ES2_S2_fS2_fjLj128EEEEELb0ELb1ELb1ELb1EEEvNS_9BwdParamsE,"aw",@nobits
	.sectionflags	@""
	.align	16
	.zero		1024


//--------------------- .nv.shared._ZN10layer_norm13ln_bwd_kernelINS_13Kernel_traitsI6__halfS2_fS2_fjLj512ELj1ELj4ELj1ELj16ENS_18Kernel_traits_baseILj512ES2_S2_fS2_fjLj128EEEEELb1ELb0ELb0ELb0EEEvNS_9BwdParamsE --------------------------
	.section	.nv.shared._ZN10layer_norm13ln_bwd_kernelINS_13Kernel_traitsI6__halfS2_fS2_fjLj512ELj1ELj4ELj1ELj16ENS_18Kernel_traits_baseILj512ES2_S2_fS2_fjLj128EEEEELb1ELb0ELb0ELb0EEEvNS_9BwdParamsE,"aw",@nobits
	.sectionflags	@""
	.align	16
	.zero		1024


//--------------------- .nv.shared._ZN10layer_norm13ln_bwd_kernelINS_13Kernel_traitsI6__halfS2_fS2_fjLj512ELj1ELj4ELj1ELj16ENS_18Kernel_traits_baseILj512ES2_S2_fS2_fjLj128EEEEELb1ELb0ELb0ELb1EEEvNS_9BwdParamsE --------------------------
	.section	.nv.shared._ZN10layer_norm13ln_bwd_kernelINS_13Kernel_traitsI6__halfS2_fS2_fjLj512ELj1ELj4ELj1ELj16ENS_18Kernel_traits_baseILj512ES2_S2_fS2_fjLj128EEEEELb1ELb0ELb0ELb1EEEvNS_9BwdParamsE,"aw",@nobits
	.sectionflags	@""
	.align	16
	.zero		1024


//--------------------- .nv.shared._ZN10layer_norm22ln_bwd_finalize_kernelINS_22Kernel_traits_finalizeILj512E6__halfS2_fS2_fjLb0ELj1024ELj4ENS_18Kernel_traits_baseILj512ES2_S2_fS2_fjLj1024EEEEELb0ELb0EEEvNS_9BwdParamsE --------------------------
	.section	.nv.shared._ZN10layer_norm22ln_bwd_finalize_kernelINS_22Kernel_traits_finalizeILj512E6__halfS2_fS2_fjLb0ELj1024ELj4ENS_18Kernel_traits_baseILj512ES2_S2_fS2_fjLj1024EEEEELb0ELb0EEEvNS_9BwdParamsE,"aw",@nobits
	.sectionflags	@""
	.align	16
.nv.shared._ZN10layer_norm22ln_bwd_finalize_kernelINS_22Kernel_traits_finalizeILj512E6__halfS2_fS2_fjLb0ELj1024ELj4ENS_18Kernel_traits_baseILj512ES2_S2_fS2_fjLj1024EEEEELb0ELb0EEEvNS_9BwdParamsE:
	.zero		9472


//--------------------- .nv.shared._ZN10layer_norm13ln_bwd_kernelINS_13Kernel_traitsI6__halfS2_fS2_fjLj512ELj1ELj4ELj1ELj16ENS_18Kernel_traits_baseILj512ES2_S2_fS2_fjLj128EEEEELb1ELb0ELb1ELb0EEEvNS_9BwdParamsE --------------------------
	.section	.nv.shared._ZN10layer_norm13ln_bwd_kernelINS_13Kernel_traitsI6__halfS2_fS2_fjLj512ELj1ELj4ELj1ELj16ENS_18Kernel_traits_baseILj512ES2_S2_fS2_fjLj128EEEEELb1ELb0ELb1ELb0EEEvNS_9BwdParamsE,"aw",@nobits
	.sectionflags	@""
	.align	16
	.zero		1024


//--------------------- .nv.shared._ZN10layer_norm22ln_bwd_finalize_kernelINS_22Kernel_traits_finalizeILj512E6__halfS2_fS2_fjLb0ELj1024ELj4ENS_18Kernel_traits_baseILj512ES2_S2_fS2_fjLj1024EEEEELb0ELb1EEEvNS_9BwdParamsE --------------------------
	.section	.nv.shared._ZN10layer_norm22ln_bwd_finalize_kernelINS_22Kernel_traits_finalizeILj512E6__halfS2_fS2_fjLb0ELj1024ELj4ENS_18Kernel_traits_baseILj512ES2_S2_fS2_fjLj1024EEEEELb0ELb1EEEvNS_9BwdParamsE,"aw",@nobits
	.sectionflags	@""
	.align	16
.nv.shared._ZN10layer_norm22ln_bwd_finalize_kernelINS_22Kernel_traits_finalizeILj512E6__halfS2_fS2_fjLb0ELj1024ELj4ENS_18Kernel_traits_baseILj512ES2_S2_fS2_fjLj1024EEEEELb0ELb1EEEvNS_9BwdParamsE:
	.zero		9472


//--------------------- .nv.shared._ZN10layer_norm13ln_bwd_kernelINS_13Kernel_traitsI6__halfS2_fS2_fjLj512ELj1ELj4ELj1ELj16ENS_18Kernel_traits_baseILj512ES2_S2_fS2_fjLj128EEEEELb1ELb0ELb1ELb1EEEvNS_9BwdParamsE --------------------------
	.section	.nv.shared._ZN10layer_norm13ln_bwd_kernelINS_13Kernel_traitsI6__halfS2_fS2_fjLj512ELj1ELj4ELj1ELj16ENS_18Kernel_traits_baseILj512ES2_S2_fS2_fjLj128EEEEELb1ELb0ELb1ELb1EEEvNS_9BwdParamsE,"aw",@nobits
	.sectionflags	@""
	.align	16
	.zero		1024


//--------------------- .nv.shared._ZN10layer_norm13ln_bwd_kernelINS_13Kernel_traitsI6__halfS2_fS2_fjLj512ELj1ELj4ELj1ELj16ENS_18Kernel_traits_baseILj512ES2_S2_fS2_fjLj128EEEEELb1ELb1ELb0ELb0EEEvNS_9BwdParamsE --------------------------
	.section	.nv.shared._ZN10layer_norm13ln_bwd_kernelINS_13Kernel_traitsI6__halfS2_fS2_fjLj512ELj1ELj4ELj1ELj16ENS_18Kernel_traits_baseILj512ES2_S2_fS2_fjLj128EEEEELb1ELb1ELb0ELb0EEEvNS_9BwdParamsE,"aw",@nobits
	.sectionflags	@""
	.align	16
	.zero		1024


//--------------------- .nv.shared._ZN10layer_norm13ln_bwd_kernelINS_13Kernel_traitsI6__halfS2_fS2_fjLj512ELj1ELj4ELj1ELj16ENS_18Kernel_traits_baseILj512ES2_S2_fS2_fjLj128EEEEELb1ELb1ELb0ELb1EEEvNS_9BwdParamsE --------------------------
	.section	.nv.shared._ZN10layer_norm13ln_bwd_kernelINS_13Kernel_traitsI6__halfS2_fS2_fjLj512ELj1ELj4ELj1ELj16ENS_18Kernel_traits_baseILj512ES2_S2_fS2_fjLj128EEEEELb1ELb1ELb0ELb1EEEvNS_9BwdParamsE,"aw",@nobits
	.sectionflags	@""
	.align	16
	.zero		1024


//--------------------- .nv.shared._ZN10layer_norm22ln_bwd_finalize_kernelINS_22Kernel_traits_finalizeILj512E6__halfS2_fS2_fjLb1ELj1024ELj4ENS_18Kernel_traits_baseILj512ES2_S2_fS2_fjLj1024EEEEELb1ELb0EEEvNS_9BwdParamsE --------------------------
	.section	.nv.shared._ZN10layer_norm22ln_bwd_finalize_kernelINS_22Kernel_traits_finalizeILj512E6__halfS2_fS2_fjLb1ELj1024ELj4ENS_18Kernel_traits_baseILj512ES2_S2_fS2_fjLj1024EEEEELb1ELb0EEEvNS_9BwdParamsE,"aw",@nobits
	.sectionflags	@""
	.align	16
.nv.shared._ZN10layer_norm22ln_bwd_finalize_kernelINS_22Kernel_traits_finalizeILj512E6__halfS2_fS2_fjLb1ELj1024ELj4ENS_18Kernel_traits_baseILj512ES2_S2_fS2_fjLj1024EEEEELb1ELb0EEEvNS_9BwdParamsE:
	.zero		13696


//--------------------- .nv.shared._ZN10layer_norm13ln_bwd_kernelINS_13Kernel_traitsI6__halfS2_fS2_fjLj512ELj1ELj4ELj1ELj16ENS_18Kernel_traits_baseILj512ES2_S2_fS2_fjLj128EEEEELb1ELb1ELb1ELb0EEEvNS_9BwdParamsE --------------------------
	.section	.nv.shared._ZN10layer_norm13ln_bwd_kernelINS_13Kernel_traitsI6__halfS2_fS2_fjLj512ELj1ELj4ELj1ELj16ENS_18Kernel_traits_baseILj512ES2_S2_fS2_fjLj128EEEEELb1ELb1ELb1ELb0EEEvNS_9BwdParamsE,"aw",@nobits
	.sectionflags	@""
	.align	16
	.zero		1024


//--------------------- .nv.shared._ZN10layer_norm22ln_bwd_finalize_kernelINS_22Kernel_traits_finalizeILj512E6__halfS2_fS2_fjLb1ELj1024ELj4ENS_18Kernel_traits_baseILj512ES2_S2_fS2_fjLj1024EEEEELb1ELb1EEEvNS_9BwdParamsE --------------------------
	.section	.nv.shared._ZN10layer_norm22ln_bwd_finalize_kernelINS_22Kernel_traits_finalizeILj512E6__halfS2_fS2_fjLb1ELj1024ELj4ENS_18Kernel_traits_baseILj512ES2_S2_fS2_fjLj1024EEEEELb1ELb1EEEvNS_9BwdParamsE,"aw",@nobits
	.sectionflags	@""
	.align	16
.nv.shared._ZN10layer_norm22ln_bwd_finalize_kernelINS_22Kernel_traits_finalizeILj512E6__halfS2_fS2_fjLb1ELj1024ELj4ENS_18Kernel_traits_baseILj512ES2_S2_fS2_fjLj1024EEEEELb1ELb1EEEvNS_9BwdParamsE:
	.zero		13696


//--------------------- .nv.shared._ZN10layer_norm13ln_bwd_kernelINS_13Kernel_traitsI6__halfS2_fS2_fjLj512ELj1ELj4ELj1ELj16ENS_18Kernel_traits_baseILj512ES2_S2_fS2_fjLj128EEEEELb1ELb1ELb1ELb1EEEvNS_9BwdParamsE --------------------------
	.section	.nv.shared._ZN10layer_norm13ln_bwd_kernelINS_13Kernel_traitsI6__halfS2_fS2_fjLj512ELj1ELj4ELj1ELj16ENS_18Kernel_traits_baseILj512ES2_S2_fS2_fjLj128EEEEELb1ELb1ELb1ELb1EEEvNS_9BwdParamsE,"aw",@nobits
	.sectionflags	@""
	.align	16
	.zero		1024


//--------------------- .nv.shared._ZN10layer_norm13ln_bwd_kernelINS_13Kernel_traitsIf6__halffS2_fjLj512ELj1ELj4ELj1ELj16ENS_18Kernel_traits_baseILj512EfS2_fS2_fjLj128EEEEELb0ELb0ELb0ELb0EEEvNS_9BwdParamsE --------------------------
	.section	.nv.shared._ZN10layer_norm13ln_bwd_kernelINS_13Kernel_traitsIf6__halffS2_fjLj512ELj1ELj4ELj1ELj16ENS_18Kernel_traits_baseILj512EfS2_fS2_fjLj128EEEEELb0ELb0ELb0ELb0EEEvNS_9BwdParamsE,"aw",@nobits
	.sectionflags	@""
	.align	16
	.zero		1024


//--------------------- .nv.shared._ZN10layer_norm13ln_bwd_kernelINS_13Kernel_traitsIf6__halffS2_fjLj512ELj1ELj4ELj1ELj16ENS_18Kernel_traits_baseILj512EfS2_fS2_fjLj128EEEEELb0ELb0ELb0ELb1EEEvNS_9BwdParamsE --------------------------
	.section	.nv.shared._ZN10layer_norm13ln_bwd_kernelINS_13Kernel_traitsIf6__halffS2_fjLj512ELj1ELj4ELj1ELj16ENS_18Kernel_traits_baseILj512EfS2_fS2_fjLj128EEEEELb0ELb0ELb0ELb1EEEvNS_9BwdParamsE,"aw",@nobits
	.sectionflags	@""
	.align	16
	.zero		1024


//--------------------- .nv.shared._ZN10layer_norm13ln_bwd_kernelINS_13Kernel_traitsIf6__halffS2_fjLj512ELj1ELj4ELj1ELj16ENS_18Kernel_traits_baseILj512EfS2_fS2_fjLj128EEEEELb0ELb0ELb1ELb0EEEvNS_9BwdParamsE --------------------------
	.section	.nv.shared._ZN10layer_norm13ln_bwd_kernelINS_13Kernel_traitsIf6__halffS2_fjLj512ELj1ELj4ELj1ELj16ENS_18Kernel_traits_baseILj512EfS2_fS2_fjLj128EEEEELb0ELb0ELb1ELb0EEEvNS_9BwdParamsE,"aw",@nobits
	.sectionflags	@""
	.align	16
	.zero		1024


//--------------------- .nv.shared._ZN10layer_norm13ln_bwd_kernelINS_13Kernel_traitsIf6__halffS2_fjLj512ELj1ELj4ELj1ELj16ENS_18Kernel_traits_baseILj512EfS2_fS2_fjLj128EEEEELb0ELb0ELb1ELb1EEEvNS_9BwdParamsE --------------------------
	.section	.nv.shared._ZN10layer_norm13ln_bwd_kernelINS_13Kernel_traitsIf6__halffS2_fjLj512ELj1ELj4ELj1ELj16ENS_18Kernel_traits_baseILj512EfS2_fS2_fjLj128EEEEELb0ELb0ELb1ELb1EEEvNS_9BwdParamsE,"aw",@nobits
	.sectionflags	@""
	.align	16
	.zero		1024


//--------------------- .nv.shared._ZN10layer_norm13ln_bwd_kernelINS_13Kernel_traitsIf6__halffS2_fjLj512ELj1ELj4ELj1ELj16ENS_18Kernel_traits_baseILj512EfS2_fS2_fjLj128EEEEELb0ELb1ELb0ELb0EEEvNS_9BwdParamsE --------------------------
	.section	.nv.shared._ZN10layer_norm13ln_bwd_kernelINS_13Kernel_traitsIf6__halffS2_fjLj512ELj1ELj4ELj1ELj16ENS_18Kernel_traits_baseILj512EfS2_fS2_fjLj128EEEEELb0ELb1ELb0ELb0EEEvNS_9BwdParamsE,"aw",@nobits
	.sectionflags	@""
	.align	16
	.zero		1024


//--------------------- .nv.shared._ZN10layer_norm13ln_bwd_kernelINS_13Kernel_traitsIf6__halffS2_fjLj512ELj1ELj4ELj1ELj16ENS_18Kernel_traits_baseILj512EfS2_fS2_fjLj128EEEEELb0ELb1ELb0ELb1EEEvNS_9BwdParamsE --------------------------
	.section	.nv.shared._ZN10layer_norm13ln_bwd_kernelINS_13Kernel_traitsIf6__halffS2_fjLj512ELj1ELj4ELj1ELj16ENS_18Kernel_traits_baseILj512EfS2_fS2_fjLj128EEEEELb0ELb1ELb0ELb1EEEvNS_9BwdParamsE,"aw",@nobits
	.sectionflags	@""
	.align	16
	.zero		1024


//--------------------- .nv.shared._ZN10layer_norm13ln_bwd_kernelINS_13Kernel_traitsIf6__halffS2_fjLj512ELj1ELj4ELj1ELj16ENS_18Kernel_traits_baseILj512EfS2_fS2_fjLj128EEEEELb0ELb1ELb1ELb0EEEvNS_9BwdParamsE --------------------------
	.section	.nv.shared._ZN10layer_norm13ln_bwd_kernelINS_13Kernel_traitsIf6__halffS2_fjLj512ELj1ELj4ELj1ELj16ENS_18Kernel_traits_baseILj512EfS2_fS2_fjLj128EEEEELb0ELb1ELb1ELb0EEEvNS_9BwdParamsE,"aw",@nobits
	.sectionflags	@""
	.align	16
	.zero		1024


//--------------------- .nv.shared._ZN10layer_norm13ln_bwd_kernelINS_13Kernel_traitsIf6__halffS2_fjLj512ELj1ELj4ELj1ELj16ENS_18Kernel_traits_baseILj512EfS2_fS2_fjLj128EEEEELb0ELb1ELb1ELb1EEEvNS_9BwdParamsE --------------------------
	.section	.nv.shared._ZN10layer_norm13ln_bwd_kernelINS_13Kernel_traitsIf6__halffS2_fjLj512ELj1ELj4ELj1ELj16ENS_18Kernel_traits_baseILj512EfS2_fS2_fjLj128EEEEELb0ELb1ELb1ELb1EEEvNS_9BwdParamsE,"aw",@nobits
	.sectionflags	@""
	.align	16
	.zero		1024


//--------------------- .nv.shared._ZN10layer_norm13ln_bwd_kernelINS_13Kernel_traitsIf6__halffS2_fjLj512ELj1ELj4ELj1ELj16ENS_18Kernel_traits_baseILj512EfS2_fS2_fjLj128EEEEELb1ELb0ELb0ELb0EEEvNS_9BwdParamsE --------------------------
	.section	.nv.shared._ZN10layer_norm13ln_bwd_kernelINS_13Kernel_traitsIf6__halffS2_fjLj512ELj1ELj4ELj1ELj16ENS_18Kernel_traits_baseILj512EfS2_fS2_fjLj128EEEEELb1ELb0ELb0ELb0EEEvNS_9BwdParamsE,"aw",@nobits
	.sectionflags	@""
	.align	16
	.zero		1024


//--------------------- .nv.shared._ZN10layer_norm13ln_bwd_kernelINS_13Kernel_traitsIf6__halffS2_fjLj512ELj1ELj4ELj1ELj16ENS_18Kernel_traits_baseILj512EfS2_fS2_fjLj128EEEEELb1ELb0ELb0ELb1EEEvNS_9BwdParamsE --------------------------
	.section	.nv.shared._ZN10layer_norm13ln_bwd_kernelINS_13Kernel_traitsIf6__halffS2_fjLj512ELj1ELj4ELj1ELj16ENS_18Kernel_traits_baseILj512EfS2_fS2_fjLj128EEEEELb1ELb0ELb0ELb1EEEvNS_9BwdParamsE,"aw",@nobits
	.sectionflags	@""
	.align	16
	.zero		1024


//--------------------- .nv.shared._ZN10layer_norm22ln_bwd_finalize_kernelINS_22Kernel_traits_finalizeILj512Ef6__halffS2_fjLb0ELj1024ELj4ENS_18Kernel_traits_baseILj512EfS2_fS2_fjLj1024EEEEELb0ELb0EEEvNS_9BwdParamsE --------------------------
	.section	.nv.shared._ZN10layer_norm22ln_bwd_finalize_kernelINS_22Kernel_traits_finalizeILj512Ef6__halffS2_fjLb0ELj1024ELj4ENS_18Kernel_traits_baseILj512EfS2_fS2_fjLj1024EEEEELb0ELb0EEEvNS_9BwdParamsE,"aw",@nobits
	.sectionflags	@""
	.align	16
.nv.shared._ZN10layer_norm22ln_bwd_finalize_kernelINS_22Kernel_traits_finalizeILj512Ef6__halffS2_fjLb0ELj1024ELj4ENS_18Kernel_traits_baseILj512EfS2_fS2_fjLj1024EEEEELb0ELb0EEEvNS_9BwdParamsE:
	.zero		9472


//--------------------- .nv.shared._ZN10layer_norm13ln_bwd_kernelINS_13Kernel_traitsIf6__halffS2_fjLj512ELj1ELj4ELj1ELj16ENS_18Kernel_traits_baseILj512EfS2_fS2_fjLj128EEEEELb1ELb0ELb1ELb0EEEvNS_9BwdParamsE --------------------------
	.section	.nv.shared._ZN10layer_norm13ln_bwd_kernelINS_13Kernel_traitsIf6__halffS2_fjLj512ELj1ELj4ELj1ELj16ENS_18Kernel_traits_baseILj512EfS2_fS2_fjLj128EEEEELb1ELb0ELb1ELb0EEEvNS_9BwdParamsE,"aw",@nobits
	.sectionflags	@""
	.align	16
	.zero		1024


//--------------------- .nv.shared._ZN10layer_norm22ln_bwd_finalize_kernelINS_22Kernel_traits_finalizeILj512Ef6__halffS2_fjLb0ELj1024ELj4ENS_18Kernel_traits_baseILj512EfS2_fS2_fjLj1024EEEEELb0ELb1EEEvNS_9BwdParamsE --------------------------
	.section	.nv.shared._ZN10layer_norm22ln_bwd_finalize_kernelINS_22Kernel_traits_finalizeILj512Ef6__halffS2_fjLb0ELj1024ELj4ENS_18Kernel_traits_baseILj512EfS2_fS2_fjLj1024EEEEELb0ELb1EEEvNS_9BwdParamsE,"aw",@nobits
	.sectionflags	@""
	.align	16
.nv.shared._ZN10layer_norm22ln_bwd_finalize_kernelINS_22Kernel_traits_finalizeILj512Ef6__halffS2_fjLb0ELj1024ELj4ENS_18Kernel_traits_baseILj512EfS2_fS2_fjLj1024EEEEELb0ELb1EEEvNS_9BwdParamsE:
	.zero		9472


//--------------------- .nv.shared._ZN10layer_norm13ln_bwd_kernelINS_13Kernel_traitsIf6__halffS2_fjLj512ELj1ELj4ELj1ELj16ENS_18Kernel_traits_baseILj512EfS2_fS2_fjLj128EEEEELb1ELb0ELb1ELb1EEEvNS_9BwdParamsE --------------------------
	.section	.nv.shared._ZN10layer_norm13ln_bwd_kernelINS_13Kernel_traitsIf6__halffS2_fjLj512ELj1ELj4ELj1ELj16ENS_18Kernel_traits_baseILj512EfS2_fS2_fjLj128EEEEELb1ELb0ELb1ELb1EEEvNS_9BwdParamsE,"aw",@nobits
	.sectionflags	@""
	.align	16
	.zero		1024


//--------------------- .nv.shared._ZN10layer_norm13ln_bwd_kernelINS_13Kernel_traitsIf6__halffS2_fjLj512ELj1ELj4ELj1ELj16ENS_18Kernel_traits_baseILj512EfS2_fS2_fjLj128EEEEELb1ELb1ELb0ELb0EEEvNS_9BwdParamsE --------------------------
	.section	.nv.shared._ZN10layer_norm13ln_bwd_kernelINS_13Kernel_traitsIf6__halffS2_fjLj512ELj1ELj4ELj1ELj16ENS_18Kernel_traits_baseILj512EfS2_fS2_fjLj128EEEEELb1ELb1ELb0ELb0EEEvNS_9BwdParamsE,"aw",@nobits
	.sectionflags	@""
	.align	16
	.zero		1024


//--------------------- .nv.shared._ZN10layer_norm13ln_bwd_kernelINS_13Kernel_traitsIf6__halffS2_fjLj512ELj1ELj4ELj1ELj16ENS_18Kernel_traits_baseILj512EfS2_fS2_fjLj128EEEEELb1ELb1ELb0ELb1EEEvNS_9BwdParamsE --------------------------
	.section	.nv.shared._ZN10layer_norm13ln_bwd_kernelINS_13Kernel_traitsIf6__halffS2_fjLj512ELj1ELj4ELj1ELj16ENS_18Kernel_traits_baseILj512EfS2_fS2_fjLj128EEEEELb1ELb1ELb0ELb1EEEvNS_9BwdParamsE,"aw",@nobits
	.sectionflags	@""
	.align	16
	.zero		1024


//--------------------- .nv.shared._ZN10layer_norm22ln_bwd_finalize_kernelINS_22Kernel_traits_finalizeILj512Ef6__halffS2_fjLb1ELj1024ELj4ENS_18Kernel_traits_baseILj512EfS2_fS2_fjLj1024EEEEELb1ELb0EEEvNS_9BwdParamsE --------------------------
	.section	.nv.shared._ZN10layer_norm22ln_bwd_finalize_kernelINS_22Kernel_traits_finalizeILj512Ef6__halffS2_fjLb1ELj1024ELj4ENS_18Kernel_traits_baseILj512EfS2_fS2_fjLj1024EEEEELb1ELb0EEEvNS_9BwdParamsE,"aw",@nobits
	.sectionflags	@""
	.align	16
.nv.shared._ZN10layer_norm22ln_bwd_finalize_kernelINS_22Kernel_traits_finalizeILj512Ef6__halffS2_fjLb1ELj1024ELj4ENS_18Kernel_traits_baseILj512EfS2_fS2_fjLj1024EEEEELb1ELb0EEEvNS_9BwdParamsE:
	.zero		13696


//--------------------- .nv.shared._ZN10layer_norm13ln_bwd_kernelINS_13Kernel_traitsIf6__halffS2_fjLj512ELj1ELj4ELj1ELj16ENS_18Kernel_traits_baseILj512EfS2_fS2_fjLj128EEEEELb1ELb1ELb1ELb0EEEvNS_9BwdParamsE --------------------------
	.section	.nv.shared._ZN10layer_norm13ln_bwd_kernelINS_13Kernel_traitsIf6__halffS2_fjLj512ELj1ELj4ELj1ELj16ENS_18Kernel_traits_baseILj512EfS2_fS2_fjLj128EEEEELb1ELb1ELb1ELb0EEEvNS_9BwdParamsE,"aw",@nobits
	.sectionflags	@""
	.align	16
	.zero		1024


//--------------------- .nv.shared._ZN10layer_norm22ln_bwd_finalize_kernelINS_22Kernel_traits_finalizeILj512Ef6__halffS2_fjLb1ELj1024ELj4ENS_18Kernel_traits_baseILj512EfS2_fS2_fjLj1024EEEEELb1ELb1EEEvNS_9BwdParamsE --------------------------
	.section	.nv.shared._ZN10layer_norm22ln_bwd_finalize_kernelINS_22Kernel_traits_finalizeILj512Ef6__halffS2_fjLb1ELj1024ELj4ENS_18Kernel_traits_baseILj512EfS2_fS2_fjLj1024EEEEELb1ELb1EEEvNS_9BwdParamsE,"aw",@nobits
	.sectionflags	@""
	.align	16
.nv.shared._ZN10layer_norm22ln_bwd_finalize_kernelINS_22Kernel_traits_finalizeILj512Ef6__halffS2_fjLb1ELj1024ELj4ENS_18Kernel_traits_baseILj512EfS2_fS2_fjLj1024EEEEELb1ELb1EEEvNS_9BwdParamsE:
	.zero		13696


//--------------------- .nv.shared._ZN10layer_norm13ln_bwd_kernelINS_13Kernel_traitsIf6__halffS2_fjLj512ELj1ELj4ELj1ELj16ENS_18Kernel_traits_baseILj512EfS2_fS2_fjLj128EEEEELb1ELb1ELb1ELb1EEEvNS_9BwdParamsE --------------------------
	.section	.nv.shared._ZN10layer_norm13ln_bwd_kernelINS_13Kernel_traitsIf6__halffS2_fjLj512ELj1ELj4ELj1ELj16ENS_18Kernel_traits_baseILj512EfS2_fS2_fjLj128EEEEELb1ELb1ELb1ELb1EEEvNS_9BwdParamsE,"aw",@nobits
	.sectionflags	@""
	.align	16
	.zero		1024


//--------------------- .nv.shared._ZN10layer_norm13ln_bwd_kernelINS_13Kernel_traitsI6__halfffffjLj512ELj1ELj4ELj1ELj16ENS_18Kernel_traits_baseILj512ES2_ffffjLj128EEEEELb0ELb0ELb0ELb0EEEvNS_9BwdParamsE --------------------------
	.section	.nv.shared._ZN10layer_norm13ln_bwd_kernelINS_13Kernel_traitsI6__halfffffjLj512ELj1ELj4ELj1ELj16ENS_18Kernel_traits_baseILj512ES2_ffffjLj128EEEEELb0ELb0ELb0ELb0EEEvNS_9BwdParamsE,"aw",@nobits
	.sectionflags	@""
	.align	16
	.zero		1024


//--------------------- .nv.shared._ZN10layer_norm13ln_bwd_kernelINS_13Kernel_traitsI6__halfffffjLj512ELj1ELj4ELj1ELj16ENS_18Kernel_traits_baseILj512ES2_ffffjLj128EEEEELb0ELb0ELb0ELb1EEEvNS_9BwdParamsE --------------------------
	.section	.nv.shared._ZN10layer_norm13ln_bwd_kernelINS_13Kernel_traitsI6__halfffffjLj512ELj1ELj4ELj1ELj16ENS_18Kernel_traits_baseILj512ES2_ffffjLj128EEEEELb0ELb0ELb0ELb1EEEvNS_9BwdParamsE,"aw",@nobits
	.sectionflags	@""
	.align	16
	.zero		1024


//--------------------- .nv.shared._ZN10layer_norm13ln_bwd_kernelINS_13Kernel_traitsI6__halfffffjLj512ELj1ELj4ELj1ELj16ENS_18Kernel_traits_baseILj512ES2_ffffjLj128EEEEELb0ELb0ELb1ELb0EEEvNS_9BwdParamsE --------------------------
	.section	.nv.shared._ZN10layer_norm13ln_bwd_kernelINS_13Kernel_traitsI6__halfffffjLj512ELj1ELj4ELj1ELj16ENS_18Kernel_traits_baseILj512ES2_ffffjLj128EEEEELb0ELb0ELb1ELb0EEEvNS_9BwdParamsE,"aw",@nobits
	.sectionflags	@""
	.align	16
	.zero		1024


//--------------------- .nv.shared._ZN10layer_norm13ln_bwd_kernelINS_13Kernel_traitsI6__halfffffjLj512ELj1ELj4ELj1ELj16ENS_18Kernel_traits_baseILj512ES2_ffffjLj128EEEEELb0ELb0ELb1ELb1EEEvNS_9BwdParamsE --------------------------
	.section	.nv.shared._ZN10layer_norm13ln_bwd_kernelINS_13Kernel_traitsI6__halfffffjLj512ELj1ELj4ELj1ELj16ENS_18Kernel_traits_baseILj512ES2_ffffjLj128EEEEELb0ELb0ELb1ELb1EEEvNS_9BwdParamsE,"aw",@nobits
	.sectionflags	@""
	.align	16
	.zero		1024


//--------------------- .nv.shared._ZN10layer_norm13ln_bwd_kernelINS_13Kernel_traitsI6__halfffffjLj512ELj1ELj4ELj1ELj16ENS_18Kernel_traits_baseILj512ES2_ffffjLj128EEEEELb0ELb1ELb0ELb0EEEvNS_9BwdParamsE --------------------------
	.section	.nv.shared._ZN10layer_norm13ln_bwd_kernelINS_13Kernel_traitsI6__halfffffjLj512ELj1ELj4ELj1ELj16ENS_18Kernel_traits_baseILj512ES2_ffffjLj128EEEEELb0ELb1ELb0ELb0EEEvNS_9BwdParamsE,"aw",@nobits
	.sectionflags	@""
	.align	16
	.zero		1024


//--------------------- .nv.shared._ZN10layer_norm13ln_bwd_kernelINS_13Kernel_traitsI6__halfffffjLj512ELj1ELj4ELj1ELj16ENS_18Kernel_traits_baseILj512ES2_ffffjLj128EEEEELb0ELb1ELb0ELb1EEEvNS_9BwdParamsE --------------------------
	.section	.nv.shared._ZN10layer_norm13ln_bwd_kernelINS_13Kernel_traitsI6__halfffffjLj512ELj1ELj4ELj1ELj16ENS_18Kernel_traits_baseILj512ES2_ffffjLj128EEEEELb0ELb1ELb0ELb1EEEvNS_9BwdParamsE,"aw",@nobits
	.sectionflags	@""
	.align	16
	.zero		1024


//--------------------- .nv.shared._ZN10layer_norm13ln_bwd_kernelINS_13Kernel_traitsI6__halfffffjLj512ELj1ELj4ELj1ELj16ENS_18Kernel_traits_baseILj512ES2_ffffjLj128EEEEELb0ELb1ELb1ELb0EEEvNS_9BwdParamsE --------------------------
	.section	.nv.shared._ZN10layer_norm13ln_bwd_kernelINS_13Kernel_traitsI6__halfffffjLj512ELj1ELj4ELj1ELj16ENS_18Kernel_traits_baseILj512ES2_ffffjLj128EEEEELb0ELb1ELb1ELb0EEEvNS_9BwdParamsE,"aw",@nobits
	.sectionflags	@""
	.align	16
	.zero		1024


//--------------------- .nv.shared._ZN10layer_norm13ln_bwd_kernelINS_13Kernel_traitsI6__halfffffjLj512ELj1ELj4ELj1ELj16ENS_18Kernel_traits_baseILj512ES2_ffffjLj128EEEEELb0ELb1ELb1ELb1EEEvNS_9BwdParamsE --------------------------
	.section	.nv.shared._ZN10layer_norm13ln_bwd_kernelINS_13Kernel_traitsI6__halfffffjLj512ELj1ELj4ELj1ELj16ENS_18Kernel_traits_baseILj512ES2_ffffjLj128EEEEELb0ELb1ELb1ELb1EEEvNS_9BwdParamsE,"aw",@nobits
	.sectionflags	@""
	.align	16
	.zero		1024


//--------------------- .nv.shared._ZN10layer_norm13ln_bwd_kernelINS_13Kernel_traitsI6__halfffffjLj512ELj1ELj4ELj1ELj16ENS_18Kernel_traits_baseILj512ES2_ffffjLj128EEEEELb1ELb0ELb0ELb0EEEvNS_9BwdParamsE --------------------------
	.section	.nv.shared._ZN10layer_norm13ln_bwd_kernelINS_13Kernel_traitsI6__halfffffjLj512ELj1ELj4ELj1ELj16ENS_18Kernel_traits_baseILj512ES2_ffffjLj128EEEEELb1ELb0ELb0ELb0EEEvNS_9BwdParamsE,"aw",@nobits
	.sectionflags	@""
	.align	16
	.zero		1024


//--------------------- .nv.shared._ZN10layer_norm13ln_bwd_kernelINS_13Kernel_traitsI6__halfffffjLj512ELj1ELj4ELj1ELj16ENS_18Kernel_traits_baseILj512ES2_ffffjLj128EEEEELb1ELb0ELb0ELb1EEEvNS_9BwdParamsE --------------------------
	.section	.nv.shared._ZN10layer_norm13ln_bwd_kernelINS_13Kernel_traitsI6__halfffffjLj512ELj1ELj4ELj1ELj16ENS_18Kernel_traits_baseILj512ES2_ffffjLj128EEEEELb1ELb0ELb0ELb1EEEvNS_9BwdParamsE,"aw",@nobits
	.sectionflags	@""
	.align	16
	.zero		1024


//--------------------- .nv.shared._ZN10layer_norm22ln_bwd_finalize_kernelINS_22Kernel_traits_finalizeILj512E6__halfffffjLb0ELj1024ELj4ENS_18Kernel_traits_baseILj512ES2_ffffjLj1024EEEEELb0ELb0EEEvNS_9BwdParamsE --------------------------
	.section	.nv.shared._ZN10layer_norm22ln_bwd_finalize_kernelINS_22Kernel_traits_finalizeILj512E6__halfffffjLb0ELj1024ELj4ENS_18Kernel_traits_baseILj512ES2_ffffjLj1024EEEEELb0ELb0EEEvNS_9BwdParamsE,"aw",@nobits
	.sectionflags	@""
	.align	16
.nv.shared._ZN10layer_norm22ln_bwd_finalize_kernelINS_22Kernel_traits_finalizeILj512E6__halfffffjLb0ELj1024ELj4ENS_18Kernel_traits_baseILj512ES2_ffffjLj1024EEEEELb0ELb0EEEvNS_9BwdParamsE:
	.zero		9472


//--------------------- .nv.shared._ZN10layer_norm13ln_bwd_kernelINS_13Kernel_traitsI6__halfffffjLj512ELj1ELj4ELj1ELj16ENS_18Kernel_traits_baseILj512ES2_ffffjLj128EEEEELb1ELb0ELb1ELb0EEEvNS_9BwdParamsE --------------------------
	.section	.nv.shared._ZN10layer_norm13ln_bwd_kernelINS_13Kernel_traitsI6__halfffffjLj512ELj1ELj4ELj1ELj16ENS_18Kernel_traits_baseILj512ES2_ffffjLj128EEEEELb1ELb0ELb1ELb0EEEvNS_9BwdParamsE,"aw",@nobits
	.sectionflags	@""
	.align	16
	.zero		1024


//--------------------- .nv.shared._ZN10layer_norm22ln_bwd_finalize_kernelINS_22Kernel_traits_finalizeILj512E6__halfffffjLb0ELj1024ELj4ENS_18Kernel_traits_baseILj512ES2_ffffjLj1024EEEEELb0ELb1EEEvNS_9BwdParamsE --------------------------
	.section	.nv.shared._ZN10layer_norm22ln_bwd_finalize_kernelINS_22Kernel_traits_finalizeILj512E6__halfffffjLb0ELj1024ELj4ENS_18Kernel_traits_baseILj512ES2_ffffjLj1024EEEEELb0ELb1EEEvNS_9BwdParamsE,"aw",@nobits
	.sectionflags	@""
	.align	16
.nv.shared._ZN10layer_norm22ln_bwd_finalize_kernelINS_22Kernel_traits_finalizeILj512E6__halfffffjLb0ELj1024ELj4ENS_18Kernel_traits_baseILj512ES2_ffffjLj1024EEEEELb0ELb1EEEvNS_9BwdParamsE:
	.zero		9472


//--------------------- .nv.shared._ZN10layer_norm13ln_bwd_kernelINS_13Kernel_traitsI6__halfffffjLj512ELj1ELj4ELj1ELj16ENS_18Kernel_traits_baseILj512ES2_ffffjLj128EEEEELb1ELb0ELb1ELb1EEEvNS_9BwdParamsE --------------------------
	.section	.nv.shared._ZN10layer_norm13ln_bwd_kernelINS_13Kernel_traitsI6__halfffffjLj512ELj1ELj4ELj1ELj16ENS_18Kernel_traits_baseILj512ES2_ffffjLj128EEEEELb1ELb0ELb1ELb1EEEvNS_9BwdParamsE,"aw",@nobits
	.sectionflags	@""
	.align	16
	.zero		1024


//--------------------- .nv.shared._ZN10layer_norm13ln_bwd_kernelINS_13Kernel_traitsI6__halfffffjLj512ELj1ELj4ELj1ELj16ENS_18Kernel_traits_baseILj512ES2_ffffjLj128EEEEELb1ELb1ELb0ELb0EEEvNS_9BwdParamsE --------------------------
	.section	.nv.shared._ZN10layer_norm13ln_bwd_kernelINS_13Kernel_traitsI6__halfffffjLj512ELj1ELj4ELj1ELj16ENS_18Kernel_traits_baseILj512ES2_ffffjLj128EEEEELb1ELb1ELb0ELb0EEEvNS_9BwdParamsE,"aw",@nobits
	.sectionflags	@""
	.align	16
	.zero		1024


//--------------------- .nv.shared._ZN10layer_norm13ln_bwd_kernelINS_13Kernel_traitsI6__halfffffjLj512ELj1ELj4ELj1ELj16ENS_18Kernel_traits_baseILj512ES2_ffffjLj128EEEEELb1ELb1ELb0ELb1EEEvNS_9BwdParamsE --------------------------
	.section	.nv.shared._ZN10layer_norm13ln_bwd_kernelINS_13Kernel_traitsI6__halfffffjLj512ELj1ELj4ELj1ELj16ENS_18Kernel_traits_baseILj512ES2_ffffjLj128EEEEELb1ELb1ELb0ELb1EEEvNS_9BwdParamsE,"aw",@nobits
	.sectionflags	@""
	.align	16
	.zero		1024


//--------------------- .nv.shared._ZN10layer_norm22ln_bwd_finalize_kernelINS_22Kernel_traits_finalizeILj512E6__halfffffjLb1ELj1024ELj4ENS_18Kernel_traits_baseILj512ES2_ffffjLj1024EEEEELb1ELb0EEEvNS_9BwdParamsE --------------------------
	.section	.nv.shared._ZN10layer_norm22ln_bwd_finalize_kernelINS_22Kernel_traits_finalizeILj512E6__halfffffjLb1ELj1024ELj4ENS_18Kernel_traits_baseILj512ES2_ffffjLj1024EEEEELb1ELb0EEEvNS_9BwdParamsE,"aw",@nobits
	.sectionflags	@""
	.align	16
.nv.shared._ZN10layer_norm22ln_bwd_finalize_kernelINS_22Kernel_traits_finalizeILj512E6__halfffffjLb1ELj1024ELj4ENS_18Kernel_traits_baseILj512ES2_ffffjLj1024EEEEELb1ELb0EEEvNS_9BwdParamsE:
	.zero		13696


//--------------------- .nv.shared._ZN10layer_norm13ln_bwd_kernelINS_13Kernel_traitsI6__halfffffjLj512ELj1ELj4ELj1ELj16ENS_18Kernel_traits_baseILj512ES2_ffffjLj128EEEEELb1ELb1ELb1ELb0EEEvNS_9BwdParamsE --------------------------
	.section	.nv.shared._ZN10layer_norm13ln_bwd_kernelINS_13Kernel_traitsI6__halfffffjLj512ELj1ELj4ELj1ELj16ENS_18Kernel_traits_baseILj512ES2_ffffjLj128EEEEELb1ELb1ELb1ELb0EEEvNS_9BwdParamsE,"aw",@nobits
	.sectionflags	@""
	.align	16
	.zero		1024


//--------------------- .nv.shared._ZN10layer_norm22ln_bwd_finalize_kernelINS_22Kernel_traits_finalizeILj512E6__halfffffjLb1ELj1024ELj4ENS_18Kernel_traits_baseILj512ES2_ffffjLj1024EEEEELb1ELb1EEEvNS_9BwdParamsE --------------------------
	.section	.nv.shared._ZN10layer_norm22ln_bwd_finalize_kernelINS_22Kernel_traits_finalizeILj512E6__halfffffjLb1ELj1024ELj4ENS_18Kernel_traits_baseILj512ES2_ffffjLj1024EEEEELb1ELb1EEEvNS_9BwdParamsE,"aw",@nobits
	.sectionflags	@""
	.align	16
.nv.shared._ZN10layer_norm22ln_bwd_finalize_kernelINS_22Kernel_traits_finalizeILj512E6__halfffffjLb1ELj1024ELj4ENS_18Kernel_traits_baseILj512ES2_ffffjLj1024EEEEELb1ELb1EEEvNS_9BwdParamsE:
	.zero		13696


//--------------------- .nv.shared._ZN10layer_norm13ln_bwd_kernelINS_13Kernel_traitsI6__halfffffjLj512ELj1ELj4ELj1ELj16ENS_18Kernel_traits_baseILj512ES2_ffffjLj128EEEEELb1ELb1ELb1ELb1EEEvNS_9BwdParamsE --------------------------
	.section	.nv.shared._ZN10layer_norm13ln_bwd_kernelINS_13Kernel_traitsI6__halfffffjLj512ELj1ELj4ELj1ELj16ENS_18Kernel_traits_baseILj512ES2_ffffjLj128EEEEELb1ELb1ELb1ELb1EEEvNS_9BwdParamsE,"aw",@nobits
	.sectionflags	@""
	.align	16
	.zero		1024


//--------------------- .nv.shared._ZN10layer_norm13ln_bwd_kernelINS_13Kernel_traitsIfffffjLj512ELj1ELj4ELj1ELj16ENS_18Kernel_traits_baseILj512EfffffjLj128EEEEELb0ELb0ELb0ELb0EEEvNS_9BwdParamsE --------------------------
	.section	.nv.shared._ZN10layer_norm13ln_bwd_kernelINS_13Kernel_traitsIfffffjLj512ELj1ELj4ELj1ELj16ENS_18Kernel_traits_baseILj512EfffffjLj128EEEEELb0ELb0ELb0ELb0EEEvNS_9BwdParamsE,"aw",@nobits
	.sectionflags	@""
	.align	16
	.zero		1024


//--------------------- .nv.shared._ZN10layer_norm13ln_bwd_kernelINS_13Kernel_traitsIfffffjLj512ELj1ELj4ELj1ELj16ENS_18Kernel_traits_baseILj512EfffffjLj128EEEEELb0ELb0ELb0ELb1EEEvNS_9BwdParamsE --------------------------
	.section	.nv.shared._ZN10layer_norm13ln_bwd_kernelINS_13Kernel_traitsIfffffjLj512ELj1ELj4ELj1ELj16ENS_18Kernel_traits_baseILj512EfffffjLj128EEEEELb0ELb0ELb0ELb1EEEvNS_9BwdParamsE,"aw",@nobits
	.sectionflags	@""
	.align	16
	.zero		1024


//--------------------- .nv.shared._ZN10layer_norm13ln_bwd_kernelINS_13Kernel_traitsIfffffjLj512ELj1ELj4ELj1ELj16ENS_18Kernel_traits_baseILj512EfffffjLj128EEEEELb0ELb0ELb1ELb0EEEvNS_9BwdParamsE --------------------------
	.section	.nv.shared._ZN10layer_norm13ln_bwd_kernelINS_13Kernel_traitsIfffffjLj512ELj1ELj4ELj1ELj16ENS_18Kernel_traits_baseILj512EfffffjLj128EEEEELb0ELb0ELb1ELb0EEEvNS_9BwdParamsE,"aw",@nobits
	.sectionflags	@""
	.align	16
	.zero		1024


//--------------------- .nv.shared._ZN10layer_norm13ln_bwd_kernelINS_13Kernel_traitsIfffffjLj512ELj1ELj4ELj1ELj16ENS_18Kernel_traits_baseILj512EfffffjLj128EEEEELb0ELb0ELb1ELb1EEEvNS_9BwdParamsE --------------------------
	.section	.nv.shared._ZN10layer_norm13ln_bwd_kernelINS_13Kernel_traitsIfffffjLj512ELj1ELj4ELj1ELj16ENS_18Kernel_traits_baseILj512EfffffjLj128EEEEELb0ELb0ELb1ELb1EEEvNS_9BwdParamsE,"aw",@nobits
	.sectionflags	@""
	.align	16
	.zero		1024


//--------------------- .nv.shared._ZN10layer_norm13ln_bwd_kernelINS_13Kernel_traitsIfffffjLj512ELj1ELj4ELj1ELj16ENS_18Kernel_traits_baseILj512EfffffjLj128EEEEELb0ELb1ELb0ELb0EEEvNS_9BwdParamsE --------------------------
	.section	.nv.shared._ZN10layer_norm13ln_bwd_kernelINS_13Kernel_traitsIfffffjLj512ELj1ELj4ELj1ELj16ENS_18Kernel_traits_baseILj512EfffffjLj128EEEEELb0ELb1ELb0ELb0EEEvNS_9BwdParamsE,"aw",@nobits
	.sectionflags	@""
	.align	16
	.zero		1024


//--------------------- .nv.shared._ZN10layer_norm13ln_bwd_kernelINS_13Kernel_traitsIfffffjLj512ELj1ELj4ELj1ELj16ENS_18Kernel_traits_baseILj512EfffffjLj128EEEEELb0ELb1ELb0ELb1EEEvNS_9BwdParamsE --------------------------
	.section	.nv.shared._ZN10layer_norm13ln_bwd_kernelINS_13Kernel_traitsIfffffjLj512ELj1ELj4ELj1ELj16ENS_18Kernel_traits_baseILj512EfffffjLj128EEEEELb0ELb1ELb0ELb1EEEvNS_9BwdParamsE,"aw",@nobits
	.sectionflags	@""
	.align	16
	.zero		1024


//--------------------- .nv.shared._ZN10layer_norm13ln_bwd_kernelINS_13Kernel_traitsIfffffjLj512ELj1ELj4ELj1ELj16ENS_18Kernel_traits_baseILj512EfffffjLj128EEEEELb0ELb1ELb1ELb0EEEvNS_9BwdParamsE --------------------------
	.section	.nv.shared._ZN10layer_norm13ln_bwd_kernelINS_13Kernel_traitsIfffffjLj512ELj1ELj4ELj1ELj16ENS_18Kernel_traits_baseILj512EfffffjLj128EEEEELb0ELb1ELb1ELb0EEEvNS_9BwdParamsE,"aw",@nobits
	.sectionflags	@""
	.align	16
	.zero		1024


//--------------------- .nv.shared._ZN10layer_norm13ln_bwd_kernelINS_13Kernel_traitsIfffffjLj512ELj1ELj4ELj1ELj16ENS_18Kernel_traits_baseILj512EfffffjLj128EEEEELb0ELb1ELb1ELb1EEEvNS_9BwdParamsE --------------------------
	.section	.nv.shared._ZN10layer_norm13ln_bwd_kernelINS_13Kernel_traitsIfffffjLj512ELj1ELj4ELj1ELj16ENS_18Kernel_traits_baseILj512EfffffjLj128EEEEELb0ELb1ELb1ELb1EEEvNS_9BwdParamsE,"aw",@nobits
	.sectionflags	@""
	.align	16
	.zero		1024


//--------------------- .nv.shared._ZN10layer_norm13ln_bwd_kernelINS_13Kernel_traitsIfffffjLj512ELj1ELj4ELj1ELj16ENS_18Kernel_traits_baseILj512EfffffjLj128EEEEELb1ELb0ELb0ELb0EEEvNS_9BwdParamsE --------------------------
	.section	.nv.shared._ZN10layer_norm13ln_bwd_kernelINS_13Kernel_traitsIfffffjLj512ELj1ELj4ELj1ELj16ENS_18Kernel_traits_baseILj512EfffffjLj128EEEEELb1ELb0ELb0ELb0EEEvNS_9BwdParamsE,"aw",@nobits
	.sectionflags	@""
	.align	16
	.zero		1024


//--------------------- .nv.shared._ZN10layer_norm13ln_bwd_kernelINS_13Kernel_traitsIfffffjLj512ELj1ELj4ELj1ELj16ENS_18Kernel_traits_baseILj512EfffffjLj128EEEEELb1ELb0ELb0ELb1EEEvNS_9BwdParamsE --------------------------
	.section	.nv.shared._ZN10layer_norm13ln_bwd_kernelINS_13Kernel_traitsIfffffjLj512ELj1ELj4ELj1ELj16ENS_18Kernel_traits_baseILj512EfffffjLj128EEEEELb1ELb0ELb0ELb1EEEvNS_9BwdParamsE,"aw",@nobits
	.sectionflags	@""
	.align	16
	.zero		1024


//--------------------- .nv.shared._ZN10layer_norm22ln_bwd_finalize_kernelINS_22Kernel_traits_finalizeILj512EfffffjLb0ELj1024ELj4ENS_18Kernel_traits_baseILj512EfffffjLj1024EEEEELb0ELb0EEEvNS_9BwdParamsE --------------------------
	.section	.nv.shared._ZN10layer_norm22ln_bwd_finalize_kernelINS_22Kernel_traits_finalizeILj512EfffffjLb0ELj1024ELj4ENS_18Kernel_traits_baseILj512EfffffjLj1024EEEEELb0ELb0EEEvNS_9BwdParamsE,"aw",@nobits
	.sectionflags	@""
	.align	16
.nv.shared._ZN10layer_norm22ln_bwd_finalize_kernelINS_22Kernel_traits_finalizeILj512EfffffjLb0ELj1024ELj4ENS_18Kernel_traits_baseILj512EfffffjLj1024EEEEELb0ELb0EEEvNS_9BwdParamsE:
	.zero		9472


//--------------------- .nv.shared._ZN10layer_norm13ln_bwd_kernelINS_13Kernel_traitsIfffffjLj512ELj1ELj4ELj1ELj16ENS_18Kernel_traits_baseILj512EfffffjLj128EEEEELb1ELb0ELb1ELb0EEEvNS_9BwdParamsE --------------------------
	.section	.nv.shared._ZN10layer_norm13ln_bwd_kernelINS_13Kernel_traitsIfffffjLj512ELj1ELj4ELj1ELj16ENS_18Kernel_traits_baseILj512EfffffjLj128EEEEELb1ELb0ELb1ELb0EEEvNS_9BwdParamsE,"aw",@nobits
	.sectionflags	@""
	.align	16
	.zero		1024


//--------------------- .nv.shared._ZN10layer_norm22ln_bwd_finalize_kernelINS_22Kernel_traits_finalizeILj512EfffffjLb0ELj1024ELj4ENS_18Kernel_traits_baseILj512EfffffjLj1024EEEEELb0ELb1EEEvNS_9BwdParamsE --------------------------
	.section	.nv.shared._ZN10layer_norm22ln_bwd_finalize_kernelINS_22Kernel_traits_finalizeILj512EfffffjLb0ELj1024ELj4ENS_18Kernel_traits_baseILj512EfffffjLj1024EEEEELb0ELb1EEEvNS_9BwdParamsE,"aw",@nobits
	.sectionflags	@""
	.align	16
.nv.shared._ZN10layer_norm22ln_bwd_finalize_kernelINS_22Kernel_traits_finalizeILj512EfffffjLb0ELj1024ELj4ENS_18Kernel_traits_baseILj512EfffffjLj1024EEEEELb0ELb1EEEvNS_9BwdParamsE:
	.zero		9472


//--------------------- .nv.shared._ZN10layer_norm13ln_bwd_kernelINS_13Kernel_traitsIfffffjLj512ELj1ELj4ELj1ELj16ENS_18Kernel_traits_baseILj512EfffffjLj128EEEEELb1ELb0ELb1ELb1EEEvNS_9BwdParamsE --------------------------
	.section	.nv.shared._ZN10layer_norm13ln_bwd_kernelINS_13Kernel_traitsIfffffjLj512ELj1ELj4ELj1ELj16ENS_18Kernel_traits_baseILj512EfffffjLj128EEEEELb1ELb0ELb1ELb1EEEvNS_9BwdParamsE,"aw",@nobits
	.sectionflags	@""
	.align	16
	.zero		1024


//--------------------- .nv.shared._ZN10layer_norm13ln_bwd_kernelINS_13Kernel_traitsIfffffjLj512ELj1ELj4ELj1ELj16ENS_18Kernel_traits_baseILj512EfffffjLj128EEEEELb1ELb1ELb0ELb0EEEvNS_9BwdParamsE --------------------------
	.section	.nv.shared._ZN10layer_norm13ln_bwd_kernelINS_13Kernel_traitsIfffffjLj512ELj1ELj4ELj1ELj16ENS_18Kernel_traits_baseILj512EfffffjLj128EEEEELb1ELb1ELb0ELb0EEEvNS_9BwdParamsE,"aw",@nobits
	.sectionflags	@""
	.align	16
	.zero		1024


//--------------------- .nv.shared._ZN10layer_norm13ln_bwd_kernelINS_13Kernel_traitsIfffffjLj512ELj1ELj4ELj1ELj16ENS_18Kernel_traits_baseILj512EfffffjLj128EEEEELb1ELb1ELb0ELb1EEEvNS_9BwdParamsE --------------------------
	.section	.nv.shared._ZN10layer_norm13ln_bwd_kernelINS_13Kernel_traitsIfffffjLj512ELj1ELj4ELj1ELj16ENS_18Kernel_traits_baseILj512EfffffjLj128EEEEELb1ELb1ELb0ELb1EEEvNS_9BwdParamsE,"aw",@nobits
	.sectionflags	@""
	.align	16
	.zero		1024


//--------------------- .nv.shared._ZN10layer_norm22ln_bwd_finalize_kernelINS_22Kernel_traits_finalizeILj512EfffffjLb1ELj1024ELj4ENS_18Kernel_traits_baseILj512EfffffjLj1024EEEEELb1ELb0EEEvNS_9BwdParamsE --------------------------
	.section	.nv.shared._ZN10layer_norm22ln_bwd_finalize_kernelINS_22Kernel_traits_finalizeILj512EfffffjLb1ELj1024ELj4ENS_18Kernel_traits_baseILj512EfffffjLj1024EEEEELb1ELb0EEEvNS_9BwdParamsE,"aw",@nobits
	.sectionflags	@""
	.align	16
.nv.shared._ZN10layer_norm22ln_bwd_finalize_kernelINS_22Kernel_traits_finalizeILj512EfffffjLb1ELj1024ELj4ENS_18Kernel_traits_baseILj512EfffffjLj1024EEEEELb1ELb0EEEvNS_9BwdParamsE:
	.zero		13696


//--------------------- .nv.shared._ZN10layer_norm13ln_bwd_kernelINS_13Kernel_traitsIfffffjLj512ELj1ELj4ELj1ELj16ENS_18Kernel_traits_baseILj512EfffffjLj128EEEEELb1ELb1ELb1ELb0EEEvNS_9BwdParamsE --------------------------
	.section	.nv.shared._ZN10layer_norm13ln_bwd_kernelINS_13Kernel_traitsIfffffjLj512ELj1ELj4ELj1ELj16ENS_18Kernel_traits_baseILj512EfffffjLj128EEEEELb1ELb1ELb1ELb0EEEvNS_9BwdParamsE,"aw",@nobits
	.sectionflags	@""
	.align	16
	.zero		1024


//--------------------- .nv.shared._ZN10layer_norm22ln_bwd_finalize_kernelINS_22Kernel_traits_finalizeILj512EfffffjLb1ELj1024ELj4ENS_18Kernel_traits_baseILj512EfffffjLj1024EEEEELb1ELb1EEEvNS_9BwdParamsE --------------------------
	.section	.nv.shared._ZN10layer_norm22ln_bwd_finalize_kernelINS_22Kernel_traits_finalizeILj512EfffffjLb1ELj1024ELj4ENS_18Kernel_traits_baseILj512EfffffjLj1024EEEEELb1ELb1EEEvNS_9BwdParamsE,"aw",@nobits
	.sectionflags	@""
	.align	16
.nv.shared._ZN10layer_norm22ln_bwd_finalize_kernelINS_22Kernel_traits_finalizeILj512EfffffjLb1ELj1024ELj4ENS_18Kernel_traits_baseILj512EfffffjLj1024EEEEELb1ELb1EEEvNS_9BwdParamsE:
	.zero		13696


//--------------------- .nv.shared._ZN10layer_norm13ln_bwd_kernelINS_13Kernel_traitsIfffffjLj512ELj1ELj4ELj1ELj16ENS_18Kernel_traits_baseILj512EfffffjLj128EEEEELb1ELb1ELb1ELb1EEEvNS_9BwdParamsE --------------------------
	.section	.nv.shared._ZN10layer_norm13ln_bwd_kernelINS_13Kernel_traitsIfffffjLj512ELj1ELj4ELj1ELj16ENS_18Kernel_traits_baseILj512EfffffjLj128EEEEELb1ELb1ELb1ELb1EEEvNS_9BwdParamsE,"aw",@nobits
	.sectionflags	@""
	.align	16
	.zero		1024


//--------------------- .nv.constant0._ZN10layer_norm13ln_bwd_kernelINS_13Kernel_traitsI13__nv_bfloat16S2_S2_S2_fjLj512ELj1ELj4ELj1ELj16ENS_18Kernel_traits_baseILj512ES2_S2_S2_S2_fjLj128EEEEELb0ELb0ELb0ELb0EEEvNS_9BwdParamsE --------------------------
	.section	.nv.constant0._ZN10layer_norm13ln_bwd_kernelINS_13Kernel_traitsI13__nv_bfloat16S2_S2_S2_fjLj512ELj1ELj4ELj1ELj16ENS_18Kernel_traits_baseILj512ES2_S2_S2_S2_fjLj128EEEEELb0ELb0ELb0ELb0EEEvNS_9BwdParamsE,"a",@progbits
	.sectionflags	@""
	.align	4
.nv.constant0._ZN10layer_norm13ln_bwd_kernelINS_13Kernel_traitsI13__nv_bfloat16S2_S2_S2_fjLj512ELj1ELj4ELj1ELj16ENS_18Kernel_traits_baseILj512ES2_S2_S2_S2_fjLj128EEEEELb0ELb0ELb0ELb0EEEvNS_9BwdParamsE:
	.zero		824


//--------------------- .nv.constant0._ZN10layer_norm13ln_bwd_kernelINS_13Kernel_traitsI13__nv_bfloat16S2_S2_S2_fjLj512ELj1ELj4ELj1ELj16ENS_18Kernel_traits_baseILj512ES2_S2_S2_S2_fjLj128EEEEELb0ELb0ELb0ELb1EEEvNS_9BwdParamsE --------------------------
	.section	.nv.constant0._ZN10layer_norm13ln_bwd_kernelINS_13Kernel_traitsI13__nv_bfloat16S2_S2_S2_fjLj512ELj1ELj4ELj1ELj16ENS_18Kernel_traits_baseILj512ES2_S2_S2_S2_fjLj128EEEEELb0ELb0ELb0ELb1EEEvNS_9BwdParamsE,"a",@progbits
	.sectionflags	@""
	.align	4
.nv.constant0._ZN10layer_norm13ln_bwd_kernelINS_13Kernel_traitsI13__nv_bfloat16S2_S2_S2_fjLj512ELj1ELj4ELj1ELj16ENS_18Kernel_traits_baseILj512ES2_S2_S2_S2_fjLj128EEEEELb0ELb0ELb0ELb1EEEvNS_9BwdParamsE:
	.zero		824


//--------------------- .nv.constant0._ZN10layer_norm13ln_bwd_kernelINS_13Kernel_traitsI13__nv_bfloat16S2_S2_S2_fjLj512ELj1ELj4ELj1ELj16ENS_18Kernel_traits_baseILj512ES2_S2_S2_S2_fjLj128EEEEELb0ELb0ELb1ELb0EEEvNS_9BwdParamsE --------------------------
	.section	.nv.constant0._ZN10layer_norm13ln_bwd_kernelINS_13Kernel_traitsI13__nv_bfloat16S2_S2_S2_fjLj512ELj1ELj4ELj1ELj16ENS_18Kernel_traits_baseILj512ES2_S2_S2_S2_fjLj128EEEEELb0ELb0ELb1ELb0EEEvNS_9BwdParamsE,"a",@progbits
	.sectionflags	@""
	.align	4
.nv.constant0._ZN10layer_norm13ln_bwd_kernelINS_13Kernel_traitsI13__nv_bfloat16S2_S2_S2_fjLj512ELj1ELj4ELj1ELj16ENS_18Kernel_traits_baseILj512ES2_S2_S2_S2_fjLj128EEEEELb0ELb0ELb1ELb0EEEvNS_9BwdParamsE:
	.zero		824


//--------------------- .nv.constant0._ZN10layer_norm13ln_bwd_kernelINS_13Kernel_traitsI13__nv_bfloat16S2_S2_S2_fjLj512ELj1ELj4ELj1ELj16ENS_18Kernel_traits_baseILj512ES2_S2_S2_S2_fjLj128EEEEELb0ELb0ELb1ELb1EEEvNS_9BwdParamsE --------------------------
	.section	.nv.constant0._ZN10layer_norm13ln_bwd_kernelINS_13Kernel_traitsI13__nv_bfloat16S2_S2_S2_fjLj512ELj1ELj4ELj1ELj16ENS_18Kernel_traits_baseILj512ES2_S2_S2_S2_fjLj128EEEEELb0ELb0ELb1ELb1EEEvNS_9BwdParamsE,"a",@progbits
	.sectionflags	@""
	.align	4
.nv.constant0._ZN10layer_norm13ln_bwd_kernelINS_13Kernel_traitsI13__nv_bfloat16S2_S2_S2_fjLj512ELj1ELj4ELj1ELj16ENS_18Kernel_traits_baseILj512ES2_S2_S2_S2_fjLj128EEEEELb0ELb0ELb1ELb1EEEvNS_9BwdParamsE:
	.zero		824


//--------------------- .nv.constant0._ZN10layer_norm13ln_bwd_kernelINS_13Kernel_traitsI13__nv_bfloat16S2_S2_S2_fjLj512ELj1ELj4ELj1ELj16ENS_18Kernel_traits_baseILj512ES2_S2_S2_S2_fjLj128EEEEELb0ELb1ELb0ELb0EEEvNS_9BwdParamsE --------------------------
	.section	.nv.constant0._ZN10layer_norm13ln_bwd_kernelINS_13Kernel_traitsI13__nv_bfloat16S2_S2_S2_fjLj512ELj1ELj4ELj1ELj16ENS_18Kernel_traits_baseILj512ES2_S2_S2_S2_fjLj128EEEEELb0ELb1ELb0ELb0EEEvNS_9BwdParamsE,"a",@progbits
	.sectionflags	@""
	.align	4
.nv.constant0._ZN10layer_norm13ln_bwd_kernelINS_13Kernel_traitsI13__nv_bfloat16S2_S2_S2_fjLj512ELj1ELj4ELj1ELj16ENS_18Kernel_traits_baseILj512ES2_S2_S2_S2_fjLj128EEEEELb0ELb1ELb0ELb0EEEvNS_9BwdParamsE:
	.zero		824


//--------------------- .nv.constant0._ZN10layer_norm13ln_bwd_kernelINS_13Kernel_traitsI13__nv_bfloat16S2_S2_S2_fjLj512ELj1ELj4ELj1ELj16ENS_18Kernel_traits_baseILj512ES2_S2_S2_S2_fjLj128EEEEELb0ELb1ELb0ELb1EEEvNS_9BwdParamsE --------------------------
	.section	.nv.constant0._ZN10layer_norm13ln_bwd_kernelINS_13Kernel_traitsI13__nv_bfloat16S2_S2_S2_fjLj512ELj1ELj4ELj1ELj16ENS_18Kernel_traits_baseILj512ES2_S2_S2_S2_fjLj128EEEEELb0ELb1ELb0ELb1EEEvNS_9BwdParamsE,"a",@progbits
	.sectionflags	@""
	.align	4
.nv.constant0._ZN10layer_norm13ln_bwd_kernelINS_13Kernel_traitsI13__nv_bfloat16S2_S2_S2_fjLj512ELj1ELj4ELj1ELj16ENS_18Kernel_traits_baseILj512ES2_S2_S2_S2_fjLj128EEEEELb0ELb1ELb0ELb1EEEvNS_9BwdParamsE:
	.zero		824


//--------------------- .nv.constant0._ZN10layer_norm13ln_bwd_kernelINS_13Kernel_traitsI13__nv_bfloat16S2_S2_S2_fjLj512ELj1ELj4ELj1ELj16ENS_18Kernel_traits_baseILj512ES2_S2_S2_S2_fjLj128EEEEELb0ELb1ELb1ELb0EEEvNS_9BwdParamsE --------------------------
	.section	.nv.constant0._ZN10layer_norm13ln_bwd_kernelINS_13Kernel_traitsI13__nv_bfloat16S2_S2_S2_fjLj512ELj1ELj4ELj1ELj16ENS_18Kernel_traits_baseILj512ES2_S2_S2_S2_fjLj128EEEEELb0ELb1ELb1ELb0EEEvNS_9BwdParamsE,"a",@progbits
	.sectionflags	@""
	.align	4
.nv.constant0._ZN10layer_norm13ln_bwd_kernelINS_13Kernel_traitsI13__nv_bfloat16S2_S2_S2_fjLj512ELj1ELj4ELj1ELj16ENS_18Kernel_traits_baseILj512ES2_S2_S2_S2_fjLj128EEEEELb0ELb1ELb1ELb0EEEvNS_9BwdParamsE:
	.zero		824


//--------------------- .nv.constant0._ZN10layer_norm13ln_bwd_kernelINS_13Kernel_traitsI13__nv_bfloat16S2_S2_S2_fjLj512ELj1ELj4ELj1ELj16ENS_18Kernel_traits_baseILj512ES2_S2_S2_S2_fjLj128EEEEELb0ELb1ELb1ELb1EEEvNS_9BwdParamsE --------------------------
	.section	.nv.constant0._ZN10layer_norm13ln_bwd_kernelINS_13Kernel_traitsI13__nv_bfloat16S2_S2_S2_fjLj512ELj1ELj4ELj1ELj16ENS_18Kernel_traits_baseILj512ES2_S2_S2_S2_fjLj128EEEEELb0ELb1ELb1ELb1EEEvNS_9BwdParamsE,"a",@progbits
	.sectionflags	@""
	.align	4
.nv.constant0._ZN10layer_norm13ln_bwd_kernelINS_13Kernel_traitsI13__nv_bfloat16S2_S2_S2_fjLj512ELj1ELj4ELj1ELj16ENS_18Kernel_traits_baseILj512ES2_S2_S2_S2_fjLj128EEEEELb0ELb1ELb1ELb1EEEvNS_9BwdParamsE:
	.zero		824


//--------------------- .nv.constant0._ZN10layer_norm13ln_bwd_kernelINS_13Kernel_traitsI13__nv_bfloat16S2_S2_S2_fjLj512ELj1ELj4ELj1ELj16ENS_18Kernel_traits_baseILj512ES2_S2_S2_S2_fjLj128EEEEELb1ELb0ELb0ELb0EEEvNS_9BwdParamsE --------------------------
	.section	.nv.constant0._ZN10layer_norm13ln_bwd_kernelINS_13Kernel_traitsI13__nv_bfloat16S2_S2_S2_fjLj512ELj1ELj4ELj1ELj16ENS_18Kernel_traits_baseILj512ES2_S2_S2_S2_fjLj128EEEEELb1ELb0ELb0ELb0EEEvNS_9BwdParamsE,"a",@progbits
	.sectionflags	@""
	.align	4
.nv.constant0._ZN10layer_norm13ln_bwd_kernelINS_13Kernel_traitsI13__nv_bfloat16S2_S2_S2_fjLj512ELj1ELj4ELj1ELj16ENS_18Kernel_traits_baseILj512ES2_S2_S2_S2_fjLj128EEEEELb1ELb0ELb0ELb0EEEvNS_9BwdParamsE:
	.zero		824


//--------------------- .nv.constant0._ZN10layer_norm13ln_bwd_kernelINS_13Kernel_traitsI13__nv_bfloat16S2_S2_S2_fjLj512ELj1ELj4ELj1ELj16ENS_18Kernel_traits_baseILj512ES2_S2_S2_S2_fjLj128EEEEELb1ELb0ELb0ELb1EEEvNS_9BwdParamsE --------------------------
	.section	.nv.constant0._ZN10layer_norm13ln_bwd_kernelINS_13Kernel_traitsI13__nv_bfloat16S2_S2_S2_fjLj512ELj1ELj4ELj1ELj16ENS_18Kernel_traits_baseILj512ES2_S2_S2_S2_fjLj128EEEEELb1ELb0ELb0ELb1EEEvNS_9BwdParamsE,"a",@progbits
	.sectionflags	@""
	.align	4
.nv.constant0._ZN10layer_norm13ln_bwd_kernelINS_13Kernel_traitsI13__nv_bfloat16S2_S2_S2_fjLj512ELj1ELj4ELj1ELj16ENS_18Kernel_traits_baseILj512ES2_S2_S2_S2_fjLj128EEEEELb1ELb0ELb0ELb1EEEvNS_9BwdParamsE:
	.zero		824


//--------------------- .nv.constant0._ZN10layer_norm22ln_bwd_finalize_kernelINS_22Kernel_traits_finalizeILj512E13__nv_bfloat16S2_S2_S2_fjLb0ELj1024ELj4ENS_18Kernel_traits_baseILj512ES2_S2_S2_S2_fjLj1024EEEEELb0ELb0EEEvNS_9BwdParamsE --------------------------
	.section	.nv.constant0._ZN10layer_norm22ln_bwd_finalize_kernelINS_22Kernel_traits_finalizeILj512E13__nv_bfloat16S2_S2_S2_fjLb0ELj1024ELj4ENS_18Kernel_traits_baseILj512ES2_S2_S2_S2_fjLj1024EEEEELb0ELb0EEEvNS_9BwdParamsE,"a",@progbits
	.sectionflags	@""
	.align	4
.nv.constant0._ZN10layer_norm22ln_bwd_finalize_kernelINS_22Kernel_traits_finalizeILj512E13__nv_bfloat16S2_S2_S2_fjLb0ELj1024ELj4ENS_18Kernel_traits_baseILj512ES2_S2_S2_S2_fjLj1024EEEEELb0ELb0EEEvNS_9BwdParamsE:
	.zero		824


//--------------------- .nv.constant0._ZN10layer_norm13ln_bwd_kernelINS_13Kernel_traitsI13__nv_bfloat16S2_S2_S2_fjLj512ELj1ELj4ELj1ELj16ENS_18Kernel_traits_baseILj512ES2_S2_S2_S2_fjLj128EEEEELb1ELb0ELb1ELb0EEEvNS_9BwdParamsE --------------------------
	.section	.nv.constant0._ZN10layer_norm13ln_bwd_kernelINS_13Kernel_traitsI13__nv_bfloat16S2_S2_S2_fjLj512ELj1ELj4ELj1ELj16ENS_18Kernel_traits_baseILj512ES2_S2_S2_S2_fjLj128EEEEELb1ELb0ELb1ELb0EEEvNS_9BwdParamsE,"a",@progbits
	.sectionflags	@""
	.align	4
.nv.constant0._ZN10layer_norm13ln_bwd_kernelINS_13Kernel_traitsI13__nv_bfloat16S2_S2_S2_fjLj512ELj1ELj4ELj1ELj16ENS_18Kernel_traits_baseILj512ES2_S2_S2_S2_fjLj128EEEEELb1ELb0ELb1ELb0EEEvNS_9BwdParamsE:
	.zero		824


//--------------------- .nv.constant0._ZN10layer_norm22ln_bwd_finalize_kernelINS_22Kernel_traits_finalizeILj512E13__nv_bfloat16S2_S2_S2_fjLb0ELj1024ELj4ENS_18Kernel_traits_baseILj512ES2_S2_S2_S2_fjLj1024EEEEELb0ELb1EEEvNS_9BwdParamsE --------------------------
	.section	.nv.constant0._ZN10layer_norm22ln_bwd_finalize_kernelINS_22Kernel_traits_finalizeILj512E13__nv_bfloat16S2_S2_S2_fjLb0ELj1024ELj4ENS_18Kernel_traits_baseILj512ES2_S2_S2_S2_fjLj1024EEEEELb0ELb1EEEvNS_9BwdParamsE,"a",@progbits
	.sectionflags	@""
	.align	4
.nv.constant0._ZN10layer_norm22ln_bwd_finalize_kernelINS_22Kernel_traits_finalizeILj512E13__nv_bfloat16S2_S2_S2_fjLb0ELj1024ELj4ENS_18Kernel_traits_baseILj512ES2_S2_S2_S2_fjLj1024EEEEELb0ELb1EEEvNS_9BwdParamsE:
	.zero		824


//--------------------- .nv.constant0._ZN10layer_norm13ln_bwd_kernelINS_13Kernel_traitsI13__nv_bfloat16S2_S2_S2_fjLj512ELj1ELj4ELj1ELj16ENS_18Kernel_traits_baseILj512ES2_S2_S2_S2_fjLj128EEEEELb1ELb0ELb1ELb1EEEvNS_9BwdParamsE --------------------------
	.section	.nv.constant0._ZN10layer_norm13ln_bwd_kernelINS_13Kernel_traitsI13__nv_bfloat16S2_S2_S2_fjLj512ELj1ELj4ELj1ELj16ENS_18Kernel_traits_baseILj512ES2_S2_S2_S2_fjLj128EEEEELb1ELb0ELb1ELb1EEEvNS_9BwdParamsE,"a",@progbits
	.sectionflags	@""
	.align	4
.nv.constant0._ZN10layer_norm13ln_bwd_kernelINS_13Kernel_traitsI13__nv_bfloat16S2_S2_S2_fjLj512ELj1ELj4ELj1ELj16ENS_18Kernel_traits_baseILj512ES2_S2_S2_S2_fjLj128EEEEELb1ELb0ELb1ELb1EEEvNS_9BwdParamsE:
	.zero		824


//--------------------- .nv.constant0._ZN10layer_norm13ln_bwd_kernelINS_13Kernel_traitsI13__nv_bfloat16S2_S2_S2_fjLj512ELj1ELj4ELj1ELj16ENS_18Kernel_traits_baseILj512ES2_S2_S2_S2_fjLj128EEEEELb1ELb1ELb0ELb0EEEvNS_9BwdParamsE --------------------------
	.section	.nv.constant0._ZN10layer_norm13ln_bwd_kernelINS_13Kernel_traitsI13__nv_bfloat16S2_S2_S2_fjLj512ELj1ELj4ELj1ELj16ENS_18Kernel_traits_baseILj512ES2_S2_S2_S2_fjLj128EEEEELb1ELb1ELb0ELb0EEEvNS_9BwdParamsE,"a",@progbits
	.sectionflags	@""
	.align	4
.nv.constant0._ZN10layer_norm13ln_bwd_kernelINS_13Kernel_traitsI13__nv_bfloat16S2_S2_S2_fjLj512ELj1ELj4ELj1ELj16ENS_18Kernel_traits_baseILj512ES2_S2_S2_S2_fjLj128EEEEELb1ELb1ELb0ELb0EEEvNS_9BwdParamsE:
	.zero		824


//--------------------- .nv.constant0._ZN10layer_norm13ln_bwd_kernelINS_13Kernel_traitsI13__nv_bfloat16S2_S2_S2_fjLj512ELj1ELj4ELj1ELj16ENS_18Kernel_traits_baseILj512ES2_S2_S2_S2_fjLj128EEEEELb1ELb1ELb0ELb1EEEvNS_9BwdParamsE --------------------------
	.section	.nv.constant0._ZN10layer_norm13ln_bwd_kernelINS_13Kernel_traitsI13__nv_bfloat16S2_S2_S2_fjLj512ELj1ELj4ELj1ELj16ENS_18Kernel_traits_baseILj512ES2_S2_S2_S2_fjLj128EEEEELb1ELb1ELb0ELb1EEEvNS_9BwdParamsE,"a",@progbits
	.sectionflags	@""
	.align	4
.nv.constant0._ZN10layer_norm13ln_bwd_kernelINS_13Kernel_traitsI13__nv_bfloat16S2_S2_S2_fjLj512ELj1ELj4ELj1ELj16ENS_18Kernel_traits_baseILj512ES2_S2_S2_S2_fjLj128EEEEELb1ELb1ELb0ELb1EEEvNS_9BwdParamsE:
	.zero		824


//--------------------- .nv.constant0._ZN10layer_norm22ln_bwd_finalize_kernelINS_22Kernel_traits_finalizeILj512E13__nv_bfloat16S2_S2_S2_fjLb1ELj1024ELj4ENS_18Kernel_traits_baseILj512ES2_S2_S2_S2_fjLj1024EEEEELb1ELb0EEEvNS_9BwdParamsE --------------------------
	.section	.nv.constant0._ZN10layer_norm22ln_bwd_finalize_kernelINS_22Kernel_traits_finalizeILj512E13__nv_bfloat16S2_S2_S2_fjLb1ELj1024ELj4ENS_18Kernel_traits_baseILj512ES2_S2_S2_S2_fjLj1024EEEEELb1ELb0EEEvNS_9BwdParamsE,"a",@progbits
	.sectionflags	@""
	.align	4
.nv.constant0._ZN10layer_norm22ln_bwd_finalize_kernelINS_22Kernel_traits_finalizeILj512E13__nv_bfloat16S2_S2_S2_fjLb1ELj1024ELj4ENS_18Kernel_traits_baseILj512ES2_S2_S2_S2_fjLj1024EEEEELb1ELb0EEEvNS_9BwdParamsE:
	.zero		824


//--------------------- .nv.constant0._ZN10layer_norm13ln_bwd_kernelINS_13Kernel_traitsI13__nv_bfloat16S2_S2_S2_fjLj512ELj1ELj4ELj1ELj16ENS_18Kernel_traits_baseILj512ES2_S2_S2_S2_fjLj128EEEEELb1ELb1ELb1ELb0EEEvNS_9BwdParamsE --------------------------
	.section	.nv.constant0._ZN10layer_norm13ln_bwd_kernelINS_13Kernel_traitsI13__nv_bfloat16S2_S2_S2_fjLj512ELj1ELj4ELj1ELj16ENS_18Kernel_traits_baseILj512ES2_S2_S2_S2_fjLj128EEEEELb1ELb1ELb1ELb0EEEvNS_9BwdParamsE,"a",@progbits
	.sectionflags	@""
	.align	4
.nv.constant0._ZN10layer_norm13ln_bwd_kernelINS_13Kernel_traitsI13__nv_bfloat16S2_S2_S2_fjLj512ELj1ELj4ELj1ELj16ENS_18Kernel_traits_baseILj512ES2_S2_S2_S2_fjLj128EEEEELb1ELb1ELb1ELb0EEEvNS_9BwdParamsE:
	.zero		824


//--------------------- .nv.constant0._ZN10layer_norm22ln_bwd_finalize_kernelINS_22Kernel_traits_finalizeILj512E13__nv_bfloat16S2_S2_S2_fjLb1ELj1024ELj4ENS_18Kernel_traits_baseILj512ES2_S2_S2_S2_fjLj1024EEEEELb1ELb1EEEvNS_9BwdParamsE --------------------------
	.section	.nv.constant0._ZN10layer_norm22ln_bwd_finalize_kernelINS_22Kernel_traits_finalizeILj512E13__nv_bfloat16S2_S2_S2_fjLb1ELj1024ELj4ENS_18Kernel_traits_baseILj512ES2_S2_S2_S2_fjLj1024EEEEELb1ELb1EEEvNS_9BwdParamsE,"a",@progbits
	.sectionflags	@""
	.align	4
.nv.constant0._ZN10layer_norm22ln_bwd_finalize_kernelINS_22Kernel_traits_finalizeILj512E13__nv_bfloat16S2_S2_S2_fjLb1ELj1024ELj4ENS_18Kernel_traits_baseILj512ES2_S2_S2_S2_fjLj1024EEEEELb1ELb1EEEvNS_9BwdParamsE:
	.zero		824


//--------------------- .nv.constant0._ZN10layer_norm13ln_bwd_kernelINS_13Kernel_traitsI13__nv_bfloat16S2_S2_S2_fjLj512ELj1ELj4ELj1ELj16ENS_18Kernel_traits_baseILj512ES2_S2_S2_S2_fjLj128EEEEELb1ELb1ELb1ELb1EEEvNS_9BwdParamsE --------------------------
	.section	.nv.constant0._ZN10layer_norm13ln_bwd_kernelINS_13Kernel_traitsI13__nv_bfloat16S2_S2_S2_fjLj512ELj1ELj4ELj1ELj16ENS_18Kernel_traits_baseILj512ES2_S2_S2_S2_fjLj128EEEEELb1ELb1ELb1ELb1EEEvNS_9BwdParamsE,"a",@progbits
	.sectionflags	@""
	.align	4
.nv.constant0._ZN10layer_norm13ln_bwd_kernelINS_13Kernel_traitsI13__nv_bfloat16S2_S2_S2_fjLj512ELj1ELj4ELj1ELj16ENS_18Kernel_traits_baseILj512ES2_S2_S2_S2_fjLj128EEEEELb1ELb1ELb1ELb1EEEvNS_9BwdParamsE:
	.zero		824


//--------------------- .nv.constant0._ZN10layer_norm13ln_bwd_kernelINS_13Kernel_traitsI6__halfS2_S2_S2_fjLj512ELj1ELj4ELj1ELj16ENS_18Kernel_traits_baseILj512ES2_S2_S2_S2_fjLj128EEEEELb0ELb0ELb0ELb0EEEvNS_9BwdParamsE --------------------------
	.section	.nv.constant0._ZN10layer_norm13ln_bwd_kernelINS_13Kernel_traitsI6__halfS2_S2_S2_fjLj512ELj1ELj4ELj1ELj16ENS_18Kernel_traits_baseILj512ES2_S2_S2_S2_fjLj128EEEEELb0ELb0ELb0ELb0EEEvNS_9BwdParamsE,"a",@progbits
	.sectionflags	@""
	.align	4
.nv.constant0._ZN10layer_norm13ln_bwd_kernelINS_13Kernel_traitsI6__halfS2_S2_S2_fjLj512ELj1ELj4ELj1ELj16ENS_18Kernel_traits_baseILj512ES2_S2_S2_S2_fjLj128EEEEELb0ELb0ELb0ELb0EEEvNS_9BwdParamsE:
	.zero		824


//--------------------- .nv.constant0._ZN10layer_norm13ln_bwd_kernelINS_13Kernel_traitsI6__halfS2_S2_S2_fjLj512ELj1ELj4ELj1ELj16ENS_18Kernel_traits_baseILj512ES2_S2_S2_S2_fjLj128EEEEELb0ELb0ELb0ELb1EEEvNS_9BwdParamsE --------------------------
	.section	.nv.constant0._ZN10layer_norm13ln_bwd_kernelINS_13Kernel_traitsI6__halfS2_S2_S2_fjLj512ELj1ELj4ELj1ELj16ENS_18Kernel_traits_baseILj512ES2_S2_S2_S2_fjLj128EEEEELb0ELb0ELb0ELb1EEEvNS_9BwdParamsE,"a",@progbits
	.sectionflags	@""
	.align	4
.nv.constant0._ZN10layer_norm13ln_bwd_kernelINS_13Kernel_traitsI6__halfS2_S2_S2_fjLj512ELj1ELj4ELj1ELj16ENS_18Kernel_traits_baseILj512ES2_S2_S2_S2_fjLj128EEEEELb0ELb0ELb0ELb1EEEvNS_9BwdParamsE:
	.zero		824


//--------------------- .nv.constant0._ZN10layer_norm13ln_bwd_kernelINS_13Kernel_traitsI6__halfS2_S2_S2_fjLj512ELj1ELj4ELj1ELj16ENS_18Kernel_traits_baseILj512ES2_S2_S2_S2_fjLj128EEEEELb0ELb0ELb1ELb0EEEvNS_9BwdParamsE --------------------------
	.section	.nv.constant0._ZN10layer_norm13ln_bwd_kernelINS_13Kernel_traitsI6__halfS2_S2_S2_fjLj512ELj1ELj4ELj1ELj16ENS_18Kernel_traits_baseILj512ES2_S2_S2_S2_fjLj128EEEEELb0ELb0ELb1ELb0EEEvNS_9BwdParamsE,"a",@progbits
	.sectionflags	@""
	.align	4
.nv.constant0._ZN10layer_norm13ln_bwd_kernelINS_13Kernel_traitsI6__halfS2_S2_S2_fjLj512ELj1ELj4ELj1ELj16ENS_18Kernel_traits_baseILj512ES2_S2_S2_S2_fjLj128EEEEELb0ELb0ELb1ELb0EEEvNS_9BwdParamsE:
	.zero		824


//--------------------- .nv.constant0._ZN10layer_norm13ln_bwd_kernelINS_13Kernel_traitsI6__halfS2_S2_S2_fjLj512ELj1ELj4ELj1ELj16ENS_18Kernel_traits_baseILj512ES2_S2_S2_S2_fjLj128EEEEELb0ELb0ELb1ELb1EEEvNS_9BwdParamsE --------------------------
	.section	.nv.constant0._ZN10layer_norm13ln_bwd_kernelINS_13Kernel_traitsI6__halfS2_S2_S2_fjLj512ELj1ELj4ELj1ELj16ENS_18Kernel_traits_baseILj512ES2_S2_S2_S2_fjLj128EEEEELb0ELb0ELb1ELb1EEEvNS_9BwdParamsE,"a",@progbits
	.sectionflags	@""
	.align	4
.nv.constant0._ZN10layer_norm13ln_bwd_kernelINS_13Kernel_traitsI6__halfS2_S2_S2_fjLj512ELj1ELj4ELj1ELj16ENS_18Kernel_traits_baseILj512ES2_S2_S2_S2_fjLj128EEEEELb0ELb0ELb1ELb1EEEvNS_9BwdParamsE:
	.zero		824


//--------------------- .nv.constant0._ZN10layer_norm13ln_bwd_kernelINS_13Kernel_traitsI6__halfS2_S2_S2_fjLj512ELj1ELj4ELj1ELj16ENS_18Kernel_traits_baseILj512ES2_S2_S2_S2_fjLj128EEEEELb0ELb1ELb0ELb0EEEvNS_9BwdParamsE --------------------------
	.section	.nv.constant0._ZN10layer_norm13ln_bwd_kernelINS_13Kernel_traitsI6__halfS2_S2_S2_fjLj512ELj1ELj4ELj1ELj16ENS_18Kernel_traits_baseILj512ES2_S2_S2_S2_fjLj128EEEEELb0ELb1ELb0ELb0EEEvNS_9BwdParamsE,"a",@progbits
	.sectionflags	@""
	.align	4
.nv.constant0._ZN10layer_norm13ln_bwd_kernelINS_13Kernel_traitsI6__halfS2_S2_S2_fjLj512ELj1ELj4ELj1ELj16ENS_18Kernel_traits_baseILj512ES2_S2_S2_S2_fjLj128EEEEELb0ELb1ELb0ELb0EEEvNS_9BwdParamsE:
	.zero		824


//--------------------- .nv.constant0._ZN10layer_norm13ln_bwd_kernelINS_13Kernel_traitsI6__halfS2_S2_S2_fjLj512ELj1ELj4ELj1ELj16ENS_18Kernel_traits_baseILj512ES2_S2_S2_S2_fjLj128EEEEELb0ELb1ELb0ELb1EEEvNS_9BwdParamsE --------------------------
	.section	.nv.constant0._ZN10layer_norm13ln_bwd_kernelINS_13Kernel_traitsI6__halfS2_S2_S2_fjLj512ELj1ELj4ELj1ELj16ENS_18Kernel_traits_baseILj512ES2_S2_S2_S2_fjLj128EEEEELb0ELb1ELb0ELb1EEEvNS_9BwdParamsE,"a",@progbits
	.sectionflags	@""
	.align	4
.nv.constant0._ZN10layer_norm13ln_bwd_kernelINS_13Kernel_traitsI6__halfS2_S2_S2_fjLj512ELj1ELj4ELj1ELj16ENS_18Kernel_traits_baseILj512ES2_S2_S2_S2_fjLj128EEEEELb0ELb1ELb0ELb1EEEvNS_9BwdParamsE:
	.zero		824


//--------------------- .nv.constant0._ZN10layer_norm13ln_bwd_kernelINS_13Kernel_traitsI6__halfS2_S2_S2_fjLj512ELj1ELj4ELj1ELj16ENS_18Kernel_traits_baseILj512ES2_S2_S2_S2_fjLj128EEEEELb0ELb1ELb1ELb0EEEvNS_9BwdParamsE --------------------------
	.section	.nv.constant0._ZN10layer_norm13ln_bwd_kernelINS_13Kernel_traitsI6__halfS2_S2_S2_fjLj512ELj1ELj4ELj1ELj16ENS_18Kernel_traits_baseILj512ES2_S2_S2_S2_fjLj128EEEEELb0ELb1ELb1ELb0EEEvNS_9BwdParamsE,"a",@progbits
	.sectionflags	@""
	.align	4
.nv.constant0._ZN10layer_norm13ln_bwd_kernelINS_13Kernel_traitsI6__halfS2_S2_S2_fjLj512ELj1ELj4ELj1ELj16ENS_18Kernel_traits_baseILj512ES2_S2_S2_S2_fjLj128EEEEELb0ELb1ELb1ELb0EEEvNS_9BwdParamsE:
	.zero		824


//--------------------- .nv.constant0._ZN10layer_norm13ln_bwd_kernelINS_13Kernel_traitsI6__halfS2_S2_S2_fjLj512ELj1ELj4ELj1ELj16ENS_18Kernel_traits_baseILj512ES2_S2_S2_S2_fjLj128EEEEELb0ELb1ELb1ELb1EEEvNS_9BwdParamsE --------------------------
	.section	.nv.constant0._ZN10layer_norm13ln_bwd_kernelINS_13Kernel_traitsI6__halfS2_S2_S2_fjLj512ELj1ELj4ELj1ELj16ENS_18Kernel_traits_baseILj512ES2_S2_S2_S2_fjLj128EEEEELb0ELb1ELb1ELb1EEEvNS_9BwdParamsE,"a",@progbits
	.sectionflags	@""
	.align	4
.nv.constant0._ZN10layer_norm13ln_bwd_kernelINS_13Kernel_traitsI6__halfS2_S2_S2_fjLj512ELj1ELj4ELj1ELj16ENS_18Kernel_traits_baseILj512ES2_S2_S2_S2_fjLj128EEEEELb0ELb1ELb1ELb1EEEvNS_9BwdParamsE:
	.zero		824


//--------------------- .nv.constant0._ZN10layer_norm13ln_bwd_kernelINS_13Kernel_traitsI6__halfS2_S2_S2_fjLj512ELj1ELj4ELj1ELj16ENS_18Kernel_traits_baseILj512ES2_S2_S2_S2_fjLj128EEEEELb1ELb0ELb0ELb0EEEvNS_9BwdParamsE --------------------------
	.section	.nv.constant0._ZN10layer_norm13ln_bwd_kernelINS_13Kernel_traitsI6__halfS2_S2_S2_fjLj512ELj1ELj4ELj1ELj16ENS_18Kernel_traits_baseILj512ES2_S2_S2_S2_fjLj128EEEEELb1ELb0ELb0ELb0EEEvNS_9BwdParamsE,"a",@progbits
	.sectionflags	@""
	.align	4
.nv.constant0._ZN10layer_norm13ln_bwd_kernelINS_13Kernel_traitsI6__halfS2_S2_S2_fjLj512ELj1ELj4ELj1ELj16ENS_18Kernel_traits_baseILj512ES2_S2_S2_S2_fjLj128EEEEELb1ELb0ELb0ELb0EEEvNS_9BwdParamsE:
	.zero		824


//--------------------- .nv.constant0._ZN10layer_norm13ln_bwd_kernelINS_13Kernel_traitsI6__halfS2_S2_S2_fjLj512ELj1ELj4ELj1ELj16ENS_18Kernel_traits_baseILj512ES2_S2_S2_S2_fjLj128EEEEELb1ELb0ELb0ELb1EEEvNS_9BwdParamsE --------------------------
	.section	.nv.constant0._ZN10layer_norm13ln_bwd_kernelINS_13Kernel_traitsI6__halfS2_S2_S2_fjLj512ELj1ELj4ELj1ELj16ENS_18Kernel_traits_baseILj512ES2_S2_S2_S2_fjLj128EEEEELb1ELb0ELb0ELb1EEEvNS_9BwdParamsE,"a",@progbits
	.sectionflags	@""
	.align	4
.nv.constant0._ZN10layer_norm13ln_bwd_kernelINS_13Kernel_traitsI6__halfS2_S2_S2_fjLj512ELj1ELj4ELj1ELj16ENS_18Kernel_traits_baseILj512ES2_S2_S2_S2_fjLj128EEEEELb1ELb0ELb0ELb1EEEvNS_9BwdParamsE:
	.zero		824


//--------------------- .nv.constant0._ZN10layer_norm22ln_bwd_finalize_kernelINS_22Kernel_traits_finalizeILj512E6__halfS2_S2_S2_fjLb0ELj1024ELj4ENS_18Kernel_traits_baseILj512ES2_S2_S2_S2_fjLj1024EEEEELb0ELb0EEEvNS_9BwdParamsE --------------------------
	.section	.nv.constant0._ZN10layer_norm22ln_bwd_finalize_kernelINS_22Kernel_traits_finalizeILj512E6__halfS2_S2_S2_fjLb0ELj1024ELj4ENS_18Kernel_traits_baseILj512ES2_S2_S2_S2_fjLj1024EEEEELb0ELb0EEEvNS_9BwdParamsE,"a",@progbits
	.sectionflags	@""
	.align	4
.nv.constant0._ZN10layer_norm22ln_bwd_finalize_kernelINS_22Kernel_traits_finalizeILj512E6__halfS2_S2_S2_fjLb0ELj1024ELj4ENS_18Kernel_traits_baseILj512ES2_S2_S2_S2_fjLj1024EEEEELb0ELb0EEEvNS_9BwdParamsE:
	.zero		824


//--------------------- .nv.constant0._ZN10layer_norm13ln_bwd_kernelINS_13Kernel_traitsI6__halfS2_S2_S2_fjLj512ELj1ELj4ELj1ELj16ENS_18Kernel_traits_baseILj512ES2_S2_S2_S2_fjLj128EEEEELb1ELb0ELb1ELb0EEEvNS_9BwdParamsE --------------------------
	.section	.nv.constant0._ZN10layer_norm13ln_bwd_kernelINS_13Kernel_traitsI6__halfS2_S2_S2_fjLj512ELj1ELj4ELj1ELj16ENS_18Kernel_traits_baseILj512ES2_S2_S2_S2_fjLj128EEEEELb1ELb0ELb1ELb0EEEvNS_9BwdParamsE,"a",@progbits
	.sectionflags	@""
	.align	4
.nv.constant0._ZN10layer_norm13ln_bwd_kernelINS_13Kernel_traitsI6__halfS2_S2_S2_fjLj512ELj1ELj4ELj1ELj16ENS_18Kernel_traits_baseILj512ES2_S2_S2_S2_fjLj128EEEEELb1ELb0ELb1ELb0EEEvNS_9BwdParamsE:
	.zero		824


//--------------------- .nv.constant0._ZN10layer_norm22ln_bwd_finalize_kernelINS_22Kernel_traits_finalizeILj512E6__halfS2_S2_S2_fjLb0ELj1024ELj4ENS_18Kernel_traits_baseILj512ES2_S2_S2_S2_fjLj1024EEEEELb0ELb1EEEvNS_9BwdParamsE --------------------------
	.section	.nv.constant0._ZN10layer_norm22ln_bwd_finalize_kernelINS_22Kernel_traits_finalizeILj512E6__halfS2_S2_S2_fjLb0ELj1024ELj4ENS_18Kernel_traits_baseILj512ES2_S2_S2_S2_fjLj1024EEEEELb0ELb1EEEvNS_9BwdParamsE,"a",@progbits
	.sectionflags	@""
	.align	4
.nv.constant0._ZN10layer_norm22ln_bwd_finalize_kernelINS_22Kernel_traits_finalizeILj512E6__halfS2_S2_S2_fjLb0ELj1024ELj4ENS_18Kernel_traits_baseILj512ES2_S2_S2_S2_fjLj1024EEEEELb0ELb1EEEvNS_9BwdParamsE:
	.zero		824


//--------------------- .nv.constant0._ZN10layer_norm13ln_bwd_kernelINS_13Kernel_traitsI6__halfS2_S2_S2_fjLj512ELj1ELj4ELj1ELj16ENS_18Kernel_traits_baseILj512ES2_S2_S2_S2_fjLj128EEEEELb1ELb0ELb1ELb1EEEvNS_9BwdParamsE --------------------------
	.section	.nv.constant0._ZN10layer_norm13ln_bwd_kernelINS_13Kernel_traitsI6__halfS2_S2_S2_fjLj512ELj1ELj4ELj1ELj16ENS_18Kernel_traits_baseILj512ES2_S2_S2_S2_fjLj128EEEEELb1ELb0ELb1ELb1EEEvNS_9BwdParamsE,"a",@progbits
	.sectionflags	@""
	.align	4
.nv.constant0._ZN10layer_norm13ln_bwd_kernelINS_13Kernel_traitsI6__halfS2_S2_S2_fjLj512ELj1ELj4ELj1ELj16ENS_18Kernel_traits_baseILj512ES2_S2_S2_S2_fjLj128EEEEELb1ELb0ELb1ELb1EEEvNS_9BwdParamsE:
	.zero		824


//--------------------- .nv.constant0._ZN10layer_norm13ln_bwd_kernelINS_13Kernel_traitsI6__halfS2_S2_S2_fjLj512ELj1ELj4ELj1ELj16ENS_18Kernel_traits_baseILj512ES2_S2_S2_S2_fjLj128EEEEELb1ELb1ELb0ELb0EEEvNS_9BwdParamsE --------------------------
	.section	.nv.constant0._ZN10layer_norm13ln_bwd_kernelINS_13Kernel_traitsI6__halfS2_S2_S2_fjLj512ELj1ELj4ELj1ELj16ENS_18Kernel_traits_baseILj512ES2_S2_S2_S2_fjLj128EEEEELb1ELb1ELb0ELb0EEEvNS_9BwdParamsE,"a",@progbits
	.sectionflags	@""
	.align	4
.nv.constant0._ZN10layer_norm13ln_bwd_kernelINS_13Kernel_traitsI6__halfS2_S2_S2_fjLj512ELj1ELj4ELj1ELj16ENS_18Kernel_traits_baseILj512ES2_S2_S2_S2_fjLj128EEEEELb1ELb1ELb0ELb0EEEvNS_9BwdParamsE:
	.zero		824


//--------------------- .nv.constant0._ZN10layer_norm13ln_bwd_kernelINS_13Kernel_traitsI6__halfS2_S2_S2_fjLj512ELj1ELj4ELj1ELj16ENS_18Kernel_traits_baseILj512ES2_S2_S2_S2_fjLj128EEEEELb1ELb1ELb0ELb1EEEvNS_9BwdParamsE --------------------------
	.section	.nv.constant0._ZN10layer_norm13ln_bwd_kernelINS_13Kernel_traitsI6__halfS2_S2_S2_fjLj512ELj1ELj4ELj1ELj16ENS_18Kernel_traits_baseILj512ES2_S2_S2_S2_fjLj128EEEEELb1ELb1ELb0ELb1EEEvNS_9BwdParamsE,"a",@progbits
	.sectionflags	@""
	.align	4
.nv.constant0._ZN10layer_norm13ln_bwd_kernelINS_13Kernel_traitsI6__halfS2_S2_S2_fjLj512ELj1ELj4ELj1ELj16ENS_18Kernel_traits_baseILj512ES2_S2_S2_S2_fjLj128EEEEELb1ELb1ELb0ELb1EEEvNS_9BwdParamsE:
	.zero		824


//--------------------- .nv.constant0._ZN10layer_norm22ln_bwd_finalize_kernelINS_22Kernel_traits_finalizeILj512E6__halfS2_S2_S2_fjLb1ELj1024ELj4ENS_18Kernel_traits_baseILj512ES2_S2_S2_S2_fjLj1024EEEEELb1ELb0EEEvNS_9BwdParamsE --------------------------
	.section	.nv.constant0._ZN10layer_norm22ln_bwd_finalize_kernelINS_22Kernel_traits_finalizeILj512E6__halfS2_S2_S2_fjLb1ELj1024ELj4ENS_18Kernel_traits_baseILj512ES2_S2_S2_S2_fjLj1024EEEEELb1ELb0EEEvNS_9BwdParamsE,"a",@progbits
	.sectionflags	@""
	.align	4
.nv.constant0._ZN10layer_norm22ln_bwd_finalize_kernelINS_22Kernel_traits_finalizeILj512E6__halfS2_S2_S2_fjLb1ELj1024ELj4ENS_18Kernel_traits_baseILj512ES2_S2_S2_S2_fjLj1024EEEEELb1ELb0EEEvNS_9BwdParamsE:
	.zero		824


//--------------------- .nv.constant0._ZN10layer_norm13ln_bwd_kernelINS_13Kernel_traitsI6__halfS2_S2_S2_fjLj512ELj1ELj4ELj1ELj16ENS_18Kernel_traits_baseILj512ES2_S2_S2_S2_fjLj128EEEEELb1ELb1ELb1ELb0EEEvNS_9BwdParamsE --------------------------
	.section	.nv.constant0._ZN10layer_norm13ln_bwd_kernelINS_13Kernel_traitsI6__halfS2_S2_S2_fjLj512ELj1ELj4ELj1ELj16ENS_18Kernel_traits_baseILj512ES2_S2_S2_S2_fjLj128EEEEELb1ELb1ELb1ELb0EEEvNS_9BwdParamsE,"a",@progbits
	.sectionflags	@""
	.align	4
.nv.constant0._ZN10layer_norm13ln_bwd_kernelINS_13Kernel_traitsI6__halfS2_S2_S2_fjLj512ELj1ELj4ELj1ELj16ENS_18Kernel_traits_baseILj512ES2_S2_S2_S2_fjLj128EEEEELb1ELb1ELb1ELb0EEEvNS_9BwdParamsE:
	.zero		824


//--------------------- .nv.constant0._ZN10layer_norm22ln_bwd_finalize_kernelINS_22Kernel_traits_finalizeILj512E6__halfS2_S2_S2_fjLb1ELj1024ELj4ENS_18Kernel_traits_baseILj512ES2_S2_S2_S2_fjLj1024EEEEELb1ELb1EEEvNS_9BwdParamsE --------------------------
	.section	.nv.constant0._ZN10layer_norm22ln_bwd_finalize_kernelINS_22Kernel_traits_finalizeILj512E6__halfS2_S2_S2_fjLb1ELj1024ELj4ENS_18Kernel_traits_baseILj512ES2_S2_S2_S2_fjLj1024EEEEELb1ELb1EEEvNS_9BwdParamsE,"a",@progbits
	.sectionflags	@""
	.align	4
.nv.constant0._ZN10layer_norm22ln_bwd_finalize_kernelINS_22Kernel_traits_finalizeILj512E6__halfS2_S2_S2_fjLb1ELj1024ELj4ENS_18Kernel_traits_baseILj512ES2_S2_S2_S2_fjLj1024EEEEELb1ELb1EEEvNS_9BwdParamsE:
	.zero		824


//--------------------- .nv.constant0._ZN10layer_norm13ln_bwd_kernelINS_13Kernel_traitsI6__halfS2_S2_S2_fjLj512ELj1ELj4ELj1ELj16ENS_18Kernel_traits_baseILj512ES2_S2_S2_S2_fjLj128EEEEELb1ELb1ELb1ELb1EEEvNS_9BwdParamsE --------------------------
	.section	.nv.constant0._ZN10layer_norm13ln_bwd_kernelINS_13Kernel_traitsI6__halfS2_S2_S2_fjLj512ELj1ELj4ELj1ELj16ENS_18Kernel_traits_baseILj512ES2_S2_S2_S2_fjLj128EEEEELb1ELb1ELb1ELb1EEEvNS_9BwdParamsE,"a",@progbits
	.sectionflags	@""
	.align	4
.nv.constant0._ZN10layer_norm13ln_bwd_kernelINS_13Kernel_traitsI6__halfS2_S2_S2_fjLj512ELj1ELj4ELj1ELj16ENS_18Kernel_traits_baseILj512ES2_S2_S2_S2_fjLj128EEEEELb1ELb1ELb1ELb1EEEvNS_9BwdParamsE:
	.zero		824


//--------------------- .nv.constant0._ZN10layer_norm13ln_bwd_kernelINS_13Kernel_traitsIf13__nv_bfloat16S2_S2_fjLj512ELj1ELj4ELj1ELj16ENS_18Kernel_traits_baseILj512EfS2_S2_S2_fjLj128EEEEELb0ELb0ELb0ELb0EEEvNS_9BwdParamsE --------------------------
	.section	.nv.constant0._ZN10layer_norm13ln_bwd_kernelINS_13Kernel_traitsIf13__nv_bfloat16S2_S2_fjLj512ELj1ELj4ELj1ELj16ENS_18Kernel_traits_baseILj512EfS2_S2_S2_fjLj128EEEEELb0ELb0ELb0ELb0EEEvNS_9BwdParamsE,"a",@progbits
	.sectionflags	@""
	.align	4
.nv.constant0._ZN10layer_norm13ln_bwd_kernelINS_13Kernel_traitsIf13__nv_bfloat16S2_S2_fjLj512ELj1ELj4ELj1ELj16ENS_18Kernel_traits_baseILj512EfS2_S2_S2_fjLj128EEEEELb0ELb0ELb0ELb0EEEvNS_9BwdParamsE:
	.zero		824


//--------------------- .nv.constant0._ZN10layer_norm13ln_bwd_kernelINS_13Kernel_traitsIf13__nv_bfloat16S2_S2_fjLj512ELj1ELj4ELj1ELj16ENS_18Kernel_traits_baseILj512EfS2_S2_S2_fjLj128EEEEELb0ELb0ELb0ELb1EEEvNS_9BwdParamsE --------------------------
	.section	.nv.constant0._ZN10layer_norm13ln_bwd_kernelINS_13Kernel_traitsIf13__nv_bfloat16S2_S2_fjLj512ELj1ELj4ELj1ELj16ENS_18Kernel_traits_baseILj512EfS2_S2_S2_fjLj128EEEEELb0ELb0ELb0ELb1EEEvNS_9BwdParamsE,"a",@progbits
	.sectionflags	@""
	.align	4
.nv.constant0._ZN10layer_norm13ln_bwd_kernelINS_13Kernel_traitsIf13__nv_bfloat16S2_S2_fjLj512ELj1ELj4ELj1ELj16ENS_18Kernel_traits_baseILj512EfS2_S2_S2_fjLj128EEEEELb0ELb0ELb0ELb1EEEvNS_9BwdParamsE:
	.zero		824


//--------------------- .nv.constant0._ZN10layer_norm13ln_bwd_kernelINS_13Kernel_traitsIf13__nv_bfloat16S2_S2_fjLj512ELj1ELj4ELj1ELj16ENS_18Kernel_traits_baseILj512EfS2_S2_S2_fjLj128EEEEELb0ELb0ELb1ELb0EEEvNS_9BwdParamsE --------------------------
	.section	.nv.constant0._ZN10layer_norm13ln_bwd_kernelINS_13Kernel_traitsIf13__nv_bfloat16S2_S2_fjLj512ELj1ELj4ELj1ELj16ENS_18Kernel_traits_baseILj512EfS2_S2_S2_fjLj128EEEEELb0ELb0ELb1ELb0EEEvNS_9BwdParamsE,"a",@progbits
	.sectionflags	@""
	.align	4
.nv.constant0._ZN10layer_norm13ln_bwd_kernelINS_13Kernel_traitsIf13__nv_bfloat16S2_S2_fjLj512ELj1ELj4ELj1ELj16ENS_18Kernel_traits_baseILj512EfS2_S2_S2_fjLj128EEEEELb0ELb0ELb1ELb0EEEvNS_9BwdParamsE:
	.zero		824


//--------------------- .nv.constant0._ZN10layer_norm13ln_bwd_kernelINS_13Kernel_traitsIf13__nv_bfloat16S2_S2_fjLj512ELj1ELj4ELj1ELj16ENS_18Kernel_traits_baseILj512EfS2_S2_S2_fjLj128EEEEELb0ELb0ELb1ELb1EEEvNS_9BwdParamsE --------------------------
	.section	.nv.constant0._ZN10layer_norm13ln_bwd_kernelINS_13Kernel_traitsIf13__nv_bfloat16S2_S2_fjLj512ELj1ELj4ELj1ELj16ENS_18Kernel_traits_baseILj512EfS2_S2_S2_fjLj128EEEEELb0ELb0ELb1ELb1EEEvNS_9BwdParamsE,"a",@progbits
	.sectionflags	@""
	.align	4
.nv.constant0._ZN10layer_norm13ln_bwd_kernelINS_13Kernel_traitsIf13__nv_bfloat16S2_S2_fjLj512ELj1ELj4ELj1ELj16ENS_18Kernel_traits_baseILj512EfS2_S2_S2_fjLj128EEEEELb0ELb0ELb1ELb1EEEvNS_9BwdParamsE:
	.zero		824


//--------------------- .nv.constant0._ZN10layer_norm13ln_bwd_kernelINS_13Kernel_traitsIf13__nv_bfloat16S2_S2_fjLj512ELj1ELj4ELj1ELj16ENS_18Kernel_traits_baseILj512EfS2_S2_S2_fjLj128EEEEELb0ELb1ELb0ELb0EEEvNS_9BwdParamsE --------------------------
	.section	.nv.constant0._ZN10layer_norm13ln_bwd_kernelINS_13Kernel_traitsIf13__nv_bfloat16S2_S2_fjLj512ELj1ELj4ELj1ELj16ENS_18Kernel_traits_baseILj512EfS2_S2_S2_fjLj128EEEEELb0ELb1ELb0ELb0EEEvNS_9BwdParamsE,"a",@progbits
	.sectionflags	@""
	.align	4
.nv.constant0._ZN10layer_norm13ln_bwd_kernelINS_13Kernel_traitsIf13__nv_bfloat16S2_S2_fjLj512ELj1ELj4ELj1ELj16ENS_18Kernel_traits_baseILj512EfS2_S2_S2_fjLj128EEEEELb0ELb1ELb0ELb0EEEvNS_9BwdParamsE:
	.zero		824


//--------------------- .nv.constant0._ZN10layer_norm13ln_bwd_kernelINS_13Kernel_traitsIf13__nv_bfloat16S2_S2_fjLj512ELj1ELj4ELj1ELj16ENS_18Kernel_traits_baseILj512EfS2_S2_S2_fjLj128EEEEELb0ELb1ELb0ELb1EEEvNS_9BwdParamsE --------------------------
	.section	.nv.constant0._ZN10layer_norm13ln_bwd_kernelINS_13Kernel_traitsIf13__nv_bfloat16S2_S2_fjLj512ELj1ELj4ELj1ELj16ENS_18Kernel_traits_baseILj512EfS2_S2_S2_fjLj128EEEEELb0ELb1ELb0ELb1EEEvNS_9BwdParamsE,"a",@progbits
	.sectionflags	@""
	.align	4
.nv.constant0._ZN10layer_norm13ln_bwd_kernelINS_13Kernel_traitsIf13__nv_bfloat16S2_S2_fjLj512ELj1ELj4ELj1ELj16ENS_18Kernel_traits_baseILj512EfS2_S2_S2_fjLj128EEEEELb0ELb1ELb0ELb1EEEvNS_9BwdParamsE:
	.zero		824


//--------------------- .nv.constant0._ZN10layer_norm13ln_bwd_kernelINS_13Kernel_traitsIf13__nv_bfloat16S2_S2_fjLj512ELj1ELj4ELj1ELj16ENS_18Kernel_traits_baseILj512EfS2_S2_S2_fjLj128EEEEELb0ELb1ELb1ELb0EEEvNS_9BwdParamsE --------------------------
	.section	.nv.constant0._ZN10layer_norm13ln_bwd_kernelINS_13Kernel_traitsIf13__nv_bfloat16S2_S2_fjLj512ELj1ELj4ELj1ELj16ENS_18Kernel_traits_baseILj512EfS2_S2_S2_fjLj128EEEEELb0ELb1ELb1ELb0EEEvNS_9BwdParamsE,"a",@progbits
	.sectionflags	@""
	.align	4
.nv.constant0._ZN10layer_norm13ln_bwd_kernelINS_13Kernel_traitsIf13__nv_bfloat16S2_S2_fjLj512ELj1ELj4ELj1ELj16ENS_18Kernel_traits_baseILj512EfS2_S2_S2_fjLj128EEEEELb0ELb1ELb1ELb0EEEvNS_9BwdParamsE:
	.zero		824


//--------------------- .nv.constant0._ZN10layer_norm13ln_bwd_kernelINS_13Kernel_traitsIf13__nv_bfloat16S2_S2_fjLj512ELj1ELj4ELj1ELj16ENS_18Kernel_traits_baseILj512EfS2_S2_S2_fjLj128EEEEELb0ELb1ELb1ELb1EEEvNS_9BwdParamsE --------------------------
	.section	.nv.constant0._ZN10layer_norm13ln_bwd_kernelINS_13Kernel_traitsIf13__nv_bfloat16S2_S2_fjLj512ELj1ELj4ELj1ELj16ENS_18Kernel_traits_baseILj512EfS2_S2_S2_fjLj128EEEEELb0ELb1ELb1ELb1EEEvNS_9BwdParamsE,"a",@progbits
	.sectionflags	@""
	.align	4
.nv.constant0._ZN10layer_norm13ln_bwd_kernelINS_13Kernel_traitsIf13__nv_bfloat16S2_S2_fjLj512ELj1ELj4ELj1ELj16ENS_18Kernel_traits_baseILj512EfS2_S2_S2_fjLj128EEEEELb0ELb1ELb1ELb1EEEvNS_9BwdParamsE:
	.zero		824


//--------------------- .nv.constant0._ZN10layer_norm13ln_bwd_kernelINS_13Kernel_traitsIf13__nv_bfloat16S2_S2_fjLj512ELj1ELj4ELj1ELj16ENS_18Kernel_traits_baseILj512EfS2_S2_S2_fjLj128EEEEELb1ELb0ELb0ELb0EEEvNS_9BwdParamsE --------------------------
	.section	.nv.constant0._ZN10layer_norm13ln_bwd_kernelINS_13Kernel_traitsIf13__nv_bfloat16S2_S2_fjLj512ELj1ELj4ELj1ELj16ENS_18Kernel_traits_baseILj512EfS2_S2_S2_fjLj128EEEEELb1ELb0ELb0ELb0EEEvNS_9BwdParamsE,"a",@progbits
	.sectionflags	@""
	.align	4
.nv.constant0._ZN10layer_norm13ln_bwd_kernelINS_13Kernel_traitsIf13__nv_bfloat16S2_S2_fjLj512ELj1ELj4ELj1ELj16ENS_18Kernel_traits_baseILj512EfS2_S2_S2_fjLj128EEEEELb1ELb0ELb0ELb0EEEvNS_9BwdParamsE:
	.zero		824


//--------------------- .nv.constant0._ZN10layer_norm13ln_bwd_kernelINS_13Kernel_traitsIf13__nv_bfloat16S2_S2_fjLj512ELj1ELj4ELj1ELj16ENS_18Kernel_traits_baseILj512EfS2_S2_S2_fjLj128EEEEELb1ELb0ELb0ELb1EEEvNS_9BwdParamsE --------------------------
	.section	.nv.constant0._ZN10layer_norm13ln_bwd_kernelINS_13Kernel_traitsIf13__nv_bfloat16S2_S2_fjLj512ELj1ELj4ELj1ELj16ENS_18Kernel_traits_baseILj512EfS2_S2_S2_fjLj128EEEEELb1ELb0ELb0ELb1EEEvNS_9BwdParamsE,"a",@progbits
	.sectionflags	@""
	.align	4
.nv.constant0._ZN10layer_norm13ln_bwd_kernelINS_13Kernel_traitsIf13__nv_bfloat16S2_S2_fjLj512ELj1ELj4ELj1ELj16ENS_18Kernel_traits_baseILj512EfS2_S2_S2_fjLj128EEEEELb1ELb0ELb0ELb1EEEvNS_9BwdParamsE:
	.zero		824


//--------------------- .nv.constant0._ZN10layer_norm22ln_bwd_finalize_kernelINS_22Kernel_traits_finalizeILj512Ef13__nv_bfloat16S2_S2_fjLb0ELj1024ELj4ENS_18Kernel_traits_baseILj512EfS2_S2_S2_fjLj1024EEEEELb0ELb0EEEvNS_9BwdParamsE --------------------------
	.section	.nv.constant0._ZN10layer_norm22ln_bwd_finalize_kernelINS_22Kernel_traits_finalizeILj512Ef13__nv_bfloat16S2_S2_fjLb0ELj1024ELj4ENS_18Kernel_traits_baseILj512EfS2_S2_S2_fjLj1024EEEEELb0ELb0EEEvNS_9BwdParamsE,"a",@progbits
	.sectionflags	@""
	.align	4
.nv.constant0._ZN10layer_norm22ln_bwd_finalize_kernelINS_22Kernel_traits_finalizeILj512Ef13__nv_bfloat16S2_S2_fjLb0ELj1024ELj4ENS_18Kernel_traits_baseILj512EfS2_S2_S2_fjLj1024EEEEELb0ELb0EEEvNS_9BwdParamsE:
	.zero		824


//--------------------- .nv.constant0._ZN10layer_norm13ln_bwd_kernelINS_13Kernel_traitsIf13__nv_bfloat16S2_S2_fjLj512ELj1ELj4ELj1ELj16ENS_18Kernel_traits_baseILj512EfS2_S2_S2_fjLj128EEEEELb1ELb0ELb1ELb0EEEvNS_9BwdParamsE --------------------------
	.section	.nv.constant0._ZN10layer_norm13ln_bwd_kernelINS_13Kernel_traitsIf13__nv_bfloat16S2_S2_fjLj512ELj1ELj4ELj1ELj16ENS_18Kernel_traits_baseILj512EfS2_S2_S2_fjLj128EEEEELb1ELb0ELb1ELb0EEEvNS_9BwdParamsE,"a",@progbits
	.sectionflags	@""
	.align	4
.nv.constant0._ZN10layer_norm13ln_bwd_kernelINS_13Kernel_traitsIf13__nv_bfloat16S2_S2_fjLj512ELj1ELj4ELj1ELj16ENS_18Kernel_traits_baseILj512EfS2_S2_S2_fjLj128EEEEELb1ELb0ELb1ELb0EEEvNS_9BwdParamsE:
	.zero		824


//--------------------- .nv.constant0._ZN10layer_norm22ln_bwd_finalize_kernelINS_22Kernel_traits_finalizeILj512Ef13__nv_bfloat16S2_S2_fjLb0ELj1024ELj4ENS_18Kernel_traits_baseILj512EfS2_S2_S2_fjLj1024EEEEELb0ELb1EEEvNS_9BwdParamsE --------------------------
	.section	.nv.constant0._ZN10layer_norm22ln_bwd_finalize_kernelINS_22Kernel_traits_finalizeILj512Ef13__nv_bfloat16S2_S2_fjLb0ELj1024ELj4ENS_18Kernel_traits_baseILj512EfS2_S2_S2_fjLj1024EEEEELb0ELb1EEEvNS_9BwdParamsE,"a",@progbits
	.sectionflags	@""
	.align	4
.nv.constant0._ZN10layer_norm22ln_bwd_finalize_kernelINS_22Kernel_traits_finalizeILj512Ef13__nv_bfloat16S2_S2_fjLb0ELj1024ELj4ENS_18Kernel_traits_baseILj512EfS2_S2_S2_fjLj1024EEEEELb0ELb1EEEvNS_9BwdParamsE:
	.zero		824


//--------------------- .nv.constant0._ZN10layer_norm13ln_bwd_kernelINS_13Kernel_traitsIf13__nv_bfloat16S2_S2_fjLj512ELj1ELj4ELj1ELj16ENS_18Kernel_traits_baseILj512EfS2_S2_S2_fjLj128EEEEELb1ELb0ELb1ELb1EEEvNS_9BwdParamsE --------------------------
	.section	.nv.constant0._ZN10layer_norm13ln_bwd_kernelINS_13Kernel_traitsIf13__nv_bfloat16S2_S2_fjLj512ELj1ELj4ELj1ELj16ENS_18Kernel_traits_baseILj512EfS2_S2_S2_fjLj128EEEEELb1ELb0ELb1ELb1EEEvNS_9BwdParamsE,"a",@progbits
	.sectionflags	@""
	.align	4
.nv.constant0._ZN10layer_norm13ln_bwd_kernelINS_13Kernel_traitsIf13__nv_bfloat16S2_S2_fjLj512ELj1ELj4ELj1ELj16ENS_18Kernel_traits_baseILj512EfS2_S2_S2_fjLj128EEEEELb1ELb0ELb1ELb1EEEvNS_9BwdParamsE:
	.zero		824


//--------------------- .nv.constant0._ZN10layer_norm13ln_bwd_kernelINS_13Kernel_traitsIf13__nv_bfloat16S2_S2_fjLj512ELj1ELj4ELj1ELj16ENS_18Kernel_traits_baseILj512EfS2_S2_S2_fjLj128EEEEELb1ELb1ELb0ELb0EEEvNS_9BwdParamsE --------------------------
	.section	.nv.constant0._ZN10layer_norm13ln_bwd_kernelINS_13Kernel_traitsIf13__nv_bfloat16S2_S2_fjLj512ELj1ELj4ELj1ELj16ENS_18Kernel_traits_baseILj512EfS2_S2_S2_fjLj128EEEEELb1ELb1ELb0ELb0EEEvNS_9BwdParamsE,"a",@progbits
	.sectionflags	@""
	.align	4
.nv.constant0._ZN10layer_norm13ln_bwd_kernelINS_13Kernel_traitsIf13__nv_bfloat16S2_S2_fjLj512ELj1ELj4ELj1ELj16ENS_18Kernel_traits_baseILj512EfS2_S2_S2_fjLj128EEEEELb1ELb1ELb0ELb0EEEvNS_9BwdParamsE:
	.zero		824


//--------------------- .nv.constant0._ZN10layer_norm13ln_bwd_kernelINS_13Kernel_traitsIf13__nv_bfloat16S2_S2_fjLj512ELj1ELj4ELj1ELj16ENS_18Kernel_traits_baseILj512EfS2_S2_S2_fjLj128EEEEELb1ELb1ELb0ELb1EEEvNS_9BwdParamsE --------------------------
	.section	.nv.constant0._ZN10layer_norm13ln_bwd_kernelINS_13Kernel_traitsIf13__nv_bfloat16S2_S2_fjLj512ELj1ELj4ELj1ELj16ENS_18Kernel_traits_baseILj512EfS2_S2_S2_fjLj128EEEEELb1ELb1ELb0ELb1EEEvNS_9BwdParamsE,"a",@progbits
	.sectionflags	@""
	.align	4
.nv.constant0._ZN10layer_norm13ln_bwd_kernelINS_13Kernel_traitsIf13__nv_bfloat16S2_S2_fjLj512ELj1ELj4ELj1ELj16ENS_18Kernel_traits_baseILj512EfS2_S2_S2_fjLj128EEEEELb1ELb1ELb0ELb1EEEvNS_9BwdParamsE:
	.zero		824


//--------------------- .nv.constant0._ZN10layer_norm22ln_bwd_finalize_kernelINS_22Kernel_traits_finalizeILj512Ef13__nv_bfloat16S2_S2_fjLb1ELj1024ELj4ENS_18Kernel_traits_baseILj512EfS2_S2_S2_fjLj1024EEEEELb1ELb0EEEvNS_9BwdParamsE --------------------------
	.section	.nv.constant0._ZN10layer_norm22ln_bwd_finalize_kernelINS_22Kernel_traits_finalizeILj512Ef13__nv_bfloat16S2_S2_fjLb1ELj1024ELj4ENS_18Kernel_traits_baseILj512EfS2_S2_S2_fjLj1024EEEEELb1ELb0EEEvNS_9BwdParamsE,"a",@progbits
	.sectionflags	@""
	.align	4
.nv.constant0._ZN10layer_norm22ln_bwd_finalize_kernelINS_22Kernel_traits_finalizeILj512Ef13__nv_bfloat16S2_S2_fjLb1ELj1024ELj4ENS_18Kernel_traits_baseILj512EfS2_S2_S2_fjLj1024EEEEELb1ELb0EEEvNS_9BwdParamsE:
	.zero		824


//--------------------- .nv.constant0._ZN10layer_norm13ln_bwd_kernelINS_13Kernel_traitsIf13__nv_bfloat16S2_S2_fjLj512ELj1ELj4ELj1ELj16ENS_18Kernel_traits_baseILj512EfS2_S2_S2_fjLj128EEEEELb1ELb1ELb1ELb0EEEvNS_9BwdParamsE --------------------------
	.section	.nv.constant0._ZN10layer_norm13ln_bwd_kernelINS_13Kernel_traitsIf13__nv_bfloat16S2_S2_fjLj512ELj1ELj4ELj1ELj16ENS_18Kernel_traits_baseILj512EfS2_S2_S2_fjLj128EEEEELb1ELb1ELb1ELb0EEEvNS_9BwdParamsE,"a",@progbits
	.sectionflags	@""
	.align	4
.nv.constant0._ZN10layer_norm13ln_bwd_kernelINS_13Kernel_traitsIf13__nv_bfloat16S2_S2_fjLj512ELj1ELj4ELj1ELj16ENS_18Kernel_traits_baseILj512EfS2_S2_S2_fjLj128EEEEELb1ELb1ELb1ELb0EEEvNS_9BwdParamsE:
	.zero		824


//--------------------- .nv.constant0._ZN10layer_norm22ln_bwd_finalize_kernelINS_22Kernel_traits_finalizeILj512Ef13__nv_bfloat16S2_S2_fjLb1ELj1024ELj4ENS_18Kernel_traits_baseILj512EfS2_S2_S2_fjLj1024EEEEELb1ELb1EEEvNS_9BwdParamsE --------------------------
	.section	.nv.constant0._ZN10layer_norm22ln_bwd_finalize_kernelINS_22Kernel_traits_finalizeILj512Ef13__nv_bfloat16S2_S2_fjLb1ELj1024ELj4ENS_18Kernel_traits_baseILj512EfS2_S2_S2_fjLj1024EEEEELb1ELb1EEEvNS_9BwdParamsE,"a",@progbits
	.sectionflags	@""
	.align	4
.nv.constant0._ZN10layer_norm22ln_bwd_finalize_kernelINS_22Kernel_traits_finalizeILj512Ef13__nv_bfloat16S2_S2_fjLb1ELj1024ELj4ENS_18Kernel_traits_baseILj512EfS2_S2_S2_fjLj1024EEEEELb1ELb1EEEvNS_9BwdParamsE:
	.zero		824


//--------------------- .nv.constant0._ZN10layer_norm13ln_bwd_kernelINS_13Kernel_traitsIf13__nv_bfloat16S2_S2_fjLj512ELj1ELj4ELj1ELj16ENS_18Kernel_traits_baseILj512EfS2_S2_S2_fjLj128EEEEELb1ELb1ELb1ELb1EEEvNS_9BwdParamsE --------------------------
	.section	.nv.constant0._ZN10layer_norm13ln_bwd_kernelINS_13Kernel_traitsIf13__nv_bfloat16S2_S2_fjLj512ELj1ELj4ELj1ELj16ENS_18Kernel_traits_baseILj512EfS2_S2_S2_fjLj128EEEEELb1ELb1ELb1ELb1EEEvNS_9BwdParamsE,"a",@progbits
	.sectionflags	@""
	.align	4
.nv.constant0._ZN10layer_norm13ln_bwd_kernelINS_13Kernel_traitsIf13__nv_bfloat16S2_S2_fjLj512ELj1ELj4ELj1ELj16ENS_18Kernel_traits_baseILj512EfS2_S2_S2_fjLj128EEEEELb1ELb1ELb1ELb1EEEvNS_9BwdParamsE:
	.zero		824


//--------------------- .nv.constant0._ZN10layer_norm13ln_bwd_kernelINS_13Kernel_traitsI13__nv_bfloat16S2_fS2_fjLj512ELj1ELj4ELj1ELj16ENS_18Kernel_traits_baseILj512ES2_S2_fS2_fjLj128EEEEELb0ELb0ELb0ELb0EEEvNS_9BwdParamsE --------------------------
	.section	.nv.constant0._ZN10layer_norm13ln_bwd_kernelINS_13Kernel_traitsI13__nv_bfloat16S2_fS2_fjLj512ELj1ELj4ELj1ELj16ENS_18Kernel_traits_baseILj512ES2_S2_fS2_fjLj128EEEEELb0ELb0ELb0ELb0EEEvNS_9BwdParamsE,"a",@progbits
	.sectionflags	@""
	.align	4
.nv.constant0._ZN10layer_norm13ln_bwd_kernelINS_13Kernel_traitsI13__nv_bfloat16S2_fS2_fjLj512ELj1ELj4ELj1ELj16ENS_18Kernel_traits_baseILj512ES2_S2_fS2_fjLj128EEEEELb0ELb0ELb0ELb0EEEvNS_9BwdParamsE:
	.zero		824


//--------------------- .nv.constant0._ZN10layer_norm13ln_bwd_kernelINS_13Kernel_traitsI13__nv_bfloat16S2_fS2_fjLj512ELj1ELj4ELj1ELj16ENS_18Kernel_traits_baseILj512ES2_S2_fS2_fjLj128EEEEELb0ELb0ELb0ELb1EEEvNS_9BwdParamsE --------------------------
	.section	.nv.constant0._ZN10layer_norm13ln_bwd_kernelINS_13Kernel_traitsI13__nv_bfloat16S2_fS2_fjLj512ELj1ELj4ELj1ELj16ENS_18Kernel_traits_baseILj512ES2_S2_fS2_fjLj128EEEEELb0ELb0ELb0ELb1EEEvNS_9BwdParamsE,"a",@progbits
	.sectionflags	@""
	.align	4
.nv.constant0._ZN10layer_norm13ln_bwd_kernelINS_13Kernel_traitsI13__nv_bfloat16S2_fS2_fjLj512ELj1ELj4ELj1ELj16ENS_18Kernel_traits_baseILj512ES2_S2_fS2_fjLj128EEEEELb0ELb0ELb0ELb1EEEvNS_9BwdParamsE:
	.zero		824


//--------------------- .nv.constant0._ZN10layer_norm13ln_bwd_kernelINS_13Kernel_traitsI13__nv_bfloat16S2_fS2_fjLj512ELj1ELj4ELj1ELj16ENS_18Kernel_traits_baseILj512ES2_S2_fS2_fjLj128EEEEELb0ELb0ELb1ELb0EEEvNS_9BwdParamsE --------------------------
	.section	.nv.constant0._ZN10layer_norm13ln_bwd_kernelINS_13Kernel_traitsI13__nv_bfloat16S2_fS2_fjLj512ELj1ELj4ELj1ELj16ENS_18Kernel_traits_baseILj512ES2_S2_fS2_fjLj128EEEEELb0ELb0ELb1ELb0EEEvNS_9BwdParamsE,"a",@progbits
	.sectionflags	@""
	.align	4
.nv.constant0._ZN10layer_norm13ln_bwd_kernelINS_13Kernel_traitsI13__nv_bfloat16S2_fS2_fjLj512ELj1ELj4ELj1ELj16ENS_18Kernel_traits_baseILj512ES2_S2_fS2_fjLj128EEEEELb0ELb0ELb1ELb0EEEvNS_9BwdParamsE:
	.zero		824


//--------------------- .nv.constant0._ZN10layer_norm13ln_bwd_kernelINS_13Kernel_traitsI13__nv_bfloat16S2_fS2_fjLj512ELj1ELj4ELj1ELj16ENS_18Kernel_traits_baseILj512ES2_S2_fS2_fjLj128EEEEELb0ELb0ELb1ELb1EEEvNS_9BwdParamsE --------------------------
	.section	.nv.constant0._ZN10layer_norm13ln_bwd_kernelINS_13Kernel_traitsI13__nv_bfloat16S2_fS2_fjLj512ELj1ELj4ELj1ELj16ENS_18Kernel_traits_baseILj512ES2_S2_fS2_fjLj128EEEEELb0ELb0ELb1ELb1EEEvNS_9BwdParamsE,"a",@progbits
	.sectionflags	@""
	.align	4
.nv.constant0._ZN10layer_norm13ln_bwd_kernelINS_13Kernel_traitsI13__nv_bfloat16S2_fS2_fjLj512ELj1ELj4ELj1ELj16ENS_18Kernel_traits_baseILj512ES2_S2_fS2_fjLj128EEEEELb0ELb0ELb1ELb1EEEvNS_9BwdParamsE:
	.zero		824


//--------------------- .nv.constant0._ZN10layer_norm13ln_bwd_kernelINS_13Kernel_traitsI13__nv_bfloat16S2_fS2_fjLj512ELj1ELj4ELj1ELj16ENS_18Kernel_traits_baseILj512ES2_S2_fS2_fjLj128EEEEELb0ELb1ELb0ELb0EEEvNS_9BwdParamsE --------------------------
	.section	.nv.constant0._ZN10layer_norm13ln_bwd_kernelINS_13Kernel_traitsI13__nv_bfloat16S2_fS2_fjLj512ELj1ELj4ELj1ELj16ENS_18Kernel_traits_baseILj512ES2_S2_fS2_fjLj128EEEEELb0ELb1ELb0ELb0EEEvNS_9BwdParamsE,"a",@progbits
	.sectionflags	@""
	.align	4
.nv.constant0._ZN10layer_norm13ln_bwd_kernelINS_13Kernel_traitsI13__nv_bfloat16S2_fS2_fjLj512ELj1ELj4ELj1ELj16ENS_18Kernel_traits_baseILj512ES2_S2_fS2_fjLj128EEEEELb0ELb1ELb0ELb0EEEvNS_9BwdParamsE:
	.zero		824


//--------------------- .nv.constant0._ZN10layer_norm13ln_bwd_kernelINS_13Kernel_traitsI13__nv_bfloat16S2_fS2_fjLj512ELj1ELj4ELj1ELj16ENS_18Kernel_traits_baseILj512ES2_S2_fS2_fjLj128EEEEELb0ELb1ELb0ELb1EEEvNS_9BwdParamsE --------------------------
	.section	.nv.constant0._ZN10layer_norm13ln_bwd_kernelINS_13Kernel_traitsI13__nv_bfloat16S2_fS2_fjLj512ELj1ELj4ELj1ELj16ENS_18Kernel_traits_baseILj512ES2_S2_fS2_fjLj128EEEEELb0ELb1ELb0ELb1EEEvNS_9BwdParamsE,"a",@progbits
	.sectionflags	@""
	.align	4
.nv.constant0._ZN10layer_norm13ln_bwd_kernelINS_13Kernel_traitsI13__nv_bfloat16S2_fS2_fjLj512ELj1ELj4ELj1ELj16ENS_18Kernel_traits_baseILj512ES2_S2_fS2_fjLj128EEEEELb0ELb1ELb0ELb1EEEvNS_9BwdParamsE:
	.zero		824


//--------------------- .nv.constant0._ZN10layer_norm13ln_bwd_kernelINS_13Kernel_traitsI13__nv_bfloat16S2_fS2_fjLj512ELj1ELj4ELj1ELj16ENS_18Kernel_traits_baseILj512ES2_S2_fS2_fjLj128EEEEELb0ELb1ELb1ELb0EEEvNS_9BwdParamsE --------------------------
	.section	.nv.constant0._ZN10layer_norm13ln_bwd_kernelINS_13Kernel_traitsI13__nv_bfloat16S2_fS2_fjLj512ELj1ELj4ELj1ELj16ENS_18Kernel_traits_baseILj512ES2_S2_fS2_fjLj128EEEEELb0ELb1ELb1ELb0EEEvNS_9BwdParamsE,"a",@progbits
	.sectionflags	@""
	.align	4
.nv.constant0._ZN10layer_norm13ln_bwd_kernelINS_13Kernel_traitsI13__nv_bfloat16S2_fS2_fjLj512ELj1ELj4ELj1ELj16ENS_18Kernel_traits_baseILj512ES2_S2_fS2_fjLj128EEEEELb0ELb1ELb1ELb0EEEvNS_9BwdParamsE:
	.zero		824


//--------------------- .nv.constant0._ZN10layer_norm13ln_bwd_kernelINS_13Kernel_traitsI13__nv_bfloat16S2_fS2_fjLj512ELj1ELj4ELj1ELj16ENS_18Kernel_traits_baseILj512ES2_S2_fS2_fjLj128EEEEELb0ELb1ELb1ELb1EEEvNS_9BwdParamsE --------------------------
	.section	.nv.constant0._ZN10layer_norm13ln_bwd_kernelINS_13Kernel_traitsI13__nv_bfloat16S2_fS2_fjLj512ELj1ELj4ELj1ELj16ENS_18Kernel_traits_baseILj512ES2_S2_fS2_fjLj128EEEEELb0ELb1ELb1ELb1EEEvNS_9BwdParamsE,"a",@progbits
	.sectionflags	@""
	.align	4
.nv.constant0._ZN10layer_norm13ln_bwd_kernelINS_13Kernel_traitsI13__nv_bfloat16S2_fS2_fjLj512ELj1ELj4ELj1ELj16ENS_18Kernel_traits_baseILj512ES2_S2_fS2_fjLj128EEEEELb0ELb1ELb1ELb1EEEvNS_9BwdParamsE:
	.zero		824


//--------------------- .nv.constant0._ZN10layer_norm13ln_bwd_kernelINS_13Kernel_traitsI13__nv_bfloat16S2_fS2_fjLj512ELj1ELj4ELj1ELj16ENS_18Kernel_traits_baseILj512ES2_S2_fS2_fjLj128EEEEELb1ELb0ELb0ELb0EEEvNS_9BwdParamsE --------------------------
	.section	.nv.constant0._ZN10layer_norm13ln_bwd_kernelINS_13Kernel_traitsI13__nv_bfloat16S2_fS2_fjLj512ELj1ELj4ELj1ELj16ENS_18Kernel_traits_baseILj512ES2_S2_fS2_fjLj128EEEEELb1ELb0ELb0ELb0EEEvNS_9BwdParamsE,"a",@progbits
	.sectionflags	@""
	.align	4
.nv.constant0._ZN10layer_norm13ln_bwd_kernelINS_13Kernel_traitsI13__nv_bfloat16S2_fS2_fjLj512ELj1ELj4ELj1ELj16ENS_18Kernel_traits_baseILj512ES2_S2_fS2_fjLj128EEEEELb1ELb0ELb0ELb0EEEvNS_9BwdParamsE:
	.zero		824


//--------------------- .nv.constant0._ZN10layer_norm13ln_bwd_kernelINS_13Kernel_traitsI13__nv_bfloat16S2_fS2_fjLj512ELj1ELj4ELj1ELj16ENS_18Kernel_traits_baseILj512ES2_S2_fS2_fjLj128EEEEELb1ELb0ELb0ELb1EEEvNS_9BwdParamsE --------------------------
	.section	.nv.constant0._ZN10layer_norm13ln_bwd_kernelINS_13Kernel_traitsI13__nv_bfloat16S2_fS2_fjLj512ELj1ELj4ELj1ELj16ENS_18Kernel_traits_baseILj512ES2_S2_fS2_fjLj128EEEEELb1ELb0ELb0ELb1EEEvNS_9BwdParamsE,"a",@progbits
	.sectionflags	@""
	.align	4
.nv.constant0._ZN10layer_norm13ln_bwd_kernelINS_13Kernel_traitsI13__nv_bfloat16S2_fS2_fjLj512ELj1ELj4ELj1ELj16ENS_18Kernel_traits_baseILj512ES2_S2_fS2_fjLj128EEEEELb1ELb0ELb0ELb1EEEvNS_9BwdParamsE:
	.zero		824


//--------------------- .nv.constant0._ZN10layer_norm22ln_bwd_finalize_kernelINS_22Kernel_traits_finalizeILj512E13__nv_bfloat16S2_fS2_fjLb0ELj1024ELj4ENS_18Kernel_traits_baseILj512ES2_S2_fS2_fjLj1024EEEEELb0ELb0EEEvNS_9BwdParamsE --------------------------
	.section	.nv.constant0._ZN10layer_norm22ln_bwd_finalize_kernelINS_22Kernel_traits_finalizeILj512E13__nv_bfloat16S2_fS2_fjLb0ELj1024ELj4ENS_18Kernel_traits_baseILj512ES2_S2_fS2_fjLj1024EEEEELb0ELb0EEEvNS_9BwdParamsE,"a",@progbits
	.sectionflags	@""
	.align	4
.nv.constant0._ZN10layer_norm22ln_bwd_finalize_kernelINS_22Kernel_traits_finalizeILj512E13__nv_bfloat16S2_fS2_fjLb0ELj1024ELj4ENS_18Kernel_traits_baseILj512ES2_S2_fS2_fjLj1024EEEEELb0ELb0EEEvNS_9BwdParamsE:
	.zero		824


//--------------------- .nv.constant0._ZN10layer_norm13ln_bwd_kernelINS_13Kernel_traitsI13__nv_bfloat16S2_fS2_fjLj512ELj1ELj4ELj1ELj16ENS_18Kernel_traits_baseILj512ES2_S2_fS2_fjLj128EEEEELb1ELb0ELb1ELb0EEEvNS_9BwdParamsE --------------------------
	.section	.nv.constant0._ZN10layer_norm13ln_bwd_kernelINS_13Kernel_traitsI13__nv_bfloat16S2_fS2_fjLj512ELj1ELj4ELj1ELj16ENS_18Kernel_traits_baseILj512ES2_S2_fS2_fjLj128EEEEELb1ELb0ELb1ELb0EEEvNS_9BwdParamsE,"a",@progbits
	.sectionflags	@""
	.align	4
.nv.constant0._ZN10layer_norm13ln_bwd_kernelINS_13Kernel_traitsI13__nv_bfloat16S2_fS2_fjLj512ELj1ELj4ELj1ELj16ENS_18Kernel_traits_baseILj512ES2_S2_fS2_fjLj128EEEEELb1ELb0ELb1ELb0EEEvNS_9BwdParamsE:
	.zero		824


//--------------------- .nv.constant0._ZN10layer_norm22ln_bwd_finalize_kernelINS_22Kernel_traits_finalizeILj512E13__nv_bfloat16S2_fS2_fjLb0ELj1024ELj4ENS_18Kernel_traits_baseILj512ES2_S2_fS2_fjLj1024EEEEELb0ELb1EEEvNS_9BwdParamsE --------------------------
	.section	.nv.constant0._ZN10layer_norm22ln_bwd_finalize_kernelINS_22Kernel_traits_finalizeILj512E13__nv_bfloat16S2_fS2_fjLb0ELj1024ELj4ENS_18Kernel_traits_baseILj512ES2_S2_fS2_fjLj1024EEEEELb0ELb1EEEvNS_9BwdParamsE,"a",@progbits
	.sectionflags	@""
	.align	4
.nv.constant0._ZN10layer_norm22ln_bwd_finalize_kernelINS_22Kernel_traits_finalizeILj512E13__nv_bfloat16S2_fS2_fjLb0ELj1024ELj4ENS_18Kernel_traits_baseILj512ES2_S2_fS2_fjLj1024EEEEELb0ELb1EEEvNS_9BwdParamsE:
	.zero		824


//--------------------- .nv.constant0._ZN10layer_norm13ln_bwd_kernelINS_13Kernel_traitsI13__nv_bfloat16S2_fS2_fjLj512ELj1ELj4ELj1ELj16ENS_18Kernel_traits_baseILj512ES2_S2_fS2_fjLj128EEEEELb1ELb0ELb1ELb1EEEvNS_9BwdParamsE --------------------------
	.section	.nv.constant0._ZN10layer_norm13ln_bwd_kernelINS_13Kernel_traitsI13__nv_bfloat16S2_fS2_fjLj512ELj1ELj4ELj1ELj16ENS_18Kernel_traits_baseILj512ES2_S2_fS2_fjLj128EEEEELb1ELb0ELb1ELb1EEEvNS_9BwdParamsE,"a",@progbits
	.sectionflags	@""
	.align	4
.nv.constant0._ZN10layer_norm13ln_bwd_kernelINS_13Kernel_traitsI13__nv_bfloat16S2_fS2_fjLj512ELj1ELj4ELj1ELj16ENS_18Kernel_traits_baseILj512ES2_S2_fS2_fjLj128EEEEELb1ELb0ELb1ELb1EEEvNS_9BwdParamsE:
	.zero		824


//--------------------- .nv.constant0._ZN10layer_norm13ln_bwd_kernelINS_13Kernel_traitsI13__nv_bfloat16S2_fS2_fjLj512ELj1ELj4ELj1ELj16ENS_18Kernel_traits_baseILj512ES2_S2_fS2_fjLj128EEEEELb1ELb1ELb0ELb0EEEvNS_9BwdParamsE --------------------------
	.section	.nv.constant0._ZN10layer_norm13ln_bwd_kernelINS_13Kernel_traitsI13__nv_bfloat16S2_fS2_fjLj512ELj1ELj4ELj1ELj16ENS_18Kernel_traits_baseILj512ES2_S2_fS2_fjLj128EEEEELb1ELb1ELb0ELb0EEEvNS_9BwdParamsE,"a",@progbits
	.sectionflags	@""
	.align	4
.nv.constant0._ZN10layer_norm13ln_bwd_kernelINS_13Kernel_traitsI13__nv_bfloat16S2_fS2_fjLj512ELj1ELj4ELj1ELj16ENS_18Kernel_traits_baseILj512ES2_S2_fS2_fjLj128EEEEELb1ELb1ELb0ELb0EEEvNS_9BwdParamsE:
	.zero		824


//--------------------- .nv.constant0._ZN10layer_norm13ln_bwd_kernelINS_13Kernel_traitsI13__nv_bfloat16S2_fS2_fjLj512ELj1ELj4ELj1ELj16ENS_18Kernel_traits_baseILj512ES2_S2_fS2_fjLj128EEEEELb1ELb1ELb0ELb1EEEvNS_9BwdParamsE --------------------------
	.section	.nv.constant0._ZN10layer_norm13ln_bwd_kernelINS_13Kernel_traitsI13__nv_bfloat16S2_fS2_fjLj512ELj1ELj4ELj1ELj16ENS_18Kernel_traits_baseILj512ES2_S2_fS2_fjLj128EEEEELb1ELb1ELb0ELb1EEEvNS_9BwdParamsE,"a",@progbits
	.sectionflags	@""
	.align	4
.nv.constant0._ZN10layer_norm13ln_bwd_kernelINS_13Kernel_traitsI13__nv_bfloat16S2_fS2_fjLj512ELj1ELj4ELj1ELj16ENS_18Kernel_traits_baseILj512ES2_S2_fS2_fjLj128EEEEELb1ELb1ELb0ELb1EEEvNS_9BwdParamsE:
	.zero		824


//--------------------- .nv.constant0._ZN10layer_norm22ln_bwd_finalize_kernelINS_22Kernel_traits_finalizeILj512E13__nv_bfloat16S2_fS2_fjLb1ELj1024ELj4ENS_18Kernel_traits_baseILj512ES2_S2_fS2_fjLj1024EEEEELb1ELb0EEEvNS_9BwdParamsE --------------------------
	.section	.nv.constant0._ZN10layer_norm22ln_bwd_finalize_kernelINS_22Kernel_traits_finalizeILj512E13__nv_bfloat16S2_fS2_fjLb1ELj1024ELj4ENS_18Kernel_traits_baseILj512ES2_S2_fS2_fjLj1024EEEEELb1ELb0EEEvNS_9BwdParamsE,"a",@progbits
	.sectionflags	@""
	.align	4
.nv.constant0._ZN10layer_norm22ln_bwd_finalize_kernelINS_22Kernel_traits_finalizeILj512E13__nv_bfloat16S2_fS2_fjLb1ELj1024ELj4ENS_18Kernel_traits_baseILj512ES2_S2_fS2_fjLj1024EEEEELb1ELb0EEEvNS_9BwdParamsE:
	.zero		824


//--------------------- .nv.constant0._ZN10layer_norm13ln_bwd_kernelINS_13Kernel_traitsI13__nv_bfloat16S2_fS2_fjLj512ELj1ELj4ELj1ELj16ENS_18Kernel_traits_baseILj512ES2_S2_fS2_fjLj128EEEEELb1ELb1ELb1ELb0EEEvNS_9BwdParamsE --------------------------
	.section	.nv.constant0._ZN10layer_norm13ln_bwd_kernelINS_13Kernel_traitsI13__nv_bfloat16S2_fS2_fjLj512ELj1ELj4ELj1ELj16ENS_18Kernel_traits_baseILj512ES2_S2_fS2_fjLj128EEEEELb1ELb1ELb1ELb0EEEvNS_9BwdParamsE,"a",@progbits
	.sectionflags	@""
	.align	4
.nv.constant0._ZN10layer_norm13ln_bwd_kernelINS_13Kernel_traitsI13__nv_bfloat16S2_fS2_fjLj512ELj1ELj4ELj1ELj16ENS_18Kernel_traits_baseILj512ES2_S2_fS2_fjLj128EEEEELb1ELb1ELb1ELb0EEEvNS_9BwdParamsE:
	.zero		824


//--------------------- .nv.constant0._ZN10layer_norm22ln_bwd_finalize_kernelINS_22Kernel_traits_finalizeILj512E13__nv_bfloat16S2_fS2_fjLb1ELj1024ELj4ENS_18Kernel_traits_baseILj512ES2_S2_fS2_fjLj1024EEEEELb1ELb1EEEvNS_9BwdParamsE --------------------------
	.section	.nv.constant0._ZN10layer_norm22ln_bwd_finalize_kernelINS_22Kernel_traits_finalizeILj512E13__nv_bfloat16S2_fS2_fjLb1ELj1024ELj4ENS_18Kernel_traits_baseILj512ES2_S2_fS2_fjLj1024EEEEELb1ELb1EEEvNS_9BwdParamsE,"a",@progbits
	.sectionflags	@""
	.align	4
.nv.constant0._ZN10layer_norm22ln_bwd_finalize_kernelINS_22Kernel_traits_finalizeILj512E13__nv_bfloat16S2_fS2_fjLb1ELj1024ELj4ENS_18Kernel_traits_baseILj512ES2_S2_fS2_fjLj1024EEEEELb1ELb1EEEvNS_9BwdParamsE:
	.zero		824


//--------------------- .nv.constant0._ZN10layer_norm13ln_bwd_kernelINS_13Kernel_traitsI13__nv_bfloat16S2_fS2_fjLj512ELj1ELj4ELj1ELj16ENS_18Kernel_traits_baseILj512ES2_S2_fS2_fjLj128EEEEELb1ELb1ELb1ELb1EEEvNS_9BwdParamsE --------------------------
	.section	.nv.constant0._ZN10layer_norm13ln_bwd_kernelINS_13Kernel_traitsI13__nv_bfloat16S2_fS2_fjLj512ELj1ELj4ELj1ELj16ENS_18Kernel_traits_baseILj512ES2_S2_fS2_fjLj128EEEEELb1ELb1ELb1ELb1EEEvNS_9BwdParamsE,"a",@progbits
	.sectionflags	@""
	.align	4
.nv.constant0._ZN10layer_norm13ln_bwd_kernelINS_13Kernel_traitsI13__nv_bfloat16S2_fS2_fjLj512ELj1ELj4ELj1ELj16ENS_18Kernel_traits_baseILj512ES2_S2_fS2_fjLj128EEEEELb1ELb1ELb1ELb1EEEvNS_9BwdParamsE:
	.zero		824


//--------------------- .nv.constant0._ZN10layer_norm13ln_bwd_kernelINS_13Kernel_traitsIf13__nv_bfloat16fS2_fjLj512ELj1ELj4ELj1ELj16ENS_18Kernel_traits_baseILj512EfS2_fS2_fjLj128EEEEELb0ELb0ELb0ELb0EEEvNS_9BwdParamsE --------------------------
	.section	.nv.constant0._ZN10layer_norm13ln_bwd_kernelINS_13Kernel_traitsIf13__nv_bfloat16fS2_fjLj512ELj1ELj4ELj1ELj16ENS_18Kernel_traits_baseILj512EfS2_fS2_fjLj128EEEEELb0ELb0ELb0ELb0EEEvNS_9BwdParamsE,"a",@progbits
	.sectionflags	@""
	.align	4
.nv.constant0._ZN10layer_norm13ln_bwd_kernelINS_13Kernel_traitsIf13__nv_bfloat16fS2_fjLj512ELj1ELj4ELj1ELj16ENS_18Kernel_traits_baseILj512EfS2_fS2_fjLj128EEEEELb0ELb0ELb0ELb0EEEvNS_9BwdParamsE:
	.zero		824


//--------------------- .nv.constant0._ZN10layer_norm13ln_bwd_kernelINS_13Kernel_traitsIf13__nv_bfloat16fS2_fjLj512ELj1ELj4ELj1ELj16ENS_18Kernel_traits_baseILj512EfS2_fS2_fjLj128EEEEELb0ELb0ELb0ELb1EEEvNS_9BwdParamsE --------------------------
	.section	.nv.constant0._ZN10layer_norm13ln_bwd_kernelINS_13Kernel_traitsIf13__nv_bfloat16fS2_fjLj512ELj1ELj4ELj1ELj16ENS_18Kernel_traits_baseILj512EfS2_fS2_fjLj128EEEEELb0ELb0ELb0ELb1EEEvNS_9BwdParamsE,"a",@progbits
	.sectionflags	@""
	.align	4
.nv.constant0._ZN10layer_norm13ln_bwd_kernelINS_13Kernel_traitsIf13__nv_bfloat16fS2_fjLj512ELj1ELj4ELj1ELj16ENS_18Kernel_traits_baseILj512EfS2_fS2_fjLj128EEEEELb0ELb0ELb0ELb1EEEvNS_9BwdParamsE:
	.zero		824


//--------------------- .nv.constant0._ZN10layer_norm13ln_bwd_kernelINS_13Kernel_traitsIf13__nv_bfloat16fS2_fjLj512ELj1ELj4ELj1ELj16ENS_18Kernel_traits_baseILj512EfS2_fS2_fjLj128EEEEELb0ELb0ELb1ELb0EEEvNS_9BwdParamsE --------------------------
	.section	.nv.constant0._ZN10layer_norm13ln_bwd_kernelINS_13Kernel_traitsIf13__nv_bfloat16fS2_fjLj512ELj1ELj4ELj1ELj16ENS_18Kernel_traits_baseILj512EfS2_fS2_fjLj128EEEEELb0ELb0ELb1ELb0EEEvNS_9BwdParamsE,"a",@progbits
	.sectionflags	@""
	.align	4
.nv.constant0._ZN10layer_norm13ln_bwd_kernelINS_13Kernel_traitsIf13__nv_bfloat16fS2_fjLj512ELj1ELj4ELj1ELj16ENS_18Kernel_traits_baseILj512EfS2_fS2_fjLj128EEEEELb0ELb0ELb1ELb0EEEvNS_9BwdParamsE:
	.zero		824


//--------------------- .nv.constant0._ZN10layer_norm13ln_bwd_kernelINS_13Kernel_traitsIf13__nv_bfloat16fS2_fjLj512ELj1ELj4ELj1ELj16ENS_18Kernel_traits_baseILj512EfS2_fS2_fjLj128EEEEELb0ELb0ELb1ELb1EEEvNS_9BwdParamsE --------------------------
	.section	.nv.constant0._ZN10layer_norm13ln_bwd_kernelINS_13Kernel_traitsIf13__nv_bfloat16fS2_fjLj512ELj1ELj4ELj1ELj16ENS_18Kernel_traits_baseILj512EfS2_fS2_fjLj128EEEEELb0ELb0ELb1ELb1EEEvNS_9BwdParamsE,"a",@progbits
	.sectionflags	@""
	.align	4
.nv.constant0._ZN10layer_norm13ln_bwd_kernelINS_13Kernel_traitsIf13__nv_bfloat16fS2_fjLj512ELj1ELj4ELj1ELj16ENS_18Kernel_traits_baseILj512EfS2_fS2_fjLj128EEEEELb0ELb0ELb1ELb1EEEvNS_9BwdParamsE:
	.zero		824


//--------------------- .nv.constant0._ZN10layer_norm13ln_bwd_kernelINS_13Kernel_traitsIf13__nv_bfloat16fS2_fjLj512ELj1ELj4ELj1ELj16ENS_18Kernel_traits_baseILj512EfS2_fS2_fjLj128EEEEELb0ELb1ELb0ELb0EEEvNS_9BwdParamsE --------------------------
	.section	.nv.constant0._ZN10layer_norm13ln_bwd_kernelINS_13Kernel_traitsIf13__nv_bfloat16fS2_fjLj512ELj1ELj4ELj1ELj16ENS_18Kernel_traits_baseILj512EfS2_fS2_fjLj128EEEEELb0ELb1ELb0ELb0EEEvNS_9BwdParamsE,"a",@progbits
	.sectionflags	@""
	.align	4
.nv.constant0._ZN10layer_norm13ln_bwd_kernelINS_13Kernel_traitsIf13__nv_bfloat16fS2_fjLj512ELj1ELj4ELj1ELj16ENS_18Kernel_traits_baseILj512EfS2_fS2_fjLj128EEEEELb0ELb1ELb0ELb0EEEvNS_9BwdParamsE:
	.zero		824


//--------------------- .nv.constant0._ZN10layer_norm13ln_bwd_kernelINS_13Kernel_traitsIf13__nv_bfloat16fS2_fjLj512ELj1ELj4ELj1ELj16ENS_18Kernel_traits_baseILj512EfS2_fS2_fjLj128EEEEELb0ELb1ELb0ELb1EEEvNS_9BwdParamsE --------------------------
	.section	.nv.constant0._ZN10layer_norm13ln_bwd_kernelINS_13Kernel_traitsIf13__nv_bfloat16fS2_fjLj512ELj1ELj4ELj1ELj16ENS_18Kernel_traits_baseILj512EfS2_fS2_fjLj128EEEEELb0ELb1ELb0ELb1EEEvNS_9BwdParamsE,"a",@progbits
	.sectionflags	@""
	.align	4
.nv.constant0._ZN10layer_norm13ln_bwd_kernelINS_13Kernel_traitsIf13__nv_bfloat16fS2_fjLj512ELj1ELj4ELj1ELj16ENS_18Kernel_traits_baseILj512EfS2_fS2_fjLj128EEEEELb0ELb1ELb0ELb1EEEvNS_9BwdParamsE:
	.zero		824


//--------------------- .nv.constant0._ZN10layer_norm13ln_bwd_kernelINS_13Kernel_traitsIf13__nv_bfloat16fS2_fjLj512ELj1ELj4ELj1ELj16ENS_18Kernel_traits_baseILj512EfS2_fS2_fjLj128EEEEELb0ELb1ELb1ELb0EEEvNS_9BwdParamsE --------------------------
	.section	.nv.constant0._ZN10layer_norm13ln_bwd_kernelINS_13Kernel_traitsIf13__nv_bfloat16fS2_fjLj512ELj1ELj4ELj1ELj16ENS_18Kernel_traits_baseILj512EfS2_fS2_fjLj128EEEEELb0ELb1ELb1ELb0EEEvNS_9BwdParamsE,"a",@progbits
	.sectionflags	@""
	.align	4
.nv.constant0._ZN10layer_norm13ln_bwd_kernelINS_13Kernel_traitsIf13__nv_bfloat16fS2_fjLj512ELj1ELj4ELj1ELj16ENS_18Kernel_traits_baseILj512EfS2_fS2_fjLj128EEEEELb0ELb1ELb1ELb0EEEvNS_9BwdParamsE:
	.zero		824


//--------------------- .nv.constant0._ZN10layer_norm13ln_bwd_kernelINS_13Kernel_traitsIf13__nv_bfloat16fS2_fjLj512ELj1ELj4ELj1ELj16ENS_18Kernel_traits_baseILj512EfS2_fS2_fjLj128EEEEELb0ELb1ELb1ELb1EEEvNS_9BwdParamsE --------------------------
	.section	.nv.constant0._ZN10layer_norm13ln_bwd_kernelINS_13Kernel_traitsIf13__nv_bfloat16fS2_fjLj512ELj1ELj4ELj1ELj16ENS_18Kernel_traits_baseILj512EfS2_fS2_fjLj128EEEEELb0ELb1ELb1ELb1EEEvNS_9BwdParamsE,"a",@progbits
	.sectionflags	@""
	.align	4
.nv.constant0._ZN10layer_norm13ln_bwd_kernelINS_13Kernel_traitsIf13__nv_bfloat16fS2_fjLj512ELj1ELj4ELj1ELj16ENS_18Kernel_traits_baseILj512EfS2_fS2_fjLj128EEEEELb0ELb1ELb1ELb1EEEvNS_9BwdParamsE:
	.zero		824


//--------------------- .nv.constant0._ZN10layer_norm13ln_bwd_kernelINS_13Kernel_traitsIf13__nv_bfloat16fS2_fjLj512ELj1ELj4ELj1ELj16ENS_18Kernel_traits_baseILj512EfS2_fS2_fjLj128EEEEELb1ELb0ELb0ELb0EEEvNS_9BwdParamsE --------------------------
	.section	.nv.constant0._ZN10layer_norm13ln_bwd_kernelINS_13Kernel_traitsIf13__nv_bfloat16fS2_fjLj512ELj1ELj4ELj1ELj16ENS_18Kernel_traits_baseILj512EfS2_fS2_fjLj128EEEEELb1ELb0ELb0ELb0EEEvNS_9BwdParamsE,"a",@progbits
	.sectionflags	@""
	.align	4
.nv.constant0._ZN10layer_norm13ln_bwd_kernelINS_13Kernel_traitsIf13__nv_bfloat16fS2_fjLj512ELj1ELj4ELj1ELj16ENS_18Kernel_traits_baseILj512EfS2_fS2_fjLj128EEEEELb1ELb0ELb0ELb0EEEvNS_9BwdParamsE:
	.zero		824


//--------------------- .nv.constant0._ZN10layer_norm13ln_bwd_kernelINS_13Kernel_traitsIf13__nv_bfloat16fS2_fjLj512ELj1ELj4ELj1ELj16ENS_18Kernel_traits_baseILj512EfS2_fS2_fjLj128EEEEELb1ELb0ELb0ELb1EEEvNS_9BwdParamsE --------------------------
	.section	.nv.constant0._ZN10layer_norm13ln_bwd_kernelINS_13Kernel_traitsIf13__nv_bfloat16fS2_fjLj512ELj1ELj4ELj1ELj16ENS_18Kernel_traits_baseILj512EfS2_fS2_fjLj128EEEEELb1ELb0ELb0ELb1EEEvNS_9BwdParamsE,"a",@progbits
	.sectionflags	@""
	.align	4
.nv.constant0._ZN10layer_norm13ln_bwd_kernelINS_13Kernel_traitsIf13__nv_bfloat16fS2_fjLj512ELj1ELj4ELj1ELj16ENS_18Kernel_traits_baseILj512EfS2_fS2_fjLj128EEEEELb1ELb0ELb0ELb1EEEvNS_9BwdParamsE:
	.zero		824


//--------------------- .nv.constant0._ZN10layer_norm22ln_bwd_finalize_kernelINS_22Kernel_traits_finalizeILj512Ef13__nv_bfloat16fS2_fjLb0ELj1024ELj4ENS_18Kernel_traits_baseILj512EfS2_fS2_fjLj1024EEEEELb0ELb0EEEvNS_9BwdParamsE --------------------------
	.section	.nv.constant0._ZN10layer_norm22ln_bwd_finalize_kernelINS_22Kernel_traits_finalizeILj512Ef13__nv_bfloat16fS2_fjLb0ELj1024ELj4ENS_18Kernel_traits_baseILj512EfS2_fS2_fjLj1024EEEEELb0ELb0EEEvNS_9BwdParamsE,"a",@progbits
	.sectionflags	@""
	.align	4
.nv.constant0._ZN10layer_norm22ln_bwd_finalize_kernelINS_22Kernel_traits_finalizeILj512Ef13__nv_bfloat16fS2_fjLb0ELj1024ELj4ENS_18Kernel_traits_baseILj512EfS2_fS2_fjLj1024EEEEELb0ELb0EEEvNS_9BwdParamsE:
	.zero		824


//--------------------- .nv.constant0._ZN10layer_norm13ln_bwd_kernelINS_13Kernel_traitsIf13__nv_bfloat16fS2_fjLj512ELj1ELj4ELj1ELj16ENS_18Kernel_traits_baseILj512EfS2_fS2_fjLj128EEEEELb1ELb0ELb1ELb0EEEvNS_9BwdParamsE --------------------------
	.section	.nv.constant0._ZN10layer_norm13ln_bwd_kernelINS_13Kernel_traitsIf13__nv_bfloat16fS2_fjLj512ELj1ELj4ELj1ELj16ENS_18Kernel_traits_baseILj512EfS2_fS2_fjLj128EEEEELb1ELb0ELb1ELb0EEEvNS_9BwdParamsE,"a",@progbits
	.sectionflags	@""
	.align	4
.nv.constant0._ZN10layer_norm13ln_bwd_kernelINS_13Kernel_traitsIf13__nv_bfloat16fS2_fjLj512ELj1ELj4ELj1ELj16ENS_18Kernel_traits_baseILj512EfS2_fS2_fjLj128EEEEELb1ELb0ELb1ELb0EEEvNS_9BwdParamsE:
	.zero		824


//--------------------- .nv.constant0._ZN10layer_norm22ln_bwd_finalize_kernelINS_22Kernel_traits_finalizeILj512Ef13__nv_bfloat16fS2_fjLb0ELj1024ELj4ENS_18Kernel_traits_baseILj512EfS2_fS2_fjLj1024EEEEELb0ELb1EEEvNS_9BwdParamsE --------------------------
	.section	.nv.constant0._ZN10layer_norm22ln_bwd_finalize_kernelINS_22Kernel_traits_finalizeILj512Ef13__nv_bfloat16fS2_fjLb0ELj1024ELj4ENS_18Kernel_traits_baseILj512EfS2_fS2_fjLj1024EEEEELb0ELb1EEEvNS_9BwdParamsE,"a",@progbits
	.sectionflags	@""
	.align	4
.nv.constant0._ZN10layer_norm22ln_bwd_finalize_kernelINS_22Kernel_traits_finalizeILj512Ef13__nv_bfloat16fS2_fjLb0ELj1024ELj4ENS_18Kernel_traits_baseILj512EfS2_fS2_fjLj1024EEEEELb0ELb1EEEvNS_9BwdParamsE:
	.zero		824


//--------------------- .nv.constant0._ZN10layer_norm13ln_bwd_kernelINS_13Kernel_traitsIf13__nv_bfloat16fS2_fjLj512ELj1ELj4ELj1ELj16ENS_18Kernel_traits_baseILj512EfS2_fS2_fjLj128EEEEELb1ELb0ELb1ELb1EEEvNS_9BwdParamsE --------------------------
	.section	.nv.constant0._ZN10layer_norm13ln_bwd_kernelINS_13Kernel_traitsIf13__nv_bfloat16fS2_fjLj512ELj1ELj4ELj1ELj16ENS_18Kernel_traits_baseILj512EfS2_fS2_fjLj128EEEEELb1ELb0ELb1ELb1EEEvNS_9BwdParamsE,"a",@progbits
	.sectionflags	@""
	.align	4
.nv.constant0._ZN10layer_norm13ln_bwd_kernelINS_13Kernel_traitsIf13__nv_bfloat16fS2_fjLj512ELj1ELj4ELj1ELj16ENS_18Kernel_traits_baseILj512EfS2_fS2_fjLj128EEEEELb1ELb0ELb1ELb1EEEvNS_9BwdParamsE:
	.zero		824


//--------------------- .nv.constant0._ZN10layer_norm13ln_bwd_kernelINS_13Kernel_traitsIf13__nv_bfloat16fS2_fjLj512ELj1ELj4ELj1ELj16ENS_18Kernel_traits_baseILj512EfS2_fS2_fjLj128EEEEELb1ELb1ELb0ELb0EEEvNS_9BwdParamsE --------------------------
	.section	.nv.constant0._ZN10layer_norm13ln_bwd_kernelINS_13Kernel_traitsIf13__nv_bfloat16fS2_fjLj512ELj1ELj4ELj1ELj16ENS_18Kernel_traits_baseILj512EfS2_fS2_fjLj128EEEEELb1ELb1ELb0ELb0EEEvNS_9BwdParamsE,"a",@progbits
	.sectionflags	@""
	.align	4
.nv.constant0._ZN10layer_norm13ln_bwd_kernelINS_13Kernel_traitsIf13__nv_bfloat16fS2_fjLj512ELj1ELj4ELj1ELj16ENS_18Kernel_traits_baseILj512EfS2_fS2_fjLj128EEEEELb1ELb1ELb0ELb0EEEvNS_9BwdParamsE:
	.zero		824


//--------------------- .nv.constant0._ZN10layer_norm13ln_bwd_kernelINS_13Kernel_traitsIf13__nv_bfloat16fS2_fjLj512ELj1ELj4ELj1ELj16ENS_18Kernel_traits_baseILj512EfS2_fS2_fjLj128EEEEELb1ELb1ELb0ELb1EEEvNS_9BwdParamsE --------------------------
	.section	.nv.constant0._ZN10layer_norm13ln_bwd_kernelINS_13Kernel_traitsIf13__nv_bfloat16fS2_fjLj512ELj1ELj4ELj1ELj16ENS_18Kernel_traits_baseILj512EfS2_fS2_fjLj128EEEEELb1ELb1ELb0ELb1EEEvNS_9BwdParamsE,"a",@progbits
	.sectionflags	@""
	.align	4
.nv.constant0._ZN10layer_norm13ln_bwd_kernelINS_13Kernel_traitsIf13__nv_bfloat16fS2_fjLj512ELj1ELj4ELj1ELj16ENS_18Kernel_traits_baseILj512EfS2_fS2_fjLj128EEEEELb1ELb1ELb0ELb1EEEvNS_9BwdParamsE:
	.zero		824


//--------------------- .nv.constant0._ZN10layer_norm22ln_bwd_finalize_kernelINS_22Kernel_traits_finalizeILj512Ef13__nv_bfloat16fS2_fjLb1ELj1024ELj4ENS_18Kernel_traits_baseILj512EfS2_fS2_fjLj1024EEEEELb1ELb0EEEvNS_9BwdParamsE --------------------------
	.section	.nv.constant0._ZN10layer_norm22ln_bwd_finalize_kernelINS_22Kernel_traits_finalizeILj512Ef13__nv_bfloat16fS2_fjLb1ELj1024ELj4ENS_18Kernel_traits_baseILj512EfS2_fS2_fjLj1024EEEEELb1ELb0EEEvNS_9BwdParamsE,"a",@progbits
	.sectionflags	@""
	.align	4
.nv.constant0._ZN10layer_norm22ln_bwd_finalize_kernelINS_22Kernel_traits_finalizeILj512Ef13__nv_bfloat16fS2_fjLb1ELj1024ELj4ENS_18Kernel_traits_baseILj512EfS2_fS2_fjLj1024EEEEELb1ELb0EEEvNS_9BwdParamsE:
	.zero		824


//--------------------- .nv.constant0._ZN10layer_norm13ln_bwd_kernelINS_13Kernel_traitsIf13__nv_bfloat16fS2_fjLj512ELj1ELj4ELj1ELj16ENS_18Kernel_traits_baseILj512EfS2_fS2_fjLj128EEEEELb1ELb1ELb1ELb0EEEvNS_9BwdParamsE --------------------------
	.section	.nv.constant0._ZN10layer_norm13ln_bwd_kernelINS_13Kernel_traitsIf13__nv_bfloat16fS2_fjLj512ELj1ELj4ELj1ELj16ENS_18Kernel_traits_baseILj512EfS2_fS2_fjLj128EEEEELb1ELb1ELb1ELb0EEEvNS_9BwdParamsE,"a",@progbits
	.sectionflags	@""
	.align	4
.nv.constant0._ZN10layer_norm13ln_bwd_kernelINS_13Kernel_traitsIf13__nv_bfloat16fS2_fjLj512ELj1ELj4ELj1ELj16ENS_18Kernel_traits_baseILj512EfS2_fS2_fjLj128EEEEELb1ELb1ELb1ELb0EEEvNS_9BwdParamsE:
	.zero		824


//--------------------- .nv.constant0._ZN10layer_norm22ln_bwd_finalize_kernelINS_22Kernel_traits_finalizeILj512Ef13__nv_bfloat16fS2_fjLb1ELj1024ELj4ENS_18Kernel_traits_baseILj512EfS2_fS2_fjLj1024EEEEELb1ELb1EEEvNS_9BwdParamsE --------------------------
	.section	.nv.constant0._ZN10layer_norm22ln_bwd_finalize_kernelINS_22Kernel_traits_finalizeILj512Ef13__nv_bfloat16fS2_fjLb1ELj1024ELj4ENS_18Kernel_traits_baseILj512EfS2_fS2_fjLj1024EEEEELb1ELb1EEEvNS_9BwdParamsE,"a",@progbits
	.sectionflags	@""
	.align	4
.nv.constant0._ZN10layer_norm22ln_bwd_finalize_kernelINS_22Kernel_traits_finalizeILj512Ef13__nv_bfloat16fS2_fjLb1ELj1024ELj4ENS_18Kernel_traits_baseILj512EfS2_fS2_fjLj1024EEEEELb1ELb1EEEvNS_9BwdParamsE:
	.zero		824


//--------------------- .nv.constant0._ZN10layer_norm13ln_bwd_kernelINS_13Kernel_traitsIf13__nv_bfloat16fS2_fjLj512ELj1ELj4ELj1ELj16ENS_18Kernel_traits_baseILj512EfS2_fS2_fjLj128EEEEELb1ELb1ELb1ELb1EEEvNS_9BwdParamsE --------------------------
	.section	.nv.constant0._ZN10layer_norm13ln_bwd_kernelINS_13Kernel_traitsIf13__nv_bfloat16fS2_fjLj512ELj1ELj4ELj1ELj16ENS_18Kernel_traits_baseILj512EfS2_fS2_fjLj128EEEEELb1ELb1ELb1ELb1EEEvNS_9BwdParamsE,"a",@progbits
	.sectionflags	@""
	.align	4
.nv.constant0._ZN10layer_norm13ln_bwd_kernelINS_13Kernel_traitsIf13__nv_bfloat16fS2_fjLj512ELj1ELj4ELj1ELj16ENS_18Kernel_traits_baseILj512EfS2_fS2_fjLj128EEEEELb1ELb1ELb1ELb1EEEvNS_9BwdParamsE:
	.zero		824


//--------------------- .nv.constant0._ZN10layer_norm13ln_bwd_kernelINS_13Kernel_traitsIf6__halfS2_S2_fjLj512ELj1ELj4ELj1ELj16ENS_18Kernel_traits_baseILj512EfS2_S2_S2_fjLj128EEEEELb0ELb0ELb0ELb0EEEvNS_9BwdParamsE --------------------------
	.section	.nv.constant0._ZN10layer_norm13ln_bwd_kernelINS_13Kernel_traitsIf6__halfS2_S2_fjLj512ELj1ELj4ELj1ELj16ENS_18Kernel_traits_baseILj512EfS2_S2_S2_fjLj128EEEEELb0ELb0ELb0ELb0EEEvNS_9BwdParamsE,"a",@progbits
	.sectionflags	@""
	.align	4
.nv.constant0._ZN10layer_norm13ln_bwd_kernelINS_13Kernel_traitsIf6__halfS2_S2_fjLj512ELj1ELj4ELj1ELj16ENS_18Kernel_traits_baseILj512EfS2_S2_S2_fjLj128EEEEELb0ELb0ELb0ELb0EEEvNS_9BwdParamsE:
	.zero		824


//--------------------- .nv.constant0._ZN10layer_norm13ln_bwd_kernelINS_13Kernel_traitsIf6__halfS2_S2_fjLj512ELj1ELj4ELj1ELj16ENS_18Kernel_traits_baseILj512EfS2_S2_S2_fjLj128EEEEELb0ELb0ELb0ELb1EEEvNS_9BwdParamsE --------------------------
	.section	.nv.constant0._ZN10layer_norm13ln_bwd_kernelINS_13Kernel_traitsIf6__halfS2_S2_fjLj512ELj1ELj4ELj1ELj16ENS_18Kernel_traits_baseILj512EfS2_S2_S2_fjLj128EEEEELb0ELb0ELb0ELb1EEEvNS_9BwdParamsE,"a",@progbits
	.sectionflags	@""
	.align	4
.nv.constant0._ZN10layer_norm13ln_bwd_kernelINS_13Kernel_traitsIf6__halfS2_S2_fjLj512ELj1ELj4ELj1ELj16ENS_18Kernel_traits_baseILj512EfS2_S2_S2_fjLj128EEEEELb0ELb0ELb0ELb1EEEvNS_9BwdParamsE:
	.zero		824


//--------------------- .nv.constant0._ZN10layer_norm13ln_bwd_kernelINS_13Kernel_traitsIf6__halfS2_S2_fjLj512ELj1ELj4ELj1ELj16ENS_18Kernel_traits_baseILj512EfS2_S2_S2_fjLj128EEEEELb0ELb0ELb1ELb0EEEvNS_9BwdParamsE --------------------------
	.section	.nv.constant0._ZN10layer_norm13ln_bwd_kernelINS_13Kernel_traitsIf6__halfS2_S2_fjLj512ELj1ELj4ELj1ELj16ENS_18Kernel_traits_baseILj512EfS2_S2_S2_fjLj128EEEEELb0ELb0ELb1ELb0EEEvNS_9BwdParamsE,"a",@progbits
	.sectionflags	@""
	.align	4
.nv.constant0._ZN10layer_norm13ln_bwd_kernelINS_13Kernel_traitsIf6__halfS2_S2_fjLj512ELj1ELj4ELj1ELj16ENS_18Kernel_traits_baseILj512EfS2_S2_S2_fjLj128EEEEELb0ELb0ELb1ELb0EEEvNS_9BwdParamsE:
	.zero		824


//--------------------- .nv.constant0._ZN10layer_norm13ln_bwd_kernelINS_13Kernel_traitsIf6__halfS2_S2_fjLj512ELj1ELj4ELj1ELj16ENS_18Kernel_traits_baseILj512EfS2_S2_S2_fjLj128EEEEELb0ELb0ELb1ELb1EEEvNS_9BwdParamsE --------------------------
	.section	.nv.constant0._ZN10layer_norm13ln_bwd_kernelINS_13Kernel_traitsIf6__halfS2_S2_fjLj512ELj1ELj4ELj1ELj16ENS_18Kernel_traits_baseILj512EfS2_S2_S2_fjLj128EEEEELb0ELb0ELb1ELb1EEEvNS_9BwdParamsE,"a",@progbits
	.sectionflags	@""
	.align	4
.nv.constant0._ZN10layer_norm13ln_bwd_kernelINS_13Kernel_traitsIf6__halfS2_S2_fjLj512ELj1ELj4ELj1ELj16ENS_18Kernel_traits_baseILj512EfS2_S2_S2_fjLj128EEEEELb0ELb0ELb1ELb1EEEvNS_9BwdParamsE:
	.zero		824


//--------------------- .nv.constant0._ZN10layer_norm13ln_bwd_kernelINS_13Kernel_traitsIf6__halfS2_S2_fjLj512ELj1ELj4ELj1ELj16ENS_18Kernel_traits_baseILj512EfS2_S2_S2_fjLj128EEEEELb0ELb1ELb0ELb0EEEvNS_9BwdParamsE --------------------------
	.section	.nv.constant0._ZN10layer_norm13ln_bwd_kernelINS_13Kernel_traitsIf6__halfS2_S2_fjLj512ELj1ELj4ELj1ELj16ENS_18Kernel_traits_baseILj512EfS2_S2_S2_fjLj128EEEEELb0ELb1ELb0ELb0EEEvNS_9BwdParamsE,"a",@progbits
	.sectionflags	@""
	.align	4
.nv.constant0._ZN10layer_norm13ln_bwd_kernelINS_13Kernel_traitsIf6__halfS2_S2_fjLj512ELj1ELj4ELj1ELj16ENS_18Kernel_traits_baseILj512EfS2_S2_S2_fjLj128EEEEELb0ELb1ELb0ELb0EEEvNS_9BwdParamsE:
	.zero		824


//--------------------- .nv.constant0._ZN10layer_norm13ln_bwd_kernelINS_13Kernel_traitsIf6__halfS2_S2_fjLj512ELj1ELj4ELj1ELj16ENS_18Kernel_traits_baseILj512EfS2_S2_S2_fjLj128EEEEELb0ELb1ELb0ELb1EEEvNS_9BwdParamsE --------------------------
	.section	.nv.constant0._ZN10layer_norm13ln_bwd_kernelINS_13Kernel_traitsIf6__halfS2_S2_fjLj512ELj1ELj4ELj1ELj16ENS_18Kernel_traits_baseILj512EfS2_S2_S2_fjLj128EEEEELb0ELb1ELb0ELb1EEEvNS_9BwdParamsE,"a",@progbits
	.sectionflags	@""
	.align	4
.nv.constant0._ZN10layer_norm13ln_bwd_kernelINS_13Kernel_traitsIf6__halfS2_S2_fjLj512ELj1ELj4ELj1ELj16ENS_18Kernel_traits_baseILj512EfS2_S2_S2_fjLj128EEEEELb0ELb1ELb0ELb1EEEvNS_9BwdParamsE:
	.zero		824


//--------------------- .nv.constant0._ZN10layer_norm13ln_bwd_kernelINS_13Kernel_traitsIf6__halfS2_S2_fjLj512ELj1ELj4ELj1ELj16ENS_18Kernel_traits_baseILj512EfS2_S2_S2_fjLj128EEEEELb0ELb1ELb1ELb0EEEvNS_9BwdParamsE --------------------------
	.section	.nv.constant0._ZN10layer_norm13ln_bwd_kernelINS_13Kernel_traitsIf6__halfS2_S2_fjLj512ELj1ELj4ELj1ELj16ENS_18Kernel_traits_baseILj512EfS2_S2_S2_fjLj128EEEEELb0ELb1ELb1ELb0EEEvNS_9BwdParamsE,"a",@progbits
	.sectionflags	@""
	.align	4
.nv.constant0._ZN10layer_norm13ln_bwd_kernelINS_13Kernel_traitsIf6__halfS2_S2_fjLj512ELj1ELj4ELj1ELj16ENS_18Kernel_traits_baseILj512EfS2_S2_S2_fjLj128EEEEELb0ELb1ELb1ELb0EEEvNS_9BwdParamsE:
	.zero		824


//--------------------- .nv.constant0._ZN10layer_norm13ln_bwd_kernelINS_13Kernel_traitsIf6__halfS2_S2_fjLj512ELj1ELj4ELj1ELj16ENS_18Kernel_traits_baseILj512EfS2_S2_S2_fjLj128EEEEELb0ELb1ELb1ELb1EEEvNS_9BwdParamsE --------------------------
	.section	.nv.constant0._ZN10layer_norm13ln_bwd_kernelINS_13Kernel_traitsIf6__halfS2_S2_fjLj512ELj1ELj4ELj1ELj16ENS_18Kernel_traits_baseILj512EfS2_S2_S2_fjLj128EEEEELb0ELb1ELb1ELb1EEEvNS_9BwdParamsE,"a",@progbits
	.sectionflags	@""
	.align	4
.nv.constant0._ZN10layer_norm13ln_bwd_kernelINS_13Kernel_traitsIf6__halfS2_S2_fjLj512ELj1ELj4ELj1ELj16ENS_18Kernel_traits_baseILj512EfS2_S2_S2_fjLj128EEEEELb0ELb1ELb1ELb1EEEvNS_9BwdParamsE:
	.zero		824


//--------------------- .nv.constant0._ZN10layer_norm13ln_bwd_kernelINS_13Kernel_traitsIf6__halfS2_S2_fjLj512ELj1ELj4ELj1ELj16ENS_18Kernel_traits_baseILj512EfS2_S2_S2_fjLj128EEEEELb1ELb0ELb0ELb0EEEvNS_9BwdParamsE --------------------------
	.section	.nv.constant0._ZN10layer_norm13ln_bwd_kernelINS_13Kernel_traitsIf6__halfS2_S2_fjLj512ELj1ELj4ELj1ELj16ENS_18Kernel_traits_baseILj512EfS2_S2_S2_fjLj128EEEEELb1ELb0ELb0ELb0EEEvNS_9BwdParamsE,"a",@progbits
	.sectionflags	@""
	.align	4
.nv.constant0._ZN10layer_norm13ln_bwd_kernelINS_13Kernel_traitsIf6__halfS2_S2_fjLj512ELj1ELj4ELj1ELj16ENS_18Kernel_traits_baseILj512EfS2_S2_S2_fjLj128EEEEELb1ELb0ELb0ELb0EEEvNS_9BwdParamsE:
	.zero		824


//--------------------- .nv.constant0._ZN10layer_norm13ln_bwd_kernelINS_13Kernel_traitsIf6__halfS2_S2_fjLj512ELj1ELj4ELj1ELj16ENS_18Kernel_traits_baseILj512EfS2_S2_S2_fjLj128EEEEELb1ELb0ELb0ELb1EEEvNS_9BwdParamsE --------------------------
	.section	.nv.constant0._ZN10layer_norm13ln_bwd_kernelINS_13Kernel_traitsIf6__halfS2_S2_fjLj512ELj1ELj4ELj1ELj16ENS_18Kernel_traits_baseILj512EfS2_S2_S2_fjLj128EEEEELb1ELb0ELb0ELb1EEEvNS_9BwdParamsE,"a",@progbits
	.sectionflags	@""
	.align	4
.nv.constant0._ZN10layer_norm13ln_bwd_kernelINS_13Kernel_traitsIf6__halfS2_S2_fjLj512ELj1ELj4ELj1ELj16ENS_18Kernel_traits_baseILj512EfS2_S2_S2_fjLj128EEEEELb1ELb0ELb0ELb1EEEvNS_9BwdParamsE:
	.zero		824


//--------------------- .nv.constant0._ZN10layer_norm22ln_bwd_finalize_kernelINS_22Kernel_traits_finalizeILj512Ef6__halfS2_S2_fjLb0ELj1024ELj4ENS_18Kernel_traits_baseILj512EfS2_S2_S2_fjLj1024EEEEELb0ELb0EEEvNS_9BwdParamsE --------------------------
	.section	.nv.constant0._ZN10layer_norm22ln_bwd_finalize_kernelINS_22Kernel_traits_finalizeILj512Ef6__halfS2_S2_fjLb0ELj1024ELj4ENS_18Kernel_traits_baseILj512EfS2_S2_S2_fjLj1024EEEEELb0ELb0EEEvNS_9BwdParamsE,"a",@progbits
	.sectionflags	@""
	.align	4
.nv.constant0._ZN10layer_norm22ln_bwd_finalize_kernelINS_22Kernel_traits_finalizeILj512Ef6__halfS2_S2_fjLb0ELj1024ELj4ENS_18Kernel_traits_baseILj512EfS2_S2_S2_fjLj1024EEEEELb0ELb0EEEvNS_9BwdParamsE:
	.zero		824


//--------------------- .nv.constant0._ZN10layer_norm13ln_bwd_kernelINS_13Kernel_traitsIf6__halfS2_S2_fjLj512ELj1ELj4ELj1ELj16ENS_18Kernel_traits_baseILj512EfS2_S2_S2_fjLj128EEEEELb1ELb0ELb1ELb0EEEvNS_9BwdParamsE --------------------------
	.section	.nv.constant0._ZN10layer_norm13ln_bwd_kernelINS_13Kernel_traitsIf6__halfS2_S2_fjLj512ELj1ELj4ELj1ELj16ENS_18Kernel_traits_baseILj512EfS2_S2_S2_fjLj128EEEEELb1ELb0ELb1ELb0EEEvNS_9BwdParamsE,"a",@progbits
	.sectionflags	@""
	.align	4
.nv.constant0._ZN10layer_norm13ln_bwd_kernelINS_13Kernel_traitsIf6__halfS2_S2_fjLj512ELj1ELj4ELj1ELj16ENS_18Kernel_traits_baseILj512EfS2_S2_S2_fjLj128EEEEELb1ELb0ELb1ELb0EEEvNS_9BwdParamsE:
	.zero		824


//--------------------- .nv.constant0._ZN10layer_norm22ln_bwd_finalize_kernelINS_22Kernel_traits_finalizeILj512Ef6__halfS2_S2_fjLb0ELj1024ELj4ENS_18Kernel_traits_baseILj512EfS2_S2_S2_fjLj1024EEEEELb0ELb1EEEvNS_9BwdParamsE --------------------------
	.section	.nv.constant0._ZN10layer_norm22ln_bwd_finalize_kernelINS_22Kernel_traits_finalizeILj512Ef6__halfS2_S2_fjLb0ELj1024ELj4ENS_18Kernel_traits_baseILj512EfS2_S2_S2_fjLj1024EEEEELb0ELb1EEEvNS_9BwdParamsE,"a",@progbits
	.sectionflags	@""
	.align	4
.nv.constant0._ZN10layer_norm22ln_bwd_finalize_kernelINS_22Kernel_traits_finalizeILj512Ef6__halfS2_S2_fjLb0ELj1024ELj4ENS_18Kernel_traits_baseILj512EfS2_S2_S2_fjLj1024EEEEELb0ELb1EEEvNS_9BwdParamsE:
	.zero		824


//--------------------- .nv.constant0._ZN10layer_norm13ln_bwd_kernelINS_13Kernel_traitsIf6__halfS2_S2_fjLj512ELj1ELj4ELj1ELj16ENS_18Kernel_traits_baseILj512EfS2_S2_S2_fjLj128EEEEELb1ELb0ELb1ELb1EEEvNS_9BwdParamsE --------------------------
	.section	.nv.constant0._ZN10layer_norm13ln_bwd_kernelINS_13Kernel_traitsIf6__halfS2_S2_fjLj512ELj1ELj4ELj1ELj16ENS_18Kernel_traits_baseILj512EfS2_S2_S2_fjLj128EEEEELb1ELb0ELb1ELb1EEEvNS_9BwdParamsE,"a",@progbits
	.sectionflags	@""
	.align	4
.nv.constant0._ZN10layer_norm13ln_bwd_kernelINS_13Kernel_traitsIf6__halfS2_S2_fjLj512ELj1ELj4ELj1ELj16ENS_18Kernel_traits_baseILj512EfS2_S2_S2_fjLj128EEEEELb1ELb0ELb1ELb1EEEvNS_9BwdParamsE:
	.zero		824


//--------------------- .nv.constant0._ZN10layer_norm13ln_bwd_kernelINS_13Kernel_traitsIf6__halfS2_S2_fjLj512ELj1ELj4ELj1ELj16ENS_18Kernel_traits_baseILj512EfS2_S2_S2_fjLj128EEEEELb1ELb1ELb0ELb0EEEvNS_9BwdParamsE --------------------------
	.section	.nv.constant0._ZN10layer_norm13ln_bwd_kernelINS_13Kernel_traitsIf6__halfS2_S2_fjLj512ELj1ELj4ELj1ELj16ENS_18Kernel_traits_baseILj512EfS2_S2_S2_fjLj128EEEEELb1ELb1ELb0ELb0EEEvNS_9BwdParamsE,"a",@progbits
	.sectionflags	@""
	.align	4
.nv.constant0._ZN10layer_norm13ln_bwd_kernelINS_13Kernel_traitsIf6__halfS2_S2_fjLj512ELj1ELj4ELj1ELj16ENS_18Kernel_traits_baseILj512EfS2_S2_S2_fjLj128EEEEELb1ELb1ELb0ELb0EEEvNS_9BwdParamsE:
	.zero		824


//--------------------- .nv.constant0._ZN10layer_norm13ln_bwd_kernelINS_13Kernel_traitsIf6__halfS2_S2_fjLj512ELj1ELj4ELj1ELj16ENS_18Kernel_traits_baseILj512EfS2_S2_S2_fjLj128EEEEELb1ELb1ELb0ELb1EEEvNS_9BwdParamsE --------------------------
	.section	.nv.constant0._ZN10layer_norm13ln_bwd_kernelINS_13Kernel_traitsIf6__halfS2_S2_fjLj512ELj1ELj4ELj1ELj16ENS_18Kernel_traits_baseILj512EfS2_S2_S2_fjLj128EEEEELb1ELb1ELb0ELb1EEEvNS_9BwdParamsE,"a",@progbits
	.sectionflags	@""
	.align	4
.nv.constant0._ZN10layer_norm13ln_bwd_kernelINS_13Kernel_traitsIf6__halfS2_S2_fjLj512ELj1ELj4ELj1ELj16ENS_18Kernel_traits_baseILj512EfS2_S2_S2_fjLj128EEEEELb1ELb1ELb0ELb1EEEvNS_9BwdParamsE:
	.zero		824


//--------------------- .nv.constant0._ZN10layer_norm22ln_bwd_finalize_kernelINS_22Kernel_traits_finalizeILj512Ef6__halfS2_S2_fjLb1ELj1024ELj4ENS_18Kernel_traits_baseILj512EfS2_S2_S2_fjLj1024EEEEELb1ELb0EEEvNS_9BwdParamsE --------------------------
	.section	.nv.constant0._ZN10layer_norm22ln_bwd_finalize_kernelINS_22Kernel_traits_finalizeILj512Ef6__halfS2_S2_fjLb1ELj1024ELj4ENS_18Kernel_traits_baseILj512EfS2_S2_S2_fjLj1024EEEEELb1ELb0EEEvNS_9BwdParamsE,"a",@progbits
	.sectionflags	@""
	.align	4
.nv.constant0._ZN10layer_norm22ln_bwd_finalize_kernelINS_22Kernel_traits_finalizeILj512Ef6__halfS2_S2_fjLb1ELj1024ELj4ENS_18Kernel_traits_baseILj512EfS2_S2_S2_fjLj1024EEEEELb1ELb0EEEvNS_9BwdParamsE:
	.zero		824


//--------------------- .nv.constant0._ZN10layer_norm13ln_bwd_kernelINS_13Kernel_traitsIf6__halfS2_S2_fjLj512ELj1ELj4ELj1ELj16ENS_18Kernel_traits_baseILj512EfS2_S2_S2_fjLj128EEEEELb1ELb1ELb1ELb0EEEvNS_9BwdParamsE --------------------------
	.section	.nv.constant0._ZN10layer_norm13ln_bwd_kernelINS_13Kernel_traitsIf6__halfS2_S2_fjLj512ELj1ELj4ELj1ELj16ENS_18Kernel_traits_baseILj512EfS2_S2_S2_fjLj128EEEEELb1ELb1ELb1ELb0EEEvNS_9BwdParamsE,"a",@progbits
	.sectionflags	@""
	.align	4
.nv.constant0._ZN10layer_norm13ln_bwd_kernelINS_13Kernel_traitsIf6__halfS2_S2_fjLj512ELj1ELj4ELj1ELj16ENS_18Kernel_traits_baseILj512EfS2_S2_S2_fjLj128EEEEELb1ELb1ELb1ELb0EEEvNS_9BwdParamsE:
	.zero		824


//--------------------- .nv.constant0._ZN10layer_norm22ln_bwd_finalize_kernelINS_22Kernel_traits_finalizeILj512Ef6__halfS2_S2_fjLb1ELj1024ELj4ENS_18Kernel_traits_baseILj512EfS2_S2_S2_fjLj1024EEEEELb1ELb1EEEvNS_9BwdParamsE --------------------------
	.section	.nv.constant0._ZN10layer_norm22ln_bwd_finalize_kernelINS_22Kernel_traits_finalizeILj512Ef6__halfS2_S2_fjLb1ELj1024ELj4ENS_18Kernel_traits_baseILj512EfS2_S2_S2_fjLj1024EEEEELb1ELb1EEEvNS_9BwdParamsE,"a",@progbits
	.sectionflags	@""
	.align	4
.nv.constant0._ZN10layer_norm22ln_bwd_finalize_kernelINS_22Kernel_traits_finalizeILj512Ef6__halfS2_S2_fjLb1ELj1024ELj4ENS_18Kernel_traits_baseILj512EfS2_S2_S2_fjLj1024EEEEELb1ELb1EEEvNS_9BwdParamsE:
	.zero		824


//--------------------- .nv.constant0._ZN10layer_norm13ln_bwd_kernelINS_13Kernel_traitsIf6__halfS2_S2_fjLj512ELj1ELj4ELj1ELj16ENS_18Kernel_traits_baseILj512EfS2_S2_S2_fjLj128EEEEELb1ELb1ELb1ELb1EEEvNS_9BwdParamsE --------------------------
	.section	.nv.constant0._ZN10layer_norm13ln_bwd_kernelINS_13Kernel_traitsIf6__halfS2_S2_fjLj512ELj1ELj4ELj1ELj16ENS_18Kernel_traits_baseILj512EfS2_S2_S2_fjLj128EEEEELb1ELb1ELb1ELb1EEEvNS_9BwdParamsE,"a",@progbits
	.sectionflags	@""
	.align	4
.nv.constant0._ZN10layer_norm13ln_bwd_kernelINS_13Kernel_traitsIf6__halfS2_S2_fjLj512ELj1ELj4ELj1ELj16ENS_18Kernel_traits_baseILj512EfS2_S2_S2_fjLj128EEEEELb1ELb1ELb1ELb1EEEvNS_9BwdParamsE:
	.zero		824


//--------------------- .nv.constant0._ZN10layer_norm13ln_bwd_kernelINS_13Kernel_traitsI6__halfS2_fS2_fjLj512ELj1ELj4ELj1ELj16ENS_18Kernel_traits_baseILj512ES2_S2_fS2_fjLj128EEEEELb0ELb0ELb0ELb0EEEvNS_9BwdParamsE --------------------------
	.section	.nv.constant0._ZN10layer_norm13ln_bwd_kernelINS_13Kernel_traitsI6__halfS2_fS2_fjLj512ELj1ELj4ELj1ELj16ENS_18Kernel_traits_baseILj512ES2_S2_fS2_fjLj128EEEEELb0ELb0ELb0ELb0EEEvNS_9BwdParamsE,"a",@progbits
	.sectionflags	@""
	.align	4
.nv.constant0._ZN10layer_norm13ln_bwd_kernelINS_13Kernel_traitsI6__halfS2_fS2_fjLj512ELj1ELj4ELj1ELj16ENS_18Kernel_traits_baseILj512ES2_S2_fS2_fjLj128EEEEELb0ELb0ELb0ELb0EEEvNS_9BwdParamsE:
	.zero		824


//--------------------- .nv.constant0._ZN10layer_norm13ln_bwd_kernelINS_13Kernel_traitsI6__halfS2_fS2_fjLj512ELj1ELj4ELj1ELj16ENS_18Kernel_traits_baseILj512ES2_S2_fS2_fjLj128EEEEELb0ELb0ELb0ELb1EEEvNS_9BwdParamsE --------------------------
	.section	.nv.constant0._ZN10layer_norm13ln_bwd_kernelINS_13Kernel_traitsI6__halfS2_fS2_fjLj512ELj1ELj4ELj1ELj16ENS_18Kernel_traits_baseILj512ES2_S2_fS2_fjLj128EEEEELb0ELb0ELb0ELb1EEEvNS_9BwdParamsE,"a",@progbits
	.sectionflags	@""
	.align	4
.nv.constant0._ZN10layer_norm13ln_bwd_kernelINS_13Kernel_traitsI6__halfS2_fS2_fjLj512ELj1ELj4ELj1ELj16ENS_18Kernel_traits_baseILj512ES2_S2_fS2_fjLj128EEEEELb0ELb0ELb0ELb1EEEvNS_9BwdParamsE:
	.zero		824


//--------------------- .nv.constant0._ZN10layer_norm13ln_bwd_kernelINS_13Kernel_traitsI6__halfS2_fS2_fjLj512ELj1ELj4ELj1ELj16ENS_18Kernel_traits_baseILj512ES2_S2_fS2_fjLj128EEEEELb0ELb0ELb1ELb0EEEvNS_9BwdParamsE --------------------------
	.section	.nv.constant0._ZN10layer_norm13ln_bwd_kernelINS_13Kernel_traitsI6__halfS2_fS2_fjLj512ELj1ELj4ELj1ELj16ENS_18Kernel_traits_baseILj512ES2_S2_fS2_fjLj128EEEEELb0ELb0ELb1ELb0EEEvNS_9BwdParamsE,"a",@progbits
	.sectionflags	@""
	.align	4
.nv.constant0._ZN10layer_norm13ln_bwd_kernelINS_13Kernel_traitsI6__halfS2_fS2_fjLj512ELj1ELj4ELj1ELj16ENS_18Kernel_traits_baseILj512ES2_S2_fS2_fjLj128EEEEELb0ELb0ELb1ELb0EEEvNS_9BwdParamsE:
	.zero		824


//--------------------- .nv.constant0._ZN10layer_norm13ln_bwd_kernelINS_13Kernel_traitsI6__halfS2_fS2_fjLj512ELj1ELj4ELj1ELj16ENS_18Kernel_traits_baseILj512ES2_S2_fS2_fjLj128EEEEELb0ELb0ELb1ELb1EEEvNS_9BwdParamsE --------------------------
	.section	.nv.constant0._ZN10layer_norm13ln_bwd_kernelINS_13Kernel_traitsI6__halfS2_fS2_fjLj512ELj1ELj4ELj1ELj16ENS_18Kernel_traits_baseILj512ES2_S2_fS2_fjLj128EEEEELb0ELb0ELb1ELb1EEEvNS_9BwdParamsE,"a",@progbits
	.sectionflags	@""
	.align	4
.nv.constant0._ZN10layer_norm13ln_bwd_kernelINS_13Kernel_traitsI6__halfS2_fS2_fjLj512ELj1ELj4ELj1ELj16ENS_18Kernel_traits_baseILj512ES2_S2_fS2_fjLj128EEEEELb0ELb0ELb1ELb1EEEvNS_9BwdParamsE:
	.zero		824


//--------------------- .nv.constant0._ZN10layer_norm13ln_bwd_kernelINS_13Kernel_traitsI6__halfS2_fS2_fjLj512ELj1ELj4ELj1ELj16ENS_18Kernel_traits_baseILj512ES2_S2_fS2_fjLj128EEEEELb0ELb1ELb0ELb0EEEvNS_9BwdParamsE --------------------------
	.section	.nv.constant0._ZN10layer_norm13ln_bwd_kernelINS_13Kernel_traitsI6__halfS2_fS2_fjLj512ELj1ELj4ELj1ELj16ENS_18Kernel_traits_baseILj512ES2_S2_fS2_fjLj128EEEEELb0ELb1ELb0ELb0EEEvNS_9BwdParamsE,"a",@progbits
	.sectionflags	@""
	.align	4
.nv.constant0._ZN10layer_norm13ln_bwd_kernelINS_13Kernel_traitsI6__halfS2_fS2_fjLj512ELj1ELj4ELj1ELj16ENS_18Kernel_traits_baseILj512ES2_S2_fS2_fjLj128EEEEELb0ELb1ELb0ELb0EEEvNS_9BwdParamsE:
	.zero		824


//--------------------- .nv.constant0._ZN10layer_norm13ln_bwd_kernelINS_13Kernel_traitsI6__halfS2_fS2_fjLj512ELj1ELj4ELj1ELj16ENS_18Kernel_traits_baseILj512ES2_S2_fS2_fjLj128EEEEELb0ELb1ELb0ELb1EEEvNS_9BwdParamsE --------------------------
	.section	.nv.constant0._ZN10layer_norm13ln_bwd_kernelINS_13Kernel_traitsI6__halfS2_fS2_fjLj512ELj1ELj4ELj1ELj16ENS_18Kernel_traits_baseILj512ES2_S2_fS2_fjLj128EEEEELb0ELb1ELb0ELb1EEEvNS_9BwdParamsE,"a",@progbits
	.sectionflags	@""
	.align	4
.nv.constant0._ZN10layer_norm13ln_bwd_kernelINS_13Kernel_traitsI6__halfS2_fS2_fjLj512ELj1ELj4ELj1ELj16ENS_18Kernel_traits_baseILj512ES2_S2_fS2_fjLj128EEEEELb0ELb1ELb0ELb1EEEvNS_9BwdParamsE:
	.zero		824


//--------------------- .nv.constant0._ZN10layer_norm13ln_bwd_kernelINS_13Kernel_traitsI6__halfS2_fS2_fjLj512ELj1ELj4ELj1ELj16ENS_18Kernel_traits_baseILj512ES2_S2_fS2_fjLj128EEEEELb0ELb1ELb1ELb0EEEvNS_9BwdParamsE --------------------------
	.section	.nv.constant0._ZN10layer_norm13ln_bwd_kernelINS_13Kernel_traitsI6__halfS2_fS2_fjLj512ELj1ELj4ELj1ELj16ENS_18Kernel_traits_baseILj512ES2_S2_fS2_fjLj128EEEEELb0ELb1ELb1ELb0EEEvNS_9BwdParamsE,"a",@progbits
	.sectionflags	@""
	.align	4
.nv.constant0._ZN10layer_norm13ln_bwd_kernelINS_13Kernel_traitsI6__halfS2_fS2_fjLj512ELj1ELj4ELj1ELj16ENS_18Kernel_traits_baseILj512ES2_S2_fS2_fjLj128EEEEELb0ELb1ELb1ELb0EEEvNS_9BwdParamsE:
	.zero		824


//--------------------- .nv.constant0._ZN10layer_norm13ln_bwd_kernelINS_13Kernel_traitsI6__halfS2_fS2_fjLj512ELj1ELj4ELj1ELj16ENS_18Kernel_traits_baseILj512ES2_S2_fS2_fjLj128EEEEELb0ELb1ELb1ELb1EEEvNS_9BwdParamsE --------------------------
	.section	.nv.constant0._ZN10layer_norm13ln_bwd_kernelINS_13Kernel_traitsI6__halfS2_fS2_fjLj512ELj1ELj4ELj1ELj16ENS_18Kernel_traits_baseILj512ES2_S2_fS2_fjLj128EEEEELb0ELb1ELb1ELb1EEEvNS_9BwdParamsE,"a",@progbits
	.sectionflags	@""
	.align	4
.nv.constant0._ZN10layer_norm13ln_bwd_kernelINS_13Kernel_traitsI6__halfS2_fS2_fjLj512ELj1ELj4ELj1ELj16ENS_18Kernel_traits_baseILj512ES2_S2_fS2_fjLj128EEEEELb0ELb1ELb1ELb1EEEvNS_9BwdParamsE:
	.zero		824


//--------------------- .nv.constant0._ZN10layer_norm13ln_bwd_kernelINS_13Kernel_traitsI6__halfS2_fS2_fjLj512ELj1ELj4ELj1ELj16ENS_18Kernel_traits_baseILj512ES2_S2_fS2_fjLj128EEEEELb1ELb0ELb0ELb0EEEvNS_9BwdParamsE --------------------------
	.section	.nv.constant0._ZN10layer_norm13ln_bwd_kernelINS_13Kernel_traitsI6__halfS2_fS2_fjLj512ELj1ELj4ELj1ELj16ENS_18Kernel_traits_baseILj512ES2_S2_fS2_fjLj128EEEEELb1ELb0ELb0ELb0EEEvNS_9BwdParamsE,"a",@progbits
	.sectionflags	@""
	.align	4
.nv.constant0._ZN10layer_norm13ln_bwd_kernelINS_13Kernel_traitsI6__halfS2_fS2_fjLj512ELj1ELj4ELj1ELj16ENS_18Kernel_traits_baseILj512ES2_S2_fS2_fjLj128EEEEELb1ELb0ELb0ELb0EEEvNS_9BwdParamsE:
	.zero		824


//--------------------- .nv.constant0._ZN10layer_norm13ln_bwd_kernelINS_13Kernel_traitsI6__halfS2_fS2_fjLj512ELj1ELj4ELj1ELj16ENS_18Kernel_traits_baseILj512ES2_S2_fS2_fjLj128EEEEELb1ELb0ELb0ELb1EEEvNS_9BwdParamsE --------------------------
	.section	.nv.constant0._ZN10layer_norm13ln_bwd_kernelINS_13Kernel_traitsI6__halfS2_fS2_fjLj512ELj1ELj4ELj1ELj16ENS_18Kernel_traits_baseILj512ES2_S2_fS2_fjLj128EEEEELb1ELb0ELb0ELb1EEEvNS_9BwdParamsE,"a",@progbits
	.sectionflags	@""
	.align	4
.nv.constant0._ZN10layer_norm13ln_bwd_kernelINS_13Kernel_traitsI6__halfS2_fS2_fjLj512ELj1ELj4ELj1ELj16ENS_18Kernel_traits_baseILj512ES2_S2_fS2_fjLj128EEEEELb1ELb0ELb0ELb1EEEvNS_9BwdParamsE:
	.zero		824


//--------------------- .nv.constant0._ZN10layer_norm22ln_bwd_finalize_kernelINS_22Kernel_traits_finalizeILj512E6__halfS2_fS2_fjLb0ELj1024ELj4ENS_18Kernel_traits_baseILj512ES2_S2_fS2_fjLj1024EEEEELb0ELb0EEEvNS_9BwdParamsE --------------------------
	.section	.nv.constant0._ZN10layer_norm22ln_bwd_finalize_kernelINS_22Kernel_traits_finalizeILj512E6__halfS2_fS2_fjLb0ELj1024ELj4ENS_18Kernel_traits_baseILj512ES2_S2_fS2_fjLj1024EEEEELb0ELb0EEEvNS_9BwdParamsE,"a",@progbits
	.sectionflags	@""
	.align	4
.nv.constant0._ZN10layer_norm22ln_bwd_finalize_kernelINS_22Kernel_traits_finalizeILj512E6__halfS2_fS2_fjLb0ELj1024ELj4ENS_18Kernel_traits_baseILj512ES2_S2_fS2_fjLj1024EEEEELb0ELb0EEEvNS_9BwdParamsE:
	.zero		824


//--------------------- .nv.constant0._ZN10layer_norm13ln_bwd_kernelINS_13Kernel_traitsI6__halfS2_fS2_fjLj512ELj1ELj4ELj1ELj16ENS_18Kernel_traits_baseILj512ES2_S2_fS2_fjLj128EEEEELb1ELb0ELb1ELb0EEEvNS_9BwdParamsE --------------------------
	.section	.nv.constant0._ZN10layer_norm13ln_bwd_kernelINS_13Kernel_traitsI6__halfS2_fS2_fjLj512ELj1ELj4ELj1ELj16ENS_18Kernel_traits_baseILj512ES2_S2_fS2_fjLj128EEEEELb1ELb0ELb1ELb0EEEvNS_9BwdParamsE,"a",@progbits
	.sectionflags	@""
	.align	4
.nv.constant0._ZN10layer_norm13ln_bwd_kernelINS_13Kernel_traitsI6__halfS2_fS2_fjLj512ELj1ELj4ELj1ELj16ENS_18Kernel_traits_baseILj512ES2_S2_fS2_fjLj128EEEEELb1ELb0ELb1ELb0EEEvNS_9BwdParamsE:
	.zero		824


//--------------------- .nv.constant0._ZN10layer_norm22ln_bwd_finalize_kernelINS_22Kernel_traits_finalizeILj512E6__halfS2_fS2_fjLb0ELj1024ELj4ENS_18Kernel_traits_baseILj512ES2_S2_fS2_fjLj1024EEEEELb0ELb1EEEvNS_9BwdParamsE --------------------------
	.section	.nv.constant0._ZN10layer_norm22ln_bwd_finalize_kernelINS_22Kernel_traits_finalizeILj512E6__halfS2_fS2_fjLb0ELj1024ELj4ENS_18Kernel_traits_baseILj512ES2_S2_fS2_fjLj1024EEEEELb0ELb1EEEvNS_9BwdParamsE,"a",@progbits
	.sectionflags	@""
	.align	4
.nv.constant0._ZN10layer_norm22ln_bwd_finalize_kernelINS_22Kernel_traits_finalizeILj512E6__halfS2_fS2_fjLb0ELj1024ELj4ENS_18Kernel_traits_baseILj512ES2_S2_fS2_fjLj1024EEEEELb0ELb1EEEvNS_9BwdParamsE:
	.zero		824


//--------------------- .nv.constant0._ZN10layer_norm13ln_bwd_kernelINS_13Kernel_traitsI6__halfS2_fS2_fjLj512ELj1ELj4ELj1ELj16ENS_18Kernel_traits_baseILj512ES2_S2_fS2_fjLj128EEEEELb1ELb0ELb1ELb1EEEvNS_9BwdParamsE --------------------------
	.section	.nv.constant0._ZN10layer_norm13ln_bwd_kernelINS_13Kernel_traitsI6__halfS2_fS2_fjLj512ELj1ELj4ELj1ELj16ENS_18Kernel_traits_baseILj512ES2_S2_fS2_fjLj128EEEEELb1ELb0ELb1ELb1EEEvNS_9BwdParamsE,"a",@progbits
	.sectionflags	@""
	.align	4
.nv.constant0._ZN10layer_norm13ln_bwd_kernelINS_13Kernel_traitsI6__halfS2_fS2_fjLj512ELj1ELj4ELj1ELj16ENS_18Kernel_traits_baseILj512ES2_S2_fS2_fjLj128EEEEELb1ELb0ELb1ELb1EEEvNS_9BwdParamsE:
	.zero		824


//--------------------- .nv.constant0._ZN10layer_norm13ln_bwd_kernelINS_13Kernel_traitsI6__halfS2_fS2_fjLj512ELj1ELj4ELj1ELj16ENS_18Kernel_traits_baseILj512ES2_S2_fS2_fjLj128EEEEELb1ELb1ELb0ELb0EEEvNS_9BwdParamsE --------------------------
	.section	.nv.constant0._ZN10layer_norm13ln_bwd_kernelINS_13Kernel_traitsI6__halfS2_fS2_fjLj512ELj1ELj4ELj1ELj16ENS_18Kernel_traits_baseILj512ES2_S2_fS2_fjLj128EEEEELb1ELb1ELb0ELb0EEEvNS_9BwdParamsE,"a",@progbits
	.sectionflags	@""
	.align	4
.nv.constant0._ZN10layer_norm13ln_bwd_kernelINS_13Kernel_traitsI6__halfS2_fS2_fjLj512ELj1ELj4ELj1ELj16ENS_18Kernel_traits_baseILj512ES2_S2_fS2_fjLj128EEEEELb1ELb1ELb0ELb0EEEvNS_9BwdParamsE:
	.zero		824


//--------------------- .nv.constant0._ZN10layer_norm13ln_bwd_kernelINS_13Kernel_traitsI6__halfS2_fS2_fjLj512ELj1ELj4ELj1ELj16ENS_18Kernel_traits_baseILj512ES2_S2_fS2_fjLj128EEEEELb1ELb1ELb0ELb1EEEvNS_9BwdParamsE --------------------------
	.section	.nv.constant0._ZN10layer_norm13ln_bwd_kernelINS_13Kernel_traitsI6__halfS2_fS2_fjLj512ELj1ELj4ELj1ELj16ENS_18Kernel_traits_baseILj512ES2_S2_fS2_fjLj128EEEEELb1ELb1ELb0ELb1EEEvNS_9BwdParamsE,"a",@progbits
	.sectionflags	@""
	.align	4
.nv.constant0._ZN10layer_norm13ln_bwd_kernelINS_13Kernel_traitsI6__halfS2_fS2_fjLj512ELj1ELj4ELj1ELj16ENS_18Kernel_traits_baseILj512ES2_S2_fS2_fjLj128EEEEELb1ELb1ELb0ELb1EEEvNS_9BwdParamsE:
	.zero		824


//--------------------- .nv.constant0._ZN10layer_norm22ln_bwd_finalize_kernelINS_22Kernel_traits_finalizeILj512E6__halfS2_fS2_fjLb1ELj1024ELj4ENS_18Kernel_traits_baseILj512ES2_S2_fS2_fjLj1024EEEEELb1ELb0EEEvNS_9BwdParamsE --------------------------
	.section	.nv.constant0._ZN10layer_norm22ln_bwd_finalize_kernelINS_22Kernel_traits_finalizeILj512E6__halfS2_fS2_fjLb1ELj1024ELj4ENS_18Kernel_traits_baseILj512ES2_S2_fS2_fjLj1024EEEEELb1ELb0EEEvNS_9BwdParamsE,"a",@progbits
	.sectionflags	@""
	.align	4
.nv.constant0._ZN10layer_norm22ln_bwd_finalize_kernelINS_22Kernel_traits_finalizeILj512E6__halfS2_fS2_fjLb1ELj1024ELj4ENS_18Kernel_traits_baseILj512ES2_S2_fS2_fjLj1024EEEEELb1ELb0EEEvNS_9BwdParamsE:
	.zero		824


//--------------------- .nv.constant0._ZN10layer_norm13ln_bwd_kernelINS_13Kernel_traitsI6__halfS2_fS2_fjLj512ELj1ELj4ELj1ELj16ENS_18Kernel_traits_baseILj512ES2_S2_fS2_fjLj128EEEEELb1ELb1ELb1ELb0EEEvNS_9BwdParamsE --------------------------
	.section	.nv.constant0._ZN10layer_norm13ln_bwd_kernelINS_13Kernel_traitsI6__halfS2_fS2_fjLj512ELj1ELj4ELj1ELj16ENS_18Kernel_traits_baseILj512ES2_S2_fS2_fjLj128EEEEELb1ELb1ELb1ELb0EEEvNS_9BwdParamsE,"a",@progbits
	.sectionflags	@""
	.align	4
.nv.constant0._ZN10layer_norm13ln_bwd_kernelINS_13Kernel_traitsI6__halfS2_fS2_fjLj512ELj1ELj4ELj1ELj16ENS_18Kernel_traits_baseILj512ES2_S2_fS2_fjLj128EEEEELb1ELb1ELb1ELb0EEEvNS_9BwdParamsE:
	.zero		824


//--------------------- .nv.constant0._ZN10layer_norm22ln_bwd_finalize_kernelINS_22Kernel_traits_finalizeILj512E6__halfS2_fS2_fjLb1ELj1024ELj4ENS_18Kernel_traits_baseILj512ES2_S2_fS2_fjLj1024EEEEELb1ELb1EEEvNS_9BwdParamsE --------------------------
	.section	.nv.constant0._ZN10layer_norm22ln_bwd_finalize_kernelINS_22Kernel_traits_finalizeILj512E6__halfS2_fS2_fjLb1ELj1024ELj4ENS_18Kernel_traits_baseILj512ES2_S2_fS2_fjLj1024EEEEELb1ELb1EEEvNS_9BwdParamsE,"a",@progbits
	.sectionflags	@""
	.align	4
.nv.constant0._ZN10layer_norm22ln_bwd_finalize_kernelINS_22Kernel_traits_finalizeILj512E6__halfS2_fS2_fjLb1ELj1024ELj4ENS_18Kernel_traits_baseILj512ES2_S2_fS2_fjLj1024EEEEELb1ELb1EEEvNS_9BwdParamsE:
	.zero		824


//--------------------- .nv.constant0._ZN10layer_norm13ln_bwd_kernelINS_13Kernel_traitsI6__halfS2_fS2_fjLj512ELj1ELj4ELj1ELj16ENS_18Kernel_traits_baseILj512ES2_S2_fS2_fjLj128EEEEELb1ELb1ELb1ELb1EEEvNS_9BwdParamsE --------------------------
	.section	.nv.constant0._ZN10layer_norm13ln_bwd_kernelINS_13Kernel_traitsI6__halfS2_fS2_fjLj512ELj1ELj4ELj1ELj16ENS_18Kernel_traits_baseILj512ES2_S2_fS2_fjLj128EEEEELb1ELb1ELb1ELb1EEEvNS_9BwdParamsE,"a",@progbits
	.sectionflags	@""
	.align	4
.nv.constant0._ZN10layer_norm13ln_bwd_kernelINS_13Kernel_traitsI6__halfS2_fS2_fjLj512ELj1ELj4ELj1ELj16ENS_18Kernel_traits_baseILj512ES2_S2_fS2_fjLj128EEEEELb1ELb1ELb1ELb1EEEvNS_9BwdParamsE:
	.zero		824


//--------------------- .nv.constant0._ZN10layer_norm13ln_bwd_kernelINS_13Kernel_traitsIf6__halffS2_fjLj512ELj1ELj4ELj1ELj16ENS_18Kernel_traits_baseILj512EfS2_fS2_fjLj128EEEEELb0ELb0ELb0ELb0EEEvNS_9BwdParamsE --------------------------
	.section	.nv.constant0._ZN10layer_norm13ln_bwd_kernelINS_13Kernel_traitsIf6__halffS2_fjLj512ELj1ELj4ELj1ELj16ENS_18Kernel_traits_baseILj512EfS2_fS2_fjLj128EEEEELb0ELb0ELb0ELb0EEEvNS_9BwdParamsE,"a",@progbits
	.sectionflags	@""
	.align	4
.nv.constant0._ZN10layer_norm13ln_bwd_kernelINS_13Kernel_traitsIf6__halffS2_fjLj512ELj1ELj4ELj1ELj16ENS_18Kernel_traits_baseILj512EfS2_fS2_fjLj128EEEEELb0ELb0ELb0ELb0EEEvNS_9BwdParamsE:
	.zero		824


//--------------------- .nv.constant0._ZN10layer_norm13ln_bwd_kernelINS_13Kernel_traitsIf6__halffS2_fjLj512ELj1ELj4ELj1ELj16ENS_18Kernel_traits_baseILj512EfS2_fS2_fjLj128EEEEELb0ELb0ELb0ELb1EEEvNS_9BwdParamsE --------------------------
	.section	.nv.constant0._ZN10layer_norm13ln_bwd_kernelINS_13Kernel_traitsIf6__halffS2_fjLj512ELj1ELj4ELj1ELj16ENS_18Kernel_traits_baseILj512EfS2_fS2_fjLj128EEEEELb0ELb0ELb0ELb1EEEvNS_9BwdParamsE,"a",@progbits
	.sectionflags	@""
	.align	4
.nv.constant0._ZN10layer_norm13ln_bwd_kernelINS_13Kernel_traitsIf6__halffS2_fjLj512ELj1ELj4ELj1ELj16ENS_18Kernel_traits_baseILj512EfS2_fS2_fjLj128EEEEELb0ELb0ELb0ELb1EEEvNS_9BwdParamsE:
	.zero		824


//--------------------- .nv.constant0._ZN10layer_norm13ln_bwd_kernelINS_13Kernel_traitsIf6__halffS2_fjLj512ELj1ELj4ELj1ELj16ENS_18Kernel_traits_baseILj512EfS2_fS2_fjLj128EEEEELb0ELb0ELb1ELb0EEEvNS_9BwdParamsE --------------------------
	.section	.nv.constant0._ZN10layer_norm13ln_bwd_kernelINS_13Kernel_traitsIf6__halffS2_fjLj512ELj1ELj4ELj1ELj16ENS_18Kernel_traits_baseILj512EfS2_fS2_fjLj128EEEEELb0ELb0ELb1ELb0EEEvNS_9BwdParamsE,"a",@progbits
	.sectionflags	@""
	.align	4
.nv.constant0._ZN10layer_norm13ln_bwd_kernelINS_13Kernel_traitsIf6__halffS2_fjLj512ELj1ELj4ELj1ELj16ENS_18Kernel_traits_baseILj512EfS2_fS2_fjLj128EEEEELb0ELb0ELb1ELb0EEEvNS_9BwdParamsE:
	.zero		824


//--------------------- .nv.constant0._ZN10layer_norm13ln_bwd_kernelINS_13Kernel_traitsIf6__halffS2_fjLj512ELj1ELj4ELj1ELj16ENS_18Kernel_traits_baseILj512EfS2_fS2_fjLj128EEEEELb0ELb0ELb1ELb1EEEvNS_9BwdParamsE --------------------------
	.section	.nv.constant0._ZN10layer_norm13ln_bwd_kernelINS_13Kernel_traitsIf6__halffS2_fjLj512ELj1ELj4ELj1ELj16ENS_18Kernel_traits_baseILj512EfS2_fS2_fjLj128EEEEELb0ELb0ELb1ELb1EEEvNS_9BwdParamsE,"a",@progbits
	.sectionflags	@""
	.align	4
.nv.constant0._ZN10layer_norm13ln_bwd_kernelINS_13Kernel_traitsIf6__halffS2_fjLj512ELj1ELj4ELj1ELj16ENS_18Kernel_traits_baseILj512EfS2_fS2_fjLj128EEEEELb0ELb0ELb1ELb1EEEvNS_9BwdParamsE:
	.zero		824


//--------------------- .nv.constant0._ZN10layer_norm13ln_bwd_kernelINS_13Kernel_traitsIf6__halffS2_fjLj512ELj1ELj4ELj1ELj16ENS_18Kernel_traits_baseILj512EfS2_fS2_fjLj128EEEEELb0ELb1ELb0ELb0EEEvNS_9BwdParamsE --------------------------
	.section	.nv.constant0._ZN10layer_norm13ln_bwd_kernelINS_13Kernel_traitsIf6__halffS2_fjLj512ELj1ELj4ELj1ELj16ENS_18Kernel_traits_baseILj512EfS2_fS2_fjLj128EEEEELb0ELb1ELb0ELb0EEEvNS_9BwdParamsE,"a",@progbits
	.sectionflags	@""
	.align	4
.nv.constant0._ZN10layer_norm13ln_bwd_kernelINS_13Kernel_traitsIf6__halffS2_fjLj512ELj1ELj4ELj1ELj16ENS_18Kernel_traits_baseILj512EfS2_fS2_fjLj128EEEEELb0ELb1ELb0ELb0EEEvNS_9BwdParamsE:
	.zero		824


//--------------------- .nv.constant0._ZN10layer_norm13ln_bwd_kernelINS_13Kernel_traitsIf6__halffS2_fjLj512ELj1ELj4ELj1ELj16ENS_18Kernel_traits_baseILj512EfS2_fS2_fjLj128EEEEELb0ELb1ELb0ELb1EEEvNS_9BwdParamsE --------------------------
	.section	.nv.constant0._ZN10layer_norm13ln_bwd_kernelINS_13Kernel_traitsIf6__halffS2_fjLj512ELj1ELj4ELj1ELj16ENS_18Kernel_traits_baseILj512EfS2_fS2_fjLj128EEEEELb0ELb1ELb0ELb1EEEvNS_9BwdParamsE,"a",@progbits
	.sectionflags	@""
	.align	4
.nv.constant0._ZN10layer_norm13ln_bwd_kernelINS_13Kernel_traitsIf6__halffS2_fjLj512ELj1ELj4ELj1ELj16ENS_18Kernel_traits_baseILj512EfS2_fS2_fjLj128EEEEELb0ELb1ELb0ELb1EEEvNS_9BwdParamsE:
	.zero		824


//--------------------- .nv.constant0._ZN10layer_norm13ln_bwd_kernelINS_13Kernel_traitsIf6__halffS2_fjLj512ELj1ELj4ELj1ELj16ENS_18Kernel_traits_baseILj512EfS2_fS2_fjLj128EEEEELb0ELb1ELb1ELb0EEEvNS_9BwdParamsE --------------------------
	.section	.nv.constant0._ZN10layer_norm13ln_bwd_kernelINS_13Kernel_traitsIf6__halffS2_fjLj512ELj1ELj4ELj1ELj16ENS_18Kernel_traits_baseILj512EfS2_fS2_fjLj128EEEEELb0ELb1ELb1ELb0EEEvNS_9BwdParamsE,"a",@progbits
	.sectionflags	@""
	.align	4
.nv.constant0._ZN10layer_norm13ln_bwd_kernelINS_13Kernel_traitsIf6__halffS2_fjLj512ELj1ELj4ELj1ELj16ENS_18Kernel_traits_baseILj512EfS2_fS2_fjLj128EEEEELb0ELb1ELb1ELb0EEEvNS_9BwdParamsE:
	.zero		824


//--------------------- .nv.constant0._ZN10layer_norm13ln_bwd_kernelINS_13Kernel_traitsIf6__halffS2_fjLj512ELj1ELj4ELj1ELj16ENS_18Kernel_traits_baseILj512EfS2_fS2_fjLj128EEEEELb0ELb1ELb1ELb1EEEvNS_9BwdParamsE --------------------------
	.section	.nv.constant0._ZN10layer_norm13ln_bwd_kernelINS_13Kernel_traitsIf6__halffS2_fjLj512ELj1ELj4ELj1ELj16ENS_18Kernel_traits_baseILj512EfS2_fS2_fjLj128EEEEELb0ELb1ELb1ELb1EEEvNS_9BwdParamsE,"a",@progbits
	.sectionflags	@""
	.align	4
.nv.constant0._ZN10layer_norm13ln_bwd_kernelINS_13Kernel_traitsIf6__halffS2_fjLj512ELj1ELj4ELj1ELj16ENS_18Kernel_traits_baseILj512EfS2_fS2_fjLj128EEEEELb0ELb1ELb1ELb1EEEvNS_9BwdParamsE:
	.zero		824


//--------------------- .nv.constant0._ZN10layer_norm13ln_bwd_kernelINS_13Kernel_traitsIf6__halffS2_fjLj512ELj1ELj4ELj1ELj16ENS_18Kernel_traits_baseILj512EfS2_fS2_fjLj128EEEEELb1ELb0ELb0ELb0EEEvNS_9BwdParamsE --------------------------
	.section	.nv.constant0._ZN10layer_norm13ln_bwd_kernelINS_13Kernel_traitsIf6__halffS2_fjLj512ELj1ELj4ELj1ELj16ENS_18Kernel_traits_baseILj512EfS2_fS2_fjLj128EEEEELb1ELb0ELb0ELb0EEEvNS_9BwdParamsE,"a",@progbits
	.sectionflags	@""
	.align	4
.nv.constant0._ZN10layer_norm13ln_bwd_kernelINS_13Kernel_traitsIf6__halffS2_fjLj512ELj1ELj4ELj1ELj16ENS_18Kernel_traits_baseILj512EfS2_fS2_fjLj128EEEEELb1ELb0ELb0ELb0EEEvNS_9BwdParamsE:
	.zero		824


//--------------------- .nv.constant0._ZN10layer_norm13ln_bwd_kernelINS_13Kernel_traitsIf6__halffS2_fjLj512ELj1ELj4ELj1ELj16ENS_18Kernel_traits_baseILj512EfS2_fS2_fjLj128EEEEELb1ELb0ELb0ELb1EEEvNS_9BwdParamsE --------------------------
	.section	.nv.constant0._ZN10layer_norm13ln_bwd_kernelINS_13Kernel_traitsIf6__halffS2_fjLj512ELj1ELj4ELj1ELj16ENS_18Kernel_traits_baseILj512EfS2_fS2_fjLj128EEEEELb1ELb0ELb0ELb1EEEvNS_9BwdParamsE,"a",@progbits
	.sectionflags	@""
	.align	4
.nv.constant0._ZN10layer_norm13ln_bwd_kernelINS_13Kernel_traitsIf6__halffS2_fjLj512ELj1ELj4ELj1ELj16ENS_18Kernel_traits_baseILj512EfS2_fS2_fjLj128EEEEELb1ELb0ELb0ELb1EEEvNS_9BwdParamsE:
	.zero		824


//--------------------- .nv.constant0._ZN10layer_norm22ln_bwd_finalize_kernelINS_22Kernel_traits_finalizeILj512Ef6__halffS2_fjLb0ELj1024ELj4ENS_18Kernel_traits_baseILj512EfS2_fS2_fjLj1024EEEEELb0ELb0EEEvNS_9BwdParamsE --------------------------
	.section	.nv.constant0._ZN10layer_norm22ln_bwd_finalize_kernelINS_22Kernel_traits_finalizeILj512Ef6__halffS2_fjLb0ELj1024ELj4ENS_18Kernel_traits_baseILj512EfS2_fS2_fjLj1024EEEEELb0ELb0EEEvNS_9BwdParamsE,"a",@progbits
	.sectionflags	@""
	.align	4
.nv.constant0._ZN10layer_norm22ln_bwd_finalize_kernelINS_22Kernel_traits_finalizeILj512Ef6__halffS2_fjLb0ELj1024ELj4ENS_18Kernel_traits_baseILj512EfS2_fS2_fjLj1024EEEEELb0ELb0EEEvNS_9BwdParamsE:
	.zero		824


//--------------------- .nv.constant0._ZN10layer_norm13ln_bwd_kernelINS_13Kernel_traitsIf6__halffS2_fjLj512ELj1ELj4ELj1ELj16ENS_18Kernel_traits_baseILj512EfS2_fS2_fjLj128EEEEELb1ELb0ELb1ELb0EEEvNS_9BwdParamsE --------------------------
	.section	.nv.constant0._ZN10layer_norm13ln_bwd_kernelINS_13Kernel_traitsIf6__halffS2_fjLj512ELj1ELj4ELj1ELj16ENS_18Kernel_traits_baseILj512EfS2_fS2_fjLj128EEEEELb1ELb0ELb1ELb0EEEvNS_9BwdParamsE,"a",@progbits
	.sectionflags	@""
	.align	4
.nv.constant0._ZN10layer_norm13ln_bwd_kernelINS_13Kernel_traitsIf6__halffS2_fjLj512ELj1ELj4ELj1ELj16ENS_18Kernel_traits_baseILj512EfS2_fS2_fjLj128EEEEELb1ELb0ELb1ELb0EEEvNS_9BwdParamsE:
	.zero		824


//--------------------- .nv.constant0._ZN10layer_norm22ln_bwd_finalize_kernelINS_22Kernel_traits_finalizeILj512Ef6__halffS2_fjLb0ELj1024ELj4ENS_18Kernel_traits_baseILj512EfS2_fS2_fjLj1024EEEEELb0ELb1EEEvNS_9BwdParamsE --------------------------
	.section	.nv.constant0._ZN10layer_norm22ln_bwd_finalize_kernelINS_22Kernel_traits_finalizeILj512Ef6__halffS2_fjLb0ELj1024ELj4ENS_18Kernel_traits_baseILj512EfS2_fS2_fjLj1024EEEEELb0ELb1EEEvNS_9BwdParamsE,"a",@progbits
	.sectionflags	@""
	.align	4
.nv.constant0._ZN10layer_norm22ln_bwd_finalize_kernelINS_22Kernel_traits_finalizeILj512Ef6__halffS2_fjLb0ELj1024ELj4ENS_18Kernel_traits_baseILj512EfS2_fS2_fjLj1024EEEEELb0ELb1EEEvNS_9BwdParamsE:
	.zero		824


//--------------------- .nv.constant0._ZN10layer_norm13ln_bwd_kernelINS_13Kernel_traitsIf6__halffS2_fjLj512ELj1ELj4ELj1ELj16ENS_18Kernel_traits_baseILj512EfS2_fS2_fjLj128EEEEELb1ELb0ELb1ELb1EEEvNS_9BwdParamsE --------------------------
	.section	.nv.constant0._ZN10layer_norm13ln_bwd_kernelINS_13Kernel_traitsIf6__halffS2_fjLj512ELj1ELj4ELj1ELj16ENS_18Kernel_traits_baseILj512EfS2_fS2_fjLj128EEEEELb1ELb0ELb1ELb1EEEvNS_9BwdParamsE,"a",@progbits
	.sectionflags	@""
	.align	4
.nv.constant0._ZN10layer_norm13ln_bwd_kernelINS_13Kernel_traitsIf6__halffS2_fjLj512ELj1ELj4ELj1ELj16ENS_18Kernel_traits_baseILj512EfS2_fS2_fjLj128EEEEELb1ELb0ELb1ELb1EEEvNS_9BwdParamsE:
	.zero		824


//--------------------- .nv.constant0._ZN10layer_norm13ln_bwd_kernelINS_13Kernel_traitsIf6__halffS2_fjLj512ELj1ELj4ELj1ELj16ENS_18Kernel_traits_baseILj512EfS2_fS2_fjLj128EEEEELb1ELb1ELb0ELb0EEEvNS_9BwdParamsE --------------------------
	.section	.nv.constant0._ZN10layer_norm13ln_bwd_kernelINS_13Kernel_traitsIf6__halffS2_fjLj512ELj1ELj4ELj1ELj16ENS_18Kernel_traits_baseILj512EfS2_fS2_fjLj128EEEEELb1ELb1ELb0ELb0EEEvNS_9BwdParamsE,"a",@progbits
	.sectionflags	@""
	.align	4
.nv.constant0._ZN10layer_norm13ln_bwd_kernelINS_13Kernel_traitsIf6__halffS2_fjLj512ELj1ELj4ELj1ELj16ENS_18Kernel_traits_baseILj512EfS2_fS2_fjLj128EEEEELb1ELb1ELb0ELb0EEEvNS_9BwdParamsE:
	.zero		824


//--------------------- .nv.constant0._ZN10layer_norm13ln_bwd_kernelINS_13Kernel_traitsIf6__halffS2_fjLj512ELj1ELj4ELj1ELj16ENS_18Kernel_traits_baseILj512EfS2_fS2_fjLj128EEEEELb1ELb1ELb0ELb1EEEvNS_9BwdParamsE --------------------------
	.section	.nv.constant0._ZN10layer_norm13ln_bwd_kernelINS_13Kernel_traitsIf6__halffS2_fjLj512ELj1ELj4ELj1ELj16ENS_18Kernel_traits_baseILj512EfS2_fS2_fjLj128EEEEELb1ELb1ELb0ELb1EEEvNS_9BwdParamsE,"a",@progbits
	.sectionflags	@""
	.align	4
.nv.constant0._ZN10layer_norm13ln_bwd_kernelINS_13Kernel_traitsIf6__halffS2_fjLj512ELj1ELj4ELj1ELj16ENS_18Kernel_traits_baseILj512EfS2_fS2_fjLj128EEEEELb1ELb1ELb0ELb1EEEvNS_9BwdParamsE:
	.zero		824


//--------------------- .nv.constant0._ZN10layer_norm22ln_bwd_finalize_kernelINS_22Kernel_traits_finalizeILj512Ef6__halffS2_fjLb1ELj1024ELj4ENS_18Kernel_traits_baseILj512EfS2_fS2_fjLj1024EEEEELb1ELb0EEEvNS_9BwdParamsE --------------------------
	.section	.nv.constant0._ZN10layer_norm22ln_bwd_finalize_kernelINS_22Kernel_traits_finalizeILj512Ef6__halffS2_fjLb1ELj1024ELj4ENS_18Kernel_traits_baseILj512EfS2_fS2_fjLj1024EEEEELb1ELb0EEEvNS_9BwdParamsE,"a",@progbits
	.sectionflags	@""
	.align	4
.nv.constant0._ZN10layer_norm22ln_bwd_finalize_kernelINS_22Kernel_traits_finalizeILj512Ef6__halffS2_fjLb1ELj1024ELj4ENS_18Kernel_traits_baseILj512EfS2_fS2_fjLj1024EEEEELb1ELb0EEEvNS_9BwdParamsE:
	.zero		824


//--------------------- .nv.constant0._ZN10layer_norm13ln_bwd_kernelINS_13Kernel_traitsIf6__halffS2_fjLj512ELj1ELj4ELj1ELj16ENS_18Kernel_traits_baseILj512EfS2_fS2_fjLj128EEEEELb1ELb1ELb1ELb0EEEvNS_9BwdParamsE --------------------------
	.section	.nv.constant0._ZN10layer_norm13ln_bwd_kernelINS_13Kernel_traitsIf6__halffS2_fjLj512ELj1ELj4ELj1ELj16ENS_18Kernel_traits_baseILj512EfS2_fS2_fjLj128EEEEELb1ELb1ELb1ELb0EEEvNS_9BwdParamsE,"a",@progbits
	.sectionflags	@""
	.align	4
.nv.constant0._ZN10layer_norm13ln_bwd_kernelINS_13Kernel_traitsIf6__halffS2_fjLj512ELj1ELj4ELj1ELj16ENS_18Kernel_traits_baseILj512EfS2_fS2_fjLj128EEEEELb1ELb1ELb1ELb0EEEvNS_9BwdParamsE:
	.zero		824


//--------------------- .nv.constant0._ZN10layer_norm22ln_bwd_finalize_kernelINS_22Kernel_traits_finalizeILj512Ef6__halffS2_fjLb1ELj1024ELj4ENS_18Kernel_traits_baseILj512EfS2_fS2_fjLj1024EEEEELb1ELb1EEEvNS_9BwdParamsE --------------------------
	.section	.nv.constant0._ZN10layer_norm22ln_bwd_finalize_kernelINS_22Kernel_traits_finalizeILj512Ef6__halffS2_fjLb1ELj1024ELj4ENS_18Kernel_traits_baseILj512EfS2_fS2_fjLj1024EEEEELb1ELb1EEEvNS_9BwdParamsE,"a",@progbits
	.sectionflags	@""
	.align	4
.nv.constant0._ZN10layer_norm22ln_bwd_finalize_kernelINS_22Kernel_traits_finalizeILj512Ef6__halffS2_fjLb1ELj1024ELj4ENS_18Kernel_traits_baseILj512EfS2_fS2_fjLj1024EEEEELb1ELb1EEEvNS_9BwdParamsE:
	.zero		824


//--------------------- .nv.constant0._ZN10layer_norm13ln_bwd_kernelINS_13Kernel_traitsIf6__halffS2_fjLj512ELj1ELj4ELj1ELj16ENS_18Kernel_traits_baseILj512EfS2_fS2_fjLj128EEEEELb1ELb1ELb1ELb1EEEvNS_9BwdParamsE --------------------------
	.section	.nv.constant0._ZN10layer_norm13ln_bwd_kernelINS_13Kernel_traitsIf6__halffS2_fjLj512ELj1ELj4ELj1ELj16ENS_18Kernel_traits_baseILj512EfS2_fS2_fjLj128EEEEELb1ELb1ELb1ELb1EEEvNS_9BwdParamsE,"a",@progbits
	.sectionflags	@""
	.align	4
.nv.constant0._ZN10layer_norm13ln_bwd_kernelINS_13Kernel_traitsIf6__halffS2_fjLj512ELj1ELj4ELj1ELj16ENS_18Kernel_traits_baseILj512EfS2_fS2_fjLj128EEEEELb1ELb1ELb1ELb1EEEvNS_9BwdParamsE:
	.zero		824


//--------------------- .nv.constant0._ZN10layer_norm13ln_bwd_kernelINS_13Kernel_traitsI6__halfffffjLj512ELj1ELj4ELj1ELj16ENS_18Kernel_traits_baseILj512ES2_ffffjLj128EEEEELb0ELb0ELb0ELb0EEEvNS_9BwdParamsE --------------------------
	.section	.nv.constant0._ZN10layer_norm13ln_bwd_kernelINS_13Kernel_traitsI6__halfffffjLj512ELj1ELj4ELj1ELj16ENS_18Kernel_traits_baseILj512ES2_ffffjLj128EEEEELb0ELb0ELb0ELb0EEEvNS_9BwdParamsE,"a",@progbits
	.sectionflags	@""
	.align	4
.nv.constant0._ZN10layer_norm13ln_bwd_kernelINS_13Kernel_traitsI6__halfffffjLj512ELj1ELj4ELj1ELj16ENS_18Kernel_traits_baseILj512ES2_ffffjLj128EEEEELb0ELb0ELb0ELb0EEEvNS_9BwdParamsE:
	.zero		824


//--------------------- .nv.constant0._ZN10layer_norm13ln_bwd_kernelINS_13Kernel_traitsI6__halfffffjLj512ELj1ELj4ELj1ELj16ENS_18Kernel_traits_baseILj512ES2_ffffjLj128EEEEELb0ELb0ELb0ELb1EEEvNS_9BwdParamsE --------------------------
	.section	.nv.constant0._ZN10layer_norm13ln_bwd_kernelINS_13Kernel_traitsI6__halfffffjLj512ELj1ELj4ELj1ELj16ENS_18Kernel_traits_baseILj512ES2_ffffjLj128EEEEELb0ELb0ELb0ELb1EEEvNS_9BwdParamsE,"a",@progbits
	.sectionflags	@""
	.align	4
.nv.constant0._ZN10layer_norm13ln_bwd_kernelINS_13Kernel_traitsI6__halfffffjLj512ELj1ELj4ELj1ELj16ENS_18Kernel_traits_baseILj512ES2_ffffjLj128EEEEELb0ELb0ELb0ELb1EEEvNS_9BwdParamsE:
	.zero		824


//--------------------- .nv.constant0._ZN10layer_norm13ln_bwd_kernelINS_13Kernel_traitsI6__halfffffjLj512ELj1ELj4ELj1ELj16ENS_18Kernel_traits_baseILj512ES2_ffffjLj128EEEEELb0ELb0ELb1ELb0EEEvNS_9BwdParamsE --------------------------
	.section	.nv.constant0._ZN10layer_norm13ln_bwd_kernelINS_13Kernel_traitsI6__halfffffjLj512ELj1ELj4ELj1ELj16ENS_18Kernel_traits_baseILj512ES2_ffffjLj128EEEEELb0ELb0ELb1ELb0EEEvNS_9BwdParamsE,"a",@progbits
	.sectionflags	@""
	.align	4
.nv.constant0._ZN10layer_norm13ln_bwd_kernelINS_13Kernel_traitsI6__halfffffjLj512ELj1ELj4ELj1ELj16ENS_18Kernel_traits_baseILj512ES2_ffffjLj128EEEEELb0ELb0ELb1ELb0EEEvNS_9BwdParamsE:
	.zero		824


//--------------------- .nv.constant0._ZN10layer_norm13ln_bwd_kernelINS_13Kernel_traitsI6__halfffffjLj512ELj1ELj4ELj1ELj16ENS_18Kernel_traits_baseILj512ES2_ffffjLj128EEEEELb0ELb0ELb1ELb1EEEvNS_9BwdParamsE --------------------------
	.section	.nv.constant0._ZN10layer_norm13ln_bwd_kernelINS_13Kernel_traitsI6__halfffffjLj512ELj1ELj4ELj1ELj16ENS_18Kernel_traits_baseILj512ES2_ffffjLj128EEEEELb0ELb0ELb1ELb1EEEvNS_9BwdParamsE,"a",@progbits
	.sectionflags	@""
	.align	4
.nv.constant0._ZN10layer_norm13ln_bwd_kernelINS_13Kernel_traitsI6__halfffffjLj512ELj1ELj4ELj1ELj16ENS_18Kernel_traits_baseILj512ES2_ffffjLj128EEEEELb0ELb0ELb1ELb1EEEvNS_9BwdParamsE:
	.zero		824


//--------------------- .nv.constant0._ZN10layer_norm13ln_bwd_kernelINS_13Kernel_traitsI6__halfffffjLj512ELj1ELj4ELj1ELj16ENS_18Kernel_traits_baseILj512ES2_ffffjLj128EEEEELb0ELb1ELb0ELb0EEEvNS_9BwdParamsE --------------------------
	.section	.nv.constant0._ZN10layer_norm13ln_bwd_kernelINS_13Kernel_traitsI6__halfffffjLj512ELj1ELj4ELj1ELj16ENS_18Kernel_traits_baseILj512ES2_ffffjLj128EEEEELb0ELb1ELb0ELb0EEEvNS_9BwdParamsE,"a",@progbits
	.sectionflags	@""
	.align	4
.nv.constant0._ZN10layer_norm13ln_bwd_kernelINS_13Kernel_traitsI6__halfffffjLj512ELj1ELj4ELj1ELj16ENS_18Kernel_traits_baseILj512ES2_ffffjLj128EEEEELb0ELb1ELb0ELb0EEEvNS_9BwdParamsE:
	.zero		824


//--------------------- .nv.constant0._ZN10layer_norm13ln_bwd_kernelINS_13Kernel_traitsI6__halfffffjLj512ELj1ELj4ELj1ELj16ENS_18Kernel_traits_baseILj512ES2_ffffjLj128EEEEELb0ELb1ELb0ELb1EEEvNS_9BwdParamsE --------------------------
	.section	.nv.constant0._ZN10layer_norm13ln_bwd_kernelINS_13Kernel_traitsI6__halfffffjLj512ELj1ELj4ELj1ELj16ENS_18Kernel_traits_baseILj512ES2_ffffjLj128EEEEELb0ELb1ELb0ELb1EEEvNS_9BwdParamsE,"a",@progbits
	.sectionflags	@""
	.align	4
.nv.constant0._ZN10layer_norm13ln_bwd_kernelINS_13Kernel_traitsI6__halfffffjLj512ELj1ELj4ELj1ELj16ENS_18Kernel_traits_baseILj512ES2_ffffjLj128EEEEELb0ELb1ELb0ELb1EEEvNS_9BwdParamsE:
	.zero		824


//--------------------- .nv.constant0._ZN10layer_norm13ln_bwd_kernelINS_13Kernel_traitsI6__halfffffjLj512ELj1ELj4ELj1ELj16ENS_18Kernel_traits_baseILj512ES2_ffffjLj128EEEEELb0ELb1ELb1ELb0EEEvNS_9BwdParamsE --------------------------
	.section	.nv.constant0._ZN10layer_norm13ln_bwd_kernelINS_13Kernel_traitsI6__halfffffjLj512ELj1ELj4ELj1ELj16ENS_18Kernel_traits_baseILj512ES2_ffffjLj128EEEEELb0ELb1ELb1ELb0EEEvNS_9BwdParamsE,"a",@progbits
	.sectionflags	@""
	.align	4
.nv.constant0._ZN10layer_norm13ln_bwd_kernelINS_13Kernel_traitsI6__halfffffjLj512ELj1ELj4ELj1ELj16ENS_18Kernel_traits_baseILj512ES2_ffffjLj128EEEEELb0ELb1ELb1ELb0EEEvNS_9BwdParamsE:
	.zero		824


//--------------------- .nv.constant0._ZN10layer_norm13ln_bwd_kernelINS_13Kernel_traitsI6__halfffffjLj512ELj1ELj4ELj1ELj16ENS_18Kernel_traits_baseILj512ES2_ffffjLj128EEEEELb0ELb1ELb1ELb1EEEvNS_9BwdParamsE --------------------------
	.section	.nv.constant0._ZN10layer_norm13ln_bwd_kernelINS_13Kernel_traitsI6__halfffffjLj512ELj1ELj4ELj1ELj16ENS_18Kernel_traits_baseILj512ES2_ffffjLj128EEEEELb0ELb1ELb1ELb1EEEvNS_9BwdParamsE,"a",@progbits
	.sectionflags	@""
	.align	4
.nv.constant0._ZN10layer_norm13ln_bwd_kernelINS_13Kernel_traitsI6__halfffffjLj512ELj1ELj4ELj1ELj16ENS_18Kernel_traits_baseILj512ES2_ffffjLj128EEEEELb0ELb1ELb1ELb1EEEvNS_9BwdParamsE:
	.zero		824


//--------------------- .nv.constant0._ZN10layer_norm13ln_bwd_kernelINS_13Kernel_traitsI6__halfffffjLj512ELj1ELj4ELj1ELj16ENS_18Kernel_traits_baseILj512ES2_ffffjLj128EEEEELb1ELb0ELb0ELb0EEEvNS_9BwdParamsE --------------------------
	.section	.nv.constant0._ZN10layer_norm13ln_bwd_kernelINS_13Kernel_traitsI6__halfffffjLj512ELj1ELj4ELj1ELj16ENS_18Kernel_traits_baseILj512ES2_ffffjLj128EEEEELb1ELb0ELb0ELb0EEEvNS_9BwdParamsE,"a",@progbits
	.sectionflags	@""
	.align	4
.nv.constant0._ZN10layer_norm13ln_bwd_kernelINS_13Kernel_traitsI6__halfffffjLj512ELj1ELj4ELj1ELj16ENS_18Kernel_traits_baseILj512ES2_ffffjLj128EEEEELb1ELb0ELb0ELb0EEEvNS_9BwdParamsE:
	.zero		824


//--------------------- .nv.constant0._ZN10layer_norm13ln_bwd_kernelINS_13Kernel_traitsI6__halfffffjLj512ELj1ELj4ELj1ELj16ENS_18Kernel_traits_baseILj512ES2_ffffjLj128EEEEELb1ELb0ELb0ELb1EEEvNS_9BwdParamsE --------------------------
	.section	.nv.constant0._ZN10layer_norm13ln_bwd_kernelINS_13Kernel_traitsI6__halfffffjLj512ELj1ELj4ELj1ELj16ENS_18Kernel_traits_baseILj512ES2_ffffjLj128EEEEELb1ELb0ELb0ELb1EEEvNS_9BwdParamsE,"a",@progbits
	.sectionflags	@""
	.align	4
.nv.constant0._ZN10layer_norm13ln_bwd_kernelINS_13Kernel_traitsI6__halfffffjLj512ELj1ELj4ELj1ELj16ENS_18Kernel_traits_baseILj512ES2_ffffjLj128EEEEELb1ELb0ELb0ELb1EEEvNS_9BwdParamsE:
	.zero		824


//--------------------- .nv.constant0._ZN10layer_norm22ln_bwd_finalize_kernelINS_22Kernel_traits_finalizeILj512E6__halfffffjLb0ELj1024ELj4ENS_18Kernel_traits_baseILj512ES2_ffffjLj1024EEEEELb0ELb0EEEvNS_9BwdParamsE --------------------------
	.section	.nv.constant0._ZN10layer_norm22ln_bwd_finalize_kernelINS_22Kernel_traits_finalizeILj512E6__halfffffjLb0ELj1024ELj4ENS_18Kernel_traits_baseILj512ES2_ffffjLj1024EEEEELb0ELb0EEEvNS_9BwdParamsE,"a",@progbits
	.sectionflags	@""
	.align	4
.nv.constant0._ZN10layer_norm22ln_bwd_finalize_kernelINS_22Kernel_traits_finalizeILj512E6__halfffffjLb0ELj1024ELj4ENS_18Kernel_traits_baseILj512ES2_ffffjLj1024EEEEELb0ELb0EEEvNS_9BwdParamsE:
	.zero		824


//--------------------- .nv.constant0._ZN10layer_norm13ln_bwd_kernelINS_13Kernel_traitsI6__halfffffjLj512ELj1ELj4ELj1ELj16ENS_18Kernel_traits_baseILj512ES2_ffffjLj128EEEEELb1ELb0ELb1ELb0EEEvNS_9BwdParamsE --------------------------
	.section	.nv.constant0._ZN10layer_norm13ln_bwd_kernelINS_13Kernel_traitsI6__halfffffjLj512ELj1ELj4ELj1ELj16ENS_18Kernel_traits_baseILj512ES2_ffffjLj128EEEEELb1ELb0ELb1ELb0EEEvNS_9BwdParamsE,"a",@progbits
	.sectionflags	@""
	.align	4
.nv.constant0._ZN10layer_norm13ln_bwd_kernelINS_13Kernel_traitsI6__halfffffjLj512ELj1ELj4ELj1ELj16ENS_18Kernel_traits_baseILj512ES2_ffffjLj128EEEEELb1ELb0ELb1ELb0EEEvNS_9BwdParamsE:
	.zero		824


//--------------------- .nv.constant0._ZN10layer_norm22ln_bwd_finalize_kernelINS_22Kernel_traits_finalizeILj512E6__halfffffjLb0ELj1024ELj4ENS_18Kernel_traits_baseILj512ES2_ffffjLj1024EEEEELb0ELb1EEEvNS_9BwdParamsE --------------------------
	.section	.nv.constant0._ZN10layer_norm22ln_bwd_finalize_kernelINS_22Kernel_traits_finalizeILj512E6__halfffffjLb0ELj1024ELj4ENS_18Kernel_traits_baseILj512ES2_ffffjLj1024EEEEELb0ELb1EEEvNS_9BwdParamsE,"a",@progbits
	.sectionflags	@""
	.align	4
.nv.constant0._ZN10layer_norm22ln_bwd_finalize_kernelINS_22Kernel_traits_finalizeILj512E6__halfffffjLb0ELj1024ELj4ENS_18Kernel_traits_baseILj512ES2_ffffjLj1024EEEEELb0ELb1EEEvNS_9BwdParamsE:
	.zero		824


//--------------------- .nv.constant0._ZN10layer_norm13ln_bwd_kernelINS_13Kernel_traitsI6__halfffffjLj512ELj1ELj4ELj1ELj16ENS_18Kernel_traits_baseILj512ES2_ffffjLj128EEEEELb1ELb0ELb1ELb1EEEvNS_9BwdParamsE --------------------------
	.section	.nv.constant0._ZN10layer_norm13ln_bwd_kernelINS_13Kernel_traitsI6__halfffffjLj512ELj1ELj4ELj1ELj16ENS_18Kernel_traits_baseILj512ES2_ffffjLj128EEEEELb1ELb0ELb1ELb1EEEvNS_9BwdParamsE,"a",@progbits
	.sectionflags	@""
	.align	4
.nv.constant0._ZN10layer_norm13ln_bwd_kernelINS_13Kernel_traitsI6__halfffffjLj512ELj1ELj4ELj1ELj16ENS_18Kernel_traits_baseILj512ES2_ffffjLj128EEEEELb1ELb0ELb1ELb1EEEvNS_9BwdParamsE:
	.zero		824


//--------------------- .nv.constant0._ZN10layer_norm13ln_bwd_kernelINS_13Kernel_traitsI6__halfffffjLj512ELj1ELj4ELj1ELj16ENS_18Kernel_traits_baseILj512ES2_ffffjLj128EEEEELb1ELb1ELb0ELb0EEEvNS_9BwdParamsE --------------------------
	.section	.nv.constant0._ZN10layer_norm13ln_bwd_kernelINS_13Kernel_traitsI6__halfffffjLj512ELj1ELj4ELj1ELj16ENS_18Kernel_traits_baseILj512ES2_ffffjLj128EEEEELb1ELb1ELb0ELb0EEEvNS_9BwdParamsE,"a",@progbits
	.sectionflags	@""
	.align	4
.nv.constant0._ZN10layer_norm13ln_bwd_kernelINS_13Kernel_traitsI6__halfffffjLj512ELj1ELj4ELj1ELj16ENS_18Kernel_traits_baseILj512ES2_ffffjLj128EEEEELb1ELb1ELb0ELb0EEEvNS_9BwdParamsE:
	.zero		824


//--------------------- .nv.constant0._ZN10layer_norm13ln_bwd_kernelINS_13Kernel_traitsI6__halfffffjLj512ELj1ELj4ELj1ELj16ENS_18Kernel_traits_baseILj512ES2_ffffjLj128EEEEELb1ELb1ELb0ELb1EEEvNS_9BwdParamsE --------------------------
	.section	.nv.constant0._ZN10layer_norm13ln_bwd_kernelINS_13Kernel_traitsI6__halfffffjLj512ELj1ELj4ELj1ELj16ENS_18Kernel_traits_baseILj512ES2_ffffjLj128EEEEELb1ELb1ELb0ELb1EEEvNS_9BwdParamsE,"a",@progbits
	.sectionflags	@""
	.align	4
.nv.constant0._ZN10layer_norm13ln_bwd_kernelINS_13Kernel_traitsI6__halfffffjLj512ELj1ELj4ELj1ELj16ENS_18Kernel_traits_baseILj512ES2_ffffjLj128EEEEELb1ELb1ELb0ELb1EEEvNS_9BwdParamsE:
	.zero		824


//--------------------- .nv.constant0._ZN10layer_norm22ln_bwd_finalize_kernelINS_22Kernel_traits_finalizeILj512E6__halfffffjLb1ELj1024ELj4ENS_18Kernel_traits_baseILj512ES2_ffffjLj1024EEEEELb1ELb0EEEvNS_9BwdParamsE --------------------------
	.section	.nv.constant0._ZN10layer_norm22ln_bwd_finalize_kernelINS_22Kernel_traits_finalizeILj512E6__halfffffjLb1ELj1024ELj4ENS_18Kernel_traits_baseILj512ES2_ffffjLj1024EEEEELb1ELb0EEEvNS_9BwdParamsE,"a",@progbits
	.sectionflags	@""
	.align	4
.nv.constant0._ZN10layer_norm22ln_bwd_finalize_kernelINS_22Kernel_traits_finalizeILj512E6__halfffffjLb1ELj1024ELj4ENS_18Kernel_traits_baseILj512ES2_ffffjLj1024EEEEELb1ELb0EEEvNS_9BwdParamsE:
	.zero		824


//--------------------- .nv.constant0._ZN10layer_norm13ln_bwd_kernelINS_13Kernel_traitsI6__halfffffjLj512ELj1ELj4ELj1ELj16ENS_18Kernel_traits_baseILj512ES2_ffffjLj128EEEEELb1ELb1ELb1ELb0EEEvNS_9BwdParamsE --------------------------
	.section	.nv.constant0._ZN10layer_norm13ln_bwd_kernelINS_13Kernel_traitsI6__halfffffjLj512ELj1ELj4ELj1ELj16ENS_18Kernel_traits_baseILj512ES2_ffffjLj128EEEEELb1ELb1ELb1ELb0EEEvNS_9BwdParamsE,"a",@progbits
	.sectionflags	@""
	.align	4
.nv.constant0._ZN10layer_norm13ln_bwd_kernelINS_13Kernel_traitsI6__halfffffjLj512ELj1ELj4ELj1ELj16ENS_18Kernel_traits_baseILj512ES2_ffffjLj128EEEEELb1ELb1ELb1ELb0EEEvNS_9BwdParamsE:
	.zero		824


//--------------------- .nv.constant0._ZN10layer_norm22ln_bwd_finalize_kernelINS_22Kernel_traits_finalizeILj512E6__halfffffjLb1ELj1024ELj4ENS_18Kernel_traits_baseILj512ES2_ffffjLj1024EEEEELb1ELb1EEEvNS_9BwdParamsE --------------------------
	.section	.nv.constant0._ZN10layer_norm22ln_bwd_finalize_kernelINS_22Kernel_traits_finalizeILj512E6__halfffffjLb1ELj1024ELj4ENS_18Kernel_traits_baseILj512ES2_ffffjLj1024EEEEELb1ELb1EEEvNS_9BwdParamsE,"a",@progbits
	.sectionflags	@""
	.align	4
.nv.constant0._ZN10layer_norm22ln_bwd_finalize_kernelINS_22Kernel_traits_finalizeILj512E6__halfffffjLb1ELj1024ELj4ENS_18Kernel_traits_baseILj512ES2_ffffjLj1024EEEEELb1ELb1EEEvNS_9BwdParamsE:
	.zero		824


//--------------------- .nv.constant0._ZN10layer_norm13ln_bwd_kernelINS_13Kernel_traitsI6__halfffffjLj512ELj1ELj4ELj1ELj16ENS_18Kernel_traits_baseILj512ES2_ffffjLj128EEEEELb1ELb1ELb1ELb1EEEvNS_9BwdParamsE --------------------------
	.section	.nv.constant0._ZN10layer_norm13ln_bwd_kernelINS_13Kernel_traitsI6__halfffffjLj512ELj1ELj4ELj1ELj16ENS_18Kernel_traits_baseILj512ES2_ffffjLj128EEEEELb1ELb1ELb1ELb1EEEvNS_9BwdParamsE,"a",@progbits
	.sectionflags	@""
	.align	4
.nv.constant0._ZN10layer_norm13ln_bwd_kernelINS_13Kernel_traitsI6__halfffffjLj512ELj1ELj4ELj1ELj16ENS_18Kernel_traits_baseILj512ES2_ffffjLj128EEEEELb1ELb1ELb1ELb1EEEvNS_9BwdParamsE:
	.zero		824


//--------------------- .nv.constant0._ZN10layer_norm13ln_bwd_kernelINS_13Kernel_traitsIfffffjLj512ELj1ELj4ELj1ELj16ENS_18Kernel_traits_baseILj512EfffffjLj128EEEEELb0ELb0ELb0ELb0EEEvNS_9BwdParamsE --------------------------
	.section	.nv.constant0._ZN10layer_norm13ln_bwd_kernelINS_13Kernel_traitsIfffffjLj512ELj1ELj4ELj1ELj16ENS_18Kernel_traits_baseILj512EfffffjLj128EEEEELb0ELb0ELb0ELb0EEEvNS_9BwdParamsE,"a",@progbits
	.sectionflags	@""
	.align	4
.nv.constant0._ZN10layer_norm13ln_bwd_kernelINS_13Kernel_traitsIfffffjLj512ELj1ELj4ELj1ELj16ENS_18Kernel_traits_baseILj512EfffffjLj128EEEEELb0ELb0ELb0ELb0EEEvNS_9BwdParamsE:
	.zero		824


//--------------------- .nv.constant0._ZN10layer_norm13ln_bwd_kernelINS_13Kernel_traitsIfffffjLj512ELj1ELj4ELj1ELj16ENS_18Kernel_traits_baseILj512EfffffjLj128EEEEELb0ELb0ELb0ELb1EEEvNS_9BwdParamsE --------------------------
	.section	.nv.constant0._ZN10layer_norm13ln_bwd_kernelINS_13Kernel_traitsIfffffjLj512ELj1ELj4ELj1ELj16ENS_18Kernel_traits_baseILj512EfffffjLj128EEEEELb0ELb0ELb0ELb1EEEvNS_9BwdParamsE,"a",@progbits
	.sectionflags	@""
	.align	4
.nv.constant0._ZN10layer_norm13ln_bwd_kernelINS_13Kernel_traitsIfffffjLj512ELj1ELj4ELj1ELj16ENS_18Kernel_traits_baseILj512EfffffjLj128EEEEELb0ELb0ELb0ELb1EEEvNS_9BwdParamsE:
	.zero		824


//--------------------- .nv.constant0._ZN10layer_norm13ln_bwd_kernelINS_13Kernel_traitsIfffffjLj512ELj1ELj4ELj1ELj16ENS_18Kernel_traits_baseILj512EfffffjLj128EEEEELb0ELb0ELb1ELb0EEEvNS_9BwdParamsE --------------------------
	.section	.nv.constant0._ZN10layer_norm13ln_bwd_kernelINS_13Kernel_traitsIfffffjLj512ELj1ELj4ELj1ELj16ENS_18Kernel_traits_baseILj512EfffffjLj128EEEEELb0ELb0ELb1ELb0EEEvNS_9BwdParamsE,"a",@progbits
	.sectionflags	@""
	.align	4
.nv.constant0._ZN10layer_norm13ln_bwd_kernelINS_13Kernel_traitsIfffffjLj512ELj1ELj4ELj1ELj16ENS_18Kernel_traits_baseILj512EfffffjLj128EEEEELb0ELb0ELb1ELb0EEEvNS_9BwdParamsE:
	.zero		824


//--------------------- .nv.constant0._ZN10layer_norm13ln_bwd_kernelINS_13Kernel_traitsIfffffjLj512ELj1ELj4ELj1ELj16ENS_18Kernel_traits_baseILj512EfffffjLj128EEEEELb0ELb0ELb1ELb1EEEvNS_9BwdParamsE --------------------------
	.section	.nv.constant0._ZN10layer_norm13ln_bwd_kernelINS_13Kernel_traitsIfffffjLj512ELj1ELj4ELj1ELj16ENS_18Kernel_traits_baseILj512EfffffjLj128EEEEELb0ELb0ELb1ELb1EEEvNS_9BwdParamsE,"a",@progbits
	.sectionflags	@""
	.align	4
.nv.constant0._ZN10layer_norm13ln_bwd_kernelINS_13Kernel_traitsIfffffjLj512ELj1ELj4ELj1ELj16ENS_18Kernel_traits_baseILj512EfffffjLj128EEEEELb0ELb0ELb1ELb1EEEvNS_9BwdParamsE:
	.zero		824


//--------------------- .nv.constant0._ZN10layer_norm13ln_bwd_kernelINS_13Kernel_traitsIfffffjLj512ELj1ELj4ELj1ELj16ENS_18Kernel_traits_baseILj512EfffffjLj128EEEEELb0ELb1ELb0ELb0EEEvNS_9BwdParamsE --------------------------
	.section	.nv.constant0._ZN10layer_norm13ln_bwd_kernelINS_13Kernel_traitsIfffffjLj512ELj1ELj4ELj1ELj16ENS_18Kernel_traits_baseILj512EfffffjLj128EEEEELb0ELb1ELb0ELb0EEEvNS_9BwdParamsE,"a",@progbits
	.sectionflags	@""
	.align	4
.nv.constant0._ZN10layer_norm13ln_bwd_kernelINS_13Kernel_traitsIfffffjLj512ELj1ELj4ELj1ELj16ENS_18Kernel_traits_baseILj512EfffffjLj128EEEEELb0ELb1ELb0ELb0EEEvNS_9BwdParamsE:
	.zero		824


//--------------------- .nv.constant0._ZN10layer_norm13ln_bwd_kernelINS_13Kernel_traitsIfffffjLj512ELj1ELj4ELj1ELj16ENS_18Kernel_traits_baseILj512EfffffjLj128EEEEELb0ELb1ELb0ELb1EEEvNS_9BwdParamsE --------------------------
	.section	.nv.constant0._ZN10layer_norm13ln_bwd_kernelINS_13Kernel_traitsIfffffjLj512ELj1ELj4ELj1ELj16ENS_18Kernel_traits_baseILj512EfffffjLj128EEEEELb0ELb1ELb0ELb1EEEvNS_9BwdParamsE,"a",@progbits
	.sectionflags	@""
	.align	4
.nv.constant0._ZN10layer_norm13ln_bwd_kernelINS_13Kernel_traitsIfffffjLj512ELj1ELj4ELj1ELj16ENS_18Kernel_traits_baseILj512EfffffjLj128EEEEELb0ELb1ELb0ELb1EEEvNS_9BwdParamsE:
	.zero		824


//--------------------- .nv.constant0._ZN10layer_norm13ln_bwd_kernelINS_13Kernel_traitsIfffffjLj512ELj1ELj4ELj1ELj16ENS_18Kernel_traits_baseILj512EfffffjLj128EEEEELb0ELb1ELb1ELb0EEEvNS_9BwdParamsE --------------------------
	.section	.nv.constant0._ZN10layer_norm13ln_bwd_kernelINS_13Kernel_traitsIfffffjLj512ELj1ELj4ELj1ELj16ENS_18Kernel_traits_baseILj512EfffffjLj128EEEEELb0ELb1ELb1ELb0EEEvNS_9BwdParamsE,"a",@progbits
	.sectionflags	@""
	.align	4
.nv.constant0._ZN10layer_norm13ln_bwd_kernelINS_13Kernel_traitsIfffffjLj512ELj1ELj4ELj1ELj16ENS_18Kernel_traits_baseILj512EfffffjLj128EEEEELb0ELb1ELb1ELb0EEEvNS_9BwdParamsE:
	.zero		824


//--------------------- .nv.constant0._ZN10layer_norm13ln_bwd_kernelINS_13Kernel_traitsIfffffjLj512ELj1ELj4ELj1ELj16ENS_18Kernel_traits_baseILj512EfffffjLj128EEEEELb0ELb1ELb1ELb1EEEvNS_9BwdParamsE --------------------------
	.section	.nv.constant0._ZN10layer_norm13ln_bwd_kernelINS_13Kernel_traitsIfffffjLj512ELj1ELj4ELj1ELj16ENS_18Kernel_traits_baseILj512EfffffjLj128EEEEELb0ELb1ELb1ELb1EEEvNS_9BwdParamsE,"a",@progbits
	.sectionflags	@""
	.align	4
.nv.constant0._ZN10layer_norm13ln_bwd_kernelINS_13Kernel_traitsIfffffjLj512ELj1ELj4ELj1ELj16ENS_18Kernel_traits_baseILj512EfffffjLj128EEEEELb0ELb1ELb1ELb1EEEvNS_9BwdParamsE:
	.zero		824


//--------------------- .nv.constant0._ZN10layer_norm13ln_bwd_kernelINS_13Kernel_traitsIfffffjLj512ELj1ELj4ELj1ELj16ENS_18Kernel_traits_baseILj512EfffffjLj128EEEEELb1ELb0ELb0ELb0EEEvNS_9BwdParamsE --------------------------
	.section	.nv.constant0._ZN10layer_norm13ln_bwd_kernelINS_13Kernel_traitsIfffffjLj512ELj1ELj4ELj1ELj16ENS_18Kernel_traits_baseILj512EfffffjLj128EEEEELb1ELb0ELb0ELb0EEEvNS_9BwdParamsE,"a",@progbits
	.sectionflags	@""
	.align	4
.nv.constant0._ZN10layer_norm13ln_bwd_kernelINS_13Kernel_traitsIfffffjLj512ELj1ELj4ELj1ELj16ENS_18Kernel_traits_baseILj512EfffffjLj128EEEEELb1ELb0ELb0ELb0EEEvNS_9BwdParamsE:
	.zero		824


//--------------------- .nv.constant0._ZN10layer_norm13ln_bwd_kernelINS_13Kernel_traitsIfffffjLj512ELj1ELj4ELj1ELj16ENS_18Kernel_traits_baseILj512EfffffjLj128EEEEELb1ELb0ELb0ELb1EEEvNS_9BwdParamsE --------------------------
	.section	.nv.constant0._ZN10layer_norm13ln_bwd_kernelINS_13Kernel_traitsIfffffjLj512ELj1ELj4ELj1ELj16ENS_18Kernel_traits_baseILj512EfffffjLj128EEEEELb1ELb0ELb0ELb1EEEvNS_9BwdParamsE,"a",@progbits
	.sectionflags	@""
	.align	4
.nv.constant0._ZN10layer_norm13ln_bwd_kernelINS_13Kernel_traitsIfffffjLj512ELj1ELj4ELj1ELj16ENS_18Kernel_traits_baseILj512EfffffjLj128EEEEELb1ELb0ELb0ELb1EEEvNS_9BwdParamsE:
	.zero		824


//--------------------- .nv.constant0._ZN10layer_norm22ln_bwd_finalize_kernelINS_22Kernel_traits_finalizeILj512EfffffjLb0ELj1024ELj4ENS_18Kernel_traits_baseILj512EfffffjLj1024EEEEELb0ELb0EEEvNS_9BwdParamsE --------------------------
	.section	.nv.constant0._ZN10layer_norm22ln_bwd_finalize_kernelINS_22Kernel_traits_finalizeILj512EfffffjLb0ELj1024ELj4ENS_18Kernel_traits_baseILj512EfffffjLj1024EEEEELb0ELb0EEEvNS_9BwdParamsE,"a",@progbits
	.sectionflags	@""
	.align	4
.nv.constant0._ZN10layer_norm22ln_bwd_finalize_kernelINS_22Kernel_traits_finalizeILj512EfffffjLb0ELj1024ELj4ENS_18Kernel_traits_baseILj512EfffffjLj1024EEEEELb0ELb0EEEvNS_9BwdParamsE:
	.zero		824


//--------------------- .nv.constant0._ZN10layer_norm13ln_bwd_kernelINS_13Kernel_traitsIfffffjLj512ELj1ELj4ELj1ELj16ENS_18Kernel_traits_baseILj512EfffffjLj128EEEEELb1ELb0ELb1ELb0EEEvNS_9BwdParamsE --------------------------
	.section	.nv.constant0._ZN10layer_norm13ln_bwd_kernelINS_13Kernel_traitsIfffffjLj512ELj1ELj4ELj1ELj16ENS_18Kernel_traits_baseILj512EfffffjLj128EEEEELb1ELb0ELb1ELb0EEEvNS_9BwdParamsE,"a",@progbits
	.sectionflags	@""
	.align	4
.nv.constant0._ZN10layer_norm13ln_bwd_kernelINS_13Kernel_traitsIfffffjLj512ELj1ELj4ELj1ELj16ENS_18Kernel_traits_baseILj512EfffffjLj128EEEEELb1ELb0ELb1ELb0EEEvNS_9BwdParamsE:
	.zero		824


//--------------------- .nv.constant0._ZN10layer_norm22ln_bwd_finalize_kernelINS_22Kernel_traits_finalizeILj512EfffffjLb0ELj1024ELj4ENS_18Kernel_traits_baseILj512EfffffjLj1024EEEEELb0ELb1EEEvNS_9BwdParamsE --------------------------
	.section	.nv.constant0._ZN10layer_norm22ln_bwd_finalize_kernelINS_22Kernel_traits_finalizeILj512EfffffjLb0ELj1024ELj4ENS_18Kernel_traits_baseILj512EfffffjLj1024EEEEELb0ELb1EEEvNS_9BwdParamsE,"a",@progbits
	.sectionflags	@""
	.align	4
.nv.constant0._ZN10layer_norm22ln_bwd_finalize_kernelINS_22Kernel_traits_finalizeILj512EfffffjLb0ELj1024ELj4ENS_18Kernel_traits_baseILj512EfffffjLj1024EEEEELb0ELb1EEEvNS_9BwdParamsE:
	.zero		824


//--------------------- .nv.constant0._ZN10layer_norm13ln_bwd_kernelINS_13Kernel_traitsIfffffjLj512ELj1ELj4ELj1ELj16ENS_18Kernel_traits_baseILj512EfffffjLj128EEEEELb1ELb0ELb1ELb1EEEvNS_9BwdParamsE --------------------------
	.section	.nv.constant0._ZN10layer_norm13ln_bwd_kernelINS_13Kernel_traitsIfffffjLj512ELj1ELj4ELj1ELj16ENS_18Kernel_traits_baseILj512EfffffjLj128EEEEELb1ELb0ELb1ELb1EEEvNS_9BwdParamsE,"a",@progbits
	.sectionflags	@""
	.align	4
.nv.constant0._ZN10layer_norm13ln_bwd_kernelINS_13Kernel_traitsIfffffjLj512ELj1ELj4ELj1ELj16ENS_18Kernel_traits_baseILj512EfffffjLj128EEEEELb1ELb0ELb1ELb1EEEvNS_9BwdParamsE:
	.zero		824


//--------------------- .nv.constant0._ZN10layer_norm13ln_bwd_kernelINS_13Kernel_traitsIfffffjLj512ELj1ELj4ELj1ELj16ENS_18Kernel_traits_baseILj512EfffffjLj128EEEEELb1ELb1ELb0ELb0EEEvNS_9BwdParamsE --------------------------
	.section	.nv.constant0._ZN10layer_norm13ln_bwd_kernelINS_13Kernel_traitsIfffffjLj512ELj1ELj4ELj1ELj16ENS_18Kernel_traits_baseILj512EfffffjLj128EEEEELb1ELb1ELb0ELb0EEEvNS_9BwdParamsE,"a",@progbits
	.sectionflags	@""
	.align	4
.nv.constant0._ZN10layer_norm13ln_bwd_kernelINS_13Kernel_traitsIfffffjLj512ELj1ELj4ELj1ELj16ENS_18Kernel_traits_baseILj512EfffffjLj128EEEEELb1ELb1ELb0ELb0EEEvNS_9BwdParamsE:
	.zero		824


//--------------------- .nv.constant0._ZN10layer_norm13ln_bwd_kernelINS_13Kernel_traitsIfffffjLj512ELj1ELj4ELj1ELj16ENS_18Kernel_traits_baseILj512EfffffjLj128EEEEELb1ELb1ELb0ELb1EEEvNS_9BwdParamsE --------------------------
	.section	.nv.constant0._ZN10layer_norm13ln_bwd_kernelINS_13Kernel_traitsIfffffjLj512ELj1ELj4ELj1ELj16ENS_18Kernel_traits_baseILj512EfffffjLj128EEEEELb1ELb1ELb0ELb1EEEvNS_9BwdParamsE,"a",@progbits
	.sectionflags	@""
	.align	4
.nv.constant0._ZN10layer_norm13ln_bwd_kernelINS_13Kernel_traitsIfffffjLj512ELj1ELj4ELj1ELj16ENS_18Kernel_traits_baseILj512EfffffjLj128EEEEELb1ELb1ELb0ELb1EEEvNS_9BwdParamsE:
	.zero		824


//--------------------- .nv.constant0._ZN10layer_norm22ln_bwd_finalize_kernelINS_22Kernel_traits_finalizeILj512EfffffjLb1ELj1024ELj4ENS_18Kernel_traits_baseILj512EfffffjLj1024EEEEELb1ELb0EEEvNS_9BwdParamsE --------------------------
	.section	.nv.constant0._ZN10layer_norm22ln_bwd_finalize_kernelINS_22Kernel_traits_finalizeILj512EfffffjLb1ELj1024ELj4ENS_18Kernel_traits_baseILj512EfffffjLj1024EEEEELb1ELb0EEEvNS_9BwdParamsE,"a",@progbits
	.sectionflags	@""
	.align	4
.nv.constant0._ZN10layer_norm22ln_bwd_finalize_kernelINS_22Kernel_traits_finalizeILj512EfffffjLb1ELj1024ELj4ENS_18Kernel_traits_baseILj512EfffffjLj1024EEEEELb1ELb0EEEvNS_9BwdParamsE:
	.zero		824


//--------------------- .nv.constant0._ZN10layer_norm13ln_bwd_kernelINS_13Kernel_traitsIfffffjLj512ELj1ELj4ELj1ELj16ENS_18Kernel_traits_baseILj512EfffffjLj128EEEEELb1ELb1ELb1ELb0EEEvNS_9BwdParamsE --------------------------
	.section	.nv.constant0._ZN10layer_norm13ln_bwd_kernelINS_13Kernel_traitsIfffffjLj512ELj1ELj4ELj1ELj16ENS_18Kernel_traits_baseILj512EfffffjLj128EEEEELb1ELb1ELb1ELb0EEEvNS_9BwdParamsE,"a",@progbits
	.sectionflags	@""
	.align	4
.nv.constant0._ZN10layer_norm13ln_bwd_kernelINS_13Kernel_traitsIfffffjLj512ELj1ELj4ELj1ELj16ENS_18Kernel_traits_baseILj512EfffffjLj128EEEEELb1ELb1ELb1ELb0EEEvNS_9BwdParamsE:
	.zero		824


//--------------------- .nv.constant0._ZN10layer_norm22ln_bwd_finalize_kernelINS_22Kernel_traits_finalizeILj512EfffffjLb1ELj1024ELj4ENS_18Kernel_traits_baseILj512EfffffjLj1024EEEEELb1ELb1EEEvNS_9BwdParamsE --------------------------
	.section	.nv.constant0._ZN10layer_norm22ln_bwd_finalize_kernelINS_22Kernel_traits_finalizeILj512EfffffjLb1ELj1024ELj4ENS_18Kernel_traits_baseILj512EfffffjLj1024EEEEELb1ELb1EEEvNS_9BwdParamsE,"a",@progbits
	.sectionflags	@""
	.align	4
.nv.constant0._ZN10layer_norm22ln_bwd_finalize_kernelINS_22Kernel_traits_finalizeILj512EfffffjLb1ELj1024ELj4ENS_18Kernel_traits_baseILj512EfffffjLj1024EEEEELb1ELb1EEEvNS_9BwdParamsE:
	.zero		824


//--------------------- .nv.constant0._ZN10layer_norm13ln_bwd_kernelINS_13Kernel_traitsIfffffjLj512ELj1ELj4ELj1ELj16ENS_18Kernel_traits_baseILj512EfffffjLj128EEEEELb1ELb1ELb1ELb1EEEvNS_9BwdParamsE --------------------------
	.section	.nv.constant0._ZN10layer_norm13ln_bwd_kernelINS_13Kernel_traitsIfffffjLj512ELj1ELj4ELj1ELj16ENS_18Kernel_traits_baseILj512EfffffjLj128EEEEELb1ELb1ELb1ELb1EEEvNS_9BwdParamsE,"a",@progbits
	.sectionflags	@""
	.align	4
.nv.constant0._ZN10layer_norm13ln_bwd_kernelINS_13Kernel_traitsIfffffjLj512ELj1ELj4ELj1ELj16ENS_18Kernel_traits_baseILj512EfffffjLj128EEEEELb1ELb1ELb1ELb1EEEvNS_9BwdParamsE:
	.zero		824


//--------------------- SYMBOLS --------------------------

	.type		.nv.reservedSmem.offset0,@object
	.size		.nv.reservedSmem.offset0,0x4
